	.target	sm_100a

	.elftype	@"ET_EXEC"


//--------------------- .note.nv.tkinfo           --------------------------
	.section	.note.nv.tkinfo,"",@"SHT_NOTE"
	.sectionflags	@"SHF_NOTE_NV_TKINFO"
	.tkinfo
        /*0018*/ 	.word	0x00000002
        /*0030*/ 	.string	""
        /*0030*/ 	.string	"ptxas"
        /*0030*/ 	.string	"Cuda compilation tools, release 13.0, V13.0.88"
        /*0030*/ 	.string	"Build cuda_13.0.r13.0/compiler.36424714_0"
        /*0030*/ 	.string	"-arch sm_100a -m 64 "



//--------------------- .note.nv.cuinfo           --------------------------
	.section	.note.nv.cuinfo,"",@"SHT_NOTE"
	.sectionflags	@"SHF_NOTE_NV_CUINFO"
        /*0018*/ 	.short	0x0002
        /*001a*/ 	.short	0x0064
        /*001c*/ 	.short	0x0082
	.zero		2


//--------------------- .nv.info                  --------------------------
	.section	.nv.info,"",@"SHT_CUDA_INFO"
	.align	4


	//----- nvinfo : EIATTR_REGCOUNT
	.align		4
        /*0000*/ 	.byte	0x04, 0x2f
        /*0002*/ 	.short	(.L_41 - .L_40)
	.align		4
.L_40:
        /*0004*/ 	.word	index@(_ZN2at6native29vectorized_elementwise_kernelILi8ENS0_13AUnaryFunctorIhhhZZZNS0_18lshift_kernel_cudaERNS_18TensorIteratorBaseEENKUlvE_clEvENKUlvE_clEvEUlhhE_EESt5arrayIPcLm2EEEEviT0_T1_)
        /*0008*/ 	.word	0x00000020


	//----- nvinfo : EIATTR_FRAME_SIZE
	.align		4
.L_41:
        /*000c*/ 	.byte	0x04, 0x11
        /*000e*/ 	.short	(.L_43 - .L_42)
	.align		4
.L_42:
        /*0010*/ 	.word	index@(_ZN2at6native29vectorized_elementwise_kernelILi8ENS0_13AUnaryFunctorIhhhZZZNS0_18lshift_kernel_cudaERNS_18TensorIteratorBaseEENKUlvE_clEvENKUlvE_clEvEUlhhE_EESt5arrayIPcLm2EEEEviT0_T1_)
        /*0014*/ 	.word	0x00000000


	//----- nvinfo : EIATTR_REGCOUNT
	.align		4
.L_43:
        /*0018*/ 	.byte	0x04, 0x2f
        /*001a*/ 	.short	(.L_45 - .L_44)
	.align		4
.L_44:
        /*001c*/ 	.word	index@(_ZN2at6native29vectorized_elementwise_kernelILi4ENS0_13AUnaryFunctorIhhhZZZNS0_18lshift_kernel_cudaERNS_18TensorIteratorBaseEENKUlvE_clEvENKUlvE_clEvEUlhhE_EESt5arrayIPcLm2EEEEviT0_T1_)
        /*0020*/ 	.word	0x00000020


	//----- nvinfo : EIATTR_FRAME_SIZE
	.align		4
.L_45:
        /*0024*/ 	.byte	0x04, 0x11
        /*0026*/ 	.short	(.L_47 - .L_46)
	.align		4
.L_46:
        /*0028*/ 	.word	index@(_ZN2at6native29vectorized_elementwise_kernelILi4ENS0_13AUnaryFunctorIhhhZZZNS0_18lshift_kernel_cudaERNS_18TensorIteratorBaseEENKUlvE_clEvENKUlvE_clEvEUlhhE_EESt5arrayIPcLm2EEEEviT0_T1_)
        /*002c*/ 	.word	0x00000000


	//----- nvinfo : EIATTR_REGCOUNT
	.align		4
.L_47:
        /*0030*/ 	.byte	0x04, 0x2f
        /*0032*/ 	.short	(.L_49 - .L_48)
	.align		4
.L_48:
        /*0034*/ 	.word	index@(_ZN2at6native29vectorized_elementwise_kernelILi2ENS0_13AUnaryFunctorIhhhZZZNS0_18lshift_kernel_cudaERNS_18TensorIteratorBaseEENKUlvE_clEvENKUlvE_clEvEUlhhE_EESt5arrayIPcLm2EEEEviT0_T1_)
        /*0038*/ 	.word	0x00000020


	//----- nvinfo : EIATTR_FRAME_SIZE
	.align		4
.L_49:
        /*003c*/ 	.byte	0x04, 0x11
        /*003e*/ 	.short	(.L_51 - .L_50)
	.align		4
.L_50:
        /*0040*/ 	.word	index@(_ZN2at6native29vectorized_elementwise_kernelILi2ENS0_13AUnaryFunctorIhhhZZZNS0_18lshift_kernel_cudaERNS_18TensorIteratorBaseEENKUlvE_clEvENKUlvE_clEvEUlhhE_EESt5arrayIPcLm2EEEEviT0_T1_)
        /*0044*/ 	.word	0x00000000


	//----- nvinfo : EIATTR_REGCOUNT
	.align		4
.L_51:
        /*0048*/ 	.byte	0x04, 0x2f
        /*004a*/ 	.short	(.L_53 - .L_52)
	.align		4
.L_52:
        /*004c*/ 	.word	index@(_ZN2at6native27unrolled_elementwise_kernelINS0_13AUnaryFunctorIhhhZZZNS0_18lshift_kernel_cudaERNS_18TensorIteratorBaseEENKUlvE_clEvENKUlvE_clEvEUlhhE_EESt5arrayIPcLm2EELi4E23TrivialOffsetCalculatorILi1EjESD_NS0_6memory15LoadWithoutCastENSE_16StoreWithoutCastEEEviT_T0_T2_T3_T4_T5_)
        /*0050*/ 	.word	0x00000018


	//----- nvinfo : EIATTR_FRAME_SIZE
	.align		4
.L_53:
        /*0054*/ 	.byte	0x04, 0x11
        /*0056*/ 	.short	(.L_55 - .L_54)
	.align		4
.L_54:
        /*0058*/ 	.word	index@(_ZN2at6native27unrolled_elementwise_kernelINS0_13AUnaryFunctorIhhhZZZNS0_18lshift_kernel_cudaERNS_18TensorIteratorBaseEENKUlvE_clEvENKUlvE_clEvEUlhhE_EESt5arrayIPcLm2EELi4E23TrivialOffsetCalculatorILi1EjESD_NS0_6memory15LoadWithoutCastENSE_16StoreWithoutCastEEEviT_T0_T2_T3_T4_T5_)
        /*005c*/ 	.word	0x00000000


	//----- nvinfo : EIATTR_REGCOUNT
	.align		4
.L_55:
        /*0060*/ 	.byte	0x04, 0x2f
        /*0062*/ 	.short	(.L_57 - .L_56)
	.align		4
.L_56:
        /*0064*/ 	.word	index@(_ZN2at6native18elementwise_kernelILi128ELi4EZNS0_22gpu_kernel_impl_nocastINS0_13AUnaryFunctorIhhhZZZNS0_18lshift_kernel_cudaERNS_18TensorIteratorBaseEENKUlvE_clEvENKUlvE_clEvEUlhhE_EEEEvS5_RKT_EUliE_EEviT1_)
        /*0068*/ 	.word	0x00000014


	//----- nvinfo : EIATTR_FRAME_SIZE
	.align		4
.L_57:
        /*006c*/ 	.byte	0x04, 0x11
        /*006e*/ 	.short	(.L_59 - .L_58)
	.align		4
.L_58:
        /*0070*/ 	.word	index@(_ZN2at6native18elementwise_kernelILi128ELi4EZNS0_22gpu_kernel_impl_nocastINS0_13AUnaryFunctorIhhhZZZNS0_18lshift_kernel_cudaERNS_18TensorIteratorBaseEENKUlvE_clEvENKUlvE_clEvEUlhhE_EEEEvS5_RKT_EUliE_EEviT1_)
        /*0074*/ 	.word	0x00000000


	//----- nvinfo : EIATTR_REGCOUNT
	.align		4
.L_59:
        /*0078*/ 	.byte	0x04, 0x2f
        /*007a*/ 	.short	(.L_61 - .L_60)
	.align		4
.L_60:
        /*007c*/ 	.word	index@(_ZN2at6native27unrolled_elementwise_kernelINS0_13AUnaryFunctorIhhhZZZNS0_18lshift_kernel_cudaERNS_18TensorIteratorBaseEENKUlvE_clEvENKUlvE_clEvEUlhhE_EESt5arrayIPcLm2EELi4E23TrivialOffsetCalculatorILi1EjESD_NS0_6memory12LoadWithCastILi1EEENSE_13StoreWithCastILi1EEEEEviT_T0_T2_T3_T4_T5_)
        /*0080*/ 	.word	0x0000001c


	//----- nvinfo : EIATTR_FRAME_SIZE
	.align		4
.L_61:
        /*0084*/ 	.byte	0x04, 0x11
        /*0086*/ 	.short	(.L_63 - .L_62)
	.align		4
.L_62:
        /*0088*/ 	.word	index@(_ZN2at6native27unrolled_elementwise_kernelINS0_13AUnaryFunctorIhhhZZZNS0_18lshift_kernel_cudaERNS_18TensorIteratorBaseEENKUlvE_clEvENKUlvE_clEvEUlhhE_EESt5arrayIPcLm2EELi4E23TrivialOffsetCalculatorILi1EjESD_NS0_6memory12LoadWithCastILi1EEENSE_13StoreWithCastILi1EEEEEviT_T0_T2_T3_T4_T5_)
        /*008c*/ 	.word	0x00000000


	//----- nvinfo : EIATTR_REGCOUNT
	.align		4
.L_63:
        /*0090*/ 	.byte	0x04, 0x2f
        /*0092*/ 	.short	(.L_65 - .L_64)
	.align		4
.L_64:
        /*0094*/ 	.word	index@(_ZN2at6native18elementwise_kernelILi128ELi4EZNS0_15gpu_kernel_implINS0_13AUnaryFunctorIhhhZZZNS0_18lshift_kernel_cudaERNS_18TensorIteratorBaseEENKUlvE_clEvENKUlvE_clEvEUlhhE_EEEEvS5_RKT_EUliE_EEviT1_)
        /*0098*/ 	.word	0x00000018


	//----- nvinfo : EIATTR_FRAME_SIZE
	.align		4
.L_65:
        /*009c*/ 	.byte	0x04, 0x11
        /*009e*/ 	.short	(.L_67 - .L_66)
	.align		4
.L_66:
        /*00a0*/ 	.word	index@(_ZN2at6native18elementwise_kernelILi128ELi4EZNS0_15gpu_kernel_implINS0_13AUnaryFunctorIhhhZZZNS0_18lshift_kernel_cudaERNS_18TensorIteratorBaseEENKUlvE_clEvENKUlvE_clEvEUlhhE_EEEEvS5_RKT_EUliE_EEviT1_)
        /*00a4*/ 	.word	0x00000000


	//----- nvinfo : EIATTR_REGCOUNT
	.align		4
.L_67:
        /*00a8*/ 	.byte	0x04, 0x2f
        /*00aa*/ 	.short	(.L_69 - .L_68)
	.align		4
.L_68:
        /*00ac*/ 	.word	index@(_ZN2at6native29vectorized_elementwise_kernelILi8ENS0_13BUnaryFunctorIhhhZZZNS0_18lshift_kernel_cudaERNS_18TensorIteratorBaseEENKUlvE_clEvENKUlvE_clEvEUlhhE_EESt5arrayIPcLm2EEEEviT0_T1_)
        /*00b0*/ 	.word	0x00000020


	//----- nvinfo : EIATTR_FRAME_SIZE
	.align		4
.L_69:
        /*00b4*/ 	.byte	0x04, 0x11
        /*00b6*/ 	.short	(.L_71 - .L_70)
	.align		4
.L_70:
        /*00b8*/ 	.word	index@(_ZN2at6native29vectorized_elementwise_kernelILi8ENS0_13BUnaryFunctorIhhhZZZNS0_18lshift_kernel_cudaERNS_18TensorIteratorBaseEENKUlvE_clEvENKUlvE_clEvEUlhhE_EESt5arrayIPcLm2EEEEviT0_T1_)
        /*00bc*/ 	.word	0x00000000


	//----- nvinfo : EIATTR_REGCOUNT
	.align		4
.L_71:
        /*00c0*/ 	.byte	0x04, 0x2f
        /*00c2*/ 	.short	(.L_73 - .L_72)
	.align		4
.L_72:
        /*00c4*/ 	.word	index@(_ZN2at6native29vectorized_elementwise_kernelILi4ENS0_13BUnaryFunctorIhhhZZZNS0_18lshift_kernel_cudaERNS_18TensorIteratorBaseEENKUlvE_clEvENKUlvE_clEvEUlhhE_EESt5arrayIPcLm2EEEEviT0_T1_)
        /*00c8*/ 	.word	0x00000020


	//----- nvinfo : EIATTR_FRAME_SIZE
	.align		4
.L_73:
        /*00cc*/ 	.byte	0x04, 0x11
        /*00ce*/ 	.short	(.L_75 - .L_74)
	.align		4
.L_74:
        /*00d0*/ 	.word	index@(_ZN2at6native29vectorized_elementwise_kernelILi4ENS0_13BUnaryFunctorIhhhZZZNS0_18lshift_kernel_cudaERNS_18TensorIteratorBaseEENKUlvE_clEvENKUlvE_clEvEUlhhE_EESt5arrayIPcLm2EEEEviT0_T1_)
        /*00d4*/ 	.word	0x00000000


	//----- nvinfo : EIATTR_REGCOUNT
	.align		4
.L_75:
        /*00d8*/ 	.byte	0x04, 0x2f
        /*00da*/ 	.short	(.L_77 - .L_76)
	.align		4
.L_76:
        /*00dc*/ 	.word	index@(_ZN2at6native29vectorized_elementwise_kernelILi2ENS0_13BUnaryFunctorIhhhZZZNS0_18lshift_kernel_cudaERNS_18TensorIteratorBaseEENKUlvE_clEvENKUlvE_clEvEUlhhE_EESt5arrayIPcLm2EEEEviT0_T1_)
        /*00e0*/ 	.word	0x00000020


	//----- nvinfo : EIATTR_FRAME_SIZE
	.align		4
.L_77:
        /*00e4*/ 	.byte	0x04, 0x11
        /*00e6*/ 	.short	(.L_79 - .L_78)
	.align		4
.L_78:
        /*00e8*/ 	.word	index@(_ZN2at6native29vectorized_elementwise_kernelILi2ENS0_13BUnaryFunctorIhhhZZZNS0_18lshift_kernel_cudaERNS_18TensorIteratorBaseEENKUlvE_clEvENKUlvE_clEvEUlhhE_EESt5arrayIPcLm2EEEEviT0_T1_)
        /*00ec*/ 	.word	0x00000000


	//----- nvinfo : EIATTR_REGCOUNT
	.align		4
.L_79:
        /*00f0*/ 	.byte	0x04, 0x2f
        /*00f2*/ 	.short	(.L_81 - .L_80)
	.align		4
.L_80:
        /*00f4*/ 	.word	index@(_ZN2at6native27unrolled_elementwise_kernelINS0_13BUnaryFunctorIhhhZZZNS0_18lshift_kernel_cudaERNS_18TensorIteratorBaseEENKUlvE_clEvENKUlvE_clEvEUlhhE_EESt5arrayIPcLm2EELi4E23TrivialOffsetCalculatorILi1EjESD_NS0_6memory15LoadWithoutCastENSE_16StoreWithoutCastEEEviT_T0_T2_T3_T4_T5_)
        /*00f8*/ 	.word	0x00000016


	//----- nvinfo : EIATTR_FRAME_SIZE
	.align		4
.L_81:
        /*00fc*/ 	.byte	0x04, 0x11
        /*00fe*/ 	.short	(.L_83 - .L_82)
	.align		4
.L_82:
        /*0100*/ 	.word	index@(_ZN2at6native27unrolled_elementwise_kernelINS0_13BUnaryFunctorIhhhZZZNS0_18lshift_kernel_cudaERNS_18TensorIteratorBaseEENKUlvE_clEvENKUlvE_clEvEUlhhE_EESt5arrayIPcLm2EELi4E23TrivialOffsetCalculatorILi1EjESD_NS0_6memory15LoadWithoutCastENSE_16StoreWithoutCastEEEviT_T0_T2_T3_T4_T5_)
        /*0104*/ 	.word	0x00000000


	//----- nvinfo : EIATTR_REGCOUNT
	.align		4
.L_83:
        /*0108*/ 	.byte	0x04, 0x2f
        /*010a*/ 	.short	(.L_85 - .L_84)
	.align		4
.L_84:
        /*010c*/ 	.word	index@(_ZN2at6native18elementwise_kernelILi128ELi4EZNS0_22gpu_kernel_impl_nocastINS0_13BUnaryFunctorIhhhZZZNS0_18lshift_kernel_cudaERNS_18TensorIteratorBaseEENKUlvE_clEvENKUlvE_clEvEUlhhE_EEEEvS5_RKT_EUliE_EEviT1_)
        /*0110*/ 	.word	0x00000014


	//----- nvinfo : EIATTR_FRAME_SIZE
	.align		4
.L_85:
        /*0114*/ 	.byte	0x04, 0x11
        /*0116*/ 	.short	(.L_87 - .L_86)
	.align		4
.L_86:
        /*0118*/ 	.word	index@(_ZN2at6native18elementwise_kernelILi128ELi4EZNS0_22gpu_kernel_impl_nocastINS0_13BUnaryFunctorIhhhZZZNS0_18lshift_kernel_cudaERNS_18TensorIteratorBaseEENKUlvE_clEvENKUlvE_clEvEUlhhE_EEEEvS5_RKT_EUliE_EEviT1_)
        /*011c*/ 	.word	0x00000000


	//----- nvinfo : EIATTR_REGCOUNT
	.align		4
.L_87:
        /*0120*/ 	.byte	0x04, 0x2f
        /*0122*/ 	.short	(.L_89 - .L_88)
	.align		4
.L_88:
        /*0124*/ 	.word	index@(_ZN2at6native27unrolled_elementwise_kernelINS0_13BUnaryFunctorIhhhZZZNS0_18lshift_kernel_cudaERNS_18TensorIteratorBaseEENKUlvE_clEvENKUlvE_clEvEUlhhE_EESt5arrayIPcLm2EELi4E23TrivialOffsetCalculatorILi1EjESD_NS0_6memory12LoadWithCastILi1EEENSE_13StoreWithCastILi1EEEEEviT_T0_T2_T3_T4_T5_)
        /*0128*/ 	.word	0x0000001c


	//----- nvinfo : EIATTR_FRAME_SIZE
	.align		4
.L_89:
        /*012c*/ 	.byte	0x04, 0x11
        /*012e*/ 	.short	(.L_91 - .L_90)
	.align		4
.L_90:
        /*0130*/ 	.word	index@(_ZN2at6native27unrolled_elementwise_kernelINS0_13BUnaryFunctorIhhhZZZNS0_18lshift_kernel_cudaERNS_18TensorIteratorBaseEENKUlvE_clEvENKUlvE_clEvEUlhhE_EESt5arrayIPcLm2EELi4E23TrivialOffsetCalculatorILi1EjESD_NS0_6memory12LoadWithCastILi1EEENSE_13StoreWithCastILi1EEEEEviT_T0_T2_T3_T4_T5_)
        /*0134*/ 	.word	0x00000000


	//----- nvinfo : EIATTR_REGCOUNT
	.align		4
.L_91:
        /*0138*/ 	.byte	0x04, 0x2f
        /*013a*/ 	.short	(.L_93 - .L_92)
	.align		4
.L_92:
        /*013c*/ 	.word	index@(_ZN2at6native18elementwise_kernelILi128ELi4EZNS0_15gpu_kernel_implINS0_13BUnaryFunctorIhhhZZZNS0_18lshift_kernel_cudaERNS_18TensorIteratorBaseEENKUlvE_clEvENKUlvE_clEvEUlhhE_EEEEvS5_RKT_EUliE_EEviT1_)
        /*0140*/ 	.word	0x00000018


	//----- nvinfo : EIATTR_FRAME_SIZE
	.align		4
.L_93:
        /*0144*/ 	.byte	0x04, 0x11
        /*0146*/ 	.short	(.L_95 - .L_94)
	.align		4
.L_94:
        /*0148*/ 	.word	index@(_ZN2at6native18elementwise_kernelILi128ELi4EZNS0_15gpu_kernel_implINS0_13BUnaryFunctorIhhhZZZNS0_18lshift_kernel_cudaERNS_18TensorIteratorBaseEENKUlvE_clEvENKUlvE_clEvEUlhhE_EEEEvS5_RKT_EUliE_EEviT1_)
        /*014c*/ 	.word	0x00000000


	//----- nvinfo : EIATTR_REGCOUNT
	.align		4
.L_95:
        /*0150*/ 	.byte	0x04, 0x2f
        /*0152*/ 	.short	(.L_97 - .L_96)
	.align		4
.L_96:
        /*0154*/ 	.word	index@(_ZN2at6native29vectorized_elementwise_kernelILi8ENS0_13BinaryFunctorIhhhZZZNS0_18lshift_kernel_cudaERNS_18TensorIteratorBaseEENKUlvE_clEvENKUlvE_clEvEUlhhE_EESt5arrayIPcLm3EEEEviT0_T1_)
        /*0158*/ 	.word	0x00000020


	//----- nvinfo : EIATTR_FRAME_SIZE
	.align		4
.L_97:
        /*015c*/ 	.byte	0x04, 0x11
        /*015e*/ 	.short	(.L_99 - .L_98)
	.align		4
.L_98:
        /*0160*/ 	.word	index@(_ZN2at6native29vectorized_elementwise_kernelILi8ENS0_13BinaryFunctorIhhhZZZNS0_18lshift_kernel_cudaERNS_18TensorIteratorBaseEENKUlvE_clEvENKUlvE_clEvEUlhhE_EESt5arrayIPcLm3EEEEviT0_T1_)
        /*0164*/ 	.word	0x00000000


	//----- nvinfo : EIATTR_REGCOUNT
	.align		4
.L_99:
        /*0168*/ 	.byte	0x04, 0x2f
        /*016a*/ 	.short	(.L_101 - .L_100)
	.align		4
.L_100:
        /*016c*/ 	.word	index@(_ZN2at6native29vectorized_elementwise_kernelILi4ENS0_13BinaryFunctorIhhhZZZNS0_18lshift_kernel_cudaERNS_18TensorIteratorBaseEENKUlvE_clEvENKUlvE_clEvEUlhhE_EESt5arrayIPcLm3EEEEviT0_T1_)
        /*0170*/ 	.word	0x00000020


	//----- nvinfo : EIATTR_FRAME_SIZE
	.align		4
.L_101:
        /*0174*/ 	.byte	0x04, 0x11
        /*0176*/ 	.short	(.L_103 - .L_102)
	.align		4
.L_102:
        /*0178*/ 	.word	index@(_ZN2at6native29vectorized_elementwise_kernelILi4ENS0_13BinaryFunctorIhhhZZZNS0_18lshift_kernel_cudaERNS_18TensorIteratorBaseEENKUlvE_clEvENKUlvE_clEvEUlhhE_EESt5arrayIPcLm3EEEEviT0_T1_)
        /*017c*/ 	.word	0x00000000


	//----- nvinfo : EIATTR_REGCOUNT
	.align		4
.L_103:
        /*0180*/ 	.byte	0x04, 0x2f
        /*0182*/ 	.short	(.L_105 - .L_104)
	.align		4
.L_104:
        /*0184*/ 	.word	index@(_ZN2at6native29vectorized_elementwise_kernelILi2ENS0_13BinaryFunctorIhhhZZZNS0_18lshift_kernel_cudaERNS_18TensorIteratorBaseEENKUlvE_clEvENKUlvE_clEvEUlhhE_EESt5arrayIPcLm3EEEEviT0_T1_)
        /*0188*/ 	.word	0x00000020


	//----- nvinfo : EIATTR_FRAME_SIZE
	.align		4
.L_105:
        /*018c*/ 	.byte	0x04, 0x11
        /*018e*/ 	.short	(.L_107 - .L_106)
	.align		4
.L_106:
        /*0190*/ 	.word	index@(_ZN2at6native29vectorized_elementwise_kernelILi2ENS0_13BinaryFunctorIhhhZZZNS0_18lshift_kernel_cudaERNS_18TensorIteratorBaseEENKUlvE_clEvENKUlvE_clEvEUlhhE_EESt5arrayIPcLm3EEEEviT0_T1_)
        /*0194*/ 	.word	0x00000000


	//----- nvinfo : EIATTR_REGCOUNT
	.align		4
.L_107:
        /*0198*/ 	.byte	0x04, 0x2f
        /*019a*/ 	.short	(.L_109 - .L_108)
	.align		4
.L_108:
        /*019c*/ 	.word	index@(_ZN2at6native27unrolled_elementwise_kernelINS0_13BinaryFunctorIhhhZZZNS0_18lshift_kernel_cudaERNS_18TensorIteratorBaseEENKUlvE_clEvENKUlvE_clEvEUlhhE_EESt5arrayIPcLm3EELi4E23TrivialOffsetCalculatorILi2EjESC_ILi1EjENS0_6memory15LoadWithoutCastENSF_16StoreWithoutCastEEEviT_T0_T2_T3_T4_T5_)
        /*01a0*/ 	.word	0x0000001d


	//----- nvinfo : EIATTR_FRAME_SIZE
	.align		4
.L_109:
        /*01a4*/ 	.byte	0x04, 0x11
        /*01a6*/ 	.short	(.L_111 - .L_110)
	.align		4
.L_110:
        /*01a8*/ 	.word	index@(_ZN2at6native27unrolled_elementwise_kernelINS0_13BinaryFunctorIhhhZZZNS0_18lshift_kernel_cudaERNS_18TensorIteratorBaseEENKUlvE_clEvENKUlvE_clEvEUlhhE_EESt5arrayIPcLm3EELi4E23TrivialOffsetCalculatorILi2EjESC_ILi1EjENS0_6memory15LoadWithoutCastENSF_16StoreWithoutCastEEEviT_T0_T2_T3_T4_T5_)
        /*01ac*/ 	.word	0x00000000


	//----- nvinfo : EIATTR_REGCOUNT
	.align		4
.L_111:
        /*01b0*/ 	.byte	0x04, 0x2f
        /*01b2*/ 	.short	(.L_113 - .L_112)
	.align		4
.L_112:
        /*01b4*/ 	.word	index@(_ZN2at6native18elementwise_kernelILi128ELi4EZNS0_22gpu_kernel_impl_nocastINS0_13BinaryFunctorIhhhZZZNS0_18lshift_kernel_cudaERNS_18TensorIteratorBaseEENKUlvE_clEvENKUlvE_clEvEUlhhE_EEEEvS5_RKT_EUliE_EEviT1_)
        /*01b8*/ 	.word	0x00000014


	//----- nvinfo : EIATTR_FRAME_SIZE
	.align		4
.L_113:
        /*01bc*/ 	.byte	0x04, 0x11
        /*01be*/ 	.short	(.L_115 - .L_114)
	.align		4
.L_114:
        /*01c0*/ 	.word	index@(_ZN2at6native18elementwise_kernelILi128ELi4EZNS0_22gpu_kernel_impl_nocastINS0_13BinaryFunctorIhhhZZZNS0_18lshift_kernel_cudaERNS_18TensorIteratorBaseEENKUlvE_clEvENKUlvE_clEvEUlhhE_EEEEvS5_RKT_EUliE_EEviT1_)
        /*01c4*/ 	.word	0x00000000


	//----- nvinfo : EIATTR_REGCOUNT
	.align		4
.L_115:
        /*01c8*/ 	.byte	0x04, 0x2f
        /*01ca*/ 	.short	(.L_117 - .L_116)
	.align		4
.L_116:
        /*01cc*/ 	.word	index@(_ZN2at6native27unrolled_elementwise_kernelINS0_13BinaryFunctorIhhhZZZNS0_18lshift_kernel_cudaERNS_18TensorIteratorBaseEENKUlvE_clEvENKUlvE_clEvEUlhhE_EESt5arrayIPcLm3EELi4E23TrivialOffsetCalculatorILi2EjESC_ILi1EjENS0_6memory12LoadWithCastILi2EEENSF_13StoreWithCastILi1EEEEEviT_T0_T2_T3_T4_T5_)
        /*01d0*/ 	.word	0x0000001e


	//----- nvinfo : EIATTR_FRAME_SIZE
	.align		4
.L_117:
        /*01d4*/ 	.byte	0x04, 0x11
        /*01d6*/ 	.short	(.L_119 - .L_118)
	.align		4
.L_118:
        /*01d8*/ 	.word	index@(_ZN2at6native27unrolled_elementwise_kernelINS0_13BinaryFunctorIhhhZZZNS0_18lshift_kernel_cudaERNS_18TensorIteratorBaseEENKUlvE_clEvENKUlvE_clEvEUlhhE_EESt5arrayIPcLm3EELi4E23TrivialOffsetCalculatorILi2EjESC_ILi1EjENS0_6memory12LoadWithCastILi2EEENSF_13StoreWithCastILi1EEEEEviT_T0_T2_T3_T4_T5_)
        /*01dc*/ 	.word	0x00000000


	//----- nvinfo : EIATTR_REGCOUNT
	.align		4
.L_119:
        /*01e0*/ 	.byte	0x04, 0x2f
        /*01e2*/ 	.short	(.L_121 - .L_120)
	.align		4
.L_120:
        /*01e4*/ 	.word	index@(_ZN2at6native18elementwise_kernelILi128ELi4EZNS0_15gpu_kernel_implINS0_13BinaryFunctorIhhhZZZNS0_18lshift_kernel_cudaERNS_18TensorIteratorBaseEENKUlvE_clEvENKUlvE_clEvEUlhhE_EEEEvS5_RKT_EUliE_EEviT1_)
        /*01e8*/ 	.word	0x00000018


	//----- nvinfo : EIATTR_FRAME_SIZE
	.align		4
.L_121:
        /*01ec*/ 	.byte	0x04, 0x11
        /*01ee*/ 	.short	(.L_123 - .L_122)
	.align		4
.L_122:
        /*01f0*/ 	.word	index@(_ZN2at6native18elementwise_kernelILi128ELi4EZNS0_15gpu_kernel_implINS0_13BinaryFunctorIhhhZZZNS0_18lshift_kernel_cudaERNS_18TensorIteratorBaseEENKUlvE_clEvENKUlvE_clEvEUlhhE_EEEEvS5_RKT_EUliE_EEviT1_)
        /*01f4*/ 	.word	0x00000000


	//----- nvinfo : EIATTR_REGCOUNT
	.align		4
.L_123:
        /*01f8*/ 	.byte	0x04, 0x2f
        /*01fa*/ 	.short	(.L_125 - .L_124)
	.align		4
.L_124:
        /*01fc*/ 	.word	index@(_ZN2at6native29vectorized_elementwise_kernelILi8ENS0_13AUnaryFunctorIaaaZZZNS0_18lshift_kernel_cudaERNS_18TensorIteratorBaseEENKUlvE_clEvENKUlvE0_clEvEUlaaE_EESt5arrayIPcLm2EEEEviT0_T1_)
        /*0200*/ 	.word	0x00000020


	//----- nvinfo : EIATTR_FRAME_SIZE
	.align		4
.L_125:
        /*0204*/ 	.byte	0x04, 0x11
        /*0206*/ 	.short	(.L_127 - .L_126)
	.align		4
.L_126:
        /*0208*/ 	.word	index@(_ZN2at6native29vectorized_elementwise_kernelILi8ENS0_13AUnaryFunctorIaaaZZZNS0_18lshift_kernel_cudaERNS_18TensorIteratorBaseEENKUlvE_clEvENKUlvE0_clEvEUlaaE_EESt5arrayIPcLm2EEEEviT0_T1_)
        /*020c*/ 	.word	0x00000000


	//----- nvinfo : EIATTR_REGCOUNT
	.align		4
.L_127:
        /*0210*/ 	.byte	0x04, 0x2f
        /*0212*/ 	.short	(.L_129 - .L_128)
	.align		4
.L_128:
        /*0214*/ 	.word	index@(_ZN2at6native29vectorized_elementwise_kernelILi4ENS0_13AUnaryFunctorIaaaZZZNS0_18lshift_kernel_cudaERNS_18TensorIteratorBaseEENKUlvE_clEvENKUlvE0_clEvEUlaaE_EESt5arrayIPcLm2EEEEviT0_T1_)
        /*0218*/ 	.word	0x00000020


	//----- nvinfo : EIATTR_FRAME_SIZE
	.align		4
.L_129:
        /*021c*/ 	.byte	0x04, 0x11
        /*021e*/ 	.short	(.L_131 - .L_130)
	.align		4
.L_130:
        /*0220*/ 	.word	index@(_ZN2at6native29vectorized_elementwise_kernelILi4ENS0_13AUnaryFunctorIaaaZZZNS0_18lshift_kernel_cudaERNS_18TensorIteratorBaseEENKUlvE_clEvENKUlvE0_clEvEUlaaE_EESt5arrayIPcLm2EEEEviT0_T1_)
        /*0224*/ 	.word	0x00000000


	//----- nvinfo : EIATTR_REGCOUNT
	.align		4
.L_131:
        /*0228*/ 	.byte	0x04, 0x2f
        /*022a*/ 	.short	(.L_133 - .L_132)
	.align		4
.L_132:
        /*022c*/ 	.word	index@(_ZN2at6native29vectorized_elementwise_kernelILi2ENS0_13AUnaryFunctorIaaaZZZNS0_18lshift_kernel_cudaERNS_18TensorIteratorBaseEENKUlvE_clEvENKUlvE0_clEvEUlaaE_EESt5arrayIPcLm2EEEEviT0_T1_)
        /*0230*/ 	.word	0x00000020


	//----- nvinfo : EIATTR_FRAME_SIZE
	.align		4
.L_133:
        /*0234*/ 	.byte	0x04, 0x11
        /*0236*/ 	.short	(.L_135 - .L_134)
	.align		4
.L_134:
        /*0238*/ 	.word	index@(_ZN2at6native29vectorized_elementwise_kernelILi2ENS0_13AUnaryFunctorIaaaZZZNS0_18lshift_kernel_cudaERNS_18TensorIteratorBaseEENKUlvE_clEvENKUlvE0_clEvEUlaaE_EESt5arrayIPcLm2EEEEviT0_T1_)
        /*023c*/ 	.word	0x00000000


	//----- nvinfo : EIATTR_REGCOUNT
	.align		4
.L_135:
        /*0240*/ 	.byte	0x04, 0x2f
        /*0242*/ 	.short	(.L_137 - .L_136)
	.align		4
.L_136:
        /*0244*/ 	.word	index@(_ZN2at6native27unrolled_elementwise_kernelINS0_13AUnaryFunctorIaaaZZZNS0_18lshift_kernel_cudaERNS_18TensorIteratorBaseEENKUlvE_clEvENKUlvE0_clEvEUlaaE_EESt5arrayIPcLm2EELi4E23TrivialOffsetCalculatorILi1EjESD_NS0_6memory15LoadWithoutCastENSE_16StoreWithoutCastEEEviT_T0_T2_T3_T4_T5_)
        /*0248*/ 	.word	0x00000018


	//----- nvinfo : EIATTR_FRAME_SIZE
	.align		4
.L_137:
        /*024c*/ 	.byte	0x04, 0x11
        /*024e*/ 	.short	(.L_139 - .L_138)
	.align		4
.L_138:
        /*0250*/ 	.word	index@(_ZN2at6native27unrolled_elementwise_kernelINS0_13AUnaryFunctorIaaaZZZNS0_18lshift_kernel_cudaERNS_18TensorIteratorBaseEENKUlvE_clEvENKUlvE0_clEvEUlaaE_EESt5arrayIPcLm2EELi4E23TrivialOffsetCalculatorILi1EjESD_NS0_6memory15LoadWithoutCastENSE_16StoreWithoutCastEEEviT_T0_T2_T3_T4_T5_)
        /*0254*/ 	.word	0x00000000


	//----- nvinfo : EIATTR_REGCOUNT
	.align		4
.L_139:
        /*0258*/ 	.byte	0x04, 0x2f
        /*025a*/ 	.short	(.L_141 - .L_140)
	.align		4
.L_140:
        /*025c*/ 	.word	index@(_ZN2at6native18elementwise_kernelILi128ELi4EZNS0_22gpu_kernel_impl_nocastINS0_13AUnaryFunctorIaaaZZZNS0_18lshift_kernel_cudaERNS_18TensorIteratorBaseEENKUlvE_clEvENKUlvE0_clEvEUlaaE_EEEEvS5_RKT_EUliE_EEviT1_)
        /*0260*/ 	.word	0x00000014


	//----- nvinfo : EIATTR_FRAME_SIZE
	.align		4
.L_141:
        /*0264*/ 	.byte	0x04, 0x11
        /*0266*/ 	.short	(.L_143 - .L_142)
	.align		4
.L_142:
        /*0268*/ 	.word	index@(_ZN2at6native18elementwise_kernelILi128ELi4EZNS0_22gpu_kernel_impl_nocastINS0_13AUnaryFunctorIaaaZZZNS0_18lshift_kernel_cudaERNS_18TensorIteratorBaseEENKUlvE_clEvENKUlvE0_clEvEUlaaE_EEEEvS5_RKT_EUliE_EEviT1_)
        /*026c*/ 	.word	0x00000000


	//----- nvinfo : EIATTR_REGCOUNT
	.align		4
.L_143:
        /*0270*/ 	.byte	0x04, 0x2f
        /*0272*/ 	.short	(.L_145 - .L_144)
	.align		4
.L_144:
        /*0274*/ 	.word	index@(_ZN2at6native27unrolled_elementwise_kernelINS0_13AUnaryFunctorIaaaZZZNS0_18lshift_kernel_cudaERNS_18TensorIteratorBaseEENKUlvE_clEvENKUlvE0_clEvEUlaaE_EESt5arrayIPcLm2EELi4E23TrivialOffsetCalculatorILi1EjESD_NS0_6memory12LoadWithCastILi1EEENSE_13StoreWithCastILi1EEEEEviT_T0_T2_T3_T4_T5_)
        /*0278*/ 	.word	0x0000001c


	//----- nvinfo : EIATTR_FRAME_SIZE
	.align		4
.L_145:
        /*027c*/ 	.byte	0x04, 0x11
        /*027e*/ 	.short	(.L_147 - .L_146)
	.align		4
.L_146:
        /*0280*/ 	.word	index@(_ZN2at6native27unrolled_elementwise_kernelINS0_13AUnaryFunctorIaaaZZZNS0_18lshift_kernel_cudaERNS_18TensorIteratorBaseEENKUlvE_clEvENKUlvE0_clEvEUlaaE_EESt5arrayIPcLm2EELi4E23TrivialOffsetCalculatorILi1EjESD_NS0_6memory12LoadWithCastILi1EEENSE_13StoreWithCastILi1EEEEEviT_T0_T2_T3_T4_T5_)
        /*0284*/ 	.word	0x00000000


	//----- nvinfo : EIATTR_REGCOUNT
	.align		4
.L_147:
        /*0288*/ 	.byte	0x04, 0x2f
        /*028a*/ 	.short	(.L_149 - .L_148)
	.align		4
.L_148:
        /*028c*/ 	.word	index@(_ZN2at6native18elementwise_kernelILi128ELi4EZNS0_15gpu_kernel_implINS0_13AUnaryFunctorIaaaZZZNS0_18lshift_kernel_cudaERNS_18TensorIteratorBaseEENKUlvE_clEvENKUlvE0_clEvEUlaaE_EEEEvS5_RKT_EUliE_EEviT1_)
        /*0290*/ 	.word	0x00000018


	//----- nvinfo : EIATTR_FRAME_SIZE
	.align		4
.L_149:
        /*0294*/ 	.byte	0x04, 0x11
        /*0296*/ 	.short	(.L_151 - .L_150)
	.align		4
.L_150:
        /*0298*/ 	.word	index@(_ZN2at6native18elementwise_kernelILi128ELi4EZNS0_15gpu_kernel_implINS0_13AUnaryFunctorIaaaZZZNS0_18lshift_kernel_cudaERNS_18TensorIteratorBaseEENKUlvE_clEvENKUlvE0_clEvEUlaaE_EEEEvS5_RKT_EUliE_EEviT1_)
        /*029c*/ 	.word	0x00000000


	//----- nvinfo : EIATTR_REGCOUNT
	.align		4
.L_151:
        /*02a0*/ 	.byte	0x04, 0x2f
        /*02a2*/ 	.short	(.L_153 - .L_152)
	.align		4
.L_152:
        /*02a4*/ 	.word	index@(_ZN2at6native29vectorized_elementwise_kernelILi8ENS0_13BUnaryFunctorIaaaZZZNS0_18lshift_kernel_cudaERNS_18TensorIteratorBaseEENKUlvE_clEvENKUlvE0_clEvEUlaaE_EESt5arrayIPcLm2EEEEviT0_T1_)
        /*02a8*/ 	.word	0x00000020


	//----- nvinfo : EIATTR_FRAME_SIZE
	.align		4
.L_153:
        /*02ac*/ 	.byte	0x04, 0x11
        /*02ae*/ 	.short	(.L_155 - .L_154)
	.align		4
.L_154:
        /*02b0*/ 	.word	index@(_ZN2at6native29vectorized_elementwise_kernelILi8ENS0_13BUnaryFunctorIaaaZZZNS0_18lshift_kernel_cudaERNS_18TensorIteratorBaseEENKUlvE_clEvENKUlvE0_clEvEUlaaE_EESt5arrayIPcLm2EEEEviT0_T1_)
        /*02b4*/ 	.word	0x00000000


	//----- nvinfo : EIATTR_REGCOUNT
	.align		4
.L_155:
        /*02b8*/ 	.byte	0x04, 0x2f
        /*02ba*/ 	.short	(.L_157 - .L_156)
	.align		4
.L_156:
        /*02bc*/ 	.word	index@(_ZN2at6native29vectorized_elementwise_kernelILi4ENS0_13BUnaryFunctorIaaaZZZNS0_18lshift_kernel_cudaERNS_18TensorIteratorBaseEENKUlvE_clEvENKUlvE0_clEvEUlaaE_EESt5arrayIPcLm2EEEEviT0_T1_)
        /*02c0*/ 	.word	0x00000020


	//----- nvinfo : EIATTR_FRAME_SIZE
	.align		4
.L_157:
        /*02c4*/ 	.byte	0x04, 0x11
        /*02c6*/ 	.short	(.L_159 - .L_158)
	.align		4
.L_158:
        /*02c8*/ 	.word	index@(_ZN2at6native29vectorized_elementwise_kernelILi4ENS0_13BUnaryFunctorIaaaZZZNS0_18lshift_kernel_cudaERNS_18TensorIteratorBaseEENKUlvE_clEvENKUlvE0_clEvEUlaaE_EESt5arrayIPcLm2EEEEviT0_T1_)
        /*02cc*/ 	.word	0x00000000


	//----- nvinfo : EIATTR_REGCOUNT
	.align		4
.L_159:
        /*02d0*/ 	.byte	0x04, 0x2f
        /*02d2*/ 	.short	(.L_161 - .L_160)
	.align		4
.L_160:
        /*02d4*/ 	.word	index@(_ZN2at6native29vectorized_elementwise_kernelILi2ENS0_13BUnaryFunctorIaaaZZZNS0_18lshift_kernel_cudaERNS_18TensorIteratorBaseEENKUlvE_clEvENKUlvE0_clEvEUlaaE_EESt5arrayIPcLm2EEEEviT0_T1_)
        /*02d8*/ 	.word	0x00000020


	//----- nvinfo : EIATTR_FRAME_SIZE
	.align		4
.L_161:
        /*02dc*/ 	.byte	0x04, 0x11
        /*02de*/ 	.short	(.L_163 - .L_162)
	.align		4
.L_162:
        /*02e0*/ 	.word	index@(_ZN2at6native29vectorized_elementwise_kernelILi2ENS0_13BUnaryFunctorIaaaZZZNS0_18lshift_kernel_cudaERNS_18TensorIteratorBaseEENKUlvE_clEvENKUlvE0_clEvEUlaaE_EESt5arrayIPcLm2EEEEviT0_T1_)
        /*02e4*/ 	.word	0x00000000


	//----- nvinfo : EIATTR_REGCOUNT
	.align		4
.L_163:
        /*02e8*/ 	.byte	0x04, 0x2f
        /*02ea*/ 	.short	(.L_165 - .L_164)
	.align		4
.L_164:
        /*02ec*/ 	.word	index@(_ZN2at6native27unrolled_elementwise_kernelINS0_13BUnaryFunctorIaaaZZZNS0_18lshift_kernel_cudaERNS_18TensorIteratorBaseEENKUlvE_clEvENKUlvE0_clEvEUlaaE_EESt5arrayIPcLm2EELi4E23TrivialOffsetCalculatorILi1EjESD_NS0_6memory15LoadWithoutCastENSE_16StoreWithoutCastEEEviT_T0_T2_T3_T4_T5_)
        /*02f0*/ 	.word	0x00000016


	//----- nvinfo : EIATTR_FRAME_SIZE
	.align		4
.L_165:
        /*02f4*/ 	.byte	0x04, 0x11
        /*02f6*/ 	.short	(.L_167 - .L_166)
	.align		4
.L_166:
        /*02f8*/ 	.word	index@(_ZN2at6native27unrolled_elementwise_kernelINS0_13BUnaryFunctorIaaaZZZNS0_18lshift_kernel_cudaERNS_18TensorIteratorBaseEENKUlvE_clEvENKUlvE0_clEvEUlaaE_EESt5arrayIPcLm2EELi4E23TrivialOffsetCalculatorILi1EjESD_NS0_6memory15LoadWithoutCastENSE_16StoreWithoutCastEEEviT_T0_T2_T3_T4_T5_)
        /*02fc*/ 	.word	0x00000000


	//----- nvinfo : EIATTR_REGCOUNT
	.align		4
.L_167:
        /*0300*/ 	.byte	0x04, 0x2f
        /*0302*/ 	.short	(.L_169 - .L_168)
	.align		4
.L_168:
        /*0304*/ 	.word	index@(_ZN2at6native18elementwise_kernelILi128ELi4EZNS0_22gpu_kernel_impl_nocastINS0_13BUnaryFunctorIaaaZZZNS0_18lshift_kernel_cudaERNS_18TensorIteratorBaseEENKUlvE_clEvENKUlvE0_clEvEUlaaE_EEEEvS5_RKT_EUliE_EEviT1_)
        /*0308*/ 	.word	0x00000014


	//----- nvinfo : EIATTR_FRAME_SIZE
	.align		4
.L_169:
        /*030c*/ 	.byte	0x04, 0x11
        /*030e*/ 	.short	(.L_171 - .L_170)
	.align		4
.L_170:
        /*0310*/ 	.word	index@(_ZN2at6native18elementwise_kernelILi128ELi4EZNS0_22gpu_kernel_impl_nocastINS0_13BUnaryFunctorIaaaZZZNS0_18lshift_kernel_cudaERNS_18TensorIteratorBaseEENKUlvE_clEvENKUlvE0_clEvEUlaaE_EEEEvS5_RKT_EUliE_EEviT1_)
        /*0314*/ 	.word	0x00000000


	//----- nvinfo : EIATTR_REGCOUNT
	.align		4
.L_171:
        /*0318*/ 	.byte	0x04, 0x2f
        /*031a*/ 	.short	(.L_173 - .L_172)
	.align		4
.L_172:
        /*031c*/ 	.word	index@(_ZN2at6native27unrolled_elementwise_kernelINS0_13BUnaryFunctorIaaaZZZNS0_18lshift_kernel_cudaERNS_18TensorIteratorBaseEENKUlvE_clEvENKUlvE0_clEvEUlaaE_EESt5arrayIPcLm2EELi4E23TrivialOffsetCalculatorILi1EjESD_NS0_6memory12LoadWithCastILi1EEENSE_13StoreWithCastILi1EEEEEviT_T0_T2_T3_T4_T5_)
        /*0320*/ 	.word	0x0000001c


	//----- nvinfo : EIATTR_FRAME_SIZE
	.align		4
.L_173:
        /*0324*/ 	.byte	0x04, 0x11
        /*0326*/ 	.short	(.L_175 - .L_174)
	.align		4
.L_174:
        /*0328*/ 	.word	index@(_ZN2at6native27unrolled_elementwise_kernelINS0_13BUnaryFunctorIaaaZZZNS0_18lshift_kernel_cudaERNS_18TensorIteratorBaseEENKUlvE_clEvENKUlvE0_clEvEUlaaE_EESt5arrayIPcLm2EELi4E23TrivialOffsetCalculatorILi1EjESD_NS0_6memory12LoadWithCastILi1EEENSE_13StoreWithCastILi1EEEEEviT_T0_T2_T3_T4_T5_)
        /*032c*/ 	.word	0x00000000


	//----- nvinfo : EIATTR_REGCOUNT
	.align		4
.L_175:
        /*0330*/ 	.byte	0x04, 0x2f
        /*0332*/ 	.short	(.L_177 - .L_176)
	.align		4
.L_176:
        /*0334*/ 	.word	index@(_ZN2at6native18elementwise_kernelILi128ELi4EZNS0_15gpu_kernel_implINS0_13BUnaryFunctorIaaaZZZNS0_18lshift_kernel_cudaERNS_18TensorIteratorBaseEENKUlvE_clEvENKUlvE0_clEvEUlaaE_EEEEvS5_RKT_EUliE_EEviT1_)
        /*0338*/ 	.word	0x00000018


	//----- nvinfo : EIATTR_FRAME_SIZE
	.align		4
.L_177:
        /*033c*/ 	.byte	0x04, 0x11
        /*033e*/ 	.short	(.L_179 - .L_178)
	.align		4
.L_178:
        /*0340*/ 	.word	index@(_ZN2at6native18elementwise_kernelILi128ELi4EZNS0_15gpu_kernel_implINS0_13BUnaryFunctorIaaaZZZNS0_18lshift_kernel_cudaERNS_18TensorIteratorBaseEENKUlvE_clEvENKUlvE0_clEvEUlaaE_EEEEvS5_RKT_EUliE_EEviT1_)
        /*0344*/ 	.word	0x00000000


	//----- nvinfo : EIATTR_REGCOUNT
	.align		4
.L_179:
        /*0348*/ 	.byte	0x04, 0x2f
        /*034a*/ 	.short	(.L_181 - .L_180)
	.align		4
.L_180:
        /*034c*/ 	.word	index@(_ZN2at6native29vectorized_elementwise_kernelILi8ENS0_13BinaryFunctorIaaaZZZNS0_18lshift_kernel_cudaERNS_18TensorIteratorBaseEENKUlvE_clEvENKUlvE0_clEvEUlaaE_EESt5arrayIPcLm3EEEEviT0_T1_)
        /*0350*/ 	.word	0x00000020


	//----- nvinfo : EIATTR_FRAME_SIZE
	.align		4
.L_181:
        /*0354*/ 	.byte	0x04, 0x11
        /*0356*/ 	.short	(.L_183 - .L_182)
	.align		4
.L_182:
        /*0358*/ 	.word	index@(_ZN2at6native29vectorized_elementwise_kernelILi8ENS0_13BinaryFunctorIaaaZZZNS0_18lshift_kernel_cudaERNS_18TensorIteratorBaseEENKUlvE_clEvENKUlvE0_clEvEUlaaE_EESt5arrayIPcLm3EEEEviT0_T1_)
        /*035c*/ 	.word	0x00000000


	//----- nvinfo : EIATTR_REGCOUNT
	.align		4
.L_183:
        /*0360*/ 	.byte	0x04, 0x2f
        /*0362*/ 	.short	(.L_185 - .L_184)
	.align		4
.L_184:
        /*0364*/ 	.word	index@(_ZN2at6native29vectorized_elementwise_kernelILi4ENS0_13BinaryFunctorIaaaZZZNS0_18lshift_kernel_cudaERNS_18TensorIteratorBaseEENKUlvE_clEvENKUlvE0_clEvEUlaaE_EESt5arrayIPcLm3EEEEviT0_T1_)
        /*0368*/ 	.word	0x00000020


	//----- nvinfo : EIATTR_FRAME_SIZE
	.align		4
.L_185:
        /*036c*/ 	.byte	0x04, 0x11
        /*036e*/ 	.short	(.L_187 - .L_186)
	.align		4
.L_186:
        /*0370*/ 	.word	index@(_ZN2at6native29vectorized_elementwise_kernelILi4ENS0_13BinaryFunctorIaaaZZZNS0_18lshift_kernel_cudaERNS_18TensorIteratorBaseEENKUlvE_clEvENKUlvE0_clEvEUlaaE_EESt5arrayIPcLm3EEEEviT0_T1_)
        /*0374*/ 	.word	0x00000000


	//----- nvinfo : EIATTR_REGCOUNT
	.align		4
.L_187:
        /*0378*/ 	.byte	0x04, 0x2f
        /*037a*/ 	.short	(.L_189 - .L_188)
	.align		4
.L_188:
        /*037c*/ 	.word	index@(_ZN2at6native29vectorized_elementwise_kernelILi2ENS0_13BinaryFunctorIaaaZZZNS0_18lshift_kernel_cudaERNS_18TensorIteratorBaseEENKUlvE_clEvENKUlvE0_clEvEUlaaE_EESt5arrayIPcLm3EEEEviT0_T1_)
        /*0380*/ 	.word	0x00000020


	//----- nvinfo : EIATTR_FRAME_SIZE
	.align		4
.L_189:
        /*0384*/ 	.byte	0x04, 0x11
        /*0386*/ 	.short	(.L_191 - .L_190)
	.align		4
.L_190:
        /*0388*/ 	.word	index@(_ZN2at6native29vectorized_elementwise_kernelILi2ENS0_13BinaryFunctorIaaaZZZNS0_18lshift_kernel_cudaERNS_18TensorIteratorBaseEENKUlvE_clEvENKUlvE0_clEvEUlaaE_EESt5arrayIPcLm3EEEEviT0_T1_)
        /*038c*/ 	.word	0x00000000


	//----- nvinfo : EIATTR_REGCOUNT
	.align		4
.L_191:
        /*0390*/ 	.byte	0x04, 0x2f
        /*0392*/ 	.short	(.L_193 - .L_192)
	.align		4
.L_192:
        /*0394*/ 	.word	index@(_ZN2at6native27unrolled_elementwise_kernelINS0_13BinaryFunctorIaaaZZZNS0_18lshift_kernel_cudaERNS_18TensorIteratorBaseEENKUlvE_clEvENKUlvE0_clEvEUlaaE_EESt5arrayIPcLm3EELi4E23TrivialOffsetCalculatorILi2EjESC_ILi1EjENS0_6memory15LoadWithoutCastENSF_16StoreWithoutCastEEEviT_T0_T2_T3_T4_T5_)
        /*0398*/ 	.word	0x0000001d


	//----- nvinfo : EIATTR_FRAME_SIZE
	.align		4
.L_193:
        /*039c*/ 	.byte	0x04, 0x11
        /*039e*/ 	.short	(.L_195 - .L_194)
	.align		4
.L_194:
        /*03a0*/ 	.word	index@(_ZN2at6native27unrolled_elementwise_kernelINS0_13BinaryFunctorIaaaZZZNS0_18lshift_kernel_cudaERNS_18TensorIteratorBaseEENKUlvE_clEvENKUlvE0_clEvEUlaaE_EESt5arrayIPcLm3EELi4E23TrivialOffsetCalculatorILi2EjESC_ILi1EjENS0_6memory15LoadWithoutCastENSF_16StoreWithoutCastEEEviT_T0_T2_T3_T4_T5_)
        /*03a4*/ 	.word	0x00000000


	//----- nvinfo : EIATTR_REGCOUNT
	.align		4
.L_195:
        /*03a8*/ 	.byte	0x04, 0x2f
        /*03aa*/ 	.short	(.L_197 - .L_196)
	.align		4
.L_196:
        /*03ac*/ 	.word	index@(_ZN2at6native18elementwise_kernelILi128ELi4EZNS0_22gpu_kernel_impl_nocastINS0_13BinaryFunctorIaaaZZZNS0_18lshift_kernel_cudaERNS_18TensorIteratorBaseEENKUlvE_clEvENKUlvE0_clEvEUlaaE_EEEEvS5_RKT_EUliE_EEviT1_)
        /*03b0*/ 	.word	0x00000014


	//----- nvinfo : EIATTR_FRAME_SIZE
	.align		4
.L_197:
        /*03b4*/ 	.byte	0x04, 0x11
        /*03b6*/ 	.short	(.L_199 - .L_198)
	.align		4
.L_198:
        /*03b8*/ 	.word	index@(_ZN2at6native18elementwise_kernelILi128ELi4EZNS0_22gpu_kernel_impl_nocastINS0_13BinaryFunctorIaaaZZZNS0_18lshift_kernel_cudaERNS_18TensorIteratorBaseEENKUlvE_clEvENKUlvE0_clEvEUlaaE_EEEEvS5_RKT_EUliE_EEviT1_)
        /*03bc*/ 	.word	0x00000000


	//----- nvinfo : EIATTR_REGCOUNT
	.align		4
.L_199:
        /*03c0*/ 	.byte	0x04, 0x2f
        /*03c2*/ 	.short	(.L_201 - .L_200)
	.align		4
.L_200:
        /*03c4*/ 	.word	index@(_ZN2at6native27unrolled_elementwise_kernelINS0_13BinaryFunctorIaaaZZZNS0_18lshift_kernel_cudaERNS_18TensorIteratorBaseEENKUlvE_clEvENKUlvE0_clEvEUlaaE_EESt5arrayIPcLm3EELi4E23TrivialOffsetCalculatorILi2EjESC_ILi1EjENS0_6memory12LoadWithCastILi2EEENSF_13StoreWithCastILi1EEEEEviT_T0_T2_T3_T4_T5_)
        /*03c8*/ 	.word	0x0000001e


	//----- nvinfo : EIATTR_FRAME_SIZE
	.align		4
.L_201:
        /*03cc*/ 	.byte	0x04, 0x11
        /*03ce*/ 	.short	(.L_203 - .L_202)
	.align		4
.L_202:
        /*03d0*/ 	.word	index@(_ZN2at6native27unrolled_elementwise_kernelINS0_13BinaryFunctorIaaaZZZNS0_18lshift_kernel_cudaERNS_18TensorIteratorBaseEENKUlvE_clEvENKUlvE0_clEvEUlaaE_EESt5arrayIPcLm3EELi4E23TrivialOffsetCalculatorILi2EjESC_ILi1EjENS0_6memory12LoadWithCastILi2EEENSF_13StoreWithCastILi1EEEEEviT_T0_T2_T3_T4_T5_)
        /*03d4*/ 	.word	0x00000000


	//----- nvinfo : EIATTR_REGCOUNT
	.align		4
.L_203:
        /*03d8*/ 	.byte	0x04, 0x2f
        /*03da*/ 	.short	(.L_205 - .L_204)
	.align		4
.L_204:
        /*03dc*/ 	.word	index@(_ZN2at6native18elementwise_kernelILi128ELi4EZNS0_15gpu_kernel_implINS0_13BinaryFunctorIaaaZZZNS0_18lshift_kernel_cudaERNS_18TensorIteratorBaseEENKUlvE_clEvENKUlvE0_clEvEUlaaE_EEEEvS5_RKT_EUliE_EEviT1_)
        /*03e0*/ 	.word	0x00000018


	//----- nvinfo : EIATTR_FRAME_SIZE
	.align		4
.L_205:
        /*03e4*/ 	.byte	0x04, 0x11
        /*03e6*/ 	.short	(.L_207 - .L_206)
	.align		4
.L_206:
        /*03e8*/ 	.word	index@(_ZN2at6native18elementwise_kernelILi128ELi4EZNS0_15gpu_kernel_implINS0_13BinaryFunctorIaaaZZZNS0_18lshift_kernel_cudaERNS_18TensorIteratorBaseEENKUlvE_clEvENKUlvE0_clEvEUlaaE_EEEEvS5_RKT_EUliE_EEviT1_)
        /*03ec*/ 	.word	0x00000000


	//----- nvinfo : EIATTR_REGCOUNT
	.align		4
.L_207:
        /*03f0*/ 	.byte	0x04, 0x2f
        /*03f2*/ 	.short	(.L_209 - .L_208)
	.align		4
.L_208:
        /*03f4*/ 	.word	index@(_ZN2at6native29vectorized_elementwise_kernelILi8ENS0_13AUnaryFunctorIiiiZZZNS0_18lshift_kernel_cudaERNS_18TensorIteratorBaseEENKUlvE_clEvENKUlvE1_clEvEUliiE_EESt5arrayIPcLm2EEEEviT0_T1_)
        /*03f8*/ 	.word	0x00000020


	//----- nvinfo : EIATTR_FRAME_SIZE
	.align		4
.L_209:
        /*03fc*/ 	.byte	0x04, 0x11
        /*03fe*/ 	.short	(.L_211 - .L_210)
	.align		4
.L_210:
        /*0400*/ 	.word	index@(_ZN2at6native29vectorized_elementwise_kernelILi8ENS0_13AUnaryFunctorIiiiZZZNS0_18lshift_kernel_cudaERNS_18TensorIteratorBaseEENKUlvE_clEvENKUlvE1_clEvEUliiE_EESt5arrayIPcLm2EEEEviT0_T1_)
        /*0404*/ 	.word	0x00000000


	//----- nvinfo : EIATTR_REGCOUNT
	.align		4
.L_211:
        /*0408*/ 	.byte	0x04, 0x2f
        /*040a*/ 	.short	(.L_213 - .L_212)
	.align		4
.L_212:
        /*040c*/ 	.word	index@(_ZN2at6native29vectorized_elementwise_kernelILi4ENS0_13AUnaryFunctorIiiiZZZNS0_18lshift_kernel_cudaERNS_18TensorIteratorBaseEENKUlvE_clEvENKUlvE1_clEvEUliiE_EESt5arrayIPcLm2EEEEviT0_T1_)
        /*0410*/ 	.word	0x00000020


	//----- nvinfo : EIATTR_FRAME_SIZE
	.align		4
.L_213:
        /*0414*/ 	.byte	0x04, 0x11
        /*0416*/ 	.short	(.L_215 - .L_214)
	.align		4
.L_214:
        /*0418*/ 	.word	index@(_ZN2at6native29vectorized_elementwise_kernelILi4ENS0_13AUnaryFunctorIiiiZZZNS0_18lshift_kernel_cudaERNS_18TensorIteratorBaseEENKUlvE_clEvENKUlvE1_clEvEUliiE_EESt5arrayIPcLm2EEEEviT0_T1_)
        /*041c*/ 	.word	0x00000000


	//----- nvinfo : EIATTR_REGCOUNT
	.align		4
.L_215:
        /*0420*/ 	.byte	0x04, 0x2f
        /*0422*/ 	.short	(.L_217 - .L_216)
	.align		4
.L_216:
        /*0424*/ 	.word	index@(_ZN2at6native29vectorized_elementwise_kernelILi2ENS0_13AUnaryFunctorIiiiZZZNS0_18lshift_kernel_cudaERNS_18TensorIteratorBaseEENKUlvE_clEvENKUlvE1_clEvEUliiE_EESt5arrayIPcLm2EEEEviT0_T1_)
        /*0428*/ 	.word	0x00000020


	//----- nvinfo : EIATTR_FRAME_SIZE
	.align		4
.L_217:
        /*042c*/ 	.byte	0x04, 0x11
        /*042e*/ 	.short	(.L_219 - .L_218)
	.align		4
.L_218:
        /*0430*/ 	.word	index@(_ZN2at6native29vectorized_elementwise_kernelILi2ENS0_13AUnaryFunctorIiiiZZZNS0_18lshift_kernel_cudaERNS_18TensorIteratorBaseEENKUlvE_clEvENKUlvE1_clEvEUliiE_EESt5arrayIPcLm2EEEEviT0_T1_)
        /*0434*/ 	.word	0x00000000


	//----- nvinfo : EIATTR_REGCOUNT
	.align		4
.L_219:
        /*0438*/ 	.byte	0x04, 0x2f
        /*043a*/ 	.short	(.L_221 - .L_220)
	.align		4
.L_220:
        /*043c*/ 	.word	index@(_ZN2at6native27unrolled_elementwise_kernelINS0_13AUnaryFunctorIiiiZZZNS0_18lshift_kernel_cudaERNS_18TensorIteratorBaseEENKUlvE_clEvENKUlvE1_clEvEUliiE_EESt5arrayIPcLm2EELi4E23TrivialOffsetCalculatorILi1EjESD_NS0_6memory15LoadWithoutCastENSE_16StoreWithoutCastEEEviT_T0_T2_T3_T4_T5_)
        /*0440*/ 	.word	0x00000016


	//----- nvinfo : EIATTR_FRAME_SIZE
	.align		4
.L_221:
        /*0444*/ 	.byte	0x04, 0x11
        /*0446*/ 	.short	(.L_223 - .L_222)
	.align		4
.L_222:
        /*0448*/ 	.word	index@(_ZN2at6native27unrolled_elementwise_kernelINS0_13AUnaryFunctorIiiiZZZNS0_18lshift_kernel_cudaERNS_18TensorIteratorBaseEENKUlvE_clEvENKUlvE1_clEvEUliiE_EESt5arrayIPcLm2EELi4E23TrivialOffsetCalculatorILi1EjESD_NS0_6memory15LoadWithoutCastENSE_16StoreWithoutCastEEEviT_T0_T2_T3_T4_T5_)
        /*044c*/ 	.word	0x00000000


	//----- nvinfo : EIATTR_REGCOUNT
	.align		4
.L_223:
        /*0450*/ 	.byte	0x04, 0x2f
        /*0452*/ 	.short	(.L_225 - .L_224)
	.align		4
.L_224:
        /*0454*/ 	.word	index@(_ZN2at6native18elementwise_kernelILi128ELi2EZNS0_22gpu_kernel_impl_nocastINS0_13AUnaryFunctorIiiiZZZNS0_18lshift_kernel_cudaERNS_18TensorIteratorBaseEENKUlvE_clEvENKUlvE1_clEvEUliiE_EEEEvS5_RKT_EUliE_EEviT1_)
        /*0458*/ 	.word	0x00000014


	//----- nvinfo : EIATTR_FRAME_SIZE
	.align		4
.L_225:
        /*045c*/ 	.byte	0x04, 0x11
        /*045e*/ 	.short	(.L_227 - .L_226)
	.align		4
.L_226:
        /*0460*/ 	.word	index@(_ZN2at6native18elementwise_kernelILi128ELi2EZNS0_22gpu_kernel_impl_nocastINS0_13AUnaryFunctorIiiiZZZNS0_18lshift_kernel_cudaERNS_18TensorIteratorBaseEENKUlvE_clEvENKUlvE1_clEvEUliiE_EEEEvS5_RKT_EUliE_EEviT1_)
        /*0464*/ 	.word	0x00000000


	//----- nvinfo : EIATTR_REGCOUNT
	.align		4
.L_227:
        /*0468*/ 	.byte	0x04, 0x2f
        /*046a*/ 	.short	(.L_229 - .L_228)
	.align		4
.L_228:
        /*046c*/ 	.word	index@(_ZN2at6native27unrolled_elementwise_kernelINS0_13AUnaryFunctorIiiiZZZNS0_18lshift_kernel_cudaERNS_18TensorIteratorBaseEENKUlvE_clEvENKUlvE1_clEvEUliiE_EESt5arrayIPcLm2EELi4E23TrivialOffsetCalculatorILi1EjESD_NS0_6memory12LoadWithCastILi1EEENSE_13StoreWithCastILi1EEEEEviT_T0_T2_T3_T4_T5_)
        /*0470*/ 	.word	0x0000001d


	//----- nvinfo : EIATTR_FRAME_SIZE
	.align		4
.L_229:
        /*0474*/ 	.byte	0x04, 0x11
        /*0476*/ 	.short	(.L_231 - .L_230)
	.align		4
.L_230:
        /*0478*/ 	.word	index@(_ZN2at6native27unrolled_elementwise_kernelINS0_13AUnaryFunctorIiiiZZZNS0_18lshift_kernel_cudaERNS_18TensorIteratorBaseEENKUlvE_clEvENKUlvE1_clEvEUliiE_EESt5arrayIPcLm2EELi4E23TrivialOffsetCalculatorILi1EjESD_NS0_6memory12LoadWithCastILi1EEENSE_13StoreWithCastILi1EEEEEviT_T0_T2_T3_T4_T5_)
        /*047c*/ 	.word	0x00000000


	//----- nvinfo : EIATTR_REGCOUNT
	.align		4
.L_231:
        /*0480*/ 	.byte	0x04, 0x2f
        /*0482*/ 	.short	(.L_233 - .L_232)
	.align		4
.L_232:
        /*0484*/ 	.word	index@(_ZN2at6native18elementwise_kernelILi128ELi4EZNS0_15gpu_kernel_implINS0_13AUnaryFunctorIiiiZZZNS0_18lshift_kernel_cudaERNS_18TensorIteratorBaseEENKUlvE_clEvENKUlvE1_clEvEUliiE_EEEEvS5_RKT_EUliE_EEviT1_)
        /*0488*/ 	.word	0x00000018


	//----- nvinfo : EIATTR_FRAME_SIZE
	.align		4
.L_233:
        /*048c*/ 	.byte	0x04, 0x11
        /*048e*/ 	.short	(.L_235 - .L_234)
	.align		4
.L_234:
        /*0490*/ 	.word	index@(_ZN2at6native18elementwise_kernelILi128ELi4EZNS0_15gpu_kernel_implINS0_13AUnaryFunctorIiiiZZZNS0_18lshift_kernel_cudaERNS_18TensorIteratorBaseEENKUlvE_clEvENKUlvE1_clEvEUliiE_EEEEvS5_RKT_EUliE_EEviT1_)
        /*0494*/ 	.word	0x00000000


	//----- nvinfo : EIATTR_REGCOUNT
	.align		4
.L_235:
        /*0498*/ 	.byte	0x04, 0x2f
        /*049a*/ 	.short	(.L_237 - .L_236)
	.align		4
.L_236:
        /*049c*/ 	.word	index@(_ZN2at6native29vectorized_elementwise_kernelILi8ENS0_13BUnaryFunctorIiiiZZZNS0_18lshift_kernel_cudaERNS_18TensorIteratorBaseEENKUlvE_clEvENKUlvE1_clEvEUliiE_EESt5arrayIPcLm2EEEEviT0_T1_)
        /*04a0*/ 	.word	0x00000020


	//----- nvinfo : EIATTR_FRAME_SIZE
	.align		4
.L_237:
        /*04a4*/ 	.byte	0x04, 0x11
        /*04a6*/ 	.short	(.L_239 - .L_238)
	.align		4
.L_238:
        /*04a8*/ 	.word	index@(_ZN2at6native29vectorized_elementwise_kernelILi8ENS0_13BUnaryFunctorIiiiZZZNS0_18lshift_kernel_cudaERNS_18TensorIteratorBaseEENKUlvE_clEvENKUlvE1_clEvEUliiE_EESt5arrayIPcLm2EEEEviT0_T1_)
        /*04ac*/ 	.word	0x00000000


	//----- nvinfo : EIATTR_REGCOUNT
	.align		4
.L_239:
        /*04b0*/ 	.byte	0x04, 0x2f
        /*04b2*/ 	.short	(.L_241 - .L_240)
	.align		4
.L_240:
        /*04b4*/ 	.word	index@(_ZN2at6native29vectorized_elementwise_kernelILi4ENS0_13BUnaryFunctorIiiiZZZNS0_18lshift_kernel_cudaERNS_18TensorIteratorBaseEENKUlvE_clEvENKUlvE1_clEvEUliiE_EESt5arrayIPcLm2EEEEviT0_T1_)
        /*04b8*/ 	.word	0x00000020


	//----- nvinfo : EIATTR_FRAME_SIZE
	.align		4
.L_241:
        /*04bc*/ 	.byte	0x04, 0x11
        /*04be*/ 	.short	(.L_243 - .L_242)
	.align		4
.L_242:
        /*04c0*/ 	.word	index@(_ZN2at6native29vectorized_elementwise_kernelILi4ENS0_13BUnaryFunctorIiiiZZZNS0_18lshift_kernel_cudaERNS_18TensorIteratorBaseEENKUlvE_clEvENKUlvE1_clEvEUliiE_EESt5arrayIPcLm2EEEEviT0_T1_)
        /*04c4*/ 	.word	0x00000000


	//----- nvinfo : EIATTR_REGCOUNT
	.align		4
.L_243:
        /*04c8*/ 	.byte	0x04, 0x2f
        /*04ca*/ 	.short	(.L_245 - .L_244)
	.align		4
.L_244:
        /*04cc*/ 	.word	index@(_ZN2at6native29vectorized_elementwise_kernelILi2ENS0_13BUnaryFunctorIiiiZZZNS0_18lshift_kernel_cudaERNS_18TensorIteratorBaseEENKUlvE_clEvENKUlvE1_clEvEUliiE_EESt5arrayIPcLm2EEEEviT0_T1_)
        /*04d0*/ 	.word	0x00000020


	//----- nvinfo : EIATTR_FRAME_SIZE
	.align		4
.L_245:
        /*04d4*/ 	.byte	0x04, 0x11
        /*04d6*/ 	.short	(.L_247 - .L_246)
	.align		4
.L_246:
        /*04d8*/ 	.word	index@(_ZN2at6native29vectorized_elementwise_kernelILi2ENS0_13BUnaryFunctorIiiiZZZNS0_18lshift_kernel_cudaERNS_18TensorIteratorBaseEENKUlvE_clEvENKUlvE1_clEvEUliiE_EESt5arrayIPcLm2EEEEviT0_T1_)
        /*04dc*/ 	.word	0x00000000


	//----- nvinfo : EIATTR_REGCOUNT
	.align		4
.L_247:
        /*04e0*/ 	.byte	0x04, 0x2f
        /*04e2*/ 	.short	(.L_249 - .L_248)
	.align		4
.L_248:
        /*04e4*/ 	.word	index@(_ZN2at6native27unrolled_elementwise_kernelINS0_13BUnaryFunctorIiiiZZZNS0_18lshift_kernel_cudaERNS_18TensorIteratorBaseEENKUlvE_clEvENKUlvE1_clEvEUliiE_EESt5arrayIPcLm2EELi4E23TrivialOffsetCalculatorILi1EjESD_NS0_6memory15LoadWithoutCastENSE_16StoreWithoutCastEEEviT_T0_T2_T3_T4_T5_)
        /*04e8*/ 	.word	0x00000016


	//----- nvinfo : EIATTR_FRAME_SIZE
	.align		4
.L_249:
        /*04ec*/ 	.byte	0x04, 0x11
        /*04ee*/ 	.short	(.L_251 - .L_250)
	.align		4
.L_250:
        /*04f0*/ 	.word	index@(_ZN2at6native27unrolled_elementwise_kernelINS0_13BUnaryFunctorIiiiZZZNS0_18lshift_kernel_cudaERNS_18TensorIteratorBaseEENKUlvE_clEvENKUlvE1_clEvEUliiE_EESt5arrayIPcLm2EELi4E23TrivialOffsetCalculatorILi1EjESD_NS0_6memory15LoadWithoutCastENSE_16StoreWithoutCastEEEviT_T0_T2_T3_T4_T5_)
        /*04f4*/ 	.word	0x00000000


	//----- nvinfo : EIATTR_REGCOUNT
	.align		4
.L_251:
        /*04f8*/ 	.byte	0x04, 0x2f
        /*04fa*/ 	.short	(.L_253 - .L_252)
	.align		4
.L_252:
        /*04fc*/ 	.word	index@(_ZN2at6native18elementwise_kernelILi128ELi2EZNS0_22gpu_kernel_impl_nocastINS0_13BUnaryFunctorIiiiZZZNS0_18lshift_kernel_cudaERNS_18TensorIteratorBaseEENKUlvE_clEvENKUlvE1_clEvEUliiE_EEEEvS5_RKT_EUliE_EEviT1_)
        /*0500*/ 	.word	0x00000014


	//----- nvinfo : EIATTR_FRAME_SIZE
	.align		4
.L_253:
        /*0504*/ 	.byte	0x04, 0x11
        /*0506*/ 	.short	(.L_255 - .L_254)
	.align		4
.L_254:
        /*0508*/ 	.word	index@(_ZN2at6native18elementwise_kernelILi128ELi2EZNS0_22gpu_kernel_impl_nocastINS0_13BUnaryFunctorIiiiZZZNS0_18lshift_kernel_cudaERNS_18TensorIteratorBaseEENKUlvE_clEvENKUlvE1_clEvEUliiE_EEEEvS5_RKT_EUliE_EEviT1_)
        /*050c*/ 	.word	0x00000000


	//----- nvinfo : EIATTR_REGCOUNT
	.align		4
.L_255:
        /*0510*/ 	.byte	0x04, 0x2f
        /*0512*/ 	.short	(.L_257 - .L_256)
	.align		4
.L_256:
        /*0514*/ 	.word	index@(_ZN2at6native27unrolled_elementwise_kernelINS0_13BUnaryFunctorIiiiZZZNS0_18lshift_kernel_cudaERNS_18TensorIteratorBaseEENKUlvE_clEvENKUlvE1_clEvEUliiE_EESt5arrayIPcLm2EELi4E23TrivialOffsetCalculatorILi1EjESD_NS0_6memory12LoadWithCastILi1EEENSE_13StoreWithCastILi1EEEEEviT_T0_T2_T3_T4_T5_)
        /*0518*/ 	.word	0x0000001d


	//----- nvinfo : EIATTR_FRAME_SIZE
	.align		4
.L_257:
        /*051c*/ 	.byte	0x04, 0x11
        /*051e*/ 	.short	(.L_259 - .L_258)
	.align		4
.L_258:
        /*0520*/ 	.word	index@(_ZN2at6native27unrolled_elementwise_kernelINS0_13BUnaryFunctorIiiiZZZNS0_18lshift_kernel_cudaERNS_18TensorIteratorBaseEENKUlvE_clEvENKUlvE1_clEvEUliiE_EESt5arrayIPcLm2EELi4E23TrivialOffsetCalculatorILi1EjESD_NS0_6memory12LoadWithCastILi1EEENSE_13StoreWithCastILi1EEEEEviT_T0_T2_T3_T4_T5_)
        /*0524*/ 	.word	0x00000000


	//----- nvinfo : EIATTR_REGCOUNT
	.align		4
.L_259:
        /*0528*/ 	.byte	0x04, 0x2f
        /*052a*/ 	.short	(.L_261 - .L_260)
	.align		4
.L_260:
        /*052c*/ 	.word	index@(_ZN2at6native18elementwise_kernelILi128ELi4EZNS0_15gpu_kernel_implINS0_13BUnaryFunctorIiiiZZZNS0_18lshift_kernel_cudaERNS_18TensorIteratorBaseEENKUlvE_clEvENKUlvE1_clEvEUliiE_EEEEvS5_RKT_EUliE_EEviT1_)
        /*0530*/ 	.word	0x00000018


	//----- nvinfo : EIATTR_FRAME_SIZE
	.align		4
.L_261:
        /*0534*/ 	.byte	0x04, 0x11
        /*0536*/ 	.short	(.L_263 - .L_262)
	.align		4
.L_262:
        /*0538*/ 	.word	index@(_ZN2at6native18elementwise_kernelILi128ELi4EZNS0_15gpu_kernel_implINS0_13BUnaryFunctorIiiiZZZNS0_18lshift_kernel_cudaERNS_18TensorIteratorBaseEENKUlvE_clEvENKUlvE1_clEvEUliiE_EEEEvS5_RKT_EUliE_EEviT1_)
        /*053c*/ 	.word	0x00000000


	//----- nvinfo : EIATTR_REGCOUNT
	.align		4
.L_263:
        /*0540*/ 	.byte	0x04, 0x2f
        /*0542*/ 	.short	(.L_265 - .L_264)
	.align		4
.L_264:
        /*0544*/ 	.word	index@(_ZN2at6native29vectorized_elementwise_kernelILi8ENS0_13BinaryFunctorIiiiZZZNS0_18lshift_kernel_cudaERNS_18TensorIteratorBaseEENKUlvE_clEvENKUlvE1_clEvEUliiE_EESt5arrayIPcLm3EEEEviT0_T1_)
        /*0548*/ 	.word	0x00000020


	//----- nvinfo : EIATTR_FRAME_SIZE
	.align		4
.L_265:
        /*054c*/ 	.byte	0x04, 0x11
        /*054e*/ 	.short	(.L_267 - .L_266)
	.align		4
.L_266:
        /*0550*/ 	.word	index@(_ZN2at6native29vectorized_elementwise_kernelILi8ENS0_13BinaryFunctorIiiiZZZNS0_18lshift_kernel_cudaERNS_18TensorIteratorBaseEENKUlvE_clEvENKUlvE1_clEvEUliiE_EESt5arrayIPcLm3EEEEviT0_T1_)
        /*0554*/ 	.word	0x00000000


	//----- nvinfo : EIATTR_REGCOUNT
	.align		4
.L_267:
        /*0558*/ 	.byte	0x04, 0x2f
        /*055a*/ 	.short	(.L_269 - .L_268)
	.align		4
.L_268:
        /*055c*/ 	.word	index@(_ZN2at6native29vectorized_elementwise_kernelILi4ENS0_13BinaryFunctorIiiiZZZNS0_18lshift_kernel_cudaERNS_18TensorIteratorBaseEENKUlvE_clEvENKUlvE1_clEvEUliiE_EESt5arrayIPcLm3EEEEviT0_T1_)
        /*0560*/ 	.word	0x00000020


	//----- nvinfo : EIATTR_FRAME_SIZE
	.align		4
.L_269:
        /*0564*/ 	.byte	0x04, 0x11
        /*0566*/ 	.short	(.L_271 - .L_270)
	.align		4
.L_270:
        /*0568*/ 	.word	index@(_ZN2at6native29vectorized_elementwise_kernelILi4ENS0_13BinaryFunctorIiiiZZZNS0_18lshift_kernel_cudaERNS_18TensorIteratorBaseEENKUlvE_clEvENKUlvE1_clEvEUliiE_EESt5arrayIPcLm3EEEEviT0_T1_)
        /*056c*/ 	.word	0x00000000


	//----- nvinfo : EIATTR_REGCOUNT
	.align		4
.L_271:
        /*0570*/ 	.byte	0x04, 0x2f
        /*0572*/ 	.short	(.L_273 - .L_272)
	.align		4
.L_272:
        /*0574*/ 	.word	index@(_ZN2at6native29vectorized_elementwise_kernelILi2ENS0_13BinaryFunctorIiiiZZZNS0_18lshift_kernel_cudaERNS_18TensorIteratorBaseEENKUlvE_clEvENKUlvE1_clEvEUliiE_EESt5arrayIPcLm3EEEEviT0_T1_)
        /*0578*/ 	.word	0x00000020


	//----- nvinfo : EIATTR_FRAME_SIZE
	.align		4
.L_273:
        /*057c*/ 	.byte	0x04, 0x11
        /*057e*/ 	.short	(.L_275 - .L_274)
	.align		4
.L_274:
        /*0580*/ 	.word	index@(_ZN2at6native29vectorized_elementwise_kernelILi2ENS0_13BinaryFunctorIiiiZZZNS0_18lshift_kernel_cudaERNS_18TensorIteratorBaseEENKUlvE_clEvENKUlvE1_clEvEUliiE_EESt5arrayIPcLm3EEEEviT0_T1_)
        /*0584*/ 	.word	0x00000000


	//----- nvinfo : EIATTR_REGCOUNT
	.align		4
.L_275:
        /*0588*/ 	.byte	0x04, 0x2f
        /*058a*/ 	.short	(.L_277 - .L_276)
	.align		4
.L_276:
        /*058c*/ 	.word	index@(_ZN2at6native27unrolled_elementwise_kernelINS0_13BinaryFunctorIiiiZZZNS0_18lshift_kernel_cudaERNS_18TensorIteratorBaseEENKUlvE_clEvENKUlvE1_clEvEUliiE_EESt5arrayIPcLm3EELi4E23TrivialOffsetCalculatorILi2EjESC_ILi1EjENS0_6memory15LoadWithoutCastENSF_16StoreWithoutCastEEEviT_T0_T2_T3_T4_T5_)
        /*0590*/ 	.word	0x0000001e


	//----- nvinfo : EIATTR_FRAME_SIZE
	.align		4
.L_277:
        /*0594*/ 	.byte	0x04, 0x11
        /*0596*/ 	.short	(.L_279 - .L_278)
	.align		4
.L_278:
        /*0598*/ 	.word	index@(_ZN2at6native27unrolled_elementwise_kernelINS0_13BinaryFunctorIiiiZZZNS0_18lshift_kernel_cudaERNS_18TensorIteratorBaseEENKUlvE_clEvENKUlvE1_clEvEUliiE_EESt5arrayIPcLm3EELi4E23TrivialOffsetCalculatorILi2EjESC_ILi1EjENS0_6memory15LoadWithoutCastENSF_16StoreWithoutCastEEEviT_T0_T2_T3_T4_T5_)
        /*059c*/ 	.word	0x00000000


	//----- nvinfo : EIATTR_REGCOUNT
	.align		4
.L_279:
        /*05a0*/ 	.byte	0x04, 0x2f
        /*05a2*/ 	.short	(.L_281 - .L_280)
	.align		4
.L_280:
        /*05a4*/ 	.word	index@(_ZN2at6native18elementwise_kernelILi128ELi2EZNS0_22gpu_kernel_impl_nocastINS0_13BinaryFunctorIiiiZZZNS0_18lshift_kernel_cudaERNS_18TensorIteratorBaseEENKUlvE_clEvENKUlvE1_clEvEUliiE_EEEEvS5_RKT_EUliE_EEviT1_)
        /*05a8*/ 	.word	0x00000014


	//----- nvinfo : EIATTR_FRAME_SIZE
	.align		4
.L_281:
        /*05ac*/ 	.byte	0x04, 0x11
        /*05ae*/ 	.short	(.L_283 - .L_282)
	.align		4
.L_282:
        /*05b0*/ 	.word	index@(_ZN2at6native18elementwise_kernelILi128ELi2EZNS0_22gpu_kernel_impl_nocastINS0_13BinaryFunctorIiiiZZZNS0_18lshift_kernel_cudaERNS_18TensorIteratorBaseEENKUlvE_clEvENKUlvE1_clEvEUliiE_EEEEvS5_RKT_EUliE_EEviT1_)
        /*05b4*/ 	.word	0x00000000


	//----- nvinfo : EIATTR_REGCOUNT
	.align		4
.L_283:
        /*05b8*/ 	.byte	0x04, 0x2f
        /*05ba*/ 	.short	(.L_285 - .L_284)
	.align		4
.L_284:
        /*05bc*/ 	.word	index@(_ZN2at6native27unrolled_elementwise_kernelINS0_13BinaryFunctorIiiiZZZNS0_18lshift_kernel_cudaERNS_18TensorIteratorBaseEENKUlvE_clEvENKUlvE1_clEvEUliiE_EESt5arrayIPcLm3EELi4E23TrivialOffsetCalculatorILi2EjESC_ILi1EjENS0_6memory12LoadWithCastILi2EEENSF_13StoreWithCastILi1EEEEEviT_T0_T2_T3_T4_T5_)
        /*05c0*/ 	.word	0x00000020


	//----- nvinfo : EIATTR_FRAME_SIZE
	.align		4
.L_285:
        /*05c4*/ 	.byte	0x04, 0x11
        /*05c6*/ 	.short	(.L_287 - .L_286)
	.align		4
.L_286:
        /*05c8*/ 	.word	index@(_ZN2at6native27unrolled_elementwise_kernelINS0_13BinaryFunctorIiiiZZZNS0_18lshift_kernel_cudaERNS_18TensorIteratorBaseEENKUlvE_clEvENKUlvE1_clEvEUliiE_EESt5arrayIPcLm3EELi4E23TrivialOffsetCalculatorILi2EjESC_ILi1EjENS0_6memory12LoadWithCastILi2EEENSF_13StoreWithCastILi1EEEEEviT_T0_T2_T3_T4_T5_)
        /*05cc*/ 	.word	0x00000000


	//----- nvinfo : EIATTR_REGCOUNT
	.align		4
.L_287:
        /*05d0*/ 	.byte	0x04, 0x2f
        /*05d2*/ 	.short	(.L_289 - .L_288)
	.align		4
.L_288:
        /*05d4*/ 	.word	index@(_ZN2at6native18elementwise_kernelILi128ELi4EZNS0_15gpu_kernel_implINS0_13BinaryFunctorIiiiZZZNS0_18lshift_kernel_cudaERNS_18TensorIteratorBaseEENKUlvE_clEvENKUlvE1_clEvEUliiE_EEEEvS5_RKT_EUliE_EEviT1_)
        /*05d8*/ 	.word	0x00000018


	//----- nvinfo : EIATTR_FRAME_SIZE
	.align		4
.L_289:
        /*05dc*/ 	.byte	0x04, 0x11
        /*05de*/ 	.short	(.L_291 - .L_290)
	.align		4
.L_290:
        /*05e0*/ 	.word	index@(_ZN2at6native18elementwise_kernelILi128ELi4EZNS0_15gpu_kernel_implINS0_13BinaryFunctorIiiiZZZNS0_18lshift_kernel_cudaERNS_18TensorIteratorBaseEENKUlvE_clEvENKUlvE1_clEvEUliiE_EEEEvS5_RKT_EUliE_EEviT1_)
        /*05e4*/ 	.word	0x00000000


	//----- nvinfo : EIATTR_REGCOUNT
	.align		4
.L_291:
        /*05e8*/ 	.byte	0x04, 0x2f
        /*05ea*/ 	.short	(.L_293 - .L_292)
	.align		4
.L_292:
        /*05ec*/ 	.word	index@(_ZN2at6native29vectorized_elementwise_kernelILi8ENS0_13AUnaryFunctorIlllZZZNS0_18lshift_kernel_cudaERNS_18TensorIteratorBaseEENKUlvE_clEvENKUlvE2_clEvEUlllE_EESt5arrayIPcLm2EEEEviT0_T1_)
        /*05f0*/ 	.word	0x00000020


	//----- nvinfo : EIATTR_FRAME_SIZE
	.align		4
.L_293:
        /*05f4*/ 	.byte	0x04, 0x11
        /*05f6*/ 	.short	(.L_295 - .L_294)
	.align		4
.L_294:
        /*05f8*/ 	.word	index@(_ZN2at6native29vectorized_elementwise_kernelILi8ENS0_13AUnaryFunctorIlllZZZNS0_18lshift_kernel_cudaERNS_18TensorIteratorBaseEENKUlvE_clEvENKUlvE2_clEvEUlllE_EESt5arrayIPcLm2EEEEviT0_T1_)
        /*05fc*/ 	.word	0x00000000


	//----- nvinfo : EIATTR_REGCOUNT
	.align		4
.L_295:
        /*0600*/ 	.byte	0x04, 0x2f
        /*0602*/ 	.short	(.L_297 - .L_296)
	.align		4
.L_296:
        /*0604*/ 	.word	index@(_ZN2at6native29vectorized_elementwise_kernelILi4ENS0_13AUnaryFunctorIlllZZZNS0_18lshift_kernel_cudaERNS_18TensorIteratorBaseEENKUlvE_clEvENKUlvE2_clEvEUlllE_EESt5arrayIPcLm2EEEEviT0_T1_)
        /*0608*/ 	.word	0x00000020


	//----- nvinfo : EIATTR_FRAME_SIZE
	.align		4
.L_297:
        /*060c*/ 	.byte	0x04, 0x11
        /*060e*/ 	.short	(.L_299 - .L_298)
	.align		4
.L_298:
        /*0610*/ 	.word	index@(_ZN2at6native29vectorized_elementwise_kernelILi4ENS0_13AUnaryFunctorIlllZZZNS0_18lshift_kernel_cudaERNS_18TensorIteratorBaseEENKUlvE_clEvENKUlvE2_clEvEUlllE_EESt5arrayIPcLm2EEEEviT0_T1_)
        /*0614*/ 	.word	0x00000000


	//----- nvinfo : EIATTR_REGCOUNT
	.align		4
.L_299:
        /*0618*/ 	.byte	0x04, 0x2f
        /*061a*/ 	.short	(.L_301 - .L_300)
	.align		4
.L_300:
        /*061c*/ 	.word	index@(_ZN2at6native29vectorized_elementwise_kernelILi2ENS0_13AUnaryFunctorIlllZZZNS0_18lshift_kernel_cudaERNS_18TensorIteratorBaseEENKUlvE_clEvENKUlvE2_clEvEUlllE_EESt5arrayIPcLm2EEEEviT0_T1_)
        /*0620*/ 	.word	0x00000020


	//----- nvinfo : EIATTR_FRAME_SIZE
	.align		4
.L_301:
        /*0624*/ 	.byte	0x04, 0x11
        /*0626*/ 	.short	(.L_303 - .L_302)
	.align		4
.L_302:
        /*0628*/ 	.word	index@(_ZN2at6native29vectorized_elementwise_kernelILi2ENS0_13AUnaryFunctorIlllZZZNS0_18lshift_kernel_cudaERNS_18TensorIteratorBaseEENKUlvE_clEvENKUlvE2_clEvEUlllE_EESt5arrayIPcLm2EEEEviT0_T1_)
        /*062c*/ 	.word	0x00000000


	//----- nvinfo : EIATTR_REGCOUNT
	.align		4
.L_303:
        /*0630*/ 	.byte	0x04, 0x2f
        /*0632*/ 	.short	(.L_305 - .L_304)
	.align		4
.L_304:
        /*0634*/ 	.word	index@(_ZN2at6native27unrolled_elementwise_kernelINS0_13AUnaryFunctorIlllZZZNS0_18lshift_kernel_cudaERNS_18TensorIteratorBaseEENKUlvE_clEvENKUlvE2_clEvEUlllE_EESt5arrayIPcLm2EELi4E23TrivialOffsetCalculatorILi1EjESD_NS0_6memory15LoadWithoutCastENSE_16StoreWithoutCastEEEviT_T0_T2_T3_T4_T5_)
        /*0638*/ 	.word	0x00000018


	//----- nvinfo : EIATTR_FRAME_SIZE
	.align		4
.L_305:
        /*063c*/ 	.byte	0x04, 0x11
        /*063e*/ 	.short	(.L_307 - .L_306)
	.align		4
.L_306:
        /*0640*/ 	.word	index@(_ZN2at6native27unrolled_elementwise_kernelINS0_13AUnaryFunctorIlllZZZNS0_18lshift_kernel_cudaERNS_18TensorIteratorBaseEENKUlvE_clEvENKUlvE2_clEvEUlllE_EESt5arrayIPcLm2EELi4E23TrivialOffsetCalculatorILi1EjESD_NS0_6memory15LoadWithoutCastENSE_16StoreWithoutCastEEEviT_T0_T2_T3_T4_T5_)
        /*0644*/ 	.word	0x00000000


	//----- nvinfo : EIATTR_REGCOUNT
	.align		4
.L_307:
        /*0648*/ 	.byte	0x04, 0x2f
        /*064a*/ 	.short	(.L_309 - .L_308)
	.align		4
.L_308:
        /*064c*/ 	.word	index@(_ZN2at6native18elementwise_kernelILi128ELi2EZNS0_22gpu_kernel_impl_nocastINS0_13AUnaryFunctorIlllZZZNS0_18lshift_kernel_cudaERNS_18TensorIteratorBaseEENKUlvE_clEvENKUlvE2_clEvEUlllE_EEEEvS5_RKT_EUliE_EEviT1_)
        /*0650*/ 	.word	0x00000014


	//----- nvinfo : EIATTR_FRAME_SIZE
	.align		4
.L_309:
        /*0654*/ 	.byte	0x04, 0x11
        /*0656*/ 	.short	(.L_311 - .L_310)
	.align		4
.L_310:
        /*0658*/ 	.word	index@(_ZN2at6native18elementwise_kernelILi128ELi2EZNS0_22gpu_kernel_impl_nocastINS0_13AUnaryFunctorIlllZZZNS0_18lshift_kernel_cudaERNS_18TensorIteratorBaseEENKUlvE_clEvENKUlvE2_clEvEUlllE_EEEEvS5_RKT_EUliE_EEviT1_)
        /*065c*/ 	.word	0x00000000


	//----- nvinfo : EIATTR_REGCOUNT
	.align		4
.L_311:
        /*0660*/ 	.byte	0x04, 0x2f
        /*0662*/ 	.short	(.L_313 - .L_312)
	.align		4
.L_312:
        /*0664*/ 	.word	index@(_ZN2at6native27unrolled_elementwise_kernelINS0_13AUnaryFunctorIlllZZZNS0_18lshift_kernel_cudaERNS_18TensorIteratorBaseEENKUlvE_clEvENKUlvE2_clEvEUlllE_EESt5arrayIPcLm2EELi4E23TrivialOffsetCalculatorILi1EjESD_NS0_6memory12LoadWithCastILi1EEENSE_13StoreWithCastILi1EEEEEviT_T0_T2_T3_T4_T5_)
        /*0668*/ 	.word	0x00000020


	//----- nvinfo : EIATTR_FRAME_SIZE
	.align		4
.L_313:
        /*066c*/ 	.byte	0x04, 0x11
        /*066e*/ 	.short	(.L_315 - .L_314)
	.align		4
.L_314:
        /*0670*/ 	.word	index@(_ZN2at6native27unrolled_elementwise_kernelINS0_13AUnaryFunctorIlllZZZNS0_18lshift_kernel_cudaERNS_18TensorIteratorBaseEENKUlvE_clEvENKUlvE2_clEvEUlllE_EESt5arrayIPcLm2EELi4E23TrivialOffsetCalculatorILi1EjESD_NS0_6memory12LoadWithCastILi1EEENSE_13StoreWithCastILi1EEEEEviT_T0_T2_T3_T4_T5_)
        /*0674*/ 	.word	0x00000000


	//----- nvinfo : EIATTR_REGCOUNT
	.align		4
.L_315:
        /*0678*/ 	.byte	0x04, 0x2f
        /*067a*/ 	.short	(.L_317 - .L_316)
	.align		4
.L_316:
        /*067c*/ 	.word	index@(_ZN2at6native18elementwise_kernelILi128ELi4EZNS0_15gpu_kernel_implINS0_13AUnaryFunctorIlllZZZNS0_18lshift_kernel_cudaERNS_18TensorIteratorBaseEENKUlvE_clEvENKUlvE2_clEvEUlllE_EEEEvS5_RKT_EUliE_EEviT1_)
        /*0680*/ 	.word	0x00000018


	//----- nvinfo : EIATTR_FRAME_SIZE
	.align		4
.L_317:
        /*0684*/ 	.byte	0x04, 0x11
        /*0686*/ 	.short	(.L_319 - .L_318)
	.align		4
.L_318:
        /*0688*/ 	.word	index@(_ZN2at6native18elementwise_kernelILi128ELi4EZNS0_15gpu_kernel_implINS0_13AUnaryFunctorIlllZZZNS0_18lshift_kernel_cudaERNS_18TensorIteratorBaseEENKUlvE_clEvENKUlvE2_clEvEUlllE_EEEEvS5_RKT_EUliE_EEviT1_)
        /*068c*/ 	.word	0x00000000


	//----- nvinfo : EIATTR_REGCOUNT
	.align		4
.L_319:
        /*0690*/ 	.byte	0x04, 0x2f
        /*0692*/ 	.short	(.L_321 - .L_320)
	.align		4
.L_320:
        /*0694*/ 	.word	index@(_ZN2at6native29vectorized_elementwise_kernelILi8ENS0_13BUnaryFunctorIlllZZZNS0_18lshift_kernel_cudaERNS_18TensorIteratorBaseEENKUlvE_clEvENKUlvE2_clEvEUlllE_EESt5arrayIPcLm2EEEEviT0_T1_)
        /*0698*/ 	.word	0x00000020


	//----- nvinfo : EIATTR_FRAME_SIZE
	.align		4
.L_321:
        /*069c*/ 	.byte	0x04, 0x11
        /*069e*/ 	.short	(.L_323 - .L_322)
	.align		4
.L_322:
        /*06a0*/ 	.word	index@(_ZN2at6native29vectorized_elementwise_kernelILi8ENS0_13BUnaryFunctorIlllZZZNS0_18lshift_kernel_cudaERNS_18TensorIteratorBaseEENKUlvE_clEvENKUlvE2_clEvEUlllE_EESt5arrayIPcLm2EEEEviT0_T1_)
        /*06a4*/ 	.word	0x00000000


	//----- nvinfo : EIATTR_REGCOUNT
	.align		4
.L_323:
        /*06a8*/ 	.byte	0x04, 0x2f
        /*06aa*/ 	.short	(.L_325 - .L_324)
	.align		4
.L_324:
        /*06ac*/ 	.word	index@(_ZN2at6native29vectorized_elementwise_kernelILi4ENS0_13BUnaryFunctorIlllZZZNS0_18lshift_kernel_cudaERNS_18TensorIteratorBaseEENKUlvE_clEvENKUlvE2_clEvEUlllE_EESt5arrayIPcLm2EEEEviT0_T1_)
        /*06b0*/ 	.word	0x00000020


	//----- nvinfo : EIATTR_FRAME_SIZE
	.align		4
.L_325:
        /*06b4*/ 	.byte	0x04, 0x11
        /*06b6*/ 	.short	(.L_327 - .L_326)
	.align		4
.L_326:
        /*06b8*/ 	.word	index@(_ZN2at6native29vectorized_elementwise_kernelILi4ENS0_13BUnaryFunctorIlllZZZNS0_18lshift_kernel_cudaERNS_18TensorIteratorBaseEENKUlvE_clEvENKUlvE2_clEvEUlllE_EESt5arrayIPcLm2EEEEviT0_T1_)
        /*06bc*/ 	.word	0x00000000


	//----- nvinfo : EIATTR_REGCOUNT
	.align		4
.L_327:
        /*06c0*/ 	.byte	0x04, 0x2f
        /*06c2*/ 	.short	(.L_329 - .L_328)
	.align		4
.L_328:
        /*06c4*/ 	.word	index@(_ZN2at6native29vectorized_elementwise_kernelILi2ENS0_13BUnaryFunctorIlllZZZNS0_18lshift_kernel_cudaERNS_18TensorIteratorBaseEENKUlvE_clEvENKUlvE2_clEvEUlllE_EESt5arrayIPcLm2EEEEviT0_T1_)
        /*06c8*/ 	.word	0x00000020


	//----- nvinfo : EIATTR_FRAME_SIZE
	.align		4
.L_329:
        /*06cc*/ 	.byte	0x04, 0x11
        /*06ce*/ 	.short	(.L_331 - .L_330)
	.align		4
.L_330:
        /*06d0*/ 	.word	index@(_ZN2at6native29vectorized_elementwise_kernelILi2ENS0_13BUnaryFunctorIlllZZZNS0_18lshift_kernel_cudaERNS_18TensorIteratorBaseEENKUlvE_clEvENKUlvE2_clEvEUlllE_EESt5arrayIPcLm2EEEEviT0_T1_)
        /*06d4*/ 	.word	0x00000000


	//----- nvinfo : EIATTR_REGCOUNT
	.align		4
.L_331:
        /*06d8*/ 	.byte	0x04, 0x2f
        /*06da*/ 	.short	(.L_333 - .L_332)
	.align		4
.L_332:
        /*06dc*/ 	.word	index@(_ZN2at6native27unrolled_elementwise_kernelINS0_13BUnaryFunctorIlllZZZNS0_18lshift_kernel_cudaERNS_18TensorIteratorBaseEENKUlvE_clEvENKUlvE2_clEvEUlllE_EESt5arrayIPcLm2EELi4E23TrivialOffsetCalculatorILi1EjESD_NS0_6memory15LoadWithoutCastENSE_16StoreWithoutCastEEEviT_T0_T2_T3_T4_T5_)
        /*06e0*/ 	.word	0x0000001b


	//----- nvinfo : EIATTR_FRAME_SIZE
	.align		4
.L_333:
        /*06e4*/ 	.byte	0x04, 0x11
        /*06e6*/ 	.short	(.L_335 - .L_334)
	.align		4
.L_334:
        /*06e8*/ 	.word	index@(_ZN2at6native27unrolled_elementwise_kernelINS0_13BUnaryFunctorIlllZZZNS0_18lshift_kernel_cudaERNS_18TensorIteratorBaseEENKUlvE_clEvENKUlvE2_clEvEUlllE_EESt5arrayIPcLm2EELi4E23TrivialOffsetCalculatorILi1EjESD_NS0_6memory15LoadWithoutCastENSE_16StoreWithoutCastEEEviT_T0_T2_T3_T4_T5_)
        /*06ec*/ 	.word	0x00000000


	//----- nvinfo : EIATTR_REGCOUNT
	.align		4
.L_335:
        /*06f0*/ 	.byte	0x04, 0x2f
        /*06f2*/ 	.short	(.L_337 - .L_336)
	.align		4
.L_336:
        /*06f4*/ 	.word	index@(_ZN2at6native18elementwise_kernelILi128ELi2EZNS0_22gpu_kernel_impl_nocastINS0_13BUnaryFunctorIlllZZZNS0_18lshift_kernel_cudaERNS_18TensorIteratorBaseEENKUlvE_clEvENKUlvE2_clEvEUlllE_EEEEvS5_RKT_EUliE_EEviT1_)
        /*06f8*/ 	.word	0x00000014


	//----- nvinfo : EIATTR_FRAME_SIZE
	.align		4
.L_337:
        /*06fc*/ 	.byte	0x04, 0x11
        /*06fe*/ 	.short	(.L_339 - .L_338)
	.align		4
.L_338:
        /*0700*/ 	.word	index@(_ZN2at6native18elementwise_kernelILi128ELi2EZNS0_22gpu_kernel_impl_nocastINS0_13BUnaryFunctorIlllZZZNS0_18lshift_kernel_cudaERNS_18TensorIteratorBaseEENKUlvE_clEvENKUlvE2_clEvEUlllE_EEEEvS5_RKT_EUliE_EEviT1_)
        /*0704*/ 	.word	0x00000000


	//----- nvinfo : EIATTR_REGCOUNT
	.align		4
.L_339:
        /*0708*/ 	.byte	0x04, 0x2f
        /*070a*/ 	.short	(.L_341 - .L_340)
	.align		4
.L_340:
        /*070c*/ 	.word	index@(_ZN2at6native27unrolled_elementwise_kernelINS0_13BUnaryFunctorIlllZZZNS0_18lshift_kernel_cudaERNS_18TensorIteratorBaseEENKUlvE_clEvENKUlvE2_clEvEUlllE_EESt5arrayIPcLm2EELi4E23TrivialOffsetCalculatorILi1EjESD_NS0_6memory12LoadWithCastILi1EEENSE_13StoreWithCastILi1EEEEEviT_T0_T2_T3_T4_T5_)
        /*0710*/ 	.word	0x00000020


	//----- nvinfo : EIATTR_FRAME_SIZE
	.align		4
.L_341:
        /*0714*/ 	.byte	0x04, 0x11
        /*0716*/ 	.short	(.L_343 - .L_342)
	.align		4
.L_342:
        /*0718*/ 	.word	index@(_ZN2at6native27unrolled_elementwise_kernelINS0_13BUnaryFunctorIlllZZZNS0_18lshift_kernel_cudaERNS_18TensorIteratorBaseEENKUlvE_clEvENKUlvE2_clEvEUlllE_EESt5arrayIPcLm2EELi4E23TrivialOffsetCalculatorILi1EjESD_NS0_6memory12LoadWithCastILi1EEENSE_13StoreWithCastILi1EEEEEviT_T0_T2_T3_T4_T5_)
        /*071c*/ 	.word	0x00000000


	//----- nvinfo : EIATTR_REGCOUNT
	.align		4
.L_343:
        /*0720*/ 	.byte	0x04, 0x2f
        /*0722*/ 	.short	(.L_345 - .L_344)
	.align		4
.L_344:
        /*0724*/ 	.word	index@(_ZN2at6native18elementwise_kernelILi128ELi4EZNS0_15gpu_kernel_implINS0_13BUnaryFunctorIlllZZZNS0_18lshift_kernel_cudaERNS_18TensorIteratorBaseEENKUlvE_clEvENKUlvE2_clEvEUlllE_EEEEvS5_RKT_EUliE_EEviT1_)
        /*0728*/ 	.word	0x00000018


	//----- nvinfo : EIATTR_FRAME_SIZE
	.align		4
.L_345:
        /*072c*/ 	.byte	0x04, 0x11
        /*072e*/ 	.short	(.L_347 - .L_346)
	.align		4
.L_346:
        /*0730*/ 	.word	index@(_ZN2at6native18elementwise_kernelILi128ELi4EZNS0_15gpu_kernel_implINS0_13BUnaryFunctorIlllZZZNS0_18lshift_kernel_cudaERNS_18TensorIteratorBaseEENKUlvE_clEvENKUlvE2_clEvEUlllE_EEEEvS5_RKT_EUliE_EEviT1_)
        /*0734*/ 	.word	0x00000000


	//----- nvinfo : EIATTR_REGCOUNT
	.align		4
.L_347:
        /*0738*/ 	.byte	0x04, 0x2f
        /*073a*/ 	.short	(.L_349 - .L_348)
	.align		4
.L_348:
        /*073c*/ 	.word	index@(_ZN2at6native29vectorized_elementwise_kernelILi8ENS0_13BinaryFunctorIlllZZZNS0_18lshift_kernel_cudaERNS_18TensorIteratorBaseEENKUlvE_clEvENKUlvE2_clEvEUlllE_EESt5arrayIPcLm3EEEEviT0_T1_)
        /*0740*/ 	.word	0x00000028


	//----- nvinfo : EIATTR_FRAME_SIZE
	.align		4
.L_349:
        /*0744*/ 	.byte	0x04, 0x11
        /*0746*/ 	.short	(.L_351 - .L_350)
	.align		4
.L_350:
        /*0748*/ 	.word	index@(_ZN2at6native29vectorized_elementwise_kernelILi8ENS0_13BinaryFunctorIlllZZZNS0_18lshift_kernel_cudaERNS_18TensorIteratorBaseEENKUlvE_clEvENKUlvE2_clEvEUlllE_EESt5arrayIPcLm3EEEEviT0_T1_)
        /*074c*/ 	.word	0x00000000


	//----- nvinfo : EIATTR_REGCOUNT
	.align		4
.L_351:
        /*0750*/ 	.byte	0x04, 0x2f
        /*0752*/ 	.short	(.L_353 - .L_352)
	.align		4
.L_352:
        /*0754*/ 	.word	index@(_ZN2at6native29vectorized_elementwise_kernelILi4ENS0_13BinaryFunctorIlllZZZNS0_18lshift_kernel_cudaERNS_18TensorIteratorBaseEENKUlvE_clEvENKUlvE2_clEvEUlllE_EESt5arrayIPcLm3EEEEviT0_T1_)
        /*0758*/ 	.word	0x00000028


	//----- nvinfo : EIATTR_FRAME_SIZE
	.align		4
.L_353:
        /*075c*/ 	.byte	0x04, 0x11
        /*075e*/ 	.short	(.L_355 - .L_354)
	.align		4
.L_354:
        /*0760*/ 	.word	index@(_ZN2at6native29vectorized_elementwise_kernelILi4ENS0_13BinaryFunctorIlllZZZNS0_18lshift_kernel_cudaERNS_18TensorIteratorBaseEENKUlvE_clEvENKUlvE2_clEvEUlllE_EESt5arrayIPcLm3EEEEviT0_T1_)
        /*0764*/ 	.word	0x00000000


	//----- nvinfo : EIATTR_REGCOUNT
	.align		4
.L_355:
        /*0768*/ 	.byte	0x04, 0x2f
        /*076a*/ 	.short	(.L_357 - .L_356)
	.align		4
.L_356:
        /*076c*/ 	.word	index@(_ZN2at6native29vectorized_elementwise_kernelILi2ENS0_13BinaryFunctorIlllZZZNS0_18lshift_kernel_cudaERNS_18TensorIteratorBaseEENKUlvE_clEvENKUlvE2_clEvEUlllE_EESt5arrayIPcLm3EEEEviT0_T1_)
        /*0770*/ 	.word	0x00000028


	//----- nvinfo : EIATTR_FRAME_SIZE
	.align		4
.L_357:
        /*0774*/ 	.byte	0x04, 0x11
        /*0776*/ 	.short	(.L_359 - .L_358)
	.align		4
.L_358:
        /*0778*/ 	.word	index@(_ZN2at6native29vectorized_elementwise_kernelILi2ENS0_13BinaryFunctorIlllZZZNS0_18lshift_kernel_cudaERNS_18TensorIteratorBaseEENKUlvE_clEvENKUlvE2_clEvEUlllE_EESt5arrayIPcLm3EEEEviT0_T1_)
        /*077c*/ 	.word	0x00000000


	//----- nvinfo : EIATTR_REGCOUNT
	.align		4
.L_359:
        /*0780*/ 	.byte	0x04, 0x2f
        /*0782*/ 	.short	(.L_361 - .L_360)
	.align		4
.L_360:
        /*0784*/ 	.word	index@(_ZN2at6native27unrolled_elementwise_kernelINS0_13BinaryFunctorIlllZZZNS0_18lshift_kernel_cudaERNS_18TensorIteratorBaseEENKUlvE_clEvENKUlvE2_clEvEUlllE_EESt5arrayIPcLm3EELi4E23TrivialOffsetCalculatorILi2EjESC_ILi1EjENS0_6memory15LoadWithoutCastENSF_16StoreWithoutCastEEEviT_T0_T2_T3_T4_T5_)
        /*0788*/ 	.word	0x00000020


	//----- nvinfo : EIATTR_FRAME_SIZE
	.align		4
.L_361:
        /*078c*/ 	.byte	0x04, 0x11
        /*078e*/ 	.short	(.L_363 - .L_362)
	.align		4
.L_362:
        /*0790*/ 	.word	index@(_ZN2at6native27unrolled_elementwise_kernelINS0_13BinaryFunctorIlllZZZNS0_18lshift_kernel_cudaERNS_18TensorIteratorBaseEENKUlvE_clEvENKUlvE2_clEvEUlllE_EESt5arrayIPcLm3EELi4E23TrivialOffsetCalculatorILi2EjESC_ILi1EjENS0_6memory15LoadWithoutCastENSF_16StoreWithoutCastEEEviT_T0_T2_T3_T4_T5_)
        /*0794*/ 	.word	0x00000000


	//----- nvinfo : EIATTR_REGCOUNT
	.align		4
.L_363:
        /*0798*/ 	.byte	0x04, 0x2f
        /*079a*/ 	.short	(.L_365 - .L_364)
	.align		4
.L_364:
        /*079c*/ 	.word	index@(_ZN2at6native18elementwise_kernelILi128ELi2EZNS0_22gpu_kernel_impl_nocastINS0_13BinaryFunctorIlllZZZNS0_18lshift_kernel_cudaERNS_18TensorIteratorBaseEENKUlvE_clEvENKUlvE2_clEvEUlllE_EEEEvS5_RKT_EUliE_EEviT1_)
        /*07a0*/ 	.word	0x00000014


	//----- nvinfo : EIATTR_FRAME_SIZE
	.align		4
.L_365:
        /*07a4*/ 	.byte	0x04, 0x11
        /*07a6*/ 	.short	(.L_367 - .L_366)
	.align		4
.L_366:
        /*07a8*/ 	.word	index@(_ZN2at6native18elementwise_kernelILi128ELi2EZNS0_22gpu_kernel_impl_nocastINS0_13BinaryFunctorIlllZZZNS0_18lshift_kernel_cudaERNS_18TensorIteratorBaseEENKUlvE_clEvENKUlvE2_clEvEUlllE_EEEEvS5_RKT_EUliE_EEviT1_)
        /*07ac*/ 	.word	0x00000000


	//----- nvinfo : EIATTR_REGCOUNT
	.align		4
.L_367:
        /*07b0*/ 	.byte	0x04, 0x2f
        /*07b2*/ 	.short	(.L_369 - .L_368)
	.align		4
.L_368:
        /*07b4*/ 	.word	index@(_ZN2at6native27unrolled_elementwise_kernelINS0_13BinaryFunctorIlllZZZNS0_18lshift_kernel_cudaERNS_18TensorIteratorBaseEENKUlvE_clEvENKUlvE2_clEvEUlllE_EESt5arrayIPcLm3EELi4E23TrivialOffsetCalculatorILi2EjESC_ILi1EjENS0_6memory12LoadWithCastILi2EEENSF_13StoreWithCastILi1EEEEEviT_T0_T2_T3_T4_T5_)
        /*07b8*/ 	.word	0x00000028


	//----- nvinfo : EIATTR_FRAME_SIZE
	.align		4
.L_369:
        /*07bc*/ 	.byte	0x04, 0x11
        /*07be*/ 	.short	(.L_371 - .L_370)
	.align		4
.L_370:
        /*07c0*/ 	.word	index@(_ZN2at6native27unrolled_elementwise_kernelINS0_13BinaryFunctorIlllZZZNS0_18lshift_kernel_cudaERNS_18TensorIteratorBaseEENKUlvE_clEvENKUlvE2_clEvEUlllE_EESt5arrayIPcLm3EELi4E23TrivialOffsetCalculatorILi2EjESC_ILi1EjENS0_6memory12LoadWithCastILi2EEENSF_13StoreWithCastILi1EEEEEviT_T0_T2_T3_T4_T5_)
        /*07c4*/ 	.word	0x00000000


	//----- nvinfo : EIATTR_REGCOUNT
	.align		4
.L_371:
        /*07c8*/ 	.byte	0x04, 0x2f
        /*07ca*/ 	.short	(.L_373 - .L_372)
	.align		4
.L_372:
        /*07cc*/ 	.word	index@(_ZN2at6native18elementwise_kernelILi128ELi4EZNS0_15gpu_kernel_implINS0_13BinaryFunctorIlllZZZNS0_18lshift_kernel_cudaERNS_18TensorIteratorBaseEENKUlvE_clEvENKUlvE2_clEvEUlllE_EEEEvS5_RKT_EUliE_EEviT1_)
        /*07d0*/ 	.word	0x0000001a


	//----- nvinfo : EIATTR_FRAME_SIZE
	.align		4
.L_373:
        /*07d4*/ 	.byte	0x04, 0x11
        /*07d6*/ 	.short	(.L_375 - .L_374)
	.align		4
.L_374:
        /*07d8*/ 	.word	index@(_ZN2at6native18elementwise_kernelILi128ELi4EZNS0_15gpu_kernel_implINS0_13BinaryFunctorIlllZZZNS0_18lshift_kernel_cudaERNS_18TensorIteratorBaseEENKUlvE_clEvENKUlvE2_clEvEUlllE_EEEEvS5_RKT_EUliE_EEviT1_)
        /*07dc*/ 	.word	0x00000000


	//----- nvinfo : EIATTR_REGCOUNT
	.align		4
.L_375:
        /*07e0*/ 	.byte	0x04, 0x2f
        /*07e2*/ 	.short	(.L_377 - .L_376)
	.align		4
.L_376:
        /*07e4*/ 	.word	index@(_ZN2at6native29vectorized_elementwise_kernelILi8ENS0_13AUnaryFunctorIsssZZZNS0_18lshift_kernel_cudaERNS_18TensorIteratorBaseEENKUlvE_clEvENKUlvE3_clEvEUlssE_EESt5arrayIPcLm2EEEEviT0_T1_)
        /*07e8*/ 	.word	0x00000020


	//----- nvinfo : EIATTR_FRAME_SIZE
	.align		4
.L_377:
        /*07ec*/ 	.byte	0x04, 0x11
        /*07ee*/ 	.short	(.L_379 - .L_378)
	.align		4
.L_378:
        /*07f0*/ 	.word	index@(_ZN2at6native29vectorized_elementwise_kernelILi8ENS0_13AUnaryFunctorIsssZZZNS0_18lshift_kernel_cudaERNS_18TensorIteratorBaseEENKUlvE_clEvENKUlvE3_clEvEUlssE_EESt5arrayIPcLm2EEEEviT0_T1_)
        /*07f4*/ 	.word	0x00000000


	//----- nvinfo : EIATTR_REGCOUNT
	.align		4
.L_379:
        /*07f8*/ 	.byte	0x04, 0x2f
        /*07fa*/ 	.short	(.L_381 - .L_380)
	.align		4
.L_380:
        /*07fc*/ 	.word	index@(_ZN2at6native29vectorized_elementwise_kernelILi4ENS0_13AUnaryFunctorIsssZZZNS0_18lshift_kernel_cudaERNS_18TensorIteratorBaseEENKUlvE_clEvENKUlvE3_clEvEUlssE_EESt5arrayIPcLm2EEEEviT0_T1_)
        /*0800*/ 	.word	0x00000020


	//----- nvinfo : EIATTR_FRAME_SIZE
	.align		4
.L_381:
        /*0804*/ 	.byte	0x04, 0x11
        /*0806*/ 	.short	(.L_383 - .L_382)
	.align		4
.L_382:
        /*0808*/ 	.word	index@(_ZN2at6native29vectorized_elementwise_kernelILi4ENS0_13AUnaryFunctorIsssZZZNS0_18lshift_kernel_cudaERNS_18TensorIteratorBaseEENKUlvE_clEvENKUlvE3_clEvEUlssE_EESt5arrayIPcLm2EEEEviT0_T1_)
        /*080c*/ 	.word	0x00000000


	//----- nvinfo : EIATTR_REGCOUNT
	.align		4
.L_383:
        /*0810*/ 	.byte	0x04, 0x2f
        /*0812*/ 	.short	(.L_385 - .L_384)
	.align		4
.L_384:
        /*0814*/ 	.word	index@(_ZN2at6native29vectorized_elementwise_kernelILi2ENS0_13AUnaryFunctorIsssZZZNS0_18lshift_kernel_cudaERNS_18TensorIteratorBaseEENKUlvE_clEvENKUlvE3_clEvEUlssE_EESt5arrayIPcLm2EEEEviT0_T1_)
        /*0818*/ 	.word	0x00000020


	//----- nvinfo : EIATTR_FRAME_SIZE
	.align		4
.L_385:
        /*081c*/ 	.byte	0x04, 0x11
        /*081e*/ 	.short	(.L_387 - .L_386)
	.align		4
.L_386:
        /*0820*/ 	.word	index@(_ZN2at6native29vectorized_elementwise_kernelILi2ENS0_13AUnaryFunctorIsssZZZNS0_18lshift_kernel_cudaERNS_18TensorIteratorBaseEENKUlvE_clEvENKUlvE3_clEvEUlssE_EESt5arrayIPcLm2EEEEviT0_T1_)
        /*0824*/ 	.word	0x00000000


	//----- nvinfo : EIATTR_REGCOUNT
	.align		4
.L_387:
        /*0828*/ 	.byte	0x04, 0x2f
        /*082a*/ 	.short	(.L_389 - .L_388)
	.align		4
.L_388:
        /*082c*/ 	.word	index@(_ZN2at6native27unrolled_elementwise_kernelINS0_13AUnaryFunctorIsssZZZNS0_18lshift_kernel_cudaERNS_18TensorIteratorBaseEENKUlvE_clEvENKUlvE3_clEvEUlssE_EESt5arrayIPcLm2EELi4E23TrivialOffsetCalculatorILi1EjESD_NS0_6memory15LoadWithoutCastENSE_16StoreWithoutCastEEEviT_T0_T2_T3_T4_T5_)
        /*0830*/ 	.word	0x00000016


	//----- nvinfo : EIATTR_FRAME_SIZE
	.align		4
.L_389:
        /*0834*/ 	.byte	0x04, 0x11
        /*0836*/ 	.short	(.L_391 - .L_390)
	.align		4
.L_390:
        /*0838*/ 	.word	index@(_ZN2at6native27unrolled_elementwise_kernelINS0_13AUnaryFunctorIsssZZZNS0_18lshift_kernel_cudaERNS_18TensorIteratorBaseEENKUlvE_clEvENKUlvE3_clEvEUlssE_EESt5arrayIPcLm2EELi4E23TrivialOffsetCalculatorILi1EjESD_NS0_6memory15LoadWithoutCastENSE_16StoreWithoutCastEEEviT_T0_T2_T3_T4_T5_)
        /*083c*/ 	.word	0x00000000


	//----- nvinfo : EIATTR_REGCOUNT
	.align		4
.L_391:
        /*0840*/ 	.byte	0x04, 0x2f
        /*0842*/ 	.short	(.L_393 - .L_392)
	.align		4
.L_392:
        /*0844*/ 	.word	index@(_ZN2at6native18elementwise_kernelILi128ELi4EZNS0_22gpu_kernel_impl_nocastINS0_13AUnaryFunctorIsssZZZNS0_18lshift_kernel_cudaERNS_18TensorIteratorBaseEENKUlvE_clEvENKUlvE3_clEvEUlssE_EEEEvS5_RKT_EUliE_EEviT1_)
        /*0848*/ 	.word	0x00000014


	//----- nvinfo : EIATTR_FRAME_SIZE
	.align		4
.L_393:
        /*084c*/ 	.byte	0x04, 0x11
        /*084e*/ 	.short	(.L_395 - .L_394)
	.align		4
.L_394:
        /*0850*/ 	.word	index@(_ZN2at6native18elementwise_kernelILi128ELi4EZNS0_22gpu_kernel_impl_nocastINS0_13AUnaryFunctorIsssZZZNS0_18lshift_kernel_cudaERNS_18TensorIteratorBaseEENKUlvE_clEvENKUlvE3_clEvEUlssE_EEEEvS5_RKT_EUliE_EEviT1_)
        /*0854*/ 	.word	0x00000000


	//----- nvinfo : EIATTR_REGCOUNT
	.align		4
.L_395:
        /*0858*/ 	.byte	0x04, 0x2f
        /*085a*/ 	.short	(.L_397 - .L_396)
	.align		4
.L_396:
        /*085c*/ 	.word	index@(_ZN2at6native27unrolled_elementwise_kernelINS0_13AUnaryFunctorIsssZZZNS0_18lshift_kernel_cudaERNS_18TensorIteratorBaseEENKUlvE_clEvENKUlvE3_clEvEUlssE_EESt5arrayIPcLm2EELi4E23TrivialOffsetCalculatorILi1EjESD_NS0_6memory12LoadWithCastILi1EEENSE_13StoreWithCastILi1EEEEEviT_T0_T2_T3_T4_T5_)
        /*0860*/ 	.word	0x0000001b


	//----- nvinfo : EIATTR_FRAME_SIZE
	.align		4
.L_397:
        /*0864*/ 	.byte	0x04, 0x11
        /*0866*/ 	.short	(.L_399 - .L_398)
	.align		4
.L_398:
        /*0868*/ 	.word	index@(_ZN2at6native27unrolled_elementwise_kernelINS0_13AUnaryFunctorIsssZZZNS0_18lshift_kernel_cudaERNS_18TensorIteratorBaseEENKUlvE_clEvENKUlvE3_clEvEUlssE_EESt5arrayIPcLm2EELi4E23TrivialOffsetCalculatorILi1EjESD_NS0_6memory12LoadWithCastILi1EEENSE_13StoreWithCastILi1EEEEEviT_T0_T2_T3_T4_T5_)
        /*086c*/ 	.word	0x00000000


	//----- nvinfo : EIATTR_REGCOUNT
	.align		4
.L_399:
        /*0870*/ 	.byte	0x04, 0x2f
        /*0872*/ 	.short	(.L_401 - .L_400)
	.align		4
.L_400:
        /*0874*/ 	.word	index@(_ZN2at6native18elementwise_kernelILi128ELi4EZNS0_15gpu_kernel_implINS0_13AUnaryFunctorIsssZZZNS0_18lshift_kernel_cudaERNS_18TensorIteratorBaseEENKUlvE_clEvENKUlvE3_clEvEUlssE_EEEEvS5_RKT_EUliE_EEviT1_)
        /*0878*/ 	.word	0x00000018


	//----- nvinfo : EIATTR_FRAME_SIZE
	.align		4
.L_401:
        /*087c*/ 	.byte	0x04, 0x11
        /*087e*/ 	.short	(.L_403 - .L_402)
	.align		4
.L_402:
        /*0880*/ 	.word	index@(_ZN2at6native18elementwise_kernelILi128ELi4EZNS0_15gpu_kernel_implINS0_13AUnaryFunctorIsssZZZNS0_18lshift_kernel_cudaERNS_18TensorIteratorBaseEENKUlvE_clEvENKUlvE3_clEvEUlssE_EEEEvS5_RKT_EUliE_EEviT1_)
        /*0884*/ 	.word	0x00000000


	//----- nvinfo : EIATTR_REGCOUNT
	.align		4
.L_403:
        /*0888*/ 	.byte	0x04, 0x2f
        /*088a*/ 	.short	(.L_405 - .L_404)
	.align		4
.L_404:
        /*088c*/ 	.word	index@(_ZN2at6native29vectorized_elementwise_kernelILi8ENS0_13BUnaryFunctorIsssZZZNS0_18lshift_kernel_cudaERNS_18TensorIteratorBaseEENKUlvE_clEvENKUlvE3_clEvEUlssE_EESt5arrayIPcLm2EEEEviT0_T1_)
        /*0890*/ 	.word	0x00000020


	//----- nvinfo : EIATTR_FRAME_SIZE
	.align		4
.L_405:
        /*0894*/ 	.byte	0x04, 0x11
        /*0896*/ 	.short	(.L_407 - .L_406)
	.align		4
.L_406:
        /*0898*/ 	.word	index@(_ZN2at6native29vectorized_elementwise_kernelILi8ENS0_13BUnaryFunctorIsssZZZNS0_18lshift_kernel_cudaERNS_18TensorIteratorBaseEENKUlvE_clEvENKUlvE3_clEvEUlssE_EESt5arrayIPcLm2EEEEviT0_T1_)
        /*089c*/ 	.word	0x00000000


	//----- nvinfo : EIATTR_REGCOUNT
	.align		4
.L_407:
        /*08a0*/ 	.byte	0x04, 0x2f
        /*08a2*/ 	.short	(.L_409 - .L_408)
	.align		4
.L_408:
        /*08a4*/ 	.word	index@(_ZN2at6native29vectorized_elementwise_kernelILi4ENS0_13BUnaryFunctorIsssZZZNS0_18lshift_kernel_cudaERNS_18TensorIteratorBaseEENKUlvE_clEvENKUlvE3_clEvEUlssE_EESt5arrayIPcLm2EEEEviT0_T1_)
        /*08a8*/ 	.word	0x00000020


	//----- nvinfo : EIATTR_FRAME_SIZE
	.align		4
.L_409:
        /*08ac*/ 	.byte	0x04, 0x11
        /*08ae*/ 	.short	(.L_411 - .L_410)
	.align		4
.L_410:
        /*08b0*/ 	.word	index@(_ZN2at6native29vectorized_elementwise_kernelILi4ENS0_13BUnaryFunctorIsssZZZNS0_18lshift_kernel_cudaERNS_18TensorIteratorBaseEENKUlvE_clEvENKUlvE3_clEvEUlssE_EESt5arrayIPcLm2EEEEviT0_T1_)
        /*08b4*/ 	.word	0x00000000


	//----- nvinfo : EIATTR_REGCOUNT
	.align		4
.L_411:
        /*08b8*/ 	.byte	0x04, 0x2f
        /*08ba*/ 	.short	(.L_413 - .L_412)
	.align		4
.L_412:
        /*08bc*/ 	.word	index@(_ZN2at6native29vectorized_elementwise_kernelILi2ENS0_13BUnaryFunctorIsssZZZNS0_18lshift_kernel_cudaERNS_18TensorIteratorBaseEENKUlvE_clEvENKUlvE3_clEvEUlssE_EESt5arrayIPcLm2EEEEviT0_T1_)
        /*08c0*/ 	.word	0x00000020


	//----- nvinfo : EIATTR_FRAME_SIZE
	.align		4
.L_413:
        /*08c4*/ 	.byte	0x04, 0x11
        /*08c6*/ 	.short	(.L_415 - .L_414)
	.align		4
.L_414:
        /*08c8*/ 	.word	index@(_ZN2at6native29vectorized_elementwise_kernelILi2ENS0_13BUnaryFunctorIsssZZZNS0_18lshift_kernel_cudaERNS_18TensorIteratorBaseEENKUlvE_clEvENKUlvE3_clEvEUlssE_EESt5arrayIPcLm2EEEEviT0_T1_)
        /*08cc*/ 	.word	0x00000000


	//----- nvinfo : EIATTR_REGCOUNT
	.align		4
.L_415:
        /*08d0*/ 	.byte	0x04, 0x2f
        /*08d2*/ 	.short	(.L_417 - .L_416)
	.align		4
.L_416:
        /*08d4*/ 	.word	index@(_ZN2at6native27unrolled_elementwise_kernelINS0_13BUnaryFunctorIsssZZZNS0_18lshift_kernel_cudaERNS_18TensorIteratorBaseEENKUlvE_clEvENKUlvE3_clEvEUlssE_EESt5arrayIPcLm2EELi4E23TrivialOffsetCalculatorILi1EjESD_NS0_6memory15LoadWithoutCastENSE_16StoreWithoutCastEEEviT_T0_T2_T3_T4_T5_)
        /*08d8*/ 	.word	0x00000016


	//----- nvinfo : EIATTR_FRAME_SIZE
	.align		4
.L_417:
        /*08dc*/ 	.byte	0x04, 0x11
        /*08de*/ 	.short	(.L_419 - .L_418)
	.align		4
.L_418:
        /*08e0*/ 	.word	index@(_ZN2at6native27unrolled_elementwise_kernelINS0_13BUnaryFunctorIsssZZZNS0_18lshift_kernel_cudaERNS_18TensorIteratorBaseEENKUlvE_clEvENKUlvE3_clEvEUlssE_EESt5arrayIPcLm2EELi4E23TrivialOffsetCalculatorILi1EjESD_NS0_6memory15LoadWithoutCastENSE_16StoreWithoutCastEEEviT_T0_T2_T3_T4_T5_)
        /*08e4*/ 	.word	0x00000000


	//----- nvinfo : EIATTR_REGCOUNT
	.align		4
.L_419:
        /*08e8*/ 	.byte	0x04, 0x2f
        /*08ea*/ 	.short	(.L_421 - .L_420)
	.align		4
.L_420:
        /*08ec*/ 	.word	index@(_ZN2at6native18elementwise_kernelILi128ELi4EZNS0_22gpu_kernel_impl_nocastINS0_13BUnaryFunctorIsssZZZNS0_18lshift_kernel_cudaERNS_18TensorIteratorBaseEENKUlvE_clEvENKUlvE3_clEvEUlssE_EEEEvS5_RKT_EUliE_EEviT1_)
        /*08f0*/ 	.word	0x00000014


	//----- nvinfo : EIATTR_FRAME_SIZE
	.align		4
.L_421:
        /*08f4*/ 	.byte	0x04, 0x11
        /*08f6*/ 	.short	(.L_423 - .L_422)
	.align		4
.L_422:
        /*08f8*/ 	.word	index@(_ZN2at6native18elementwise_kernelILi128ELi4EZNS0_22gpu_kernel_impl_nocastINS0_13BUnaryFunctorIsssZZZNS0_18lshift_kernel_cudaERNS_18TensorIteratorBaseEENKUlvE_clEvENKUlvE3_clEvEUlssE_EEEEvS5_RKT_EUliE_EEviT1_)
        /*08fc*/ 	.word	0x00000000


	//----- nvinfo : EIATTR_REGCOUNT
	.align		4
.L_423:
        /*0900*/ 	.byte	0x04, 0x2f
        /*0902*/ 	.short	(.L_425 - .L_424)
	.align		4
.L_424:
        /*0904*/ 	.word	index@(_ZN2at6native27unrolled_elementwise_kernelINS0_13BUnaryFunctorIsssZZZNS0_18lshift_kernel_cudaERNS_18TensorIteratorBaseEENKUlvE_clEvENKUlvE3_clEvEUlssE_EESt5arrayIPcLm2EELi4E23TrivialOffsetCalculatorILi1EjESD_NS0_6memory12LoadWithCastILi1EEENSE_13StoreWithCastILi1EEEEEviT_T0_T2_T3_T4_T5_)
        /*0908*/ 	.word	0x0000001a


	//----- nvinfo : EIATTR_FRAME_SIZE
	.align		4
.L_425:
        /*090c*/ 	.byte	0x04, 0x11
        /*090e*/ 	.short	(.L_427 - .L_426)
	.align		4
.L_426:
        /*0910*/ 	.word	index@(_ZN2at6native27unrolled_elementwise_kernelINS0_13BUnaryFunctorIsssZZZNS0_18lshift_kernel_cudaERNS_18TensorIteratorBaseEENKUlvE_clEvENKUlvE3_clEvEUlssE_EESt5arrayIPcLm2EELi4E23TrivialOffsetCalculatorILi1EjESD_NS0_6memory12LoadWithCastILi1EEENSE_13StoreWithCastILi1EEEEEviT_T0_T2_T3_T4_T5_)
        /*0914*/ 	.word	0x00000000


	//----- nvinfo : EIATTR_REGCOUNT
	.align		4
.L_427:
        /*0918*/ 	.byte	0x04, 0x2f
        /*091a*/ 	.short	(.L_429 - .L_428)
	.align		4
.L_428:
        /*091c*/ 	.word	index@(_ZN2at6native18elementwise_kernelILi128ELi4EZNS0_15gpu_kernel_implINS0_13BUnaryFunctorIsssZZZNS0_18lshift_kernel_cudaERNS_18TensorIteratorBaseEENKUlvE_clEvENKUlvE3_clEvEUlssE_EEEEvS5_RKT_EUliE_EEviT1_)
        /*0920*/ 	.word	0x00000018


	//----- nvinfo : EIATTR_FRAME_SIZE
	.align		4
.L_429:
        /*0924*/ 	.byte	0x04, 0x11
        /*0926*/ 	.short	(.L_431 - .L_430)
	.align		4
.L_430:
        /*0928*/ 	.word	index@(_ZN2at6native18elementwise_kernelILi128ELi4EZNS0_15gpu_kernel_implINS0_13BUnaryFunctorIsssZZZNS0_18lshift_kernel_cudaERNS_18TensorIteratorBaseEENKUlvE_clEvENKUlvE3_clEvEUlssE_EEEEvS5_RKT_EUliE_EEviT1_)
        /*092c*/ 	.word	0x00000000


	//----- nvinfo : EIATTR_REGCOUNT
	.align		4
.L_431:
        /*0930*/ 	.byte	0x04, 0x2f
        /*0932*/ 	.short	(.L_433 - .L_432)
	.align		4
.L_432:
        /*0934*/ 	.word	index@(_ZN2at6native29vectorized_elementwise_kernelILi8ENS0_13BinaryFunctorIsssZZZNS0_18lshift_kernel_cudaERNS_18TensorIteratorBaseEENKUlvE_clEvENKUlvE3_clEvEUlssE_EESt5arrayIPcLm3EEEEviT0_T1_)
        /*0938*/ 	.word	0x00000020


	//----- nvinfo : EIATTR_FRAME_SIZE
	.align		4
.L_433:
        /*093c*/ 	.byte	0x04, 0x11
        /*093e*/ 	.short	(.L_435 - .L_434)
	.align		4
.L_434:
        /*0940*/ 	.word	index@(_ZN2at6native29vectorized_elementwise_kernelILi8ENS0_13BinaryFunctorIsssZZZNS0_18lshift_kernel_cudaERNS_18TensorIteratorBaseEENKUlvE_clEvENKUlvE3_clEvEUlssE_EESt5arrayIPcLm3EEEEviT0_T1_)
        /*0944*/ 	.word	0x00000000


	//----- nvinfo : EIATTR_REGCOUNT
	.align		4
.L_435:
        /*0948*/ 	.byte	0x04, 0x2f
        /*094a*/ 	.short	(.L_437 - .L_436)
	.align		4
.L_436:
        /*094c*/ 	.word	index@(_ZN2at6native29vectorized_elementwise_kernelILi4ENS0_13BinaryFunctorIsssZZZNS0_18lshift_kernel_cudaERNS_18TensorIteratorBaseEENKUlvE_clEvENKUlvE3_clEvEUlssE_EESt5arrayIPcLm3EEEEviT0_T1_)
        /*0950*/ 	.word	0x00000020


	//----- nvinfo : EIATTR_FRAME_SIZE
	.align		4
.L_437:
        /*0954*/ 	.byte	0x04, 0x11
        /*0956*/ 	.short	(.L_439 - .L_438)
	.align		4
.L_438:
        /*0958*/ 	.word	index@(_ZN2at6native29vectorized_elementwise_kernelILi4ENS0_13BinaryFunctorIsssZZZNS0_18lshift_kernel_cudaERNS_18TensorIteratorBaseEENKUlvE_clEvENKUlvE3_clEvEUlssE_EESt5arrayIPcLm3EEEEviT0_T1_)
        /*095c*/ 	.word	0x00000000


	//----- nvinfo : EIATTR_REGCOUNT
	.align		4
.L_439:
        /*0960*/ 	.byte	0x04, 0x2f
        /*0962*/ 	.short	(.L_441 - .L_440)
	.align		4
.L_440:
        /*0964*/ 	.word	index@(_ZN2at6native29vectorized_elementwise_kernelILi2ENS0_13BinaryFunctorIsssZZZNS0_18lshift_kernel_cudaERNS_18TensorIteratorBaseEENKUlvE_clEvENKUlvE3_clEvEUlssE_EESt5arrayIPcLm3EEEEviT0_T1_)
        /*0968*/ 	.word	0x00000020


	//----- nvinfo : EIATTR_FRAME_SIZE
	.align		4
.L_441:
        /*096c*/ 	.byte	0x04, 0x11
        /*096e*/ 	.short	(.L_443 - .L_442)
	.align		4
.L_442:
        /*0970*/ 	.word	index@(_ZN2at6native29vectorized_elementwise_kernelILi2ENS0_13BinaryFunctorIsssZZZNS0_18lshift_kernel_cudaERNS_18TensorIteratorBaseEENKUlvE_clEvENKUlvE3_clEvEUlssE_EESt5arrayIPcLm3EEEEviT0_T1_)
        /*0974*/ 	.word	0x00000000


	//----- nvinfo : EIATTR_REGCOUNT
	.align		4
.L_443:
        /*0978*/ 	.byte	0x04, 0x2f
        /*097a*/ 	.short	(.L_445 - .L_444)
	.align		4
.L_444:
        /*097c*/ 	.word	index@(_ZN2at6native27unrolled_elementwise_kernelINS0_13BinaryFunctorIsssZZZNS0_18lshift_kernel_cudaERNS_18TensorIteratorBaseEENKUlvE_clEvENKUlvE3_clEvEUlssE_EESt5arrayIPcLm3EELi4E23TrivialOffsetCalculatorILi2EjESC_ILi1EjENS0_6memory15LoadWithoutCastENSF_16StoreWithoutCastEEEviT_T0_T2_T3_T4_T5_)
        /*0980*/ 	.word	0x0000001e


	//----- nvinfo : EIATTR_FRAME_SIZE
	.align		4
.L_445:
        /*0984*/ 	.byte	0x04, 0x11
        /*0986*/ 	.short	(.L_447 - .L_446)
	.align		4
.L_446:
        /*0988*/ 	.word	index@(_ZN2at6native27unrolled_elementwise_kernelINS0_13BinaryFunctorIsssZZZNS0_18lshift_kernel_cudaERNS_18TensorIteratorBaseEENKUlvE_clEvENKUlvE3_clEvEUlssE_EESt5arrayIPcLm3EELi4E23TrivialOffsetCalculatorILi2EjESC_ILi1EjENS0_6memory15LoadWithoutCastENSF_16StoreWithoutCastEEEviT_T0_T2_T3_T4_T5_)
        /*098c*/ 	.word	0x00000000


	//----- nvinfo : EIATTR_REGCOUNT
	.align		4
.L_447:
        /*0990*/ 	.byte	0x04, 0x2f
        /*0992*/ 	.short	(.L_449 - .L_448)
	.align		4
.L_448:
        /*0994*/ 	.word	index@(_ZN2at6native18elementwise_kernelILi128ELi4EZNS0_22gpu_kernel_impl_nocastINS0_13BinaryFunctorIsssZZZNS0_18lshift_kernel_cudaERNS_18TensorIteratorBaseEENKUlvE_clEvENKUlvE3_clEvEUlssE_EEEEvS5_RKT_EUliE_EEviT1_)
        /*0998*/ 	.word	0x00000014


	//----- nvinfo : EIATTR_FRAME_SIZE
	.align		4
.L_449:
        /*099c*/ 	.byte	0x04, 0x11
        /*099e*/ 	.short	(.L_451 - .L_450)
	.align		4
.L_450:
        /*09a0*/ 	.word	index@(_ZN2at6native18elementwise_kernelILi128ELi4EZNS0_22gpu_kernel_impl_nocastINS0_13BinaryFunctorIsssZZZNS0_18lshift_kernel_cudaERNS_18TensorIteratorBaseEENKUlvE_clEvENKUlvE3_clEvEUlssE_EEEEvS5_RKT_EUliE_EEviT1_)
        /*09a4*/ 	.word	0x00000000


	//----- nvinfo : EIATTR_REGCOUNT
	.align		4
.L_451:
        /*09a8*/ 	.byte	0x04, 0x2f
        /*09aa*/ 	.short	(.L_453 - .L_452)
	.align		4
.L_452:
        /*09ac*/ 	.word	index@(_ZN2at6native27unrolled_elementwise_kernelINS0_13BinaryFunctorIsssZZZNS0_18lshift_kernel_cudaERNS_18TensorIteratorBaseEENKUlvE_clEvENKUlvE3_clEvEUlssE_EESt5arrayIPcLm3EELi4E23TrivialOffsetCalculatorILi2EjESC_ILi1EjENS0_6memory12LoadWithCastILi2EEENSF_13StoreWithCastILi1EEEEEviT_T0_T2_T3_T4_T5_)
        /*09b0*/ 	.word	0x0000001e


	//----- nvinfo : EIATTR_FRAME_SIZE
	.align		4
.L_453:
        /*09b4*/ 	.byte	0x04, 0x11
        /*09b6*/ 	.short	(.L_455 - .L_454)
	.align		4
.L_454:
        /*09b8*/ 	.word	index@(_ZN2at6native27unrolled_elementwise_kernelINS0_13BinaryFunctorIsssZZZNS0_18lshift_kernel_cudaERNS_18TensorIteratorBaseEENKUlvE_clEvENKUlvE3_clEvEUlssE_EESt5arrayIPcLm3EELi4E23TrivialOffsetCalculatorILi2EjESC_ILi1EjENS0_6memory12LoadWithCastILi2EEENSF_13StoreWithCastILi1EEEEEviT_T0_T2_T3_T4_T5_)
        /*09bc*/ 	.word	0x00000000


	//----- nvinfo : EIATTR_REGCOUNT
	.align		4
.L_455:
        /*09c0*/ 	.byte	0x04, 0x2f
        /*09c2*/ 	.short	(.L_457 - .L_456)
	.align		4
.L_456:
        /*09c4*/ 	.word	index@(_ZN2at6native18elementwise_kernelILi128ELi4EZNS0_15gpu_kernel_implINS0_13BinaryFunctorIsssZZZNS0_18lshift_kernel_cudaERNS_18TensorIteratorBaseEENKUlvE_clEvENKUlvE3_clEvEUlssE_EEEEvS5_RKT_EUliE_EEviT1_)
        /*09c8*/ 	.word	0x00000018


	//----- nvinfo : EIATTR_FRAME_SIZE
	.align		4
.L_457:
        /*09cc*/ 	.byte	0x04, 0x11
        /*09ce*/ 	.short	(.L_459 - .L_458)
	.align		4
.L_458:
        /*09d0*/ 	.word	index@(_ZN2at6native18elementwise_kernelILi128ELi4EZNS0_15gpu_kernel_implINS0_13BinaryFunctorIsssZZZNS0_18lshift_kernel_cudaERNS_18TensorIteratorBaseEENKUlvE_clEvENKUlvE3_clEvEUlssE_EEEEvS5_RKT_EUliE_EEviT1_)
        /*09d4*/ 	.word	0x00000000


	//----- nvinfo : EIATTR_REGCOUNT
	.align		4
.L_459:
        /*09d8*/ 	.byte	0x04, 0x2f
        /*09da*/ 	.short	(.L_461 - .L_460)
	.align		4
.L_460:
        /*09dc*/ 	.word	index@(_ZN2at6native29vectorized_elementwise_kernelILi8ENS0_13AUnaryFunctorIhhhZZZNS0_18rshift_kernel_cudaERNS_18TensorIteratorBaseEENKUlvE_clEvENKUlvE_clEvEUlhhE_EESt5arrayIPcLm2EEEEviT0_T1_)
        /*09e0*/ 	.word	0x00000020


	//----- nvinfo : EIATTR_FRAME_SIZE
	.align		4
.L_461:
        /*09e4*/ 	.byte	0x04, 0x11
        /*09e6*/ 	.short	(.L_463 - .L_462)
	.align		4
.L_462:
        /*09e8*/ 	.word	index@(_ZN2at6native29vectorized_elementwise_kernelILi8ENS0_13AUnaryFunctorIhhhZZZNS0_18rshift_kernel_cudaERNS_18TensorIteratorBaseEENKUlvE_clEvENKUlvE_clEvEUlhhE_EESt5arrayIPcLm2EEEEviT0_T1_)
        /*09ec*/ 	.word	0x00000000


	//----- nvinfo : EIATTR_REGCOUNT
	.align		4
.L_463:
        /*09f0*/ 	.byte	0x04, 0x2f
        /*09f2*/ 	.short	(.L_465 - .L_464)
	.align		4
.L_464:
        /*09f4*/ 	.word	index@(_ZN2at6native29vectorized_elementwise_kernelILi4ENS0_13AUnaryFunctorIhhhZZZNS0_18rshift_kernel_cudaERNS_18TensorIteratorBaseEENKUlvE_clEvENKUlvE_clEvEUlhhE_EESt5arrayIPcLm2EEEEviT0_T1_)
        /*09f8*/ 	.word	0x00000020


	//----- nvinfo : EIATTR_FRAME_SIZE
	.align		4
.L_465:
        /*09fc*/ 	.byte	0x04, 0x11
        /*09fe*/ 	.short	(.L_467 - .L_466)
	.align		4
.L_466:
        /*0a00*/ 	.word	index@(_ZN2at6native29vectorized_elementwise_kernelILi4ENS0_13AUnaryFunctorIhhhZZZNS0_18rshift_kernel_cudaERNS_18TensorIteratorBaseEENKUlvE_clEvENKUlvE_clEvEUlhhE_EESt5arrayIPcLm2EEEEviT0_T1_)
        /*0a04*/ 	.word	0x00000000


	//----- nvinfo : EIATTR_REGCOUNT
	.align		4
.L_467:
        /*0a08*/ 	.byte	0x04, 0x2f
        /*0a0a*/ 	.short	(.L_469 - .L_468)
	.align		4
.L_468:
        /*0a0c*/ 	.word	index@(_ZN2at6native29vectorized_elementwise_kernelILi2ENS0_13AUnaryFunctorIhhhZZZNS0_18rshift_kernel_cudaERNS_18TensorIteratorBaseEENKUlvE_clEvENKUlvE_clEvEUlhhE_EESt5arrayIPcLm2EEEEviT0_T1_)
        /*0a10*/ 	.word	0x00000020


	//----- nvinfo : EIATTR_FRAME_SIZE
	.align		4
.L_469:
        /*0a14*/ 	.byte	0x04, 0x11
        /*0a16*/ 	.short	(.L_471 - .L_470)
	.align		4
.L_470:
        /*0a18*/ 	.word	index@(_ZN2at6native29vectorized_elementwise_kernelILi2ENS0_13AUnaryFunctorIhhhZZZNS0_18rshift_kernel_cudaERNS_18TensorIteratorBaseEENKUlvE_clEvENKUlvE_clEvEUlhhE_EESt5arrayIPcLm2EEEEviT0_T1_)
        /*0a1c*/ 	.word	0x00000000


	//----- nvinfo : EIATTR_REGCOUNT
	.align		4
.L_471:
        /*0a20*/ 	.byte	0x04, 0x2f
        /*0a22*/ 	.short	(.L_473 - .L_472)
	.align		4
.L_472:
        /*0a24*/ 	.word	index@(_ZN2at6native27unrolled_elementwise_kernelINS0_13AUnaryFunctorIhhhZZZNS0_18rshift_kernel_cudaERNS_18TensorIteratorBaseEENKUlvE_clEvENKUlvE_clEvEUlhhE_EESt5arrayIPcLm2EELi4E23TrivialOffsetCalculatorILi1EjESD_NS0_6memory15LoadWithoutCastENSE_16StoreWithoutCastEEEviT_T0_T2_T3_T4_T5_)
        /*0a28*/ 	.word	0x00000018


	//----- nvinfo : EIATTR_FRAME_SIZE
	.align		4
.L_473:
        /*0a2c*/ 	.byte	0x04, 0x11
        /*0a2e*/ 	.short	(.L_475 - .L_474)
	.align		4
.L_474:
        /*0a30*/ 	.word	index@(_ZN2at6native27unrolled_elementwise_kernelINS0_13AUnaryFunctorIhhhZZZNS0_18rshift_kernel_cudaERNS_18TensorIteratorBaseEENKUlvE_clEvENKUlvE_clEvEUlhhE_EESt5arrayIPcLm2EELi4E23TrivialOffsetCalculatorILi1EjESD_NS0_6memory15LoadWithoutCastENSE_16StoreWithoutCastEEEviT_T0_T2_T3_T4_T5_)
        /*0a34*/ 	.word	0x00000000


	//----- nvinfo : EIATTR_REGCOUNT
	.align		4
.L_475:
        /*0a38*/ 	.byte	0x04, 0x2f
        /*0a3a*/ 	.short	(.L_477 - .L_476)
	.align		4
.L_476:
        /*0a3c*/ 	.word	index@(_ZN2at6native18elementwise_kernelILi128ELi4EZNS0_22gpu_kernel_impl_nocastINS0_13AUnaryFunctorIhhhZZZNS0_18rshift_kernel_cudaERNS_18TensorIteratorBaseEENKUlvE_clEvENKUlvE_clEvEUlhhE_EEEEvS5_RKT_EUliE_EEviT1_)
        /*0a40*/ 	.word	0x00000014


	//----- nvinfo : EIATTR_FRAME_SIZE
	.align		4
.L_477:
        /*0a44*/ 	.byte	0x04, 0x11
        /*0a46*/ 	.short	(.L_479 - .L_478)
	.align		4
.L_478:
        /*0a48*/ 	.word	index@(_ZN2at6native18elementwise_kernelILi128ELi4EZNS0_22gpu_kernel_impl_nocastINS0_13AUnaryFunctorIhhhZZZNS0_18rshift_kernel_cudaERNS_18TensorIteratorBaseEENKUlvE_clEvENKUlvE_clEvEUlhhE_EEEEvS5_RKT_EUliE_EEviT1_)
        /*0a4c*/ 	.word	0x00000000


	//----- nvinfo : EIATTR_REGCOUNT
	.align		4
.L_479:
        /*0a50*/ 	.byte	0x04, 0x2f
        /*0a52*/ 	.short	(.L_481 - .L_480)
	.align		4
.L_480:
        /*0a54*/ 	.word	index@(_ZN2at6native27unrolled_elementwise_kernelINS0_13AUnaryFunctorIhhhZZZNS0_18rshift_kernel_cudaERNS_18TensorIteratorBaseEENKUlvE_clEvENKUlvE_clEvEUlhhE_EESt5arrayIPcLm2EELi4E23TrivialOffsetCalculatorILi1EjESD_NS0_6memory12LoadWithCastILi1EEENSE_13StoreWithCastILi1EEEEEviT_T0_T2_T3_T4_T5_)
        /*0a58*/ 	.word	0x0000001c


	//----- nvinfo : EIATTR_FRAME_SIZE
	.align		4
.L_481:
        /*0a5c*/ 	.byte	0x04, 0x11
        /*0a5e*/ 	.short	(.L_483 - .L_482)
	.align		4
.L_482:
        /*0a60*/ 	.word	index@(_ZN2at6native27unrolled_elementwise_kernelINS0_13AUnaryFunctorIhhhZZZNS0_18rshift_kernel_cudaERNS_18TensorIteratorBaseEENKUlvE_clEvENKUlvE_clEvEUlhhE_EESt5arrayIPcLm2EELi4E23TrivialOffsetCalculatorILi1EjESD_NS0_6memory12LoadWithCastILi1EEENSE_13StoreWithCastILi1EEEEEviT_T0_T2_T3_T4_T5_)
        /*0a64*/ 	.word	0x00000000


	//----- nvinfo : EIATTR_REGCOUNT
	.align		4
.L_483:
        /*0a68*/ 	.byte	0x04, 0x2f
        /*0a6a*/ 	.short	(.L_485 - .L_484)
	.align		4
.L_484:
        /*0a6c*/ 	.word	index@(_ZN2at6native18elementwise_kernelILi128ELi4EZNS0_15gpu_kernel_implINS0_13AUnaryFunctorIhhhZZZNS0_18rshift_kernel_cudaERNS_18TensorIteratorBaseEENKUlvE_clEvENKUlvE_clEvEUlhhE_EEEEvS5_RKT_EUliE_EEviT1_)
        /*0a70*/ 	.word	0x00000018


	//----- nvinfo : EIATTR_FRAME_SIZE
	.align		4
.L_485:
        /*0a74*/ 	.byte	0x04, 0x11
        /*0a76*/ 	.short	(.L_487 - .L_486)
	.align		4
.L_486:
        /*0a78*/ 	.word	index@(_ZN2at6native18elementwise_kernelILi128ELi4EZNS0_15gpu_kernel_implINS0_13AUnaryFunctorIhhhZZZNS0_18rshift_kernel_cudaERNS_18TensorIteratorBaseEENKUlvE_clEvENKUlvE_clEvEUlhhE_EEEEvS5_RKT_EUliE_EEviT1_)
        /*0a7c*/ 	.word	0x00000000


	//----- nvinfo : EIATTR_REGCOUNT
	.align		4
.L_487:
        /*0a80*/ 	.byte	0x04, 0x2f
        /*0a82*/ 	.short	(.L_489 - .L_488)
	.align		4
.L_488:
        /*0a84*/ 	.word	index@(_ZN2at6native29vectorized_elementwise_kernelILi8ENS0_13BUnaryFunctorIhhhZZZNS0_18rshift_kernel_cudaERNS_18TensorIteratorBaseEENKUlvE_clEvENKUlvE_clEvEUlhhE_EESt5arrayIPcLm2EEEEviT0_T1_)
        /*0a88*/ 	.word	0x00000020


	//----- nvinfo : EIATTR_FRAME_SIZE
	.align		4
.L_489:
        /*0a8c*/ 	.byte	0x04, 0x11
        /*0a8e*/ 	.short	(.L_491 - .L_490)
	.align		4
.L_490:
        /*0a90*/ 	.word	index@(_ZN2at6native29vectorized_elementwise_kernelILi8ENS0_13BUnaryFunctorIhhhZZZNS0_18rshift_kernel_cudaERNS_18TensorIteratorBaseEENKUlvE_clEvENKUlvE_clEvEUlhhE_EESt5arrayIPcLm2EEEEviT0_T1_)
        /*0a94*/ 	.word	0x00000000


	//----- nvinfo : EIATTR_REGCOUNT
	.align		4
.L_491:
        /*0a98*/ 	.byte	0x04, 0x2f
        /*0a9a*/ 	.short	(.L_493 - .L_492)
	.align		4
.L_492:
        /*0a9c*/ 	.word	index@(_ZN2at6native29vectorized_elementwise_kernelILi4ENS0_13BUnaryFunctorIhhhZZZNS0_18rshift_kernel_cudaERNS_18TensorIteratorBaseEENKUlvE_clEvENKUlvE_clEvEUlhhE_EESt5arrayIPcLm2EEEEviT0_T1_)
        /*0aa0*/ 	.word	0x00000020


	//----- nvinfo : EIATTR_FRAME_SIZE
	.align		4
.L_493:
        /*0aa4*/ 	.byte	0x04, 0x11
        /*0aa6*/ 	.short	(.L_495 - .L_494)
	.align		4
.L_494:
        /*0aa8*/ 	.word	index@(_ZN2at6native29vectorized_elementwise_kernelILi4ENS0_13BUnaryFunctorIhhhZZZNS0_18rshift_kernel_cudaERNS_18TensorIteratorBaseEENKUlvE_clEvENKUlvE_clEvEUlhhE_EESt5arrayIPcLm2EEEEviT0_T1_)
        /*0aac*/ 	.word	0x00000000


	//----- nvinfo : EIATTR_REGCOUNT
	.align		4
.L_495:
        /*0ab0*/ 	.byte	0x04, 0x2f
        /*0ab2*/ 	.short	(.L_497 - .L_496)
	.align		4
.L_496:
        /*0ab4*/ 	.word	index@(_ZN2at6native29vectorized_elementwise_kernelILi2ENS0_13BUnaryFunctorIhhhZZZNS0_18rshift_kernel_cudaERNS_18TensorIteratorBaseEENKUlvE_clEvENKUlvE_clEvEUlhhE_EESt5arrayIPcLm2EEEEviT0_T1_)
        /*0ab8*/ 	.word	0x00000020


	//----- nvinfo : EIATTR_FRAME_SIZE
	.align		4
.L_497:
        /*0abc*/ 	.byte	0x04, 0x11
        /*0abe*/ 	.short	(.L_499 - .L_498)
	.align		4
.L_498:
        /*0ac0*/ 	.word	index@(_ZN2at6native29vectorized_elementwise_kernelILi2ENS0_13BUnaryFunctorIhhhZZZNS0_18rshift_kernel_cudaERNS_18TensorIteratorBaseEENKUlvE_clEvENKUlvE_clEvEUlhhE_EESt5arrayIPcLm2EEEEviT0_T1_)
        /*0ac4*/ 	.word	0x00000000


	//----- nvinfo : EIATTR_REGCOUNT
	.align		4
.L_499:
        /*0ac8*/ 	.byte	0x04, 0x2f
        /*0aca*/ 	.short	(.L_501 - .L_500)
	.align		4
.L_500:
        /*0acc*/ 	.word	index@(_ZN2at6native27unrolled_elementwise_kernelINS0_13BUnaryFunctorIhhhZZZNS0_18rshift_kernel_cudaERNS_18TensorIteratorBaseEENKUlvE_clEvENKUlvE_clEvEUlhhE_EESt5arrayIPcLm2EELi4E23TrivialOffsetCalculatorILi1EjESD_NS0_6memory15LoadWithoutCastENSE_16StoreWithoutCastEEEviT_T0_T2_T3_T4_T5_)
        /*0ad0*/ 	.word	0x00000016


	//----- nvinfo : EIATTR_FRAME_SIZE
	.align		4
.L_501:
        /*0ad4*/ 	.byte	0x04, 0x11
        /*0ad6*/ 	.short	(.L_503 - .L_502)
	.align		4
.L_502:
        /*0ad8*/ 	.word	index@(_ZN2at6native27unrolled_elementwise_kernelINS0_13BUnaryFunctorIhhhZZZNS0_18rshift_kernel_cudaERNS_18TensorIteratorBaseEENKUlvE_clEvENKUlvE_clEvEUlhhE_EESt5arrayIPcLm2EELi4E23TrivialOffsetCalculatorILi1EjESD_NS0_6memory15LoadWithoutCastENSE_16StoreWithoutCastEEEviT_T0_T2_T3_T4_T5_)
        /*0adc*/ 	.word	0x00000000


	//----- nvinfo : EIATTR_REGCOUNT
	.align		4
.L_503:
        /*0ae0*/ 	.byte	0x04, 0x2f
        /*0ae2*/ 	.short	(.L_505 - .L_504)
	.align		4
.L_504:
        /*0ae4*/ 	.word	index@(_ZN2at6native18elementwise_kernelILi128ELi4EZNS0_22gpu_kernel_impl_nocastINS0_13BUnaryFunctorIhhhZZZNS0_18rshift_kernel_cudaERNS_18TensorIteratorBaseEENKUlvE_clEvENKUlvE_clEvEUlhhE_EEEEvS5_RKT_EUliE_EEviT1_)
        /*0ae8*/ 	.word	0x00000014


	//----- nvinfo : EIATTR_FRAME_SIZE
	.align		4
.L_505:
        /*0aec*/ 	.byte	0x04, 0x11
        /*0aee*/ 	.short	(.L_507 - .L_506)
	.align		4
.L_506:
        /*0af0*/ 	.word	index@(_ZN2at6native18elementwise_kernelILi128ELi4EZNS0_22gpu_kernel_impl_nocastINS0_13BUnaryFunctorIhhhZZZNS0_18rshift_kernel_cudaERNS_18TensorIteratorBaseEENKUlvE_clEvENKUlvE_clEvEUlhhE_EEEEvS5_RKT_EUliE_EEviT1_)
        /*0af4*/ 	.word	0x00000000


	//----- nvinfo : EIATTR_REGCOUNT
	.align		4
.L_507:
        /*0af8*/ 	.byte	0x04, 0x2f
        /*0afa*/ 	.short	(.L_509 - .L_508)
	.align		4
.L_508:
        /*0afc*/ 	.word	index@(_ZN2at6native27unrolled_elementwise_kernelINS0_13BUnaryFunctorIhhhZZZNS0_18rshift_kernel_cudaERNS_18TensorIteratorBaseEENKUlvE_clEvENKUlvE_clEvEUlhhE_EESt5arrayIPcLm2EELi4E23TrivialOffsetCalculatorILi1EjESD_NS0_6memory12LoadWithCastILi1EEENSE_13StoreWithCastILi1EEEEEviT_T0_T2_T3_T4_T5_)
        /*0b00*/ 	.word	0x0000001c


	//----- nvinfo : EIATTR_FRAME_SIZE
	.align		4
.L_509:
        /*0b04*/ 	.byte	0x04, 0x11
        /*0b06*/ 	.short	(.L_511 - .L_510)
	.align		4
.L_510:
        /*0b08*/ 	.word	index@(_ZN2at6native27unrolled_elementwise_kernelINS0_13BUnaryFunctorIhhhZZZNS0_18rshift_kernel_cudaERNS_18TensorIteratorBaseEENKUlvE_clEvENKUlvE_clEvEUlhhE_EESt5arrayIPcLm2EELi4E23TrivialOffsetCalculatorILi1EjESD_NS0_6memory12LoadWithCastILi1EEENSE_13StoreWithCastILi1EEEEEviT_T0_T2_T3_T4_T5_)
        /*0b0c*/ 	.word	0x00000000


	//----- nvinfo : EIATTR_REGCOUNT
	.align		4
.L_511:
        /*0b10*/ 	.byte	0x04, 0x2f
        /*0b12*/ 	.short	(.L_513 - .L_512)
	.align		4
.L_512:
        /*0b14*/ 	.word	index@(_ZN2at6native18elementwise_kernelILi128ELi4EZNS0_15gpu_kernel_implINS0_13BUnaryFunctorIhhhZZZNS0_18rshift_kernel_cudaERNS_18TensorIteratorBaseEENKUlvE_clEvENKUlvE_clEvEUlhhE_EEEEvS5_RKT_EUliE_EEviT1_)
        /*0b18*/ 	.word	0x00000018


	//----- nvinfo : EIATTR_FRAME_SIZE
	.align		4
.L_513:
        /*0b1c*/ 	.byte	0x04, 0x11
        /*0b1e*/ 	.short	(.L_515 - .L_514)
	.align		4
.L_514:
        /*0b20*/ 	.word	index@(_ZN2at6native18elementwise_kernelILi128ELi4EZNS0_15gpu_kernel_implINS0_13BUnaryFunctorIhhhZZZNS0_18rshift_kernel_cudaERNS_18TensorIteratorBaseEENKUlvE_clEvENKUlvE_clEvEUlhhE_EEEEvS5_RKT_EUliE_EEviT1_)
        /*0b24*/ 	.word	0x00000000


	//----- nvinfo : EIATTR_REGCOUNT
	.align		4
.L_515:
        /*0b28*/ 	.byte	0x04, 0x2f
        /*0b2a*/ 	.short	(.L_517 - .L_516)
	.align		4
.L_516:
        /*0b2c*/ 	.word	index@(_ZN2at6native29vectorized_elementwise_kernelILi8ENS0_13BinaryFunctorIhhhZZZNS0_18rshift_kernel_cudaERNS_18TensorIteratorBaseEENKUlvE_clEvENKUlvE_clEvEUlhhE_EESt5arrayIPcLm3EEEEviT0_T1_)
        /*0b30*/ 	.word	0x00000020


	//----- nvinfo : EIATTR_FRAME_SIZE
	.align		4
.L_517:
        /*0b34*/ 	.byte	0x04, 0x11
        /*0b36*/ 	.short	(.L_519 - .L_518)
	.align		4
.L_518:
        /*0b38*/ 	.word	index@(_ZN2at6native29vectorized_elementwise_kernelILi8ENS0_13BinaryFunctorIhhhZZZNS0_18rshift_kernel_cudaERNS_18TensorIteratorBaseEENKUlvE_clEvENKUlvE_clEvEUlhhE_EESt5arrayIPcLm3EEEEviT0_T1_)
        /*0b3c*/ 	.word	0x00000000


	//----- nvinfo : EIATTR_REGCOUNT
	.align		4
.L_519:
        /*0b40*/ 	.byte	0x04, 0x2f
        /*0b42*/ 	.short	(.L_521 - .L_520)
	.align		4
.L_520:
        /*0b44*/ 	.word	index@(_ZN2at6native29vectorized_elementwise_kernelILi4ENS0_13BinaryFunctorIhhhZZZNS0_18rshift_kernel_cudaERNS_18TensorIteratorBaseEENKUlvE_clEvENKUlvE_clEvEUlhhE_EESt5arrayIPcLm3EEEEviT0_T1_)
        /*0b48*/ 	.word	0x00000020


	//----- nvinfo : EIATTR_FRAME_SIZE
	.align		4
.L_521:
        /*0b4c*/ 	.byte	0x04, 0x11
        /*0b4e*/ 	.short	(.L_523 - .L_522)
	.align		4
.L_522:
        /*0b50*/ 	.word	index@(_ZN2at6native29vectorized_elementwise_kernelILi4ENS0_13BinaryFunctorIhhhZZZNS0_18rshift_kernel_cudaERNS_18TensorIteratorBaseEENKUlvE_clEvENKUlvE_clEvEUlhhE_EESt5arrayIPcLm3EEEEviT0_T1_)
        /*0b54*/ 	.word	0x00000000


	//----- nvinfo : EIATTR_REGCOUNT
	.align		4
.L_523:
        /*0b58*/ 	.byte	0x04, 0x2f
        /*0b5a*/ 	.short	(.L_525 - .L_524)
	.align		4
.L_524:
        /*0b5c*/ 	.word	index@(_ZN2at6native29vectorized_elementwise_kernelILi2ENS0_13BinaryFunctorIhhhZZZNS0_18rshift_kernel_cudaERNS_18TensorIteratorBaseEENKUlvE_clEvENKUlvE_clEvEUlhhE_EESt5arrayIPcLm3EEEEviT0_T1_)
        /*0b60*/ 	.word	0x00000020


	//----- nvinfo : EIATTR_FRAME_SIZE
	.align		4
.L_525:
        /*0b64*/ 	.byte	0x04, 0x11
        /*0b66*/ 	.short	(.L_527 - .L_526)
	.align		4
.L_526:
        /*0b68*/ 	.word	index@(_ZN2at6native29vectorized_elementwise_kernelILi2ENS0_13BinaryFunctorIhhhZZZNS0_18rshift_kernel_cudaERNS_18TensorIteratorBaseEENKUlvE_clEvENKUlvE_clEvEUlhhE_EESt5arrayIPcLm3EEEEviT0_T1_)
        /*0b6c*/ 	.word	0x00000000


	//----- nvinfo : EIATTR_REGCOUNT
	.align		4
.L_527:
        /*0b70*/ 	.byte	0x04, 0x2f
        /*0b72*/ 	.short	(.L_529 - .L_528)
	.align		4
.L_528:
        /*0b74*/ 	.word	index@(_ZN2at6native27unrolled_elementwise_kernelINS0_13BinaryFunctorIhhhZZZNS0_18rshift_kernel_cudaERNS_18TensorIteratorBaseEENKUlvE_clEvENKUlvE_clEvEUlhhE_EESt5arrayIPcLm3EELi4E23TrivialOffsetCalculatorILi2EjESC_ILi1EjENS0_6memory15LoadWithoutCastENSF_16StoreWithoutCastEEEviT_T0_T2_T3_T4_T5_)
        /*0b78*/ 	.word	0x0000001d


	//----- nvinfo : EIATTR_FRAME_SIZE
	.align		4
.L_529:
        /*0b7c*/ 	.byte	0x04, 0x11
        /*0b7e*/ 	.short	(.L_531 - .L_530)
	.align		4
.L_530:
        /*0b80*/ 	.word	index@(_ZN2at6native27unrolled_elementwise_kernelINS0_13BinaryFunctorIhhhZZZNS0_18rshift_kernel_cudaERNS_18TensorIteratorBaseEENKUlvE_clEvENKUlvE_clEvEUlhhE_EESt5arrayIPcLm3EELi4E23TrivialOffsetCalculatorILi2EjESC_ILi1EjENS0_6memory15LoadWithoutCastENSF_16StoreWithoutCastEEEviT_T0_T2_T3_T4_T5_)
        /*0b84*/ 	.word	0x00000000


	//----- nvinfo : EIATTR_REGCOUNT
	.align		4
.L_531:
        /*0b88*/ 	.byte	0x04, 0x2f
        /*0b8a*/ 	.short	(.L_533 - .L_532)
	.align		4
.L_532:
        /*0b8c*/ 	.word	index@(_ZN2at6native18elementwise_kernelILi128ELi4EZNS0_22gpu_kernel_impl_nocastINS0_13BinaryFunctorIhhhZZZNS0_18rshift_kernel_cudaERNS_18TensorIteratorBaseEENKUlvE_clEvENKUlvE_clEvEUlhhE_EEEEvS5_RKT_EUliE_EEviT1_)
        /*0b90*/ 	.word	0x00000014


	//----- nvinfo : EIATTR_FRAME_SIZE
	.align		4
.L_533:
        /*0b94*/ 	.byte	0x04, 0x11
        /*0b96*/ 	.short	(.L_535 - .L_534)
	.align		4
.L_534:
        /*0b98*/ 	.word	index@(_ZN2at6native18elementwise_kernelILi128ELi4EZNS0_22gpu_kernel_impl_nocastINS0_13BinaryFunctorIhhhZZZNS0_18rshift_kernel_cudaERNS_18TensorIteratorBaseEENKUlvE_clEvENKUlvE_clEvEUlhhE_EEEEvS5_RKT_EUliE_EEviT1_)
        /*0b9c*/ 	.word	0x00000000


	//----- nvinfo : EIATTR_REGCOUNT
	.align		4
.L_535:
        /*0ba0*/ 	.byte	0x04, 0x2f
        /*0ba2*/ 	.short	(.L_537 - .L_536)
	.align		4
.L_536:
        /*0ba4*/ 	.word	index@(_ZN2at6native27unrolled_elementwise_kernelINS0_13BinaryFunctorIhhhZZZNS0_18rshift_kernel_cudaERNS_18TensorIteratorBaseEENKUlvE_clEvENKUlvE_clEvEUlhhE_EESt5arrayIPcLm3EELi4E23TrivialOffsetCalculatorILi2EjESC_ILi1EjENS0_6memory12LoadWithCastILi2EEENSF_13StoreWithCastILi1EEEEEviT_T0_T2_T3_T4_T5_)
        /*0ba8*/ 	.word	0x0000001e


	//----- nvinfo : EIATTR_FRAME_SIZE
	.align		4
.L_537:
        /*0bac*/ 	.byte	0x04, 0x11
        /*0bae*/ 	.short	(.L_539 - .L_538)
	.align		4
.L_538:
        /*0bb0*/ 	.word	index@(_ZN2at6native27unrolled_elementwise_kernelINS0_13BinaryFunctorIhhhZZZNS0_18rshift_kernel_cudaERNS_18TensorIteratorBaseEENKUlvE_clEvENKUlvE_clEvEUlhhE_EESt5arrayIPcLm3EELi4E23TrivialOffsetCalculatorILi2EjESC_ILi1EjENS0_6memory12LoadWithCastILi2EEENSF_13StoreWithCastILi1EEEEEviT_T0_T2_T3_T4_T5_)
        /*0bb4*/ 	.word	0x00000000


	//----- nvinfo : EIATTR_REGCOUNT
	.align		4
.L_539:
        /*0bb8*/ 	.byte	0x04, 0x2f
        /*0bba*/ 	.short	(.L_541 - .L_540)
	.align		4
.L_540:
        /*0bbc*/ 	.word	index@(_ZN2at6native18elementwise_kernelILi128ELi4EZNS0_15gpu_kernel_implINS0_13BinaryFunctorIhhhZZZNS0_18rshift_kernel_cudaERNS_18TensorIteratorBaseEENKUlvE_clEvENKUlvE_clEvEUlhhE_EEEEvS5_RKT_EUliE_EEviT1_)
        /*0bc0*/ 	.word	0x00000018


	//----- nvinfo : EIATTR_FRAME_SIZE
	.align		4
.L_541:
        /*0bc4*/ 	.byte	0x04, 0x11
        /*0bc6*/ 	.short	(.L_543 - .L_542)
	.align		4
.L_542:
        /*0bc8*/ 	.word	index@(_ZN2at6native18elementwise_kernelILi128ELi4EZNS0_15gpu_kernel_implINS0_13BinaryFunctorIhhhZZZNS0_18rshift_kernel_cudaERNS_18TensorIteratorBaseEENKUlvE_clEvENKUlvE_clEvEUlhhE_EEEEvS5_RKT_EUliE_EEviT1_)
        /*0bcc*/ 	.word	0x00000000


	//----- nvinfo : EIATTR_REGCOUNT
	.align		4
.L_543:
        /*0bd0*/ 	.byte	0x04, 0x2f
        /*0bd2*/ 	.short	(.L_545 - .L_544)
	.align		4
.L_544:
        /*0bd4*/ 	.word	index@(_ZN2at6native29vectorized_elementwise_kernelILi8ENS0_13AUnaryFunctorIaaaZZZNS0_18rshift_kernel_cudaERNS_18TensorIteratorBaseEENKUlvE_clEvENKUlvE0_clEvEUlaaE_EESt5arrayIPcLm2EEEEviT0_T1_)
        /*0bd8*/ 	.word	0x00000020


	//----- nvinfo : EIATTR_FRAME_SIZE
	.align		4
.L_545:
        /*0bdc*/ 	.byte	0x04, 0x11
        /*0bde*/ 	.short	(.L_547 - .L_546)
	.align		4
.L_546:
        /*0be0*/ 	.word	index@(_ZN2at6native29vectorized_elementwise_kernelILi8ENS0_13AUnaryFunctorIaaaZZZNS0_18rshift_kernel_cudaERNS_18TensorIteratorBaseEENKUlvE_clEvENKUlvE0_clEvEUlaaE_EESt5arrayIPcLm2EEEEviT0_T1_)
        /*0be4*/ 	.word	0x00000000


	//----- nvinfo : EIATTR_REGCOUNT
	.align		4
.L_547:
        /*0be8*/ 	.byte	0x04, 0x2f
        /*0bea*/ 	.short	(.L_549 - .L_548)
	.align		4
.L_548:
        /*0bec*/ 	.word	index@(_ZN2at6native29vectorized_elementwise_kernelILi4ENS0_13AUnaryFunctorIaaaZZZNS0_18rshift_kernel_cudaERNS_18TensorIteratorBaseEENKUlvE_clEvENKUlvE0_clEvEUlaaE_EESt5arrayIPcLm2EEEEviT0_T1_)
        /*0bf0*/ 	.word	0x00000020


	//----- nvinfo : EIATTR_FRAME_SIZE
	.align		4
.L_549:
        /*0bf4*/ 	.byte	0x04, 0x11
        /*0bf6*/ 	.short	(.L_551 - .L_550)
	.align		4
.L_550:
        /*0bf8*/ 	.word	index@(_ZN2at6native29vectorized_elementwise_kernelILi4ENS0_13AUnaryFunctorIaaaZZZNS0_18rshift_kernel_cudaERNS_18TensorIteratorBaseEENKUlvE_clEvENKUlvE0_clEvEUlaaE_EESt5arrayIPcLm2EEEEviT0_T1_)
        /*0bfc*/ 	.word	0x00000000


	//----- nvinfo : EIATTR_REGCOUNT
	.align		4
.L_551:
        /*0c00*/ 	.byte	0x04, 0x2f
        /*0c02*/ 	.short	(.L_553 - .L_552)
	.align		4
.L_552:
        /*0c04*/ 	.word	index@(_ZN2at6native29vectorized_elementwise_kernelILi2ENS0_13AUnaryFunctorIaaaZZZNS0_18rshift_kernel_cudaERNS_18TensorIteratorBaseEENKUlvE_clEvENKUlvE0_clEvEUlaaE_EESt5arrayIPcLm2EEEEviT0_T1_)
        /*0c08*/ 	.word	0x00000020


	//----- nvinfo : EIATTR_FRAME_SIZE
	.align		4
.L_553:
        /*0c0c*/ 	.byte	0x04, 0x11
        /*0c0e*/ 	.short	(.L_555 - .L_554)
	.align		4
.L_554:
        /*0c10*/ 	.word	index@(_ZN2at6native29vectorized_elementwise_kernelILi2ENS0_13AUnaryFunctorIaaaZZZNS0_18rshift_kernel_cudaERNS_18TensorIteratorBaseEENKUlvE_clEvENKUlvE0_clEvEUlaaE_EESt5arrayIPcLm2EEEEviT0_T1_)
        /*0c14*/ 	.word	0x00000000


	//----- nvinfo : EIATTR_REGCOUNT
	.align		4
.L_555:
        /*0c18*/ 	.byte	0x04, 0x2f
        /*0c1a*/ 	.short	(.L_557 - .L_556)
	.align		4
.L_556:
        /*0c1c*/ 	.word	index@(_ZN2at6native27unrolled_elementwise_kernelINS0_13AUnaryFunctorIaaaZZZNS0_18rshift_kernel_cudaERNS_18TensorIteratorBaseEENKUlvE_clEvENKUlvE0_clEvEUlaaE_EESt5arrayIPcLm2EELi4E23TrivialOffsetCalculatorILi1EjESD_NS0_6memory15LoadWithoutCastENSE_16StoreWithoutCastEEEviT_T0_T2_T3_T4_T5_)
        /*0c20*/ 	.word	0x0000001a


	//----- nvinfo : EIATTR_FRAME_SIZE
	.align		4
.L_557:
        /*0c24*/ 	.byte	0x04, 0x11
        /*0c26*/ 	.short	(.L_559 - .L_558)
	.align		4
.L_558:
        /*0c28*/ 	.word	index@(_ZN2at6native27unrolled_elementwise_kernelINS0_13AUnaryFunctorIaaaZZZNS0_18rshift_kernel_cudaERNS_18TensorIteratorBaseEENKUlvE_clEvENKUlvE0_clEvEUlaaE_EESt5arrayIPcLm2EELi4E23TrivialOffsetCalculatorILi1EjESD_NS0_6memory15LoadWithoutCastENSE_16StoreWithoutCastEEEviT_T0_T2_T3_T4_T5_)
        /*0c2c*/ 	.word	0x00000000


	//----- nvinfo : EIATTR_REGCOUNT
	.align		4
.L_559:
        /*0c30*/ 	.byte	0x04, 0x2f
        /*0c32*/ 	.short	(.L_561 - .L_560)
	.align		4
.L_560:
        /*0c34*/ 	.word	index@(_ZN2at6native18elementwise_kernelILi128ELi4EZNS0_22gpu_kernel_impl_nocastINS0_13AUnaryFunctorIaaaZZZNS0_18rshift_kernel_cudaERNS_18TensorIteratorBaseEENKUlvE_clEvENKUlvE0_clEvEUlaaE_EEEEvS5_RKT_EUliE_EEviT1_)
        /*0c38*/ 	.word	0x00000014


	//----- nvinfo : EIATTR_FRAME_SIZE
	.align		4
.L_561:
        /*0c3c*/ 	.byte	0x04, 0x11
        /*0c3e*/ 	.short	(.L_563 - .L_562)
	.align		4
.L_562:
        /*0c40*/ 	.word	index@(_ZN2at6native18elementwise_kernelILi128ELi4EZNS0_22gpu_kernel_impl_nocastINS0_13AUnaryFunctorIaaaZZZNS0_18rshift_kernel_cudaERNS_18TensorIteratorBaseEENKUlvE_clEvENKUlvE0_clEvEUlaaE_EEEEvS5_RKT_EUliE_EEviT1_)
        /*0c44*/ 	.word	0x00000000


	//----- nvinfo : EIATTR_REGCOUNT
	.align		4
.L_563:
        /*0c48*/ 	.byte	0x04, 0x2f
        /*0c4a*/ 	.short	(.L_565 - .L_564)
	.align		4
.L_564:
        /*0c4c*/ 	.word	index@(_ZN2at6native27unrolled_elementwise_kernelINS0_13AUnaryFunctorIaaaZZZNS0_18rshift_kernel_cudaERNS_18TensorIteratorBaseEENKUlvE_clEvENKUlvE0_clEvEUlaaE_EESt5arrayIPcLm2EELi4E23TrivialOffsetCalculatorILi1EjESD_NS0_6memory12LoadWithCastILi1EEENSE_13StoreWithCastILi1EEEEEviT_T0_T2_T3_T4_T5_)
        /*0c50*/ 	.word	0x0000001c


	//----- nvinfo : EIATTR_FRAME_SIZE
	.align		4
.L_565:
        /*0c54*/ 	.byte	0x04, 0x11
        /*0c56*/ 	.short	(.L_567 - .L_566)
	.align		4
.L_566:
        /*0c58*/ 	.word	index@(_ZN2at6native27unrolled_elementwise_kernelINS0_13AUnaryFunctorIaaaZZZNS0_18rshift_kernel_cudaERNS_18TensorIteratorBaseEENKUlvE_clEvENKUlvE0_clEvEUlaaE_EESt5arrayIPcLm2EELi4E23TrivialOffsetCalculatorILi1EjESD_NS0_6memory12LoadWithCastILi1EEENSE_13StoreWithCastILi1EEEEEviT_T0_T2_T3_T4_T5_)
        /*0c5c*/ 	.word	0x00000000


	//----- nvinfo : EIATTR_REGCOUNT
	.align		4
.L_567:
        /*0c60*/ 	.byte	0x04, 0x2f
        /*0c62*/ 	.short	(.L_569 - .L_568)
	.align		4
.L_568:
        /*0c64*/ 	.word	index@(_ZN2at6native18elementwise_kernelILi128ELi4EZNS0_15gpu_kernel_implINS0_13AUnaryFunctorIaaaZZZNS0_18rshift_kernel_cudaERNS_18TensorIteratorBaseEENKUlvE_clEvENKUlvE0_clEvEUlaaE_EEEEvS5_RKT_EUliE_EEviT1_)
        /*0c68*/ 	.word	0x00000018


	//----- nvinfo : EIATTR_FRAME_SIZE
	.align		4
.L_569:
        /*0c6c*/ 	.byte	0x04, 0x11
        /*0c6e*/ 	.short	(.L_571 - .L_570)
	.align		4
.L_570:
        /*0c70*/ 	.word	index@(_ZN2at6native18elementwise_kernelILi128ELi4EZNS0_15gpu_kernel_implINS0_13AUnaryFunctorIaaaZZZNS0_18rshift_kernel_cudaERNS_18TensorIteratorBaseEENKUlvE_clEvENKUlvE0_clEvEUlaaE_EEEEvS5_RKT_EUliE_EEviT1_)
        /*0c74*/ 	.word	0x00000000


	//----- nvinfo : EIATTR_REGCOUNT
	.align		4
.L_571:
        /*0c78*/ 	.byte	0x04, 0x2f
        /*0c7a*/ 	.short	(.L_573 - .L_572)
	.align		4
.L_572:
        /*0c7c*/ 	.word	index@(_ZN2at6native29vectorized_elementwise_kernelILi8ENS0_13BUnaryFunctorIaaaZZZNS0_18rshift_kernel_cudaERNS_18TensorIteratorBaseEENKUlvE_clEvENKUlvE0_clEvEUlaaE_EESt5arrayIPcLm2EEEEviT0_T1_)
        /*0c80*/ 	.word	0x00000020


	//----- nvinfo : EIATTR_FRAME_SIZE
	.align		4
.L_573:
        /*0c84*/ 	.byte	0x04, 0x11
        /*0c86*/ 	.short	(.L_575 - .L_574)
	.align		4
.L_574:
        /*0c88*/ 	.word	index@(_ZN2at6native29vectorized_elementwise_kernelILi8ENS0_13BUnaryFunctorIaaaZZZNS0_18rshift_kernel_cudaERNS_18TensorIteratorBaseEENKUlvE_clEvENKUlvE0_clEvEUlaaE_EESt5arrayIPcLm2EEEEviT0_T1_)
        /*0c8c*/ 	.word	0x00000000


	//----- nvinfo : EIATTR_REGCOUNT
	.align		4
.L_575:
        /*0c90*/ 	.byte	0x04, 0x2f
        /*0c92*/ 	.short	(.L_577 - .L_576)
	.align		4
.L_576:
        /*0c94*/ 	.word	index@(_ZN2at6native29vectorized_elementwise_kernelILi4ENS0_13BUnaryFunctorIaaaZZZNS0_18rshift_kernel_cudaERNS_18TensorIteratorBaseEENKUlvE_clEvENKUlvE0_clEvEUlaaE_EESt5arrayIPcLm2EEEEviT0_T1_)
        /*0c98*/ 	.word	0x00000020


	//----- nvinfo : EIATTR_FRAME_SIZE
	.align		4
.L_577:
        /*0c9c*/ 	.byte	0x04, 0x11
        /*0c9e*/ 	.short	(.L_579 - .L_578)
	.align		4
.L_578:
        /*0ca0*/ 	.word	index@(_ZN2at6native29vectorized_elementwise_kernelILi4ENS0_13BUnaryFunctorIaaaZZZNS0_18rshift_kernel_cudaERNS_18TensorIteratorBaseEENKUlvE_clEvENKUlvE0_clEvEUlaaE_EESt5arrayIPcLm2EEEEviT0_T1_)
        /*0ca4*/ 	.word	0x00000000


	//----- nvinfo : EIATTR_REGCOUNT
	.align		4
.L_579:
        /*0ca8*/ 	.byte	0x04, 0x2f
        /*0caa*/ 	.short	(.L_581 - .L_580)
	.align		4
.L_580:
        /*0cac*/ 	.word	index@(_ZN2at6native29vectorized_elementwise_kernelILi2ENS0_13BUnaryFunctorIaaaZZZNS0_18rshift_kernel_cudaERNS_18TensorIteratorBaseEENKUlvE_clEvENKUlvE0_clEvEUlaaE_EESt5arrayIPcLm2EEEEviT0_T1_)
        /*0cb0*/ 	.word	0x00000020


	//----- nvinfo : EIATTR_FRAME_SIZE
	.align		4
.L_581:
        /*0cb4*/ 	.byte	0x04, 0x11
        /*0cb6*/ 	.short	(.L_583 - .L_582)
	.align		4
.L_582:
        /*0cb8*/ 	.word	index@(_ZN2at6native29vectorized_elementwise_kernelILi2ENS0_13BUnaryFunctorIaaaZZZNS0_18rshift_kernel_cudaERNS_18TensorIteratorBaseEENKUlvE_clEvENKUlvE0_clEvEUlaaE_EESt5arrayIPcLm2EEEEviT0_T1_)
        /*0cbc*/ 	.word	0x00000000


	//----- nvinfo : EIATTR_REGCOUNT
	.align		4
.L_583:
        /*0cc0*/ 	.byte	0x04, 0x2f
        /*0cc2*/ 	.short	(.L_585 - .L_584)
	.align		4
.L_584:
        /*0cc4*/ 	.word	index@(_ZN2at6native27unrolled_elementwise_kernelINS0_13BUnaryFunctorIaaaZZZNS0_18rshift_kernel_cudaERNS_18TensorIteratorBaseEENKUlvE_clEvENKUlvE0_clEvEUlaaE_EESt5arrayIPcLm2EELi4E23TrivialOffsetCalculatorILi1EjESD_NS0_6memory15LoadWithoutCastENSE_16StoreWithoutCastEEEviT_T0_T2_T3_T4_T5_)
        /*0cc8*/ 	.word	0x00000018


	//----- nvinfo : EIATTR_FRAME_SIZE
	.align		4
.L_585:
        /*0ccc*/ 	.byte	0x04, 0x11
        /*0cce*/ 	.short	(.L_587 - .L_586)
	.align		4
.L_586:
        /*0cd0*/ 	.word	index@(_ZN2at6native27unrolled_elementwise_kernelINS0_13BUnaryFunctorIaaaZZZNS0_18rshift_kernel_cudaERNS_18TensorIteratorBaseEENKUlvE_clEvENKUlvE0_clEvEUlaaE_EESt5arrayIPcLm2EELi4E23TrivialOffsetCalculatorILi1EjESD_NS0_6memory15LoadWithoutCastENSE_16StoreWithoutCastEEEviT_T0_T2_T3_T4_T5_)
        /*0cd4*/ 	.word	0x00000000


	//----- nvinfo : EIATTR_REGCOUNT
	.align		4
.L_587:
        /*0cd8*/ 	.byte	0x04, 0x2f
        /*0cda*/ 	.short	(.L_589 - .L_588)
	.align		4
.L_588:
        /*0cdc*/ 	.word	index@(_ZN2at6native18elementwise_kernelILi128ELi4EZNS0_22gpu_kernel_impl_nocastINS0_13BUnaryFunctorIaaaZZZNS0_18rshift_kernel_cudaERNS_18TensorIteratorBaseEENKUlvE_clEvENKUlvE0_clEvEUlaaE_EEEEvS5_RKT_EUliE_EEviT1_)
        /*0ce0*/ 	.word	0x00000014


	//----- nvinfo : EIATTR_FRAME_SIZE
	.align		4
.L_589:
        /*0ce4*/ 	.byte	0x04, 0x11
        /*0ce6*/ 	.short	(.L_591 - .L_590)
	.align		4
.L_590:
        /*0ce8*/ 	.word	index@(_ZN2at6native18elementwise_kernelILi128ELi4EZNS0_22gpu_kernel_impl_nocastINS0_13BUnaryFunctorIaaaZZZNS0_18rshift_kernel_cudaERNS_18TensorIteratorBaseEENKUlvE_clEvENKUlvE0_clEvEUlaaE_EEEEvS5_RKT_EUliE_EEviT1_)
        /*0cec*/ 	.word	0x00000000


	//----- nvinfo : EIATTR_REGCOUNT
	.align		4
.L_591:
        /*0cf0*/ 	.byte	0x04, 0x2f
        /*0cf2*/ 	.short	(.L_593 - .L_592)
	.align		4
.L_592:
        /*0cf4*/ 	.word	index@(_ZN2at6native27unrolled_elementwise_kernelINS0_13BUnaryFunctorIaaaZZZNS0_18rshift_kernel_cudaERNS_18TensorIteratorBaseEENKUlvE_clEvENKUlvE0_clEvEUlaaE_EESt5arrayIPcLm2EELi4E23TrivialOffsetCalculatorILi1EjESD_NS0_6memory12LoadWithCastILi1EEENSE_13StoreWithCastILi1EEEEEviT_T0_T2_T3_T4_T5_)
        /*0cf8*/ 	.word	0x0000001c


	//----- nvinfo : EIATTR_FRAME_SIZE
	.align		4
.L_593:
        /*0cfc*/ 	.byte	0x04, 0x11
        /*0cfe*/ 	.short	(.L_595 - .L_594)
	.align		4
.L_594:
        /*0d00*/ 	.word	index@(_ZN2at6native27unrolled_elementwise_kernelINS0_13BUnaryFunctorIaaaZZZNS0_18rshift_kernel_cudaERNS_18TensorIteratorBaseEENKUlvE_clEvENKUlvE0_clEvEUlaaE_EESt5arrayIPcLm2EELi4E23TrivialOffsetCalculatorILi1EjESD_NS0_6memory12LoadWithCastILi1EEENSE_13StoreWithCastILi1EEEEEviT_T0_T2_T3_T4_T5_)
        /*0d04*/ 	.word	0x00000000


	//----- nvinfo : EIATTR_REGCOUNT
	.align		4
.L_595:
        /*0d08*/ 	.byte	0x04, 0x2f
        /*0d0a*/ 	.short	(.L_597 - .L_596)
	.align		4
.L_596:
        /*0d0c*/ 	.word	index@(_ZN2at6native18elementwise_kernelILi128ELi4EZNS0_15gpu_kernel_implINS0_13BUnaryFunctorIaaaZZZNS0_18rshift_kernel_cudaERNS_18TensorIteratorBaseEENKUlvE_clEvENKUlvE0_clEvEUlaaE_EEEEvS5_RKT_EUliE_EEviT1_)
        /*0d10*/ 	.word	0x00000018


	//----- nvinfo : EIATTR_FRAME_SIZE
	.align		4
.L_597:
        /*0d14*/ 	.byte	0x04, 0x11
        /*0d16*/ 	.short	(.L_599 - .L_598)
	.align		4
.L_598:
        /*0d18*/ 	.word	index@(_ZN2at6native18elementwise_kernelILi128ELi4EZNS0_15gpu_kernel_implINS0_13BUnaryFunctorIaaaZZZNS0_18rshift_kernel_cudaERNS_18TensorIteratorBaseEENKUlvE_clEvENKUlvE0_clEvEUlaaE_EEEEvS5_RKT_EUliE_EEviT1_)
        /*0d1c*/ 	.word	0x00000000


	//----- nvinfo : EIATTR_REGCOUNT
	.align		4
.L_599:
        /*0d20*/ 	.byte	0x04, 0x2f
        /*0d22*/ 	.short	(.L_601 - .L_600)
	.align		4
.L_600:
        /*0d24*/ 	.word	index@(_ZN2at6native29vectorized_elementwise_kernelILi8ENS0_13BinaryFunctorIaaaZZZNS0_18rshift_kernel_cudaERNS_18TensorIteratorBaseEENKUlvE_clEvENKUlvE0_clEvEUlaaE_EESt5arrayIPcLm3EEEEviT0_T1_)
        /*0d28*/ 	.word	0x0000001d


	//----- nvinfo : EIATTR_FRAME_SIZE
	.align		4
.L_601:
        /*0d2c*/ 	.byte	0x04, 0x11
        /*0d2e*/ 	.short	(.L_603 - .L_602)
	.align		4
.L_602:
        /*0d30*/ 	.word	index@(_ZN2at6native29vectorized_elementwise_kernelILi8ENS0_13BinaryFunctorIaaaZZZNS0_18rshift_kernel_cudaERNS_18TensorIteratorBaseEENKUlvE_clEvENKUlvE0_clEvEUlaaE_EESt5arrayIPcLm3EEEEviT0_T1_)
        /*0d34*/ 	.word	0x00000000


	//----- nvinfo : EIATTR_REGCOUNT
	.align		4
.L_603:
        /*0d38*/ 	.byte	0x04, 0x2f
        /*0d3a*/ 	.short	(.L_605 - .L_604)
	.align		4
.L_604:
        /*0d3c*/ 	.word	index@(_ZN2at6native29vectorized_elementwise_kernelILi4ENS0_13BinaryFunctorIaaaZZZNS0_18rshift_kernel_cudaERNS_18TensorIteratorBaseEENKUlvE_clEvENKUlvE0_clEvEUlaaE_EESt5arrayIPcLm3EEEEviT0_T1_)
        /*0d40*/ 	.word	0x0000001d


	//----- nvinfo : EIATTR_FRAME_SIZE
	.align		4
.L_605:
        /*0d44*/ 	.byte	0x04, 0x11
        /*0d46*/ 	.short	(.L_607 - .L_606)
	.align		4
.L_606:
        /*0d48*/ 	.word	index@(_ZN2at6native29vectorized_elementwise_kernelILi4ENS0_13BinaryFunctorIaaaZZZNS0_18rshift_kernel_cudaERNS_18TensorIteratorBaseEENKUlvE_clEvENKUlvE0_clEvEUlaaE_EESt5arrayIPcLm3EEEEviT0_T1_)
        /*0d4c*/ 	.word	0x00000000


	//----- nvinfo : EIATTR_REGCOUNT
	.align		4
.L_607:
        /*0d50*/ 	.byte	0x04, 0x2f
        /*0d52*/ 	.short	(.L_609 - .L_608)
	.align		4
.L_608:
        /*0d54*/ 	.word	index@(_ZN2at6native29vectorized_elementwise_kernelILi2ENS0_13BinaryFunctorIaaaZZZNS0_18rshift_kernel_cudaERNS_18TensorIteratorBaseEENKUlvE_clEvENKUlvE0_clEvEUlaaE_EESt5arrayIPcLm3EEEEviT0_T1_)
        /*0d58*/ 	.word	0x0000001d


	//----- nvinfo : EIATTR_FRAME_SIZE
	.align		4
.L_609:
        /*0d5c*/ 	.byte	0x04, 0x11
        /*0d5e*/ 	.short	(.L_611 - .L_610)
	.align		4
.L_610:
        /*0d60*/ 	.word	index@(_ZN2at6native29vectorized_elementwise_kernelILi2ENS0_13BinaryFunctorIaaaZZZNS0_18rshift_kernel_cudaERNS_18TensorIteratorBaseEENKUlvE_clEvENKUlvE0_clEvEUlaaE_EESt5arrayIPcLm3EEEEviT0_T1_)
        /*0d64*/ 	.word	0x00000000


	//----- nvinfo : EIATTR_REGCOUNT
	.align		4
.L_611:
        /*0d68*/ 	.byte	0x04, 0x2f
        /*0d6a*/ 	.short	(.L_613 - .L_612)
	.align		4
.L_612:
        /*0d6c*/ 	.word	index@(_ZN2at6native27unrolled_elementwise_kernelINS0_13BinaryFunctorIaaaZZZNS0_18rshift_kernel_cudaERNS_18TensorIteratorBaseEENKUlvE_clEvENKUlvE0_clEvEUlaaE_EESt5arrayIPcLm3EELi4E23TrivialOffsetCalculatorILi2EjESC_ILi1EjENS0_6memory15LoadWithoutCastENSF_16StoreWithoutCastEEEviT_T0_T2_T3_T4_T5_)
        /*0d70*/ 	.word	0x0000001a


	//----- nvinfo : EIATTR_FRAME_SIZE
	.align		4
.L_613:
        /*0d74*/ 	.byte	0x04, 0x11
        /*0d76*/ 	.short	(.L_615 - .L_614)
	.align		4
.L_614:
        /*0d78*/ 	.word	index@(_ZN2at6native27unrolled_elementwise_kernelINS0_13BinaryFunctorIaaaZZZNS0_18rshift_kernel_cudaERNS_18TensorIteratorBaseEENKUlvE_clEvENKUlvE0_clEvEUlaaE_EESt5arrayIPcLm3EELi4E23TrivialOffsetCalculatorILi2EjESC_ILi1EjENS0_6memory15LoadWithoutCastENSF_16StoreWithoutCastEEEviT_T0_T2_T3_T4_T5_)
        /*0d7c*/ 	.word	0x00000000


	//----- nvinfo : EIATTR_REGCOUNT
	.align		4
.L_615:
        /*0d80*/ 	.byte	0x04, 0x2f
        /*0d82*/ 	.short	(.L_617 - .L_616)
	.align		4
.L_616:
        /*0d84*/ 	.word	index@(_ZN2at6native18elementwise_kernelILi128ELi4EZNS0_22gpu_kernel_impl_nocastINS0_13BinaryFunctorIaaaZZZNS0_18rshift_kernel_cudaERNS_18TensorIteratorBaseEENKUlvE_clEvENKUlvE0_clEvEUlaaE_EEEEvS5_RKT_EUliE_EEviT1_)
        /*0d88*/ 	.word	0x00000014


	//----- nvinfo : EIATTR_FRAME_SIZE
	.align		4
.L_617:
        /*0d8c*/ 	.byte	0x04, 0x11
        /*0d8e*/ 	.short	(.L_619 - .L_618)
	.align		4
.L_618:
        /*0d90*/ 	.word	index@(_ZN2at6native18elementwise_kernelILi128ELi4EZNS0_22gpu_kernel_impl_nocastINS0_13BinaryFunctorIaaaZZZNS0_18rshift_kernel_cudaERNS_18TensorIteratorBaseEENKUlvE_clEvENKUlvE0_clEvEUlaaE_EEEEvS5_RKT_EUliE_EEviT1_)
        /*0d94*/ 	.word	0x00000000


	//----- nvinfo : EIATTR_REGCOUNT
	.align		4
.L_619:
        /*0d98*/ 	.byte	0x04, 0x2f
        /*0d9a*/ 	.short	(.L_621 - .L_620)
	.align		4
.L_620:
        /*0d9c*/ 	.word	index@(_ZN2at6native27unrolled_elementwise_kernelINS0_13BinaryFunctorIaaaZZZNS0_18rshift_kernel_cudaERNS_18TensorIteratorBaseEENKUlvE_clEvENKUlvE0_clEvEUlaaE_EESt5arrayIPcLm3EELi4E23TrivialOffsetCalculatorILi2EjESC_ILi1EjENS0_6memory12LoadWithCastILi2EEENSF_13StoreWithCastILi1EEEEEviT_T0_T2_T3_T4_T5_)
        /*0da0*/ 	.word	0x00000020


	//----- nvinfo : EIATTR_FRAME_SIZE
	.align		4
.L_621:
        /*0da4*/ 	.byte	0x04, 0x11
        /*0da6*/ 	.short	(.L_623 - .L_622)
	.align		4
.L_622:
        /*0da8*/ 	.word	index@(_ZN2at6native27unrolled_elementwise_kernelINS0_13BinaryFunctorIaaaZZZNS0_18rshift_kernel_cudaERNS_18TensorIteratorBaseEENKUlvE_clEvENKUlvE0_clEvEUlaaE_EESt5arrayIPcLm3EELi4E23TrivialOffsetCalculatorILi2EjESC_ILi1EjENS0_6memory12LoadWithCastILi2EEENSF_13StoreWithCastILi1EEEEEviT_T0_T2_T3_T4_T5_)
        /*0dac*/ 	.word	0x00000000


	//----- nvinfo : EIATTR_REGCOUNT
	.align		4
.L_623:
        /*0db0*/ 	.byte	0x04, 0x2f
        /*0db2*/ 	.short	(.L_625 - .L_624)
	.align		4
.L_624:
        /*0db4*/ 	.word	index@(_ZN2at6native18elementwise_kernelILi128ELi4EZNS0_15gpu_kernel_implINS0_13BinaryFunctorIaaaZZZNS0_18rshift_kernel_cudaERNS_18TensorIteratorBaseEENKUlvE_clEvENKUlvE0_clEvEUlaaE_EEEEvS5_RKT_EUliE_EEviT1_)
        /*0db8*/ 	.word	0x00000018


	//----- nvinfo : EIATTR_FRAME_SIZE
	.align		4
.L_625:
        /*0dbc*/ 	.byte	0x04, 0x11
        /*0dbe*/ 	.short	(.L_627 - .L_626)
	.align		4
.L_626:
        /*0dc0*/ 	.word	index@(_ZN2at6native18elementwise_kernelILi128ELi4EZNS0_15gpu_kernel_implINS0_13BinaryFunctorIaaaZZZNS0_18rshift_kernel_cudaERNS_18TensorIteratorBaseEENKUlvE_clEvENKUlvE0_clEvEUlaaE_EEEEvS5_RKT_EUliE_EEviT1_)
        /*0dc4*/ 	.word	0x00000000


	//----- nvinfo : EIATTR_REGCOUNT
	.align		4
.L_627:
        /*0dc8*/ 	.byte	0x04, 0x2f
        /*0dca*/ 	.short	(.L_629 - .L_628)
	.align		4
.L_628:
        /*0dcc*/ 	.word	index@(_ZN2at6native29vectorized_elementwise_kernelILi8ENS0_13AUnaryFunctorIiiiZZZNS0_18rshift_kernel_cudaERNS_18TensorIteratorBaseEENKUlvE_clEvENKUlvE1_clEvEUliiE_EESt5arrayIPcLm2EEEEviT0_T1_)
        /*0dd0*/ 	.word	0x00000020


	//----- nvinfo : EIATTR_FRAME_SIZE
	.align		4
.L_629:
        /*0dd4*/ 	.byte	0x04, 0x11
        /*0dd6*/ 	.short	(.L_631 - .L_630)
	.align		4
.L_630:
        /*0dd8*/ 	.word	index@(_ZN2at6native29vectorized_elementwise_kernelILi8ENS0_13AUnaryFunctorIiiiZZZNS0_18rshift_kernel_cudaERNS_18TensorIteratorBaseEENKUlvE_clEvENKUlvE1_clEvEUliiE_EESt5arrayIPcLm2EEEEviT0_T1_)
        /*0ddc*/ 	.word	0x00000000


	//----- nvinfo : EIATTR_REGCOUNT
	.align		4
.L_631:
        /*0de0*/ 	.byte	0x04, 0x2f
        /*0de2*/ 	.short	(.L_633 - .L_632)
	.align		4
.L_632:
        /*0de4*/ 	.word	index@(_ZN2at6native29vectorized_elementwise_kernelILi4ENS0_13AUnaryFunctorIiiiZZZNS0_18rshift_kernel_cudaERNS_18TensorIteratorBaseEENKUlvE_clEvENKUlvE1_clEvEUliiE_EESt5arrayIPcLm2EEEEviT0_T1_)
        /*0de8*/ 	.word	0x00000020


	//----- nvinfo : EIATTR_FRAME_SIZE
	.align		4
.L_633:
        /*0dec*/ 	.byte	0x04, 0x11
        /*0dee*/ 	.short	(.L_635 - .L_634)
	.align		4
.L_634:
        /*0df0*/ 	.word	index@(_ZN2at6native29vectorized_elementwise_kernelILi4ENS0_13AUnaryFunctorIiiiZZZNS0_18rshift_kernel_cudaERNS_18TensorIteratorBaseEENKUlvE_clEvENKUlvE1_clEvEUliiE_EESt5arrayIPcLm2EEEEviT0_T1_)
        /*0df4*/ 	.word	0x00000000


	//----- nvinfo : EIATTR_REGCOUNT
	.align		4
.L_635:
        /*0df8*/ 	.byte	0x04, 0x2f
        /*0dfa*/ 	.short	(.L_637 - .L_636)
	.align		4
.L_636:
        /*0dfc*/ 	.word	index@(_ZN2at6native29vectorized_elementwise_kernelILi2ENS0_13AUnaryFunctorIiiiZZZNS0_18rshift_kernel_cudaERNS_18TensorIteratorBaseEENKUlvE_clEvENKUlvE1_clEvEUliiE_EESt5arrayIPcLm2EEEEviT0_T1_)
        /*0e00*/ 	.word	0x00000020


	//----- nvinfo : EIATTR_FRAME_SIZE
	.align		4
.L_637:
        /*0e04*/ 	.byte	0x04, 0x11
        /*0e06*/ 	.short	(.L_639 - .L_638)
	.align		4
.L_638:
        /*0e08*/ 	.word	index@(_ZN2at6native29vectorized_elementwise_kernelILi2ENS0_13AUnaryFunctorIiiiZZZNS0_18rshift_kernel_cudaERNS_18TensorIteratorBaseEENKUlvE_clEvENKUlvE1_clEvEUliiE_EESt5arrayIPcLm2EEEEviT0_T1_)
        /*0e0c*/ 	.word	0x00000000


	//----- nvinfo : EIATTR_REGCOUNT
	.align		4
.L_639:
        /*0e10*/ 	.byte	0x04, 0x2f
        /*0e12*/ 	.short	(.L_641 - .L_640)
	.align		4
.L_640:
        /*0e14*/ 	.word	index@(_ZN2at6native27unrolled_elementwise_kernelINS0_13AUnaryFunctorIiiiZZZNS0_18rshift_kernel_cudaERNS_18TensorIteratorBaseEENKUlvE_clEvENKUlvE1_clEvEUliiE_EESt5arrayIPcLm2EELi4E23TrivialOffsetCalculatorILi1EjESD_NS0_6memory15LoadWithoutCastENSE_16StoreWithoutCastEEEviT_T0_T2_T3_T4_T5_)
        /*0e18*/ 	.word	0x00000016


	//----- nvinfo : EIATTR_FRAME_SIZE
	.align		4
.L_641:
        /*0e1c*/ 	.byte	0x04, 0x11
        /*0e1e*/ 	.short	(.L_643 - .L_642)
	.align		4
.L_642:
        /*0e20*/ 	.word	index@(_ZN2at6native27unrolled_elementwise_kernelINS0_13AUnaryFunctorIiiiZZZNS0_18rshift_kernel_cudaERNS_18TensorIteratorBaseEENKUlvE_clEvENKUlvE1_clEvEUliiE_EESt5arrayIPcLm2EELi4E23TrivialOffsetCalculatorILi1EjESD_NS0_6memory15LoadWithoutCastENSE_16StoreWithoutCastEEEviT_T0_T2_T3_T4_T5_)
        /*0e24*/ 	.word	0x00000000


	//----- nvinfo : EIATTR_REGCOUNT
	.align		4
.L_643:
        /*0e28*/ 	.byte	0x04, 0x2f
        /*0e2a*/ 	.short	(.L_645 - .L_644)
	.align		4
.L_644:
        /*0e2c*/ 	.word	index@(_ZN2at6native18elementwise_kernelILi128ELi2EZNS0_22gpu_kernel_impl_nocastINS0_13AUnaryFunctorIiiiZZZNS0_18rshift_kernel_cudaERNS_18TensorIteratorBaseEENKUlvE_clEvENKUlvE1_clEvEUliiE_EEEEvS5_RKT_EUliE_EEviT1_)
        /*0e30*/ 	.word	0x00000014


	//----- nvinfo : EIATTR_FRAME_SIZE
	.align		4
.L_645:
        /*0e34*/ 	.byte	0x04, 0x11
        /*0e36*/ 	.short	(.L_647 - .L_646)
	.align		4
.L_646:
        /*0e38*/ 	.word	index@(_ZN2at6native18elementwise_kernelILi128ELi2EZNS0_22gpu_kernel_impl_nocastINS0_13AUnaryFunctorIiiiZZZNS0_18rshift_kernel_cudaERNS_18TensorIteratorBaseEENKUlvE_clEvENKUlvE1_clEvEUliiE_EEEEvS5_RKT_EUliE_EEviT1_)
        /*0e3c*/ 	.word	0x00000000


	//----- nvinfo : EIATTR_REGCOUNT
	.align		4
.L_647:
        /*0e40*/ 	.byte	0x04, 0x2f
        /*0e42*/ 	.short	(.L_649 - .L_648)
	.align		4
.L_648:
        /*0e44*/ 	.word	index@(_ZN2at6native27unrolled_elementwise_kernelINS0_13AUnaryFunctorIiiiZZZNS0_18rshift_kernel_cudaERNS_18TensorIteratorBaseEENKUlvE_clEvENKUlvE1_clEvEUliiE_EESt5arrayIPcLm2EELi4E23TrivialOffsetCalculatorILi1EjESD_NS0_6memory12LoadWithCastILi1EEENSE_13StoreWithCastILi1EEEEEviT_T0_T2_T3_T4_T5_)
        /*0e48*/ 	.word	0x0000001d


	//----- nvinfo : EIATTR_FRAME_SIZE
	.align		4
.L_649:
        /*0e4c*/ 	.byte	0x04, 0x11
        /*0e4e*/ 	.short	(.L_651 - .L_650)
	.align		4
.L_650:
        /*0e50*/ 	.word	index@(_ZN2at6native27unrolled_elementwise_kernelINS0_13AUnaryFunctorIiiiZZZNS0_18rshift_kernel_cudaERNS_18TensorIteratorBaseEENKUlvE_clEvENKUlvE1_clEvEUliiE_EESt5arrayIPcLm2EELi4E23TrivialOffsetCalculatorILi1EjESD_NS0_6memory12LoadWithCastILi1EEENSE_13StoreWithCastILi1EEEEEviT_T0_T2_T3_T4_T5_)
        /*0e54*/ 	.word	0x00000000


	//----- nvinfo : EIATTR_REGCOUNT
	.align		4
.L_651:
        /*0e58*/ 	.byte	0x04, 0x2f
        /*0e5a*/ 	.short	(.L_653 - .L_652)
	.align		4
.L_652:
        /*0e5c*/ 	.word	index@(_ZN2at6native18elementwise_kernelILi128ELi4EZNS0_15gpu_kernel_implINS0_13AUnaryFunctorIiiiZZZNS0_18rshift_kernel_cudaERNS_18TensorIteratorBaseEENKUlvE_clEvENKUlvE1_clEvEUliiE_EEEEvS5_RKT_EUliE_EEviT1_)
        /*0e60*/ 	.word	0x00000018


	//----- nvinfo : EIATTR_FRAME_SIZE
	.align		4
.L_653:
        /*0e64*/ 	.byte	0x04, 0x11
        /*0e66*/ 	.short	(.L_655 - .L_654)
	.align		4
.L_654:
        /*0e68*/ 	.word	index@(_ZN2at6native18elementwise_kernelILi128ELi4EZNS0_15gpu_kernel_implINS0_13AUnaryFunctorIiiiZZZNS0_18rshift_kernel_cudaERNS_18TensorIteratorBaseEENKUlvE_clEvENKUlvE1_clEvEUliiE_EEEEvS5_RKT_EUliE_EEviT1_)
        /*0e6c*/ 	.word	0x00000000


	//----- nvinfo : EIATTR_REGCOUNT
	.align		4
.L_655:
        /*0e70*/ 	.byte	0x04, 0x2f
        /*0e72*/ 	.short	(.L_657 - .L_656)
	.align		4
.L_656:
        /*0e74*/ 	.word	index@(_ZN2at6native29vectorized_elementwise_kernelILi8ENS0_13BUnaryFunctorIiiiZZZNS0_18rshift_kernel_cudaERNS_18TensorIteratorBaseEENKUlvE_clEvENKUlvE1_clEvEUliiE_EESt5arrayIPcLm2EEEEviT0_T1_)
        /*0e78*/ 	.word	0x00000020


	//----- nvinfo : EIATTR_FRAME_SIZE
	.align		4
.L_657:
        /*0e7c*/ 	.byte	0x04, 0x11
        /*0e7e*/ 	.short	(.L_659 - .L_658)
	.align		4
.L_658:
        /*0e80*/ 	.word	index@(_ZN2at6native29vectorized_elementwise_kernelILi8ENS0_13BUnaryFunctorIiiiZZZNS0_18rshift_kernel_cudaERNS_18TensorIteratorBaseEENKUlvE_clEvENKUlvE1_clEvEUliiE_EESt5arrayIPcLm2EEEEviT0_T1_)
        /*0e84*/ 	.word	0x00000000


	//----- nvinfo : EIATTR_REGCOUNT
	.align		4
.L_659:
        /*0e88*/ 	.byte	0x04, 0x2f
        /*0e8a*/ 	.short	(.L_661 - .L_660)
	.align		4
.L_660:
        /*0e8c*/ 	.word	index@(_ZN2at6native29vectorized_elementwise_kernelILi4ENS0_13BUnaryFunctorIiiiZZZNS0_18rshift_kernel_cudaERNS_18TensorIteratorBaseEENKUlvE_clEvENKUlvE1_clEvEUliiE_EESt5arrayIPcLm2EEEEviT0_T1_)
        /*0e90*/ 	.word	0x00000020


	//----- nvinfo : EIATTR_FRAME_SIZE
	.align		4
.L_661:
        /*0e94*/ 	.byte	0x04, 0x11
        /*0e96*/ 	.short	(.L_663 - .L_662)
	.align		4
.L_662:
        /*0e98*/ 	.word	index@(_ZN2at6native29vectorized_elementwise_kernelILi4ENS0_13BUnaryFunctorIiiiZZZNS0_18rshift_kernel_cudaERNS_18TensorIteratorBaseEENKUlvE_clEvENKUlvE1_clEvEUliiE_EESt5arrayIPcLm2EEEEviT0_T1_)
        /*0e9c*/ 	.word	0x00000000


	//----- nvinfo : EIATTR_REGCOUNT
	.align		4
.L_663:
        /*0ea0*/ 	.byte	0x04, 0x2f
        /*0ea2*/ 	.short	(.L_665 - .L_664)
	.align		4
.L_664:
        /*0ea4*/ 	.word	index@(_ZN2at6native29vectorized_elementwise_kernelILi2ENS0_13BUnaryFunctorIiiiZZZNS0_18rshift_kernel_cudaERNS_18TensorIteratorBaseEENKUlvE_clEvENKUlvE1_clEvEUliiE_EESt5arrayIPcLm2EEEEviT0_T1_)
        /*0ea8*/ 	.word	0x00000020


	//----- nvinfo : EIATTR_FRAME_SIZE
	.align		4
.L_665:
        /*0eac*/ 	.byte	0x04, 0x11
        /*0eae*/ 	.short	(.L_667 - .L_666)
	.align		4
.L_666:
        /*0eb0*/ 	.word	index@(_ZN2at6native29vectorized_elementwise_kernelILi2ENS0_13BUnaryFunctorIiiiZZZNS0_18rshift_kernel_cudaERNS_18TensorIteratorBaseEENKUlvE_clEvENKUlvE1_clEvEUliiE_EESt5arrayIPcLm2EEEEviT0_T1_)
        /*0eb4*/ 	.word	0x00000000


	//----- nvinfo : EIATTR_REGCOUNT
	.align		4
.L_667:
        /*0eb8*/ 	.byte	0x04, 0x2f
        /*0eba*/ 	.short	(.L_669 - .L_668)
	.align		4
.L_668:
        /*0ebc*/ 	.word	index@(_ZN2at6native27unrolled_elementwise_kernelINS0_13BUnaryFunctorIiiiZZZNS0_18rshift_kernel_cudaERNS_18TensorIteratorBaseEENKUlvE_clEvENKUlvE1_clEvEUliiE_EESt5arrayIPcLm2EELi4E23TrivialOffsetCalculatorILi1EjESD_NS0_6memory15LoadWithoutCastENSE_16StoreWithoutCastEEEviT_T0_T2_T3_T4_T5_)
        /*0ec0*/ 	.word	0x00000016


	//----- nvinfo : EIATTR_FRAME_SIZE
	.align		4
.L_669:
        /*0ec4*/ 	.byte	0x04, 0x11
        /*0ec6*/ 	.short	(.L_671 - .L_670)
	.align		4
.L_670:
        /*0ec8*/ 	.word	index@(_ZN2at6native27unrolled_elementwise_kernelINS0_13BUnaryFunctorIiiiZZZNS0_18rshift_kernel_cudaERNS_18TensorIteratorBaseEENKUlvE_clEvENKUlvE1_clEvEUliiE_EESt5arrayIPcLm2EELi4E23TrivialOffsetCalculatorILi1EjESD_NS0_6memory15LoadWithoutCastENSE_16StoreWithoutCastEEEviT_T0_T2_T3_T4_T5_)
        /*0ecc*/ 	.word	0x00000000


	//----- nvinfo : EIATTR_REGCOUNT
	.align		4
.L_671:
        /*0ed0*/ 	.byte	0x04, 0x2f
        /*0ed2*/ 	.short	(.L_673 - .L_672)
	.align		4
.L_672:
        /*0ed4*/ 	.word	index@(_ZN2at6native18elementwise_kernelILi128ELi2EZNS0_22gpu_kernel_impl_nocastINS0_13BUnaryFunctorIiiiZZZNS0_18rshift_kernel_cudaERNS_18TensorIteratorBaseEENKUlvE_clEvENKUlvE1_clEvEUliiE_EEEEvS5_RKT_EUliE_EEviT1_)
        /*0ed8*/ 	.word	0x00000014


	//----- nvinfo : EIATTR_FRAME_SIZE
	.align		4
.L_673:
        /*0edc*/ 	.byte	0x04, 0x11
        /*0ede*/ 	.short	(.L_675 - .L_674)
	.align		4
.L_674:
        /*0ee0*/ 	.word	index@(_ZN2at6native18elementwise_kernelILi128ELi2EZNS0_22gpu_kernel_impl_nocastINS0_13BUnaryFunctorIiiiZZZNS0_18rshift_kernel_cudaERNS_18TensorIteratorBaseEENKUlvE_clEvENKUlvE1_clEvEUliiE_EEEEvS5_RKT_EUliE_EEviT1_)
        /*0ee4*/ 	.word	0x00000000


	//----- nvinfo : EIATTR_REGCOUNT
	.align		4
.L_675:
        /*0ee8*/ 	.byte	0x04, 0x2f
        /*0eea*/ 	.short	(.L_677 - .L_676)
	.align		4
.L_676:
        /*0eec*/ 	.word	index@(_ZN2at6native27unrolled_elementwise_kernelINS0_13BUnaryFunctorIiiiZZZNS0_18rshift_kernel_cudaERNS_18TensorIteratorBaseEENKUlvE_clEvENKUlvE1_clEvEUliiE_EESt5arrayIPcLm2EELi4E23TrivialOffsetCalculatorILi1EjESD_NS0_6memory12LoadWithCastILi1EEENSE_13StoreWithCastILi1EEEEEviT_T0_T2_T3_T4_T5_)
        /*0ef0*/ 	.word	0x0000001d


	//----- nvinfo : EIATTR_FRAME_SIZE
	.align		4
.L_677:
        /*0ef4*/ 	.byte	0x04, 0x11
        /*0ef6*/ 	.short	(.L_679 - .L_678)
	.align		4
.L_678:
        /*0ef8*/ 	.word	index@(_ZN2at6native27unrolled_elementwise_kernelINS0_13BUnaryFunctorIiiiZZZNS0_18rshift_kernel_cudaERNS_18TensorIteratorBaseEENKUlvE_clEvENKUlvE1_clEvEUliiE_EESt5arrayIPcLm2EELi4E23TrivialOffsetCalculatorILi1EjESD_NS0_6memory12LoadWithCastILi1EEENSE_13StoreWithCastILi1EEEEEviT_T0_T2_T3_T4_T5_)
        /*0efc*/ 	.word	0x00000000


	//----- nvinfo : EIATTR_REGCOUNT
	.align		4
.L_679:
        /*0f00*/ 	.byte	0x04, 0x2f
        /*0f02*/ 	.short	(.L_681 - .L_680)
	.align		4
.L_680:
        /*0f04*/ 	.word	index@(_ZN2at6native18elementwise_kernelILi128ELi4EZNS0_15gpu_kernel_implINS0_13BUnaryFunctorIiiiZZZNS0_18rshift_kernel_cudaERNS_18TensorIteratorBaseEENKUlvE_clEvENKUlvE1_clEvEUliiE_EEEEvS5_RKT_EUliE_EEviT1_)
        /*0f08*/ 	.word	0x00000018


	//----- nvinfo : EIATTR_FRAME_SIZE
	.align		4
.L_681:
        /*0f0c*/ 	.byte	0x04, 0x11
        /*0f0e*/ 	.short	(.L_683 - .L_682)
	.align		4
.L_682:
        /*0f10*/ 	.word	index@(_ZN2at6native18elementwise_kernelILi128ELi4EZNS0_15gpu_kernel_implINS0_13BUnaryFunctorIiiiZZZNS0_18rshift_kernel_cudaERNS_18TensorIteratorBaseEENKUlvE_clEvENKUlvE1_clEvEUliiE_EEEEvS5_RKT_EUliE_EEviT1_)
        /*0f14*/ 	.word	0x00000000


	//----- nvinfo : EIATTR_REGCOUNT
	.align		4
.L_683:
        /*0f18*/ 	.byte	0x04, 0x2f
        /*0f1a*/ 	.short	(.L_685 - .L_684)
	.align		4
.L_684:
        /*0f1c*/ 	.word	index@(_ZN2at6native29vectorized_elementwise_kernelILi8ENS0_13BinaryFunctorIiiiZZZNS0_18rshift_kernel_cudaERNS_18TensorIteratorBaseEENKUlvE_clEvENKUlvE1_clEvEUliiE_EESt5arrayIPcLm3EEEEviT0_T1_)
        /*0f20*/ 	.word	0x00000020


	//----- nvinfo : EIATTR_FRAME_SIZE
	.align		4
.L_685:
        /*0f24*/ 	.byte	0x04, 0x11
        /*0f26*/ 	.short	(.L_687 - .L_686)
	.align		4
.L_686:
        /*0f28*/ 	.word	index@(_ZN2at6native29vectorized_elementwise_kernelILi8ENS0_13BinaryFunctorIiiiZZZNS0_18rshift_kernel_cudaERNS_18TensorIteratorBaseEENKUlvE_clEvENKUlvE1_clEvEUliiE_EESt5arrayIPcLm3EEEEviT0_T1_)
        /*0f2c*/ 	.word	0x00000000


	//----- nvinfo : EIATTR_REGCOUNT
	.align		4
.L_687:
        /*0f30*/ 	.byte	0x04, 0x2f
        /*0f32*/ 	.short	(.L_689 - .L_688)
	.align		4
.L_688:
        /*0f34*/ 	.word	index@(_ZN2at6native29vectorized_elementwise_kernelILi4ENS0_13BinaryFunctorIiiiZZZNS0_18rshift_kernel_cudaERNS_18TensorIteratorBaseEENKUlvE_clEvENKUlvE1_clEvEUliiE_EESt5arrayIPcLm3EEEEviT0_T1_)
        /*0f38*/ 	.word	0x00000020


	//----- nvinfo : EIATTR_FRAME_SIZE
	.align		4
.L_689:
        /*0f3c*/ 	.byte	0x04, 0x11
        /*0f3e*/ 	.short	(.L_691 - .L_690)
	.align		4
.L_690:
        /*0f40*/ 	.word	index@(_ZN2at6native29vectorized_elementwise_kernelILi4ENS0_13BinaryFunctorIiiiZZZNS0_18rshift_kernel_cudaERNS_18TensorIteratorBaseEENKUlvE_clEvENKUlvE1_clEvEUliiE_EESt5arrayIPcLm3EEEEviT0_T1_)
        /*0f44*/ 	.word	0x00000000


	//----- nvinfo : EIATTR_REGCOUNT
	.align		4
.L_691:
        /*0f48*/ 	.byte	0x04, 0x2f
        /*0f4a*/ 	.short	(.L_693 - .L_692)
	.align		4
.L_692:
        /*0f4c*/ 	.word	index@(_ZN2at6native29vectorized_elementwise_kernelILi2ENS0_13BinaryFunctorIiiiZZZNS0_18rshift_kernel_cudaERNS_18TensorIteratorBaseEENKUlvE_clEvENKUlvE1_clEvEUliiE_EESt5arrayIPcLm3EEEEviT0_T1_)
        /*0f50*/ 	.word	0x00000020


	//----- nvinfo : EIATTR_FRAME_SIZE
	.align		4
.L_693:
        /*0f54*/ 	.byte	0x04, 0x11
        /*0f56*/ 	.short	(.L_695 - .L_694)
	.align		4
.L_694:
        /*0f58*/ 	.word	index@(_ZN2at6native29vectorized_elementwise_kernelILi2ENS0_13BinaryFunctorIiiiZZZNS0_18rshift_kernel_cudaERNS_18TensorIteratorBaseEENKUlvE_clEvENKUlvE1_clEvEUliiE_EESt5arrayIPcLm3EEEEviT0_T1_)
        /*0f5c*/ 	.word	0x00000000


	//----- nvinfo : EIATTR_REGCOUNT
	.align		4
.L_695:
        /*0f60*/ 	.byte	0x04, 0x2f
        /*0f62*/ 	.short	(.L_697 - .L_696)
	.align		4
.L_696:
        /*0f64*/ 	.word	index@(_ZN2at6native27unrolled_elementwise_kernelINS0_13BinaryFunctorIiiiZZZNS0_18rshift_kernel_cudaERNS_18TensorIteratorBaseEENKUlvE_clEvENKUlvE1_clEvEUliiE_EESt5arrayIPcLm3EELi4E23TrivialOffsetCalculatorILi2EjESC_ILi1EjENS0_6memory15LoadWithoutCastENSF_16StoreWithoutCastEEEviT_T0_T2_T3_T4_T5_)
        /*0f68*/ 	.word	0x0000001e


	//----- nvinfo : EIATTR_FRAME_SIZE
	.align		4
.L_697:
        /*0f6c*/ 	.byte	0x04, 0x11
        /*0f6e*/ 	.short	(.L_699 - .L_698)
	.align		4
.L_698:
        /*0f70*/ 	.word	index@(_ZN2at6native27unrolled_elementwise_kernelINS0_13BinaryFunctorIiiiZZZNS0_18rshift_kernel_cudaERNS_18TensorIteratorBaseEENKUlvE_clEvENKUlvE1_clEvEUliiE_EESt5arrayIPcLm3EELi4E23TrivialOffsetCalculatorILi2EjESC_ILi1EjENS0_6memory15LoadWithoutCastENSF_16StoreWithoutCastEEEviT_T0_T2_T3_T4_T5_)
        /*0f74*/ 	.word	0x00000000


	//----- nvinfo : EIATTR_REGCOUNT
	.align		4
.L_699:
        /*0f78*/ 	.byte	0x04, 0x2f
        /*0f7a*/ 	.short	(.L_701 - .L_700)
	.align		4
.L_700:
        /*0f7c*/ 	.word	index@(_ZN2at6native18elementwise_kernelILi128ELi2EZNS0_22gpu_kernel_impl_nocastINS0_13BinaryFunctorIiiiZZZNS0_18rshift_kernel_cudaERNS_18TensorIteratorBaseEENKUlvE_clEvENKUlvE1_clEvEUliiE_EEEEvS5_RKT_EUliE_EEviT1_)
        /*0f80*/ 	.word	0x00000014


	//----- nvinfo : EIATTR_FRAME_SIZE
	.align		4
.L_701:
        /*0f84*/ 	.byte	0x04, 0x11
        /*0f86*/ 	.short	(.L_703 - .L_702)
	.align		4
.L_702:
        /*0f88*/ 	.word	index@(_ZN2at6native18elementwise_kernelILi128ELi2EZNS0_22gpu_kernel_impl_nocastINS0_13BinaryFunctorIiiiZZZNS0_18rshift_kernel_cudaERNS_18TensorIteratorBaseEENKUlvE_clEvENKUlvE1_clEvEUliiE_EEEEvS5_RKT_EUliE_EEviT1_)
        /*0f8c*/ 	.word	0x00000000


	//----- nvinfo : EIATTR_REGCOUNT
	.align		4
.L_703:
        /*0f90*/ 	.byte	0x04, 0x2f
        /*0f92*/ 	.short	(.L_705 - .L_704)
	.align		4
.L_704:
        /*0f94*/ 	.word	index@(_ZN2at6native27unrolled_elementwise_kernelINS0_13BinaryFunctorIiiiZZZNS0_18rshift_kernel_cudaERNS_18TensorIteratorBaseEENKUlvE_clEvENKUlvE1_clEvEUliiE_EESt5arrayIPcLm3EELi4E23TrivialOffsetCalculatorILi2EjESC_ILi1EjENS0_6memory12LoadWithCastILi2EEENSF_13StoreWithCastILi1EEEEEviT_T0_T2_T3_T4_T5_)
        /*0f98*/ 	.word	0x00000020


	//----- nvinfo : EIATTR_FRAME_SIZE
	.align		4
.L_705:
        /*0f9c*/ 	.byte	0x04, 0x11
        /*0f9e*/ 	.short	(.L_707 - .L_706)
	.align		4
.L_706:
        /*0fa0*/ 	.word	index@(_ZN2at6native27unrolled_elementwise_kernelINS0_13BinaryFunctorIiiiZZZNS0_18rshift_kernel_cudaERNS_18TensorIteratorBaseEENKUlvE_clEvENKUlvE1_clEvEUliiE_EESt5arrayIPcLm3EELi4E23TrivialOffsetCalculatorILi2EjESC_ILi1EjENS0_6memory12LoadWithCastILi2EEENSF_13StoreWithCastILi1EEEEEviT_T0_T2_T3_T4_T5_)
        /*0fa4*/ 	.word	0x00000000


	//----- nvinfo : EIATTR_REGCOUNT
	.align		4
.L_707:
        /*0fa8*/ 	.byte	0x04, 0x2f
        /*0faa*/ 	.short	(.L_709 - .L_708)
	.align		4
.L_708:
        /*0fac*/ 	.word	index@(_ZN2at6native18elementwise_kernelILi128ELi4EZNS0_15gpu_kernel_implINS0_13BinaryFunctorIiiiZZZNS0_18rshift_kernel_cudaERNS_18TensorIteratorBaseEENKUlvE_clEvENKUlvE1_clEvEUliiE_EEEEvS5_RKT_EUliE_EEviT1_)
        /*0fb0*/ 	.word	0x00000018


	//----- nvinfo : EIATTR_FRAME_SIZE
	.align		4
.L_709:
        /*0fb4*/ 	.byte	0x04, 0x11
        /*0fb6*/ 	.short	(.L_711 - .L_710)
	.align		4
.L_710:
        /*0fb8*/ 	.word	index@(_ZN2at6native18elementwise_kernelILi128ELi4EZNS0_15gpu_kernel_implINS0_13BinaryFunctorIiiiZZZNS0_18rshift_kernel_cudaERNS_18TensorIteratorBaseEENKUlvE_clEvENKUlvE1_clEvEUliiE_EEEEvS5_RKT_EUliE_EEviT1_)
        /*0fbc*/ 	.word	0x00000000


	//----- nvinfo : EIATTR_REGCOUNT
	.align		4
.L_711:
        /*0fc0*/ 	.byte	0x04, 0x2f
        /*0fc2*/ 	.short	(.L_713 - .L_712)
	.align		4
.L_712:
        /*0fc4*/ 	.word	index@(_ZN2at6native29vectorized_elementwise_kernelILi8ENS0_13AUnaryFunctorIlllZZZNS0_18rshift_kernel_cudaERNS_18TensorIteratorBaseEENKUlvE_clEvENKUlvE2_clEvEUlllE_EESt5arrayIPcLm2EEEEviT0_T1_)
        /*0fc8*/ 	.word	0x00000020


	//----- nvinfo : EIATTR_FRAME_SIZE
	.align		4
.L_713:
        /*0fcc*/ 	.byte	0x04, 0x11
        /*0fce*/ 	.short	(.L_715 - .L_714)
	.align		4
.L_714:
        /*0fd0*/ 	.word	index@(_ZN2at6native29vectorized_elementwise_kernelILi8ENS0_13AUnaryFunctorIlllZZZNS0_18rshift_kernel_cudaERNS_18TensorIteratorBaseEENKUlvE_clEvENKUlvE2_clEvEUlllE_EESt5arrayIPcLm2EEEEviT0_T1_)
        /*0fd4*/ 	.word	0x00000000


	//----- nvinfo : EIATTR_REGCOUNT
	.align		4
.L_715:
        /*0fd8*/ 	.byte	0x04, 0x2f
        /*0fda*/ 	.short	(.L_717 - .L_716)
	.align		4
.L_716:
        /*0fdc*/ 	.word	index@(_ZN2at6native29vectorized_elementwise_kernelILi4ENS0_13AUnaryFunctorIlllZZZNS0_18rshift_kernel_cudaERNS_18TensorIteratorBaseEENKUlvE_clEvENKUlvE2_clEvEUlllE_EESt5arrayIPcLm2EEEEviT0_T1_)
        /*0fe0*/ 	.word	0x00000020


	//----- nvinfo : EIATTR_FRAME_SIZE
	.align		4
.L_717:
        /*0fe4*/ 	.byte	0x04, 0x11
        /*0fe6*/ 	.short	(.L_719 - .L_718)
	.align		4
.L_718:
        /*0fe8*/ 	.word	index@(_ZN2at6native29vectorized_elementwise_kernelILi4ENS0_13AUnaryFunctorIlllZZZNS0_18rshift_kernel_cudaERNS_18TensorIteratorBaseEENKUlvE_clEvENKUlvE2_clEvEUlllE_EESt5arrayIPcLm2EEEEviT0_T1_)
        /*0fec*/ 	.word	0x00000000


	//----- nvinfo : EIATTR_REGCOUNT
	.align		4
.L_719:
        /*0ff0*/ 	.byte	0x04, 0x2f
        /*0ff2*/ 	.short	(.L_721 - .L_720)
	.align		4
.L_720:
        /*0ff4*/ 	.word	index@(_ZN2at6native29vectorized_elementwise_kernelILi2ENS0_13AUnaryFunctorIlllZZZNS0_18rshift_kernel_cudaERNS_18TensorIteratorBaseEENKUlvE_clEvENKUlvE2_clEvEUlllE_EESt5arrayIPcLm2EEEEviT0_T1_)
        /*0ff8*/ 	.word	0x00000020


	//----- nvinfo : EIATTR_FRAME_SIZE
	.align		4
.L_721:
        /*0ffc*/ 	.byte	0x04, 0x11
        /*0ffe*/ 	.short	(.L_723 - .L_722)
	.align		4
.L_722:
        /*1000*/ 	.word	index@(_ZN2at6native29vectorized_elementwise_kernelILi2ENS0_13AUnaryFunctorIlllZZZNS0_18rshift_kernel_cudaERNS_18TensorIteratorBaseEENKUlvE_clEvENKUlvE2_clEvEUlllE_EESt5arrayIPcLm2EEEEviT0_T1_)
        /*1004*/ 	.word	0x00000000


	//----- nvinfo : EIATTR_REGCOUNT
	.align		4
.L_723:
        /*1008*/ 	.byte	0x04, 0x2f
        /*100a*/ 	.short	(.L_725 - .L_724)
	.align		4
.L_724:
        /*100c*/ 	.word	index@(_ZN2at6native27unrolled_elementwise_kernelINS0_13AUnaryFunctorIlllZZZNS0_18rshift_kernel_cudaERNS_18TensorIteratorBaseEENKUlvE_clEvENKUlvE2_clEvEUlllE_EESt5arrayIPcLm2EELi4E23TrivialOffsetCalculatorILi1EjESD_NS0_6memory15LoadWithoutCastENSE_16StoreWithoutCastEEEviT_T0_T2_T3_T4_T5_)
        /*1010*/ 	.word	0x00000018


	//----- nvinfo : EIATTR_FRAME_SIZE
	.align		4
.L_725:
        /*1014*/ 	.byte	0x04, 0x11
        /*1016*/ 	.short	(.L_727 - .L_726)
	.align		4
.L_726:
        /*1018*/ 	.word	index@(_ZN2at6native27unrolled_elementwise_kernelINS0_13AUnaryFunctorIlllZZZNS0_18rshift_kernel_cudaERNS_18TensorIteratorBaseEENKUlvE_clEvENKUlvE2_clEvEUlllE_EESt5arrayIPcLm2EELi4E23TrivialOffsetCalculatorILi1EjESD_NS0_6memory15LoadWithoutCastENSE_16StoreWithoutCastEEEviT_T0_T2_T3_T4_T5_)
        /*101c*/ 	.word	0x00000000


	//----- nvinfo : EIATTR_REGCOUNT
	.align		4
.L_727:
        /*1020*/ 	.byte	0x04, 0x2f
        /*1022*/ 	.short	(.L_729 - .L_728)
	.align		4
.L_728:
        /*1024*/ 	.word	index@(_ZN2at6native18elementwise_kernelILi128ELi2EZNS0_22gpu_kernel_impl_nocastINS0_13AUnaryFunctorIlllZZZNS0_18rshift_kernel_cudaERNS_18TensorIteratorBaseEENKUlvE_clEvENKUlvE2_clEvEUlllE_EEEEvS5_RKT_EUliE_EEviT1_)
        /*1028*/ 	.word	0x00000014


	//----- nvinfo : EIATTR_FRAME_SIZE
	.align		4
.L_729:
        /*102c*/ 	.byte	0x04, 0x11
        /*102e*/ 	.short	(.L_731 - .L_730)
	.align		4
.L_730:
        /*1030*/ 	.word	index@(_ZN2at6native18elementwise_kernelILi128ELi2EZNS0_22gpu_kernel_impl_nocastINS0_13AUnaryFunctorIlllZZZNS0_18rshift_kernel_cudaERNS_18TensorIteratorBaseEENKUlvE_clEvENKUlvE2_clEvEUlllE_EEEEvS5_RKT_EUliE_EEviT1_)
        /*1034*/ 	.word	0x00000000


	//----- nvinfo : EIATTR_REGCOUNT
	.align		4
.L_731:
        /*1038*/ 	.byte	0x04, 0x2f
        /*103a*/ 	.short	(.L_733 - .L_732)
	.align		4
.L_732:
        /*103c*/ 	.word	index@(_ZN2at6native27unrolled_elementwise_kernelINS0_13AUnaryFunctorIlllZZZNS0_18rshift_kernel_cudaERNS_18TensorIteratorBaseEENKUlvE_clEvENKUlvE2_clEvEUlllE_EESt5arrayIPcLm2EELi4E23TrivialOffsetCalculatorILi1EjESD_NS0_6memory12LoadWithCastILi1EEENSE_13StoreWithCastILi1EEEEEviT_T0_T2_T3_T4_T5_)
        /*1040*/ 	.word	0x00000020


	//----- nvinfo : EIATTR_FRAME_SIZE
	.align		4
.L_733:
        /*1044*/ 	.byte	0x04, 0x11
        /*1046*/ 	.short	(.L_735 - .L_734)
	.align		4
.L_734:
        /*1048*/ 	.word	index@(_ZN2at6native27unrolled_elementwise_kernelINS0_13AUnaryFunctorIlllZZZNS0_18rshift_kernel_cudaERNS_18TensorIteratorBaseEENKUlvE_clEvENKUlvE2_clEvEUlllE_EESt5arrayIPcLm2EELi4E23TrivialOffsetCalculatorILi1EjESD_NS0_6memory12LoadWithCastILi1EEENSE_13StoreWithCastILi1EEEEEviT_T0_T2_T3_T4_T5_)
        /*104c*/ 	.word	0x00000000


	//----- nvinfo : EIATTR_REGCOUNT
	.align		4
.L_735:
        /*1050*/ 	.byte	0x04, 0x2f
        /*1052*/ 	.short	(.L_737 - .L_736)
	.align		4
.L_736:
        /*1054*/ 	.word	index@(_ZN2at6native18elementwise_kernelILi128ELi4EZNS0_15gpu_kernel_implINS0_13AUnaryFunctorIlllZZZNS0_18rshift_kernel_cudaERNS_18TensorIteratorBaseEENKUlvE_clEvENKUlvE2_clEvEUlllE_EEEEvS5_RKT_EUliE_EEviT1_)
        /*1058*/ 	.word	0x00000018


	//----- nvinfo : EIATTR_FRAME_SIZE
	.align		4
.L_737:
        /*105c*/ 	.byte	0x04, 0x11
        /*105e*/ 	.short	(.L_739 - .L_738)
	.align		4
.L_738:
        /*1060*/ 	.word	index@(_ZN2at6native18elementwise_kernelILi128ELi4EZNS0_15gpu_kernel_implINS0_13AUnaryFunctorIlllZZZNS0_18rshift_kernel_cudaERNS_18TensorIteratorBaseEENKUlvE_clEvENKUlvE2_clEvEUlllE_EEEEvS5_RKT_EUliE_EEviT1_)
        /*1064*/ 	.word	0x00000000


	//----- nvinfo : EIATTR_REGCOUNT
	.align		4
.L_739:
        /*1068*/ 	.byte	0x04, 0x2f
        /*106a*/ 	.short	(.L_741 - .L_740)
	.align		4
.L_740:
        /*106c*/ 	.word	index@(_ZN2at6native29vectorized_elementwise_kernelILi8ENS0_13BUnaryFunctorIlllZZZNS0_18rshift_kernel_cudaERNS_18TensorIteratorBaseEENKUlvE_clEvENKUlvE2_clEvEUlllE_EESt5arrayIPcLm2EEEEviT0_T1_)
        /*1070*/ 	.word	0x00000020


	//----- nvinfo : EIATTR_FRAME_SIZE
	.align		4
.L_741:
        /*1074*/ 	.byte	0x04, 0x11
        /*1076*/ 	.short	(.L_743 - .L_742)
	.align		4
.L_742:
        /*1078*/ 	.word	index@(_ZN2at6native29vectorized_elementwise_kernelILi8ENS0_13BUnaryFunctorIlllZZZNS0_18rshift_kernel_cudaERNS_18TensorIteratorBaseEENKUlvE_clEvENKUlvE2_clEvEUlllE_EESt5arrayIPcLm2EEEEviT0_T1_)
        /*107c*/ 	.word	0x00000000


	//----- nvinfo : EIATTR_REGCOUNT
	.align		4
.L_743:
        /*1080*/ 	.byte	0x04, 0x2f
        /*1082*/ 	.short	(.L_745 - .L_744)
	.align		4
.L_744:
        /*1084*/ 	.word	index@(_ZN2at6native29vectorized_elementwise_kernelILi4ENS0_13BUnaryFunctorIlllZZZNS0_18rshift_kernel_cudaERNS_18TensorIteratorBaseEENKUlvE_clEvENKUlvE2_clEvEUlllE_EESt5arrayIPcLm2EEEEviT0_T1_)
        /*1088*/ 	.word	0x00000020


	//----- nvinfo : EIATTR_FRAME_SIZE
	.align		4
.L_745:
        /*108c*/ 	.byte	0x04, 0x11
        /*108e*/ 	.short	(.L_747 - .L_746)
	.align		4
.L_746:
        /*1090*/ 	.word	index@(_ZN2at6native29vectorized_elementwise_kernelILi4ENS0_13BUnaryFunctorIlllZZZNS0_18rshift_kernel_cudaERNS_18TensorIteratorBaseEENKUlvE_clEvENKUlvE2_clEvEUlllE_EESt5arrayIPcLm2EEEEviT0_T1_)
        /*1094*/ 	.word	0x00000000


	//----- nvinfo : EIATTR_REGCOUNT
	.align		4
.L_747:
        /*1098*/ 	.byte	0x04, 0x2f
        /*109a*/ 	.short	(.L_749 - .L_748)
	.align		4
.L_748:
        /*109c*/ 	.word	index@(_ZN2at6native29vectorized_elementwise_kernelILi2ENS0_13BUnaryFunctorIlllZZZNS0_18rshift_kernel_cudaERNS_18TensorIteratorBaseEENKUlvE_clEvENKUlvE2_clEvEUlllE_EESt5arrayIPcLm2EEEEviT0_T1_)
        /*10a0*/ 	.word	0x00000020


	//----- nvinfo : EIATTR_FRAME_SIZE
	.align		4
.L_749:
        /*10a4*/ 	.byte	0x04, 0x11
        /*10a6*/ 	.short	(.L_751 - .L_750)
	.align		4
.L_750:
        /*10a8*/ 	.word	index@(_ZN2at6native29vectorized_elementwise_kernelILi2ENS0_13BUnaryFunctorIlllZZZNS0_18rshift_kernel_cudaERNS_18TensorIteratorBaseEENKUlvE_clEvENKUlvE2_clEvEUlllE_EESt5arrayIPcLm2EEEEviT0_T1_)
        /*10ac*/ 	.word	0x00000000


	//----- nvinfo : EIATTR_REGCOUNT
	.align		4
.L_751:
        /*10b0*/ 	.byte	0x04, 0x2f
        /*10b2*/ 	.short	(.L_753 - .L_752)
	.align		4
.L_752:
        /*10b4*/ 	.word	index@(_ZN2at6native27unrolled_elementwise_kernelINS0_13BUnaryFunctorIlllZZZNS0_18rshift_kernel_cudaERNS_18TensorIteratorBaseEENKUlvE_clEvENKUlvE2_clEvEUlllE_EESt5arrayIPcLm2EELi4E23TrivialOffsetCalculatorILi1EjESD_NS0_6memory15LoadWithoutCastENSE_16StoreWithoutCastEEEviT_T0_T2_T3_T4_T5_)
        /*10b8*/ 	.word	0x00000018


	//----- nvinfo : EIATTR_FRAME_SIZE
	.align		4
.L_753:
        /*10bc*/ 	.byte	0x04, 0x11
        /*10be*/ 	.short	(.L_755 - .L_754)
	.align		4
.L_754:
        /*10c0*/ 	.word	index@(_ZN2at6native27unrolled_elementwise_kernelINS0_13BUnaryFunctorIlllZZZNS0_18rshift_kernel_cudaERNS_18TensorIteratorBaseEENKUlvE_clEvENKUlvE2_clEvEUlllE_EESt5arrayIPcLm2EELi4E23TrivialOffsetCalculatorILi1EjESD_NS0_6memory15LoadWithoutCastENSE_16StoreWithoutCastEEEviT_T0_T2_T3_T4_T5_)
        /*10c4*/ 	.word	0x00000000


	//----- nvinfo : EIATTR_REGCOUNT
	.align		4
.L_755:
        /*10c8*/ 	.byte	0x04, 0x2f
        /*10ca*/ 	.short	(.L_757 - .L_756)
	.align		4
.L_756:
        /*10cc*/ 	.word	index@(_ZN2at6native18elementwise_kernelILi128ELi2EZNS0_22gpu_kernel_impl_nocastINS0_13BUnaryFunctorIlllZZZNS0_18rshift_kernel_cudaERNS_18TensorIteratorBaseEENKUlvE_clEvENKUlvE2_clEvEUlllE_EEEEvS5_RKT_EUliE_EEviT1_)
        /*10d0*/ 	.word	0x00000014


	//----- nvinfo : EIATTR_FRAME_SIZE
	.align		4
.L_757:
        /*10d4*/ 	.byte	0x04, 0x11
        /*10d6*/ 	.short	(.L_759 - .L_758)
	.align		4
.L_758:
        /*10d8*/ 	.word	index@(_ZN2at6native18elementwise_kernelILi128ELi2EZNS0_22gpu_kernel_impl_nocastINS0_13BUnaryFunctorIlllZZZNS0_18rshift_kernel_cudaERNS_18TensorIteratorBaseEENKUlvE_clEvENKUlvE2_clEvEUlllE_EEEEvS5_RKT_EUliE_EEviT1_)
        /*10dc*/ 	.word	0x00000000


	//----- nvinfo : EIATTR_REGCOUNT
	.align		4
.L_759:
        /*10e0*/ 	.byte	0x04, 0x2f
        /*10e2*/ 	.short	(.L_761 - .L_760)
	.align		4
.L_760:
        /*10e4*/ 	.word	index@(_ZN2at6native27unrolled_elementwise_kernelINS0_13BUnaryFunctorIlllZZZNS0_18rshift_kernel_cudaERNS_18TensorIteratorBaseEENKUlvE_clEvENKUlvE2_clEvEUlllE_EESt5arrayIPcLm2EELi4E23TrivialOffsetCalculatorILi1EjESD_NS0_6memory12LoadWithCastILi1EEENSE_13StoreWithCastILi1EEEEEviT_T0_T2_T3_T4_T5_)
        /*10e8*/ 	.word	0x00000020


	//----- nvinfo : EIATTR_FRAME_SIZE
	.align		4
.L_761:
        /*10ec*/ 	.byte	0x04, 0x11
        /*10ee*/ 	.short	(.L_763 - .L_762)
	.align		4
.L_762:
        /*10f0*/ 	.word	index@(_ZN2at6native27unrolled_elementwise_kernelINS0_13BUnaryFunctorIlllZZZNS0_18rshift_kernel_cudaERNS_18TensorIteratorBaseEENKUlvE_clEvENKUlvE2_clEvEUlllE_EESt5arrayIPcLm2EELi4E23TrivialOffsetCalculatorILi1EjESD_NS0_6memory12LoadWithCastILi1EEENSE_13StoreWithCastILi1EEEEEviT_T0_T2_T3_T4_T5_)
        /*10f4*/ 	.word	0x00000000


	//----- nvinfo : EIATTR_REGCOUNT
	.align		4
.L_763:
        /*10f8*/ 	.byte	0x04, 0x2f
        /*10fa*/ 	.short	(.L_765 - .L_764)
	.align		4
.L_764:
        /*10fc*/ 	.word	index@(_ZN2at6native18elementwise_kernelILi128ELi4EZNS0_15gpu_kernel_implINS0_13BUnaryFunctorIlllZZZNS0_18rshift_kernel_cudaERNS_18TensorIteratorBaseEENKUlvE_clEvENKUlvE2_clEvEUlllE_EEEEvS5_RKT_EUliE_EEviT1_)
        /*1100*/ 	.word	0x00000018


	//----- nvinfo : EIATTR_FRAME_SIZE
	.align		4
.L_765:
        /*1104*/ 	.byte	0x04, 0x11
        /*1106*/ 	.short	(.L_767 - .L_766)
	.align		4
.L_766:
        /*1108*/ 	.word	index@(_ZN2at6native18elementwise_kernelILi128ELi4EZNS0_15gpu_kernel_implINS0_13BUnaryFunctorIlllZZZNS0_18rshift_kernel_cudaERNS_18TensorIteratorBaseEENKUlvE_clEvENKUlvE2_clEvEUlllE_EEEEvS5_RKT_EUliE_EEviT1_)
        /*110c*/ 	.word	0x00000000


	//----- nvinfo : EIATTR_REGCOUNT
	.align		4
.L_767:
        /*1110*/ 	.byte	0x04, 0x2f
        /*1112*/ 	.short	(.L_769 - .L_768)
	.align		4
.L_768:
        /*1114*/ 	.word	index@(_ZN2at6native29vectorized_elementwise_kernelILi8ENS0_13BinaryFunctorIlllZZZNS0_18rshift_kernel_cudaERNS_18TensorIteratorBaseEENKUlvE_clEvENKUlvE2_clEvEUlllE_EESt5arrayIPcLm3EEEEviT0_T1_)
        /*1118*/ 	.word	0x00000028


	//----- nvinfo : EIATTR_FRAME_SIZE
	.align		4
.L_769:
        /*111c*/ 	.byte	0x04, 0x11
        /*111e*/ 	.short	(.L_771 - .L_770)
	.align		4
.L_770:
        /*1120*/ 	.word	index@(_ZN2at6native29vectorized_elementwise_kernelILi8ENS0_13BinaryFunctorIlllZZZNS0_18rshift_kernel_cudaERNS_18TensorIteratorBaseEENKUlvE_clEvENKUlvE2_clEvEUlllE_EESt5arrayIPcLm3EEEEviT0_T1_)
        /*1124*/ 	.word	0x00000000


	//----- nvinfo : EIATTR_REGCOUNT
	.align		4
.L_771:
        /*1128*/ 	.byte	0x04, 0x2f
        /*112a*/ 	.short	(.L_773 - .L_772)
	.align		4
.L_772:
        /*112c*/ 	.word	index@(_ZN2at6native29vectorized_elementwise_kernelILi4ENS0_13BinaryFunctorIlllZZZNS0_18rshift_kernel_cudaERNS_18TensorIteratorBaseEENKUlvE_clEvENKUlvE2_clEvEUlllE_EESt5arrayIPcLm3EEEEviT0_T1_)
        /*1130*/ 	.word	0x00000028


	//----- nvinfo : EIATTR_FRAME_SIZE
	.align		4
.L_773:
        /*1134*/ 	.byte	0x04, 0x11
        /*1136*/ 	.short	(.L_775 - .L_774)
	.align		4
.L_774:
        /*1138*/ 	.word	index@(_ZN2at6native29vectorized_elementwise_kernelILi4ENS0_13BinaryFunctorIlllZZZNS0_18rshift_kernel_cudaERNS_18TensorIteratorBaseEENKUlvE_clEvENKUlvE2_clEvEUlllE_EESt5arrayIPcLm3EEEEviT0_T1_)
        /*113c*/ 	.word	0x00000000


	//----- nvinfo : EIATTR_REGCOUNT
	.align		4
.L_775:
        /*1140*/ 	.byte	0x04, 0x2f
        /*1142*/ 	.short	(.L_777 - .L_776)
	.align		4
.L_776:
        /*1144*/ 	.word	index@(_ZN2at6native29vectorized_elementwise_kernelILi2ENS0_13BinaryFunctorIlllZZZNS0_18rshift_kernel_cudaERNS_18TensorIteratorBaseEENKUlvE_clEvENKUlvE2_clEvEUlllE_EESt5arrayIPcLm3EEEEviT0_T1_)
        /*1148*/ 	.word	0x00000028


	//----- nvinfo : EIATTR_FRAME_SIZE
	.align		4
.L_777:
        /*114c*/ 	.byte	0x04, 0x11
        /*114e*/ 	.short	(.L_779 - .L_778)
	.align		4
.L_778:
        /*1150*/ 	.word	index@(_ZN2at6native29vectorized_elementwise_kernelILi2ENS0_13BinaryFunctorIlllZZZNS0_18rshift_kernel_cudaERNS_18TensorIteratorBaseEENKUlvE_clEvENKUlvE2_clEvEUlllE_EESt5arrayIPcLm3EEEEviT0_T1_)
        /*1154*/ 	.word	0x00000000


	//----- nvinfo : EIATTR_REGCOUNT
	.align		4
.L_779:
        /*1158*/ 	.byte	0x04, 0x2f
        /*115a*/ 	.short	(.L_781 - .L_780)
	.align		4
.L_780:
        /*115c*/ 	.word	index@(_ZN2at6native27unrolled_elementwise_kernelINS0_13BinaryFunctorIlllZZZNS0_18rshift_kernel_cudaERNS_18TensorIteratorBaseEENKUlvE_clEvENKUlvE2_clEvEUlllE_EESt5arrayIPcLm3EELi4E23TrivialOffsetCalculatorILi2EjESC_ILi1EjENS0_6memory15LoadWithoutCastENSF_16StoreWithoutCastEEEviT_T0_T2_T3_T4_T5_)
        /*1160*/ 	.word	0x00000020


	//----- nvinfo : EIATTR_FRAME_SIZE
	.align		4
.L_781:
        /*1164*/ 	.byte	0x04, 0x11
        /*1166*/ 	.short	(.L_783 - .L_782)
	.align		4
.L_782:
        /*1168*/ 	.word	index@(_ZN2at6native27unrolled_elementwise_kernelINS0_13BinaryFunctorIlllZZZNS0_18rshift_kernel_cudaERNS_18TensorIteratorBaseEENKUlvE_clEvENKUlvE2_clEvEUlllE_EESt5arrayIPcLm3EELi4E23TrivialOffsetCalculatorILi2EjESC_ILi1EjENS0_6memory15LoadWithoutCastENSF_16StoreWithoutCastEEEviT_T0_T2_T3_T4_T5_)
        /*116c*/ 	.word	0x00000000


	//----- nvinfo : EIATTR_REGCOUNT
	.align		4
.L_783:
        /*1170*/ 	.byte	0x04, 0x2f
        /*1172*/ 	.short	(.L_785 - .L_784)
	.align		4
.L_784:
        /*1174*/ 	.word	index@(_ZN2at6native18elementwise_kernelILi128ELi2EZNS0_22gpu_kernel_impl_nocastINS0_13BinaryFunctorIlllZZZNS0_18rshift_kernel_cudaERNS_18TensorIteratorBaseEENKUlvE_clEvENKUlvE2_clEvEUlllE_EEEEvS5_RKT_EUliE_EEviT1_)
        /*1178*/ 	.word	0x00000014


	//----- nvinfo : EIATTR_FRAME_SIZE
	.align		4
.L_785:
        /*117c*/ 	.byte	0x04, 0x11
        /*117e*/ 	.short	(.L_787 - .L_786)
	.align		4
.L_786:
        /*1180*/ 	.word	index@(_ZN2at6native18elementwise_kernelILi128ELi2EZNS0_22gpu_kernel_impl_nocastINS0_13BinaryFunctorIlllZZZNS0_18rshift_kernel_cudaERNS_18TensorIteratorBaseEENKUlvE_clEvENKUlvE2_clEvEUlllE_EEEEvS5_RKT_EUliE_EEviT1_)
        /*1184*/ 	.word	0x00000000


	//----- nvinfo : EIATTR_REGCOUNT
	.align		4
.L_787:
        /*1188*/ 	.byte	0x04, 0x2f
        /*118a*/ 	.short	(.L_789 - .L_788)
	.align		4
.L_788:
        /*118c*/ 	.word	index@(_ZN2at6native27unrolled_elementwise_kernelINS0_13BinaryFunctorIlllZZZNS0_18rshift_kernel_cudaERNS_18TensorIteratorBaseEENKUlvE_clEvENKUlvE2_clEvEUlllE_EESt5arrayIPcLm3EELi4E23TrivialOffsetCalculatorILi2EjESC_ILi1EjENS0_6memory12LoadWithCastILi2EEENSF_13StoreWithCastILi1EEEEEviT_T0_T2_T3_T4_T5_)
        /*1190*/ 	.word	0x00000028


	//----- nvinfo : EIATTR_FRAME_SIZE
	.align		4
.L_789:
        /*1194*/ 	.byte	0x04, 0x11
        /*1196*/ 	.short	(.L_791 - .L_790)
	.align		4
.L_790:
        /*1198*/ 	.word	index@(_ZN2at6native27unrolled_elementwise_kernelINS0_13BinaryFunctorIlllZZZNS0_18rshift_kernel_cudaERNS_18TensorIteratorBaseEENKUlvE_clEvENKUlvE2_clEvEUlllE_EESt5arrayIPcLm3EELi4E23TrivialOffsetCalculatorILi2EjESC_ILi1EjENS0_6memory12LoadWithCastILi2EEENSF_13StoreWithCastILi1EEEEEviT_T0_T2_T3_T4_T5_)
        /*119c*/ 	.word	0x00000000


	//----- nvinfo : EIATTR_REGCOUNT
	.align		4
.L_791:
        /*11a0*/ 	.byte	0x04, 0x2f
        /*11a2*/ 	.short	(.L_793 - .L_792)
	.align		4
.L_792:
        /*11a4*/ 	.word	index@(_ZN2at6native18elementwise_kernelILi128ELi4EZNS0_15gpu_kernel_implINS0_13BinaryFunctorIlllZZZNS0_18rshift_kernel_cudaERNS_18TensorIteratorBaseEENKUlvE_clEvENKUlvE2_clEvEUlllE_EEEEvS5_RKT_EUliE_EEviT1_)
        /*11a8*/ 	.word	0x0000001a


	//----- nvinfo : EIATTR_FRAME_SIZE
	.align		4
.L_793:
        /*11ac*/ 	.byte	0x04, 0x11
        /*11ae*/ 	.short	(.L_795 - .L_794)
	.align		4
.L_794:
        /*11b0*/ 	.word	index@(_ZN2at6native18elementwise_kernelILi128ELi4EZNS0_15gpu_kernel_implINS0_13BinaryFunctorIlllZZZNS0_18rshift_kernel_cudaERNS_18TensorIteratorBaseEENKUlvE_clEvENKUlvE2_clEvEUlllE_EEEEvS5_RKT_EUliE_EEviT1_)
        /*11b4*/ 	.word	0x00000000


	//----- nvinfo : EIATTR_REGCOUNT
	.align		4
.L_795:
        /*11b8*/ 	.byte	0x04, 0x2f
        /*11ba*/ 	.short	(.L_797 - .L_796)
	.align		4
.L_796:
        /*11bc*/ 	.word	index@(_ZN2at6native29vectorized_elementwise_kernelILi8ENS0_13AUnaryFunctorIsssZZZNS0_18rshift_kernel_cudaERNS_18TensorIteratorBaseEENKUlvE_clEvENKUlvE3_clEvEUlssE_EESt5arrayIPcLm2EEEEviT0_T1_)
        /*11c0*/ 	.word	0x00000020


	//----- nvinfo : EIATTR_FRAME_SIZE
	.align		4
.L_797:
        /*11c4*/ 	.byte	0x04, 0x11
        /*11c6*/ 	.short	(.L_799 - .L_798)
	.align		4
.L_798:
        /*11c8*/ 	.word	index@(_ZN2at6native29vectorized_elementwise_kernelILi8ENS0_13AUnaryFunctorIsssZZZNS0_18rshift_kernel_cudaERNS_18TensorIteratorBaseEENKUlvE_clEvENKUlvE3_clEvEUlssE_EESt5arrayIPcLm2EEEEviT0_T1_)
        /*11cc*/ 	.word	0x00000000


	//----- nvinfo : EIATTR_REGCOUNT
	.align		4
.L_799:
        /*11d0*/ 	.byte	0x04, 0x2f
        /*11d2*/ 	.short	(.L_801 - .L_800)
	.align		4
.L_800:
        /*11d4*/ 	.word	index@(_ZN2at6native29vectorized_elementwise_kernelILi4ENS0_13AUnaryFunctorIsssZZZNS0_18rshift_kernel_cudaERNS_18TensorIteratorBaseEENKUlvE_clEvENKUlvE3_clEvEUlssE_EESt5arrayIPcLm2EEEEviT0_T1_)
        /*11d8*/ 	.word	0x00000020


	//----- nvinfo : EIATTR_FRAME_SIZE
	.align		4
.L_801:
        /*11dc*/ 	.byte	0x04, 0x11
        /*11de*/ 	.short	(.L_803 - .L_802)
	.align		4
.L_802:
        /*11e0*/ 	.word	index@(_ZN2at6native29vectorized_elementwise_kernelILi4ENS0_13AUnaryFunctorIsssZZZNS0_18rshift_kernel_cudaERNS_18TensorIteratorBaseEENKUlvE_clEvENKUlvE3_clEvEUlssE_EESt5arrayIPcLm2EEEEviT0_T1_)
        /*11e4*/ 	.word	0x00000000


	//----- nvinfo : EIATTR_REGCOUNT
	.align		4
.L_803:
        /*11e8*/ 	.byte	0x04, 0x2f
        /*11ea*/ 	.short	(.L_805 - .L_804)
	.align		4
.L_804:
        /*11ec*/ 	.word	index@(_ZN2at6native29vectorized_elementwise_kernelILi2ENS0_13AUnaryFunctorIsssZZZNS0_18rshift_kernel_cudaERNS_18TensorIteratorBaseEENKUlvE_clEvENKUlvE3_clEvEUlssE_EESt5arrayIPcLm2EEEEviT0_T1_)
        /*11f0*/ 	.word	0x00000020


	//----- nvinfo : EIATTR_FRAME_SIZE
	.align		4
.L_805:
        /*11f4*/ 	.byte	0x04, 0x11
        /*11f6*/ 	.short	(.L_807 - .L_806)
	.align		4
.L_806:
        /*11f8*/ 	.word	index@(_ZN2at6native29vectorized_elementwise_kernelILi2ENS0_13AUnaryFunctorIsssZZZNS0_18rshift_kernel_cudaERNS_18TensorIteratorBaseEENKUlvE_clEvENKUlvE3_clEvEUlssE_EESt5arrayIPcLm2EEEEviT0_T1_)
        /*11fc*/ 	.word	0x00000000


	//----- nvinfo : EIATTR_REGCOUNT
	.align		4
.L_807:
        /*1200*/ 	.byte	0x04, 0x2f
        /*1202*/ 	.short	(.L_809 - .L_808)
	.align		4
.L_808:
        /*1204*/ 	.word	index@(_ZN2at6native27unrolled_elementwise_kernelINS0_13AUnaryFunctorIsssZZZNS0_18rshift_kernel_cudaERNS_18TensorIteratorBaseEENKUlvE_clEvENKUlvE3_clEvEUlssE_EESt5arrayIPcLm2EELi4E23TrivialOffsetCalculatorILi1EjESD_NS0_6memory15LoadWithoutCastENSE_16StoreWithoutCastEEEviT_T0_T2_T3_T4_T5_)
        /*1208*/ 	.word	0x00000016


	//----- nvinfo : EIATTR_FRAME_SIZE
	.align		4
.L_809:
        /*120c*/ 	.byte	0x04, 0x11
        /*120e*/ 	.short	(.L_811 - .L_810)
	.align		4
.L_810:
        /*1210*/ 	.word	index@(_ZN2at6native27unrolled_elementwise_kernelINS0_13AUnaryFunctorIsssZZZNS0_18rshift_kernel_cudaERNS_18TensorIteratorBaseEENKUlvE_clEvENKUlvE3_clEvEUlssE_EESt5arrayIPcLm2EELi4E23TrivialOffsetCalculatorILi1EjESD_NS0_6memory15LoadWithoutCastENSE_16StoreWithoutCastEEEviT_T0_T2_T3_T4_T5_)
        /*1214*/ 	.word	0x00000000


	//----- nvinfo : EIATTR_REGCOUNT
	.align		4
.L_811:
        /*1218*/ 	.byte	0x04, 0x2f
        /*121a*/ 	.short	(.L_813 - .L_812)
	.align		4
.L_812:
        /*121c*/ 	.word	index@(_ZN2at6native18elementwise_kernelILi128ELi4EZNS0_22gpu_kernel_impl_nocastINS0_13AUnaryFunctorIsssZZZNS0_18rshift_kernel_cudaERNS_18TensorIteratorBaseEENKUlvE_clEvENKUlvE3_clEvEUlssE_EEEEvS5_RKT_EUliE_EEviT1_)
        /*1220*/ 	.word	0x00000014


	//----- nvinfo : EIATTR_FRAME_SIZE
	.align		4
.L_813:
        /*1224*/ 	.byte	0x04, 0x11
        /*1226*/ 	.short	(.L_815 - .L_814)
	.align		4
.L_814:
        /*1228*/ 	.word	index@(_ZN2at6native18elementwise_kernelILi128ELi4EZNS0_22gpu_kernel_impl_nocastINS0_13AUnaryFunctorIsssZZZNS0_18rshift_kernel_cudaERNS_18TensorIteratorBaseEENKUlvE_clEvENKUlvE3_clEvEUlssE_EEEEvS5_RKT_EUliE_EEviT1_)
        /*122c*/ 	.word	0x00000000


	//----- nvinfo : EIATTR_REGCOUNT
	.align		4
.L_815:
        /*1230*/ 	.byte	0x04, 0x2f
        /*1232*/ 	.short	(.L_817 - .L_816)
	.align		4
.L_816:
        /*1234*/ 	.word	index@(_ZN2at6native27unrolled_elementwise_kernelINS0_13AUnaryFunctorIsssZZZNS0_18rshift_kernel_cudaERNS_18TensorIteratorBaseEENKUlvE_clEvENKUlvE3_clEvEUlssE_EESt5arrayIPcLm2EELi4E23TrivialOffsetCalculatorILi1EjESD_NS0_6memory12LoadWithCastILi1EEENSE_13StoreWithCastILi1EEEEEviT_T0_T2_T3_T4_T5_)
        /*1238*/ 	.word	0x0000001c


	//----- nvinfo : EIATTR_FRAME_SIZE
	.align		4
.L_817:
        /*123c*/ 	.byte	0x04, 0x11
        /*123e*/ 	.short	(.L_819 - .L_818)
	.align		4
.L_818:
        /*1240*/ 	.word	index@(_ZN2at6native27unrolled_elementwise_kernelINS0_13AUnaryFunctorIsssZZZNS0_18rshift_kernel_cudaERNS_18TensorIteratorBaseEENKUlvE_clEvENKUlvE3_clEvEUlssE_EESt5arrayIPcLm2EELi4E23TrivialOffsetCalculatorILi1EjESD_NS0_6memory12LoadWithCastILi1EEENSE_13StoreWithCastILi1EEEEEviT_T0_T2_T3_T4_T5_)
        /*1244*/ 	.word	0x00000000


	//----- nvinfo : EIATTR_REGCOUNT
	.align		4
.L_819:
        /*1248*/ 	.byte	0x04, 0x2f
        /*124a*/ 	.short	(.L_821 - .L_820)
	.align		4
.L_820:
        /*124c*/ 	.word	index@(_ZN2at6native18elementwise_kernelILi128ELi4EZNS0_15gpu_kernel_implINS0_13AUnaryFunctorIsssZZZNS0_18rshift_kernel_cudaERNS_18TensorIteratorBaseEENKUlvE_clEvENKUlvE3_clEvEUlssE_EEEEvS5_RKT_EUliE_EEviT1_)
        /*1250*/ 	.word	0x00000018


	//----- nvinfo : EIATTR_FRAME_SIZE
	.align		4
.L_821:
        /*1254*/ 	.byte	0x04, 0x11
        /*1256*/ 	.short	(.L_823 - .L_822)
	.align		4
.L_822:
        /*1258*/ 	.word	index@(_ZN2at6native18elementwise_kernelILi128ELi4EZNS0_15gpu_kernel_implINS0_13AUnaryFunctorIsssZZZNS0_18rshift_kernel_cudaERNS_18TensorIteratorBaseEENKUlvE_clEvENKUlvE3_clEvEUlssE_EEEEvS5_RKT_EUliE_EEviT1_)
        /*125c*/ 	.word	0x00000000


	//----- nvinfo : EIATTR_REGCOUNT
	.align		4
.L_823:
        /*1260*/ 	.byte	0x04, 0x2f
        /*1262*/ 	.short	(.L_825 - .L_824)
	.align		4
.L_824:
        /*1264*/ 	.word	index@(_ZN2at6native29vectorized_elementwise_kernelILi8ENS0_13BUnaryFunctorIsssZZZNS0_18rshift_kernel_cudaERNS_18TensorIteratorBaseEENKUlvE_clEvENKUlvE3_clEvEUlssE_EESt5arrayIPcLm2EEEEviT0_T1_)
        /*1268*/ 	.word	0x00000020


	//----- nvinfo : EIATTR_FRAME_SIZE
	.align		4
.L_825:
        /*126c*/ 	.byte	0x04, 0x11
        /*126e*/ 	.short	(.L_827 - .L_826)
	.align		4
.L_826:
        /*1270*/ 	.word	index@(_ZN2at6native29vectorized_elementwise_kernelILi8ENS0_13BUnaryFunctorIsssZZZNS0_18rshift_kernel_cudaERNS_18TensorIteratorBaseEENKUlvE_clEvENKUlvE3_clEvEUlssE_EESt5arrayIPcLm2EEEEviT0_T1_)
        /*1274*/ 	.word	0x00000000


	//----- nvinfo : EIATTR_REGCOUNT
	.align		4
.L_827:
        /*1278*/ 	.byte	0x04, 0x2f
        /*127a*/ 	.short	(.L_829 - .L_828)
	.align		4
.L_828:
        /*127c*/ 	.word	index@(_ZN2at6native29vectorized_elementwise_kernelILi4ENS0_13BUnaryFunctorIsssZZZNS0_18rshift_kernel_cudaERNS_18TensorIteratorBaseEENKUlvE_clEvENKUlvE3_clEvEUlssE_EESt5arrayIPcLm2EEEEviT0_T1_)
        /*1280*/ 	.word	0x00000020


	//----- nvinfo : EIATTR_FRAME_SIZE
	.align		4
.L_829:
        /*1284*/ 	.byte	0x04, 0x11
        /*1286*/ 	.short	(.L_831 - .L_830)
	.align		4
.L_830:
        /*1288*/ 	.word	index@(_ZN2at6native29vectorized_elementwise_kernelILi4ENS0_13BUnaryFunctorIsssZZZNS0_18rshift_kernel_cudaERNS_18TensorIteratorBaseEENKUlvE_clEvENKUlvE3_clEvEUlssE_EESt5arrayIPcLm2EEEEviT0_T1_)
        /*128c*/ 	.word	0x00000000


	//----- nvinfo : EIATTR_REGCOUNT
	.align		4
.L_831:
        /*1290*/ 	.byte	0x04, 0x2f
        /*1292*/ 	.short	(.L_833 - .L_832)
	.align		4
.L_832:
        /*1294*/ 	.word	index@(_ZN2at6native29vectorized_elementwise_kernelILi2ENS0_13BUnaryFunctorIsssZZZNS0_18rshift_kernel_cudaERNS_18TensorIteratorBaseEENKUlvE_clEvENKUlvE3_clEvEUlssE_EESt5arrayIPcLm2EEEEviT0_T1_)
        /*1298*/ 	.word	0x00000020


	//----- nvinfo : EIATTR_FRAME_SIZE
	.align		4
.L_833:
        /*129c*/ 	.byte	0x04, 0x11
        /*129e*/ 	.short	(.L_835 - .L_834)
	.align		4
.L_834:
        /*12a0*/ 	.word	index@(_ZN2at6native29vectorized_elementwise_kernelILi2ENS0_13BUnaryFunctorIsssZZZNS0_18rshift_kernel_cudaERNS_18TensorIteratorBaseEENKUlvE_clEvENKUlvE3_clEvEUlssE_EESt5arrayIPcLm2EEEEviT0_T1_)
        /*12a4*/ 	.word	0x00000000


	//----- nvinfo : EIATTR_REGCOUNT
	.align		4
.L_835:
        /*12a8*/ 	.byte	0x04, 0x2f
        /*12aa*/ 	.short	(.L_837 - .L_836)
	.align		4
.L_836:
        /*12ac*/ 	.word	index@(_ZN2at6native27unrolled_elementwise_kernelINS0_13BUnaryFunctorIsssZZZNS0_18rshift_kernel_cudaERNS_18TensorIteratorBaseEENKUlvE_clEvENKUlvE3_clEvEUlssE_EESt5arrayIPcLm2EELi4E23TrivialOffsetCalculatorILi1EjESD_NS0_6memory15LoadWithoutCastENSE_16StoreWithoutCastEEEviT_T0_T2_T3_T4_T5_)
        /*12b0*/ 	.word	0x00000016


	//----- nvinfo : EIATTR_FRAME_SIZE
	.align		4
.L_837:
        /*12b4*/ 	.byte	0x04, 0x11
        /*12b6*/ 	.short	(.L_839 - .L_838)
	.align		4
.L_838:
        /*12b8*/ 	.word	index@(_ZN2at6native27unrolled_elementwise_kernelINS0_13BUnaryFunctorIsssZZZNS0_18rshift_kernel_cudaERNS_18TensorIteratorBaseEENKUlvE_clEvENKUlvE3_clEvEUlssE_EESt5arrayIPcLm2EELi4E23TrivialOffsetCalculatorILi1EjESD_NS0_6memory15LoadWithoutCastENSE_16StoreWithoutCastEEEviT_T0_T2_T3_T4_T5_)
        /*12bc*/ 	.word	0x00000000


	//----- nvinfo : EIATTR_REGCOUNT
	.align		4
.L_839:
        /*12c0*/ 	.byte	0x04, 0x2f
        /*12c2*/ 	.short	(.L_841 - .L_840)
	.align		4
.L_840:
        /*12c4*/ 	.word	index@(_ZN2at6native18elementwise_kernelILi128ELi4EZNS0_22gpu_kernel_impl_nocastINS0_13BUnaryFunctorIsssZZZNS0_18rshift_kernel_cudaERNS_18TensorIteratorBaseEENKUlvE_clEvENKUlvE3_clEvEUlssE_EEEEvS5_RKT_EUliE_EEviT1_)
        /*12c8*/ 	.word	0x00000014


	//----- nvinfo : EIATTR_FRAME_SIZE
	.align		4
.L_841:
        /*12cc*/ 	.byte	0x04, 0x11
        /*12ce*/ 	.short	(.L_843 - .L_842)
	.align		4
.L_842:
        /*12d0*/ 	.word	index@(_ZN2at6native18elementwise_kernelILi128ELi4EZNS0_22gpu_kernel_impl_nocastINS0_13BUnaryFunctorIsssZZZNS0_18rshift_kernel_cudaERNS_18TensorIteratorBaseEENKUlvE_clEvENKUlvE3_clEvEUlssE_EEEEvS5_RKT_EUliE_EEviT1_)
        /*12d4*/ 	.word	0x00000000


	//----- nvinfo : EIATTR_REGCOUNT
	.align		4
.L_843:
        /*12d8*/ 	.byte	0x04, 0x2f
        /*12da*/ 	.short	(.L_845 - .L_844)
	.align		4
.L_844:
        /*12dc*/ 	.word	index@(_ZN2at6native27unrolled_elementwise_kernelINS0_13BUnaryFunctorIsssZZZNS0_18rshift_kernel_cudaERNS_18TensorIteratorBaseEENKUlvE_clEvENKUlvE3_clEvEUlssE_EESt5arrayIPcLm2EELi4E23TrivialOffsetCalculatorILi1EjESD_NS0_6memory12LoadWithCastILi1EEENSE_13StoreWithCastILi1EEEEEviT_T0_T2_T3_T4_T5_)
        /*12e0*/ 	.word	0x0000001b


	//----- nvinfo : EIATTR_FRAME_SIZE
	.align		4
.L_845:
        /*12e4*/ 	.byte	0x04, 0x11
        /*12e6*/ 	.short	(.L_847 - .L_846)
	.align		4
.L_846:
        /*12e8*/ 	.word	index@(_ZN2at6native27unrolled_elementwise_kernelINS0_13BUnaryFunctorIsssZZZNS0_18rshift_kernel_cudaERNS_18TensorIteratorBaseEENKUlvE_clEvENKUlvE3_clEvEUlssE_EESt5arrayIPcLm2EELi4E23TrivialOffsetCalculatorILi1EjESD_NS0_6memory12LoadWithCastILi1EEENSE_13StoreWithCastILi1EEEEEviT_T0_T2_T3_T4_T5_)
        /*12ec*/ 	.word	0x00000000


	//----- nvinfo : EIATTR_REGCOUNT
	.align		4
.L_847:
        /*12f0*/ 	.byte	0x04, 0x2f
        /*12f2*/ 	.short	(.L_849 - .L_848)
	.align		4
.L_848:
        /*12f4*/ 	.word	index@(_ZN2at6native18elementwise_kernelILi128ELi4EZNS0_15gpu_kernel_implINS0_13BUnaryFunctorIsssZZZNS0_18rshift_kernel_cudaERNS_18TensorIteratorBaseEENKUlvE_clEvENKUlvE3_clEvEUlssE_EEEEvS5_RKT_EUliE_EEviT1_)
        /*12f8*/ 	.word	0x00000018


	//----- nvinfo : EIATTR_FRAME_SIZE
	.align		4
.L_849:
        /*12fc*/ 	.byte	0x04, 0x11
        /*12fe*/ 	.short	(.L_851 - .L_850)
	.align		4
.L_850:
        /*1300*/ 	.word	index@(_ZN2at6native18elementwise_kernelILi128ELi4EZNS0_15gpu_kernel_implINS0_13BUnaryFunctorIsssZZZNS0_18rshift_kernel_cudaERNS_18TensorIteratorBaseEENKUlvE_clEvENKUlvE3_clEvEUlssE_EEEEvS5_RKT_EUliE_EEviT1_)
        /*1304*/ 	.word	0x00000000


	//----- nvinfo : EIATTR_REGCOUNT
	.align		4
.L_851:
        /*1308*/ 	.byte	0x04, 0x2f
        /*130a*/ 	.short	(.L_853 - .L_852)
	.align		4
.L_852:
        /*130c*/ 	.word	index@(_ZN2at6native29vectorized_elementwise_kernelILi8ENS0_13BinaryFunctorIsssZZZNS0_18rshift_kernel_cudaERNS_18TensorIteratorBaseEENKUlvE_clEvENKUlvE3_clEvEUlssE_EESt5arrayIPcLm3EEEEviT0_T1_)
        /*1310*/ 	.word	0x00000028


	//----- nvinfo : EIATTR_FRAME_SIZE
	.align		4
.L_853:
        /*1314*/ 	.byte	0x04, 0x11
        /*1316*/ 	.short	(.L_855 - .L_854)
	.align		4
.L_854:
        /*1318*/ 	.word	index@(_ZN2at6native29vectorized_elementwise_kernelILi8ENS0_13BinaryFunctorIsssZZZNS0_18rshift_kernel_cudaERNS_18TensorIteratorBaseEENKUlvE_clEvENKUlvE3_clEvEUlssE_EESt5arrayIPcLm3EEEEviT0_T1_)
        /*131c*/ 	.word	0x00000000


	//----- nvinfo : EIATTR_REGCOUNT
	.align		4
.L_855:
        /*1320*/ 	.byte	0x04, 0x2f
        /*1322*/ 	.short	(.L_857 - .L_856)
	.align		4
.L_856:
        /*1324*/ 	.word	index@(_ZN2at6native29vectorized_elementwise_kernelILi4ENS0_13BinaryFunctorIsssZZZNS0_18rshift_kernel_cudaERNS_18TensorIteratorBaseEENKUlvE_clEvENKUlvE3_clEvEUlssE_EESt5arrayIPcLm3EEEEviT0_T1_)
        /*1328*/ 	.word	0x00000028


	//----- nvinfo : EIATTR_FRAME_SIZE
	.align		4
.L_857:
        /*132c*/ 	.byte	0x04, 0x11
        /*132e*/ 	.short	(.L_859 - .L_858)
	.align		4
.L_858:
        /*1330*/ 	.word	index@(_ZN2at6native29vectorized_elementwise_kernelILi4ENS0_13BinaryFunctorIsssZZZNS0_18rshift_kernel_cudaERNS_18TensorIteratorBaseEENKUlvE_clEvENKUlvE3_clEvEUlssE_EESt5arrayIPcLm3EEEEviT0_T1_)
        /*1334*/ 	.word	0x00000000


	//----- nvinfo : EIATTR_REGCOUNT
	.align		4
.L_859:
        /*1338*/ 	.byte	0x04, 0x2f
        /*133a*/ 	.short	(.L_861 - .L_860)
	.align		4
.L_860:
        /*133c*/ 	.word	index@(_ZN2at6native29vectorized_elementwise_kernelILi2ENS0_13BinaryFunctorIsssZZZNS0_18rshift_kernel_cudaERNS_18TensorIteratorBaseEENKUlvE_clEvENKUlvE3_clEvEUlssE_EESt5arrayIPcLm3EEEEviT0_T1_)
        /*1340*/ 	.word	0x00000028


	//----- nvinfo : EIATTR_FRAME_SIZE
	.align		4
.L_861:
        /*1344*/ 	.byte	0x04, 0x11
        /*1346*/ 	.short	(.L_863 - .L_862)
	.align		4
.L_862:
        /*1348*/ 	.word	index@(_ZN2at6native29vectorized_elementwise_kernelILi2ENS0_13BinaryFunctorIsssZZZNS0_18rshift_kernel_cudaERNS_18TensorIteratorBaseEENKUlvE_clEvENKUlvE3_clEvEUlssE_EESt5arrayIPcLm3EEEEviT0_T1_)
        /*134c*/ 	.word	0x00000000


	//----- nvinfo : EIATTR_REGCOUNT
	.align		4
.L_863:
        /*1350*/ 	.byte	0x04, 0x2f
        /*1352*/ 	.short	(.L_865 - .L_864)
	.align		4
.L_864:
        /*1354*/ 	.word	index@(_ZN2at6native27unrolled_elementwise_kernelINS0_13BinaryFunctorIsssZZZNS0_18rshift_kernel_cudaERNS_18TensorIteratorBaseEENKUlvE_clEvENKUlvE3_clEvEUlssE_EESt5arrayIPcLm3EELi4E23TrivialOffsetCalculatorILi2EjESC_ILi1EjENS0_6memory15LoadWithoutCastENSF_16StoreWithoutCastEEEviT_T0_T2_T3_T4_T5_)
        /*1358*/ 	.word	0x0000001c


	//----- nvinfo : EIATTR_FRAME_SIZE
	.align		4
.L_865:
        /*135c*/ 	.byte	0x04, 0x11
        /*135e*/ 	.short	(.L_867 - .L_866)
	.align		4
.L_866:
        /*1360*/ 	.word	index@(_ZN2at6native27unrolled_elementwise_kernelINS0_13BinaryFunctorIsssZZZNS0_18rshift_kernel_cudaERNS_18TensorIteratorBaseEENKUlvE_clEvENKUlvE3_clEvEUlssE_EESt5arrayIPcLm3EELi4E23TrivialOffsetCalculatorILi2EjESC_ILi1EjENS0_6memory15LoadWithoutCastENSF_16StoreWithoutCastEEEviT_T0_T2_T3_T4_T5_)
        /*1364*/ 	.word	0x00000000


	//----- nvinfo : EIATTR_REGCOUNT
	.align		4
.L_867:
        /*1368*/ 	.byte	0x04, 0x2f
        /*136a*/ 	.short	(.L_869 - .L_868)
	.align		4
.L_868:
        /*136c*/ 	.word	index@(_ZN2at6native18elementwise_kernelILi128ELi4EZNS0_22gpu_kernel_impl_nocastINS0_13BinaryFunctorIsssZZZNS0_18rshift_kernel_cudaERNS_18TensorIteratorBaseEENKUlvE_clEvENKUlvE3_clEvEUlssE_EEEEvS5_RKT_EUliE_EEviT1_)
        /*1370*/ 	.word	0x00000014


	//----- nvinfo : EIATTR_FRAME_SIZE
	.align		4
.L_869:
        /*1374*/ 	.byte	0x04, 0x11
        /*1376*/ 	.short	(.L_871 - .L_870)
	.align		4
.L_870:
        /*1378*/ 	.word	index@(_ZN2at6native18elementwise_kernelILi128ELi4EZNS0_22gpu_kernel_impl_nocastINS0_13BinaryFunctorIsssZZZNS0_18rshift_kernel_cudaERNS_18TensorIteratorBaseEENKUlvE_clEvENKUlvE3_clEvEUlssE_EEEEvS5_RKT_EUliE_EEviT1_)
        /*137c*/ 	.word	0x00000000


	//----- nvinfo : EIATTR_REGCOUNT
	.align		4
.L_871:
        /*1380*/ 	.byte	0x04, 0x2f
        /*1382*/ 	.short	(.L_873 - .L_872)
	.align		4
.L_872:
        /*1384*/ 	.word	index@(_ZN2at6native27unrolled_elementwise_kernelINS0_13BinaryFunctorIsssZZZNS0_18rshift_kernel_cudaERNS_18TensorIteratorBaseEENKUlvE_clEvENKUlvE3_clEvEUlssE_EESt5arrayIPcLm3EELi4E23TrivialOffsetCalculatorILi2EjESC_ILi1EjENS0_6memory12LoadWithCastILi2EEENSF_13StoreWithCastILi1EEEEEviT_T0_T2_T3_T4_T5_)
        /*1388*/ 	.word	0x0000001f


	//----- nvinfo : EIATTR_FRAME_SIZE
	.align		4
.L_873:
        /*138c*/ 	.byte	0x04, 0x11
        /*138e*/ 	.short	(.L_875 - .L_874)
	.align		4
.L_874:
        /*1390*/ 	.word	index@(_ZN2at6native27unrolled_elementwise_kernelINS0_13BinaryFunctorIsssZZZNS0_18rshift_kernel_cudaERNS_18TensorIteratorBaseEENKUlvE_clEvENKUlvE3_clEvEUlssE_EESt5arrayIPcLm3EELi4E23TrivialOffsetCalculatorILi2EjESC_ILi1EjENS0_6memory12LoadWithCastILi2EEENSF_13StoreWithCastILi1EEEEEviT_T0_T2_T3_T4_T5_)
        /*1394*/ 	.word	0x00000000


	//----- nvinfo : EIATTR_REGCOUNT
	.align		4
.L_875:
        /*1398*/ 	.byte	0x04, 0x2f
        /*139a*/ 	.short	(.L_877 - .L_876)
	.align		4
.L_876:
        /*139c*/ 	.word	index@(_ZN2at6native18elementwise_kernelILi128ELi4EZNS0_15gpu_kernel_implINS0_13BinaryFunctorIsssZZZNS0_18rshift_kernel_cudaERNS_18TensorIteratorBaseEENKUlvE_clEvENKUlvE3_clEvEUlssE_EEEEvS5_RKT_EUliE_EEviT1_)
        /*13a0*/ 	.word	0x00000018


	//----- nvinfo : EIATTR_FRAME_SIZE
	.align		4
.L_877:
        /*13a4*/ 	.byte	0x04, 0x11
        /*13a6*/ 	.short	(.L_879 - .L_878)
	.align		4
.L_878:
        /*13a8*/ 	.word	index@(_ZN2at6native18elementwise_kernelILi128ELi4EZNS0_15gpu_kernel_implINS0_13BinaryFunctorIsssZZZNS0_18rshift_kernel_cudaERNS_18TensorIteratorBaseEENKUlvE_clEvENKUlvE3_clEvEUlssE_EEEEvS5_RKT_EUliE_EEviT1_)
        /*13ac*/ 	.word	0x00000000


	//----- nvinfo : EIATTR_MIN_STACK_SIZE
	.align		4
.L_879:
        /*13b0*/ 	.byte	0x04, 0x12
        /*13b2*/ 	.short	(.L_881 - .L_880)
	.align		4
.L_880:
        /*13b4*/ 	.word	index@(_ZN2at6native18elementwise_kernelILi128ELi4EZNS0_15gpu_kernel_implINS0_13BinaryFunctorIsssZZZNS0_18rshift_kernel_cudaERNS_18TensorIteratorBaseEENKUlvE_clEvENKUlvE3_clEvEUlssE_EEEEvS5_RKT_EUliE_EEviT1_)
        /*13b8*/ 	.word	0x00000000


	//----- nvinfo : EIATTR_MIN_STACK_SIZE
	.align		4
.L_881:
        /*13bc*/ 	.byte	0x04, 0x12
        /*13be*/ 	.short	(.L_883 - .L_882)
	.align		4
.L_882:
        /*13c0*/ 	.word	index@(_ZN2at6native27unrolled_elementwise_kernelINS0_13BinaryFunctorIsssZZZNS0_18rshift_kernel_cudaERNS_18TensorIteratorBaseEENKUlvE_clEvENKUlvE3_clEvEUlssE_EESt5arrayIPcLm3EELi4E23TrivialOffsetCalculatorILi2EjESC_ILi1EjENS0_6memory12LoadWithCastILi2EEENSF_13StoreWithCastILi1EEEEEviT_T0_T2_T3_T4_T5_)
        /*13c4*/ 	.word	0x00000000


	//----- nvinfo : EIATTR_MIN_STACK_SIZE
	.align		4
.L_883:
        /*13c8*/ 	.byte	0x04, 0x12
        /*13ca*/ 	.short	(.L_885 - .L_884)
	.align		4
.L_884:
        /*13cc*/ 	.word	index@(_ZN2at6native18elementwise_kernelILi128ELi4EZNS0_22gpu_kernel_impl_nocastINS0_13BinaryFunctorIsssZZZNS0_18rshift_kernel_cudaERNS_18TensorIteratorBaseEENKUlvE_clEvENKUlvE3_clEvEUlssE_EEEEvS5_RKT_EUliE_EEviT1_)
        /*13d0*/ 	.word	0x00000000


	//----- nvinfo : EIATTR_MIN_STACK_SIZE
	.align		4
.L_885:
        /*13d4*/ 	.byte	0x04, 0x12
        /*13d6*/ 	.short	(.L_887 - .L_886)
	.align		4
.L_886:
        /*13d8*/ 	.word	index@(_ZN2at6native27unrolled_elementwise_kernelINS0_13BinaryFunctorIsssZZZNS0_18rshift_kernel_cudaERNS_18TensorIteratorBaseEENKUlvE_clEvENKUlvE3_clEvEUlssE_EESt5arrayIPcLm3EELi4E23TrivialOffsetCalculatorILi2EjESC_ILi1EjENS0_6memory15LoadWithoutCastENSF_16StoreWithoutCastEEEviT_T0_T2_T3_T4_T5_)
        /*13dc*/ 	.word	0x00000000


	//----- nvinfo : EIATTR_MIN_STACK_SIZE
	.align		4
.L_887:
        /*13e0*/ 	.byte	0x04, 0x12
        /*13e2*/ 	.short	(.L_889 - .L_888)
	.align		4
.L_888:
        /*13e4*/ 	.word	index@(_ZN2at6native29vectorized_elementwise_kernelILi2ENS0_13BinaryFunctorIsssZZZNS0_18rshift_kernel_cudaERNS_18TensorIteratorBaseEENKUlvE_clEvENKUlvE3_clEvEUlssE_EESt5arrayIPcLm3EEEEviT0_T1_)
        /*13e8*/ 	.word	0x00000000


	//----- nvinfo : EIATTR_MIN_STACK_SIZE
	.align		4
.L_889:
        /*13ec*/ 	.byte	0x04, 0x12
        /*13ee*/ 	.short	(.L_891 - .L_890)
	.align		4
.L_890:
        /*13f0*/ 	.word	index@(_ZN2at6native29vectorized_elementwise_kernelILi4ENS0_13BinaryFunctorIsssZZZNS0_18rshift_kernel_cudaERNS_18TensorIteratorBaseEENKUlvE_clEvENKUlvE3_clEvEUlssE_EESt5arrayIPcLm3EEEEviT0_T1_)
        /*13f4*/ 	.word	0x00000000


	//----- nvinfo : EIATTR_MIN_STACK_SIZE
	.align		4
.L_891:
        /*13f8*/ 	.byte	0x04, 0x12
        /*13fa*/ 	.short	(.L_893 - .L_892)
	.align		4
.L_892:
        /*13fc*/ 	.word	index@(_ZN2at6native29vectorized_elementwise_kernelILi8ENS0_13BinaryFunctorIsssZZZNS0_18rshift_kernel_cudaERNS_18TensorIteratorBaseEENKUlvE_clEvENKUlvE3_clEvEUlssE_EESt5arrayIPcLm3EEEEviT0_T1_)
        /*1400*/ 	.word	0x00000000


	//----- nvinfo : EIATTR_MIN_STACK_SIZE
	.align		4
.L_893:
        /*1404*/ 	.byte	0x04, 0x12
        /*1406*/ 	.short	(.L_895 - .L_894)
	.align		4
.L_894:
        /*1408*/ 	.word	index@(_ZN2at6native18elementwise_kernelILi128ELi4EZNS0_15gpu_kernel_implINS0_13BUnaryFunctorIsssZZZNS0_18rshift_kernel_cudaERNS_18TensorIteratorBaseEENKUlvE_clEvENKUlvE3_clEvEUlssE_EEEEvS5_RKT_EUliE_EEviT1_)
        /*140c*/ 	.word	0x00000000


	//----- nvinfo : EIATTR_MIN_STACK_SIZE
	.align		4
.L_895:
        /*1410*/ 	.byte	0x04, 0x12
        /*1412*/ 	.short	(.L_897 - .L_896)
	.align		4
.L_896:
        /*1414*/ 	.word	index@(_ZN2at6native27unrolled_elementwise_kernelINS0_13BUnaryFunctorIsssZZZNS0_18rshift_kernel_cudaERNS_18TensorIteratorBaseEENKUlvE_clEvENKUlvE3_clEvEUlssE_EESt5arrayIPcLm2EELi4E23TrivialOffsetCalculatorILi1EjESD_NS0_6memory12LoadWithCastILi1EEENSE_13StoreWithCastILi1EEEEEviT_T0_T2_T3_T4_T5_)
        /*1418*/ 	.word	0x00000000


	//----- nvinfo : EIATTR_MIN_STACK_SIZE
	.align		4
.L_897:
        /*141c*/ 	.byte	0x04, 0x12
        /*141e*/ 	.short	(.L_899 - .L_898)
	.align		4
.L_898:
        /*1420*/ 	.word	index@(_ZN2at6native18elementwise_kernelILi128ELi4EZNS0_22gpu_kernel_impl_nocastINS0_13BUnaryFunctorIsssZZZNS0_18rshift_kernel_cudaERNS_18TensorIteratorBaseEENKUlvE_clEvENKUlvE3_clEvEUlssE_EEEEvS5_RKT_EUliE_EEviT1_)
        /*1424*/ 	.word	0x00000000


	//----- nvinfo : EIATTR_MIN_STACK_SIZE
	.align		4
.L_899:
        /*1428*/ 	.byte	0x04, 0x12
        /*142a*/ 	.short	(.L_901 - .L_900)
	.align		4
.L_900:
        /*142c*/ 	.word	index@(_ZN2at6native27unrolled_elementwise_kernelINS0_13BUnaryFunctorIsssZZZNS0_18rshift_kernel_cudaERNS_18TensorIteratorBaseEENKUlvE_clEvENKUlvE3_clEvEUlssE_EESt5arrayIPcLm2EELi4E23TrivialOffsetCalculatorILi1EjESD_NS0_6memory15LoadWithoutCastENSE_16StoreWithoutCastEEEviT_T0_T2_T3_T4_T5_)
        /*1430*/ 	.word	0x00000000


	//----- nvinfo : EIATTR_MIN_STACK_SIZE
	.align		4
.L_901:
        /*1434*/ 	.byte	0x04, 0x12
        /*1436*/ 	.short	(.L_903 - .L_902)
	.align		4
.L_902:
        /*1438*/ 	.word	index@(_ZN2at6native29vectorized_elementwise_kernelILi2ENS0_13BUnaryFunctorIsssZZZNS0_18rshift_kernel_cudaERNS_18TensorIteratorBaseEENKUlvE_clEvENKUlvE3_clEvEUlssE_EESt5arrayIPcLm2EEEEviT0_T1_)
        /*143c*/ 	.word	0x00000000


	//----- nvinfo : EIATTR_MIN_STACK_SIZE
	.align		4
.L_903:
        /*1440*/ 	.byte	0x04, 0x12
        /*1442*/ 	.short	(.L_905 - .L_904)
	.align		4
.L_904:
        /*1444*/ 	.word	index@(_ZN2at6native29vectorized_elementwise_kernelILi4ENS0_13BUnaryFunctorIsssZZZNS0_18rshift_kernel_cudaERNS_18TensorIteratorBaseEENKUlvE_clEvENKUlvE3_clEvEUlssE_EESt5arrayIPcLm2EEEEviT0_T1_)
        /*1448*/ 	.word	0x00000000


	//----- nvinfo : EIATTR_MIN_STACK_SIZE
	.align		4
.L_905:
        /*144c*/ 	.byte	0x04, 0x12
        /*144e*/ 	.short	(.L_907 - .L_906)
	.align		4
.L_906:
        /*1450*/ 	.word	index@(_ZN2at6native29vectorized_elementwise_kernelILi8ENS0_13BUnaryFunctorIsssZZZNS0_18rshift_kernel_cudaERNS_18TensorIteratorBaseEENKUlvE_clEvENKUlvE3_clEvEUlssE_EESt5arrayIPcLm2EEEEviT0_T1_)
        /*1454*/ 	.word	0x00000000


	//----- nvinfo : EIATTR_MIN_STACK_SIZE
	.align		4
.L_907:
        /*1458*/ 	.byte	0x04, 0x12
        /*145a*/ 	.short	(.L_909 - .L_908)
	.align		4
.L_908:
        /*145c*/ 	.word	index@(_ZN2at6native18elementwise_kernelILi128ELi4EZNS0_15gpu_kernel_implINS0_13AUnaryFunctorIsssZZZNS0_18rshift_kernel_cudaERNS_18TensorIteratorBaseEENKUlvE_clEvENKUlvE3_clEvEUlssE_EEEEvS5_RKT_EUliE_EEviT1_)
        /*1460*/ 	.word	0x00000000


	//----- nvinfo : EIATTR_MIN_STACK_SIZE
	.align		4
.L_909:
        /*1464*/ 	.byte	0x04, 0x12
        /*1466*/ 	.short	(.L_911 - .L_910)
	.align		4
.L_910:
        /*1468*/ 	.word	index@(_ZN2at6native27unrolled_elementwise_kernelINS0_13AUnaryFunctorIsssZZZNS0_18rshift_kernel_cudaERNS_18TensorIteratorBaseEENKUlvE_clEvENKUlvE3_clEvEUlssE_EESt5arrayIPcLm2EELi4E23TrivialOffsetCalculatorILi1EjESD_NS0_6memory12LoadWithCastILi1EEENSE_13StoreWithCastILi1EEEEEviT_T0_T2_T3_T4_T5_)
        /*146c*/ 	.word	0x00000000


	//----- nvinfo : EIATTR_MIN_STACK_SIZE
	.align		4
.L_911:
        /*1470*/ 	.byte	0x04, 0x12
        /*1472*/ 	.short	(.L_913 - .L_912)
	.align		4
.L_912:
        /*1474*/ 	.word	index@(_ZN2at6native18elementwise_kernelILi128ELi4EZNS0_22gpu_kernel_impl_nocastINS0_13AUnaryFunctorIsssZZZNS0_18rshift_kernel_cudaERNS_18TensorIteratorBaseEENKUlvE_clEvENKUlvE3_clEvEUlssE_EEEEvS5_RKT_EUliE_EEviT1_)
        /*1478*/ 	.word	0x00000000


	//----- nvinfo : EIATTR_MIN_STACK_SIZE
	.align		4
.L_913:
        /*147c*/ 	.byte	0x04, 0x12
        /*147e*/ 	.short	(.L_915 - .L_914)
	.align		4
.L_914:
        /*1480*/ 	.word	index@(_ZN2at6native27unrolled_elementwise_kernelINS0_13AUnaryFunctorIsssZZZNS0_18rshift_kernel_cudaERNS_18TensorIteratorBaseEENKUlvE_clEvENKUlvE3_clEvEUlssE_EESt5arrayIPcLm2EELi4E23TrivialOffsetCalculatorILi1EjESD_NS0_6memory15LoadWithoutCastENSE_16StoreWithoutCastEEEviT_T0_T2_T3_T4_T5_)
        /*1484*/ 	.word	0x00000000


	//----- nvinfo : EIATTR_MIN_STACK_SIZE
	.align		4
.L_915:
        /*1488*/ 	.byte	0x04, 0x12
        /*148a*/ 	.short	(.L_917 - .L_916)
	.align		4
.L_916:
        /*148c*/ 	.word	index@(_ZN2at6native29vectorized_elementwise_kernelILi2ENS0_13AUnaryFunctorIsssZZZNS0_18rshift_kernel_cudaERNS_18TensorIteratorBaseEENKUlvE_clEvENKUlvE3_clEvEUlssE_EESt5arrayIPcLm2EEEEviT0_T1_)
        /*1490*/ 	.word	0x00000000


	//----- nvinfo : EIATTR_MIN_STACK_SIZE
	.align		4
.L_917:
        /*1494*/ 	.byte	0x04, 0x12
        /*1496*/ 	.short	(.L_919 - .L_918)
	.align		4
.L_918:
        /*1498*/ 	.word	index@(_ZN2at6native29vectorized_elementwise_kernelILi4ENS0_13AUnaryFunctorIsssZZZNS0_18rshift_kernel_cudaERNS_18TensorIteratorBaseEENKUlvE_clEvENKUlvE3_clEvEUlssE_EESt5arrayIPcLm2EEEEviT0_T1_)
        /*149c*/ 	.word	0x00000000


	//----- nvinfo : EIATTR_MIN_STACK_SIZE
	.align		4
.L_919:
        /*14a0*/ 	.byte	0x04, 0x12
        /*14a2*/ 	.short	(.L_921 - .L_920)
	.align		4
.L_920:
        /*14a4*/ 	.word	index@(_ZN2at6native29vectorized_elementwise_kernelILi8ENS0_13AUnaryFunctorIsssZZZNS0_18rshift_kernel_cudaERNS_18TensorIteratorBaseEENKUlvE_clEvENKUlvE3_clEvEUlssE_EESt5arrayIPcLm2EEEEviT0_T1_)
        /*14a8*/ 	.word	0x00000000


	//----- nvinfo : EIATTR_MIN_STACK_SIZE
	.align		4
.L_921:
        /*14ac*/ 	.byte	0x04, 0x12
        /*14ae*/ 	.short	(.L_923 - .L_922)
	.align		4
.L_922:
        /*14b0*/ 	.word	index@(_ZN2at6native18elementwise_kernelILi128ELi4EZNS0_15gpu_kernel_implINS0_13BinaryFunctorIlllZZZNS0_18rshift_kernel_cudaERNS_18TensorIteratorBaseEENKUlvE_clEvENKUlvE2_clEvEUlllE_EEEEvS5_RKT_EUliE_EEviT1_)
        /*14b4*/ 	.word	0x00000000


	//----- nvinfo : EIATTR_MIN_STACK_SIZE
	.align		4
.L_923:
        /*14b8*/ 	.byte	0x04, 0x12
        /*14ba*/ 	.short	(.L_925 - .L_924)
	.align		4
.L_924:
        /*14bc*/ 	.word	index@(_ZN2at6native27unrolled_elementwise_kernelINS0_13BinaryFunctorIlllZZZNS0_18rshift_kernel_cudaERNS_18TensorIteratorBaseEENKUlvE_clEvENKUlvE2_clEvEUlllE_EESt5arrayIPcLm3EELi4E23TrivialOffsetCalculatorILi2EjESC_ILi1EjENS0_6memory12LoadWithCastILi2EEENSF_13StoreWithCastILi1EEEEEviT_T0_T2_T3_T4_T5_)
        /*14c0*/ 	.word	0x00000000


	//----- nvinfo : EIATTR_MIN_STACK_SIZE
	.align		4
.L_925:
        /*14c4*/ 	.byte	0x04, 0x12
        /*14c6*/ 	.short	(.L_927 - .L_926)
	.align		4
.L_926:
        /*14c8*/ 	.word	index@(_ZN2at6native18elementwise_kernelILi128ELi2EZNS0_22gpu_kernel_impl_nocastINS0_13BinaryFunctorIlllZZZNS0_18rshift_kernel_cudaERNS_18TensorIteratorBaseEENKUlvE_clEvENKUlvE2_clEvEUlllE_EEEEvS5_RKT_EUliE_EEviT1_)
        /*14cc*/ 	.word	0x00000000


	//----- nvinfo : EIATTR_MIN_STACK_SIZE
	.align		4
.L_927:
        /*14d0*/ 	.byte	0x04, 0x12
        /*14d2*/ 	.short	(.L_929 - .L_928)
	.align		4
.L_928:
        /*14d4*/ 	.word	index@(_ZN2at6native27unrolled_elementwise_kernelINS0_13BinaryFunctorIlllZZZNS0_18rshift_kernel_cudaERNS_18TensorIteratorBaseEENKUlvE_clEvENKUlvE2_clEvEUlllE_EESt5arrayIPcLm3EELi4E23TrivialOffsetCalculatorILi2EjESC_ILi1EjENS0_6memory15LoadWithoutCastENSF_16StoreWithoutCastEEEviT_T0_T2_T3_T4_T5_)
        /*14d8*/ 	.word	0x00000000


	//----- nvinfo : EIATTR_MIN_STACK_SIZE
	.align		4
.L_929:
        /*14dc*/ 	.byte	0x04, 0x12
        /*14de*/ 	.short	(.L_931 - .L_930)
	.align		4
.L_930:
        /*14e0*/ 	.word	index@(_ZN2at6native29vectorized_elementwise_kernelILi2ENS0_13BinaryFunctorIlllZZZNS0_18rshift_kernel_cudaERNS_18TensorIteratorBaseEENKUlvE_clEvENKUlvE2_clEvEUlllE_EESt5arrayIPcLm3EEEEviT0_T1_)
        /*14e4*/ 	.word	0x00000000


	//----- nvinfo : EIATTR_MIN_STACK_SIZE
	.align		4
.L_931:
        /*14e8*/ 	.byte	0x04, 0x12
        /*14ea*/ 	.short	(.L_933 - .L_932)
	.align		4
.L_932:
        /*14ec*/ 	.word	index@(_ZN2at6native29vectorized_elementwise_kernelILi4ENS0_13BinaryFunctorIlllZZZNS0_18rshift_kernel_cudaERNS_18TensorIteratorBaseEENKUlvE_clEvENKUlvE2_clEvEUlllE_EESt5arrayIPcLm3EEEEviT0_T1_)
        /*14f0*/ 	.word	0x00000000


	//----- nvinfo : EIATTR_MIN_STACK_SIZE
	.align		4
.L_933:
        /*14f4*/ 	.byte	0x04, 0x12
        /*14f6*/ 	.short	(.L_935 - .L_934)
	.align		4
.L_934:
        /*14f8*/ 	.word	index@(_ZN2at6native29vectorized_elementwise_kernelILi8ENS0_13BinaryFunctorIlllZZZNS0_18rshift_kernel_cudaERNS_18TensorIteratorBaseEENKUlvE_clEvENKUlvE2_clEvEUlllE_EESt5arrayIPcLm3EEEEviT0_T1_)
        /*14fc*/ 	.word	0x00000000


	//----- nvinfo : EIATTR_MIN_STACK_SIZE
	.align		4
.L_935:
        /*1500*/ 	.byte	0x04, 0x12
        /*1502*/ 	.short	(.L_937 - .L_936)
	.align		4
.L_936:
        /*1504*/ 	.word	index@(_ZN2at6native18elementwise_kernelILi128ELi4EZNS0_15gpu_kernel_implINS0_13BUnaryFunctorIlllZZZNS0_18rshift_kernel_cudaERNS_18TensorIteratorBaseEENKUlvE_clEvENKUlvE2_clEvEUlllE_EEEEvS5_RKT_EUliE_EEviT1_)
        /*1508*/ 	.word	0x00000000


	//----- nvinfo : EIATTR_MIN_STACK_SIZE
	.align		4
.L_937:
        /*150c*/ 	.byte	0x04, 0x12
        /*150e*/ 	.short	(.L_939 - .L_938)
	.align		4
.L_938:
        /*1510*/ 	.word	index@(_ZN2at6native27unrolled_elementwise_kernelINS0_13BUnaryFunctorIlllZZZNS0_18rshift_kernel_cudaERNS_18TensorIteratorBaseEENKUlvE_clEvENKUlvE2_clEvEUlllE_EESt5arrayIPcLm2EELi4E23TrivialOffsetCalculatorILi1EjESD_NS0_6memory12LoadWithCastILi1EEENSE_13StoreWithCastILi1EEEEEviT_T0_T2_T3_T4_T5_)
        /*1514*/ 	.word	0x00000000


	//----- nvinfo : EIATTR_MIN_STACK_SIZE
	.align		4
.L_939:
        /*1518*/ 	.byte	0x04, 0x12
        /*151a*/ 	.short	(.L_941 - .L_940)
	.align		4
.L_940:
        /*151c*/ 	.word	index@(_ZN2at6native18elementwise_kernelILi128ELi2EZNS0_22gpu_kernel_impl_nocastINS0_13BUnaryFunctorIlllZZZNS0_18rshift_kernel_cudaERNS_18TensorIteratorBaseEENKUlvE_clEvENKUlvE2_clEvEUlllE_EEEEvS5_RKT_EUliE_EEviT1_)
        /*1520*/ 	.word	0x00000000


	//----- nvinfo : EIATTR_MIN_STACK_SIZE
	.align		4
.L_941:
        /*1524*/ 	.byte	0x04, 0x12
        /*1526*/ 	.short	(.L_943 - .L_942)
	.align		4
.L_942:
        /*1528*/ 	.word	index@(_ZN2at6native27unrolled_elementwise_kernelINS0_13BUnaryFunctorIlllZZZNS0_18rshift_kernel_cudaERNS_18TensorIteratorBaseEENKUlvE_clEvENKUlvE2_clEvEUlllE_EESt5arrayIPcLm2EELi4E23TrivialOffsetCalculatorILi1EjESD_NS0_6memory15LoadWithoutCastENSE_16StoreWithoutCastEEEviT_T0_T2_T3_T4_T5_)
        /*152c*/ 	.word	0x00000000


	//----- nvinfo : EIATTR_MIN_STACK_SIZE
	.align		4
.L_943:
        /*1530*/ 	.byte	0x04, 0x12
        /*1532*/ 	.short	(.L_945 - .L_944)
	.align		4
.L_944:
        /*1534*/ 	.word	index@(_ZN2at6native29vectorized_elementwise_kernelILi2ENS0_13BUnaryFunctorIlllZZZNS0_18rshift_kernel_cudaERNS_18TensorIteratorBaseEENKUlvE_clEvENKUlvE2_clEvEUlllE_EESt5arrayIPcLm2EEEEviT0_T1_)
        /*1538*/ 	.word	0x00000000


	//----- nvinfo : EIATTR_MIN_STACK_SIZE
	.align		4
.L_945:
        /*153c*/ 	.byte	0x04, 0x12
        /*153e*/ 	.short	(.L_947 - .L_946)
	.align		4
.L_946:
        /*1540*/ 	.word	index@(_ZN2at6native29vectorized_elementwise_kernelILi4ENS0_13BUnaryFunctorIlllZZZNS0_18rshift_kernel_cudaERNS_18TensorIteratorBaseEENKUlvE_clEvENKUlvE2_clEvEUlllE_EESt5arrayIPcLm2EEEEviT0_T1_)
        /*1544*/ 	.word	0x00000000


	//----- nvinfo : EIATTR_MIN_STACK_SIZE
	.align		4
.L_947:
        /*1548*/ 	.byte	0x04, 0x12
        /*154a*/ 	.short	(.L_949 - .L_948)
	.align		4
.L_948:
        /*154c*/ 	.word	index@(_ZN2at6native29vectorized_elementwise_kernelILi8ENS0_13BUnaryFunctorIlllZZZNS0_18rshift_kernel_cudaERNS_18TensorIteratorBaseEENKUlvE_clEvENKUlvE2_clEvEUlllE_EESt5arrayIPcLm2EEEEviT0_T1_)
        /*1550*/ 	.word	0x00000000


	//----- nvinfo : EIATTR_MIN_STACK_SIZE
	.align		4
.L_949:
        /*1554*/ 	.byte	0x04, 0x12
        /*1556*/ 	.short	(.L_951 - .L_950)
	.align		4
.L_950:
        /*1558*/ 	.word	index@(_ZN2at6native18elementwise_kernelILi128ELi4EZNS0_15gpu_kernel_implINS0_13AUnaryFunctorIlllZZZNS0_18rshift_kernel_cudaERNS_18TensorIteratorBaseEENKUlvE_clEvENKUlvE2_clEvEUlllE_EEEEvS5_RKT_EUliE_EEviT1_)
        /*155c*/ 	.word	0x00000000


	//----- nvinfo : EIATTR_MIN_STACK_SIZE
	.align		4
.L_951:
        /*1560*/ 	.byte	0x04, 0x12
        /*1562*/ 	.short	(.L_953 - .L_952)
	.align		4
.L_952:
        /*1564*/ 	.word	index@(_ZN2at6native27unrolled_elementwise_kernelINS0_13AUnaryFunctorIlllZZZNS0_18rshift_kernel_cudaERNS_18TensorIteratorBaseEENKUlvE_clEvENKUlvE2_clEvEUlllE_EESt5arrayIPcLm2EELi4E23TrivialOffsetCalculatorILi1EjESD_NS0_6memory12LoadWithCastILi1EEENSE_13StoreWithCastILi1EEEEEviT_T0_T2_T3_T4_T5_)
        /*1568*/ 	.word	0x00000000


	//----- nvinfo : EIATTR_MIN_STACK_SIZE
	.align		4
.L_953:
        /*156c*/ 	.byte	0x04, 0x12
        /*156e*/ 	.short	(.L_955 - .L_954)
	.align		4
.L_954:
        /*1570*/ 	.word	index@(_ZN2at6native18elementwise_kernelILi128ELi2EZNS0_22gpu_kernel_impl_nocastINS0_13AUnaryFunctorIlllZZZNS0_18rshift_kernel_cudaERNS_18TensorIteratorBaseEENKUlvE_clEvENKUlvE2_clEvEUlllE_EEEEvS5_RKT_EUliE_EEviT1_)
        /*1574*/ 	.word	0x00000000


	//----- nvinfo : EIATTR_MIN_STACK_SIZE
	.align		4
.L_955:
        /*1578*/ 	.byte	0x04, 0x12
        /*157a*/ 	.short	(.L_957 - .L_956)
	.align		4
.L_956:
        /*157c*/ 	.word	index@(_ZN2at6native27unrolled_elementwise_kernelINS0_13AUnaryFunctorIlllZZZNS0_18rshift_kernel_cudaERNS_18TensorIteratorBaseEENKUlvE_clEvENKUlvE2_clEvEUlllE_EESt5arrayIPcLm2EELi4E23TrivialOffsetCalculatorILi1EjESD_NS0_6memory15LoadWithoutCastENSE_16StoreWithoutCastEEEviT_T0_T2_T3_T4_T5_)
        /*1580*/ 	.word	0x00000000


	//----- nvinfo : EIATTR_MIN_STACK_SIZE
	.align		4
.L_957:
        /*1584*/ 	.byte	0x04, 0x12
        /*1586*/ 	.short	(.L_959 - .L_958)
	.align		4
.L_958:
        /*1588*/ 	.word	index@(_ZN2at6native29vectorized_elementwise_kernelILi2ENS0_13AUnaryFunctorIlllZZZNS0_18rshift_kernel_cudaERNS_18TensorIteratorBaseEENKUlvE_clEvENKUlvE2_clEvEUlllE_EESt5arrayIPcLm2EEEEviT0_T1_)
        /*158c*/ 	.word	0x00000000


	//----- nvinfo : EIATTR_MIN_STACK_SIZE
	.align		4
.L_959:
        /*1590*/ 	.byte	0x04, 0x12
        /*1592*/ 	.short	(.L_961 - .L_960)
	.align		4
.L_960:
        /*1594*/ 	.word	index@(_ZN2at6native29vectorized_elementwise_kernelILi4ENS0_13AUnaryFunctorIlllZZZNS0_18rshift_kernel_cudaERNS_18TensorIteratorBaseEENKUlvE_clEvENKUlvE2_clEvEUlllE_EESt5arrayIPcLm2EEEEviT0_T1_)
        /*1598*/ 	.word	0x00000000


	//----- nvinfo : EIATTR_MIN_STACK_SIZE
	.align		4
.L_961:
        /*159c*/ 	.byte	0x04, 0x12
        /*159e*/ 	.short	(.L_963 - .L_962)
	.align		4
.L_962:
        /*15a0*/ 	.word	index@(_ZN2at6native29vectorized_elementwise_kernelILi8ENS0_13AUnaryFunctorIlllZZZNS0_18rshift_kernel_cudaERNS_18TensorIteratorBaseEENKUlvE_clEvENKUlvE2_clEvEUlllE_EESt5arrayIPcLm2EEEEviT0_T1_)
        /*15a4*/ 	.word	0x00000000


	//----- nvinfo : EIATTR_MIN_STACK_SIZE
	.align		4
.L_963:
        /*15a8*/ 	.byte	0x04, 0x12
        /*15aa*/ 	.short	(.L_965 - .L_964)
	.align		4
.L_964:
        /*15ac*/ 	.word	index@(_ZN2at6native18elementwise_kernelILi128ELi4EZNS0_15gpu_kernel_implINS0_13BinaryFunctorIiiiZZZNS0_18rshift_kernel_cudaERNS_18TensorIteratorBaseEENKUlvE_clEvENKUlvE1_clEvEUliiE_EEEEvS5_RKT_EUliE_EEviT1_)
        /*15b0*/ 	.word	0x00000000


	//----- nvinfo : EIATTR_MIN_STACK_SIZE
	.align		4
.L_965:
        /*15b4*/ 	.byte	0x04, 0x12
        /*15b6*/ 	.short	(.L_967 - .L_966)
	.align		4
.L_966:
        /*15b8*/ 	.word	index@(_ZN2at6native27unrolled_elementwise_kernelINS0_13BinaryFunctorIiiiZZZNS0_18rshift_kernel_cudaERNS_18TensorIteratorBaseEENKUlvE_clEvENKUlvE1_clEvEUliiE_EESt5arrayIPcLm3EELi4E23TrivialOffsetCalculatorILi2EjESC_ILi1EjENS0_6memory12LoadWithCastILi2EEENSF_13StoreWithCastILi1EEEEEviT_T0_T2_T3_T4_T5_)
        /*15bc*/ 	.word	0x00000000


	//----- nvinfo : EIATTR_MIN_STACK_SIZE
	.align		4
.L_967:
        /*15c0*/ 	.byte	0x04, 0x12
        /*15c2*/ 	.short	(.L_969 - .L_968)
	.align		4
.L_968:
        /*15c4*/ 	.word	index@(_ZN2at6native18elementwise_kernelILi128ELi2EZNS0_22gpu_kernel_impl_nocastINS0_13BinaryFunctorIiiiZZZNS0_18rshift_kernel_cudaERNS_18TensorIteratorBaseEENKUlvE_clEvENKUlvE1_clEvEUliiE_EEEEvS5_RKT_EUliE_EEviT1_)
        /*15c8*/ 	.word	0x00000000


	//----- nvinfo : EIATTR_MIN_STACK_SIZE
	.align		4
.L_969:
        /*15cc*/ 	.byte	0x04, 0x12
        /*15ce*/ 	.short	(.L_971 - .L_970)
	.align		4
.L_970:
        /*15d0*/ 	.word	index@(_ZN2at6native27unrolled_elementwise_kernelINS0_13BinaryFunctorIiiiZZZNS0_18rshift_kernel_cudaERNS_18TensorIteratorBaseEENKUlvE_clEvENKUlvE1_clEvEUliiE_EESt5arrayIPcLm3EELi4E23TrivialOffsetCalculatorILi2EjESC_ILi1EjENS0_6memory15LoadWithoutCastENSF_16StoreWithoutCastEEEviT_T0_T2_T3_T4_T5_)
        /*15d4*/ 	.word	0x00000000


	//----- nvinfo : EIATTR_MIN_STACK_SIZE
	.align		4
.L_971:
        /*15d8*/ 	.byte	0x04, 0x12
        /*15da*/ 	.short	(.L_973 - .L_972)
	.align		4
.L_972:
        /*15dc*/ 	.word	index@(_ZN2at6native29vectorized_elementwise_kernelILi2ENS0_13BinaryFunctorIiiiZZZNS0_18rshift_kernel_cudaERNS_18TensorIteratorBaseEENKUlvE_clEvENKUlvE1_clEvEUliiE_EESt5arrayIPcLm3EEEEviT0_T1_)
        /*15e0*/ 	.word	0x00000000


	//----- nvinfo : EIATTR_MIN_STACK_SIZE
	.align		4
.L_973:
        /*15e4*/ 	.byte	0x04, 0x12
        /*15e6*/ 	.short	(.L_975 - .L_974)
	.align		4
.L_974:
        /*15e8*/ 	.word	index@(_ZN2at6native29vectorized_elementwise_kernelILi4ENS0_13BinaryFunctorIiiiZZZNS0_18rshift_kernel_cudaERNS_18TensorIteratorBaseEENKUlvE_clEvENKUlvE1_clEvEUliiE_EESt5arrayIPcLm3EEEEviT0_T1_)
        /*15ec*/ 	.word	0x00000000


	//----- nvinfo : EIATTR_MIN_STACK_SIZE
	.align		4
.L_975:
        /*15f0*/ 	.byte	0x04, 0x12
        /*15f2*/ 	.short	(.L_977 - .L_976)
	.align		4
.L_976:
        /*15f4*/ 	.word	index@(_ZN2at6native29vectorized_elementwise_kernelILi8ENS0_13BinaryFunctorIiiiZZZNS0_18rshift_kernel_cudaERNS_18TensorIteratorBaseEENKUlvE_clEvENKUlvE1_clEvEUliiE_EESt5arrayIPcLm3EEEEviT0_T1_)
        /*15f8*/ 	.word	0x00000000


	//----- nvinfo : EIATTR_MIN_STACK_SIZE
	.align		4
.L_977:
        /*15fc*/ 	.byte	0x04, 0x12
        /*15fe*/ 	.short	(.L_979 - .L_978)
	.align		4
.L_978:
        /*1600*/ 	.word	index@(_ZN2at6native18elementwise_kernelILi128ELi4EZNS0_15gpu_kernel_implINS0_13BUnaryFunctorIiiiZZZNS0_18rshift_kernel_cudaERNS_18TensorIteratorBaseEENKUlvE_clEvENKUlvE1_clEvEUliiE_EEEEvS5_RKT_EUliE_EEviT1_)
        /*1604*/ 	.word	0x00000000


	//----- nvinfo : EIATTR_MIN_STACK_SIZE
	.align		4
.L_979:
        /*1608*/ 	.byte	0x04, 0x12
        /*160a*/ 	.short	(.L_981 - .L_980)
	.align		4
.L_980:
        /*160c*/ 	.word	index@(_ZN2at6native27unrolled_elementwise_kernelINS0_13BUnaryFunctorIiiiZZZNS0_18rshift_kernel_cudaERNS_18TensorIteratorBaseEENKUlvE_clEvENKUlvE1_clEvEUliiE_EESt5arrayIPcLm2EELi4E23TrivialOffsetCalculatorILi1EjESD_NS0_6memory12LoadWithCastILi1EEENSE_13StoreWithCastILi1EEEEEviT_T0_T2_T3_T4_T5_)
        /*1610*/ 	.word	0x00000000


	//----- nvinfo : EIATTR_MIN_STACK_SIZE
	.align		4
.L_981:
        /*1614*/ 	.byte	0x04, 0x12
        /*1616*/ 	.short	(.L_983 - .L_982)
	.align		4
.L_982:
        /*1618*/ 	.word	index@(_ZN2at6native18elementwise_kernelILi128ELi2EZNS0_22gpu_kernel_impl_nocastINS0_13BUnaryFunctorIiiiZZZNS0_18rshift_kernel_cudaERNS_18TensorIteratorBaseEENKUlvE_clEvENKUlvE1_clEvEUliiE_EEEEvS5_RKT_EUliE_EEviT1_)
        /*161c*/ 	.word	0x00000000


	//----- nvinfo : EIATTR_MIN_STACK_SIZE
	.align		4
.L_983:
        /*1620*/ 	.byte	0x04, 0x12
        /*1622*/ 	.short	(.L_985 - .L_984)
	.align		4
.L_984:
        /*1624*/ 	.word	index@(_ZN2at6native27unrolled_elementwise_kernelINS0_13BUnaryFunctorIiiiZZZNS0_18rshift_kernel_cudaERNS_18TensorIteratorBaseEENKUlvE_clEvENKUlvE1_clEvEUliiE_EESt5arrayIPcLm2EELi4E23TrivialOffsetCalculatorILi1EjESD_NS0_6memory15LoadWithoutCastENSE_16StoreWithoutCastEEEviT_T0_T2_T3_T4_T5_)
        /*1628*/ 	.word	0x00000000


	//----- nvinfo : EIATTR_MIN_STACK_SIZE
	.align		4
.L_985:
        /*162c*/ 	.byte	0x04, 0x12
        /*162e*/ 	.short	(.L_987 - .L_986)
	.align		4
.L_986:
        /*1630*/ 	.word	index@(_ZN2at6native29vectorized_elementwise_kernelILi2ENS0_13BUnaryFunctorIiiiZZZNS0_18rshift_kernel_cudaERNS_18TensorIteratorBaseEENKUlvE_clEvENKUlvE1_clEvEUliiE_EESt5arrayIPcLm2EEEEviT0_T1_)
        /*1634*/ 	.word	0x00000000


	//----- nvinfo : EIATTR_MIN_STACK_SIZE
	.align		4
.L_987:
        /*1638*/ 	.byte	0x04, 0x12
        /*163a*/ 	.short	(.L_989 - .L_988)
	.align		4
.L_988:
        /*163c*/ 	.word	index@(_ZN2at6native29vectorized_elementwise_kernelILi4ENS0_13BUnaryFunctorIiiiZZZNS0_18rshift_kernel_cudaERNS_18TensorIteratorBaseEENKUlvE_clEvENKUlvE1_clEvEUliiE_EESt5arrayIPcLm2EEEEviT0_T1_)
        /*1640*/ 	.word	0x00000000


	//----- nvinfo : EIATTR_MIN_STACK_SIZE
	.align		4
.L_989:
        /*1644*/ 	.byte	0x04, 0x12
        /*1646*/ 	.short	(.L_991 - .L_990)
	.align		4
.L_990:
        /*1648*/ 	.word	index@(_ZN2at6native29vectorized_elementwise_kernelILi8ENS0_13BUnaryFunctorIiiiZZZNS0_18rshift_kernel_cudaERNS_18TensorIteratorBaseEENKUlvE_clEvENKUlvE1_clEvEUliiE_EESt5arrayIPcLm2EEEEviT0_T1_)
        /*164c*/ 	.word	0x00000000


	//----- nvinfo : EIATTR_MIN_STACK_SIZE
	.align		4
.L_991:
        /*1650*/ 	.byte	0x04, 0x12
        /*1652*/ 	.short	(.L_993 - .L_992)
	.align		4
.L_992:
        /*1654*/ 	.word	index@(_ZN2at6native18elementwise_kernelILi128ELi4EZNS0_15gpu_kernel_implINS0_13AUnaryFunctorIiiiZZZNS0_18rshift_kernel_cudaERNS_18TensorIteratorBaseEENKUlvE_clEvENKUlvE1_clEvEUliiE_EEEEvS5_RKT_EUliE_EEviT1_)
        /*1658*/ 	.word	0x00000000


	//----- nvinfo : EIATTR_MIN_STACK_SIZE
	.align		4
.L_993:
        /*165c*/ 	.byte	0x04, 0x12
        /*165e*/ 	.short	(.L_995 - .L_994)
	.align		4
.L_994:
        /*1660*/ 	.word	index@(_ZN2at6native27unrolled_elementwise_kernelINS0_13AUnaryFunctorIiiiZZZNS0_18rshift_kernel_cudaERNS_18TensorIteratorBaseEENKUlvE_clEvENKUlvE1_clEvEUliiE_EESt5arrayIPcLm2EELi4E23TrivialOffsetCalculatorILi1EjESD_NS0_6memory12LoadWithCastILi1EEENSE_13StoreWithCastILi1EEEEEviT_T0_T2_T3_T4_T5_)
        /*1664*/ 	.word	0x00000000


	//----- nvinfo : EIATTR_MIN_STACK_SIZE
	.align		4
.L_995:
        /*1668*/ 	.byte	0x04, 0x12
        /*166a*/ 	.short	(.L_997 - .L_996)
	.align		4
.L_996:
        /*166c*/ 	.word	index@(_ZN2at6native18elementwise_kernelILi128ELi2EZNS0_22gpu_kernel_impl_nocastINS0_13AUnaryFunctorIiiiZZZNS0_18rshift_kernel_cudaERNS_18TensorIteratorBaseEENKUlvE_clEvENKUlvE1_clEvEUliiE_EEEEvS5_RKT_EUliE_EEviT1_)
        /*1670*/ 	.word	0x00000000


	//----- nvinfo : EIATTR_MIN_STACK_SIZE
	.align		4
.L_997:
        /*1674*/ 	.byte	0x04, 0x12
        /*1676*/ 	.short	(.L_999 - .L_998)
	.align		4
.L_998:
        /*1678*/ 	.word	index@(_ZN2at6native27unrolled_elementwise_kernelINS0_13AUnaryFunctorIiiiZZZNS0_18rshift_kernel_cudaERNS_18TensorIteratorBaseEENKUlvE_clEvENKUlvE1_clEvEUliiE_EESt5arrayIPcLm2EELi4E23TrivialOffsetCalculatorILi1EjESD_NS0_6memory15LoadWithoutCastENSE_16StoreWithoutCastEEEviT_T0_T2_T3_T4_T5_)
        /*167c*/ 	.word	0x00000000


	//----- nvinfo : EIATTR_MIN_STACK_SIZE
	.align		4
.L_999:
        /*1680*/ 	.byte	0x04, 0x12
        /*1682*/ 	.short	(.L_1001 - .L_1000)
	.align		4
.L_1000:
        /*1684*/ 	.word	index@(_ZN2at6native29vectorized_elementwise_kernelILi2ENS0_13AUnaryFunctorIiiiZZZNS0_18rshift_kernel_cudaERNS_18TensorIteratorBaseEENKUlvE_clEvENKUlvE1_clEvEUliiE_EESt5arrayIPcLm2EEEEviT0_T1_)
        /*1688*/ 	.word	0x00000000


	//----- nvinfo : EIATTR_MIN_STACK_SIZE
	.align		4
.L_1001:
        /*168c*/ 	.byte	0x04, 0x12
        /*168e*/ 	.short	(.L_1003 - .L_1002)
	.align		4
.L_1002:
        /*1690*/ 	.word	index@(_ZN2at6native29vectorized_elementwise_kernelILi4ENS0_13AUnaryFunctorIiiiZZZNS0_18rshift_kernel_cudaERNS_18TensorIteratorBaseEENKUlvE_clEvENKUlvE1_clEvEUliiE_EESt5arrayIPcLm2EEEEviT0_T1_)
        /*1694*/ 	.word	0x00000000


	//----- nvinfo : EIATTR_MIN_STACK_SIZE
	.align		4
.L_1003:
        /*1698*/ 	.byte	0x04, 0x12
        /*169a*/ 	.short	(.L_1005 - .L_1004)
	.align		4
.L_1004:
        /*169c*/ 	.word	index@(_ZN2at6native29vectorized_elementwise_kernelILi8ENS0_13AUnaryFunctorIiiiZZZNS0_18rshift_kernel_cudaERNS_18TensorIteratorBaseEENKUlvE_clEvENKUlvE1_clEvEUliiE_EESt5arrayIPcLm2EEEEviT0_T1_)
        /*16a0*/ 	.word	0x00000000


	//----- nvinfo : EIATTR_MIN_STACK_SIZE
	.align		4
.L_1005:
        /*16a4*/ 	.byte	0x04, 0x12
        /*16a6*/ 	.short	(.L_1007 - .L_1006)
	.align		4
.L_1006:
        /*16a8*/ 	.word	index@(_ZN2at6native18elementwise_kernelILi128ELi4EZNS0_15gpu_kernel_implINS0_13BinaryFunctorIaaaZZZNS0_18rshift_kernel_cudaERNS_18TensorIteratorBaseEENKUlvE_clEvENKUlvE0_clEvEUlaaE_EEEEvS5_RKT_EUliE_EEviT1_)
        /*16ac*/ 	.word	0x00000000


	//----- nvinfo : EIATTR_MIN_STACK_SIZE
	.align		4
.L_1007:
        /*16b0*/ 	.byte	0x04, 0x12
        /*16b2*/ 	.short	(.L_1009 - .L_1008)
	.align		4
.L_1008:
        /*16b4*/ 	.word	index@(_ZN2at6native27unrolled_elementwise_kernelINS0_13BinaryFunctorIaaaZZZNS0_18rshift_kernel_cudaERNS_18TensorIteratorBaseEENKUlvE_clEvENKUlvE0_clEvEUlaaE_EESt5arrayIPcLm3EELi4E23TrivialOffsetCalculatorILi2EjESC_ILi1EjENS0_6memory12LoadWithCastILi2EEENSF_13StoreWithCastILi1EEEEEviT_T0_T2_T3_T4_T5_)
        /*16b8*/ 	.word	0x00000000


	//----- nvinfo : EIATTR_MIN_STACK_SIZE
	.align		4
.L_1009:
        /*16bc*/ 	.byte	0x04, 0x12
        /*16be*/ 	.short	(.L_1011 - .L_1010)
	.align		4
.L_1010:
        /*16c0*/ 	.word	index@(_ZN2at6native18elementwise_kernelILi128ELi4EZNS0_22gpu_kernel_impl_nocastINS0_13BinaryFunctorIaaaZZZNS0_18rshift_kernel_cudaERNS_18TensorIteratorBaseEENKUlvE_clEvENKUlvE0_clEvEUlaaE_EEEEvS5_RKT_EUliE_EEviT1_)
        /*16c4*/ 	.word	0x00000000


	//----- nvinfo : EIATTR_MIN_STACK_SIZE
	.align		4
.L_1011:
        /*16c8*/ 	.byte	0x04, 0x12
        /*16ca*/ 	.short	(.L_1013 - .L_1012)
	.align		4
.L_1012:
        /*16cc*/ 	.word	index@(_ZN2at6native27unrolled_elementwise_kernelINS0_13BinaryFunctorIaaaZZZNS0_18rshift_kernel_cudaERNS_18TensorIteratorBaseEENKUlvE_clEvENKUlvE0_clEvEUlaaE_EESt5arrayIPcLm3EELi4E23TrivialOffsetCalculatorILi2EjESC_ILi1EjENS0_6memory15LoadWithoutCastENSF_16StoreWithoutCastEEEviT_T0_T2_T3_T4_T5_)
        /*16d0*/ 	.word	0x00000000


	//----- nvinfo : EIATTR_MIN_STACK_SIZE
	.align		4
.L_1013:
        /*16d4*/ 	.byte	0x04, 0x12
        /*16d6*/ 	.short	(.L_1015 - .L_1014)
	.align		4
.L_1014:
        /*16d8*/ 	.word	index@(_ZN2at6native29vectorized_elementwise_kernelILi2ENS0_13BinaryFunctorIaaaZZZNS0_18rshift_kernel_cudaERNS_18TensorIteratorBaseEENKUlvE_clEvENKUlvE0_clEvEUlaaE_EESt5arrayIPcLm3EEEEviT0_T1_)
        /*16dc*/ 	.word	0x00000000


	//----- nvinfo : EIATTR_MIN_STACK_SIZE
	.align		4
.L_1015:
        /*16e0*/ 	.byte	0x04, 0x12
        /*16e2*/ 	.short	(.L_1017 - .L_1016)
	.align		4
.L_1016:
        /*16e4*/ 	.word	index@(_ZN2at6native29vectorized_elementwise_kernelILi4ENS0_13BinaryFunctorIaaaZZZNS0_18rshift_kernel_cudaERNS_18TensorIteratorBaseEENKUlvE_clEvENKUlvE0_clEvEUlaaE_EESt5arrayIPcLm3EEEEviT0_T1_)
        /*16e8*/ 	.word	0x00000000


	//----- nvinfo : EIATTR_MIN_STACK_SIZE
	.align		4
.L_1017:
        /*16ec*/ 	.byte	0x04, 0x12
        /*16ee*/ 	.short	(.L_1019 - .L_1018)
	.align		4
.L_1018:
        /*16f0*/ 	.word	index@(_ZN2at6native29vectorized_elementwise_kernelILi8ENS0_13BinaryFunctorIaaaZZZNS0_18rshift_kernel_cudaERNS_18TensorIteratorBaseEENKUlvE_clEvENKUlvE0_clEvEUlaaE_EESt5arrayIPcLm3EEEEviT0_T1_)
        /*16f4*/ 	.word	0x00000000


	//----- nvinfo : EIATTR_MIN_STACK_SIZE
	.align		4
.L_1019:
        /*16f8*/ 	.byte	0x04, 0x12
        /*16fa*/ 	.short	(.L_1021 - .L_1020)
	.align		4
.L_1020:
        /*16fc*/ 	.word	index@(_ZN2at6native18elementwise_kernelILi128ELi4EZNS0_15gpu_kernel_implINS0_13BUnaryFunctorIaaaZZZNS0_18rshift_kernel_cudaERNS_18TensorIteratorBaseEENKUlvE_clEvENKUlvE0_clEvEUlaaE_EEEEvS5_RKT_EUliE_EEviT1_)
        /*1700*/ 	.word	0x00000000


	//----- nvinfo : EIATTR_MIN_STACK_SIZE
	.align		4
.L_1021:
        /*1704*/ 	.byte	0x04, 0x12
        /*1706*/ 	.short	(.L_1023 - .L_1022)
	.align		4
.L_1022:
        /*1708*/ 	.word	index@(_ZN2at6native27unrolled_elementwise_kernelINS0_13BUnaryFunctorIaaaZZZNS0_18rshift_kernel_cudaERNS_18TensorIteratorBaseEENKUlvE_clEvENKUlvE0_clEvEUlaaE_EESt5arrayIPcLm2EELi4E23TrivialOffsetCalculatorILi1EjESD_NS0_6memory12LoadWithCastILi1EEENSE_13StoreWithCastILi1EEEEEviT_T0_T2_T3_T4_T5_)
        /*170c*/ 	.word	0x00000000


	//----- nvinfo : EIATTR_MIN_STACK_SIZE
	.align		4
.L_1023:
        /*1710*/ 	.byte	0x04, 0x12
        /*1712*/ 	.short	(.L_1025 - .L_1024)
	.align		4
.L_1024:
        /*1714*/ 	.word	index@(_ZN2at6native18elementwise_kernelILi128ELi4EZNS0_22gpu_kernel_impl_nocastINS0_13BUnaryFunctorIaaaZZZNS0_18rshift_kernel_cudaERNS_18TensorIteratorBaseEENKUlvE_clEvENKUlvE0_clEvEUlaaE_EEEEvS5_RKT_EUliE_EEviT1_)
        /*1718*/ 	.word	0x00000000


	//----- nvinfo : EIATTR_MIN_STACK_SIZE
	.align		4
.L_1025:
        /*171c*/ 	.byte	0x04, 0x12
        /*171e*/ 	.short	(.L_1027 - .L_1026)
	.align		4
.L_1026:
        /*1720*/ 	.word	index@(_ZN2at6native27unrolled_elementwise_kernelINS0_13BUnaryFunctorIaaaZZZNS0_18rshift_kernel_cudaERNS_18TensorIteratorBaseEENKUlvE_clEvENKUlvE0_clEvEUlaaE_EESt5arrayIPcLm2EELi4E23TrivialOffsetCalculatorILi1EjESD_NS0_6memory15LoadWithoutCastENSE_16StoreWithoutCastEEEviT_T0_T2_T3_T4_T5_)
        /*1724*/ 	.word	0x00000000


	//----- nvinfo : EIATTR_MIN_STACK_SIZE
	.align		4
.L_1027:
        /*1728*/ 	.byte	0x04, 0x12
        /*172a*/ 	.short	(.L_1029 - .L_1028)
	.align		4
.L_1028:
        /*172c*/ 	.word	index@(_ZN2at6native29vectorized_elementwise_kernelILi2ENS0_13BUnaryFunctorIaaaZZZNS0_18rshift_kernel_cudaERNS_18TensorIteratorBaseEENKUlvE_clEvENKUlvE0_clEvEUlaaE_EESt5arrayIPcLm2EEEEviT0_T1_)
        /*1730*/ 	.word	0x00000000


	//----- nvinfo : EIATTR_MIN_STACK_SIZE
	.align		4
.L_1029:
        /*1734*/ 	.byte	0x04, 0x12
        /*1736*/ 	.short	(.L_1031 - .L_1030)
	.align		4
.L_1030:
        /*1738*/ 	.word	index@(_ZN2at6native29vectorized_elementwise_kernelILi4ENS0_13BUnaryFunctorIaaaZZZNS0_18rshift_kernel_cudaERNS_18TensorIteratorBaseEENKUlvE_clEvENKUlvE0_clEvEUlaaE_EESt5arrayIPcLm2EEEEviT0_T1_)
        /*173c*/ 	.word	0x00000000


	//----- nvinfo : EIATTR_MIN_STACK_SIZE
	.align		4
.L_1031:
        /*1740*/ 	.byte	0x04, 0x12
        /*1742*/ 	.short	(.L_1033 - .L_1032)
	.align		4
.L_1032:
        /*1744*/ 	.word	index@(_ZN2at6native29vectorized_elementwise_kernelILi8ENS0_13BUnaryFunctorIaaaZZZNS0_18rshift_kernel_cudaERNS_18TensorIteratorBaseEENKUlvE_clEvENKUlvE0_clEvEUlaaE_EESt5arrayIPcLm2EEEEviT0_T1_)
        /*1748*/ 	.word	0x00000000


	//----- nvinfo : EIATTR_MIN_STACK_SIZE
	.align		4
.L_1033:
        /*174c*/ 	.byte	0x04, 0x12
        /*174e*/ 	.short	(.L_1035 - .L_1034)
	.align		4
.L_1034:
        /*1750*/ 	.word	index@(_ZN2at6native18elementwise_kernelILi128ELi4EZNS0_15gpu_kernel_implINS0_13AUnaryFunctorIaaaZZZNS0_18rshift_kernel_cudaERNS_18TensorIteratorBaseEENKUlvE_clEvENKUlvE0_clEvEUlaaE_EEEEvS5_RKT_EUliE_EEviT1_)
        /*1754*/ 	.word	0x00000000


	//----- nvinfo : EIATTR_MIN_STACK_SIZE
	.align		4
.L_1035:
        /*1758*/ 	.byte	0x04, 0x12
        /*175a*/ 	.short	(.L_1037 - .L_1036)
	.align		4
.L_1036:
        /*175c*/ 	.word	index@(_ZN2at6native27unrolled_elementwise_kernelINS0_13AUnaryFunctorIaaaZZZNS0_18rshift_kernel_cudaERNS_18TensorIteratorBaseEENKUlvE_clEvENKUlvE0_clEvEUlaaE_EESt5arrayIPcLm2EELi4E23TrivialOffsetCalculatorILi1EjESD_NS0_6memory12LoadWithCastILi1EEENSE_13StoreWithCastILi1EEEEEviT_T0_T2_T3_T4_T5_)
        /*1760*/ 	.word	0x00000000


	//----- nvinfo : EIATTR_MIN_STACK_SIZE
	.align		4
.L_1037:
        /*1764*/ 	.byte	0x04, 0x12
        /*1766*/ 	.short	(.L_1039 - .L_1038)
	.align		4
.L_1038:
        /*1768*/ 	.word	index@(_ZN2at6native18elementwise_kernelILi128ELi4EZNS0_22gpu_kernel_impl_nocastINS0_13AUnaryFunctorIaaaZZZNS0_18rshift_kernel_cudaERNS_18TensorIteratorBaseEENKUlvE_clEvENKUlvE0_clEvEUlaaE_EEEEvS5_RKT_EUliE_EEviT1_)
        /*176c*/ 	.word	0x00000000


	//----- nvinfo : EIATTR_MIN_STACK_SIZE
	.align		4
.L_1039:
        /*1770*/ 	.byte	0x04, 0x12
        /*1772*/ 	.short	(.L_1041 - .L_1040)
	.align		4
.L_1040:
        /*1774*/ 	.word	index@(_ZN2at6native27unrolled_elementwise_kernelINS0_13AUnaryFunctorIaaaZZZNS0_18rshift_kernel_cudaERNS_18TensorIteratorBaseEENKUlvE_clEvENKUlvE0_clEvEUlaaE_EESt5arrayIPcLm2EELi4E23TrivialOffsetCalculatorILi1EjESD_NS0_6memory15LoadWithoutCastENSE_16StoreWithoutCastEEEviT_T0_T2_T3_T4_T5_)
        /*1778*/ 	.word	0x00000000


	//----- nvinfo : EIATTR_MIN_STACK_SIZE
	.align		4
.L_1041:
        /*177c*/ 	.byte	0x04, 0x12
        /*177e*/ 	.short	(.L_1043 - .L_1042)
	.align		4
.L_1042:
        /*1780*/ 	.word	index@(_ZN2at6native29vectorized_elementwise_kernelILi2ENS0_13AUnaryFunctorIaaaZZZNS0_18rshift_kernel_cudaERNS_18TensorIteratorBaseEENKUlvE_clEvENKUlvE0_clEvEUlaaE_EESt5arrayIPcLm2EEEEviT0_T1_)
        /*1784*/ 	.word	0x00000000


	//----- nvinfo : EIATTR_MIN_STACK_SIZE
	.align		4
.L_1043:
        /*1788*/ 	.byte	0x04, 0x12
        /*178a*/ 	.short	(.L_1045 - .L_1044)
	.align		4
.L_1044:
        /*178c*/ 	.word	index@(_ZN2at6native29vectorized_elementwise_kernelILi4ENS0_13AUnaryFunctorIaaaZZZNS0_18rshift_kernel_cudaERNS_18TensorIteratorBaseEENKUlvE_clEvENKUlvE0_clEvEUlaaE_EESt5arrayIPcLm2EEEEviT0_T1_)
        /*1790*/ 	.word	0x00000000


	//----- nvinfo : EIATTR_MIN_STACK_SIZE
	.align		4
.L_1045:
        /*1794*/ 	.byte	0x04, 0x12
        /*1796*/ 	.short	(.L_1047 - .L_1046)
	.align		4
.L_1046:
        /*1798*/ 	.word	index@(_ZN2at6native29vectorized_elementwise_kernelILi8ENS0_13AUnaryFunctorIaaaZZZNS0_18rshift_kernel_cudaERNS_18TensorIteratorBaseEENKUlvE_clEvENKUlvE0_clEvEUlaaE_EESt5arrayIPcLm2EEEEviT0_T1_)
        /*179c*/ 	.word	0x00000000


	//----- nvinfo : EIATTR_MIN_STACK_SIZE
	.align		4
.L_1047:
        /*17a0*/ 	.byte	0x04, 0x12
        /*17a2*/ 	.short	(.L_1049 - .L_1048)
	.align		4
.L_1048:
        /*17a4*/ 	.word	index@(_ZN2at6native18elementwise_kernelILi128ELi4EZNS0_15gpu_kernel_implINS0_13BinaryFunctorIhhhZZZNS0_18rshift_kernel_cudaERNS_18TensorIteratorBaseEENKUlvE_clEvENKUlvE_clEvEUlhhE_EEEEvS5_RKT_EUliE_EEviT1_)
        /*17a8*/ 	.word	0x00000000


	//----- nvinfo : EIATTR_MIN_STACK_SIZE
	.align		4
.L_1049:
        /*17ac*/ 	.byte	0x04, 0x12
        /*17ae*/ 	.short	(.L_1051 - .L_1050)
	.align		4
.L_1050:
        /*17b0*/ 	.word	index@(_ZN2at6native27unrolled_elementwise_kernelINS0_13BinaryFunctorIhhhZZZNS0_18rshift_kernel_cudaERNS_18TensorIteratorBaseEENKUlvE_clEvENKUlvE_clEvEUlhhE_EESt5arrayIPcLm3EELi4E23TrivialOffsetCalculatorILi2EjESC_ILi1EjENS0_6memory12LoadWithCastILi2EEENSF_13StoreWithCastILi1EEEEEviT_T0_T2_T3_T4_T5_)
        /*17b4*/ 	.word	0x00000000


	//----- nvinfo : EIATTR_MIN_STACK_SIZE
	.align		4
.L_1051:
        /*17b8*/ 	.byte	0x04, 0x12
        /*17ba*/ 	.short	(.L_1053 - .L_1052)
	.align		4
.L_1052:
        /*17bc*/ 	.word	index@(_ZN2at6native18elementwise_kernelILi128ELi4EZNS0_22gpu_kernel_impl_nocastINS0_13BinaryFunctorIhhhZZZNS0_18rshift_kernel_cudaERNS_18TensorIteratorBaseEENKUlvE_clEvENKUlvE_clEvEUlhhE_EEEEvS5_RKT_EUliE_EEviT1_)
        /*17c0*/ 	.word	0x00000000


	//----- nvinfo : EIATTR_MIN_STACK_SIZE
	.align		4
.L_1053:
        /*17c4*/ 	.byte	0x04, 0x12
        /*17c6*/ 	.short	(.L_1055 - .L_1054)
	.align		4
.L_1054:
        /*17c8*/ 	.word	index@(_ZN2at6native27unrolled_elementwise_kernelINS0_13BinaryFunctorIhhhZZZNS0_18rshift_kernel_cudaERNS_18TensorIteratorBaseEENKUlvE_clEvENKUlvE_clEvEUlhhE_EESt5arrayIPcLm3EELi4E23TrivialOffsetCalculatorILi2EjESC_ILi1EjENS0_6memory15LoadWithoutCastENSF_16StoreWithoutCastEEEviT_T0_T2_T3_T4_T5_)
        /*17cc*/ 	.word	0x00000000


	//----- nvinfo : EIATTR_MIN_STACK_SIZE
	.align		4
.L_1055:
        /*17d0*/ 	.byte	0x04, 0x12
        /*17d2*/ 	.short	(.L_1057 - .L_1056)
	.align		4
.L_1056:
        /*17d4*/ 	.word	index@(_ZN2at6native29vectorized_elementwise_kernelILi2ENS0_13BinaryFunctorIhhhZZZNS0_18rshift_kernel_cudaERNS_18TensorIteratorBaseEENKUlvE_clEvENKUlvE_clEvEUlhhE_EESt5arrayIPcLm3EEEEviT0_T1_)
        /*17d8*/ 	.word	0x00000000


	//----- nvinfo : EIATTR_MIN_STACK_SIZE
	.align		4
.L_1057:
        /*17dc*/ 	.byte	0x04, 0x12
        /*17de*/ 	.short	(.L_1059 - .L_1058)
	.align		4
.L_1058:
        /*17e0*/ 	.word	index@(_ZN2at6native29vectorized_elementwise_kernelILi4ENS0_13BinaryFunctorIhhhZZZNS0_18rshift_kernel_cudaERNS_18TensorIteratorBaseEENKUlvE_clEvENKUlvE_clEvEUlhhE_EESt5arrayIPcLm3EEEEviT0_T1_)
        /*17e4*/ 	.word	0x00000000


	//----- nvinfo : EIATTR_MIN_STACK_SIZE
	.align		4
.L_1059:
        /*17e8*/ 	.byte	0x04, 0x12
        /*17ea*/ 	.short	(.L_1061 - .L_1060)
	.align		4
.L_1060:
        /*17ec*/ 	.word	index@(_ZN2at6native29vectorized_elementwise_kernelILi8ENS0_13BinaryFunctorIhhhZZZNS0_18rshift_kernel_cudaERNS_18TensorIteratorBaseEENKUlvE_clEvENKUlvE_clEvEUlhhE_EESt5arrayIPcLm3EEEEviT0_T1_)
        /*17f0*/ 	.word	0x00000000


	//----- nvinfo : EIATTR_MIN_STACK_SIZE
	.align		4
.L_1061:
        /*17f4*/ 	.byte	0x04, 0x12
        /*17f6*/ 	.short	(.L_1063 - .L_1062)
	.align		4
.L_1062:
        /*17f8*/ 	.word	index@(_ZN2at6native18elementwise_kernelILi128ELi4EZNS0_15gpu_kernel_implINS0_13BUnaryFunctorIhhhZZZNS0_18rshift_kernel_cudaERNS_18TensorIteratorBaseEENKUlvE_clEvENKUlvE_clEvEUlhhE_EEEEvS5_RKT_EUliE_EEviT1_)
        /*17fc*/ 	.word	0x00000000


	//----- nvinfo : EIATTR_MIN_STACK_SIZE
	.align		4
.L_1063:
        /*1800*/ 	.byte	0x04, 0x12
        /*1802*/ 	.short	(.L_1065 - .L_1064)
	.align		4
.L_1064:
        /*1804*/ 	.word	index@(_ZN2at6native27unrolled_elementwise_kernelINS0_13BUnaryFunctorIhhhZZZNS0_18rshift_kernel_cudaERNS_18TensorIteratorBaseEENKUlvE_clEvENKUlvE_clEvEUlhhE_EESt5arrayIPcLm2EELi4E23TrivialOffsetCalculatorILi1EjESD_NS0_6memory12LoadWithCastILi1EEENSE_13StoreWithCastILi1EEEEEviT_T0_T2_T3_T4_T5_)
        /*1808*/ 	.word	0x00000000


	//----- nvinfo : EIATTR_MIN_STACK_SIZE
	.align		4
.L_1065:
        /*180c*/ 	.byte	0x04, 0x12
        /*180e*/ 	.short	(.L_1067 - .L_1066)
	.align		4
.L_1066:
        /*1810*/ 	.word	index@(_ZN2at6native18elementwise_kernelILi128ELi4EZNS0_22gpu_kernel_impl_nocastINS0_13BUnaryFunctorIhhhZZZNS0_18rshift_kernel_cudaERNS_18TensorIteratorBaseEENKUlvE_clEvENKUlvE_clEvEUlhhE_EEEEvS5_RKT_EUliE_EEviT1_)
        /*1814*/ 	.word	0x00000000


	//----- nvinfo : EIATTR_MIN_STACK_SIZE
	.align		4
.L_1067:
        /*1818*/ 	.byte	0x04, 0x12
        /*181a*/ 	.short	(.L_1069 - .L_1068)
	.align		4
.L_1068:
        /*181c*/ 	.word	index@(_ZN2at6native27unrolled_elementwise_kernelINS0_13BUnaryFunctorIhhhZZZNS0_18rshift_kernel_cudaERNS_18TensorIteratorBaseEENKUlvE_clEvENKUlvE_clEvEUlhhE_EESt5arrayIPcLm2EELi4E23TrivialOffsetCalculatorILi1EjESD_NS0_6memory15LoadWithoutCastENSE_16StoreWithoutCastEEEviT_T0_T2_T3_T4_T5_)
        /*1820*/ 	.word	0x00000000


	//----- nvinfo : EIATTR_MIN_STACK_SIZE
	.align		4
.L_1069:
        /*1824*/ 	.byte	0x04, 0x12
        /*1826*/ 	.short	(.L_1071 - .L_1070)
	.align		4
.L_1070:
        /*1828*/ 	.word	index@(_ZN2at6native29vectorized_elementwise_kernelILi2ENS0_13BUnaryFunctorIhhhZZZNS0_18rshift_kernel_cudaERNS_18TensorIteratorBaseEENKUlvE_clEvENKUlvE_clEvEUlhhE_EESt5arrayIPcLm2EEEEviT0_T1_)
        /*182c*/ 	.word	0x00000000


	//----- nvinfo : EIATTR_MIN_STACK_SIZE
	.align		4
.L_1071:
        /*1830*/ 	.byte	0x04, 0x12
        /*1832*/ 	.short	(.L_1073 - .L_1072)
	.align		4
.L_1072:
        /*1834*/ 	.word	index@(_ZN2at6native29vectorized_elementwise_kernelILi4ENS0_13BUnaryFunctorIhhhZZZNS0_18rshift_kernel_cudaERNS_18TensorIteratorBaseEENKUlvE_clEvENKUlvE_clEvEUlhhE_EESt5arrayIPcLm2EEEEviT0_T1_)
        /*1838*/ 	.word	0x00000000


	//----- nvinfo : EIATTR_MIN_STACK_SIZE
	.align		4
.L_1073:
        /*183c*/ 	.byte	0x04, 0x12
        /*183e*/ 	.short	(.L_1075 - .L_1074)
	.align		4
.L_1074:
        /*1840*/ 	.word	index@(_ZN2at6native29vectorized_elementwise_kernelILi8ENS0_13BUnaryFunctorIhhhZZZNS0_18rshift_kernel_cudaERNS_18TensorIteratorBaseEENKUlvE_clEvENKUlvE_clEvEUlhhE_EESt5arrayIPcLm2EEEEviT0_T1_)
        /*1844*/ 	.word	0x00000000


	//----- nvinfo : EIATTR_MIN_STACK_SIZE
	.align		4
.L_1075:
        /*1848*/ 	.byte	0x04, 0x12
        /*184a*/ 	.short	(.L_1077 - .L_1076)
	.align		4
.L_1076:
        /*184c*/ 	.word	index@(_ZN2at6native18elementwise_kernelILi128ELi4EZNS0_15gpu_kernel_implINS0_13AUnaryFunctorIhhhZZZNS0_18rshift_kernel_cudaERNS_18TensorIteratorBaseEENKUlvE_clEvENKUlvE_clEvEUlhhE_EEEEvS5_RKT_EUliE_EEviT1_)
        /*1850*/ 	.word	0x00000000


	//----- nvinfo : EIATTR_MIN_STACK_SIZE
	.align		4
.L_1077:
        /*1854*/ 	.byte	0x04, 0x12
        /*1856*/ 	.short	(.L_1079 - .L_1078)
	.align		4
.L_1078:
        /*1858*/ 	.word	index@(_ZN2at6native27unrolled_elementwise_kernelINS0_13AUnaryFunctorIhhhZZZNS0_18rshift_kernel_cudaERNS_18TensorIteratorBaseEENKUlvE_clEvENKUlvE_clEvEUlhhE_EESt5arrayIPcLm2EELi4E23TrivialOffsetCalculatorILi1EjESD_NS0_6memory12LoadWithCastILi1EEENSE_13StoreWithCastILi1EEEEEviT_T0_T2_T3_T4_T5_)
        /*185c*/ 	.word	0x00000000


	//----- nvinfo : EIATTR_MIN_STACK_SIZE
	.align		4
.L_1079:
        /*1860*/ 	.byte	0x04, 0x12
        /*1862*/ 	.short	(.L_1081 - .L_1080)
	.align		4
.L_1080:
        /*1864*/ 	.word	index@(_ZN2at6native18elementwise_kernelILi128ELi4EZNS0_22gpu_kernel_impl_nocastINS0_13AUnaryFunctorIhhhZZZNS0_18rshift_kernel_cudaERNS_18TensorIteratorBaseEENKUlvE_clEvENKUlvE_clEvEUlhhE_EEEEvS5_RKT_EUliE_EEviT1_)
        /*1868*/ 	.word	0x00000000


	//----- nvinfo : EIATTR_MIN_STACK_SIZE
	.align		4
.L_1081:
        /*186c*/ 	.byte	0x04, 0x12
        /*186e*/ 	.short	(.L_1083 - .L_1082)
	.align		4
.L_1082:
        /*1870*/ 	.word	index@(_ZN2at6native27unrolled_elementwise_kernelINS0_13AUnaryFunctorIhhhZZZNS0_18rshift_kernel_cudaERNS_18TensorIteratorBaseEENKUlvE_clEvENKUlvE_clEvEUlhhE_EESt5arrayIPcLm2EELi4E23TrivialOffsetCalculatorILi1EjESD_NS0_6memory15LoadWithoutCastENSE_16StoreWithoutCastEEEviT_T0_T2_T3_T4_T5_)
        /*1874*/ 	.word	0x00000000


	//----- nvinfo : EIATTR_MIN_STACK_SIZE
	.align		4
.L_1083:
        /*1878*/ 	.byte	0x04, 0x12
        /*187a*/ 	.short	(.L_1085 - .L_1084)
	.align		4
.L_1084:
        /*187c*/ 	.word	index@(_ZN2at6native29vectorized_elementwise_kernelILi2ENS0_13AUnaryFunctorIhhhZZZNS0_18rshift_kernel_cudaERNS_18TensorIteratorBaseEENKUlvE_clEvENKUlvE_clEvEUlhhE_EESt5arrayIPcLm2EEEEviT0_T1_)
        /*1880*/ 	.word	0x00000000


	//----- nvinfo : EIATTR_MIN_STACK_SIZE
	.align		4
.L_1085:
        /*1884*/ 	.byte	0x04, 0x12
        /*1886*/ 	.short	(.L_1087 - .L_1086)
	.align		4
.L_1086:
        /*1888*/ 	.word	index@(_ZN2at6native29vectorized_elementwise_kernelILi4ENS0_13AUnaryFunctorIhhhZZZNS0_18rshift_kernel_cudaERNS_18TensorIteratorBaseEENKUlvE_clEvENKUlvE_clEvEUlhhE_EESt5arrayIPcLm2EEEEviT0_T1_)
        /*188c*/ 	.word	0x00000000


	//----- nvinfo : EIATTR_MIN_STACK_SIZE
	.align		4
.L_1087:
        /*1890*/ 	.byte	0x04, 0x12
        /*1892*/ 	.short	(.L_1089 - .L_1088)
	.align		4
.L_1088:
        /*1894*/ 	.word	index@(_ZN2at6native29vectorized_elementwise_kernelILi8ENS0_13AUnaryFunctorIhhhZZZNS0_18rshift_kernel_cudaERNS_18TensorIteratorBaseEENKUlvE_clEvENKUlvE_clEvEUlhhE_EESt5arrayIPcLm2EEEEviT0_T1_)
        /*1898*/ 	.word	0x00000000


	//----- nvinfo : EIATTR_MIN_STACK_SIZE
	.align		4
.L_1089:
        /*189c*/ 	.byte	0x04, 0x12
        /*189e*/ 	.short	(.L_1091 - .L_1090)
	.align		4
.L_1090:
        /*18a0*/ 	.word	index@(_ZN2at6native18elementwise_kernelILi128ELi4EZNS0_15gpu_kernel_implINS0_13BinaryFunctorIsssZZZNS0_18lshift_kernel_cudaERNS_18TensorIteratorBaseEENKUlvE_clEvENKUlvE3_clEvEUlssE_EEEEvS5_RKT_EUliE_EEviT1_)
        /*18a4*/ 	.word	0x00000000


	//----- nvinfo : EIATTR_MIN_STACK_SIZE
	.align		4
.L_1091:
        /*18a8*/ 	.byte	0x04, 0x12
        /*18aa*/ 	.short	(.L_1093 - .L_1092)
	.align		4
.L_1092:
        /*18ac*/ 	.word	index@(_ZN2at6native27unrolled_elementwise_kernelINS0_13BinaryFunctorIsssZZZNS0_18lshift_kernel_cudaERNS_18TensorIteratorBaseEENKUlvE_clEvENKUlvE3_clEvEUlssE_EESt5arrayIPcLm3EELi4E23TrivialOffsetCalculatorILi2EjESC_ILi1EjENS0_6memory12LoadWithCastILi2EEENSF_13StoreWithCastILi1EEEEEviT_T0_T2_T3_T4_T5_)
        /*18b0*/ 	.word	0x00000000


	//----- nvinfo : EIATTR_MIN_STACK_SIZE
	.align		4
.L_1093:
        /*18b4*/ 	.byte	0x04, 0x12
        /*18b6*/ 	.short	(.L_1095 - .L_1094)
	.align		4
.L_1094:
        /*18b8*/ 	.word	index@(_ZN2at6native18elementwise_kernelILi128ELi4EZNS0_22gpu_kernel_impl_nocastINS0_13BinaryFunctorIsssZZZNS0_18lshift_kernel_cudaERNS_18TensorIteratorBaseEENKUlvE_clEvENKUlvE3_clEvEUlssE_EEEEvS5_RKT_EUliE_EEviT1_)
        /*18bc*/ 	.word	0x00000000


	//----- nvinfo : EIATTR_MIN_STACK_SIZE
	.align		4
.L_1095:
        /*18c0*/ 	.byte	0x04, 0x12
        /*18c2*/ 	.short	(.L_1097 - .L_1096)
	.align		4
.L_1096:
        /*18c4*/ 	.word	index@(_ZN2at6native27unrolled_elementwise_kernelINS0_13BinaryFunctorIsssZZZNS0_18lshift_kernel_cudaERNS_18TensorIteratorBaseEENKUlvE_clEvENKUlvE3_clEvEUlssE_EESt5arrayIPcLm3EELi4E23TrivialOffsetCalculatorILi2EjESC_ILi1EjENS0_6memory15LoadWithoutCastENSF_16StoreWithoutCastEEEviT_T0_T2_T3_T4_T5_)
        /*18c8*/ 	.word	0x00000000


	//----- nvinfo : EIATTR_MIN_STACK_SIZE
	.align		4
.L_1097:
        /*18cc*/ 	.byte	0x04, 0x12
        /*18ce*/ 	.short	(.L_1099 - .L_1098)
	.align		4
.L_1098:
        /*18d0*/ 	.word	index@(_ZN2at6native29vectorized_elementwise_kernelILi2ENS0_13BinaryFunctorIsssZZZNS0_18lshift_kernel_cudaERNS_18TensorIteratorBaseEENKUlvE_clEvENKUlvE3_clEvEUlssE_EESt5arrayIPcLm3EEEEviT0_T1_)
        /*18d4*/ 	.word	0x00000000


	//----- nvinfo : EIATTR_MIN_STACK_SIZE
	.align		4
.L_1099:
        /*18d8*/ 	.byte	0x04, 0x12
        /*18da*/ 	.short	(.L_1101 - .L_1100)
	.align		4
.L_1100:
        /*18dc*/ 	.word	index@(_ZN2at6native29vectorized_elementwise_kernelILi4ENS0_13BinaryFunctorIsssZZZNS0_18lshift_kernel_cudaERNS_18TensorIteratorBaseEENKUlvE_clEvENKUlvE3_clEvEUlssE_EESt5arrayIPcLm3EEEEviT0_T1_)
        /*18e0*/ 	.word	0x00000000


	//----- nvinfo : EIATTR_MIN_STACK_SIZE
	.align		4
.L_1101:
        /*18e4*/ 	.byte	0x04, 0x12
        /*18e6*/ 	.short	(.L_1103 - .L_1102)
	.align		4
.L_1102:
        /*18e8*/ 	.word	index@(_ZN2at6native29vectorized_elementwise_kernelILi8ENS0_13BinaryFunctorIsssZZZNS0_18lshift_kernel_cudaERNS_18TensorIteratorBaseEENKUlvE_clEvENKUlvE3_clEvEUlssE_EESt5arrayIPcLm3EEEEviT0_T1_)
        /*18ec*/ 	.word	0x00000000


	//----- nvinfo : EIATTR_MIN_STACK_SIZE
	.align		4
.L_1103:
        /*18f0*/ 	.byte	0x04, 0x12
        /*18f2*/ 	.short	(.L_1105 - .L_1104)
	.align		4
.L_1104:
        /*18f4*/ 	.word	index@(_ZN2at6native18elementwise_kernelILi128ELi4EZNS0_15gpu_kernel_implINS0_13BUnaryFunctorIsssZZZNS0_18lshift_kernel_cudaERNS_18TensorIteratorBaseEENKUlvE_clEvENKUlvE3_clEvEUlssE_EEEEvS5_RKT_EUliE_EEviT1_)
        /*18f8*/ 	.word	0x00000000


	//----- nvinfo : EIATTR_MIN_STACK_SIZE
	.align		4
.L_1105:
        /*18fc*/ 	.byte	0x04, 0x12
        /*18fe*/ 	.short	(.L_1107 - .L_1106)
	.align		4
.L_1106:
        /*1900*/ 	.word	index@(_ZN2at6native27unrolled_elementwise_kernelINS0_13BUnaryFunctorIsssZZZNS0_18lshift_kernel_cudaERNS_18TensorIteratorBaseEENKUlvE_clEvENKUlvE3_clEvEUlssE_EESt5arrayIPcLm2EELi4E23TrivialOffsetCalculatorILi1EjESD_NS0_6memory12LoadWithCastILi1EEENSE_13StoreWithCastILi1EEEEEviT_T0_T2_T3_T4_T5_)
        /*1904*/ 	.word	0x00000000


	//----- nvinfo : EIATTR_MIN_STACK_SIZE
	.align		4
.L_1107:
        /*1908*/ 	.byte	0x04, 0x12
        /*190a*/ 	.short	(.L_1109 - .L_1108)
	.align		4
.L_1108:
        /*190c*/ 	.word	index@(_ZN2at6native18elementwise_kernelILi128ELi4EZNS0_22gpu_kernel_impl_nocastINS0_13BUnaryFunctorIsssZZZNS0_18lshift_kernel_cudaERNS_18TensorIteratorBaseEENKUlvE_clEvENKUlvE3_clEvEUlssE_EEEEvS5_RKT_EUliE_EEviT1_)
        /*1910*/ 	.word	0x00000000


	//----- nvinfo : EIATTR_MIN_STACK_SIZE
	.align		4
.L_1109:
        /*1914*/ 	.byte	0x04, 0x12
        /*1916*/ 	.short	(.L_1111 - .L_1110)
	.align		4
.L_1110:
        /*1918*/ 	.word	index@(_ZN2at6native27unrolled_elementwise_kernelINS0_13BUnaryFunctorIsssZZZNS0_18lshift_kernel_cudaERNS_18TensorIteratorBaseEENKUlvE_clEvENKUlvE3_clEvEUlssE_EESt5arrayIPcLm2EELi4E23TrivialOffsetCalculatorILi1EjESD_NS0_6memory15LoadWithoutCastENSE_16StoreWithoutCastEEEviT_T0_T2_T3_T4_T5_)
        /*191c*/ 	.word	0x00000000


	//----- nvinfo : EIATTR_MIN_STACK_SIZE
	.align		4
.L_1111:
        /*1920*/ 	.byte	0x04, 0x12
        /*1922*/ 	.short	(.L_1113 - .L_1112)
	.align		4
.L_1112:
        /*1924*/ 	.word	index@(_ZN2at6native29vectorized_elementwise_kernelILi2ENS0_13BUnaryFunctorIsssZZZNS0_18lshift_kernel_cudaERNS_18TensorIteratorBaseEENKUlvE_clEvENKUlvE3_clEvEUlssE_EESt5arrayIPcLm2EEEEviT0_T1_)
        /*1928*/ 	.word	0x00000000


	//----- nvinfo : EIATTR_MIN_STACK_SIZE
	.align		4
.L_1113:
        /*192c*/ 	.byte	0x04, 0x12
        /*192e*/ 	.short	(.L_1115 - .L_1114)
	.align		4
.L_1114:
        /*1930*/ 	.word	index@(_ZN2at6native29vectorized_elementwise_kernelILi4ENS0_13BUnaryFunctorIsssZZZNS0_18lshift_kernel_cudaERNS_18TensorIteratorBaseEENKUlvE_clEvENKUlvE3_clEvEUlssE_EESt5arrayIPcLm2EEEEviT0_T1_)
        /*1934*/ 	.word	0x00000000


	//----- nvinfo : EIATTR_MIN_STACK_SIZE
	.align		4
.L_1115:
        /*1938*/ 	.byte	0x04, 0x12
        /*193a*/ 	.short	(.L_1117 - .L_1116)
	.align		4
.L_1116:
        /*193c*/ 	.word	index@(_ZN2at6native29vectorized_elementwise_kernelILi8ENS0_13BUnaryFunctorIsssZZZNS0_18lshift_kernel_cudaERNS_18TensorIteratorBaseEENKUlvE_clEvENKUlvE3_clEvEUlssE_EESt5arrayIPcLm2EEEEviT0_T1_)
        /*1940*/ 	.word	0x00000000


	//----- nvinfo : EIATTR_MIN_STACK_SIZE
	.align		4
.L_1117:
        /*1944*/ 	.byte	0x04, 0x12
        /*1946*/ 	.short	(.L_1119 - .L_1118)
	.align		4
.L_1118:
        /*1948*/ 	.word	index@(_ZN2at6native18elementwise_kernelILi128ELi4EZNS0_15gpu_kernel_implINS0_13AUnaryFunctorIsssZZZNS0_18lshift_kernel_cudaERNS_18TensorIteratorBaseEENKUlvE_clEvENKUlvE3_clEvEUlssE_EEEEvS5_RKT_EUliE_EEviT1_)
        /*194c*/ 	.word	0x00000000


	//----- nvinfo : EIATTR_MIN_STACK_SIZE
	.align		4
.L_1119:
        /*1950*/ 	.byte	0x04, 0x12
        /*1952*/ 	.short	(.L_1121 - .L_1120)
	.align		4
.L_1120:
        /*1954*/ 	.word	index@(_ZN2at6native27unrolled_elementwise_kernelINS0_13AUnaryFunctorIsssZZZNS0_18lshift_kernel_cudaERNS_18TensorIteratorBaseEENKUlvE_clEvENKUlvE3_clEvEUlssE_EESt5arrayIPcLm2EELi4E23TrivialOffsetCalculatorILi1EjESD_NS0_6memory12LoadWithCastILi1EEENSE_13StoreWithCastILi1EEEEEviT_T0_T2_T3_T4_T5_)
        /*1958*/ 	.word	0x00000000


	//----- nvinfo : EIATTR_MIN_STACK_SIZE
	.align		4
.L_1121:
        /*195c*/ 	.byte	0x04, 0x12
        /*195e*/ 	.short	(.L_1123 - .L_1122)
	.align		4
.L_1122:
        /*1960*/ 	.word	index@(_ZN2at6native18elementwise_kernelILi128ELi4EZNS0_22gpu_kernel_impl_nocastINS0_13AUnaryFunctorIsssZZZNS0_18lshift_kernel_cudaERNS_18TensorIteratorBaseEENKUlvE_clEvENKUlvE3_clEvEUlssE_EEEEvS5_RKT_EUliE_EEviT1_)
        /*1964*/ 	.word	0x00000000


	//----- nvinfo : EIATTR_MIN_STACK_SIZE
	.align		4
.L_1123:
        /*1968*/ 	.byte	0x04, 0x12
        /*196a*/ 	.short	(.L_1125 - .L_1124)
	.align		4
.L_1124:
        /*196c*/ 	.word	index@(_ZN2at6native27unrolled_elementwise_kernelINS0_13AUnaryFunctorIsssZZZNS0_18lshift_kernel_cudaERNS_18TensorIteratorBaseEENKUlvE_clEvENKUlvE3_clEvEUlssE_EESt5arrayIPcLm2EELi4E23TrivialOffsetCalculatorILi1EjESD_NS0_6memory15LoadWithoutCastENSE_16StoreWithoutCastEEEviT_T0_T2_T3_T4_T5_)
        /*1970*/ 	.word	0x00000000


	//----- nvinfo : EIATTR_MIN_STACK_SIZE
	.align		4
.L_1125:
        /*1974*/ 	.byte	0x04, 0x12
        /*1976*/ 	.short	(.L_1127 - .L_1126)
	.align		4
.L_1126:
        /*1978*/ 	.word	index@(_ZN2at6native29vectorized_elementwise_kernelILi2ENS0_13AUnaryFunctorIsssZZZNS0_18lshift_kernel_cudaERNS_18TensorIteratorBaseEENKUlvE_clEvENKUlvE3_clEvEUlssE_EESt5arrayIPcLm2EEEEviT0_T1_)
        /*197c*/ 	.word	0x00000000


	//----- nvinfo : EIATTR_MIN_STACK_SIZE
	.align		4
.L_1127:
        /*1980*/ 	.byte	0x04, 0x12
        /*1982*/ 	.short	(.L_1129 - .L_1128)
	.align		4
.L_1128:
        /*1984*/ 	.word	index@(_ZN2at6native29vectorized_elementwise_kernelILi4ENS0_13AUnaryFunctorIsssZZZNS0_18lshift_kernel_cudaERNS_18TensorIteratorBaseEENKUlvE_clEvENKUlvE3_clEvEUlssE_EESt5arrayIPcLm2EEEEviT0_T1_)
        /*1988*/ 	.word	0x00000000


	//----- nvinfo : EIATTR_MIN_STACK_SIZE
	.align		4
.L_1129:
        /*198c*/ 	.byte	0x04, 0x12
        /*198e*/ 	.short	(.L_1131 - .L_1130)
	.align		4
.L_1130:
        /*1990*/ 	.word	index@(_ZN2at6native29vectorized_elementwise_kernelILi8ENS0_13AUnaryFunctorIsssZZZNS0_18lshift_kernel_cudaERNS_18TensorIteratorBaseEENKUlvE_clEvENKUlvE3_clEvEUlssE_EESt5arrayIPcLm2EEEEviT0_T1_)
        /*1994*/ 	.word	0x00000000


	//----- nvinfo : EIATTR_MIN_STACK_SIZE
	.align		4
.L_1131:
        /*1998*/ 	.byte	0x04, 0x12
        /*199a*/ 	.short	(.L_1133 - .L_1132)
	.align		4
.L_1132:
        /*199c*/ 	.word	index@(_ZN2at6native18elementwise_kernelILi128ELi4EZNS0_15gpu_kernel_implINS0_13BinaryFunctorIlllZZZNS0_18lshift_kernel_cudaERNS_18TensorIteratorBaseEENKUlvE_clEvENKUlvE2_clEvEUlllE_EEEEvS5_RKT_EUliE_EEviT1_)
        /*19a0*/ 	.word	0x00000000


	//----- nvinfo : EIATTR_MIN_STACK_SIZE
	.align		4
.L_1133:
        /*19a4*/ 	.byte	0x04, 0x12
        /*19a6*/ 	.short	(.L_1135 - .L_1134)
	.align		4
.L_1134:
        /*19a8*/ 	.word	index@(_ZN2at6native27unrolled_elementwise_kernelINS0_13BinaryFunctorIlllZZZNS0_18lshift_kernel_cudaERNS_18TensorIteratorBaseEENKUlvE_clEvENKUlvE2_clEvEUlllE_EESt5arrayIPcLm3EELi4E23TrivialOffsetCalculatorILi2EjESC_ILi1EjENS0_6memory12LoadWithCastILi2EEENSF_13StoreWithCastILi1EEEEEviT_T0_T2_T3_T4_T5_)
        /*19ac*/ 	.word	0x00000000


	//----- nvinfo : EIATTR_MIN_STACK_SIZE
	.align		4
.L_1135:
        /*19b0*/ 	.byte	0x04, 0x12
        /*19b2*/ 	.short	(.L_1137 - .L_1136)
	.align		4
.L_1136:
        /*19b4*/ 	.word	index@(_ZN2at6native18elementwise_kernelILi128ELi2EZNS0_22gpu_kernel_impl_nocastINS0_13BinaryFunctorIlllZZZNS0_18lshift_kernel_cudaERNS_18TensorIteratorBaseEENKUlvE_clEvENKUlvE2_clEvEUlllE_EEEEvS5_RKT_EUliE_EEviT1_)
        /*19b8*/ 	.word	0x00000000


	//----- nvinfo : EIATTR_MIN_STACK_SIZE
	.align		4
.L_1137:
        /*19bc*/ 	.byte	0x04, 0x12
        /*19be*/ 	.short	(.L_1139 - .L_1138)
	.align		4
.L_1138:
        /*19c0*/ 	.word	index@(_ZN2at6native27unrolled_elementwise_kernelINS0_13BinaryFunctorIlllZZZNS0_18lshift_kernel_cudaERNS_18TensorIteratorBaseEENKUlvE_clEvENKUlvE2_clEvEUlllE_EESt5arrayIPcLm3EELi4E23TrivialOffsetCalculatorILi2EjESC_ILi1EjENS0_6memory15LoadWithoutCastENSF_16StoreWithoutCastEEEviT_T0_T2_T3_T4_T5_)
        /*19c4*/ 	.word	0x00000000


	//----- nvinfo : EIATTR_MIN_STACK_SIZE
	.align		4
.L_1139:
        /*19c8*/ 	.byte	0x04, 0x12
        /*19ca*/ 	.short	(.L_1141 - .L_1140)
	.align		4
.L_1140:
        /*19cc*/ 	.word	index@(_ZN2at6native29vectorized_elementwise_kernelILi2ENS0_13BinaryFunctorIlllZZZNS0_18lshift_kernel_cudaERNS_18TensorIteratorBaseEENKUlvE_clEvENKUlvE2_clEvEUlllE_EESt5arrayIPcLm3EEEEviT0_T1_)
        /*19d0*/ 	.word	0x00000000


	//----- nvinfo : EIATTR_MIN_STACK_SIZE
	.align		4
.L_1141:
        /*19d4*/ 	.byte	0x04, 0x12
        /*19d6*/ 	.short	(.L_1143 - .L_1142)
	.align		4
.L_1142:
        /*19d8*/ 	.word	index@(_ZN2at6native29vectorized_elementwise_kernelILi4ENS0_13BinaryFunctorIlllZZZNS0_18lshift_kernel_cudaERNS_18TensorIteratorBaseEENKUlvE_clEvENKUlvE2_clEvEUlllE_EESt5arrayIPcLm3EEEEviT0_T1_)
        /*19dc*/ 	.word	0x00000000


	//----- nvinfo : EIATTR_MIN_STACK_SIZE
	.align		4
.L_1143:
        /*19e0*/ 	.byte	0x04, 0x12
        /*19e2*/ 	.short	(.L_1145 - .L_1144)
	.align		4
.L_1144:
        /*19e4*/ 	.word	index@(_ZN2at6native29vectorized_elementwise_kernelILi8ENS0_13BinaryFunctorIlllZZZNS0_18lshift_kernel_cudaERNS_18TensorIteratorBaseEENKUlvE_clEvENKUlvE2_clEvEUlllE_EESt5arrayIPcLm3EEEEviT0_T1_)
        /*19e8*/ 	.word	0x00000000


	//----- nvinfo : EIATTR_MIN_STACK_SIZE
	.align		4
.L_1145:
        /*19ec*/ 	.byte	0x04, 0x12
        /*19ee*/ 	.short	(.L_1147 - .L_1146)
	.align		4
.L_1146:
        /*19f0*/ 	.word	index@(_ZN2at6native18elementwise_kernelILi128ELi4EZNS0_15gpu_kernel_implINS0_13BUnaryFunctorIlllZZZNS0_18lshift_kernel_cudaERNS_18TensorIteratorBaseEENKUlvE_clEvENKUlvE2_clEvEUlllE_EEEEvS5_RKT_EUliE_EEviT1_)
        /*19f4*/ 	.word	0x00000000


	//----- nvinfo : EIATTR_MIN_STACK_SIZE
	.align		4
.L_1147:
        /*19f8*/ 	.byte	0x04, 0x12
        /*19fa*/ 	.short	(.L_1149 - .L_1148)
	.align		4
.L_1148:
        /*19fc*/ 	.word	index@(_ZN2at6native27unrolled_elementwise_kernelINS0_13BUnaryFunctorIlllZZZNS0_18lshift_kernel_cudaERNS_18TensorIteratorBaseEENKUlvE_clEvENKUlvE2_clEvEUlllE_EESt5arrayIPcLm2EELi4E23TrivialOffsetCalculatorILi1EjESD_NS0_6memory12LoadWithCastILi1EEENSE_13StoreWithCastILi1EEEEEviT_T0_T2_T3_T4_T5_)
        /*1a00*/ 	.word	0x00000000


	//----- nvinfo : EIATTR_MIN_STACK_SIZE
	.align		4
.L_1149:
        /*1a04*/ 	.byte	0x04, 0x12
        /*1a06*/ 	.short	(.L_1151 - .L_1150)
	.align		4
.L_1150:
        /*1a08*/ 	.word	index@(_ZN2at6native18elementwise_kernelILi128ELi2EZNS0_22gpu_kernel_impl_nocastINS0_13BUnaryFunctorIlllZZZNS0_18lshift_kernel_cudaERNS_18TensorIteratorBaseEENKUlvE_clEvENKUlvE2_clEvEUlllE_EEEEvS5_RKT_EUliE_EEviT1_)
        /*1a0c*/ 	.word	0x00000000


	//----- nvinfo : EIATTR_MIN_STACK_SIZE
	.align		4
.L_1151:
        /*1a10*/ 	.byte	0x04, 0x12
        /*1a12*/ 	.short	(.L_1153 - .L_1152)
	.align		4
.L_1152:
        /*1a14*/ 	.word	index@(_ZN2at6native27unrolled_elementwise_kernelINS0_13BUnaryFunctorIlllZZZNS0_18lshift_kernel_cudaERNS_18TensorIteratorBaseEENKUlvE_clEvENKUlvE2_clEvEUlllE_EESt5arrayIPcLm2EELi4E23TrivialOffsetCalculatorILi1EjESD_NS0_6memory15LoadWithoutCastENSE_16StoreWithoutCastEEEviT_T0_T2_T3_T4_T5_)
        /*1a18*/ 	.word	0x00000000


	//----- nvinfo : EIATTR_MIN_STACK_SIZE
	.align		4
.L_1153:
        /*1a1c*/ 	.byte	0x04, 0x12
        /*1a1e*/ 	.short	(.L_1155 - .L_1154)
	.align		4
.L_1154:
        /*1a20*/ 	.word	index@(_ZN2at6native29vectorized_elementwise_kernelILi2ENS0_13BUnaryFunctorIlllZZZNS0_18lshift_kernel_cudaERNS_18TensorIteratorBaseEENKUlvE_clEvENKUlvE2_clEvEUlllE_EESt5arrayIPcLm2EEEEviT0_T1_)
        /*1a24*/ 	.word	0x00000000


	//----- nvinfo : EIATTR_MIN_STACK_SIZE
	.align		4
.L_1155:
        /*1a28*/ 	.byte	0x04, 0x12
        /*1a2a*/ 	.short	(.L_1157 - .L_1156)
	.align		4
.L_1156:
        /*1a2c*/ 	.word	index@(_ZN2at6native29vectorized_elementwise_kernelILi4ENS0_13BUnaryFunctorIlllZZZNS0_18lshift_kernel_cudaERNS_18TensorIteratorBaseEENKUlvE_clEvENKUlvE2_clEvEUlllE_EESt5arrayIPcLm2EEEEviT0_T1_)
        /*1a30*/ 	.word	0x00000000


	//----- nvinfo : EIATTR_MIN_STACK_SIZE
	.align		4
.L_1157:
        /*1a34*/ 	.byte	0x04, 0x12
        /*1a36*/ 	.short	(.L_1159 - .L_1158)
	.align		4
.L_1158:
        /*1a38*/ 	.word	index@(_ZN2at6native29vectorized_elementwise_kernelILi8ENS0_13BUnaryFunctorIlllZZZNS0_18lshift_kernel_cudaERNS_18TensorIteratorBaseEENKUlvE_clEvENKUlvE2_clEvEUlllE_EESt5arrayIPcLm2EEEEviT0_T1_)
        /*1a3c*/ 	.word	0x00000000


	//----- nvinfo : EIATTR_MIN_STACK_SIZE
	.align		4
.L_1159:
        /*1a40*/ 	.byte	0x04, 0x12
        /*1a42*/ 	.short	(.L_1161 - .L_1160)
	.align		4
.L_1160:
        /*1a44*/ 	.word	index@(_ZN2at6native18elementwise_kernelILi128ELi4EZNS0_15gpu_kernel_implINS0_13AUnaryFunctorIlllZZZNS0_18lshift_kernel_cudaERNS_18TensorIteratorBaseEENKUlvE_clEvENKUlvE2_clEvEUlllE_EEEEvS5_RKT_EUliE_EEviT1_)
        /*1a48*/ 	.word	0x00000000


	//----- nvinfo : EIATTR_MIN_STACK_SIZE
	.align		4
.L_1161:
        /*1a4c*/ 	.byte	0x04, 0x12
        /*1a4e*/ 	.short	(.L_1163 - .L_1162)
	.align		4
.L_1162:
        /*1a50*/ 	.word	index@(_ZN2at6native27unrolled_elementwise_kernelINS0_13AUnaryFunctorIlllZZZNS0_18lshift_kernel_cudaERNS_18TensorIteratorBaseEENKUlvE_clEvENKUlvE2_clEvEUlllE_EESt5arrayIPcLm2EELi4E23TrivialOffsetCalculatorILi1EjESD_NS0_6memory12LoadWithCastILi1EEENSE_13StoreWithCastILi1EEEEEviT_T0_T2_T3_T4_T5_)
        /*1a54*/ 	.word	0x00000000


	//----- nvinfo : EIATTR_MIN_STACK_SIZE
	.align		4
.L_1163:
        /*1a58*/ 	.byte	0x04, 0x12
        /*1a5a*/ 	.short	(.L_1165 - .L_1164)
	.align		4
.L_1164:
        /*1a5c*/ 	.word	index@(_ZN2at6native18elementwise_kernelILi128ELi2EZNS0_22gpu_kernel_impl_nocastINS0_13AUnaryFunctorIlllZZZNS0_18lshift_kernel_cudaERNS_18TensorIteratorBaseEENKUlvE_clEvENKUlvE2_clEvEUlllE_EEEEvS5_RKT_EUliE_EEviT1_)
        /*1a60*/ 	.word	0x00000000


	//----- nvinfo : EIATTR_MIN_STACK_SIZE
	.align		4
.L_1165:
        /*1a64*/ 	.byte	0x04, 0x12
        /*1a66*/ 	.short	(.L_1167 - .L_1166)
	.align		4
.L_1166:
        /*1a68*/ 	.word	index@(_ZN2at6native27unrolled_elementwise_kernelINS0_13AUnaryFunctorIlllZZZNS0_18lshift_kernel_cudaERNS_18TensorIteratorBaseEENKUlvE_clEvENKUlvE2_clEvEUlllE_EESt5arrayIPcLm2EELi4E23TrivialOffsetCalculatorILi1EjESD_NS0_6memory15LoadWithoutCastENSE_16StoreWithoutCastEEEviT_T0_T2_T3_T4_T5_)
        /*1a6c*/ 	.word	0x00000000


	//----- nvinfo : EIATTR_MIN_STACK_SIZE
	.align		4
.L_1167:
        /*1a70*/ 	.byte	0x04, 0x12
        /*1a72*/ 	.short	(.L_1169 - .L_1168)
	.align		4
.L_1168:
        /*1a74*/ 	.word	index@(_ZN2at6native29vectorized_elementwise_kernelILi2ENS0_13AUnaryFunctorIlllZZZNS0_18lshift_kernel_cudaERNS_18TensorIteratorBaseEENKUlvE_clEvENKUlvE2_clEvEUlllE_EESt5arrayIPcLm2EEEEviT0_T1_)
        /*1a78*/ 	.word	0x00000000


	//----- nvinfo : EIATTR_MIN_STACK_SIZE
	.align		4
.L_1169:
        /*1a7c*/ 	.byte	0x04, 0x12
        /*1a7e*/ 	.short	(.L_1171 - .L_1170)
	.align		4
.L_1170:
        /*1a80*/ 	.word	index@(_ZN2at6native29vectorized_elementwise_kernelILi4ENS0_13AUnaryFunctorIlllZZZNS0_18lshift_kernel_cudaERNS_18TensorIteratorBaseEENKUlvE_clEvENKUlvE2_clEvEUlllE_EESt5arrayIPcLm2EEEEviT0_T1_)
        /*1a84*/ 	.word	0x00000000


	//----- nvinfo : EIATTR_MIN_STACK_SIZE
	.align		4
.L_1171:
        /*1a88*/ 	.byte	0x04, 0x12
        /*1a8a*/ 	.short	(.L_1173 - .L_1172)
	.align		4
.L_1172:
        /*1a8c*/ 	.word	index@(_ZN2at6native29vectorized_elementwise_kernelILi8ENS0_13AUnaryFunctorIlllZZZNS0_18lshift_kernel_cudaERNS_18TensorIteratorBaseEENKUlvE_clEvENKUlvE2_clEvEUlllE_EESt5arrayIPcLm2EEEEviT0_T1_)
        /*1a90*/ 	.word	0x00000000


	//----- nvinfo : EIATTR_MIN_STACK_SIZE
	.align		4
.L_1173:
        /*1a94*/ 	.byte	0x04, 0x12
        /*1a96*/ 	.short	(.L_1175 - .L_1174)
	.align		4
.L_1174:
        /*1a98*/ 	.word	index@(_ZN2at6native18elementwise_kernelILi128ELi4EZNS0_15gpu_kernel_implINS0_13BinaryFunctorIiiiZZZNS0_18lshift_kernel_cudaERNS_18TensorIteratorBaseEENKUlvE_clEvENKUlvE1_clEvEUliiE_EEEEvS5_RKT_EUliE_EEviT1_)
        /*1a9c*/ 	.word	0x00000000


	//----- nvinfo : EIATTR_MIN_STACK_SIZE
	.align		4
.L_1175:
        /*1aa0*/ 	.byte	0x04, 0x12
        /*1aa2*/ 	.short	(.L_1177 - .L_1176)
	.align		4
.L_1176:
        /*1aa4*/ 	.word	index@(_ZN2at6native27unrolled_elementwise_kernelINS0_13BinaryFunctorIiiiZZZNS0_18lshift_kernel_cudaERNS_18TensorIteratorBaseEENKUlvE_clEvENKUlvE1_clEvEUliiE_EESt5arrayIPcLm3EELi4E23TrivialOffsetCalculatorILi2EjESC_ILi1EjENS0_6memory12LoadWithCastILi2EEENSF_13StoreWithCastILi1EEEEEviT_T0_T2_T3_T4_T5_)
        /*1aa8*/ 	.word	0x00000000


	//----- nvinfo : EIATTR_MIN_STACK_SIZE
	.align		4
.L_1177:
        /*1aac*/ 	.byte	0x04, 0x12
        /*1aae*/ 	.short	(.L_1179 - .L_1178)
	.align		4
.L_1178:
        /*1ab0*/ 	.word	index@(_ZN2at6native18elementwise_kernelILi128ELi2EZNS0_22gpu_kernel_impl_nocastINS0_13BinaryFunctorIiiiZZZNS0_18lshift_kernel_cudaERNS_18TensorIteratorBaseEENKUlvE_clEvENKUlvE1_clEvEUliiE_EEEEvS5_RKT_EUliE_EEviT1_)
        /*1ab4*/ 	.word	0x00000000


	//----- nvinfo : EIATTR_MIN_STACK_SIZE
	.align		4
.L_1179:
        /*1ab8*/ 	.byte	0x04, 0x12
        /*1aba*/ 	.short	(.L_1181 - .L_1180)
	.align		4
.L_1180:
        /*1abc*/ 	.word	index@(_ZN2at6native27unrolled_elementwise_kernelINS0_13BinaryFunctorIiiiZZZNS0_18lshift_kernel_cudaERNS_18TensorIteratorBaseEENKUlvE_clEvENKUlvE1_clEvEUliiE_EESt5arrayIPcLm3EELi4E23TrivialOffsetCalculatorILi2EjESC_ILi1EjENS0_6memory15LoadWithoutCastENSF_16StoreWithoutCastEEEviT_T0_T2_T3_T4_T5_)
        /*1ac0*/ 	.word	0x00000000


	//----- nvinfo : EIATTR_MIN_STACK_SIZE
	.align		4
.L_1181:
        /*1ac4*/ 	.byte	0x04, 0x12
        /*1ac6*/ 	.short	(.L_1183 - .L_1182)
	.align		4
.L_1182:
        /*1ac8*/ 	.word	index@(_ZN2at6native29vectorized_elementwise_kernelILi2ENS0_13BinaryFunctorIiiiZZZNS0_18lshift_kernel_cudaERNS_18TensorIteratorBaseEENKUlvE_clEvENKUlvE1_clEvEUliiE_EESt5arrayIPcLm3EEEEviT0_T1_)
        /*1acc*/ 	.word	0x00000000


	//----- nvinfo : EIATTR_MIN_STACK_SIZE
	.align		4
.L_1183:
        /*1ad0*/ 	.byte	0x04, 0x12
        /*1ad2*/ 	.short	(.L_1185 - .L_1184)
	.align		4
.L_1184:
        /*1ad4*/ 	.word	index@(_ZN2at6native29vectorized_elementwise_kernelILi4ENS0_13BinaryFunctorIiiiZZZNS0_18lshift_kernel_cudaERNS_18TensorIteratorBaseEENKUlvE_clEvENKUlvE1_clEvEUliiE_EESt5arrayIPcLm3EEEEviT0_T1_)
        /*1ad8*/ 	.word	0x00000000


	//----- nvinfo : EIATTR_MIN_STACK_SIZE
	.align		4
.L_1185:
        /*1adc*/ 	.byte	0x04, 0x12
        /*1ade*/ 	.short	(.L_1187 - .L_1186)
	.align		4
.L_1186:
        /*1ae0*/ 	.word	index@(_ZN2at6native29vectorized_elementwise_kernelILi8ENS0_13BinaryFunctorIiiiZZZNS0_18lshift_kernel_cudaERNS_18TensorIteratorBaseEENKUlvE_clEvENKUlvE1_clEvEUliiE_EESt5arrayIPcLm3EEEEviT0_T1_)
        /*1ae4*/ 	.word	0x00000000


	//----- nvinfo : EIATTR_MIN_STACK_SIZE
	.align		4
.L_1187:
        /*1ae8*/ 	.byte	0x04, 0x12
        /*1aea*/ 	.short	(.L_1189 - .L_1188)
	.align		4
.L_1188:
        /*1aec*/ 	.word	index@(_ZN2at6native18elementwise_kernelILi128ELi4EZNS0_15gpu_kernel_implINS0_13BUnaryFunctorIiiiZZZNS0_18lshift_kernel_cudaERNS_18TensorIteratorBaseEENKUlvE_clEvENKUlvE1_clEvEUliiE_EEEEvS5_RKT_EUliE_EEviT1_)
        /*1af0*/ 	.word	0x00000000


	//----- nvinfo : EIATTR_MIN_STACK_SIZE
	.align		4
.L_1189:
        /*1af4*/ 	.byte	0x04, 0x12
        /*1af6*/ 	.short	(.L_1191 - .L_1190)
	.align		4
.L_1190:
        /*1af8*/ 	.word	index@(_ZN2at6native27unrolled_elementwise_kernelINS0_13BUnaryFunctorIiiiZZZNS0_18lshift_kernel_cudaERNS_18TensorIteratorBaseEENKUlvE_clEvENKUlvE1_clEvEUliiE_EESt5arrayIPcLm2EELi4E23TrivialOffsetCalculatorILi1EjESD_NS0_6memory12LoadWithCastILi1EEENSE_13StoreWithCastILi1EEEEEviT_T0_T2_T3_T4_T5_)
        /*1afc*/ 	.word	0x00000000


	//----- nvinfo : EIATTR_MIN_STACK_SIZE
	.align		4
.L_1191:
        /*1b00*/ 	.byte	0x04, 0x12
        /*1b02*/ 	.short	(.L_1193 - .L_1192)
	.align		4
.L_1192:
        /*1b04*/ 	.word	index@(_ZN2at6native18elementwise_kernelILi128ELi2EZNS0_22gpu_kernel_impl_nocastINS0_13BUnaryFunctorIiiiZZZNS0_18lshift_kernel_cudaERNS_18TensorIteratorBaseEENKUlvE_clEvENKUlvE1_clEvEUliiE_EEEEvS5_RKT_EUliE_EEviT1_)
        /*1b08*/ 	.word	0x00000000


	//----- nvinfo : EIATTR_MIN_STACK_SIZE
	.align		4
.L_1193:
        /*1b0c*/ 	.byte	0x04, 0x12
        /*1b0e*/ 	.short	(.L_1195 - .L_1194)
	.align		4
.L_1194:
        /*1b10*/ 	.word	index@(_ZN2at6native27unrolled_elementwise_kernelINS0_13BUnaryFunctorIiiiZZZNS0_18lshift_kernel_cudaERNS_18TensorIteratorBaseEENKUlvE_clEvENKUlvE1_clEvEUliiE_EESt5arrayIPcLm2EELi4E23TrivialOffsetCalculatorILi1EjESD_NS0_6memory15LoadWithoutCastENSE_16StoreWithoutCastEEEviT_T0_T2_T3_T4_T5_)
        /*1b14*/ 	.word	0x00000000


	//----- nvinfo : EIATTR_MIN_STACK_SIZE
	.align		4
.L_1195:
        /*1b18*/ 	.byte	0x04, 0x12
        /*1b1a*/ 	.short	(.L_1197 - .L_1196)
	.align		4
.L_1196:
        /*1b1c*/ 	.word	index@(_ZN2at6native29vectorized_elementwise_kernelILi2ENS0_13BUnaryFunctorIiiiZZZNS0_18lshift_kernel_cudaERNS_18TensorIteratorBaseEENKUlvE_clEvENKUlvE1_clEvEUliiE_EESt5arrayIPcLm2EEEEviT0_T1_)
        /*1b20*/ 	.word	0x00000000


	//----- nvinfo : EIATTR_MIN_STACK_SIZE
	.align		4
.L_1197:
        /*1b24*/ 	.byte	0x04, 0x12
        /*1b26*/ 	.short	(.L_1199 - .L_1198)
	.align		4
.L_1198:
        /*1b28*/ 	.word	index@(_ZN2at6native29vectorized_elementwise_kernelILi4ENS0_13BUnaryFunctorIiiiZZZNS0_18lshift_kernel_cudaERNS_18TensorIteratorBaseEENKUlvE_clEvENKUlvE1_clEvEUliiE_EESt5arrayIPcLm2EEEEviT0_T1_)
        /*1b2c*/ 	.word	0x00000000


	//----- nvinfo : EIATTR_MIN_STACK_SIZE
	.align		4
.L_1199:
        /*1b30*/ 	.byte	0x04, 0x12
        /*1b32*/ 	.short	(.L_1201 - .L_1200)
	.align		4
.L_1200:
        /*1b34*/ 	.word	index@(_ZN2at6native29vectorized_elementwise_kernelILi8ENS0_13BUnaryFunctorIiiiZZZNS0_18lshift_kernel_cudaERNS_18TensorIteratorBaseEENKUlvE_clEvENKUlvE1_clEvEUliiE_EESt5arrayIPcLm2EEEEviT0_T1_)
        /*1b38*/ 	.word	0x00000000


	//----- nvinfo : EIATTR_MIN_STACK_SIZE
	.align		4
.L_1201:
        /*1b3c*/ 	.byte	0x04, 0x12
        /*1b3e*/ 	.short	(.L_1203 - .L_1202)
	.align		4
.L_1202:
        /*1b40*/ 	.word	index@(_ZN2at6native18elementwise_kernelILi128ELi4EZNS0_15gpu_kernel_implINS0_13AUnaryFunctorIiiiZZZNS0_18lshift_kernel_cudaERNS_18TensorIteratorBaseEENKUlvE_clEvENKUlvE1_clEvEUliiE_EEEEvS5_RKT_EUliE_EEviT1_)
        /*1b44*/ 	.word	0x00000000


	//----- nvinfo : EIATTR_MIN_STACK_SIZE
	.align		4
.L_1203:
        /*1b48*/ 	.byte	0x04, 0x12
        /*1b4a*/ 	.short	(.L_1205 - .L_1204)
	.align		4
.L_1204:
        /*1b4c*/ 	.word	index@(_ZN2at6native27unrolled_elementwise_kernelINS0_13AUnaryFunctorIiiiZZZNS0_18lshift_kernel_cudaERNS_18TensorIteratorBaseEENKUlvE_clEvENKUlvE1_clEvEUliiE_EESt5arrayIPcLm2EELi4E23TrivialOffsetCalculatorILi1EjESD_NS0_6memory12LoadWithCastILi1EEENSE_13StoreWithCastILi1EEEEEviT_T0_T2_T3_T4_T5_)
        /*1b50*/ 	.word	0x00000000


	//----- nvinfo : EIATTR_MIN_STACK_SIZE
	.align		4
.L_1205:
        /*1b54*/ 	.byte	0x04, 0x12
        /*1b56*/ 	.short	(.L_1207 - .L_1206)
	.align		4
.L_1206:
        /*1b58*/ 	.word	index@(_ZN2at6native18elementwise_kernelILi128ELi2EZNS0_22gpu_kernel_impl_nocastINS0_13AUnaryFunctorIiiiZZZNS0_18lshift_kernel_cudaERNS_18TensorIteratorBaseEENKUlvE_clEvENKUlvE1_clEvEUliiE_EEEEvS5_RKT_EUliE_EEviT1_)
        /*1b5c*/ 	.word	0x00000000


	//----- nvinfo : EIATTR_MIN_STACK_SIZE
	.align		4
.L_1207:
        /*1b60*/ 	.byte	0x04, 0x12
        /*1b62*/ 	.short	(.L_1209 - .L_1208)
	.align		4
.L_1208:
        /*1b64*/ 	.word	index@(_ZN2at6native27unrolled_elementwise_kernelINS0_13AUnaryFunctorIiiiZZZNS0_18lshift_kernel_cudaERNS_18TensorIteratorBaseEENKUlvE_clEvENKUlvE1_clEvEUliiE_EESt5arrayIPcLm2EELi4E23TrivialOffsetCalculatorILi1EjESD_NS0_6memory15LoadWithoutCastENSE_16StoreWithoutCastEEEviT_T0_T2_T3_T4_T5_)
        /*1b68*/ 	.word	0x00000000


	//----- nvinfo : EIATTR_MIN_STACK_SIZE
	.align		4
.L_1209:
        /*1b6c*/ 	.byte	0x04, 0x12
        /*1b6e*/ 	.short	(.L_1211 - .L_1210)
	.align		4
.L_1210:
        /*1b70*/ 	.word	index@(_ZN2at6native29vectorized_elementwise_kernelILi2ENS0_13AUnaryFunctorIiiiZZZNS0_18lshift_kernel_cudaERNS_18TensorIteratorBaseEENKUlvE_clEvENKUlvE1_clEvEUliiE_EESt5arrayIPcLm2EEEEviT0_T1_)
        /*1b74*/ 	.word	0x00000000


	//----- nvinfo : EIATTR_MIN_STACK_SIZE
	.align		4
.L_1211:
        /*1b78*/ 	.byte	0x04, 0x12
        /*1b7a*/ 	.short	(.L_1213 - .L_1212)
	.align		4
.L_1212:
        /*1b7c*/ 	.word	index@(_ZN2at6native29vectorized_elementwise_kernelILi4ENS0_13AUnaryFunctorIiiiZZZNS0_18lshift_kernel_cudaERNS_18TensorIteratorBaseEENKUlvE_clEvENKUlvE1_clEvEUliiE_EESt5arrayIPcLm2EEEEviT0_T1_)
        /*1b80*/ 	.word	0x00000000


	//----- nvinfo : EIATTR_MIN_STACK_SIZE
	.align		4
.L_1213:
        /*1b84*/ 	.byte	0x04, 0x12
        /*1b86*/ 	.short	(.L_1215 - .L_1214)
	.align		4
.L_1214:
        /*1b88*/ 	.word	index@(_ZN2at6native29vectorized_elementwise_kernelILi8ENS0_13AUnaryFunctorIiiiZZZNS0_18lshift_kernel_cudaERNS_18TensorIteratorBaseEENKUlvE_clEvENKUlvE1_clEvEUliiE_EESt5arrayIPcLm2EEEEviT0_T1_)
        /*1b8c*/ 	.word	0x00000000


	//----- nvinfo : EIATTR_MIN_STACK_SIZE
	.align		4
.L_1215:
        /*1b90*/ 	.byte	0x04, 0x12
        /*1b92*/ 	.short	(.L_1217 - .L_1216)
	.align		4
.L_1216:
        /*1b94*/ 	.word	index@(_ZN2at6native18elementwise_kernelILi128ELi4EZNS0_15gpu_kernel_implINS0_13BinaryFunctorIaaaZZZNS0_18lshift_kernel_cudaERNS_18TensorIteratorBaseEENKUlvE_clEvENKUlvE0_clEvEUlaaE_EEEEvS5_RKT_EUliE_EEviT1_)
        /*1b98*/ 	.word	0x00000000


	//----- nvinfo : EIATTR_MIN_STACK_SIZE
	.align		4
.L_1217:
        /*1b9c*/ 	.byte	0x04, 0x12
        /*1b9e*/ 	.short	(.L_1219 - .L_1218)
	.align		4
.L_1218:
        /*1ba0*/ 	.word	index@(_ZN2at6native27unrolled_elementwise_kernelINS0_13BinaryFunctorIaaaZZZNS0_18lshift_kernel_cudaERNS_18TensorIteratorBaseEENKUlvE_clEvENKUlvE0_clEvEUlaaE_EESt5arrayIPcLm3EELi4E23TrivialOffsetCalculatorILi2EjESC_ILi1EjENS0_6memory12LoadWithCastILi2EEENSF_13StoreWithCastILi1EEEEEviT_T0_T2_T3_T4_T5_)
        /*1ba4*/ 	.word	0x00000000


	//----- nvinfo : EIATTR_MIN_STACK_SIZE
	.align		4
.L_1219:
        /*1ba8*/ 	.byte	0x04, 0x12
        /*1baa*/ 	.short	(.L_1221 - .L_1220)
	.align		4
.L_1220:
        /*1bac*/ 	.word	index@(_ZN2at6native18elementwise_kernelILi128ELi4EZNS0_22gpu_kernel_impl_nocastINS0_13BinaryFunctorIaaaZZZNS0_18lshift_kernel_cudaERNS_18TensorIteratorBaseEENKUlvE_clEvENKUlvE0_clEvEUlaaE_EEEEvS5_RKT_EUliE_EEviT1_)
        /*1bb0*/ 	.word	0x00000000


	//----- nvinfo : EIATTR_MIN_STACK_SIZE
	.align		4
.L_1221:
        /*1bb4*/ 	.byte	0x04, 0x12
        /*1bb6*/ 	.short	(.L_1223 - .L_1222)
	.align		4
.L_1222:
        /*1bb8*/ 	.word	index@(_ZN2at6native27unrolled_elementwise_kernelINS0_13BinaryFunctorIaaaZZZNS0_18lshift_kernel_cudaERNS_18TensorIteratorBaseEENKUlvE_clEvENKUlvE0_clEvEUlaaE_EESt5arrayIPcLm3EELi4E23TrivialOffsetCalculatorILi2EjESC_ILi1EjENS0_6memory15LoadWithoutCastENSF_16StoreWithoutCastEEEviT_T0_T2_T3_T4_T5_)
        /*1bbc*/ 	.word	0x00000000


	//----- nvinfo : EIATTR_MIN_STACK_SIZE
	.align		4
.L_1223:
        /*1bc0*/ 	.byte	0x04, 0x12
        /*1bc2*/ 	.short	(.L_1225 - .L_1224)
	.align		4
.L_1224:
        /*1bc4*/ 	.word	index@(_ZN2at6native29vectorized_elementwise_kernelILi2ENS0_13BinaryFunctorIaaaZZZNS0_18lshift_kernel_cudaERNS_18TensorIteratorBaseEENKUlvE_clEvENKUlvE0_clEvEUlaaE_EESt5arrayIPcLm3EEEEviT0_T1_)
        /*1bc8*/ 	.word	0x00000000


	//----- nvinfo : EIATTR_MIN_STACK_SIZE
	.align		4
.L_1225:
        /*1bcc*/ 	.byte	0x04, 0x12
        /*1bce*/ 	.short	(.L_1227 - .L_1226)
	.align		4
.L_1226:
        /*1bd0*/ 	.word	index@(_ZN2at6native29vectorized_elementwise_kernelILi4ENS0_13BinaryFunctorIaaaZZZNS0_18lshift_kernel_cudaERNS_18TensorIteratorBaseEENKUlvE_clEvENKUlvE0_clEvEUlaaE_EESt5arrayIPcLm3EEEEviT0_T1_)
        /*1bd4*/ 	.word	0x00000000


	//----- nvinfo : EIATTR_MIN_STACK_SIZE
	.align		4
.L_1227:
        /*1bd8*/ 	.byte	0x04, 0x12
        /*1bda*/ 	.short	(.L_1229 - .L_1228)
	.align		4
.L_1228:
        /*1bdc*/ 	.word	index@(_ZN2at6native29vectorized_elementwise_kernelILi8ENS0_13BinaryFunctorIaaaZZZNS0_18lshift_kernel_cudaERNS_18TensorIteratorBaseEENKUlvE_clEvENKUlvE0_clEvEUlaaE_EESt5arrayIPcLm3EEEEviT0_T1_)
        /*1be0*/ 	.word	0x00000000


	//----- nvinfo : EIATTR_MIN_STACK_SIZE
	.align		4
.L_1229:
        /*1be4*/ 	.byte	0x04, 0x12
        /*1be6*/ 	.short	(.L_1231 - .L_1230)
	.align		4
.L_1230:
        /*1be8*/ 	.word	index@(_ZN2at6native18elementwise_kernelILi128ELi4EZNS0_15gpu_kernel_implINS0_13BUnaryFunctorIaaaZZZNS0_18lshift_kernel_cudaERNS_18TensorIteratorBaseEENKUlvE_clEvENKUlvE0_clEvEUlaaE_EEEEvS5_RKT_EUliE_EEviT1_)
        /*1bec*/ 	.word	0x00000000


	//----- nvinfo : EIATTR_MIN_STACK_SIZE
	.align		4
.L_1231:
        /*1bf0*/ 	.byte	0x04, 0x12
        /*1bf2*/ 	.short	(.L_1233 - .L_1232)
	.align		4
.L_1232:
        /*1bf4*/ 	.word	index@(_ZN2at6native27unrolled_elementwise_kernelINS0_13BUnaryFunctorIaaaZZZNS0_18lshift_kernel_cudaERNS_18TensorIteratorBaseEENKUlvE_clEvENKUlvE0_clEvEUlaaE_EESt5arrayIPcLm2EELi4E23TrivialOffsetCalculatorILi1EjESD_NS0_6memory12LoadWithCastILi1EEENSE_13StoreWithCastILi1EEEEEviT_T0_T2_T3_T4_T5_)
        /*1bf8*/ 	.word	0x00000000


	//----- nvinfo : EIATTR_MIN_STACK_SIZE
	.align		4
.L_1233:
        /*1bfc*/ 	.byte	0x04, 0x12
        /*1bfe*/ 	.short	(.L_1235 - .L_1234)
	.align		4
.L_1234:
        /*1c00*/ 	.word	index@(_ZN2at6native18elementwise_kernelILi128ELi4EZNS0_22gpu_kernel_impl_nocastINS0_13BUnaryFunctorIaaaZZZNS0_18lshift_kernel_cudaERNS_18TensorIteratorBaseEENKUlvE_clEvENKUlvE0_clEvEUlaaE_EEEEvS5_RKT_EUliE_EEviT1_)
        /*1c04*/ 	.word	0x00000000


	//----- nvinfo : EIATTR_MIN_STACK_SIZE
	.align		4
.L_1235:
        /*1c08*/ 	.byte	0x04, 0x12
        /*1c0a*/ 	.short	(.L_1237 - .L_1236)
	.align		4
.L_1236:
        /*1c0c*/ 	.word	index@(_ZN2at6native27unrolled_elementwise_kernelINS0_13BUnaryFunctorIaaaZZZNS0_18lshift_kernel_cudaERNS_18TensorIteratorBaseEENKUlvE_clEvENKUlvE0_clEvEUlaaE_EESt5arrayIPcLm2EELi4E23TrivialOffsetCalculatorILi1EjESD_NS0_6memory15LoadWithoutCastENSE_16StoreWithoutCastEEEviT_T0_T2_T3_T4_T5_)
        /*1c10*/ 	.word	0x00000000


	//----- nvinfo : EIATTR_MIN_STACK_SIZE
	.align		4
.L_1237:
        /*1c14*/ 	.byte	0x04, 0x12
        /*1c16*/ 	.short	(.L_1239 - .L_1238)
	.align		4
.L_1238:
        /*1c18*/ 	.word	index@(_ZN2at6native29vectorized_elementwise_kernelILi2ENS0_13BUnaryFunctorIaaaZZZNS0_18lshift_kernel_cudaERNS_18TensorIteratorBaseEENKUlvE_clEvENKUlvE0_clEvEUlaaE_EESt5arrayIPcLm2EEEEviT0_T1_)
        /*1c1c*/ 	.word	0x00000000


	//----- nvinfo : EIATTR_MIN_STACK_SIZE
	.align		4
.L_1239:
        /*1c20*/ 	.byte	0x04, 0x12
        /*1c22*/ 	.short	(.L_1241 - .L_1240)
	.align		4
.L_1240:
        /*1c24*/ 	.word	index@(_ZN2at6native29vectorized_elementwise_kernelILi4ENS0_13BUnaryFunctorIaaaZZZNS0_18lshift_kernel_cudaERNS_18TensorIteratorBaseEENKUlvE_clEvENKUlvE0_clEvEUlaaE_EESt5arrayIPcLm2EEEEviT0_T1_)
        /*1c28*/ 	.word	0x00000000


	//----- nvinfo : EIATTR_MIN_STACK_SIZE
	.align		4
.L_1241:
        /*1c2c*/ 	.byte	0x04, 0x12
        /*1c2e*/ 	.short	(.L_1243 - .L_1242)
	.align		4
.L_1242:
        /*1c30*/ 	.word	index@(_ZN2at6native29vectorized_elementwise_kernelILi8ENS0_13BUnaryFunctorIaaaZZZNS0_18lshift_kernel_cudaERNS_18TensorIteratorBaseEENKUlvE_clEvENKUlvE0_clEvEUlaaE_EESt5arrayIPcLm2EEEEviT0_T1_)
        /*1c34*/ 	.word	0x00000000


	//----- nvinfo : EIATTR_MIN_STACK_SIZE
	.align		4
.L_1243:
        /*1c38*/ 	.byte	0x04, 0x12
        /*1c3a*/ 	.short	(.L_1245 - .L_1244)
	.align		4
.L_1244:
        /*1c3c*/ 	.word	index@(_ZN2at6native18elementwise_kernelILi128ELi4EZNS0_15gpu_kernel_implINS0_13AUnaryFunctorIaaaZZZNS0_18lshift_kernel_cudaERNS_18TensorIteratorBaseEENKUlvE_clEvENKUlvE0_clEvEUlaaE_EEEEvS5_RKT_EUliE_EEviT1_)
        /*1c40*/ 	.word	0x00000000


	//----- nvinfo : EIATTR_MIN_STACK_SIZE
	.align		4
.L_1245:
        /*1c44*/ 	.byte	0x04, 0x12
        /*1c46*/ 	.short	(.L_1247 - .L_1246)
	.align		4
.L_1246:
        /*1c48*/ 	.word	index@(_ZN2at6native27unrolled_elementwise_kernelINS0_13AUnaryFunctorIaaaZZZNS0_18lshift_kernel_cudaERNS_18TensorIteratorBaseEENKUlvE_clEvENKUlvE0_clEvEUlaaE_EESt5arrayIPcLm2EELi4E23TrivialOffsetCalculatorILi1EjESD_NS0_6memory12LoadWithCastILi1EEENSE_13StoreWithCastILi1EEEEEviT_T0_T2_T3_T4_T5_)
        /*1c4c*/ 	.word	0x00000000


	//----- nvinfo : EIATTR_MIN_STACK_SIZE
	.align		4
.L_1247:
        /*1c50*/ 	.byte	0x04, 0x12
        /*1c52*/ 	.short	(.L_1249 - .L_1248)
	.align		4
.L_1248:
        /*1c54*/ 	.word	index@(_ZN2at6native18elementwise_kernelILi128ELi4EZNS0_22gpu_kernel_impl_nocastINS0_13AUnaryFunctorIaaaZZZNS0_18lshift_kernel_cudaERNS_18TensorIteratorBaseEENKUlvE_clEvENKUlvE0_clEvEUlaaE_EEEEvS5_RKT_EUliE_EEviT1_)
        /*1c58*/ 	.word	0x00000000


	//----- nvinfo : EIATTR_MIN_STACK_SIZE
	.align		4
.L_1249:
        /*1c5c*/ 	.byte	0x04, 0x12
        /*1c5e*/ 	.short	(.L_1251 - .L_1250)
	.align		4
.L_1250:
        /*1c60*/ 	.word	index@(_ZN2at6native27unrolled_elementwise_kernelINS0_13AUnaryFunctorIaaaZZZNS0_18lshift_kernel_cudaERNS_18TensorIteratorBaseEENKUlvE_clEvENKUlvE0_clEvEUlaaE_EESt5arrayIPcLm2EELi4E23TrivialOffsetCalculatorILi1EjESD_NS0_6memory15LoadWithoutCastENSE_16StoreWithoutCastEEEviT_T0_T2_T3_T4_T5_)
        /*1c64*/ 	.word	0x00000000


	//----- nvinfo : EIATTR_MIN_STACK_SIZE
	.align		4
.L_1251:
        /*1c68*/ 	.byte	0x04, 0x12
        /*1c6a*/ 	.short	(.L_1253 - .L_1252)
	.align		4
.L_1252:
        /*1c6c*/ 	.word	index@(_ZN2at6native29vectorized_elementwise_kernelILi2ENS0_13AUnaryFunctorIaaaZZZNS0_18lshift_kernel_cudaERNS_18TensorIteratorBaseEENKUlvE_clEvENKUlvE0_clEvEUlaaE_EESt5arrayIPcLm2EEEEviT0_T1_)
        /*1c70*/ 	.word	0x00000000


	//----- nvinfo : EIATTR_MIN_STACK_SIZE
	.align		4
.L_1253:
        /*1c74*/ 	.byte	0x04, 0x12
        /*1c76*/ 	.short	(.L_1255 - .L_1254)
	.align		4
.L_1254:
        /*1c78*/ 	.word	index@(_ZN2at6native29vectorized_elementwise_kernelILi4ENS0_13AUnaryFunctorIaaaZZZNS0_18lshift_kernel_cudaERNS_18TensorIteratorBaseEENKUlvE_clEvENKUlvE0_clEvEUlaaE_EESt5arrayIPcLm2EEEEviT0_T1_)
        /*1c7c*/ 	.word	0x00000000


	//----- nvinfo : EIATTR_MIN_STACK_SIZE
	.align		4
.L_1255:
        /*1c80*/ 	.byte	0x04, 0x12
        /*1c82*/ 	.short	(.L_1257 - .L_1256)
	.align		4
.L_1256:
        /*1c84*/ 	.word	index@(_ZN2at6native29vectorized_elementwise_kernelILi8ENS0_13AUnaryFunctorIaaaZZZNS0_18lshift_kernel_cudaERNS_18TensorIteratorBaseEENKUlvE_clEvENKUlvE0_clEvEUlaaE_EESt5arrayIPcLm2EEEEviT0_T1_)
        /*1c88*/ 	.word	0x00000000


	//----- nvinfo : EIATTR_MIN_STACK_SIZE
	.align		4
.L_1257:
        /*1c8c*/ 	.byte	0x04, 0x12
        /*1c8e*/ 	.short	(.L_1259 - .L_1258)
	.align		4
.L_1258:
        /*1c90*/ 	.word	index@(_ZN2at6native18elementwise_kernelILi128ELi4EZNS0_15gpu_kernel_implINS0_13BinaryFunctorIhhhZZZNS0_18lshift_kernel_cudaERNS_18TensorIteratorBaseEENKUlvE_clEvENKUlvE_clEvEUlhhE_EEEEvS5_RKT_EUliE_EEviT1_)
        /*1c94*/ 	.word	0x00000000


	//----- nvinfo : EIATTR_MIN_STACK_SIZE
	.align		4
.L_1259:
        /*1c98*/ 	.byte	0x04, 0x12
        /*1c9a*/ 	.short	(.L_1261 - .L_1260)
	.align		4
.L_1260:
        /*1c9c*/ 	.word	index@(_ZN2at6native27unrolled_elementwise_kernelINS0_13BinaryFunctorIhhhZZZNS0_18lshift_kernel_cudaERNS_18TensorIteratorBaseEENKUlvE_clEvENKUlvE_clEvEUlhhE_EESt5arrayIPcLm3EELi4E23TrivialOffsetCalculatorILi2EjESC_ILi1EjENS0_6memory12LoadWithCastILi2EEENSF_13StoreWithCastILi1EEEEEviT_T0_T2_T3_T4_T5_)
        /*1ca0*/ 	.word	0x00000000


	//----- nvinfo : EIATTR_MIN_STACK_SIZE
	.align		4
.L_1261:
        /*1ca4*/ 	.byte	0x04, 0x12
        /*1ca6*/ 	.short	(.L_1263 - .L_1262)
	.align		4
.L_1262:
        /*1ca8*/ 	.word	index@(_ZN2at6native18elementwise_kernelILi128ELi4EZNS0_22gpu_kernel_impl_nocastINS0_13BinaryFunctorIhhhZZZNS0_18lshift_kernel_cudaERNS_18TensorIteratorBaseEENKUlvE_clEvENKUlvE_clEvEUlhhE_EEEEvS5_RKT_EUliE_EEviT1_)
        /*1cac*/ 	.word	0x00000000


	//----- nvinfo : EIATTR_MIN_STACK_SIZE
	.align		4
.L_1263:
        /*1cb0*/ 	.byte	0x04, 0x12
        /*1cb2*/ 	.short	(.L_1265 - .L_1264)
	.align		4
.L_1264:
        /*1cb4*/ 	.word	index@(_ZN2at6native27unrolled_elementwise_kernelINS0_13BinaryFunctorIhhhZZZNS0_18lshift_kernel_cudaERNS_18TensorIteratorBaseEENKUlvE_clEvENKUlvE_clEvEUlhhE_EESt5arrayIPcLm3EELi4E23TrivialOffsetCalculatorILi2EjESC_ILi1EjENS0_6memory15LoadWithoutCastENSF_16StoreWithoutCastEEEviT_T0_T2_T3_T4_T5_)
        /*1cb8*/ 	.word	0x00000000


	//----- nvinfo : EIATTR_MIN_STACK_SIZE
	.align		4
.L_1265:
        /*1cbc*/ 	.byte	0x04, 0x12
        /*1cbe*/ 	.short	(.L_1267 - .L_1266)
	.align		4
.L_1266:
        /*1cc0*/ 	.word	index@(_ZN2at6native29vectorized_elementwise_kernelILi2ENS0_13BinaryFunctorIhhhZZZNS0_18lshift_kernel_cudaERNS_18TensorIteratorBaseEENKUlvE_clEvENKUlvE_clEvEUlhhE_EESt5arrayIPcLm3EEEEviT0_T1_)
        /*1cc4*/ 	.word	0x00000000


	//----- nvinfo : EIATTR_MIN_STACK_SIZE
	.align		4
.L_1267:
        /*1cc8*/ 	.byte	0x04, 0x12
        /*1cca*/ 	.short	(.L_1269 - .L_1268)
	.align		4
.L_1268:
        /*1ccc*/ 	.word	index@(_ZN2at6native29vectorized_elementwise_kernelILi4ENS0_13BinaryFunctorIhhhZZZNS0_18lshift_kernel_cudaERNS_18TensorIteratorBaseEENKUlvE_clEvENKUlvE_clEvEUlhhE_EESt5arrayIPcLm3EEEEviT0_T1_)
        /*1cd0*/ 	.word	0x00000000


	//----- nvinfo : EIATTR_MIN_STACK_SIZE
	.align		4
.L_1269:
        /*1cd4*/ 	.byte	0x04, 0x12
        /*1cd6*/ 	.short	(.L_1271 - .L_1270)
	.align		4
.L_1270:
        /*1cd8*/ 	.word	index@(_ZN2at6native29vectorized_elementwise_kernelILi8ENS0_13BinaryFunctorIhhhZZZNS0_18lshift_kernel_cudaERNS_18TensorIteratorBaseEENKUlvE_clEvENKUlvE_clEvEUlhhE_EESt5arrayIPcLm3EEEEviT0_T1_)
        /*1cdc*/ 	.word	0x00000000


	//----- nvinfo : EIATTR_MIN_STACK_SIZE
	.align		4
.L_1271:
        /*1ce0*/ 	.byte	0x04, 0x12
        /*1ce2*/ 	.short	(.L_1273 - .L_1272)
	.align		4
.L_1272:
        /*1ce4*/ 	.word	index@(_ZN2at6native18elementwise_kernelILi128ELi4EZNS0_15gpu_kernel_implINS0_13BUnaryFunctorIhhhZZZNS0_18lshift_kernel_cudaERNS_18TensorIteratorBaseEENKUlvE_clEvENKUlvE_clEvEUlhhE_EEEEvS5_RKT_EUliE_EEviT1_)
        /*1ce8*/ 	.word	0x00000000


	//----- nvinfo : EIATTR_MIN_STACK_SIZE
	.align		4
.L_1273:
        /*1cec*/ 	.byte	0x04, 0x12
        /*1cee*/ 	.short	(.L_1275 - .L_1274)
	.align		4
.L_1274:
        /*1cf0*/ 	.word	index@(_ZN2at6native27unrolled_elementwise_kernelINS0_13BUnaryFunctorIhhhZZZNS0_18lshift_kernel_cudaERNS_18TensorIteratorBaseEENKUlvE_clEvENKUlvE_clEvEUlhhE_EESt5arrayIPcLm2EELi4E23TrivialOffsetCalculatorILi1EjESD_NS0_6memory12LoadWithCastILi1EEENSE_13StoreWithCastILi1EEEEEviT_T0_T2_T3_T4_T5_)
        /*1cf4*/ 	.word	0x00000000


	//----- nvinfo : EIATTR_MIN_STACK_SIZE
	.align		4
.L_1275:
        /*1cf8*/ 	.byte	0x04, 0x12
        /*1cfa*/ 	.short	(.L_1277 - .L_1276)
	.align		4
.L_1276:
        /*1cfc*/ 	.word	index@(_ZN2at6native18elementwise_kernelILi128ELi4EZNS0_22gpu_kernel_impl_nocastINS0_13BUnaryFunctorIhhhZZZNS0_18lshift_kernel_cudaERNS_18TensorIteratorBaseEENKUlvE_clEvENKUlvE_clEvEUlhhE_EEEEvS5_RKT_EUliE_EEviT1_)
        /*1d00*/ 	.word	0x00000000


	//----- nvinfo : EIATTR_MIN_STACK_SIZE
	.align		4
.L_1277:
        /*1d04*/ 	.byte	0x04, 0x12
        /*1d06*/ 	.short	(.L_1279 - .L_1278)
	.align		4
.L_1278:
        /*1d08*/ 	.word	index@(_ZN2at6native27unrolled_elementwise_kernelINS0_13BUnaryFunctorIhhhZZZNS0_18lshift_kernel_cudaERNS_18TensorIteratorBaseEENKUlvE_clEvENKUlvE_clEvEUlhhE_EESt5arrayIPcLm2EELi4E23TrivialOffsetCalculatorILi1EjESD_NS0_6memory15LoadWithoutCastENSE_16StoreWithoutCastEEEviT_T0_T2_T3_T4_T5_)
        /*1d0c*/ 	.word	0x00000000


	//----- nvinfo : EIATTR_MIN_STACK_SIZE
	.align		4
.L_1279:
        /*1d10*/ 	.byte	0x04, 0x12
        /*1d12*/ 	.short	(.L_1281 - .L_1280)
	.align		4
.L_1280:
        /*1d14*/ 	.word	index@(_ZN2at6native29vectorized_elementwise_kernelILi2ENS0_13BUnaryFunctorIhhhZZZNS0_18lshift_kernel_cudaERNS_18TensorIteratorBaseEENKUlvE_clEvENKUlvE_clEvEUlhhE_EESt5arrayIPcLm2EEEEviT0_T1_)
        /*1d18*/ 	.word	0x00000000


	//----- nvinfo : EIATTR_MIN_STACK_SIZE
	.align		4
.L_1281:
        /*1d1c*/ 	.byte	0x04, 0x12
        /*1d1e*/ 	.short	(.L_1283 - .L_1282)
	.align		4
.L_1282:
        /*1d20*/ 	.word	index@(_ZN2at6native29vectorized_elementwise_kernelILi4ENS0_13BUnaryFunctorIhhhZZZNS0_18lshift_kernel_cudaERNS_18TensorIteratorBaseEENKUlvE_clEvENKUlvE_clEvEUlhhE_EESt5arrayIPcLm2EEEEviT0_T1_)
        /*1d24*/ 	.word	0x00000000


	//----- nvinfo : EIATTR_MIN_STACK_SIZE
	.align		4
.L_1283:
        /*1d28*/ 	.byte	0x04, 0x12
        /*1d2a*/ 	.short	(.L_1285 - .L_1284)
	.align		4
.L_1284:
        /*1d2c*/ 	.word	index@(_ZN2at6native29vectorized_elementwise_kernelILi8ENS0_13BUnaryFunctorIhhhZZZNS0_18lshift_kernel_cudaERNS_18TensorIteratorBaseEENKUlvE_clEvENKUlvE_clEvEUlhhE_EESt5arrayIPcLm2EEEEviT0_T1_)
        /*1d30*/ 	.word	0x00000000


	//----- nvinfo : EIATTR_MIN_STACK_SIZE
	.align		4
.L_1285:
        /*1d34*/ 	.byte	0x04, 0x12
        /*1d36*/ 	.short	(.L_1287 - .L_1286)
	.align		4
.L_1286:
        /*1d38*/ 	.word	index@(_ZN2at6native18elementwise_kernelILi128ELi4EZNS0_15gpu_kernel_implINS0_13AUnaryFunctorIhhhZZZNS0_18lshift_kernel_cudaERNS_18TensorIteratorBaseEENKUlvE_clEvENKUlvE_clEvEUlhhE_EEEEvS5_RKT_EUliE_EEviT1_)
        /*1d3c*/ 	.word	0x00000000


	//----- nvinfo : EIATTR_MIN_STACK_SIZE
	.align		4
.L_1287:
        /*1d40*/ 	.byte	0x04, 0x12
        /*1d42*/ 	.short	(.L_1289 - .L_1288)
	.align		4
.L_1288:
        /*1d44*/ 	.word	index@(_ZN2at6native27unrolled_elementwise_kernelINS0_13AUnaryFunctorIhhhZZZNS0_18lshift_kernel_cudaERNS_18TensorIteratorBaseEENKUlvE_clEvENKUlvE_clEvEUlhhE_EESt5arrayIPcLm2EELi4E23TrivialOffsetCalculatorILi1EjESD_NS0_6memory12LoadWithCastILi1EEENSE_13StoreWithCastILi1EEEEEviT_T0_T2_T3_T4_T5_)
        /*1d48*/ 	.word	0x00000000


	//----- nvinfo : EIATTR_MIN_STACK_SIZE
	.align		4
.L_1289:
        /*1d4c*/ 	.byte	0x04, 0x12
        /*1d4e*/ 	.short	(.L_1291 - .L_1290)
	.align		4
.L_1290:
        /*1d50*/ 	.word	index@(_ZN2at6native18elementwise_kernelILi128ELi4EZNS0_22gpu_kernel_impl_nocastINS0_13AUnaryFunctorIhhhZZZNS0_18lshift_kernel_cudaERNS_18TensorIteratorBaseEENKUlvE_clEvENKUlvE_clEvEUlhhE_EEEEvS5_RKT_EUliE_EEviT1_)
        /*1d54*/ 	.word	0x00000000


	//----- nvinfo : EIATTR_MIN_STACK_SIZE
	.align		4
.L_1291:
        /*1d58*/ 	.byte	0x04, 0x12
        /*1d5a*/ 	.short	(.L_1293 - .L_1292)
	.align		4
.L_1292:
        /*1d5c*/ 	.word	index@(_ZN2at6native27unrolled_elementwise_kernelINS0_13AUnaryFunctorIhhhZZZNS0_18lshift_kernel_cudaERNS_18TensorIteratorBaseEENKUlvE_clEvENKUlvE_clEvEUlhhE_EESt5arrayIPcLm2EELi4E23TrivialOffsetCalculatorILi1EjESD_NS0_6memory15LoadWithoutCastENSE_16StoreWithoutCastEEEviT_T0_T2_T3_T4_T5_)
        /*1d60*/ 	.word	0x00000000


	//----- nvinfo : EIATTR_MIN_STACK_SIZE
	.align		4
.L_1293:
        /*1d64*/ 	.byte	0x04, 0x12
        /*1d66*/ 	.short	(.L_1295 - .L_1294)
	.align		4
.L_1294:
        /*1d68*/ 	.word	index@(_ZN2at6native29vectorized_elementwise_kernelILi2ENS0_13AUnaryFunctorIhhhZZZNS0_18lshift_kernel_cudaERNS_18TensorIteratorBaseEENKUlvE_clEvENKUlvE_clEvEUlhhE_EESt5arrayIPcLm2EEEEviT0_T1_)
        /*1d6c*/ 	.word	0x00000000


	//----- nvinfo : EIATTR_MIN_STACK_SIZE
	.align		4
.L_1295:
        /*1d70*/ 	.byte	0x04, 0x12
        /*1d72*/ 	.short	(.L_1297 - .L_1296)
	.align		4
.L_1296:
        /*1d74*/ 	.word	index@(_ZN2at6native29vectorized_elementwise_kernelILi4ENS0_13AUnaryFunctorIhhhZZZNS0_18lshift_kernel_cudaERNS_18TensorIteratorBaseEENKUlvE_clEvENKUlvE_clEvEUlhhE_EESt5arrayIPcLm2EEEEviT0_T1_)
        /*1d78*/ 	.word	0x00000000


	//----- nvinfo : EIATTR_MIN_STACK_SIZE
	.align		4
.L_1297:
        /*1d7c*/ 	.byte	0x04, 0x12
        /*1d7e*/ 	.short	(.L_1299 - .L_1298)
	.align		4
.L_1298:
        /*1d80*/ 	.word	index@(_ZN2at6native29vectorized_elementwise_kernelILi8ENS0_13AUnaryFunctorIhhhZZZNS0_18lshift_kernel_cudaERNS_18TensorIteratorBaseEENKUlvE_clEvENKUlvE_clEvEUlhhE_EESt5arrayIPcLm2EEEEviT0_T1_)
        /*1d84*/ 	.word	0x00000000
.L_1299:


//--------------------- .nv.compat                --------------------------
	.section	.nv.compat,"",@"SHT_CUDA_COMPAT_INFO"
	.align	4
        /*0000*/ 	.byte	0x02, 0x09, 0x01, 0x00, 0x02, 0x02, 0x01, 0x00, 0x02, 0x05, 0x05, 0x00, 0x03, 0x07, 0x01, 0x01
        /*0010*/ 	.byte	0x02, 0x03, 0x00, 0x00, 0x02, 0x06, 0x01, 0x00, 0x04, 0x0b, 0x08, 0x00, 0x09, 0x00, 0x00, 0x00
        /*0020*/ 	.byte	0x00, 0x00, 0x00, 0x00


//--------------------- .nv.info._ZN2at6native18elementwise_kernelILi128ELi4EZNS0_15gpu_kernel_implINS0_13BinaryFunctorIsssZZZNS0_18rshift_kernel_cudaERNS_18TensorIteratorBaseEENKUlvE_clEvENKUlvE3_clEvEUlssE_EEEEvS5_RKT_EUliE_EEviT1_ --------------------------
	.section	.nv.info._ZN2at6native18elementwise_kernelILi128ELi4EZNS0_15gpu_kernel_implINS0_13BinaryFunctorIsssZZZNS0_18rshift_kernel_cudaERNS_18TensorIteratorBaseEENKUlvE_clEvENKUlvE3_clEvEUlssE_EEEEvS5_RKT_EUliE_EEviT1_,"",@"SHT_CUDA_INFO"
	.sectionflags	@""
	.align	4


	//----- nvinfo : EIATTR_CUDA_API_VERSION
	.align		4
        /*0000*/ 	.byte	0x04, 0x37
        /*0002*/ 	.short	(.L_1301 - .L_1300)
.L_1300:
        /*0004*/ 	.word	0x00000082


	//----- nvinfo : EIATTR_KPARAM_INFO
	.align		4
.L_1301:
        /*0008*/ 	.byte	0x04, 0x17
        /*000a*/ 	.short	(.L_1303 - .L_1302)
.L_1302:
        /*000c*/ 	.word	0x00000000
        /*0010*/ 	.short	0x0001
        /*0012*/ 	.short	0x0008
        /*0014*/ 	.byte	0x00, 0xf0, 0x21, 0x0a


	//----- nvinfo : EIATTR_KPARAM_INFO
	.align		4
.L_1303:
        /*0018*/ 	.byte	0x04, 0x17
        /*001a*/ 	.short	(.L_1305 - .L_1304)
.L_1304:
        /*001c*/ 	.word	0x00000000
        /*0020*/ 	.short	0x0000
        /*0022*/ 	.short	0x0000
        /*0024*/ 	.byte	0x00, 0xf0, 0x11, 0x00


	//----- nvinfo : EIATTR_SPARSE_MMA_MASK
	.align		4
.L_1305:
        /*0028*/ 	.byte	0x03, 0x50
        /*002a*/ 	.short	0x0000


	//----- nvinfo : EIATTR_MAXREG_COUNT
	.align		4
        /*002c*/ 	.byte	0x03, 0x1b
        /*002e*/ 	.short	0x0080


	//----- nvinfo : EIATTR_EXTERNS
	.align		4
        /*0030*/ 	.byte	0x04, 0x0f
        /*0032*/ 	.short	(.L_1307 - .L_1306)


	//   ....[0]....
	.align		4
.L_1306:
        /*0034*/ 	.word	index@(__assertfail)


	//----- nvinfo : EIATTR_MERCURY_ISA_VERSION
	.align		4
.L_1307:
        /*0038*/ 	.byte	0x03, 0x5f
        /*003a*/ 	.short	0x0101


	//----- nvinfo : EIATTR_VRC_CTA_INIT_COUNT
	.align		4
        /*003c*/ 	.byte	0x02, 0x4a
	.zero		1
	.zero		1


	//----- nvinfo : EIATTR_SYSCALL_OFFSETS
	.align		4
        /*0040*/ 	.byte	0x04, 0x46
        /*0042*/ 	.short	(.L_1309 - .L_1308)


	//   ....[0]....
.L_1308:
        /*0044*/ 	.word	0x00002460


	//   ....[1]....
        /*0048*/ 	.word	0x000032b0


	//   ....[2]....
        /*004c*/ 	.word	0x00004100


	//   ....[3]....
        /*0050*/ 	.word	0x000066f0


	//   ....[4]....
        /*0054*/ 	.word	0x00007540


	//   ....[5]....
        /*0058*/ 	.word	0x000081a0


	//   ....[6]....
        /*005c*/ 	.word	0x0000a8b0


	//   ....[7]....
        /*0060*/ 	.word	0x0000b700


	//   ....[8]....
        /*0064*/ 	.word	0x0000c360


	//   ....[9]....
        /*0068*/ 	.word	0x0000ea90


	//   ....[10]....
        /*006c*/ 	.word	0x0000f8e0


	//   ....[11]....
        /*0070*/ 	.word	0x00010510


	//----- nvinfo : EIATTR_EXIT_INSTR_OFFSETS
	.align		4
.L_1309:
        /*0074*/ 	.byte	0x04, 0x1c
        /*0076*/ 	.short	(.L_1311 - .L_1310)


	//   ....[0]....
.L_1310:
        /*0078*/ 	.word	0x0000c640


	//   ....[1]....
        /*007c*/ 	.word	0x0000fa50


	//   ....[2]....
        /*0080*/ 	.word	0x0000fa70


	//   ....[3]....
        /*0084*/ 	.word	0x0000fb10


	//   ....[4]....
        /*0088*/ 	.word	0x0000fb40


	//   ....[5]....
        /*008c*/ 	.word	0x0000fb60


	//   ....[6]....
        /*0090*/ 	.word	0x0000fbf0


	//   ....[7]....
        /*0094*/ 	.word	0x0000fc30


	//   ....[8]....
        /*0098*/ 	.word	0x0000fcd0


	//   ....[9]....
        /*009c*/ 	.word	0x0000fd20


	//   ....[10]....
        /*00a0*/ 	.word	0x0000fd50


	//   ....[11]....
        /*00a4*/ 	.word	0x0000fe10


	//   ....[12]....
        /*00a8*/ 	.word	0x0000ff80


	//   ....[13]....
        /*00ac*/ 	.word	0x000100f0


	//   ....[14]....
        /*00b0*/ 	.word	0x00010250


	//   ....[15]....
        /*00b4*/ 	.word	0x00010290


	//   ....[16]....
        /*00b8*/ 	.word	0x000102c0


	//   ....[17]....
        /*00bc*/ 	.word	0x00010370


	//   ....[18]....
        /*00c0*/ 	.word	0x000103b0


	//   ....[19]....
        /*00c4*/ 	.word	0x00010520


	//   ....[20]....
        /*00c8*/ 	.word	0x00010630


	//   ....[21]....
        /*00cc*/ 	.word	0x00010770


	//   ....[22]....
        /*00d0*/ 	.word	0x000107b0


	//----- nvinfo : EIATTR_MAX_THREADS
	.align		4
.L_1311:
        /*00d4*/ 	.byte	0x04, 0x05
        /*00d6*/ 	.short	(.L_1313 - .L_1312)
.L_1312:
        /*00d8*/ 	.word	0x00000080
        /*00dc*/ 	.word	0x00000001
        /*00e0*/ 	.word	0x00000001


	//----- nvinfo : EIATTR_CRS_STACK_SIZE
	.align		4
.L_1313:
        /*00e4*/ 	.byte	0x04, 0x1e
        /*00e6*/ 	.short	(.L_1315 - .L_1314)
.L_1314:
        /*00e8*/ 	.word	0x00000000


	//----- nvinfo : EIATTR_CBANK_PARAM_SIZE
	.align		4
.L_1315:
        /*00ec*/ 	.byte	0x03, 0x19
        /*00ee*/ 	.short	0x0290


	//----- nvinfo : EIATTR_PARAM_CBANK
	.align		4
        /*00f0*/ 	.byte	0x04, 0x0a
        /*00f2*/ 	.short	(.L_1317 - .L_1316)
	.align		4
.L_1316:
        /*00f4*/ 	.word	index@(.nv.constant0._ZN2at6native18elementwise_kernelILi128ELi4EZNS0_15gpu_kernel_implINS0_13BinaryFunctorIsssZZZNS0_18rshift_kernel_cudaERNS_18TensorIteratorBaseEENKUlvE_clEvENKUlvE3_clEvEUlssE_EEEEvS5_RKT_EUliE_EEviT1_)
        /*00f8*/ 	.short	0x0380
        /*00fa*/ 	.short	0x0290


	//----- nvinfo : EIATTR_SW_WAR
	.align		4
.L_1317:
        /*00fc*/ 	.byte	0x04, 0x36
        /*00fe*/ 	.short	(.L_1319 - .L_1318)
.L_1318:
        /*0100*/ 	.word	0x00000008
.L_1319:


//--------------------- .nv.info._ZN2at6native27unrolled_elementwise_kernelINS0_13BinaryFunctorIsssZZZNS0_18rshift_kernel_cudaERNS_18TensorIteratorBaseEENKUlvE_clEvENKUlvE3_clEvEUlssE_EESt5arrayIPcLm3EELi4E23TrivialOffsetCalculatorILi2EjESC_ILi1EjENS0_6memory12LoadWithCastILi2EEENSF_13StoreWithCastILi1EEEEEviT_T0_T2_T3_T4_T5_ --------------------------
	.section	.nv.info._ZN2at6native27unrolled_elementwise_kernelINS0_13BinaryFunctorIsssZZZNS0_18rshift_kernel_cudaERNS_18TensorIteratorBaseEENKUlvE_clEvENKUlvE3_clEvEUlssE_EESt5arrayIPcLm3EELi4E23TrivialOffsetCalculatorILi2EjESC_ILi1EjENS0_6memory12LoadWithCastILi2EEENSF_13StoreWithCastILi1EEEEEviT_T0_T2_T3_T4_T5_,"",@"SHT_CUDA_INFO"
	.sectionflags	@""
	.align	4


	//----- nvinfo : EIATTR_CUDA_API_VERSION
	.align		4
        /*0000*/ 	.byte	0x04, 0x37
        /*0002*/ 	.short	(.L_1321 - .L_1320)
.L_1320:
        /*0004*/ 	.word	0x00000082


	//----- nvinfo : EIATTR_KPARAM_INFO
	.align		4
.L_1321:
        /*0008*/ 	.byte	0x04, 0x17
        /*000a*/ 	.short	(.L_1323 - .L_1322)
.L_1322:
        /*000c*/ 	.word	0x00000000
        /*0010*/ 	.short	0x0006
        /*0012*/ 	.short	0x0030
        /*0014*/ 	.byte	0x00, 0xf0, 0x21, 0x00


	//----- nvinfo : EIATTR_KPARAM_INFO
	.align		4
.L_1323:
        /*0018*/ 	.byte	0x04, 0x17
        /*001a*/ 	.short	(.L_1325 - .L_1324)
.L_1324:
        /*001c*/ 	.word	0x00000000
        /*0020*/ 	.short	0x0005
        /*0022*/ 	.short	0x0024
        /*0024*/ 	.byte	0x00, 0xf0, 0x31, 0x00


	//----- nvinfo : EIATTR_KPARAM_INFO
	.align		4
.L_1325:
        /*0028*/ 	.byte	0x04, 0x17
        /*002a*/ 	.short	(.L_1327 - .L_1326)
.L_1326:
        /*002c*/ 	.word	0x00000000
        /*0030*/ 	.short	0x0004
        /*0032*/ 	.short	0x0021
        /*0034*/ 	.byte	0x00, 0xf0, 0x05, 0x00


	//----- nvinfo : EIATTR_KPARAM_INFO
	.align		4
.L_1327:
        /*0038*/ 	.byte	0x04, 0x17
        /*003a*/ 	.short	(.L_1329 - .L_1328)
.L_1328:
        /*003c*/ 	.word	0x00000000
        /*0040*/ 	.short	0x0003
        /*0042*/ 	.short	0x0020
        /*0044*/ 	.byte	0x00, 0xf0, 0x05, 0x00


	//----- nvinfo : EIATTR_KPARAM_INFO
	.align		4
.L_1329:
        /*0048*/ 	.byte	0x04, 0x17
        /*004a*/ 	.short	(.L_1331 - .L_1330)
.L_1330:
        /*004c*/ 	.word	0x00000000
        /*0050*/ 	.short	0x0002
        /*0052*/ 	.short	0x0008
        /*0054*/ 	.byte	0x00, 0xf0, 0x61, 0x00


	//----- nvinfo : EIATTR_KPARAM_INFO
	.align		4
.L_1331:
        /*0058*/ 	.byte	0x04, 0x17
        /*005a*/ 	.short	(.L_1333 - .L_1332)
.L_1332:
        /*005c*/ 	.word	0x00000000
        /*0060*/ 	.short	0x0001
        /*0062*/ 	.short	0x0004
        /*0064*/ 	.byte	0x00, 0xf0, 0x05, 0x00


	//----- nvinfo : EIATTR_KPARAM_INFO
	.align		4
.L_1333:
        /*0068*/ 	.byte	0x04, 0x17
        /*006a*/ 	.short	(.L_1335 - .L_1334)
.L_1334:
        /*006c*/ 	.word	0x00000000
        /*0070*/ 	.short	0x0000
        /*0072*/ 	.short	0x0000
        /*0074*/ 	.byte	0x00, 0xf0, 0x11, 0x00


	//----- nvinfo : EIATTR_SPARSE_MMA_MASK
	.align		4
.L_1335:
        /*0078*/ 	.byte	0x03, 0x50
        /*007a*/ 	.short	0x0000


	//----- nvinfo : EIATTR_MAXREG_COUNT
	.align		4
        /*007c*/ 	.byte	0x03, 0x1b
        /*007e*/ 	.short	0x00ff


	//----- nvinfo : EIATTR_EXTERNS
	.align		4
        /*0080*/ 	.byte	0x04, 0x0f
        /*0082*/ 	.short	(.L_1337 - .L_1336)


	//   ....[0]....
	.align		4
.L_1336:
        /*0084*/ 	.word	index@(__assertfail)


	//----- nvinfo : EIATTR_MERCURY_ISA_VERSION
	.align		4
.L_1337:
        /*0088*/ 	.byte	0x03, 0x5f
        /*008a*/ 	.short	0x0101


	//----- nvinfo : EIATTR_VRC_CTA_INIT_COUNT
	.align		4
        /*008c*/ 	.byte	0x02, 0x4a
	.zero		1
	.zero		1


	//----- nvinfo : EIATTR_SYSCALL_OFFSETS
	.align		4
        /*0090*/ 	.byte	0x04, 0x46
        /*0092*/ 	.short	(.L_1339 - .L_1338)


	//   ....[0]....
.L_1338:
        /*0094*/ 	.word	0x00000e50


	//   ....[1]....
        /*0098*/ 	.word	0x00001cd0


	//   ....[2]....
        /*009c*/ 	.word	0x00002c90


	//   ....[3]....
        /*00a0*/ 	.word	0x00003b10


	//   ....[4]....
        /*00a4*/ 	.word	0x00004a10


	//   ....[5]....
        /*00a8*/ 	.word	0x00005890


	//   ....[6]....
        /*00ac*/ 	.word	0x00006790


	//   ....[7]....
        /*00b0*/ 	.word	0x00007620


	//   ....[8]....
        /*00b4*/ 	.word	0x00008700


	//   ....[9]....
        /*00b8*/ 	.word	0x00009500


	//   ....[10]....
        /*00bc*/ 	.word	0x0000a3c0


	//   ....[11]....
        /*00c0*/ 	.word	0x0000b280


	//----- nvinfo : EIATTR_EXIT_INSTR_OFFSETS
	.align		4
.L_1339:
        /*00c4*/ 	.byte	0x04, 0x1c
        /*00c6*/ 	.short	(.L_1341 - .L_1340)


	//   ....[0]....
.L_1340:
        /*00c8*/ 	.word	0x0000a690


	//   ....[1]....
        /*00cc*/ 	.word	0x0000a7c0


	//   ....[2]....
        /*00d0*/ 	.word	0x0000a7e0


	//   ....[3]....
        /*00d4*/ 	.word	0x0000a880


	//   ....[4]....
        /*00d8*/ 	.word	0x0000a8b0


	//   ....[5]....
        /*00dc*/ 	.word	0x0000a8d0


	//   ....[6]....
        /*00e0*/ 	.word	0x0000a960


	//   ....[7]....
        /*00e4*/ 	.word	0x0000a9a0


	//   ....[8]....
        /*00e8*/ 	.word	0x0000aa40


	//   ....[9]....
        /*00ec*/ 	.word	0x0000aa90


	//   ....[10]....
        /*00f0*/ 	.word	0x0000aac0


	//   ....[11]....
        /*00f4*/ 	.word	0x0000ab80


	//   ....[12]....
        /*00f8*/ 	.word	0x0000acf0


	//   ....[13]....
        /*00fc*/ 	.word	0x0000ae60


	//   ....[14]....
        /*0100*/ 	.word	0x0000afc0


	//   ....[15]....
        /*0104*/ 	.word	0x0000b000


	//   ....[16]....
        /*0108*/ 	.word	0x0000b030


	//   ....[17]....
        /*010c*/ 	.word	0x0000b0e0


	//   ....[18]....
        /*0110*/ 	.word	0x0000b120


	//   ....[19]....
        /*0114*/ 	.word	0x0000b290


	//   ....[20]....
        /*0118*/ 	.word	0x0000b3a0


	//   ....[21]....
        /*011c*/ 	.word	0x0000b4e0


	//   ....[22]....
        /*0120*/ 	.word	0x0000b520


	//----- nvinfo : EIATTR_MAX_THREADS
	.align		4
.L_1341:
        /*0124*/ 	.byte	0x04, 0x05
        /*0126*/ 	.short	(.L_1343 - .L_1342)
.L_1342:
        /*0128*/ 	.word	0x00000080
        /*012c*/ 	.word	0x00000001
        /*0130*/ 	.word	0x00000001


	//----- nvinfo : EIATTR_CRS_STACK_SIZE
	.align		4
.L_1343:
        /*0134*/ 	.byte	0x04, 0x1e
        /*0136*/ 	.short	(.L_1345 - .L_1344)
.L_1344:
        /*0138*/ 	.word	0x00000000


	//----- nvinfo : EIATTR_CBANK_PARAM_SIZE
	.align		4
.L_1345:
        /*013c*/ 	.byte	0x03, 0x19
        /*013e*/ 	.short	0x0038


	//----- nvinfo : EIATTR_PARAM_CBANK
	.align		4
        /*0140*/ 	.byte	0x04, 0x0a
        /*0142*/ 	.short	(.L_1347 - .L_1346)
	.align		4
.L_1346:
        /*0144*/ 	.word	index@(.nv.constant0._ZN2at6native27unrolled_elementwise_kernelINS0_13BinaryFunctorIsssZZZNS0_18rshift_kernel_cudaERNS_18TensorIteratorBaseEENKUlvE_clEvENKUlvE3_clEvEUlssE_EESt5arrayIPcLm3EELi4E23TrivialOffsetCalculatorILi2EjESC_ILi1EjENS0_6memory12LoadWithCastILi2EEENSF_13StoreWithCastILi1EEEEEviT_T0_T2_T3_T4_T5_)
        /*0148*/ 	.short	0x0380
        /*014a*/ 	.short	0x0038


	//----- nvinfo : EIATTR_SW_WAR
	.align		4
.L_1347:
        /*014c*/ 	.byte	0x04, 0x36
        /*014e*/ 	.short	(.L_1349 - .L_1348)
.L_1348:
        /*0150*/ 	.word	0x00000008
.L_1349:


//--------------------- .nv.info._ZN2at6native18elementwise_kernelILi128ELi4EZNS0_22gpu_kernel_impl_nocastINS0_13BinaryFunctorIsssZZZNS0_18rshift_kernel_cudaERNS_18TensorIteratorBaseEENKUlvE_clEvENKUlvE3_clEvEUlssE_EEEEvS5_RKT_EUliE_EEviT1_ --------------------------
	.section	.nv.info._ZN2at6native18elementwise_kernelILi128ELi4EZNS0_22gpu_kernel_impl_nocastINS0_13BinaryFunctorIsssZZZNS0_18rshift_kernel_cudaERNS_18TensorIteratorBaseEENKUlvE_clEvENKUlvE3_clEvEUlssE_EEEEvS5_RKT_EUliE_EEviT1_,"",@"SHT_CUDA_INFO"
	.sectionflags	@""
	.align	4


	//----- nvinfo : EIATTR_CUDA_API_VERSION
	.align		4
        /*0000*/ 	.byte	0x04, 0x37
        /*0002*/ 	.short	(.L_1351 - .L_1350)
.L_1350:
        /*0004*/ 	.word	0x00000082


	//----- nvinfo : EIATTR_KPARAM_INFO
	.align		4
.L_1351:
        /*0008*/ 	.byte	0x04, 0x17
        /*000a*/ 	.short	(.L_1353 - .L_1352)
.L_1352:
        /*000c*/ 	.word	0x00000000
        /*0010*/ 	.short	0x0001
        /*0012*/ 	.short	0x0008
        /*0014*/ 	.byte	0x00, 0xf0, 0x21, 0x0a


	//----- nvinfo : EIATTR_KPARAM_INFO
	.align		4
.L_1353:
        /*0018*/ 	.byte	0x04, 0x17
        /*001a*/ 	.short	(.L_1355 - .L_1354)
.L_1354:
        /*001c*/ 	.word	0x00000000
        /*0020*/ 	.short	0x0000
        /*0022*/ 	.short	0x0000
        /*0024*/ 	.byte	0x00, 0xf0, 0x11, 0x00


	//----- nvinfo : EIATTR_SPARSE_MMA_MASK
	.align		4
.L_1355:
        /*0028*/ 	.byte	0x03, 0x50
        /*002a*/ 	.short	0x0000


	//----- nvinfo : EIATTR_MAXREG_COUNT
	.align		4
        /*002c*/ 	.byte	0x03, 0x1b
        /*002e*/ 	.short	0x0080


	//----- nvinfo : EIATTR_MERCURY_ISA_VERSION
	.align		4
        /*0030*/ 	.byte	0x03, 0x5f
        /*0032*/ 	.short	0x0101


	//----- nvinfo : EIATTR_VRC_CTA_INIT_COUNT
	.align		4
        /*0034*/ 	.byte	0x02, 0x4a
	.zero		1
	.zero		1


	//----- nvinfo : EIATTR_EXIT_INSTR_OFFSETS
	.align		4
        /*0038*/ 	.byte	0x04, 0x1c
        /*003a*/ 	.short	(.L_1357 - .L_1356)


	//   ....[0]....
.L_1356:
        /*003c*/ 	.word	0x00000390


	//   ....[1]....
        /*0040*/ 	.word	0x00000440


	//   ....[2]....
        /*0044*/ 	.word	0x000049b0


	//   ....[3]....
        /*0048*/ 	.word	0x00006070


	//----- nvinfo : EIATTR_MAX_THREADS
	.align		4
.L_1357:
        /*004c*/ 	.byte	0x04, 0x05
        /*004e*/ 	.short	(.L_1359 - .L_1358)
.L_1358:
        /*0050*/ 	.word	0x00000080
        /*0054*/ 	.word	0x00000001
        /*0058*/ 	.word	0x00000001


	//----- nvinfo : EIATTR_CRS_STACK_SIZE
	.align		4
.L_1359:
        /*005c*/ 	.byte	0x04, 0x1e
        /*005e*/ 	.short	(.L_1361 - .L_1360)
.L_1360:
        /*0060*/ 	.word	0x00000000


	//----- nvinfo : EIATTR_CBANK_PARAM_SIZE
	.align		4
.L_1361:
        /*0064*/ 	.byte	0x03, 0x19
        /*0066*/ 	.short	0x0290


	//----- nvinfo : EIATTR_PARAM_CBANK
	.align		4
        /*0068*/ 	.byte	0x04, 0x0a
        /*006a*/ 	.short	(.L_1363 - .L_1362)
	.align		4
.L_1362:
        /*006c*/ 	.word	index@(.nv.constant0._ZN2at6native18elementwise_kernelILi128ELi4EZNS0_22gpu_kernel_impl_nocastINS0_13BinaryFunctorIsssZZZNS0_18rshift_kernel_cudaERNS_18TensorIteratorBaseEENKUlvE_clEvENKUlvE3_clEvEUlssE_EEEEvS5_RKT_EUliE_EEviT1_)
        /*0070*/ 	.short	0x0380
        /*0072*/ 	.short	0x0290


	//----- nvinfo : EIATTR_SW_WAR
	.align		4
.L_1363:
        /*0074*/ 	.byte	0x04, 0x36
        /*0076*/ 	.short	(.L_1365 - .L_1364)
.L_1364:
        /*0078*/ 	.word	0x00000008
.L_1365:


//--------------------- .nv.info._ZN2at6native27unrolled_elementwise_kernelINS0_13BinaryFunctorIsssZZZNS0_18rshift_kernel_cudaERNS_18TensorIteratorBaseEENKUlvE_clEvENKUlvE3_clEvEUlssE_EESt5arrayIPcLm3EELi4E23TrivialOffsetCalculatorILi2EjESC_ILi1EjENS0_6memory15LoadWithoutCastENSF_16StoreWithoutCastEEEviT_T0_T2_T3_T4_T5_ --------------------------
	.section	.nv.info._ZN2at6native27unrolled_elementwise_kernelINS0_13BinaryFunctorIsssZZZNS0_18rshift_kernel_cudaERNS_18TensorIteratorBaseEENKUlvE_clEvENKUlvE3_clEvEUlssE_EESt5arrayIPcLm3EELi4E23TrivialOffsetCalculatorILi2EjESC_ILi1EjENS0_6memory15LoadWithoutCastENSF_16StoreWithoutCastEEEviT_T0_T2_T3_T4_T5_,"",@"SHT_CUDA_INFO"
	.sectionflags	@""
	.align	4


	//----- nvinfo : EIATTR_CUDA_API_VERSION
	.align		4
        /*0000*/ 	.byte	0x04, 0x37
        /*0002*/ 	.short	(.L_1367 - .L_1366)
.L_1366:
        /*0004*/ 	.word	0x00000082


	//----- nvinfo : EIATTR_KPARAM_INFO
	.align		4
.L_1367:
        /*0008*/ 	.byte	0x04, 0x17
        /*000a*/ 	.short	(.L_1369 - .L_1368)
.L_1368:
        /*000c*/ 	.word	0x00000000
        /*0010*/ 	.short	0x0006
        /*0012*/ 	.short	0x0023
        /*0014*/ 	.byte	0x00, 0xf0, 0x05, 0x00


	//----- nvinfo : EIATTR_KPARAM_INFO
	.align		4
.L_1369:
        /*0018*/ 	.byte	0x04, 0x17
        /*001a*/ 	.short	(.L_1371 - .L_1370)
.L_1370:
        /*001c*/ 	.word	0x00000000
        /*0020*/ 	.short	0x0005
        /*0022*/ 	.short	0x0022
        /*0024*/ 	.byte	0x00, 0xf0, 0x05, 0x00


	//----- nvinfo : EIATTR_KPARAM_INFO
	.align		4
.L_1371:
        /*0028*/ 	.byte	0x04, 0x17
        /*002a*/ 	.short	(.L_1373 - .L_1372)
.L_1372:
        /*002c*/ 	.word	0x00000000
        /*0030*/ 	.short	0x0004
        /*0032*/ 	.short	0x0021
        /*0034*/ 	.byte	0x00, 0xf0, 0x05, 0x00


	//----- nvinfo : EIATTR_KPARAM_INFO
	.align		4
.L_1373:
        /*0038*/ 	.byte	0x04, 0x17
        /*003a*/ 	.short	(.L_1375 - .L_1374)
.L_1374:
        /*003c*/ 	.word	0x00000000
        /*0040*/ 	.short	0x0003
        /*0042*/ 	.short	0x0020
        /*0044*/ 	.byte	0x00, 0xf0, 0x05, 0x00


	//----- nvinfo : EIATTR_KPARAM_INFO
	.align		4
.L_1375:
        /*0048*/ 	.byte	0x04, 0x17
        /*004a*/ 	.short	(.L_1377 - .L_1376)
.L_1376:
        /*004c*/ 	.word	0x00000000
        /*0050*/ 	.short	0x0002
        /*0052*/ 	.short	0x0008
        /*0054*/ 	.byte	0x00, 0xf0, 0x61, 0x00


	//----- nvinfo : EIATTR_KPARAM_INFO
	.align		4
.L_1377:
        /*0058*/ 	.byte	0x04, 0x17
        /*005a*/ 	.short	(.L_1379 - .L_1378)
.L_1378:
        /*005c*/ 	.word	0x00000000
        /*0060*/ 	.short	0x0001
        /*0062*/ 	.short	0x0004
        /*0064*/ 	.byte	0x00, 0xf0, 0x05, 0x00


	//----- nvinfo : EIATTR_KPARAM_INFO
	.align		4
.L_1379:
        /*0068*/ 	.byte	0x04, 0x17
        /*006a*/ 	.short	(.L_1381 - .L_1380)
.L_1380:
        /*006c*/ 	.word	0x00000000
        /*0070*/ 	.short	0x0000
        /*0072*/ 	.short	0x0000
        /*0074*/ 	.byte	0x00, 0xf0, 0x11, 0x00


	//----- nvinfo : EIATTR_SPARSE_MMA_MASK
	.align		4
.L_1381:
        /*0078*/ 	.byte	0x03, 0x50
        /*007a*/ 	.short	0x0000


	//----- nvinfo : EIATTR_MAXREG_COUNT
	.align		4
        /*007c*/ 	.byte	0x03, 0x1b
        /*007e*/ 	.short	0x00ff


	//----- nvinfo : EIATTR_MERCURY_ISA_VERSION
	.align		4
        /*0080*/ 	.byte	0x03, 0x5f
        /*0082*/ 	.short	0x0101


	//----- nvinfo : EIATTR_VRC_CTA_INIT_COUNT
	.align		4
        /*0084*/ 	.byte	0x02, 0x4a
	.zero		1
	.zero		1


	//----- nvinfo : EIATTR_EXIT_INSTR_OFFSETS
	.align		4
        /*0088*/ 	.byte	0x04, 0x1c
        /*008a*/ 	.short	(.L_1383 - .L_1382)


	//   ....[0]....
.L_1382:
        /*008c*/ 	.word	0x00000600


	//   ....[1]....
        /*0090*/ 	.word	0x000006b0


	//----- nvinfo : EIATTR_MAX_THREADS
	.align		4
.L_1383:
        /*0094*/ 	.byte	0x04, 0x05
        /*0096*/ 	.short	(.L_1385 - .L_1384)
.L_1384:
        /*0098*/ 	.word	0x00000080
        /*009c*/ 	.word	0x00000001
        /*00a0*/ 	.word	0x00000001


	//----- nvinfo : EIATTR_CRS_STACK_SIZE
	.align		4
.L_1385:
        /*00a4*/ 	.byte	0x04, 0x1e
        /*00a6*/ 	.short	(.L_1387 - .L_1386)
.L_1386:
        /*00a8*/ 	.word	0x00000000


	//----- nvinfo : EIATTR_CBANK_PARAM_SIZE
	.align		4
.L_1387:
        /*00ac*/ 	.byte	0x03, 0x19
        /*00ae*/ 	.short	0x0024


	//----- nvinfo : EIATTR_PARAM_CBANK
	.align		4
        /*00b0*/ 	.byte	0x04, 0x0a
        /*00b2*/ 	.short	(.L_1389 - .L_1388)
	.align		4
.L_1388:
        /*00b4*/ 	.word	index@(.nv.constant0._ZN2at6native27unrolled_elementwise_kernelINS0_13BinaryFunctorIsssZZZNS0_18rshift_kernel_cudaERNS_18TensorIteratorBaseEENKUlvE_clEvENKUlvE3_clEvEUlssE_EESt5arrayIPcLm3EELi4E23TrivialOffsetCalculatorILi2EjESC_ILi1EjENS0_6memory15LoadWithoutCastENSF_16StoreWithoutCastEEEviT_T0_T2_T3_T4_T5_)
        /*00b8*/ 	.short	0x0380
        /*00ba*/ 	.short	0x0024


	//----- nvinfo : EIATTR_SW_WAR
	.align		4
.L_1389:
        /*00bc*/ 	.byte	0x04, 0x36
        /*00be*/ 	.short	(.L_1391 - .L_1390)
.L_1390:
        /*00c0*/ 	.word	0x00000008
.L_1391:


//--------------------- .nv.info._ZN2at6native29vectorized_elementwise_kernelILi2ENS0_13BinaryFunctorIsssZZZNS0_18rshift_kernel_cudaERNS_18TensorIteratorBaseEENKUlvE_clEvENKUlvE3_clEvEUlssE_EESt5arrayIPcLm3EEEEviT0_T1_ --------------------------
	.section	.nv.info._ZN2at6native29vectorized_elementwise_kernelILi2ENS0_13BinaryFunctorIsssZZZNS0_18rshift_kernel_cudaERNS_18TensorIteratorBaseEENKUlvE_clEvENKUlvE3_clEvEUlssE_EESt5arrayIPcLm3EEEEviT0_T1_,"",@"SHT_CUDA_INFO"
	.sectionflags	@""
	.align	4


	//----- nvinfo : EIATTR_CUDA_API_VERSION
	.align		4
        /*0000*/ 	.byte	0x04, 0x37
        /*0002*/ 	.short	(.L_1393 - .L_1392)
.L_1392:
        /*0004*/ 	.word	0x00000082


	//----- nvinfo : EIATTR_KPARAM_INFO
	.align		4
.L_1393:
        /*0008*/ 	.byte	0x04, 0x17
        /*000a*/ 	.short	(.L_1395 - .L_1394)
.L_1394:
        /*000c*/ 	.word	0x00000000
        /*0010*/ 	.short	0x0002
        /*0012*/ 	.short	0x0008
        /*0014*/ 	.byte	0x00, 0xf0, 0x61, 0x00


	//----- nvinfo : EIATTR_KPARAM_INFO
	.align		4
.L_1395:
        /*0018*/ 	.byte	0x04, 0x17
        /*001a*/ 	.short	(.L_1397 - .L_1396)
.L_1396:
        /*001c*/ 	.word	0x00000000
        /*0020*/ 	.short	0x0001
        /*0022*/ 	.short	0x0004
        /*0024*/ 	.byte	0x00, 0xf0, 0x05, 0x00


	//----- nvinfo : EIATTR_KPARAM_INFO
	.align		4
.L_1397:
        /*0028*/ 	.byte	0x04, 0x17
        /*002a*/ 	.short	(.L_1399 - .L_1398)
.L_1398:
        /*002c*/ 	.word	0x00000000
        /*0030*/ 	.short	0x0000
        /*0032*/ 	.short	0x0000
        /*0034*/ 	.byte	0x00, 0xf0, 0x11, 0x00


	//----- nvinfo : EIATTR_SPARSE_MMA_MASK
	.align		4
.L_1399:
        /*0038*/ 	.byte	0x03, 0x50
        /*003a*/ 	.short	0x0000


	//----- nvinfo : EIATTR_MAXREG_COUNT
	.align		4
        /*003c*/ 	.byte	0x03, 0x1b
        /*003e*/ 	.short	0x00ff


	//----- nvinfo : EIATTR_MERCURY_ISA_VERSION
	.align		4
        /*0040*/ 	.byte	0x03, 0x5f
        /*0042*/ 	.short	0x0101


	//----- nvinfo : EIATTR_VRC_CTA_INIT_COUNT
	.align		4
        /*0044*/ 	.byte	0x02, 0x4a
	.zero		1
	.zero		1


	//----- nvinfo : EIATTR_EXIT_INSTR_OFFSETS
	.align		4
        /*0048*/ 	.byte	0x04, 0x1c
        /*004a*/ 	.short	(.L_1401 - .L_1400)


	//   ....[0]....
.L_1400:
        /*004c*/ 	.word	0x00000d60


	//   ....[1]....
        /*0050*/ 	.word	0x00000db0


	//   ....[2]....
        /*0054*/ 	.word	0x000012f0


	//----- nvinfo : EIATTR_MAX_THREADS
	.align		4
.L_1401:
        /*0058*/ 	.byte	0x04, 0x05
        /*005a*/ 	.short	(.L_1403 - .L_1402)
.L_1402:
        /*005c*/ 	.word	0x00000080
        /*0060*/ 	.word	0x00000001
        /*0064*/ 	.word	0x00000001


	//----- nvinfo : EIATTR_CRS_STACK_SIZE
	.align		4
.L_1403:
        /*0068*/ 	.byte	0x04, 0x1e
        /*006a*/ 	.short	(.L_1405 - .L_1404)
.L_1404:
        /*006c*/ 	.word	0x00000000


	//----- nvinfo : EIATTR_CBANK_PARAM_SIZE
	.align		4
.L_1405:
        /*0070*/ 	.byte	0x03, 0x19
        /*0072*/ 	.short	0x0020


	//----- nvinfo : EIATTR_PARAM_CBANK
	.align		4
        /*0074*/ 	.byte	0x04, 0x0a
        /*0076*/ 	.short	(.L_1407 - .L_1406)
	.align		4
.L_1406:
        /*0078*/ 	.word	index@(.nv.constant0._ZN2at6native29vectorized_elementwise_kernelILi2ENS0_13BinaryFunctorIsssZZZNS0_18rshift_kernel_cudaERNS_18TensorIteratorBaseEENKUlvE_clEvENKUlvE3_clEvEUlssE_EESt5arrayIPcLm3EEEEviT0_T1_)
        /*007c*/ 	.short	0x0380
        /*007e*/ 	.short	0x0020


	//----- nvinfo : EIATTR_SW_WAR
	.align		4
.L_1407:
        /*0080*/ 	.byte	0x04, 0x36
        /*0082*/ 	.short	(.L_1409 - .L_1408)
.L_1408:
        /*0084*/ 	.word	0x00000008
.L_1409:


//--------------------- .nv.info._ZN2at6native29vectorized_elementwise_kernelILi4ENS0_13BinaryFunctorIsssZZZNS0_18rshift_kernel_cudaERNS_18TensorIteratorBaseEENKUlvE_clEvENKUlvE3_clEvEUlssE_EESt5arrayIPcLm3EEEEviT0_T1_ --------------------------
	.section	.nv.info._ZN2at6native29vectorized_elementwise_kernelILi4ENS0_13BinaryFunctorIsssZZZNS0_18rshift_kernel_cudaERNS_18TensorIteratorBaseEENKUlvE_clEvENKUlvE3_clEvEUlssE_EESt5arrayIPcLm3EEEEviT0_T1_,"",@"SHT_CUDA_INFO"
	.sectionflags	@""
	.align	4


	//----- nvinfo : EIATTR_CUDA_API_VERSION
	.align		4
        /*0000*/ 	.byte	0x04, 0x37
        /*0002*/ 	.short	(.L_1411 - .L_1410)
.L_1410:
        /*0004*/ 	.word	0x00000082


	//----- nvinfo : EIATTR_KPARAM_INFO
	.align		4
.L_1411:
        /*0008*/ 	.byte	0x04, 0x17
        /*000a*/ 	.short	(.L_1413 - .L_1412)
.L_1412:
        /*000c*/ 	.word	0x00000000
        /*0010*/ 	.short	0x0002
        /*0012*/ 	.short	0x0008
        /*0014*/ 	.byte	0x00, 0xf0, 0x61, 0x00


	//----- nvinfo : EIATTR_KPARAM_INFO
	.align		4
.L_1413:
        /*0018*/ 	.byte	0x04, 0x17
        /*001a*/ 	.short	(.L_1415 - .L_1414)
.L_1414:
        /*001c*/ 	.word	0x00000000
        /*0020*/ 	.short	0x0001
        /*0022*/ 	.short	0x0004
        /*0024*/ 	.byte	0x00, 0xf0, 0x05, 0x00


	//----- nvinfo : EIATTR_KPARAM_INFO
	.align		4
.L_1415:
        /*0028*/ 	.byte	0x04, 0x17
        /*002a*/ 	.short	(.L_1417 - .L_1416)
.L_1416:
        /*002c*/ 	.word	0x00000000
        /*0030*/ 	.short	0x0000
        /*0032*/ 	.short	0x0000
        /*0034*/ 	.byte	0x00, 0xf0, 0x11, 0x00


	//----- nvinfo : EIATTR_SPARSE_MMA_MASK
	.align		4
.L_1417:
        /*0038*/ 	.byte	0x03, 0x50
        /*003a*/ 	.short	0x0000


	//----- nvinfo : EIATTR_MAXREG_COUNT
	.align		4
        /*003c*/ 	.byte	0x03, 0x1b
        /*003e*/ 	.short	0x00ff


	//----- nvinfo : EIATTR_MERCURY_ISA_VERSION
	.align		4
        /*0040*/ 	.byte	0x03, 0x5f
        /*0042*/ 	.short	0x0101


	//----- nvinfo : EIATTR_VRC_CTA_INIT_COUNT
	.align		4
        /*0044*/ 	.byte	0x02, 0x4a
	.zero		1
	.zero		1


	//----- nvinfo : EIATTR_EXIT_INSTR_OFFSETS
	.align		4
        /*0048*/ 	.byte	0x04, 0x1c
        /*004a*/ 	.short	(.L_1419 - .L_1418)


	//   ....[0]....
.L_1418:
        /*004c*/ 	.word	0x00000d60


	//   ....[1]....
        /*0050*/ 	.word	0x00000db0


	//   ....[2]....
        /*0054*/ 	.word	0x000011f0


	//----- nvinfo : EIATTR_MAX_THREADS
	.align		4
.L_1419:
        /*0058*/ 	.byte	0x04, 0x05
        /*005a*/ 	.short	(.L_1421 - .L_1420)
.L_1420:
        /*005c*/ 	.word	0x00000080
        /*0060*/ 	.word	0x00000001
        /*0064*/ 	.word	0x00000001


	//----- nvinfo : EIATTR_CRS_STACK_SIZE
	.align		4
.L_1421:
        /*0068*/ 	.byte	0x04, 0x1e
        /*006a*/ 	.short	(.L_1423 - .L_1422)
.L_1422:
        /*006c*/ 	.word	0x00000000


	//----- nvinfo : EIATTR_CBANK_PARAM_SIZE
	.align		4
.L_1423:
        /*0070*/ 	.byte	0x03, 0x19
        /*0072*/ 	.short	0x0020


	//----- nvinfo : EIATTR_PARAM_CBANK
	.align		4
        /*0074*/ 	.byte	0x04, 0x0a
        /*0076*/ 	.short	(.L_1425 - .L_1424)
	.align		4
.L_1424:
        /*0078*/ 	.word	index@(.nv.constant0._ZN2at6native29vectorized_elementwise_kernelILi4ENS0_13BinaryFunctorIsssZZZNS0_18rshift_kernel_cudaERNS_18TensorIteratorBaseEENKUlvE_clEvENKUlvE3_clEvEUlssE_EESt5arrayIPcLm3EEEEviT0_T1_)
        /*007c*/ 	.short	0x0380
        /*007e*/ 	.short	0x0020


	//----- nvinfo : EIATTR_SW_WAR
	.align		4
.L_1425:
        /*0080*/ 	.byte	0x04, 0x36
        /*0082*/ 	.short	(.L_1427 - .L_1426)
.L_1426:
        /*0084*/ 	.word	0x00000008
.L_1427:


//--------------------- .nv.info._ZN2at6native29vectorized_elementwise_kernelILi8ENS0_13BinaryFunctorIsssZZZNS0_18rshift_kernel_cudaERNS_18TensorIteratorBaseEENKUlvE_clEvENKUlvE3_clEvEUlssE_EESt5arrayIPcLm3EEEEviT0_T1_ --------------------------
	.section	.nv.info._ZN2at6native29vectorized_elementwise_kernelILi8ENS0_13BinaryFunctorIsssZZZNS0_18rshift_kernel_cudaERNS_18TensorIteratorBaseEENKUlvE_clEvENKUlvE3_clEvEUlssE_EESt5arrayIPcLm3EEEEviT0_T1_,"",@"SHT_CUDA_INFO"
	.sectionflags	@""
	.align	4


	//----- nvinfo : EIATTR_CUDA_API_VERSION
	.align		4
        /*0000*/ 	.byte	0x04, 0x37
        /*0002*/ 	.short	(.L_1429 - .L_1428)
.L_1428:
        /*0004*/ 	.word	0x00000082


	//----- nvinfo : EIATTR_KPARAM_INFO
	.align		4
.L_1429:
        /*0008*/ 	.byte	0x04, 0x17
        /*000a*/ 	.short	(.L_1431 - .L_1430)
.L_1430:
        /*000c*/ 	.word	0x00000000
        /*0010*/ 	.short	0x0002
        /*0012*/ 	.short	0x0008
        /*0014*/ 	.byte	0x00, 0xf0, 0x61, 0x00


	//----- nvinfo : EIATTR_KPARAM_INFO
	.align		4
.L_1431:
        /*0018*/ 	.byte	0x04, 0x17
        /*001a*/ 	.short	(.L_1433 - .L_1432)
.L_1432:
        /*001c*/ 	.word	0x00000000
        /*0020*/ 	.short	0x0001
        /*0022*/ 	.short	0x0004
        /*0024*/ 	.byte	0x00, 0xf0, 0x05, 0x00


	//----- nvinfo : EIATTR_KPARAM_INFO
	.align		4
.L_1433:
        /*0028*/ 	.byte	0x04, 0x17
        /*002a*/ 	.short	(.L_1435 - .L_1434)
.L_1434:
        /*002c*/ 	.word	0x00000000
        /*0030*/ 	.short	0x0000
        /*0032*/ 	.short	0x0000
        /*0034*/ 	.byte	0x00, 0xf0, 0x11, 0x00


	//----- nvinfo : EIATTR_SPARSE_MMA_MASK
	.align		4
.L_1435:
        /*0038*/ 	.byte	0x03, 0x50
        /*003a*/ 	.short	0x0000


	//----- nvinfo : EIATTR_MAXREG_COUNT
	.align		4
        /*003c*/ 	.byte	0x03, 0x1b
        /*003e*/ 	.short	0x00ff


	//----- nvinfo : EIATTR_MERCURY_ISA_VERSION
	.align		4
        /*0040*/ 	.byte	0x03, 0x5f
        /*0042*/ 	.short	0x0101


	//----- nvinfo : EIATTR_VRC_CTA_INIT_COUNT
	.align		4
        /*0044*/ 	.byte	0x02, 0x4a
	.zero		1
	.zero		1


	//----- nvinfo : EIATTR_EXIT_INSTR_OFFSETS
	.align		4
        /*0048*/ 	.byte	0x04, 0x1c
        /*004a*/ 	.short	(.L_1437 - .L_1436)


	//   ....[0]....
.L_1436:
        /*004c*/ 	.word	0x00000d60


	//   ....[1]....
        /*0050*/ 	.word	0x00000db0


	//   ....[2]....
        /*0054*/ 	.word	0x000011e0


	//----- nvinfo : EIATTR_MAX_THREADS
	.align		4
.L_1437:
        /*0058*/ 	.byte	0x04, 0x05
        /*005a*/ 	.short	(.L_1439 - .L_1438)
.L_1438:
        /*005c*/ 	.word	0x00000080
        /*0060*/ 	.word	0x00000001
        /*0064*/ 	.word	0x00000001


	//----- nvinfo : EIATTR_CRS_STACK_SIZE
	.align		4
.L_1439:
        /*0068*/ 	.byte	0x04, 0x1e
        /*006a*/ 	.short	(.L_1441 - .L_1440)
.L_1440:
        /*006c*/ 	.word	0x00000000


	//----- nvinfo : EIATTR_CBANK_PARAM_SIZE
	.align		4
.L_1441:
        /*0070*/ 	.byte	0x03, 0x19
        /*0072*/ 	.short	0x0020


	//----- nvinfo : EIATTR_PARAM_CBANK
	.align		4
        /*0074*/ 	.byte	0x04, 0x0a
        /*0076*/ 	.short	(.L_1443 - .L_1442)
	.align		4
.L_1442:
        /*0078*/ 	.word	index@(.nv.constant0._ZN2at6native29vectorized_elementwise_kernelILi8ENS0_13BinaryFunctorIsssZZZNS0_18rshift_kernel_cudaERNS_18TensorIteratorBaseEENKUlvE_clEvENKUlvE3_clEvEUlssE_EESt5arrayIPcLm3EEEEviT0_T1_)
        /*007c*/ 	.short	0x0380
        /*007e*/ 	.short	0x0020


	//----- nvinfo : EIATTR_SW_WAR
	.align		4
.L_1443:
        /*0080*/ 	.byte	0x04, 0x36
        /*0082*/ 	.short	(.L_1445 - .L_1444)
.L_1444:
        /*0084*/ 	.word	0x00000008
.L_1445:


//--------------------- .nv.info._ZN2at6native18elementwise_kernelILi128ELi4EZNS0_15gpu_kernel_implINS0_13BUnaryFunctorIsssZZZNS0_18rshift_kernel_cudaERNS_18TensorIteratorBaseEENKUlvE_clEvENKUlvE3_clEvEUlssE_EEEEvS5_RKT_EUliE_EEviT1_ --------------------------
	.section	.nv.info._ZN2at6native18elementwise_kernelILi128ELi4EZNS0_15gpu_kernel_implINS0_13BUnaryFunctorIsssZZZNS0_18rshift_kernel_cudaERNS_18TensorIteratorBaseEENKUlvE_clEvENKUlvE3_clEvEUlssE_EEEEvS5_RKT_EUliE_EEviT1_,"",@"SHT_CUDA_INFO"
	.sectionflags	@""
	.align	4


	//----- nvinfo : EIATTR_CUDA_API_VERSION
	.align		4
        /*0000*/ 	.byte	0x04, 0x37
        /*0002*/ 	.short	(.L_1447 - .L_1446)
.L_1446:
        /*0004*/ 	.word	0x00000082


	//----- nvinfo : EIATTR_KPARAM_INFO
	.align		4
.L_1447:
        /*0008*/ 	.byte	0x04, 0x17
        /*000a*/ 	.short	(.L_1449 - .L_1448)
.L_1448:
        /*000c*/ 	.word	0x00000000
        /*0010*/ 	.short	0x0001
        /*0012*/ 	.short	0x0008
        /*0014*/ 	.byte	0x00, 0xf0, 0x61, 0x08


	//----- nvinfo : EIATTR_KPARAM_INFO
	.align		4
.L_1449:
        /*0018*/ 	.byte	0x04, 0x17
        /*001a*/ 	.short	(.L_1451 - .L_1450)
.L_1450:
        /*001c*/ 	.word	0x00000000
        /*0020*/ 	.short	0x0000
        /*0022*/ 	.short	0x0000
        /*0024*/ 	.byte	0x00, 0xf0, 0x11, 0x00


	//----- nvinfo : EIATTR_SPARSE_MMA_MASK
	.align		4
.L_1451:
        /*0028*/ 	.byte	0x03, 0x50
        /*002a*/ 	.short	0x0000


	//----- nvinfo : EIATTR_MAXREG_COUNT
	.align		4
        /*002c*/ 	.byte	0x03, 0x1b
        /*002e*/ 	.short	0x0080


	//----- nvinfo : EIATTR_EXTERNS
	.align		4
        /*0030*/ 	.byte	0x04, 0x0f
        /*0032*/ 	.short	(.L_1453 - .L_1452)


	//   ....[0]....
	.align		4
.L_1452:
        /*0034*/ 	.word	index@(__assertfail)


	//----- nvinfo : EIATTR_MERCURY_ISA_VERSION
	.align		4
.L_1453:
        /*0038*/ 	.byte	0x03, 0x5f
        /*003a*/ 	.short	0x0101


	//----- nvinfo : EIATTR_VRC_CTA_INIT_COUNT
	.align		4
        /*003c*/ 	.byte	0x02, 0x4a
	.zero		1
	.zero		1


	//----- nvinfo : EIATTR_SYSCALL_OFFSETS
	.align		4
        /*0040*/ 	.byte	0x04, 0x46
        /*0042*/ 	.short	(.L_1455 - .L_1454)


	//   ....[0]....
.L_1454:
        /*0044*/ 	.word	0x00002120


	//   ....[1]....
        /*0048*/ 	.word	0x00002f70


	//   ....[2]....
        /*004c*/ 	.word	0x00005230


	//   ....[3]....
        /*0050*/ 	.word	0x00005e90


	//   ....[4]....
        /*0054*/ 	.word	0x00008270


	//   ....[5]....
        /*0058*/ 	.word	0x00008ed0


	//   ....[6]....
        /*005c*/ 	.word	0x0000b2c0


	//   ....[7]....
        /*0060*/ 	.word	0x0000bef0


	//----- nvinfo : EIATTR_EXIT_INSTR_OFFSETS
	.align		4
.L_1455:
        /*0064*/ 	.byte	0x04, 0x1c
        /*0066*/ 	.short	(.L_1457 - .L_1456)


	//   ....[0]....
.L_1456:
        /*0068*/ 	.word	0x000091b0


	//   ....[1]....
        /*006c*/ 	.word	0x0000b430


	//   ....[2]....
        /*0070*/ 	.word	0x0000b450


	//   ....[3]....
        /*0074*/ 	.word	0x0000b4f0


	//   ....[4]....
        /*0078*/ 	.word	0x0000b520


	//   ....[5]....
        /*007c*/ 	.word	0x0000b540


	//   ....[6]....
        /*0080*/ 	.word	0x0000b5d0


	//   ....[7]....
        /*0084*/ 	.word	0x0000b610


	//   ....[8]....
        /*0088*/ 	.word	0x0000b6b0


	//   ....[9]....
        /*008c*/ 	.word	0x0000b700


	//   ....[10]....
        /*0090*/ 	.word	0x0000b730


	//   ....[11]....
        /*0094*/ 	.word	0x0000b7f0


	//   ....[12]....
        /*0098*/ 	.word	0x0000b960


	//   ....[13]....
        /*009c*/ 	.word	0x0000bad0


	//   ....[14]....
        /*00a0*/ 	.word	0x0000bc30


	//   ....[15]....
        /*00a4*/ 	.word	0x0000bc70


	//   ....[16]....
        /*00a8*/ 	.word	0x0000bca0


	//   ....[17]....
        /*00ac*/ 	.word	0x0000bd50


	//   ....[18]....
        /*00b0*/ 	.word	0x0000bd90


	//   ....[19]....
        /*00b4*/ 	.word	0x0000bf00


	//   ....[20]....
        /*00b8*/ 	.word	0x0000c010


	//   ....[21]....
        /*00bc*/ 	.word	0x0000c150


	//   ....[22]....
        /*00c0*/ 	.word	0x0000c190


	//----- nvinfo : EIATTR_MAX_THREADS
	.align		4
.L_1457:
        /*00c4*/ 	.byte	0x04, 0x05
        /*00c6*/ 	.short	(.L_1459 - .L_1458)
.L_1458:
        /*00c8*/ 	.word	0x00000080
        /*00cc*/ 	.word	0x00000001
        /*00d0*/ 	.word	0x00000001


	//----- nvinfo : EIATTR_CRS_STACK_SIZE
	.align		4
.L_1459:
        /*00d4*/ 	.byte	0x04, 0x1e
        /*00d6*/ 	.short	(.L_1461 - .L_1460)
.L_1460:
        /*00d8*/ 	.word	0x00000000


	//----- nvinfo : EIATTR_CBANK_PARAM_SIZE
	.align		4
.L_1461:
        /*00dc*/ 	.byte	0x03, 0x19
        /*00de*/ 	.short	0x0220


	//----- nvinfo : EIATTR_PARAM_CBANK
	.align		4
        /*00e0*/ 	.byte	0x04, 0x0a
        /*00e2*/ 	.short	(.L_1463 - .L_1462)
	.align		4
.L_1462:
        /*00e4*/ 	.word	index@(.nv.constant0._ZN2at6native18elementwise_kernelILi128ELi4EZNS0_15gpu_kernel_implINS0_13BUnaryFunctorIsssZZZNS0_18rshift_kernel_cudaERNS_18TensorIteratorBaseEENKUlvE_clEvENKUlvE3_clEvEUlssE_EEEEvS5_RKT_EUliE_EEviT1_)
        /*00e8*/ 	.short	0x0380
        /*00ea*/ 	.short	0x0220


	//----- nvinfo : EIATTR_SW_WAR
	.align		4
.L_1463:
        /*00ec*/ 	.byte	0x04, 0x36
        /*00ee*/ 	.short	(.L_1465 - .L_1464)
.L_1464:
        /*00f0*/ 	.word	0x00000008
.L_1465:


//--------------------- .nv.info._ZN2at6native27unrolled_elementwise_kernelINS0_13BUnaryFunctorIsssZZZNS0_18rshift_kernel_cudaERNS_18TensorIteratorBaseEENKUlvE_clEvENKUlvE3_clEvEUlssE_EESt5arrayIPcLm2EELi4E23TrivialOffsetCalculatorILi1EjESD_NS0_6memory12LoadWithCastILi1EEENSE_13StoreWithCastILi1EEEEEviT_T0_T2_T3_T4_T5_ --------------------------
	.section	.nv.info._ZN2at6native27unrolled_elementwise_kernelINS0_13BUnaryFunctorIsssZZZNS0_18rshift_kernel_cudaERNS_18TensorIteratorBaseEENKUlvE_clEvENKUlvE3_clEvEUlssE_EESt5arrayIPcLm2EELi4E23TrivialOffsetCalculatorILi1EjESD_NS0_6memory12LoadWithCastILi1EEENSE_13StoreWithCastILi1EEEEEviT_T0_T2_T3_T4_T5_,"",@"SHT_CUDA_INFO"
	.sectionflags	@""
	.align	4


	//----- nvinfo : EIATTR_CUDA_API_VERSION
	.align		4
        /*0000*/ 	.byte	0x04, 0x37
        /*0002*/ 	.short	(.L_1467 - .L_1466)
.L_1466:
        /*0004*/ 	.word	0x00000082


	//----- nvinfo : EIATTR_KPARAM_INFO
	.align		4
.L_1467:
        /*0008*/ 	.byte	0x04, 0x17
        /*000a*/ 	.short	(.L_1469 - .L_1468)
.L_1468:
        /*000c*/ 	.word	0x00000000
        /*0010*/ 	.short	0x0006
        /*0012*/ 	.short	0x0024
        /*0014*/ 	.byte	0x00, 0xf0, 0x21, 0x00


	//----- nvinfo : EIATTR_KPARAM_INFO
	.align		4
.L_1469:
        /*0018*/ 	.byte	0x04, 0x17
        /*001a*/ 	.short	(.L_1471 - .L_1470)
.L_1470:
        /*001c*/ 	.word	0x00000000
        /*0020*/ 	.short	0x0005
        /*0022*/ 	.short	0x001c
        /*0024*/ 	.byte	0x00, 0xf0, 0x21, 0x00


	//----- nvinfo : EIATTR_KPARAM_INFO
	.align		4
.L_1471:
        /*0028*/ 	.byte	0x04, 0x17
        /*002a*/ 	.short	(.L_1473 - .L_1472)
.L_1472:
        /*002c*/ 	.word	0x00000000
        /*0030*/ 	.short	0x0004
        /*0032*/ 	.short	0x0019
        /*0034*/ 	.byte	0x00, 0xf0, 0x05, 0x00


	//----- nvinfo : EIATTR_KPARAM_INFO
	.align		4
.L_1473:
        /*0038*/ 	.byte	0x04, 0x17
        /*003a*/ 	.short	(.L_1475 - .L_1474)
.L_1474:
        /*003c*/ 	.word	0x00000000
        /*0040*/ 	.short	0x0003
        /*0042*/ 	.short	0x0018
        /*0044*/ 	.byte	0x00, 0xf0, 0x05, 0x00


	//----- nvinfo : EIATTR_KPARAM_INFO
	.align		4
.L_1475:
        /*0048*/ 	.byte	0x04, 0x17
        /*004a*/ 	.short	(.L_1477 - .L_1476)
.L_1476:
        /*004c*/ 	.word	0x00000000
        /*0050*/ 	.short	0x0002
        /*0052*/ 	.short	0x0008
        /*0054*/ 	.byte	0x00, 0xf0, 0x41, 0x00


	//----- nvinfo : EIATTR_KPARAM_INFO
	.align		4
.L_1477:
        /*0058*/ 	.byte	0x04, 0x17
        /*005a*/ 	.short	(.L_1479 - .L_1478)
.L_1478:
        /*005c*/ 	.word	0x00000000
        /*0060*/ 	.short	0x0001
        /*0062*/ 	.short	0x0004
        /*0064*/ 	.byte	0x00, 0xf0, 0x11, 0x00


	//----- nvinfo : EIATTR_KPARAM_INFO
	.align		4
.L_1479:
        /*0068*/ 	.byte	0x04, 0x17
        /*006a*/ 	.short	(.L_1481 - .L_1480)
.L_1480:
        /*006c*/ 	.word	0x00000000
        /*0070*/ 	.short	0x0000
        /*0072*/ 	.short	0x0000
        /*0074*/ 	.byte	0x00, 0xf0, 0x11, 0x00


	//----- nvinfo : EIATTR_SPARSE_MMA_MASK
	.align		4
.L_1481:
        /*0078*/ 	.byte	0x03, 0x50
        /*007a*/ 	.short	0x0000


	//----- nvinfo : EIATTR_MAXREG_COUNT
	.align		4
        /*007c*/ 	.byte	0x03, 0x1b
        /*007e*/ 	.short	0x00ff


	//----- nvinfo : EIATTR_EXTERNS
	.align		4
        /*0080*/ 	.byte	0x04, 0x0f
        /*0082*/ 	.short	(.L_1483 - .L_1482)


	//   ....[0]....
	.align		4
.L_1482:
        /*0084*/ 	.word	index@(__assertfail)


	//----- nvinfo : EIATTR_MERCURY_ISA_VERSION
	.align		4
.L_1483:
        /*0088*/ 	.byte	0x03, 0x5f
        /*008a*/ 	.short	0x0101


	//----- nvinfo : EIATTR_VRC_CTA_INIT_COUNT
	.align		4
        /*008c*/ 	.byte	0x02, 0x4a
	.zero		1
	.zero		1


	//----- nvinfo : EIATTR_SYSCALL_OFFSETS
	.align		4
        /*0090*/ 	.byte	0x04, 0x46
        /*0092*/ 	.short	(.L_1485 - .L_1484)


	//   ....[0]....
.L_1484:
        /*0094*/ 	.word	0x00000e30


	//   ....[1]....
        /*0098*/ 	.word	0x00001de0


	//   ....[2]....
        /*009c*/ 	.word	0x00002cd0


	//   ....[3]....
        /*00a0*/ 	.word	0x00003bc0


	//   ....[4]....
        /*00a4*/ 	.word	0x00004a80


	//   ....[5]....
        /*00a8*/ 	.word	0x00005820


	//   ....[6]....
        /*00ac*/ 	.word	0x00006700


	//   ....[7]....
        /*00b0*/ 	.word	0x000075c0


	//----- nvinfo : EIATTR_EXIT_INSTR_OFFSETS
	.align		4
.L_1485:
        /*00b4*/ 	.byte	0x04, 0x1c
        /*00b6*/ 	.short	(.L_1487 - .L_1486)


	//   ....[0]....
.L_1486:
        /*00b8*/ 	.word	0x000069d0


	//   ....[1]....
        /*00bc*/ 	.word	0x00006b00


	//   ....[2]....
        /*00c0*/ 	.word	0x00006b20


	//   ....[3]....
        /*00c4*/ 	.word	0x00006bc0


	//   ....[4]....
        /*00c8*/ 	.word	0x00006bf0


	//   ....[5]....
        /*00cc*/ 	.word	0x00006c10


	//   ....[6]....
        /*00d0*/ 	.word	0x00006ca0


	//   ....[7]....
        /*00d4*/ 	.word	0x00006ce0


	//   ....[8]....
        /*00d8*/ 	.word	0x00006d80


	//   ....[9]....
        /*00dc*/ 	.word	0x00006dd0


	//   ....[10]....
        /*00e0*/ 	.word	0x00006e00


	//   ....[11]....
        /*00e4*/ 	.word	0x00006ec0


	//   ....[12]....
        /*00e8*/ 	.word	0x00007030


	//   ....[13]....
        /*00ec*/ 	.word	0x000071a0


	//   ....[14]....
        /*00f0*/ 	.word	0x00007300


	//   ....[15]....
        /*00f4*/ 	.word	0x00007340


	//   ....[16]....
        /*00f8*/ 	.word	0x00007370


	//   ....[17]....
        /*00fc*/ 	.word	0x00007420


	//   ....[18]....
        /*0100*/ 	.word	0x00007460


	//   ....[19]....
        /*0104*/ 	.word	0x000075d0


	//   ....[20]....
        /*0108*/ 	.word	0x000076e0


	//   ....[21]....
        /*010c*/ 	.word	0x00007820


	//   ....[22]....
        /*0110*/ 	.word	0x00007860


	//----- nvinfo : EIATTR_MAX_THREADS
	.align		4
.L_1487:
        /*0114*/ 	.byte	0x04, 0x05
        /*0116*/ 	.short	(.L_1489 - .L_1488)
.L_1488:
        /*0118*/ 	.word	0x00000080
        /*011c*/ 	.word	0x00000001
        /*0120*/ 	.word	0x00000001


	//----- nvinfo : EIATTR_CRS_STACK_SIZE
	.align		4
.L_1489:
        /*0124*/ 	.byte	0x04, 0x1e
        /*0126*/ 	.short	(.L_1491 - .L_1490)
.L_1490:
        /*0128*/ 	.word	0x00000000


	//----- nvinfo : EIATTR_CBANK_PARAM_SIZE
	.align		4
.L_1491:
        /*012c*/ 	.byte	0x03, 0x19
        /*012e*/ 	.short	0x002c


	//----- nvinfo : EIATTR_PARAM_CBANK
	.align		4
        /*0130*/ 	.byte	0x04, 0x0a
        /*0132*/ 	.short	(.L_1493 - .L_1492)
	.align		4
.L_1492:
        /*0134*/ 	.word	index@(.nv.constant0._ZN2at6native27unrolled_elementwise_kernelINS0_13BUnaryFunctorIsssZZZNS0_18rshift_kernel_cudaERNS_18TensorIteratorBaseEENKUlvE_clEvENKUlvE3_clEvEUlssE_EESt5arrayIPcLm2EELi4E23TrivialOffsetCalculatorILi1EjESD_NS0_6memory12LoadWithCastILi1EEENSE_13StoreWithCastILi1EEEEEviT_T0_T2_T3_T4_T5_)
        /*0138*/ 	.short	0x0380
        /*013a*/ 	.short	0x002c


	//----- nvinfo : EIATTR_SW_WAR
	.align		4
.L_1493:
        /*013c*/ 	.byte	0x04, 0x36
        /*013e*/ 	.short	(.L_1495 - .L_1494)
.L_1494:
        /*0140*/ 	.word	0x00000008
.L_1495:


//--------------------- .nv.info._ZN2at6native18elementwise_kernelILi128ELi4EZNS0_22gpu_kernel_impl_nocastINS0_13BUnaryFunctorIsssZZZNS0_18rshift_kernel_cudaERNS_18TensorIteratorBaseEENKUlvE_clEvENKUlvE3_clEvEUlssE_EEEEvS5_RKT_EUliE_EEviT1_ --------------------------
	.section	.nv.info._ZN2at6native18elementwise_kernelILi128ELi4EZNS0_22gpu_kernel_impl_nocastINS0_13BUnaryFunctorIsssZZZNS0_18rshift_kernel_cudaERNS_18TensorIteratorBaseEENKUlvE_clEvENKUlvE3_clEvEUlssE_EEEEvS5_RKT_EUliE_EEviT1_,"",@"SHT_CUDA_INFO"
	.sectionflags	@""
	.align	4


	//----- nvinfo : EIATTR_CUDA_API_VERSION
	.align		4
        /*0000*/ 	.byte	0x04, 0x37
        /*0002*/ 	.short	(.L_1497 - .L_1496)
.L_1496:
        /*0004*/ 	.word	0x00000082


	//----- nvinfo : EIATTR_KPARAM_INFO
	.align		4
.L_1497:
        /*0008*/ 	.byte	0x04, 0x17
        /*000a*/ 	.short	(.L_1499 - .L_1498)
.L_1498:
        /*000c*/ 	.word	0x00000000
        /*0010*/ 	.short	0x0001
        /*0012*/ 	.short	0x0008
        /*0014*/ 	.byte	0x00, 0xf0, 0x61, 0x08


	//----- nvinfo : EIATTR_KPARAM_INFO
	.align		4
.L_1499:
        /*0018*/ 	.byte	0x04, 0x17
        /*001a*/ 	.short	(.L_1501 - .L_1500)
.L_1500:
        /*001c*/ 	.word	0x00000000
        /*0020*/ 	.short	0x0000
        /*0022*/ 	.short	0x0000
        /*0024*/ 	.byte	0x00, 0xf0, 0x11, 0x00


	//----- nvinfo : EIATTR_SPARSE_MMA_MASK
	.align		4
.L_1501:
        /*0028*/ 	.byte	0x03, 0x50
        /*002a*/ 	.short	0x0000


	//----- nvinfo : EIATTR_MAXREG_COUNT
	.align		4
        /*002c*/ 	.byte	0x03, 0x1b
        /*002e*/ 	.short	0x0080


	//----- nvinfo : EIATTR_MERCURY_ISA_VERSION
	.align		4
        /*0030*/ 	.byte	0x03, 0x5f
        /*0032*/ 	.short	0x0101


	//----- nvinfo : EIATTR_VRC_CTA_INIT_COUNT
	.align		4
        /*0034*/ 	.byte	0x02, 0x4a
	.zero		1
	.zero		1


	//----- nvinfo : EIATTR_EXIT_INSTR_OFFSETS
	.align		4
        /*0038*/ 	.byte	0x04, 0x1c
        /*003a*/ 	.short	(.L_1503 - .L_1502)


	//   ....[0]....
.L_1502:
        /*003c*/ 	.word	0x00000340


	//   ....[1]....
        /*0040*/ 	.word	0x000003d0


	//   ....[2]....
        /*0044*/ 	.word	0x00003f20


	//   ....[3]....
        /*0048*/ 	.word	0x00005280


	//----- nvinfo : EIATTR_MAX_THREADS
	.align		4
.L_1503:
        /*004c*/ 	.byte	0x04, 0x05
        /*004e*/ 	.short	(.L_1505 - .L_1504)
.L_1504:
        /*0050*/ 	.word	0x00000080
        /*0054*/ 	.word	0x00000001
        /*0058*/ 	.word	0x00000001


	//----- nvinfo : EIATTR_CRS_STACK_SIZE
	.align		4
.L_1505:
        /*005c*/ 	.byte	0x04, 0x1e
        /*005e*/ 	.short	(.L_1507 - .L_1506)
.L_1506:
        /*0060*/ 	.word	0x00000000


	//----- nvinfo : EIATTR_CBANK_PARAM_SIZE
	.align		4
.L_1507:
        /*0064*/ 	.byte	0x03, 0x19
        /*0066*/ 	.short	0x0220


	//----- nvinfo : EIATTR_PARAM_CBANK
	.align		4
        /*0068*/ 	.byte	0x04, 0x0a
        /*006a*/ 	.short	(.L_1509 - .L_1508)
	.align		4
.L_1508:
        /*006c*/ 	.word	index@(.nv.constant0._ZN2at6native18elementwise_kernelILi128ELi4EZNS0_22gpu_kernel_impl_nocastINS0_13BUnaryFunctorIsssZZZNS0_18rshift_kernel_cudaERNS_18TensorIteratorBaseEENKUlvE_clEvENKUlvE3_clEvEUlssE_EEEEvS5_RKT_EUliE_EEviT1_)
        /*0070*/ 	.short	0x0380
        /*0072*/ 	.short	0x0220


	//----- nvinfo : EIATTR_SW_WAR
	.align		4
.L_1509:
        /*0074*/ 	.byte	0x04, 0x36
        /*0076*/ 	.short	(.L_1511 - .L_1510)
.L_1510:
        /*0078*/ 	.word	0x00000008
.L_1511:


//--------------------- .nv.info._ZN2at6native27unrolled_elementwise_kernelINS0_13BUnaryFunctorIsssZZZNS0_18rshift_kernel_cudaERNS_18TensorIteratorBaseEENKUlvE_clEvENKUlvE3_clEvEUlssE_EESt5arrayIPcLm2EELi4E23TrivialOffsetCalculatorILi1EjESD_NS0_6memory15LoadWithoutCastENSE_16StoreWithoutCastEEEviT_T0_T2_T3_T4_T5_ --------------------------
	.section	.nv.info._ZN2at6native27unrolled_elementwise_kernelINS0_13BUnaryFunctorIsssZZZNS0_18rshift_kernel_cudaERNS_18TensorIteratorBaseEENKUlvE_clEvENKUlvE3_clEvEUlssE_EESt5arrayIPcLm2EELi4E23TrivialOffsetCalculatorILi1EjESD_NS0_6memory15LoadWithoutCastENSE_16StoreWithoutCastEEEviT_T0_T2_T3_T4_T5_,"",@"SHT_CUDA_INFO"
	.sectionflags	@""
	.align	4


	//----- nvinfo : EIATTR_CUDA_API_VERSION
	.align		4
        /*0000*/ 	.byte	0x04, 0x37
        /*0002*/ 	.short	(.L_1513 - .L_1512)
.L_1512:
        /*0004*/ 	.word	0x00000082


	//----- nvinfo : EIATTR_KPARAM_INFO
	.align		4
.L_1513:
        /*0008*/ 	.byte	0x04, 0x17
        /*000a*/ 	.short	(.L_1515 - .L_1514)
.L_1514:
        /*000c*/ 	.word	0x00000000
        /*0010*/ 	.short	0x0006
        /*0012*/ 	.short	0x001b
        /*0014*/ 	.byte	0x00, 0xf0, 0x05, 0x00


	//----- nvinfo : EIATTR_KPARAM_INFO
	.align		4
.L_1515:
        /*0018*/ 	.byte	0x04, 0x17
        /*001a*/ 	.short	(.L_1517 - .L_1516)
.L_1516:
        /*001c*/ 	.word	0x00000000
        /*0020*/ 	.short	0x0005
        /*0022*/ 	.short	0x001a
        /*0024*/ 	.byte	0x00, 0xf0, 0x05, 0x00


	//----- nvinfo : EIATTR_KPARAM_INFO
	.align		4
.L_1517:
        /*0028*/ 	.byte	0x04, 0x17
        /*002a*/ 	.short	(.L_1519 - .L_1518)
.L_1518:
        /*002c*/ 	.word	0x00000000
        /*0030*/ 	.short	0x0004
        /*0032*/ 	.short	0x0019
        /*0034*/ 	.byte	0x00, 0xf0, 0x05, 0x00


	//----- nvinfo : EIATTR_KPARAM_INFO
	.align		4
.L_1519:
        /*0038*/ 	.byte	0x04, 0x17
        /*003a*/ 	.short	(.L_1521 - .L_1520)
.L_1520:
        /*003c*/ 	.word	0x00000000
        /*0040*/ 	.short	0x0003
        /*0042*/ 	.short	0x0018
        /*0044*/ 	.byte	0x00, 0xf0, 0x05, 0x00


	//----- nvinfo : EIATTR_KPARAM_INFO
	.align		4
.L_1521:
        /*0048*/ 	.byte	0x04, 0x17
        /*004a*/ 	.short	(.L_1523 - .L_1522)
.L_1522:
        /*004c*/ 	.word	0x00000000
        /*0050*/ 	.short	0x0002
        /*0052*/ 	.short	0x0008
        /*0054*/ 	.byte	0x00, 0xf0, 0x41, 0x00


	//----- nvinfo : EIATTR_KPARAM_INFO
	.align		4
.L_1523:
        /*0058*/ 	.byte	0x04, 0x17
        /*005a*/ 	.short	(.L_1525 - .L_1524)
.L_1524:
        /*005c*/ 	.word	0x00000000
        /*0060*/ 	.short	0x0001
        /*0062*/ 	.short	0x0004
        /*0064*/ 	.byte	0x00, 0xf0, 0x11, 0x00


	//----- nvinfo : EIATTR_KPARAM_INFO
	.align		4
.L_1525:
        /*0068*/ 	.byte	0x04, 0x17
        /*006a*/ 	.short	(.L_1527 - .L_1526)
.L_1526:
        /*006c*/ 	.word	0x00000000
        /*0070*/ 	.short	0x0000
        /*0072*/ 	.short	0x0000
        /*0074*/ 	.byte	0x00, 0xf0, 0x11, 0x00


	//----- nvinfo : EIATTR_SPARSE_MMA_MASK
	.align		4
.L_1527:
        /*0078*/ 	.byte	0x03, 0x50
        /*007a*/ 	.short	0x0000


	//----- nvinfo : EIATTR_MAXREG_COUNT
	.align		4
        /*007c*/ 	.byte	0x03, 0x1b
        /*007e*/ 	.short	0x00ff


	//----- nvinfo : EIATTR_MERCURY_ISA_VERSION
	.align		4
        /*0080*/ 	.byte	0x03, 0x5f
        /*0082*/ 	.short	0x0101


	//----- nvinfo : EIATTR_VRC_CTA_INIT_COUNT
	.align		4
        /*0084*/ 	.byte	0x02, 0x4a
	.zero		1
	.zero		1


	//----- nvinfo : EIATTR_EXIT_INSTR_OFFSETS
	.align		4
        /*0088*/ 	.byte	0x04, 0x1c
        /*008a*/ 	.short	(.L_1529 - .L_1528)


	//   ....[0]....
.L_1528:
        /*008c*/ 	.word	0x000004b0


	//   ....[1]....
        /*0090*/ 	.word	0x00000500


	//----- nvinfo : EIATTR_MAX_THREADS
	.align		4
.L_1529:
        /*0094*/ 	.byte	0x04, 0x05
        /*0096*/ 	.short	(.L_1531 - .L_1530)
.L_1530:
        /*0098*/ 	.word	0x00000080
        /*009c*/ 	.word	0x00000001
        /*00a0*/ 	.word	0x00000001


	//----- nvinfo : EIATTR_CRS_STACK_SIZE
	.align		4
.L_1531:
        /*00a4*/ 	.byte	0x04, 0x1e
        /*00a6*/ 	.short	(.L_1533 - .L_1532)
.L_1532:
        /*00a8*/ 	.word	0x00000000


	//----- nvinfo : EIATTR_CBANK_PARAM_SIZE
	.align		4
.L_1533:
        /*00ac*/ 	.byte	0x03, 0x19
        /*00ae*/ 	.short	0x001c


	//----- nvinfo : EIATTR_PARAM_CBANK
	.align		4
        /*00b0*/ 	.byte	0x04, 0x0a
        /*00b2*/ 	.short	(.L_1535 - .L_1534)
	.align		4
.L_1534:
        /*00b4*/ 	.word	index@(.nv.constant0._ZN2at6native27unrolled_elementwise_kernelINS0_13BUnaryFunctorIsssZZZNS0_18rshift_kernel_cudaERNS_18TensorIteratorBaseEENKUlvE_clEvENKUlvE3_clEvEUlssE_EESt5arrayIPcLm2EELi4E23TrivialOffsetCalculatorILi1EjESD_NS0_6memory15LoadWithoutCastENSE_16StoreWithoutCastEEEviT_T0_T2_T3_T4_T5_)
        /*00b8*/ 	.short	0x0380
        /*00ba*/ 	.short	0x001c


	//----- nvinfo : EIATTR_SW_WAR
	.align		4
.L_1535:
        /*00bc*/ 	.byte	0x04, 0x36
        /*00be*/ 	.short	(.L_1537 - .L_1536)
.L_1536:
        /*00c0*/ 	.word	0x00000008
.L_1537:


//--------------------- .nv.info._ZN2at6native29vectorized_elementwise_kernelILi2ENS0_13BUnaryFunctorIsssZZZNS0_18rshift_kernel_cudaERNS_18TensorIteratorBaseEENKUlvE_clEvENKUlvE3_clEvEUlssE_EESt5arrayIPcLm2EEEEviT0_T1_ --------------------------
	.section	.nv.info._ZN2at6native29vectorized_elementwise_kernelILi2ENS0_13BUnaryFunctorIsssZZZNS0_18rshift_kernel_cudaERNS_18TensorIteratorBaseEENKUlvE_clEvENKUlvE3_clEvEUlssE_EESt5arrayIPcLm2EEEEviT0_T1_,"",@"SHT_CUDA_INFO"
	.sectionflags	@""
	.align	4


	//----- nvinfo : EIATTR_CUDA_API_VERSION
	.align		4
        /*0000*/ 	.byte	0x04, 0x37
        /*0002*/ 	.short	(.L_1539 - .L_1538)
.L_1538:
        /*0004*/ 	.word	0x00000082


	//----- nvinfo : EIATTR_KPARAM_INFO
	.align		4
.L_1539:
        /*0008*/ 	.byte	0x04, 0x17
        /*000a*/ 	.short	(.L_1541 - .L_1540)
.L_1540:
        /*000c*/ 	.word	0x00000000
        /*0010*/ 	.short	0x0002
        /*0012*/ 	.short	0x0008
        /*0014*/ 	.byte	0x00, 0xf0, 0x41, 0x00


	//----- nvinfo : EIATTR_KPARAM_INFO
	.align		4
.L_1541:
        /*0018*/ 	.byte	0x04, 0x17
        /*001a*/ 	.short	(.L_1543 - .L_1542)
.L_1542:
        /*001c*/ 	.word	0x00000000
        /*0020*/ 	.short	0x0001
        /*0022*/ 	.short	0x0004
        /*0024*/ 	.byte	0x00, 0xf0, 0x11, 0x00


	//----- nvinfo : EIATTR_KPARAM_INFO
	.align		4
.L_1543:
        /*0028*/ 	.byte	0x04, 0x17
        /*002a*/ 	.short	(.L_1545 - .L_1544)
.L_1544:
        /*002c*/ 	.word	0x00000000
        /*0030*/ 	.short	0x0000
        /*0032*/ 	.short	0x0000
        /*0034*/ 	.byte	0x00, 0xf0, 0x11, 0x00


	//----- nvinfo : EIATTR_SPARSE_MMA_MASK
	.align		4
.L_1545:
        /*0038*/ 	.byte	0x03, 0x50
        /*003a*/ 	.short	0x0000


	//----- nvinfo : EIATTR_MAXREG_COUNT
	.align		4
        /*003c*/ 	.byte	0x03, 0x1b
        /*003e*/ 	.short	0x00ff


	//----- nvinfo : EIATTR_MERCURY_ISA_VERSION
	.align		4
        /*0040*/ 	.byte	0x03, 0x5f
        /*0042*/ 	.short	0x0101


	//----- nvinfo : EIATTR_VRC_CTA_INIT_COUNT
	.align		4
        /*0044*/ 	.byte	0x02, 0x4a
	.zero		1
	.zero		1


	//----- nvinfo : EIATTR_EXIT_INSTR_OFFSETS
	.align		4
        /*0048*/ 	.byte	0x04, 0x1c
        /*004a*/ 	.short	(.L_1547 - .L_1546)


	//   ....[0]....
.L_1546:
        /*004c*/ 	.word	0x00000920


	//   ....[1]....
        /*0050*/ 	.word	0x00000970


	//   ....[2]....
        /*0054*/ 	.word	0x00000cb0


	//----- nvinfo : EIATTR_MAX_THREADS
	.align		4
.L_1547:
        /*0058*/ 	.byte	0x04, 0x05
        /*005a*/ 	.short	(.L_1549 - .L_1548)
.L_1548:
        /*005c*/ 	.word	0x00000080
        /*0060*/ 	.word	0x00000001
        /*0064*/ 	.word	0x00000001


	//----- nvinfo : EIATTR_CRS_STACK_SIZE
	.align		4
.L_1549:
        /*0068*/ 	.byte	0x04, 0x1e
        /*006a*/ 	.short	(.L_1551 - .L_1550)
.L_1550:
        /*006c*/ 	.word	0x00000000


	//----- nvinfo : EIATTR_CBANK_PARAM_SIZE
	.align		4
.L_1551:
        /*0070*/ 	.byte	0x03, 0x19
        /*0072*/ 	.short	0x0018


	//----- nvinfo : EIATTR_PARAM_CBANK
	.align		4
        /*0074*/ 	.byte	0x04, 0x0a
        /*0076*/ 	.short	(.L_1553 - .L_1552)
	.align		4
.L_1552:
        /*0078*/ 	.word	index@(.nv.constant0._ZN2at6native29vectorized_elementwise_kernelILi2ENS0_13BUnaryFunctorIsssZZZNS0_18rshift_kernel_cudaERNS_18TensorIteratorBaseEENKUlvE_clEvENKUlvE3_clEvEUlssE_EESt5arrayIPcLm2EEEEviT0_T1_)
        /*007c*/ 	.short	0x0380
        /*007e*/ 	.short	0x0018


	//----- nvinfo : EIATTR_SW_WAR
	.align		4
.L_1553:
        /*0080*/ 	.byte	0x04, 0x36
        /*0082*/ 	.short	(.L_1555 - .L_1554)
.L_1554:
        /*0084*/ 	.word	0x00000008
.L_1555:


//--------------------- .nv.info._ZN2at6native29vectorized_elementwise_kernelILi4ENS0_13BUnaryFunctorIsssZZZNS0_18rshift_kernel_cudaERNS_18TensorIteratorBaseEENKUlvE_clEvENKUlvE3_clEvEUlssE_EESt5arrayIPcLm2EEEEviT0_T1_ --------------------------
	.section	.nv.info._ZN2at6native29vectorized_elementwise_kernelILi4ENS0_13BUnaryFunctorIsssZZZNS0_18rshift_kernel_cudaERNS_18TensorIteratorBaseEENKUlvE_clEvENKUlvE3_clEvEUlssE_EESt5arrayIPcLm2EEEEviT0_T1_,"",@"SHT_CUDA_INFO"
	.sectionflags	@""
	.align	4


	//----- nvinfo : EIATTR_CUDA_API_VERSION
	.align		4
        /*0000*/ 	.byte	0x04, 0x37
        /*0002*/ 	.short	(.L_1557 - .L_1556)
.L_1556:
        /*0004*/ 	.word	0x00000082


	//----- nvinfo : EIATTR_KPARAM_INFO
	.align		4
.L_1557:
        /*0008*/ 	.byte	0x04, 0x17
        /*000a*/ 	.short	(.L_1559 - .L_1558)
.L_1558:
        /*000c*/ 	.word	0x00000000
        /*0010*/ 	.short	0x0002
        /*0012*/ 	.short	0x0008
        /*0014*/ 	.byte	0x00, 0xf0, 0x41, 0x00


	//----- nvinfo : EIATTR_KPARAM_INFO
	.align		4
.L_1559:
        /*0018*/ 	.byte	0x04, 0x17
        /*001a*/ 	.short	(.L_1561 - .L_1560)
.L_1560:
        /*001c*/ 	.word	0x00000000
        /*0020*/ 	.short	0x0001
        /*0022*/ 	.short	0x0004
        /*0024*/ 	.byte	0x00, 0xf0, 0x11, 0x00


	//----- nvinfo : EIATTR_KPARAM_INFO
	.align		4
.L_1561:
        /*0028*/ 	.byte	0x04, 0x17
        /*002a*/ 	.short	(.L_1563 - .L_1562)
.L_1562:
        /*002c*/ 	.word	0x00000000
        /*0030*/ 	.short	0x0000
        /*0032*/ 	.short	0x0000
        /*0034*/ 	.byte	0x00, 0xf0, 0x11, 0x00


	//----- nvinfo : EIATTR_SPARSE_MMA_MASK
	.align		4
.L_1563:
        /*0038*/ 	.byte	0x03, 0x50
        /*003a*/ 	.short	0x0000


	//----- nvinfo : EIATTR_MAXREG_COUNT
	.align		4
        /*003c*/ 	.byte	0x03, 0x1b
        /*003e*/ 	.short	0x00ff


	//----- nvinfo : EIATTR_MERCURY_ISA_VERSION
	.align		4
        /*0040*/ 	.byte	0x03, 0x5f
        /*0042*/ 	.short	0x0101


	//----- nvinfo : EIATTR_VRC_CTA_INIT_COUNT
	.align		4
        /*0044*/ 	.byte	0x02, 0x4a
	.zero		1
	.zero		1


	//----- nvinfo : EIATTR_EXIT_INSTR_OFFSETS
	.align		4
        /*0048*/ 	.byte	0x04, 0x1c
        /*004a*/ 	.short	(.L_1565 - .L_1564)


	//   ....[0]....
.L_1564:
        /*004c*/ 	.word	0x00000920


	//   ....[1]....
        /*0050*/ 	.word	0x00000970


	//   ....[2]....
        /*0054*/ 	.word	0x00000c10


	//----- nvinfo : EIATTR_MAX_THREADS
	.align		4
.L_1565:
        /*0058*/ 	.byte	0x04, 0x05
        /*005a*/ 	.short	(.L_1567 - .L_1566)
.L_1566:
        /*005c*/ 	.word	0x00000080
        /*0060*/ 	.word	0x00000001
        /*0064*/ 	.word	0x00000001


	//----- nvinfo : EIATTR_CRS_STACK_SIZE
	.align		4
.L_1567:
        /*0068*/ 	.byte	0x04, 0x1e
        /*006a*/ 	.short	(.L_1569 - .L_1568)
.L_1568:
        /*006c*/ 	.word	0x00000000


	//----- nvinfo : EIATTR_CBANK_PARAM_SIZE
	.align		4
.L_1569:
        /*0070*/ 	.byte	0x03, 0x19
        /*0072*/ 	.short	0x0018


	//----- nvinfo : EIATTR_PARAM_CBANK
	.align		4
        /*0074*/ 	.byte	0x04, 0x0a
        /*0076*/ 	.short	(.L_1571 - .L_1570)
	.align		4
.L_1570:
        /*0078*/ 	.word	index@(.nv.constant0._ZN2at6native29vectorized_elementwise_kernelILi4ENS0_13BUnaryFunctorIsssZZZNS0_18rshift_kernel_cudaERNS_18TensorIteratorBaseEENKUlvE_clEvENKUlvE3_clEvEUlssE_EESt5arrayIPcLm2EEEEviT0_T1_)
        /*007c*/ 	.short	0x0380
        /*007e*/ 	.short	0x0018


	//----- nvinfo : EIATTR_SW_WAR
	.align		4
.L_1571:
        /*0080*/ 	.byte	0x04, 0x36
        /*0082*/ 	.short	(.L_1573 - .L_1572)
.L_1572:
        /*0084*/ 	.word	0x00000008
.L_1573:


//--------------------- .nv.info._ZN2at6native29vectorized_elementwise_kernelILi8ENS0_13BUnaryFunctorIsssZZZNS0_18rshift_kernel_cudaERNS_18TensorIteratorBaseEENKUlvE_clEvENKUlvE3_clEvEUlssE_EESt5arrayIPcLm2EEEEviT0_T1_ --------------------------
	.section	.nv.info._ZN2at6native29vectorized_elementwise_kernelILi8ENS0_13BUnaryFunctorIsssZZZNS0_18rshift_kernel_cudaERNS_18TensorIteratorBaseEENKUlvE_clEvENKUlvE3_clEvEUlssE_EESt5arrayIPcLm2EEEEviT0_T1_,"",@"SHT_CUDA_INFO"
	.sectionflags	@""
	.align	4


	//----- nvinfo : EIATTR_CUDA_API_VERSION
	.align		4
        /*0000*/ 	.byte	0x04, 0x37
        /*0002*/ 	.short	(.L_1575 - .L_1574)
.L_1574:
        /*0004*/ 	.word	0x00000082


	//----- nvinfo : EIATTR_KPARAM_INFO
	.align		4
.L_1575:
        /*0008*/ 	.byte	0x04, 0x17
        /*000a*/ 	.short	(.L_1577 - .L_1576)
.L_1576:
        /*000c*/ 	.word	0x00000000
        /*0010*/ 	.short	0x0002
        /*0012*/ 	.short	0x0008
        /*0014*/ 	.byte	0x00, 0xf0, 0x41, 0x00


	//----- nvinfo : EIATTR_KPARAM_INFO
	.align		4
.L_1577:
        /*0018*/ 	.byte	0x04, 0x17
        /*001a*/ 	.short	(.L_1579 - .L_1578)
.L_1578:
        /*001c*/ 	.word	0x00000000
        /*0020*/ 	.short	0x0001
        /*0022*/ 	.short	0x0004
        /*0024*/ 	.byte	0x00, 0xf0, 0x11, 0x00


	//----- nvinfo : EIATTR_KPARAM_INFO
	.align		4
.L_1579:
        /*0028*/ 	.byte	0x04, 0x17
        /*002a*/ 	.short	(.L_1581 - .L_1580)
.L_1580:
        /*002c*/ 	.word	0x00000000
        /*0030*/ 	.short	0x0000
        /*0032*/ 	.short	0x0000
        /*0034*/ 	.byte	0x00, 0xf0, 0x11, 0x00


	//----- nvinfo : EIATTR_SPARSE_MMA_MASK
	.align		4
.L_1581:
        /*0038*/ 	.byte	0x03, 0x50
        /*003a*/ 	.short	0x0000


	//----- nvinfo : EIATTR_MAXREG_COUNT
	.align		4
        /*003c*/ 	.byte	0x03, 0x1b
        /*003e*/ 	.short	0x00ff


	//----- nvinfo : EIATTR_MERCURY_ISA_VERSION
	.align		4
        /*0040*/ 	.byte	0x03, 0x5f
        /*0042*/ 	.short	0x0101


	//----- nvinfo : EIATTR_VRC_CTA_INIT_COUNT
	.align		4
        /*0044*/ 	.byte	0x02, 0x4a
	.zero		1
	.zero		1


	//----- nvinfo : EIATTR_EXIT_INSTR_OFFSETS
	.align		4
        /*0048*/ 	.byte	0x04, 0x1c
        /*004a*/ 	.short	(.L_1583 - .L_1582)


	//   ....[0]....
.L_1582:
        /*004c*/ 	.word	0x00000920


	//   ....[1]....
        /*0050*/ 	.word	0x00000970


	//   ....[2]....
        /*0054*/ 	.word	0x00000c80


	//----- nvinfo : EIATTR_MAX_THREADS
	.align		4
.L_1583:
        /*0058*/ 	.byte	0x04, 0x05
        /*005a*/ 	.short	(.L_1585 - .L_1584)
.L_1584:
        /*005c*/ 	.word	0x00000080
        /*0060*/ 	.word	0x00000001
        /*0064*/ 	.word	0x00000001


	//----- nvinfo : EIATTR_CRS_STACK_SIZE
	.align		4
.L_1585:
        /*0068*/ 	.byte	0x04, 0x1e
        /*006a*/ 	.short	(.L_1587 - .L_1586)
.L_1586:
        /*006c*/ 	.word	0x00000000


	//----- nvinfo : EIATTR_CBANK_PARAM_SIZE
	.align		4
.L_1587:
        /*0070*/ 	.byte	0x03, 0x19
        /*0072*/ 	.short	0x0018


	//----- nvinfo : EIATTR_PARAM_CBANK
	.align		4
        /*0074*/ 	.byte	0x04, 0x0a
        /*0076*/ 	.short	(.L_1589 - .L_1588)
	.align		4
.L_1588:
        /*0078*/ 	.word	index@(.nv.constant0._ZN2at6native29vectorized_elementwise_kernelILi8ENS0_13BUnaryFunctorIsssZZZNS0_18rshift_kernel_cudaERNS_18TensorIteratorBaseEENKUlvE_clEvENKUlvE3_clEvEUlssE_EESt5arrayIPcLm2EEEEviT0_T1_)
        /*007c*/ 	.short	0x0380
        /*007e*/ 	.short	0x0018


	//----- nvinfo : EIATTR_SW_WAR
	.align		4
.L_1589:
        /*0080*/ 	.byte	0x04, 0x36
        /*0082*/ 	.short	(.L_1591 - .L_1590)
.L_1590:
        /*0084*/ 	.word	0x00000008
.L_1591:


//--------------------- .nv.info._ZN2at6native18elementwise_kernelILi128ELi4EZNS0_15gpu_kernel_implINS0_13AUnaryFunctorIsssZZZNS0_18rshift_kernel_cudaERNS_18TensorIteratorBaseEENKUlvE_clEvENKUlvE3_clEvEUlssE_EEEEvS5_RKT_EUliE_EEviT1_ --------------------------
	.section	.nv.info._ZN2at6native18elementwise_kernelILi128ELi4EZNS0_15gpu_kernel_implINS0_13AUnaryFunctorIsssZZZNS0_18rshift_kernel_cudaERNS_18TensorIteratorBaseEENKUlvE_clEvENKUlvE3_clEvEUlssE_EEEEvS5_RKT_EUliE_EEviT1_,"",@"SHT_CUDA_INFO"
	.sectionflags	@""
	.align	4


	//----- nvinfo : EIATTR_CUDA_API_VERSION
	.align		4
        /*0000*/ 	.byte	0x04, 0x37
        /*0002*/ 	.short	(.L_1593 - .L_1592)
.L_1592:
        /*0004*/ 	.word	0x00000082


	//----- nvinfo : EIATTR_KPARAM_INFO
	.align		4
.L_1593:
        /*0008*/ 	.byte	0x04, 0x17
        /*000a*/ 	.short	(.L_1595 - .L_1594)
.L_1594:
        /*000c*/ 	.word	0x00000000
        /*0010*/ 	.short	0x0001
        /*0012*/ 	.short	0x0008
        /*0014*/ 	.byte	0x00, 0xf0, 0x61, 0x08


	//----- nvinfo : EIATTR_KPARAM_INFO
	.align		4
.L_1595:
        /*0018*/ 	.byte	0x04, 0x17
        /*001a*/ 	.short	(.L_1597 - .L_1596)
.L_1596:
        /*001c*/ 	.word	0x00000000
        /*0020*/ 	.short	0x0000
        /*0022*/ 	.short	0x0000
        /*0024*/ 	.byte	0x00, 0xf0, 0x11, 0x00


	//----- nvinfo : EIATTR_SPARSE_MMA_MASK
	.align		4
.L_1597:
        /*0028*/ 	.byte	0x03, 0x50
        /*002a*/ 	.short	0x0000


	//----- nvinfo : EIATTR_MAXREG_COUNT
	.align		4
        /*002c*/ 	.byte	0x03, 0x1b
        /*002e*/ 	.short	0x0080


	//----- nvinfo : EIATTR_EXTERNS
	.align		4
        /*0030*/ 	.byte	0x04, 0x0f
        /*0032*/ 	.short	(.L_1599 - .L_1598)


	//   ....[0]....
	.align		4
.L_1598:
        /*0034*/ 	.word	index@(__assertfail)


	//----- nvinfo : EIATTR_MERCURY_ISA_VERSION
	.align		4
.L_1599:
        /*0038*/ 	.byte	0x03, 0x5f
        /*003a*/ 	.short	0x0101


	//----- nvinfo : EIATTR_VRC_CTA_INIT_COUNT
	.align		4
        /*003c*/ 	.byte	0x02, 0x4a
	.zero		1
	.zero		1


	//----- nvinfo : EIATTR_SYSCALL_OFFSETS
	.align		4
        /*0040*/ 	.byte	0x04, 0x46
        /*0042*/ 	.short	(.L_1601 - .L_1600)


	//   ....[0]....
.L_1600:
        /*0044*/ 	.word	0x00002150


	//   ....[1]....
        /*0048*/ 	.word	0x00002f90


	//   ....[2]....
        /*004c*/ 	.word	0x00005250


	//   ....[3]....
        /*0050*/ 	.word	0x00005ea0


	//   ....[4]....
        /*0054*/ 	.word	0x00008280


	//   ....[5]....
        /*0058*/ 	.word	0x00008ed0


	//   ....[6]....
        /*005c*/ 	.word	0x0000b2c0


	//   ....[7]....
        /*0060*/ 	.word	0x0000bed0


	//----- nvinfo : EIATTR_EXIT_INSTR_OFFSETS
	.align		4
.L_1601:
        /*0064*/ 	.byte	0x04, 0x1c
        /*0066*/ 	.short	(.L_1603 - .L_1602)


	//   ....[0]....
.L_1602:
        /*0068*/ 	.word	0x000091b0


	//   ....[1]....
        /*006c*/ 	.word	0x0000b410


	//   ....[2]....
        /*0070*/ 	.word	0x0000b430


	//   ....[3]....
        /*0074*/ 	.word	0x0000b4d0


	//   ....[4]....
        /*0078*/ 	.word	0x0000b500


	//   ....[5]....
        /*007c*/ 	.word	0x0000b520


	//   ....[6]....
        /*0080*/ 	.word	0x0000b5b0


	//   ....[7]....
        /*0084*/ 	.word	0x0000b5f0


	//   ....[8]....
        /*0088*/ 	.word	0x0000b690


	//   ....[9]....
        /*008c*/ 	.word	0x0000b6e0


	//   ....[10]....
        /*0090*/ 	.word	0x0000b710


	//   ....[11]....
        /*0094*/ 	.word	0x0000b7d0


	//   ....[12]....
        /*0098*/ 	.word	0x0000b940


	//   ....[13]....
        /*009c*/ 	.word	0x0000bab0


	//   ....[14]....
        /*00a0*/ 	.word	0x0000bc10


	//   ....[15]....
        /*00a4*/ 	.word	0x0000bc50


	//   ....[16]....
        /*00a8*/ 	.word	0x0000bc80


	//   ....[17]....
        /*00ac*/ 	.word	0x0000bd30


	//   ....[18]....
        /*00b0*/ 	.word	0x0000bd70


	//   ....[19]....
        /*00b4*/ 	.word	0x0000bee0


	//   ....[20]....
        /*00b8*/ 	.word	0x0000bff0


	//   ....[21]....
        /*00bc*/ 	.word	0x0000c130


	//   ....[22]....
        /*00c0*/ 	.word	0x0000c170


	//----- nvinfo : EIATTR_MAX_THREADS
	.align		4
.L_1603:
        /*00c4*/ 	.byte	0x04, 0x05
        /*00c6*/ 	.short	(.L_1605 - .L_1604)
.L_1604:
        /*00c8*/ 	.word	0x00000080
        /*00cc*/ 	.word	0x00000001
        /*00d0*/ 	.word	0x00000001


	//----- nvinfo : EIATTR_CRS_STACK_SIZE
	.align		4
.L_1605:
        /*00d4*/ 	.byte	0x04, 0x1e
        /*00d6*/ 	.short	(.L_1607 - .L_1606)
.L_1606:
        /*00d8*/ 	.word	0x00000000


	//----- nvinfo : EIATTR_CBANK_PARAM_SIZE
	.align		4
.L_1607:
        /*00dc*/ 	.byte	0x03, 0x19
        /*00de*/ 	.short	0x0220


	//----- nvinfo : EIATTR_PARAM_CBANK
	.align		4
        /*00e0*/ 	.byte	0x04, 0x0a
        /*00e2*/ 	.short	(.L_1609 - .L_1608)
	.align		4
.L_1608:
        /*00e4*/ 	.word	index@(.nv.constant0._ZN2at6native18elementwise_kernelILi128ELi4EZNS0_15gpu_kernel_implINS0_13AUnaryFunctorIsssZZZNS0_18rshift_kernel_cudaERNS_18TensorIteratorBaseEENKUlvE_clEvENKUlvE3_clEvEUlssE_EEEEvS5_RKT_EUliE_EEviT1_)
        /*00e8*/ 	.short	0x0380
        /*00ea*/ 	.short	0x0220


	//----- nvinfo : EIATTR_SW_WAR
	.align		4
.L_1609:
        /*00ec*/ 	.byte	0x04, 0x36
        /*00ee*/ 	.short	(.L_1611 - .L_1610)
.L_1610:
        /*00f0*/ 	.word	0x00000008
.L_1611:


//--------------------- .nv.info._ZN2at6native27unrolled_elementwise_kernelINS0_13AUnaryFunctorIsssZZZNS0_18rshift_kernel_cudaERNS_18TensorIteratorBaseEENKUlvE_clEvENKUlvE3_clEvEUlssE_EESt5arrayIPcLm2EELi4E23TrivialOffsetCalculatorILi1EjESD_NS0_6memory12LoadWithCastILi1EEENSE_13StoreWithCastILi1EEEEEviT_T0_T2_T3_T4_T5_ --------------------------
	.section	.nv.info._ZN2at6native27unrolled_elementwise_kernelINS0_13AUnaryFunctorIsssZZZNS0_18rshift_kernel_cudaERNS_18TensorIteratorBaseEENKUlvE_clEvENKUlvE3_clEvEUlssE_EESt5arrayIPcLm2EELi4E23TrivialOffsetCalculatorILi1EjESD_NS0_6memory12LoadWithCastILi1EEENSE_13StoreWithCastILi1EEEEEviT_T0_T2_T3_T4_T5_,"",@"SHT_CUDA_INFO"
	.sectionflags	@""
	.align	4


	//----- nvinfo : EIATTR_CUDA_API_VERSION
	.align		4
        /*0000*/ 	.byte	0x04, 0x37
        /*0002*/ 	.short	(.L_1613 - .L_1612)
.L_1612:
        /*0004*/ 	.word	0x00000082


	//----- nvinfo : EIATTR_KPARAM_INFO
	.align		4
.L_1613:
        /*0008*/ 	.byte	0x04, 0x17
        /*000a*/ 	.short	(.L_1615 - .L_1614)
.L_1614:
        /*000c*/ 	.word	0x00000000
        /*0010*/ 	.short	0x0006
        /*0012*/ 	.short	0x0024
        /*0014*/ 	.byte	0x00, 0xf0, 0x21, 0x00


	//----- nvinfo : EIATTR_KPARAM_INFO
	.align		4
.L_1615:
        /*0018*/ 	.byte	0x04, 0x17
        /*001a*/ 	.short	(.L_1617 - .L_1616)
.L_1616:
        /*001c*/ 	.word	0x00000000
        /*0020*/ 	.short	0x0005
        /*0022*/ 	.short	0x001c
        /*0024*/ 	.byte	0x00, 0xf0, 0x21, 0x00


	//----- nvinfo : EIATTR_KPARAM_INFO
	.align		4
.L_1617:
        /*0028*/ 	.byte	0x04, 0x17
        /*002a*/ 	.short	(.L_1619 - .L_1618)
.L_1618:
        /*002c*/ 	.word	0x00000000
        /*0030*/ 	.short	0x0004
        /*0032*/ 	.short	0x0019
        /*0034*/ 	.byte	0x00, 0xf0, 0x05, 0x00


	//----- nvinfo : EIATTR_KPARAM_INFO
	.align		4
.L_1619:
        /*0038*/ 	.byte	0x04, 0x17
        /*003a*/ 	.short	(.L_1621 - .L_1620)
.L_1620:
        /*003c*/ 	.word	0x00000000
        /*0040*/ 	.short	0x0003
        /*0042*/ 	.short	0x0018
        /*0044*/ 	.byte	0x00, 0xf0, 0x05, 0x00


	//----- nvinfo : EIATTR_KPARAM_INFO
	.align		4
.L_1621:
        /*0048*/ 	.byte	0x04, 0x17
        /*004a*/ 	.short	(.L_1623 - .L_1622)
.L_1622:
        /*004c*/ 	.word	0x00000000
        /*0050*/ 	.short	0x0002
        /*0052*/ 	.short	0x0008
        /*0054*/ 	.byte	0x00, 0xf0, 0x41, 0x00


	//----- nvinfo : EIATTR_KPARAM_INFO
	.align		4
.L_1623:
        /*0058*/ 	.byte	0x04, 0x17
        /*005a*/ 	.short	(.L_1625 - .L_1624)
.L_1624:
        /*005c*/ 	.word	0x00000000
        /*0060*/ 	.short	0x0001
        /*0062*/ 	.short	0x0004
        /*0064*/ 	.byte	0x00, 0xf0, 0x11, 0x00


	//----- nvinfo : EIATTR_KPARAM_INFO
	.align		4
.L_1625:
        /*0068*/ 	.byte	0x04, 0x17
        /*006a*/ 	.short	(.L_1627 - .L_1626)
.L_1626:
        /*006c*/ 	.word	0x00000000
        /*0070*/ 	.short	0x0000
        /*0072*/ 	.short	0x0000
        /*0074*/ 	.byte	0x00, 0xf0, 0x11, 0x00


	//----- nvinfo : EIATTR_SPARSE_MMA_MASK
	.align		4
.L_1627:
        /*0078*/ 	.byte	0x03, 0x50
        /*007a*/ 	.short	0x0000


	//----- nvinfo : EIATTR_MAXREG_COUNT
	.align		4
        /*007c*/ 	.byte	0x03, 0x1b
        /*007e*/ 	.short	0x00ff


	//----- nvinfo : EIATTR_EXTERNS
	.align		4
        /*0080*/ 	.byte	0x04, 0x0f
        /*0082*/ 	.short	(.L_1629 - .L_1628)


	//   ....[0]....
	.align		4
.L_1628:
        /*0084*/ 	.word	index@(__assertfail)


	//----- nvinfo : EIATTR_MERCURY_ISA_VERSION
	.align		4
.L_1629:
        /*0088*/ 	.byte	0x03, 0x5f
        /*008a*/ 	.short	0x0101


	//----- nvinfo : EIATTR_VRC_CTA_INIT_COUNT
	.align		4
        /*008c*/ 	.byte	0x02, 0x4a
	.zero		1
	.zero		1


	//----- nvinfo : EIATTR_SYSCALL_OFFSETS
	.align		4
        /*0090*/ 	.byte	0x04, 0x46
        /*0092*/ 	.short	(.L_1631 - .L_1630)


	//   ....[0]....
.L_1630:
        /*0094*/ 	.word	0x00000e30


	//   ....[1]....
        /*0098*/ 	.word	0x00001de0


	//   ....[2]....
        /*009c*/ 	.word	0x00002cd0


	//   ....[3]....
        /*00a0*/ 	.word	0x00003bc0


	//   ....[4]....
        /*00a4*/ 	.word	0x00004ad0


	//   ....[5]....
        /*00a8*/ 	.word	0x00005890


	//   ....[6]....
        /*00ac*/ 	.word	0x00006770


	//   ....[7]....
        /*00b0*/ 	.word	0x00007630


	//----- nvinfo : EIATTR_EXIT_INSTR_OFFSETS
	.align		4
.L_1631:
        /*00b4*/ 	.byte	0x04, 0x1c
        /*00b6*/ 	.short	(.L_1633 - .L_1632)


	//   ....[0]....
.L_1632:
        /*00b8*/ 	.word	0x00006a40


	//   ....[1]....
        /*00bc*/ 	.word	0x00006b70


	//   ....[2]....
        /*00c0*/ 	.word	0x00006b90


	//   ....[3]....
        /*00c4*/ 	.word	0x00006c30


	//   ....[4]....
        /*00c8*/ 	.word	0x00006c60


	//   ....[5]....
        /*00cc*/ 	.word	0x00006c80


	//   ....[6]....
        /*00d0*/ 	.word	0x00006d10


	//   ....[7]....
        /*00d4*/ 	.word	0x00006d50


	//   ....[8]....
        /*00d8*/ 	.word	0x00006df0


	//   ....[9]....
        /*00dc*/ 	.word	0x00006e40


	//   ....[10]....
        /*00e0*/ 	.word	0x00006e70


	//   ....[11]....
        /*00e4*/ 	.word	0x00006f30


	//   ....[12]....
        /*00e8*/ 	.word	0x000070a0


	//   ....[13]....
        /*00ec*/ 	.word	0x00007210


	//   ....[14]....
        /*00f0*/ 	.word	0x00007370


	//   ....[15]....
        /*00f4*/ 	.word	0x000073b0


	//   ....[16]....
        /*00f8*/ 	.word	0x000073e0


	//   ....[17]....
        /*00fc*/ 	.word	0x00007490


	//   ....[18]....
        /*0100*/ 	.word	0x000074d0


	//   ....[19]....
        /*0104*/ 	.word	0x00007640


	//   ....[20]....
        /*0108*/ 	.word	0x00007750


	//   ....[21]....
        /*010c*/ 	.word	0x00007890


	//   ....[22]....
        /*0110*/ 	.word	0x000078d0


	//----- nvinfo : EIATTR_MAX_THREADS
	.align		4
.L_1633:
        /*0114*/ 	.byte	0x04, 0x05
        /*0116*/ 	.short	(.L_1635 - .L_1634)
.L_1634:
        /*0118*/ 	.word	0x00000080
        /*011c*/ 	.word	0x00000001
        /*0120*/ 	.word	0x00000001


	//----- nvinfo : EIATTR_CRS_STACK_SIZE
	.align		4
.L_1635:
        /*0124*/ 	.byte	0x04, 0x1e
        /*0126*/ 	.short	(.L_1637 - .L_1636)
.L_1636:
        /*0128*/ 	.word	0x00000000


	//----- nvinfo : EIATTR_CBANK_PARAM_SIZE
	.align		4
.L_1637:
        /*012c*/ 	.byte	0x03, 0x19
        /*012e*/ 	.short	0x002c


	//----- nvinfo : EIATTR_PARAM_CBANK
	.align		4
        /*0130*/ 	.byte	0x04, 0x0a
        /*0132*/ 	.short	(.L_1639 - .L_1638)
	.align		4
.L_1638:
        /*0134*/ 	.word	index@(.nv.constant0._ZN2at6native27unrolled_elementwise_kernelINS0_13AUnaryFunctorIsssZZZNS0_18rshift_kernel_cudaERNS_18TensorIteratorBaseEENKUlvE_clEvENKUlvE3_clEvEUlssE_EESt5arrayIPcLm2EELi4E23TrivialOffsetCalculatorILi1EjESD_NS0_6memory12LoadWithCastILi1EEENSE_13StoreWithCastILi1EEEEEviT_T0_T2_T3_T4_T5_)
        /*0138*/ 	.short	0x0380
        /*013a*/ 	.short	0x002c


	//----- nvinfo : EIATTR_SW_WAR
	.align		4
.L_1639:
        /*013c*/ 	.byte	0x04, 0x36
        /*013e*/ 	.short	(.L_1641 - .L_1640)
.L_1640:
        /*0140*/ 	.word	0x00000008
.L_1641:


//--------------------- .nv.info._ZN2at6native18elementwise_kernelILi128ELi4EZNS0_22gpu_kernel_impl_nocastINS0_13AUnaryFunctorIsssZZZNS0_18rshift_kernel_cudaERNS_18TensorIteratorBaseEENKUlvE_clEvENKUlvE3_clEvEUlssE_EEEEvS5_RKT_EUliE_EEviT1_ --------------------------
	.section	.nv.info._ZN2at6native18elementwise_kernelILi128ELi4EZNS0_22gpu_kernel_impl_nocastINS0_13AUnaryFunctorIsssZZZNS0_18rshift_kernel_cudaERNS_18TensorIteratorBaseEENKUlvE_clEvENKUlvE3_clEvEUlssE_EEEEvS5_RKT_EUliE_EEviT1_,"",@"SHT_CUDA_INFO"
	.sectionflags	@""
	.align	4


	//----- nvinfo : EIATTR_CUDA_API_VERSION
	.align		4
        /*0000*/ 	.byte	0x04, 0x37
        /*0002*/ 	.short	(.L_1643 - .L_1642)
.L_1642:
        /*0004*/ 	.word	0x00000082


	//----- nvinfo : EIATTR_KPARAM_INFO
	.align		4
.L_1643:
        /*0008*/ 	.byte	0x04, 0x17
        /*000a*/ 	.short	(.L_1645 - .L_1644)
.L_1644:
        /*000c*/ 	.word	0x00000000
        /*0010*/ 	.short	0x0001
        /*0012*/ 	.short	0x0008
        /*0014*/ 	.byte	0x00, 0xf0, 0x61, 0x08


	//----- nvinfo : EIATTR_KPARAM_INFO
	.align		4
.L_1645:
        /*0018*/ 	.byte	0x04, 0x17
        /*001a*/ 	.short	(.L_1647 - .L_1646)
.L_1646:
        /*001c*/ 	.word	0x00000000
        /*0020*/ 	.short	0x0000
        /*0022*/ 	.short	0x0000
        /*0024*/ 	.byte	0x00, 0xf0, 0x11, 0x00


	//----- nvinfo : EIATTR_SPARSE_MMA_MASK
	.align		4
.L_1647:
        /*0028*/ 	.byte	0x03, 0x50
        /*002a*/ 	.short	0x0000


	//----- nvinfo : EIATTR_MAXREG_COUNT
	.align		4
        /*002c*/ 	.byte	0x03, 0x1b
        /*002e*/ 	.short	0x0080


	//----- nvinfo : EIATTR_MERCURY_ISA_VERSION
	.align		4
        /*0030*/ 	.byte	0x03, 0x5f
        /*0032*/ 	.short	0x0101


	//----- nvinfo : EIATTR_VRC_CTA_INIT_COUNT
	.align		4
        /*0034*/ 	.byte	0x02, 0x4a
	.zero		1
	.zero		1


	//----- nvinfo : EIATTR_EXIT_INSTR_OFFSETS
	.align		4
        /*0038*/ 	.byte	0x04, 0x1c
        /*003a*/ 	.short	(.L_1649 - .L_1648)


	//   ....[0]....
.L_1648:
        /*003c*/ 	.word	0x00000330


	//   ....[1]....
        /*0040*/ 	.word	0x000003b0


	//   ....[2]....
        /*0044*/ 	.word	0x00003ed0


	//   ....[3]....
        /*0048*/ 	.word	0x00005210


	//----- nvinfo : EIATTR_MAX_THREADS
	.align		4
.L_1649:
        /*004c*/ 	.byte	0x04, 0x05
        /*004e*/ 	.short	(.L_1651 - .L_1650)
.L_1650:
        /*0050*/ 	.word	0x00000080
        /*0054*/ 	.word	0x00000001
        /*0058*/ 	.word	0x00000001


	//----- nvinfo : EIATTR_CRS_STACK_SIZE
	.align		4
.L_1651:
        /*005c*/ 	.byte	0x04, 0x1e
        /*005e*/ 	.short	(.L_1653 - .L_1652)
.L_1652:
        /*0060*/ 	.word	0x00000000


	//----- nvinfo : EIATTR_CBANK_PARAM_SIZE
	.align		4
.L_1653:
        /*0064*/ 	.byte	0x03, 0x19
        /*0066*/ 	.short	0x0220


	//----- nvinfo : EIATTR_PARAM_CBANK
	.align		4
        /*0068*/ 	.byte	0x04, 0x0a
        /*006a*/ 	.short	(.L_1655 - .L_1654)
	.align		4
.L_1654:
        /*006c*/ 	.word	index@(.nv.constant0._ZN2at6native18elementwise_kernelILi128ELi4EZNS0_22gpu_kernel_impl_nocastINS0_13AUnaryFunctorIsssZZZNS0_18rshift_kernel_cudaERNS_18TensorIteratorBaseEENKUlvE_clEvENKUlvE3_clEvEUlssE_EEEEvS5_RKT_EUliE_EEviT1_)
        /*0070*/ 	.short	0x0380
        /*0072*/ 	.short	0x0220


	//----- nvinfo : EIATTR_SW_WAR
	.align		4
.L_1655:
        /*0074*/ 	.byte	0x04, 0x36
        /*0076*/ 	.short	(.L_1657 - .L_1656)
.L_1656:
        /*0078*/ 	.word	0x00000008
.L_1657:


//--------------------- .nv.info._ZN2at6native27unrolled_elementwise_kernelINS0_13AUnaryFunctorIsssZZZNS0_18rshift_kernel_cudaERNS_18TensorIteratorBaseEENKUlvE_clEvENKUlvE3_clEvEUlssE_EESt5arrayIPcLm2EELi4E23TrivialOffsetCalculatorILi1EjESD_NS0_6memory15LoadWithoutCastENSE_16StoreWithoutCastEEEviT_T0_T2_T3_T4_T5_ --------------------------
	.section	.nv.info._ZN2at6native27unrolled_elementwise_kernelINS0_13AUnaryFunctorIsssZZZNS0_18rshift_kernel_cudaERNS_18TensorIteratorBaseEENKUlvE_clEvENKUlvE3_clEvEUlssE_EESt5arrayIPcLm2EELi4E23TrivialOffsetCalculatorILi1EjESD_NS0_6memory15LoadWithoutCastENSE_16StoreWithoutCastEEEviT_T0_T2_T3_T4_T5_,"",@"SHT_CUDA_INFO"
	.sectionflags	@""
	.align	4


	//----- nvinfo : EIATTR_CUDA_API_VERSION
	.align		4
        /*0000*/ 	.byte	0x04, 0x37
        /*0002*/ 	.short	(.L_1659 - .L_1658)
.L_1658:
        /*0004*/ 	.word	0x00000082


	//----- nvinfo : EIATTR_KPARAM_INFO
	.align		4
.L_1659:
        /*0008*/ 	.byte	0x04, 0x17
        /*000a*/ 	.short	(.L_1661 - .L_1660)
.L_1660:
        /*000c*/ 	.word	0x00000000
        /*0010*/ 	.short	0x0006
        /*0012*/ 	.short	0x001b
        /*0014*/ 	.byte	0x00, 0xf0, 0x05, 0x00


	//----- nvinfo : EIATTR_KPARAM_INFO
	.align		4
.L_1661:
        /*0018*/ 	.byte	0x04, 0x17
        /*001a*/ 	.short	(.L_1663 - .L_1662)
.L_1662:
        /*001c*/ 	.word	0x00000000
        /*0020*/ 	.short	0x0005
        /*0022*/ 	.short	0x001a
        /*0024*/ 	.byte	0x00, 0xf0, 0x05, 0x00


	//----- nvinfo : EIATTR_KPARAM_INFO
	.align		4
.L_1663:
        /*0028*/ 	.byte	0x04, 0x17
        /*002a*/ 	.short	(.L_1665 - .L_1664)
.L_1664:
        /*002c*/ 	.word	0x00000000
        /*0030*/ 	.short	0x0004
        /*0032*/ 	.short	0x0019
        /*0034*/ 	.byte	0x00, 0xf0, 0x05, 0x00


	//----- nvinfo : EIATTR_KPARAM_INFO
	.align		4
.L_1665:
        /*0038*/ 	.byte	0x04, 0x17
        /*003a*/ 	.short	(.L_1667 - .L_1666)
.L_1666:
        /*003c*/ 	.word	0x00000000
        /*0040*/ 	.short	0x0003
        /*0042*/ 	.short	0x0018
        /*0044*/ 	.byte	0x00, 0xf0, 0x05, 0x00


	//----- nvinfo : EIATTR_KPARAM_INFO
	.align		4
.L_1667:
        /*0048*/ 	.byte	0x04, 0x17
        /*004a*/ 	.short	(.L_1669 - .L_1668)
.L_1668:
        /*004c*/ 	.word	0x00000000
        /*0050*/ 	.short	0x0002
        /*0052*/ 	.short	0x0008
        /*0054*/ 	.byte	0x00, 0xf0, 0x41, 0x00


	//----- nvinfo : EIATTR_KPARAM_INFO
	.align		4
.L_1669:
        /*0058*/ 	.byte	0x04, 0x17
        /*005a*/ 	.short	(.L_1671 - .L_1670)
.L_1670:
        /*005c*/ 	.word	0x00000000
        /*0060*/ 	.short	0x0001
        /*0062*/ 	.short	0x0004
        /*0064*/ 	.byte	0x00, 0xf0, 0x11, 0x00


	//----- nvinfo : EIATTR_KPARAM_INFO
	.align		4
.L_1671:
        /*0068*/ 	.byte	0x04, 0x17
        /*006a*/ 	.short	(.L_1673 - .L_1672)
.L_1672:
        /*006c*/ 	.word	0x00000000
        /*0070*/ 	.short	0x0000
        /*0072*/ 	.short	0x0000
        /*0074*/ 	.byte	0x00, 0xf0, 0x11, 0x00


	//----- nvinfo : EIATTR_SPARSE_MMA_MASK
	.align		4
.L_1673:
        /*0078*/ 	.byte	0x03, 0x50
        /*007a*/ 	.short	0x0000


	//----- nvinfo : EIATTR_MAXREG_COUNT
	.align		4
        /*007c*/ 	.byte	0x03, 0x1b
        /*007e*/ 	.short	0x00ff


	//----- nvinfo : EIATTR_MERCURY_ISA_VERSION
	.align		4
        /*0080*/ 	.byte	0x03, 0x5f
        /*0082*/ 	.short	0x0101


	//----- nvinfo : EIATTR_VRC_CTA_INIT_COUNT
	.align		4
        /*0084*/ 	.byte	0x02, 0x4a
	.zero		1
	.zero		1


	//----- nvinfo : EIATTR_EXIT_INSTR_OFFSETS
	.align		4
        /*0088*/ 	.byte	0x04, 0x1c
        /*008a*/ 	.short	(.L_1675 - .L_1674)


	//   ....[0]....
.L_1674:
        /*008c*/ 	.word	0x000004f0


	//   ....[1]....
        /*0090*/ 	.word	0x00000540


	//----- nvinfo : EIATTR_MAX_THREADS
	.align		4
.L_1675:
        /*0094*/ 	.byte	0x04, 0x05
        /*0096*/ 	.short	(.L_1677 - .L_1676)
.L_1676:
        /*0098*/ 	.word	0x00000080
        /*009c*/ 	.word	0x00000001
        /*00a0*/ 	.word	0x00000001


	//----- nvinfo : EIATTR_CRS_STACK_SIZE
	.align		4
.L_1677:
        /*00a4*/ 	.byte	0x04, 0x1e
        /*00a6*/ 	.short	(.L_1679 - .L_1678)
.L_1678:
        /*00a8*/ 	.word	0x00000000


	//----- nvinfo : EIATTR_CBANK_PARAM_SIZE
	.align		4
.L_1679:
        /*00ac*/ 	.byte	0x03, 0x19
        /*00ae*/ 	.short	0x001c


	//----- nvinfo : EIATTR_PARAM_CBANK
	.align		4
        /*00b0*/ 	.byte	0x04, 0x0a
        /*00b2*/ 	.short	(.L_1681 - .L_1680)
	.align		4
.L_1680:
        /*00b4*/ 	.word	index@(.nv.constant0._ZN2at6native27unrolled_elementwise_kernelINS0_13AUnaryFunctorIsssZZZNS0_18rshift_kernel_cudaERNS_18TensorIteratorBaseEENKUlvE_clEvENKUlvE3_clEvEUlssE_EESt5arrayIPcLm2EELi4E23TrivialOffsetCalculatorILi1EjESD_NS0_6memory15LoadWithoutCastENSE_16StoreWithoutCastEEEviT_T0_T2_T3_T4_T5_)
        /*00b8*/ 	.short	0x0380
        /*00ba*/ 	.short	0x001c


	//----- nvinfo : EIATTR_SW_WAR
	.align		4
.L_1681:
        /*00bc*/ 	.byte	0x04, 0x36
        /*00be*/ 	.short	(.L_1683 - .L_1682)
.L_1682:
        /*00c0*/ 	.word	0x00000008
.L_1683:


//--------------------- .nv.info._ZN2at6native29vectorized_elementwise_kernelILi2ENS0_13AUnaryFunctorIsssZZZNS0_18rshift_kernel_cudaERNS_18TensorIteratorBaseEENKUlvE_clEvENKUlvE3_clEvEUlssE_EESt5arrayIPcLm2EEEEviT0_T1_ --------------------------
	.section	.nv.info._ZN2at6native29vectorized_elementwise_kernelILi2ENS0_13AUnaryFunctorIsssZZZNS0_18rshift_kernel_cudaERNS_18TensorIteratorBaseEENKUlvE_clEvENKUlvE3_clEvEUlssE_EESt5arrayIPcLm2EEEEviT0_T1_,"",@"SHT_CUDA_INFO"
	.sectionflags	@""
	.align	4


	//----- nvinfo : EIATTR_CUDA_API_VERSION
	.align		4
        /*0000*/ 	.byte	0x04, 0x37
        /*0002*/ 	.short	(.L_1685 - .L_1684)
.L_1684:
        /*0004*/ 	.word	0x00000082


	//----- nvinfo : EIATTR_KPARAM_INFO
	.align		4
.L_1685:
        /*0008*/ 	.byte	0x04, 0x17
        /*000a*/ 	.short	(.L_1687 - .L_1686)
.L_1686:
        /*000c*/ 	.word	0x00000000
        /*0010*/ 	.short	0x0002
        /*0012*/ 	.short	0x0008
        /*0014*/ 	.byte	0x00, 0xf0, 0x41, 0x00


	//----- nvinfo : EIATTR_KPARAM_INFO
	.align		4
.L_1687:
        /*0018*/ 	.byte	0x04, 0x17
        /*001a*/ 	.short	(.L_1689 - .L_1688)
.L_1688:
        /*001c*/ 	.word	0x00000000
        /*0020*/ 	.short	0x0001
        /*0022*/ 	.short	0x0004
        /*0024*/ 	.byte	0x00, 0xf0, 0x11, 0x00


	//----- nvinfo : EIATTR_KPARAM_INFO
	.align		4
.L_1689:
        /*0028*/ 	.byte	0x04, 0x17
        /*002a*/ 	.short	(.L_1691 - .L_1690)
.L_1690:
        /*002c*/ 	.word	0x00000000
        /*0030*/ 	.short	0x0000
        /*0032*/ 	.short	0x0000
        /*0034*/ 	.byte	0x00, 0xf0, 0x11, 0x00


	//----- nvinfo : EIATTR_SPARSE_MMA_MASK
	.align		4
.L_1691:
        /*0038*/ 	.byte	0x03, 0x50
        /*003a*/ 	.short	0x0000


	//----- nvinfo : EIATTR_MAXREG_COUNT
	.align		4
        /*003c*/ 	.byte	0x03, 0x1b
        /*003e*/ 	.short	0x00ff


	//----- nvinfo : EIATTR_MERCURY_ISA_VERSION
	.align		4
        /*0040*/ 	.byte	0x03, 0x5f
        /*0042*/ 	.short	0x0101


	//----- nvinfo : EIATTR_VRC_CTA_INIT_COUNT
	.align		4
        /*0044*/ 	.byte	0x02, 0x4a
	.zero		1
	.zero		1


	//----- nvinfo : EIATTR_EXIT_INSTR_OFFSETS
	.align		4
        /*0048*/ 	.byte	0x04, 0x1c
        /*004a*/ 	.short	(.L_1693 - .L_1692)


	//   ....[0]....
.L_1692:
        /*004c*/ 	.word	0x000009a0


	//   ....[1]....
        /*0050*/ 	.word	0x000009f0


	//   ....[2]....
        /*0054*/ 	.word	0x00000d60


	//----- nvinfo : EIATTR_MAX_THREADS
	.align		4
.L_1693:
        /*0058*/ 	.byte	0x04, 0x05
        /*005a*/ 	.short	(.L_1695 - .L_1694)
.L_1694:
        /*005c*/ 	.word	0x00000080
        /*0060*/ 	.word	0x00000001
        /*0064*/ 	.word	0x00000001


	//----- nvinfo : EIATTR_CRS_STACK_SIZE
	.align		4
.L_1695:
        /*0068*/ 	.byte	0x04, 0x1e
        /*006a*/ 	.short	(.L_1697 - .L_1696)
.L_1696:
        /*006c*/ 	.word	0x00000000


	//----- nvinfo : EIATTR_CBANK_PARAM_SIZE
	.align		4
.L_1697:
        /*0070*/ 	.byte	0x03, 0x19
        /*0072*/ 	.short	0x0018


	//----- nvinfo : EIATTR_PARAM_CBANK
	.align		4
        /*0074*/ 	.byte	0x04, 0x0a
        /*0076*/ 	.short	(.L_1699 - .L_1698)
	.align		4
.L_1698:
        /*0078*/ 	.word	index@(.nv.constant0._ZN2at6native29vectorized_elementwise_kernelILi2ENS0_13AUnaryFunctorIsssZZZNS0_18rshift_kernel_cudaERNS_18TensorIteratorBaseEENKUlvE_clEvENKUlvE3_clEvEUlssE_EESt5arrayIPcLm2EEEEviT0_T1_)
        /*007c*/ 	.short	0x0380
        /*007e*/ 	.short	0x0018


	//----- nvinfo : EIATTR_SW_WAR
	.align		4
.L_1699:
        /*0080*/ 	.byte	0x04, 0x36
        /*0082*/ 	.short	(.L_1701 - .L_1700)
.L_1700:
        /*0084*/ 	.word	0x00000008
.L_1701:


//--------------------- .nv.info._ZN2at6native29vectorized_elementwise_kernelILi4ENS0_13AUnaryFunctorIsssZZZNS0_18rshift_kernel_cudaERNS_18TensorIteratorBaseEENKUlvE_clEvENKUlvE3_clEvEUlssE_EESt5arrayIPcLm2EEEEviT0_T1_ --------------------------
	.section	.nv.info._ZN2at6native29vectorized_elementwise_kernelILi4ENS0_13AUnaryFunctorIsssZZZNS0_18rshift_kernel_cudaERNS_18TensorIteratorBaseEENKUlvE_clEvENKUlvE3_clEvEUlssE_EESt5arrayIPcLm2EEEEviT0_T1_,"",@"SHT_CUDA_INFO"
	.sectionflags	@""
	.align	4


	//----- nvinfo : EIATTR_CUDA_API_VERSION
	.align		4
        /*0000*/ 	.byte	0x04, 0x37
        /*0002*/ 	.short	(.L_1703 - .L_1702)
.L_1702:
        /*0004*/ 	.word	0x00000082


	//----- nvinfo : EIATTR_KPARAM_INFO
	.align		4
.L_1703:
        /*0008*/ 	.byte	0x04, 0x17
        /*000a*/ 	.short	(.L_1705 - .L_1704)
.L_1704:
        /*000c*/ 	.word	0x00000000
        /*0010*/ 	.short	0x0002
        /*0012*/ 	.short	0x0008
        /*0014*/ 	.byte	0x00, 0xf0, 0x41, 0x00


	//----- nvinfo : EIATTR_KPARAM_INFO
	.align		4
.L_1705:
        /*0018*/ 	.byte	0x04, 0x17
        /*001a*/ 	.short	(.L_1707 - .L_1706)
.L_1706:
        /*001c*/ 	.word	0x00000000
        /*0020*/ 	.short	0x0001
        /*0022*/ 	.short	0x0004
        /*0024*/ 	.byte	0x00, 0xf0, 0x11, 0x00


	//----- nvinfo : EIATTR_KPARAM_INFO
	.align		4
.L_1707:
        /*0028*/ 	.byte	0x04, 0x17
        /*002a*/ 	.short	(.L_1709 - .L_1708)
.L_1708:
        /*002c*/ 	.word	0x00000000
        /*0030*/ 	.short	0x0000
        /*0032*/ 	.short	0x0000
        /*0034*/ 	.byte	0x00, 0xf0, 0x11, 0x00


	//----- nvinfo : EIATTR_SPARSE_MMA_MASK
	.align		4
.L_1709:
        /*0038*/ 	.byte	0x03, 0x50
        /*003a*/ 	.short	0x0000


	//----- nvinfo : EIATTR_MAXREG_COUNT
	.align		4
        /*003c*/ 	.byte	0x03, 0x1b
        /*003e*/ 	.short	0x00ff


	//----- nvinfo : EIATTR_MERCURY_ISA_VERSION
	.align		4
        /*0040*/ 	.byte	0x03, 0x5f
        /*0042*/ 	.short	0x0101


	//----- nvinfo : EIATTR_VRC_CTA_INIT_COUNT
	.align		4
        /*0044*/ 	.byte	0x02, 0x4a
	.zero		1
	.zero		1


	//----- nvinfo : EIATTR_EXIT_INSTR_OFFSETS
	.align		4
        /*0048*/ 	.byte	0x04, 0x1c
        /*004a*/ 	.short	(.L_1711 - .L_1710)


	//   ....[0]....
.L_1710:
        /*004c*/ 	.word	0x000009a0


	//   ....[1]....
        /*0050*/ 	.word	0x000009f0


	//   ....[2]....
        /*0054*/ 	.word	0x00000d30


	//----- nvinfo : EIATTR_MAX_THREADS
	.align		4
.L_1711:
        /*0058*/ 	.byte	0x04, 0x05
        /*005a*/ 	.short	(.L_1713 - .L_1712)
.L_1712:
        /*005c*/ 	.word	0x00000080
        /*0060*/ 	.word	0x00000001
        /*0064*/ 	.word	0x00000001


	//----- nvinfo : EIATTR_CRS_STACK_SIZE
	.align		4
.L_1713:
        /*0068*/ 	.byte	0x04, 0x1e
        /*006a*/ 	.short	(.L_1715 - .L_1714)
.L_1714:
        /*006c*/ 	.word	0x00000000


	//----- nvinfo : EIATTR_CBANK_PARAM_SIZE
	.align		4
.L_1715:
        /*0070*/ 	.byte	0x03, 0x19
        /*0072*/ 	.short	0x0018


	//----- nvinfo : EIATTR_PARAM_CBANK
	.align		4
        /*0074*/ 	.byte	0x04, 0x0a
        /*0076*/ 	.short	(.L_1717 - .L_1716)
	.align		4
.L_1716:
        /*0078*/ 	.word	index@(.nv.constant0._ZN2at6native29vectorized_elementwise_kernelILi4ENS0_13AUnaryFunctorIsssZZZNS0_18rshift_kernel_cudaERNS_18TensorIteratorBaseEENKUlvE_clEvENKUlvE3_clEvEUlssE_EESt5arrayIPcLm2EEEEviT0_T1_)
        /*007c*/ 	.short	0x0380
        /*007e*/ 	.short	0x0018


	//----- nvinfo : EIATTR_SW_WAR
	.align		4
.L_1717:
        /*0080*/ 	.byte	0x04, 0x36
        /*0082*/ 	.short	(.L_1719 - .L_1718)
.L_1718:
        /*0084*/ 	.word	0x00000008
.L_1719:


//--------------------- .nv.info._ZN2at6native29vectorized_elementwise_kernelILi8ENS0_13AUnaryFunctorIsssZZZNS0_18rshift_kernel_cudaERNS_18TensorIteratorBaseEENKUlvE_clEvENKUlvE3_clEvEUlssE_EESt5arrayIPcLm2EEEEviT0_T1_ --------------------------
	.section	.nv.info._ZN2at6native29vectorized_elementwise_kernelILi8ENS0_13AUnaryFunctorIsssZZZNS0_18rshift_kernel_cudaERNS_18TensorIteratorBaseEENKUlvE_clEvENKUlvE3_clEvEUlssE_EESt5arrayIPcLm2EEEEviT0_T1_,"",@"SHT_CUDA_INFO"
	.sectionflags	@""
	.align	4


	//----- nvinfo : EIATTR_CUDA_API_VERSION
	.align		4
        /*0000*/ 	.byte	0x04, 0x37
        /*0002*/ 	.short	(.L_1721 - .L_1720)
.L_1720:
        /*0004*/ 	.word	0x00000082


	//----- nvinfo : EIATTR_KPARAM_INFO
	.align		4
.L_1721:
        /*0008*/ 	.byte	0x04, 0x17
        /*000a*/ 	.short	(.L_1723 - .L_1722)
.L_1722:
        /*000c*/ 	.word	0x00000000
        /*0010*/ 	.short	0x0002
        /*0012*/ 	.short	0x0008
        /*0014*/ 	.byte	0x00, 0xf0, 0x41, 0x00


	//----- nvinfo : EIATTR_KPARAM_INFO
	.align		4
.L_1723:
        /*0018*/ 	.byte	0x04, 0x17
        /*001a*/ 	.short	(.L_1725 - .L_1724)
.L_1724:
        /*001c*/ 	.word	0x00000000
        /*0020*/ 	.short	0x0001
        /*0022*/ 	.short	0x0004
        /*0024*/ 	.byte	0x00, 0xf0, 0x11, 0x00


	//----- nvinfo : EIATTR_KPARAM_INFO
	.align		4
.L_1725:
        /*0028*/ 	.byte	0x04, 0x17
        /*002a*/ 	.short	(.L_1727 - .L_1726)
.L_1726:
        /*002c*/ 	.word	0x00000000
        /*0030*/ 	.short	0x0000
        /*0032*/ 	.short	0x0000
        /*0034*/ 	.byte	0x00, 0xf0, 0x11, 0x00


	//----- nvinfo : EIATTR_SPARSE_MMA_MASK
	.align		4
.L_1727:
        /*0038*/ 	.byte	0x03, 0x50
        /*003a*/ 	.short	0x0000


	//----- nvinfo : EIATTR_MAXREG_COUNT
	.align		4
        /*003c*/ 	.byte	0x03, 0x1b
        /*003e*/ 	.short	0x00ff


	//----- nvinfo : EIATTR_MERCURY_ISA_VERSION
	.align		4
        /*0040*/ 	.byte	0x03, 0x5f
        /*0042*/ 	.short	0x0101


	//----- nvinfo : EIATTR_VRC_CTA_INIT_COUNT
	.align		4
        /*0044*/ 	.byte	0x02, 0x4a
	.zero		1
	.zero		1


	//----- nvinfo : EIATTR_EXIT_INSTR_OFFSETS
	.align		4
        /*0048*/ 	.byte	0x04, 0x1c
        /*004a*/ 	.short	(.L_1729 - .L_1728)


	//   ....[0]....
.L_1728:
        /*004c*/ 	.word	0x000009a0


	//   ....[1]....
        /*0050*/ 	.word	0x000009f0


	//   ....[2]....
        /*0054*/ 	.word	0x00000d30


	//----- nvinfo : EIATTR_MAX_THREADS
	.align		4
.L_1729:
        /*0058*/ 	.byte	0x04, 0x05
        /*005a*/ 	.short	(.L_1731 - .L_1730)
.L_1730:
        /*005c*/ 	.word	0x00000080
        /*0060*/ 	.word	0x00000001
        /*0064*/ 	.word	0x00000001


	//----- nvinfo : EIATTR_CRS_STACK_SIZE
	.align		4
.L_1731:
        /*0068*/ 	.byte	0x04, 0x1e
        /*006a*/ 	.short	(.L_1733 - .L_1732)
.L_1732:
        /*006c*/ 	.word	0x00000000


	//----- nvinfo : EIATTR_CBANK_PARAM_SIZE
	.align		4
.L_1733:
        /*0070*/ 	.byte	0x03, 0x19
        /*0072*/ 	.short	0x0018


	//----- nvinfo : EIATTR_PARAM_CBANK
	.align		4
        /*0074*/ 	.byte	0x04, 0x0a
        /*0076*/ 	.short	(.L_1735 - .L_1734)
	.align		4
.L_1734:
        /*0078*/ 	.word	index@(.nv.constant0._ZN2at6native29vectorized_elementwise_kernelILi8ENS0_13AUnaryFunctorIsssZZZNS0_18rshift_kernel_cudaERNS_18TensorIteratorBaseEENKUlvE_clEvENKUlvE3_clEvEUlssE_EESt5arrayIPcLm2EEEEviT0_T1_)
        /*007c*/ 	.short	0x0380
        /*007e*/ 	.short	0x0018


	//----- nvinfo : EIATTR_SW_WAR
	.align		4
.L_1735:
        /*0080*/ 	.byte	0x04, 0x36
        /*0082*/ 	.short	(.L_1737 - .L_1736)
.L_1736:
        /*0084*/ 	.word	0x00000008
.L_1737:


//--------------------- .nv.info._ZN2at6native18elementwise_kernelILi128ELi4EZNS0_15gpu_kernel_implINS0_13BinaryFunctorIlllZZZNS0_18rshift_kernel_cudaERNS_18TensorIteratorBaseEENKUlvE_clEvENKUlvE2_clEvEUlllE_EEEEvS5_RKT_EUliE_EEviT1_ --------------------------
	.section	.nv.info._ZN2at6native18elementwise_kernelILi128ELi4EZNS0_15gpu_kernel_implINS0_13BinaryFunctorIlllZZZNS0_18rshift_kernel_cudaERNS_18TensorIteratorBaseEENKUlvE_clEvENKUlvE2_clEvEUlllE_EEEEvS5_RKT_EUliE_EEviT1_,"",@"SHT_CUDA_INFO"
	.sectionflags	@""
	.align	4


	//----- nvinfo : EIATTR_CUDA_API_VERSION
	.align		4
        /*0000*/ 	.byte	0x04, 0x37
        /*0002*/ 	.short	(.L_1739 - .L_1738)
.L_1738:
        /*0004*/ 	.word	0x00000082


	//----- nvinfo : EIATTR_KPARAM_INFO
	.align		4
.L_1739:
        /*0008*/ 	.byte	0x04, 0x17
        /*000a*/ 	.short	(.L_1741 - .L_1740)
.L_1740:
        /*000c*/ 	.word	0x00000000
        /*0010*/ 	.short	0x0001
        /*0012*/ 	.short	0x0008
        /*0014*/ 	.byte	0x00, 0xf0, 0x21, 0x0a


	//----- nvinfo : EIATTR_KPARAM_INFO
	.align		4
.L_1741:
        /*0018*/ 	.byte	0x04, 0x17
        /*001a*/ 	.short	(.L_1743 - .L_1742)
.L_1742:
        /*001c*/ 	.word	0x00000000
        /*0020*/ 	.short	0x0000
        /*0022*/ 	.short	0x0000
        /*0024*/ 	.byte	0x00, 0xf0, 0x11, 0x00


	//----- nvinfo : EIATTR_SPARSE_MMA_MASK
	.align		4
.L_1743:
        /*0028*/ 	.byte	0x03, 0x50
        /*002a*/ 	.short	0x0000


	//----- nvinfo : EIATTR_MAXREG_COUNT
	.align		4
        /*002c*/ 	.byte	0x03, 0x1b
        /*002e*/ 	.short	0x0080


	//----- nvinfo : EIATTR_EXTERNS
	.align		4
        /*0030*/ 	.byte	0x04, 0x0f
        /*0032*/ 	.short	(.L_1745 - .L_1744)


	//   ....[0]....
	.align		4
.L_1744:
        /*0034*/ 	.word	index@(__assertfail)


	//----- nvinfo : EIATTR_MERCURY_ISA_VERSION
	.align		4
.L_1745:
        /*0038*/ 	.byte	0x03, 0x5f
        /*003a*/ 	.short	0x0101


	//----- nvinfo : EIATTR_VRC_CTA_INIT_COUNT
	.align		4
        /*003c*/ 	.byte	0x02, 0x4a
	.zero		1
	.zero		1


	//----- nvinfo : EIATTR_SYSCALL_OFFSETS
	.align		4
        /*0040*/ 	.byte	0x04, 0x46
        /*0042*/ 	.short	(.L_1747 - .L_1746)


	//   ....[0]....
.L_1746:
        /*0044*/ 	.word	0x00002450


	//   ....[1]....
        /*0048*/ 	.word	0x00003290


	//   ....[2]....
        /*004c*/ 	.word	0x000040c0


	//   ....[3]....
        /*0050*/ 	.word	0x00006670


	//   ....[4]....
        /*0054*/ 	.word	0x000074b0


	//   ....[5]....
        /*0058*/ 	.word	0x000080e0


	//   ....[6]....
        /*005c*/ 	.word	0x0000a7d0


	//   ....[7]....
        /*0060*/ 	.word	0x0000b610


	//   ....[8]....
        /*0064*/ 	.word	0x0000c240


	//   ....[9]....
        /*0068*/ 	.word	0x0000e950


	//   ....[10]....
        /*006c*/ 	.word	0x0000f790


	//   ....[11]....
        /*0070*/ 	.word	0x00010390


	//----- nvinfo : EIATTR_EXIT_INSTR_OFFSETS
	.align		4
.L_1747:
        /*0074*/ 	.byte	0x04, 0x1c
        /*0076*/ 	.short	(.L_1749 - .L_1748)


	//   ....[0]....
.L_1748:
        /*0078*/ 	.word	0x0000c520


	//   ....[1]....
        /*007c*/ 	.word	0x0000f920


	//   ....[2]....
        /*0080*/ 	.word	0x0000f940


	//   ....[3]....
        /*0084*/ 	.word	0x0000f9c0


	//   ....[4]....
        /*0088*/ 	.word	0x0000f9e0


	//   ....[5]....
        /*008c*/ 	.word	0x0000fa00


	//   ....[6]....
        /*0090*/ 	.word	0x0000fa90


	//   ....[7]....
        /*0094*/ 	.word	0x0000fad0


	//   ....[8]....
        /*0098*/ 	.word	0x0000fb70


	//   ....[9]....
        /*009c*/ 	.word	0x0000fbc0


	//   ....[10]....
        /*00a0*/ 	.word	0x0000fbf0


	//   ....[11]....
        /*00a4*/ 	.word	0x0000fcb0


	//   ....[12]....
        /*00a8*/ 	.word	0x0000fe20


	//   ....[13]....
        /*00ac*/ 	.word	0x0000ff90


	//   ....[14]....
        /*00b0*/ 	.word	0x00010100


	//   ....[15]....
        /*00b4*/ 	.word	0x00010120


	//   ....[16]....
        /*00b8*/ 	.word	0x00010140


	//   ....[17]....
        /*00bc*/ 	.word	0x000101f0


	//   ....[18]....
        /*00c0*/ 	.word	0x00010230


	//   ....[19]....
        /*00c4*/ 	.word	0x000103a0


	//   ....[20]....
        /*00c8*/ 	.word	0x000104b0


	//   ....[21]....
        /*00cc*/ 	.word	0x000105f0


	//   ....[22]....
        /*00d0*/ 	.word	0x00010630


	//----- nvinfo : EIATTR_MAX_THREADS
	.align		4
.L_1749:
        /*00d4*/ 	.byte	0x04, 0x05
        /*00d6*/ 	.short	(.L_1751 - .L_1750)
.L_1750:
        /*00d8*/ 	.word	0x00000080
        /*00dc*/ 	.word	0x00000001
        /*00e0*/ 	.word	0x00000001


	//----- nvinfo : EIATTR_CRS_STACK_SIZE
	.align		4
.L_1751:
        /*00e4*/ 	.byte	0x04, 0x1e
        /*00e6*/ 	.short	(.L_1753 - .L_1752)
.L_1752:
        /*00e8*/ 	.word	0x00000000


	//----- nvinfo : EIATTR_CBANK_PARAM_SIZE
	.align		4
.L_1753:
        /*00ec*/ 	.byte	0x03, 0x19
        /*00ee*/ 	.short	0x0290


	//----- nvinfo : EIATTR_PARAM_CBANK
	.align		4
        /*00f0*/ 	.byte	0x04, 0x0a
        /*00f2*/ 	.short	(.L_1755 - .L_1754)
	.align		4
.L_1754:
        /*00f4*/ 	.word	index@(.nv.constant0._ZN2at6native18elementwise_kernelILi128ELi4EZNS0_15gpu_kernel_implINS0_13BinaryFunctorIlllZZZNS0_18rshift_kernel_cudaERNS_18TensorIteratorBaseEENKUlvE_clEvENKUlvE2_clEvEUlllE_EEEEvS5_RKT_EUliE_EEviT1_)
        /*00f8*/ 	.short	0x0380
        /*00fa*/ 	.short	0x0290


	//----- nvinfo : EIATTR_SW_WAR
	.align		4
.L_1755:
        /*00fc*/ 	.byte	0x04, 0x36
        /*00fe*/ 	.short	(.L_1757 - .L_1756)
.L_1756:
        /*0100*/ 	.word	0x00000008
.L_1757:


//--------------------- .nv.info._ZN2at6native27unrolled_elementwise_kernelINS0_13BinaryFunctorIlllZZZNS0_18rshift_kernel_cudaERNS_18TensorIteratorBaseEENKUlvE_clEvENKUlvE2_clEvEUlllE_EESt5arrayIPcLm3EELi4E23TrivialOffsetCalculatorILi2EjESC_ILi1EjENS0_6memory12LoadWithCastILi2EEENSF_13StoreWithCastILi1EEEEEviT_T0_T2_T3_T4_T5_ --------------------------
	.section	.nv.info._ZN2at6native27unrolled_elementwise_kernelINS0_13BinaryFunctorIlllZZZNS0_18rshift_kernel_cudaERNS_18TensorIteratorBaseEENKUlvE_clEvENKUlvE2_clEvEUlllE_EESt5arrayIPcLm3EELi4E23TrivialOffsetCalculatorILi2EjESC_ILi1EjENS0_6memory12LoadWithCastILi2EEENSF_13StoreWithCastILi1EEEEEviT_T0_T2_T3_T4_T5_,"",@"SHT_CUDA_INFO"
	.sectionflags	@""
	.align	4


	//----- nvinfo : EIATTR_CUDA_API_VERSION
	.align		4
        /*0000*/ 	.byte	0x04, 0x37
        /*0002*/ 	.short	(.L_1759 - .L_1758)
.L_1758:
        /*0004*/ 	.word	0x00000082


	//----- nvinfo : EIATTR_KPARAM_INFO
	.align		4
.L_1759:
        /*0008*/ 	.byte	0x04, 0x17
        /*000a*/ 	.short	(.L_1761 - .L_1760)
.L_1760:
        /*000c*/ 	.word	0x00000000
        /*0010*/ 	.short	0x0006
        /*0012*/ 	.short	0x0030
        /*0014*/ 	.byte	0x00, 0xf0, 0x21, 0x00


	//----- nvinfo : EIATTR_KPARAM_INFO
	.align		4
.L_1761:
        /*0018*/ 	.byte	0x04, 0x17
        /*001a*/ 	.short	(.L_1763 - .L_1762)
.L_1762:
        /*001c*/ 	.word	0x00000000
        /*0020*/ 	.short	0x0005
        /*0022*/ 	.short	0x0024
        /*0024*/ 	.byte	0x00, 0xf0, 0x31, 0x00


	//----- nvinfo : EIATTR_KPARAM_INFO
	.align		4
.L_1763:
        /*0028*/ 	.byte	0x04, 0x17
        /*002a*/ 	.short	(.L_1765 - .L_1764)
.L_1764:
        /*002c*/ 	.word	0x00000000
        /*0030*/ 	.short	0x0004
        /*0032*/ 	.short	0x0021
        /*0034*/ 	.byte	0x00, 0xf0, 0x05, 0x00


	//----- nvinfo : EIATTR_KPARAM_INFO
	.align		4
.L_1765:
        /*0038*/ 	.byte	0x04, 0x17
        /*003a*/ 	.short	(.L_1767 - .L_1766)
.L_1766:
        /*003c*/ 	.word	0x00000000
        /*0040*/ 	.short	0x0003
        /*0042*/ 	.short	0x0020
        /*0044*/ 	.byte	0x00, 0xf0, 0x05, 0x00


	//----- nvinfo : EIATTR_KPARAM_INFO
	.align		4
.L_1767:
        /*0048*/ 	.byte	0x04, 0x17
        /*004a*/ 	.short	(.L_1769 - .L_1768)
.L_1768:
        /*004c*/ 	.word	0x00000000
        /*0050*/ 	.short	0x0002
        /*0052*/ 	.short	0x0008
        /*0054*/ 	.byte	0x00, 0xf0, 0x61, 0x00


	//----- nvinfo : EIATTR_KPARAM_INFO
	.align		4
.L_1769:
        /*0058*/ 	.byte	0x04, 0x17
        /*005a*/ 	.short	(.L_1771 - .L_1770)
.L_1770:
        /*005c*/ 	.word	0x00000000
        /*0060*/ 	.short	0x0001
        /*0062*/ 	.short	0x0004
        /*0064*/ 	.byte	0x00, 0xf0, 0x05, 0x00


	//----- nvinfo : EIATTR_KPARAM_INFO
	.align		4
.L_1771:
        /*0068*/ 	.byte	0x04, 0x17
        /*006a*/ 	.short	(.L_1773 - .L_1772)
.L_1772:
        /*006c*/ 	.word	0x00000000
        /*0070*/ 	.short	0x0000
        /*0072*/ 	.short	0x0000
        /*0074*/ 	.byte	0x00, 0xf0, 0x11, 0x00


	//----- nvinfo : EIATTR_SPARSE_MMA_MASK
	.align		4
.L_1773:
        /*0078*/ 	.byte	0x03, 0x50
        /*007a*/ 	.short	0x0000


	//----- nvinfo : EIATTR_MAXREG_COUNT
	.align		4
        /*007c*/ 	.byte	0x03, 0x1b
        /*007e*/ 	.short	0x00ff


	//----- nvinfo : EIATTR_EXTERNS
	.align		4
        /*0080*/ 	.byte	0x04, 0x0f
        /*0082*/ 	.short	(.L_1775 - .L_1774)


	//   ....[0]....
	.align		4
.L_1774:
        /*0084*/ 	.word	index@(__assertfail)


	//----- nvinfo : EIATTR_MERCURY_ISA_VERSION
	.align		4
.L_1775:
        /*0088*/ 	.byte	0x03, 0x5f
        /*008a*/ 	.short	0x0101


	//----- nvinfo : EIATTR_VRC_CTA_INIT_COUNT
	.align		4
        /*008c*/ 	.byte	0x02, 0x4a
	.zero		1
	.zero		1


	//----- nvinfo : EIATTR_SYSCALL_OFFSETS
	.align		4
        /*0090*/ 	.byte	0x04, 0x46
        /*0092*/ 	.short	(.L_1777 - .L_1776)


	//   ....[0]....
.L_1776:
        /*0094*/ 	.word	0x00000e40


	//   ....[1]....
        /*0098*/ 	.word	0x00001cb0


	//   ....[2]....
        /*009c*/ 	.word	0x00002c50


	//   ....[3]....
        /*00a0*/ 	.word	0x00003ac0


	//   ....[4]....
        /*00a4*/ 	.word	0x000049b0


	//   ....[5]....
        /*00a8*/ 	.word	0x00005820


	//   ....[6]....
        /*00ac*/ 	.word	0x00006710


	//   ....[7]....
        /*00b0*/ 	.word	0x00007580


	//   ....[8]....
        /*00b4*/ 	.word	0x000085c0


	//   ....[9]....
        /*00b8*/ 	.word	0x00009310


	//   ....[10]....
        /*00bc*/ 	.word	0x0000a190


	//   ....[11]....
        /*00c0*/ 	.word	0x0000aff0


	//----- nvinfo : EIATTR_EXIT_INSTR_OFFSETS
	.align		4
.L_1777:
        /*00c4*/ 	.byte	0x04, 0x1c
        /*00c6*/ 	.short	(.L_1779 - .L_1778)


	//   ....[0]....
.L_1778:
        /*00c8*/ 	.word	0x0000a460


	//   ....[1]....
        /*00cc*/ 	.word	0x0000a590


	//   ....[2]....
        /*00d0*/ 	.word	0x0000a5b0


	//   ....[3]....
        /*00d4*/ 	.word	0x0000a630


	//   ....[4]....
        /*00d8*/ 	.word	0x0000a650


	//   ....[5]....
        /*00dc*/ 	.word	0x0000a670


	//   ....[6]....
        /*00e0*/ 	.word	0x0000a700


	//   ....[7]....
        /*00e4*/ 	.word	0x0000a740


	//   ....[8]....
        /*00e8*/ 	.word	0x0000a7e0


	//   ....[9]....
        /*00ec*/ 	.word	0x0000a830


	//   ....[10]....
        /*00f0*/ 	.word	0x0000a860


	//   ....[11]....
        /*00f4*/ 	.word	0x0000a920


	//   ....[12]....
        /*00f8*/ 	.word	0x0000aa90


	//   ....[13]....
        /*00fc*/ 	.word	0x0000ac00


	//   ....[14]....
        /*0100*/ 	.word	0x0000ad60


	//   ....[15]....
        /*0104*/ 	.word	0x0000ad80


	//   ....[16]....
        /*0108*/ 	.word	0x0000ada0


	//   ....[17]....
        /*010c*/ 	.word	0x0000ae50


	//   ....[18]....
        /*0110*/ 	.word	0x0000ae90


	//   ....[19]....
        /*0114*/ 	.word	0x0000b000


	//   ....[20]....
        /*0118*/ 	.word	0x0000b110


	//   ....[21]....
        /*011c*/ 	.word	0x0000b250


	//   ....[22]....
        /*0120*/ 	.word	0x0000b290


	//----- nvinfo : EIATTR_MAX_THREADS
	.align		4
.L_1779:
        /*0124*/ 	.byte	0x04, 0x05
        /*0126*/ 	.short	(.L_1781 - .L_1780)
.L_1780:
        /*0128*/ 	.word	0x00000080
        /*012c*/ 	.word	0x00000001
        /*0130*/ 	.word	0x00000001


	//----- nvinfo : EIATTR_CRS_STACK_SIZE
	.align		4
.L_1781:
        /*0134*/ 	.byte	0x04, 0x1e
        /*0136*/ 	.short	(.L_1783 - .L_1782)
.L_1782:
        /*0138*/ 	.word	0x00000000


	//----- nvinfo : EIATTR_CBANK_PARAM_SIZE
	.align		4
.L_1783:
        /*013c*/ 	.byte	0x03, 0x19
        /*013e*/ 	.short	0x0038


	//----- nvinfo : EIATTR_PARAM_CBANK
	.align		4
        /*0140*/ 	.byte	0x04, 0x0a
        /*0142*/ 	.short	(.L_1785 - .L_1784)
	.align		4
.L_1784:
        /*0144*/ 	.word	index@(.nv.constant0._ZN2at6native27unrolled_elementwise_kernelINS0_13BinaryFunctorIlllZZZNS0_18rshift_kernel_cudaERNS_18TensorIteratorBaseEENKUlvE_clEvENKUlvE2_clEvEUlllE_EESt5arrayIPcLm3EELi4E23TrivialOffsetCalculatorILi2EjESC_ILi1EjENS0_6memory12LoadWithCastILi2EEENSF_13StoreWithCastILi1EEEEEviT_T0_T2_T3_T4_T5_)
        /*0148*/ 	.short	0x0380
        /*014a*/ 	.short	0x0038


	//----- nvinfo : EIATTR_SW_WAR
	.align		4
.L_1785:
        /*014c*/ 	.byte	0x04, 0x36
        /*014e*/ 	.short	(.L_1787 - .L_1786)
.L_1786:
        /*0150*/ 	.word	0x00000008
.L_1787:


//--------------------- .nv.info._ZN2at6native18elementwise_kernelILi128ELi2EZNS0_22gpu_kernel_impl_nocastINS0_13BinaryFunctorIlllZZZNS0_18rshift_kernel_cudaERNS_18TensorIteratorBaseEENKUlvE_clEvENKUlvE2_clEvEUlllE_EEEEvS5_RKT_EUliE_EEviT1_ --------------------------
	.section	.nv.info._ZN2at6native18elementwise_kernelILi128ELi2EZNS0_22gpu_kernel_impl_nocastINS0_13BinaryFunctorIlllZZZNS0_18rshift_kernel_cudaERNS_18TensorIteratorBaseEENKUlvE_clEvENKUlvE2_clEvEUlllE_EEEEvS5_RKT_EUliE_EEviT1_,"",@"SHT_CUDA_INFO"
	.sectionflags	@""
	.align	4


	//----- nvinfo : EIATTR_CUDA_API_VERSION
	.align		4
        /*0000*/ 	.byte	0x04, 0x37
        /*0002*/ 	.short	(.L_1789 - .L_1788)
.L_1788:
        /*0004*/ 	.word	0x00000082


	//----- nvinfo : EIATTR_KPARAM_INFO
	.align		4
.L_1789:
        /*0008*/ 	.byte	0x04, 0x17
        /*000a*/ 	.short	(.L_1791 - .L_1790)
.L_1790:
        /*000c*/ 	.word	0x00000000
        /*0010*/ 	.short	0x0001
        /*0012*/ 	.short	0x0008
        /*0014*/ 	.byte	0x00, 0xf0, 0x21, 0x0a


	//----- nvinfo : EIATTR_KPARAM_INFO
	.align		4
.L_1791:
        /*0018*/ 	.byte	0x04, 0x17
        /*001a*/ 	.short	(.L_1793 - .L_1792)
.L_1792:
        /*001c*/ 	.word	0x00000000
        /*0020*/ 	.short	0x0000
        /*0022*/ 	.short	0x0000
        /*0024*/ 	.byte	0x00, 0xf0, 0x11, 0x00


	//----- nvinfo : EIATTR_SPARSE_MMA_MASK
	.align		4
.L_1793:
        /*0028*/ 	.byte	0x03, 0x50
        /*002a*/ 	.short	0x0000


	//----- nvinfo : EIATTR_MAXREG_COUNT
	.align		4
        /*002c*/ 	.byte	0x03, 0x1b
        /*002e*/ 	.short	0x0080


	//----- nvinfo : EIATTR_MERCURY_ISA_VERSION
	.align		4
        /*0030*/ 	.byte	0x03, 0x5f
        /*0032*/ 	.short	0x0101


	//----- nvinfo : EIATTR_VRC_CTA_INIT_COUNT
	.align		4
        /*0034*/ 	.byte	0x02, 0x4a
	.zero		1
	.zero		1


	//----- nvinfo : EIATTR_EXIT_INSTR_OFFSETS
	.align		4
        /*0038*/ 	.byte	0x04, 0x1c
        /*003a*/ 	.short	(.L_1795 - .L_1794)


	//   ....[0]....
.L_1794:
        /*003c*/ 	.word	0x000001b0


	//   ....[1]....
        /*0040*/ 	.word	0x00000270


	//   ....[2]....
        /*0044*/ 	.word	0x000019e0


	//   ....[3]....
        /*0048*/ 	.word	0x000030b0


	//----- nvinfo : EIATTR_MAX_THREADS
	.align		4
.L_1795:
        /*004c*/ 	.byte	0x04, 0x05
        /*004e*/ 	.short	(.L_1797 - .L_1796)
.L_1796:
        /*0050*/ 	.word	0x00000080
        /*0054*/ 	.word	0x00000001
        /*0058*/ 	.word	0x00000001


	//----- nvinfo : EIATTR_CRS_STACK_SIZE
	.align		4
.L_1797:
        /*005c*/ 	.byte	0x04, 0x1e
        /*005e*/ 	.short	(.L_1799 - .L_1798)
.L_1798:
        /*0060*/ 	.word	0x00000000


	//----- nvinfo : EIATTR_CBANK_PARAM_SIZE
	.align		4
.L_1799:
        /*0064*/ 	.byte	0x03, 0x19
        /*0066*/ 	.short	0x0290


	//----- nvinfo : EIATTR_PARAM_CBANK
	.align		4
        /*0068*/ 	.byte	0x04, 0x0a
        /*006a*/ 	.short	(.L_1801 - .L_1800)
	.align		4
.L_1800:
        /*006c*/ 	.word	index@(.nv.constant0._ZN2at6native18elementwise_kernelILi128ELi2EZNS0_22gpu_kernel_impl_nocastINS0_13BinaryFunctorIlllZZZNS0_18rshift_kernel_cudaERNS_18TensorIteratorBaseEENKUlvE_clEvENKUlvE2_clEvEUlllE_EEEEvS5_RKT_EUliE_EEviT1_)
        /*0070*/ 	.short	0x0380
        /*0072*/ 	.short	0x0290


	//----- nvinfo : EIATTR_SW_WAR
	.align		4
.L_1801:
        /*0074*/ 	.byte	0x04, 0x36
        /*0076*/ 	.short	(.L_1803 - .L_1802)
.L_1802:
        /*0078*/ 	.word	0x00000008
.L_1803:


//--------------------- .nv.info._ZN2at6native27unrolled_elementwise_kernelINS0_13BinaryFunctorIlllZZZNS0_18rshift_kernel_cudaERNS_18TensorIteratorBaseEENKUlvE_clEvENKUlvE2_clEvEUlllE_EESt5arrayIPcLm3EELi4E23TrivialOffsetCalculatorILi2EjESC_ILi1EjENS0_6memory15LoadWithoutCastENSF_16StoreWithoutCastEEEviT_T0_T2_T3_T4_T5_ --------------------------
	.section	.nv.info._ZN2at6native27unrolled_elementwise_kernelINS0_13BinaryFunctorIlllZZZNS0_18rshift_kernel_cudaERNS_18TensorIteratorBaseEENKUlvE_clEvENKUlvE2_clEvEUlllE_EESt5arrayIPcLm3EELi4E23TrivialOffsetCalculatorILi2EjESC_ILi1EjENS0_6memory15LoadWithoutCastENSF_16StoreWithoutCastEEEviT_T0_T2_T3_T4_T5_,"",@"SHT_CUDA_INFO"
	.sectionflags	@""
	.align	4


	//----- nvinfo : EIATTR_CUDA_API_VERSION
	.align		4
        /*0000*/ 	.byte	0x04, 0x37
        /*0002*/ 	.short	(.L_1805 - .L_1804)
.L_1804:
        /*0004*/ 	.word	0x00000082


	//----- nvinfo : EIATTR_KPARAM_INFO
	.align		4
.L_1805:
        /*0008*/ 	.byte	0x04, 0x17
        /*000a*/ 	.short	(.L_1807 - .L_1806)
.L_1806:
        /*000c*/ 	.word	0x00000000
        /*0010*/ 	.short	0x0006
        /*0012*/ 	.short	0x0023
        /*0014*/ 	.byte	0x00, 0xf0, 0x05, 0x00


	//----- nvinfo : EIATTR_KPARAM_INFO
	.align		4
.L_1807:
        /*0018*/ 	.byte	0x04, 0x17
        /*001a*/ 	.short	(.L_1809 - .L_1808)
.L_1808:
        /*001c*/ 	.word	0x00000000
        /*0020*/ 	.short	0x0005
        /*0022*/ 	.short	0x0022
        /*0024*/ 	.byte	0x00, 0xf0, 0x05, 0x00


	//----- nvinfo : EIATTR_KPARAM_INFO
	.align		4
.L_1809:
        /*0028*/ 	.byte	0x04, 0x17
        /*002a*/ 	.short	(.L_1811 - .L_1810)
.L_1810:
        /*002c*/ 	.word	0x00000000
        /*0030*/ 	.short	0x0004
        /*0032*/ 	.short	0x0021
        /*0034*/ 	.byte	0x00, 0xf0, 0x05, 0x00


	//----- nvinfo : EIATTR_KPARAM_INFO
	.align		4
.L_1811:
        /*0038*/ 	.byte	0x04, 0x17
        /*003a*/ 	.short	(.L_1813 - .L_1812)
.L_1812:
        /*003c*/ 	.word	0x00000000
        /*0040*/ 	.short	0x0003
        /*0042*/ 	.short	0x0020
        /*0044*/ 	.byte	0x00, 0xf0, 0x05, 0x00


	//----- nvinfo : EIATTR_KPARAM_INFO
	.align		4
.L_1813:
        /*0048*/ 	.byte	0x04, 0x17
        /*004a*/ 	.short	(.L_1815 - .L_1814)
.L_1814:
        /*004c*/ 	.word	0x00000000
        /*0050*/ 	.short	0x0002
        /*0052*/ 	.short	0x0008
        /*0054*/ 	.byte	0x00, 0xf0, 0x61, 0x00


	//----- nvinfo : EIATTR_KPARAM_INFO
	.align		4
.L_1815:
        /*0058*/ 	.byte	0x04, 0x17
        /*005a*/ 	.short	(.L_1817 - .L_1816)
.L_1816:
        /*005c*/ 	.word	0x00000000
        /*0060*/ 	.short	0x0001
        /*0062*/ 	.short	0x0004
        /*0064*/ 	.byte	0x00, 0xf0, 0x05, 0x00


	//----- nvinfo : EIATTR_KPARAM_INFO
	.align		4
.L_1817:
        /*0068*/ 	.byte	0x04, 0x17
        /*006a*/ 	.short	(.L_1819 - .L_1818)
.L_1818:
        /*006c*/ 	.word	0x00000000
        /*0070*/ 	.short	0x0000
        /*0072*/ 	.short	0x0000
        /*0074*/ 	.byte	0x00, 0xf0, 0x11, 0x00


	//----- nvinfo : EIATTR_SPARSE_MMA_MASK
	.align		4
.L_1819:
        /*0078*/ 	.byte	0x03, 0x50
        /*007a*/ 	.short	0x0000


	//----- nvinfo : EIATTR_MAXREG_COUNT
	.align		4
        /*007c*/ 	.byte	0x03, 0x1b
        /*007e*/ 	.short	0x00ff


	//----- nvinfo : EIATTR_MERCURY_ISA_VERSION
	.align		4
        /*0080*/ 	.byte	0x03, 0x5f
        /*0082*/ 	.short	0x0101


	//----- nvinfo : EIATTR_VRC_CTA_INIT_COUNT
	.align		4
        /*0084*/ 	.byte	0x02, 0x4a
	.zero		1
	.zero		1


	//----- nvinfo : EIATTR_EXIT_INSTR_OFFSETS
	.align		4
        /*0088*/ 	.byte	0x04, 0x1c
        /*008a*/ 	.short	(.L_1821 - .L_1820)


	//   ....[0]....
.L_1820:
        /*008c*/ 	.word	0x00000610


	//   ....[1]....
        /*0090*/ 	.word	0x00000660


	//----- nvinfo : EIATTR_MAX_THREADS
	.align		4
.L_1821:
        /*0094*/ 	.byte	0x04, 0x05
        /*0096*/ 	.short	(.L_1823 - .L_1822)
.L_1822:
        /*0098*/ 	.word	0x00000080
        /*009c*/ 	.word	0x00000001
        /*00a0*/ 	.word	0x00000001


	//----- nvinfo : EIATTR_CRS_STACK_SIZE
	.align		4
.L_1823:
        /*00a4*/ 	.byte	0x04, 0x1e
        /*00a6*/ 	.short	(.L_1825 - .L_1824)
.L_1824:
        /*00a8*/ 	.word	0x00000000


	//----- nvinfo : EIATTR_CBANK_PARAM_SIZE
	.align		4
.L_1825:
        /*00ac*/ 	.byte	0x03, 0x19
        /*00ae*/ 	.short	0x0024


	//----- nvinfo : EIATTR_PARAM_CBANK
	.align		4
        /*00b0*/ 	.byte	0x04, 0x0a
        /*00b2*/ 	.short	(.L_1827 - .L_1826)
	.align		4
.L_1826:
        /*00b4*/ 	.word	index@(.nv.constant0._ZN2at6native27unrolled_elementwise_kernelINS0_13BinaryFunctorIlllZZZNS0_18rshift_kernel_cudaERNS_18TensorIteratorBaseEENKUlvE_clEvENKUlvE2_clEvEUlllE_EESt5arrayIPcLm3EELi4E23TrivialOffsetCalculatorILi2EjESC_ILi1EjENS0_6memory15LoadWithoutCastENSF_16StoreWithoutCastEEEviT_T0_T2_T3_T4_T5_)
        /*00b8*/ 	.short	0x0380
        /*00ba*/ 	.short	0x0024


	//----- nvinfo : EIATTR_SW_WAR
	.align		4
.L_1827:
        /*00bc*/ 	.byte	0x04, 0x36
        /*00be*/ 	.short	(.L_1829 - .L_1828)
.L_1828:
        /*00c0*/ 	.word	0x00000008
.L_1829:


//--------------------- .nv.info._ZN2at6native29vectorized_elementwise_kernelILi2ENS0_13BinaryFunctorIlllZZZNS0_18rshift_kernel_cudaERNS_18TensorIteratorBaseEENKUlvE_clEvENKUlvE2_clEvEUlllE_EESt5arrayIPcLm3EEEEviT0_T1_ --------------------------
	.section	.nv.info._ZN2at6native29vectorized_elementwise_kernelILi2ENS0_13BinaryFunctorIlllZZZNS0_18rshift_kernel_cudaERNS_18TensorIteratorBaseEENKUlvE_clEvENKUlvE2_clEvEUlllE_EESt5arrayIPcLm3EEEEviT0_T1_,"",@"SHT_CUDA_INFO"
	.sectionflags	@""
	.align	4


	//----- nvinfo : EIATTR_CUDA_API_VERSION
	.align		4
        /*0000*/ 	.byte	0x04, 0x37
        /*0002*/ 	.short	(.L_1831 - .L_1830)
.L_1830:
        /*0004*/ 	.word	0x00000082


	//----- nvinfo : EIATTR_KPARAM_INFO
	.align		4
.L_1831:
        /*0008*/ 	.byte	0x04, 0x17
        /*000a*/ 	.short	(.L_1833 - .L_1832)
.L_1832:
        /*000c*/ 	.word	0x00000000
        /*0010*/ 	.short	0x0002
        /*0012*/ 	.short	0x0008
        /*0014*/ 	.byte	0x00, 0xf0, 0x61, 0x00


	//----- nvinfo : EIATTR_KPARAM_INFO
	.align		4
.L_1833:
        /*0018*/ 	.byte	0x04, 0x17
        /*001a*/ 	.short	(.L_1835 - .L_1834)
.L_1834:
        /*001c*/ 	.word	0x00000000
        /*0020*/ 	.short	0x0001
        /*0022*/ 	.short	0x0004
        /*0024*/ 	.byte	0x00, 0xf0, 0x05, 0x00


	//----- nvinfo : EIATTR_KPARAM_INFO
	.align		4
.L_1835:
        /*0028*/ 	.byte	0x04, 0x17
        /*002a*/ 	.short	(.L_1837 - .L_1836)
.L_1836:
        /*002c*/ 	.word	0x00000000
        /*0030*/ 	.short	0x0000
        /*0032*/ 	.short	0x0000
        /*0034*/ 	.byte	0x00, 0xf0, 0x11, 0x00


	//----- nvinfo : EIATTR_SPARSE_MMA_MASK
	.align		4
.L_1837:
        /*0038*/ 	.byte	0x03, 0x50
        /*003a*/ 	.short	0x0000


	//----- nvinfo : EIATTR_MAXREG_COUNT
	.align		4
        /*003c*/ 	.byte	0x03, 0x1b
        /*003e*/ 	.short	0x00ff


	//----- nvinfo : EIATTR_MERCURY_ISA_VERSION
	.align		4
        /*0040*/ 	.byte	0x03, 0x5f
        /*0042*/ 	.short	0x0101


	//----- nvinfo : EIATTR_VRC_CTA_INIT_COUNT
	.align		4
        /*0044*/ 	.byte	0x02, 0x4a
	.zero		1
	.zero		1


	//----- nvinfo : EIATTR_EXIT_INSTR_OFFSETS
	.align		4
        /*0048*/ 	.byte	0x04, 0x1c
        /*004a*/ 	.short	(.L_1839 - .L_1838)


	//   ....[0]....
.L_1838:
        /*004c*/ 	.word	0x00000be0


	//   ....[1]....
        /*0050*/ 	.word	0x00000c30


	//   ....[2]....
        /*0054*/ 	.word	0x00001130


	//----- nvinfo : EIATTR_MAX_THREADS
	.align		4
.L_1839:
        /*0058*/ 	.byte	0x04, 0x05
        /*005a*/ 	.short	(.L_1841 - .L_1840)
.L_1840:
        /*005c*/ 	.word	0x00000080
        /*0060*/ 	.word	0x00000001
        /*0064*/ 	.word	0x00000001


	//----- nvinfo : EIATTR_CRS_STACK_SIZE
	.align		4
.L_1841:
        /*0068*/ 	.byte	0x04, 0x1e
        /*006a*/ 	.short	(.L_1843 - .L_1842)
.L_1842:
        /*006c*/ 	.word	0x00000000


	//----- nvinfo : EIATTR_CBANK_PARAM_SIZE
	.align		4
.L_1843:
        /*0070*/ 	.byte	0x03, 0x19
        /*0072*/ 	.short	0x0020


	//----- nvinfo : EIATTR_PARAM_CBANK
	.align		4
        /*0074*/ 	.byte	0x04, 0x0a
        /*0076*/ 	.short	(.L_1845 - .L_1844)
	.align		4
.L_1844:
        /*0078*/ 	.word	index@(.nv.constant0._ZN2at6native29vectorized_elementwise_kernelILi2ENS0_13BinaryFunctorIlllZZZNS0_18rshift_kernel_cudaERNS_18TensorIteratorBaseEENKUlvE_clEvENKUlvE2_clEvEUlllE_EESt5arrayIPcLm3EEEEviT0_T1_)
        /*007c*/ 	.short	0x0380
        /*007e*/ 	.short	0x0020


	//----- nvinfo : EIATTR_SW_WAR
	.align		4
.L_1845:
        /*0080*/ 	.byte	0x04, 0x36
        /*0082*/ 	.short	(.L_1847 - .L_1846)
.L_1846:
        /*0084*/ 	.word	0x00000008
.L_1847:


//--------------------- .nv.info._ZN2at6native29vectorized_elementwise_kernelILi4ENS0_13BinaryFunctorIlllZZZNS0_18rshift_kernel_cudaERNS_18TensorIteratorBaseEENKUlvE_clEvENKUlvE2_clEvEUlllE_EESt5arrayIPcLm3EEEEviT0_T1_ --------------------------
	.section	.nv.info._ZN2at6native29vectorized_elementwise_kernelILi4ENS0_13BinaryFunctorIlllZZZNS0_18rshift_kernel_cudaERNS_18TensorIteratorBaseEENKUlvE_clEvENKUlvE2_clEvEUlllE_EESt5arrayIPcLm3EEEEviT0_T1_,"",@"SHT_CUDA_INFO"
	.sectionflags	@""
	.align	4


	//----- nvinfo : EIATTR_CUDA_API_VERSION
	.align		4
        /*0000*/ 	.byte	0x04, 0x37
        /*0002*/ 	.short	(.L_1849 - .L_1848)
.L_1848:
        /*0004*/ 	.word	0x00000082


	//----- nvinfo : EIATTR_KPARAM_INFO
	.align		4
.L_1849:
        /*0008*/ 	.byte	0x04, 0x17
        /*000a*/ 	.short	(.L_1851 - .L_1850)
.L_1850:
        /*000c*/ 	.word	0x00000000
        /*0010*/ 	.short	0x0002
        /*0012*/ 	.short	0x0008
        /*0014*/ 	.byte	0x00, 0xf0, 0x61, 0x00


	//----- nvinfo : EIATTR_KPARAM_INFO
	.align		4
.L_1851:
        /*0018*/ 	.byte	0x04, 0x17
        /*001a*/ 	.short	(.L_1853 - .L_1852)
.L_1852:
        /*001c*/ 	.word	0x00000000
        /*0020*/ 	.short	0x0001
        /*0022*/ 	.short	0x0004
        /*0024*/ 	.byte	0x00, 0xf0, 0x05, 0x00


	//----- nvinfo : EIATTR_KPARAM_INFO
	.align		4
.L_1853:
        /*0028*/ 	.byte	0x04, 0x17
        /*002a*/ 	.short	(.L_1855 - .L_1854)
.L_1854:
        /*002c*/ 	.word	0x00000000
        /*0030*/ 	.short	0x0000
        /*0032*/ 	.short	0x0000
        /*0034*/ 	.byte	0x00, 0xf0, 0x11, 0x00


	//----- nvinfo : EIATTR_SPARSE_MMA_MASK
	.align		4
.L_1855:
        /*0038*/ 	.byte	0x03, 0x50
        /*003a*/ 	.short	0x0000


	//----- nvinfo : EIATTR_MAXREG_COUNT
	.align		4
        /*003c*/ 	.byte	0x03, 0x1b
        /*003e*/ 	.short	0x00ff


	//----- nvinfo : EIATTR_MERCURY_ISA_VERSION
	.align		4
        /*0040*/ 	.byte	0x03, 0x5f
        /*0042*/ 	.short	0x0101


	//----- nvinfo : EIATTR_VRC_CTA_INIT_COUNT
	.align		4
        /*0044*/ 	.byte	0x02, 0x4a
	.zero		1
	.zero		1


	//----- nvinfo : EIATTR_EXIT_INSTR_OFFSETS
	.align		4
        /*0048*/ 	.byte	0x04, 0x1c
        /*004a*/ 	.short	(.L_1857 - .L_1856)


	//   ....[0]....
.L_1856:
        /*004c*/ 	.word	0x00000be0


	//   ....[1]....
        /*0050*/ 	.word	0x00000c30


	//   ....[2]....
        /*0054*/ 	.word	0x00001070


	//----- nvinfo : EIATTR_MAX_THREADS
	.align		4
.L_1857:
        /*0058*/ 	.byte	0x04, 0x05
        /*005a*/ 	.short	(.L_1859 - .L_1858)
.L_1858:
        /*005c*/ 	.word	0x00000080
        /*0060*/ 	.word	0x00000001
        /*0064*/ 	.word	0x00000001


	//----- nvinfo : EIATTR_CRS_STACK_SIZE
	.align		4
.L_1859:
        /*0068*/ 	.byte	0x04, 0x1e
        /*006a*/ 	.short	(.L_1861 - .L_1860)
.L_1860:
        /*006c*/ 	.word	0x00000000


	//----- nvinfo : EIATTR_CBANK_PARAM_SIZE
	.align		4
.L_1861:
        /*0070*/ 	.byte	0x03, 0x19
        /*0072*/ 	.short	0x0020


	//----- nvinfo : EIATTR_PARAM_CBANK
	.align		4
        /*0074*/ 	.byte	0x04, 0x0a
        /*0076*/ 	.short	(.L_1863 - .L_1862)
	.align		4
.L_1862:
        /*0078*/ 	.word	index@(.nv.constant0._ZN2at6native29vectorized_elementwise_kernelILi4ENS0_13BinaryFunctorIlllZZZNS0_18rshift_kernel_cudaERNS_18TensorIteratorBaseEENKUlvE_clEvENKUlvE2_clEvEUlllE_EESt5arrayIPcLm3EEEEviT0_T1_)
        /*007c*/ 	.short	0x0380
        /*007e*/ 	.short	0x0020


	//----- nvinfo : EIATTR_SW_WAR
	.align		4
.L_1863:
        /*0080*/ 	.byte	0x04, 0x36
        /*0082*/ 	.short	(.L_1865 - .L_1864)
.L_1864:
        /*0084*/ 	.word	0x00000008
.L_1865:


//--------------------- .nv.info._ZN2at6native29vectorized_elementwise_kernelILi8ENS0_13BinaryFunctorIlllZZZNS0_18rshift_kernel_cudaERNS_18TensorIteratorBaseEENKUlvE_clEvENKUlvE2_clEvEUlllE_EESt5arrayIPcLm3EEEEviT0_T1_ --------------------------
	.section	.nv.info._ZN2at6native29vectorized_elementwise_kernelILi8ENS0_13BinaryFunctorIlllZZZNS0_18rshift_kernel_cudaERNS_18TensorIteratorBaseEENKUlvE_clEvENKUlvE2_clEvEUlllE_EESt5arrayIPcLm3EEEEviT0_T1_,"",@"SHT_CUDA_INFO"
	.sectionflags	@""
	.align	4


	//----- nvinfo : EIATTR_CUDA_API_VERSION
	.align		4
        /*0000*/ 	.byte	0x04, 0x37
        /*0002*/ 	.short	(.L_1867 - .L_1866)
.L_1866:
        /*0004*/ 	.word	0x00000082


	//----- nvinfo : EIATTR_KPARAM_INFO
	.align		4
.L_1867:
        /*0008*/ 	.byte	0x04, 0x17
        /*000a*/ 	.short	(.L_1869 - .L_1868)
.L_1868:
        /*000c*/ 	.word	0x00000000
        /*0010*/ 	.short	0x0002
        /*0012*/ 	.short	0x0008
        /*0014*/ 	.byte	0x00, 0xf0, 0x61, 0x00


	//----- nvinfo : EIATTR_KPARAM_INFO
	.align		4
.L_1869:
        /*0018*/ 	.byte	0x04, 0x17
        /*001a*/ 	.short	(.L_1871 - .L_1870)
.L_1870:
        /*001c*/ 	.word	0x00000000
        /*0020*/ 	.short	0x0001
        /*0022*/ 	.short	0x0004
        /*0024*/ 	.byte	0x00, 0xf0, 0x05, 0x00


	//----- nvinfo : EIATTR_KPARAM_INFO
	.align		4
.L_1871:
        /*0028*/ 	.byte	0x04, 0x17
        /*002a*/ 	.short	(.L_1873 - .L_1872)
.L_1872:
        /*002c*/ 	.word	0x00000000
        /*0030*/ 	.short	0x0000
        /*0032*/ 	.short	0x0000
        /*0034*/ 	.byte	0x00, 0xf0, 0x11, 0x00


	//----- nvinfo : EIATTR_SPARSE_MMA_MASK
	.align		4
.L_1873:
        /*0038*/ 	.byte	0x03, 0x50
        /*003a*/ 	.short	0x0000


	//----- nvinfo : EIATTR_MAXREG_COUNT
	.align		4
        /*003c*/ 	.byte	0x03, 0x1b
        /*003e*/ 	.short	0x00ff


	//----- nvinfo : EIATTR_MERCURY_ISA_VERSION
	.align		4
        /*0040*/ 	.byte	0x03, 0x5f
        /*0042*/ 	.short	0x0101


	//----- nvinfo : EIATTR_VRC_CTA_INIT_COUNT
	.align		4
        /*0044*/ 	.byte	0x02, 0x4a
	.zero		1
	.zero		1


	//----- nvinfo : EIATTR_EXIT_INSTR_OFFSETS
	.align		4
        /*0048*/ 	.byte	0x04, 0x1c
        /*004a*/ 	.short	(.L_1875 - .L_1874)


	//   ....[0]....
.L_1874:
        /*004c*/ 	.word	0x00000be0


	//   ....[1]....
        /*0050*/ 	.word	0x00000c30


	//   ....[2]....
        /*0054*/ 	.word	0x00001070


	//----- nvinfo : EIATTR_MAX_THREADS
	.align		4
.L_1875:
        /*0058*/ 	.byte	0x04, 0x05
        /*005a*/ 	.short	(.L_1877 - .L_1876)
.L_1876:
        /*005c*/ 	.word	0x00000080
        /*0060*/ 	.word	0x00000001
        /*0064*/ 	.word	0x00000001


	//----- nvinfo : EIATTR_CRS_STACK_SIZE
	.align		4
.L_1877:
        /*0068*/ 	.byte	0x04, 0x1e
        /*006a*/ 	.short	(.L_1879 - .L_1878)
.L_1878:
        /*006c*/ 	.word	0x00000000


	//----- nvinfo : EIATTR_CBANK_PARAM_SIZE
	.align		4
.L_1879:
        /*0070*/ 	.byte	0x03, 0x19
        /*0072*/ 	.short	0x0020


	//----- nvinfo : EIATTR_PARAM_CBANK
	.align		4
        /*0074*/ 	.byte	0x04, 0x0a
        /*0076*/ 	.short	(.L_1881 - .L_1880)
	.align		4
.L_1880:
        /*0078*/ 	.word	index@(.nv.constant0._ZN2at6native29vectorized_elementwise_kernelILi8ENS0_13BinaryFunctorIlllZZZNS0_18rshift_kernel_cudaERNS_18TensorIteratorBaseEENKUlvE_clEvENKUlvE2_clEvEUlllE_EESt5arrayIPcLm3EEEEviT0_T1_)
        /*007c*/ 	.short	0x0380
        /*007e*/ 	.short	0x0020


	//----- nvinfo : EIATTR_SW_WAR
	.align		4
.L_1881:
        /*0080*/ 	.byte	0x04, 0x36
        /*0082*/ 	.short	(.L_1883 - .L_1882)
.L_1882:
        /*0084*/ 	.word	0x00000008
.L_1883:


//--------------------- .nv.info._ZN2at6native18elementwise_kernelILi128ELi4EZNS0_15gpu_kernel_implINS0_13BUnaryFunctorIlllZZZNS0_18rshift_kernel_cudaERNS_18TensorIteratorBaseEENKUlvE_clEvENKUlvE2_clEvEUlllE_EEEEvS5_RKT_EUliE_EEviT1_ --------------------------
	.section	.nv.info._ZN2at6native18elementwise_kernelILi128ELi4EZNS0_15gpu_kernel_implINS0_13BUnaryFunctorIlllZZZNS0_18rshift_kernel_cudaERNS_18TensorIteratorBaseEENKUlvE_clEvENKUlvE2_clEvEUlllE_EEEEvS5_RKT_EUliE_EEviT1_,"",@"SHT_CUDA_INFO"
	.sectionflags	@""
	.align	4


	//----- nvinfo : EIATTR_CUDA_API_VERSION
	.align		4
        /*0000*/ 	.byte	0x04, 0x37
        /*0002*/ 	.short	(.L_1885 - .L_1884)
.L_1884:
        /*0004*/ 	.word	0x00000082


	//----- nvinfo : EIATTR_KPARAM_INFO
	.align		4
.L_1885:
        /*0008*/ 	.byte	0x04, 0x17
        /*000a*/ 	.short	(.L_1887 - .L_1886)
.L_1886:
        /*000c*/ 	.word	0x00000000
        /*0010*/ 	.short	0x0001
        /*0012*/ 	.short	0x0008
        /*0014*/ 	.byte	0x00, 0xf0, 0xa1, 0x08


	//----- nvinfo : EIATTR_KPARAM_INFO
	.align		4
.L_1887:
        /*0018*/ 	.byte	0x04, 0x17
        /*001a*/ 	.short	(.L_1889 - .L_1888)
.L_1888:
        /*001c*/ 	.word	0x00000000
        /*0020*/ 	.short	0x0000
        /*0022*/ 	.short	0x0000
        /*0024*/ 	.byte	0x00, 0xf0, 0x11, 0x00


	//----- nvinfo : EIATTR_SPARSE_MMA_MASK
	.align		4
.L_1889:
        /*0028*/ 	.byte	0x03, 0x50
        /*002a*/ 	.short	0x0000


	//----- nvinfo : EIATTR_MAXREG_COUNT
	.align		4
        /*002c*/ 	.byte	0x03, 0x1b
        /*002e*/ 	.short	0x0080


	//----- nvinfo : EIATTR_EXTERNS
	.align		4
        /*0030*/ 	.byte	0x04, 0x0f
        /*0032*/ 	.short	(.L_1891 - .L_1890)


	//   ....[0]....
	.align		4
.L_1890:
        /*0034*/ 	.word	index@(__assertfail)


	//----- nvinfo : EIATTR_MERCURY_ISA_VERSION
	.align		4
.L_1891:
        /*0038*/ 	.byte	0x03, 0x5f
        /*003a*/ 	.short	0x0101


	//----- nvinfo : EIATTR_VRC_CTA_INIT_COUNT
	.align		4
        /*003c*/ 	.byte	0x02, 0x4a
	.zero		1
	.zero		1


	//----- nvinfo : EIATTR_SYSCALL_OFFSETS
	.align		4
        /*0040*/ 	.byte	0x04, 0x46
        /*0042*/ 	.short	(.L_1893 - .L_1892)


	//   ....[0]....
.L_1892:
        /*0044*/ 	.word	0x00002150


	//   ....[1]....
        /*0048*/ 	.word	0x00002f50


	//   ....[2]....
        /*004c*/ 	.word	0x000051d0


	//   ....[3]....
        /*0050*/ 	.word	0x00005dd0


	//   ....[4]....
        /*0054*/ 	.word	0x00008190


	//   ....[5]....
        /*0058*/ 	.word	0x00008d90


	//   ....[6]....
        /*005c*/ 	.word	0x0000b160


	//   ....[7]....
        /*0060*/ 	.word	0x0000bd30


	//----- nvinfo : EIATTR_EXIT_INSTR_OFFSETS
	.align		4
.L_1893:
        /*0064*/ 	.byte	0x04, 0x1c
        /*0066*/ 	.short	(.L_1895 - .L_1894)


	//   ....[0]....
.L_1894:
        /*0068*/ 	.word	0x00009070


	//   ....[1]....
        /*006c*/ 	.word	0x0000b2c0


	//   ....[2]....
        /*0070*/ 	.word	0x0000b2e0


	//   ....[3]....
        /*0074*/ 	.word	0x0000b360


	//   ....[4]....
        /*0078*/ 	.word	0x0000b380


	//   ....[5]....
        /*007c*/ 	.word	0x0000b3a0


	//   ....[6]....
        /*0080*/ 	.word	0x0000b430


	//   ....[7]....
        /*0084*/ 	.word	0x0000b470


	//   ....[8]....
        /*0088*/ 	.word	0x0000b510


	//   ....[9]....
        /*008c*/ 	.word	0x0000b560


	//   ....[10]....
        /*0090*/ 	.word	0x0000b590


	//   ....[11]....
        /*0094*/ 	.word	0x0000b650


	//   ....[12]....
        /*0098*/ 	.word	0x0000b7c0


	//   ....[13]....
        /*009c*/ 	.word	0x0000b930


	//   ....[14]....
        /*00a0*/ 	.word	0x0000baa0


	//   ....[15]....
        /*00a4*/ 	.word	0x0000bac0


	//   ....[16]....
        /*00a8*/ 	.word	0x0000bae0


	//   ....[17]....
        /*00ac*/ 	.word	0x0000bb90


	//   ....[18]....
        /*00b0*/ 	.word	0x0000bbd0


	//   ....[19]....
        /*00b4*/ 	.word	0x0000bd40


	//   ....[20]....
        /*00b8*/ 	.word	0x0000be50


	//   ....[21]....
        /*00bc*/ 	.word	0x0000bf90


	//   ....[22]....
        /*00c0*/ 	.word	0x0000bfd0


	//----- nvinfo : EIATTR_MAX_THREADS
	.align		4
.L_1895:
        /*00c4*/ 	.byte	0x04, 0x05
        /*00c6*/ 	.short	(.L_1897 - .L_1896)
.L_1896:
        /*00c8*/ 	.word	0x00000080
        /*00cc*/ 	.word	0x00000001
        /*00d0*/ 	.word	0x00000001


	//----- nvinfo : EIATTR_CRS_STACK_SIZE
	.align		4
.L_1897:
        /*00d4*/ 	.byte	0x04, 0x1e
        /*00d6*/ 	.short	(.L_1899 - .L_1898)
.L_1898:
        /*00d8*/ 	.word	0x00000000


	//----- nvinfo : EIATTR_CBANK_PARAM_SIZE
	.align		4
.L_1899:
        /*00dc*/ 	.byte	0x03, 0x19
        /*00de*/ 	.short	0x0230


	//----- nvinfo : EIATTR_PARAM_CBANK
	.align		4
        /*00e0*/ 	.byte	0x04, 0x0a
        /*00e2*/ 	.short	(.L_1901 - .L_1900)
	.align		4
.L_1900:
        /*00e4*/ 	.word	index@(.nv.constant0._ZN2at6native18elementwise_kernelILi128ELi4EZNS0_15gpu_kernel_implINS0_13BUnaryFunctorIlllZZZNS0_18rshift_kernel_cudaERNS_18TensorIteratorBaseEENKUlvE_clEvENKUlvE2_clEvEUlllE_EEEEvS5_RKT_EUliE_EEviT1_)
        /*00e8*/ 	.short	0x0380
        /*00ea*/ 	.short	0x0230


	//----- nvinfo : EIATTR_SW_WAR
	.align		4
.L_1901:
        /*00ec*/ 	.byte	0x04, 0x36
        /*00ee*/ 	.short	(.L_1903 - .L_1902)
.L_1902:
        /*00f0*/ 	.word	0x00000008
.L_1903:


//--------------------- .nv.info._ZN2at6native27unrolled_elementwise_kernelINS0_13BUnaryFunctorIlllZZZNS0_18rshift_kernel_cudaERNS_18TensorIteratorBaseEENKUlvE_clEvENKUlvE2_clEvEUlllE_EESt5arrayIPcLm2EELi4E23TrivialOffsetCalculatorILi1EjESD_NS0_6memory12LoadWithCastILi1EEENSE_13StoreWithCastILi1EEEEEviT_T0_T2_T3_T4_T5_ --------------------------
	.section	.nv.info._ZN2at6native27unrolled_elementwise_kernelINS0_13BUnaryFunctorIlllZZZNS0_18rshift_kernel_cudaERNS_18TensorIteratorBaseEENKUlvE_clEvENKUlvE2_clEvEUlllE_EESt5arrayIPcLm2EELi4E23TrivialOffsetCalculatorILi1EjESD_NS0_6memory12LoadWithCastILi1EEENSE_13StoreWithCastILi1EEEEEviT_T0_T2_T3_T4_T5_,"",@"SHT_CUDA_INFO"
	.sectionflags	@""
	.align	4


	//----- nvinfo : EIATTR_CUDA_API_VERSION
	.align		4
        /*0000*/ 	.byte	0x04, 0x37
        /*0002*/ 	.short	(.L_1905 - .L_1904)
.L_1904:
        /*0004*/ 	.word	0x00000082


	//----- nvinfo : EIATTR_KPARAM_INFO
	.align		4
.L_1905:
        /*0008*/ 	.byte	0x04, 0x17
        /*000a*/ 	.short	(.L_1907 - .L_1906)
.L_1906:
        /*000c*/ 	.word	0x00000000
        /*0010*/ 	.short	0x0006
        /*0012*/ 	.short	0x0034
        /*0014*/ 	.byte	0x00, 0xf0, 0x21, 0x00


	//----- nvinfo : EIATTR_KPARAM_INFO
	.align		4
.L_1907:
        /*0018*/ 	.byte	0x04, 0x17
        /*001a*/ 	.short	(.L_1909 - .L_1908)
.L_1908:
        /*001c*/ 	.word	0x00000000
        /*0020*/ 	.short	0x0005
        /*0022*/ 	.short	0x002c
        /*0024*/ 	.byte	0x00, 0xf0, 0x21, 0x00


	//----- nvinfo : EIATTR_KPARAM_INFO
	.align		4
.L_1909:
        /*0028*/ 	.byte	0x04, 0x17
        /*002a*/ 	.short	(.L_1911 - .L_1910)
.L_1910:
        /*002c*/ 	.word	0x00000000
        /*0030*/ 	.short	0x0004
        /*0032*/ 	.short	0x0029
        /*0034*/ 	.byte	0x00, 0xf0, 0x05, 0x00


	//----- nvinfo : EIATTR_KPARAM_INFO
	.align		4
.L_1911:
        /*0038*/ 	.byte	0x04, 0x17
        /*003a*/ 	.short	(.L_1913 - .L_1912)
.L_1912:
        /*003c*/ 	.word	0x00000000
        /*0040*/ 	.short	0x0003
        /*0042*/ 	.short	0x0028
        /*0044*/ 	.byte	0x00, 0xf0, 0x05, 0x00


	//----- nvinfo : EIATTR_KPARAM_INFO
	.align		4
.L_1913:
        /*0048*/ 	.byte	0x04, 0x17
        /*004a*/ 	.short	(.L_1915 - .L_1914)
.L_1914:
        /*004c*/ 	.word	0x00000000
        /*0050*/ 	.short	0x0002
        /*0052*/ 	.short	0x0018
        /*0054*/ 	.byte	0x00, 0xf0, 0x41, 0x00


	//----- nvinfo : EIATTR_KPARAM_INFO
	.align		4
.L_1915:
        /*0058*/ 	.byte	0x04, 0x17
        /*005a*/ 	.short	(.L_1917 - .L_1916)
.L_1916:
        /*005c*/ 	.word	0x00000000
        /*0060*/ 	.short	0x0001
        /*0062*/ 	.short	0x0008
        /*0064*/ 	.byte	0x00, 0xf0, 0x41, 0x00


	//----- nvinfo : EIATTR_KPARAM_INFO
	.align		4
.L_1917:
        /*0068*/ 	.byte	0x04, 0x17
        /*006a*/ 	.short	(.L_1919 - .L_1918)
.L_1918:
        /*006c*/ 	.word	0x00000000
        /*0070*/ 	.short	0x0000
        /*0072*/ 	.short	0x0000
        /*0074*/ 	.byte	0x00, 0xf0, 0x11, 0x00


	//----- nvinfo : EIATTR_SPARSE_MMA_MASK
	.align		4
.L_1919:
        /*0078*/ 	.byte	0x03, 0x50
        /*007a*/ 	.short	0x0000


	//----- nvinfo : EIATTR_MAXREG_COUNT
	.align		4
        /*007c*/ 	.byte	0x03, 0x1b
        /*007e*/ 	.short	0x00ff


	//----- nvinfo : EIATTR_EXTERNS
	.align		4
        /*0080*/ 	.byte	0x04, 0x0f
        /*0082*/ 	.short	(.L_1921 - .L_1920)


	//   ....[0]....
	.align		4
.L_1920:
        /*0084*/ 	.word	index@(__assertfail)


	//----- nvinfo : EIATTR_MERCURY_ISA_VERSION
	.align		4
.L_1921:
        /*0088*/ 	.byte	0x03, 0x5f
        /*008a*/ 	.short	0x0101


	//----- nvinfo : EIATTR_VRC_CTA_INIT_COUNT
	.align		4
        /*008c*/ 	.byte	0x02, 0x4a
	.zero		1
	.zero		1


	//----- nvinfo : EIATTR_SYSCALL_OFFSETS
	.align		4
        /*0090*/ 	.byte	0x04, 0x46
        /*0092*/ 	.short	(.L_1923 - .L_1922)


	//   ....[0]....
.L_1922:
        /*0094*/ 	.word	0x00000e20


	//   ....[1]....
        /*0098*/ 	.word	0x00001db0


	//   ....[2]....
        /*009c*/ 	.word	0x00002c90


	//   ....[3]....
        /*00a0*/ 	.word	0x00003b70


	//   ....[4]....
        /*00a4*/ 	.word	0x00004a00


	//   ....[5]....
        /*00a8*/ 	.word	0x00005710


	//   ....[6]....
        /*00ac*/ 	.word	0x00006590


	//   ....[7]....
        /*00b0*/ 	.word	0x000073f0


	//----- nvinfo : EIATTR_EXIT_INSTR_OFFSETS
	.align		4
.L_1923:
        /*00b4*/ 	.byte	0x04, 0x1c
        /*00b6*/ 	.short	(.L_1925 - .L_1924)


	//   ....[0]....
.L_1924:
        /*00b8*/ 	.word	0x00006860


	//   ....[1]....
        /*00bc*/ 	.word	0x00006990


	//   ....[2]....
        /*00c0*/ 	.word	0x000069b0


	//   ....[3]....
        /*00c4*/ 	.word	0x00006a30


	//   ....[4]....
        /*00c8*/ 	.word	0x00006a50


	//   ....[5]....
        /*00cc*/ 	.word	0x00006a70


	//   ....[6]....
        /*00d0*/ 	.word	0x00006b00


	//   ....[7]....
        /*00d4*/ 	.word	0x00006b40


	//   ....[8]....
        /*00d8*/ 	.word	0x00006be0


	//   ....[9]....
        /*00dc*/ 	.word	0x00006c30


	//   ....[10]....
        /*00e0*/ 	.word	0x00006c60


	//   ....[11]....
        /*00e4*/ 	.word	0x00006d20


	//   ....[12]....
        /*00e8*/ 	.word	0x00006e90


	//   ....[13]....
        /*00ec*/ 	.word	0x00007000


	//   ....[14]....
        /*00f0*/ 	.word	0x00007160


	//   ....[15]....
        /*00f4*/ 	.word	0x00007180


	//   ....[16]....
        /*00f8*/ 	.word	0x000071a0


	//   ....[17]....
        /*00fc*/ 	.word	0x00007250


	//   ....[18]....
        /*0100*/ 	.word	0x00007290


	//   ....[19]....
        /*0104*/ 	.word	0x00007400


	//   ....[20]....
        /*0108*/ 	.word	0x00007510


	//   ....[21]....
        /*010c*/ 	.word	0x00007650


	//   ....[22]....
        /*0110*/ 	.word	0x00007690


	//----- nvinfo : EIATTR_MAX_THREADS
	.align		4
.L_1925:
        /*0114*/ 	.byte	0x04, 0x05
        /*0116*/ 	.short	(.L_1927 - .L_1926)
.L_1926:
        /*0118*/ 	.word	0x00000080
        /*011c*/ 	.word	0x00000001
        /*0120*/ 	.word	0x00000001


	//----- nvinfo : EIATTR_CRS_STACK_SIZE
	.align		4
.L_1927:
        /*0124*/ 	.byte	0x04, 0x1e
        /*0126*/ 	.short	(.L_1929 - .L_1928)
.L_1928:
        /*0128*/ 	.word	0x00000000


	//----- nvinfo : EIATTR_CBANK_PARAM_SIZE
	.align		4
.L_1929:
        /*012c*/ 	.byte	0x03, 0x19
        /*012e*/ 	.short	0x003c


	//----- nvinfo : EIATTR_PARAM_CBANK
	.align		4
        /*0130*/ 	.byte	0x04, 0x0a
        /*0132*/ 	.short	(.L_1931 - .L_1930)
	.align		4
.L_1930:
        /*0134*/ 	.word	index@(.nv.constant0._ZN2at6native27unrolled_elementwise_kernelINS0_13BUnaryFunctorIlllZZZNS0_18rshift_kernel_cudaERNS_18TensorIteratorBaseEENKUlvE_clEvENKUlvE2_clEvEUlllE_EESt5arrayIPcLm2EELi4E23TrivialOffsetCalculatorILi1EjESD_NS0_6memory12LoadWithCastILi1EEENSE_13StoreWithCastILi1EEEEEviT_T0_T2_T3_T4_T5_)
        /*0138*/ 	.short	0x0380
        /*013a*/ 	.short	0x003c


	//----- nvinfo : EIATTR_SW_WAR
	.align		4
.L_1931:
        /*013c*/ 	.byte	0x04, 0x36
        /*013e*/ 	.short	(.L_1933 - .L_1932)
.L_1932:
        /*0140*/ 	.word	0x00000008
.L_1933:


//--------------------- .nv.info._ZN2at6native18elementwise_kernelILi128ELi2EZNS0_22gpu_kernel_impl_nocastINS0_13BUnaryFunctorIlllZZZNS0_18rshift_kernel_cudaERNS_18TensorIteratorBaseEENKUlvE_clEvENKUlvE2_clEvEUlllE_EEEEvS5_RKT_EUliE_EEviT1_ --------------------------
	.section	.nv.info._ZN2at6native18elementwise_kernelILi128ELi2EZNS0_22gpu_kernel_impl_nocastINS0_13BUnaryFunctorIlllZZZNS0_18rshift_kernel_cudaERNS_18TensorIteratorBaseEENKUlvE_clEvENKUlvE2_clEvEUlllE_EEEEvS5_RKT_EUliE_EEviT1_,"",@"SHT_CUDA_INFO"
	.sectionflags	@""
	.align	4


	//----- nvinfo : EIATTR_CUDA_API_VERSION
	.align		4
        /*0000*/ 	.byte	0x04, 0x37
        /*0002*/ 	.short	(.L_1935 - .L_1934)
.L_1934:
        /*0004*/ 	.word	0x00000082


	//----- nvinfo : EIATTR_KPARAM_INFO
	.align		4
.L_1935:
        /*0008*/ 	.byte	0x04, 0x17
        /*000a*/ 	.short	(.L_1937 - .L_1936)
.L_1936:
        /*000c*/ 	.word	0x00000000
        /*0010*/ 	.short	0x0001
        /*0012*/ 	.short	0x0008
        /*0014*/ 	.byte	0x00, 0xf0, 0x81, 0x08


	//----- nvinfo : EIATTR_KPARAM_INFO
	.align		4
.L_1937:
        /*0018*/ 	.byte	0x04, 0x17
        /*001a*/ 	.short	(.L_1939 - .L_1938)
.L_1938:
        /*001c*/ 	.word	0x00000000
        /*0020*/ 	.short	0x0000
        /*0022*/ 	.short	0x0000
        /*0024*/ 	.byte	0x00, 0xf0, 0x11, 0x00


	//----- nvinfo : EIATTR_SPARSE_MMA_MASK
	.align		4
.L_1939:
        /*0028*/ 	.byte	0x03, 0x50
        /*002a*/ 	.short	0x0000


	//----- nvinfo : EIATTR_MAXREG_COUNT
	.align		4
        /*002c*/ 	.byte	0x03, 0x1b
        /*002e*/ 	.short	0x0080


	//----- nvinfo : EIATTR_MERCURY_ISA_VERSION
	.align		4
        /*0030*/ 	.byte	0x03, 0x5f
        /*0032*/ 	.short	0x0101


	//----- nvinfo : EIATTR_VRC_CTA_INIT_COUNT
	.align		4
        /*0034*/ 	.byte	0x02, 0x4a
	.zero		1
	.zero		1


	//----- nvinfo : EIATTR_EXIT_INSTR_OFFSETS
	.align		4
        /*0038*/ 	.byte	0x04, 0x1c
        /*003a*/ 	.short	(.L_1941 - .L_1940)


	//   ....[0]....
.L_1940:
        /*003c*/ 	.word	0x000001a0


	//   ....[1]....
        /*0040*/ 	.word	0x00000210


	//   ....[2]....
        /*0044*/ 	.word	0x000015f0


	//   ....[3]....
        /*0048*/ 	.word	0x00002930


	//----- nvinfo : EIATTR_MAX_THREADS
	.align		4
.L_1941:
        /*004c*/ 	.byte	0x04, 0x05
        /*004e*/ 	.short	(.L_1943 - .L_1942)
.L_1942:
        /*0050*/ 	.word	0x00000080
        /*0054*/ 	.word	0x00000001
        /*0058*/ 	.word	0x00000001


	//----- nvinfo : EIATTR_CRS_STACK_SIZE
	.align		4
.L_1943:
        /*005c*/ 	.byte	0x04, 0x1e
        /*005e*/ 	.short	(.L_1945 - .L_1944)
.L_1944:
        /*0060*/ 	.word	0x00000000


	//----- nvinfo : EIATTR_CBANK_PARAM_SIZE
	.align		4
.L_1945:
        /*0064*/ 	.byte	0x03, 0x19
        /*0066*/ 	.short	0x0228


	//----- nvinfo : EIATTR_PARAM_CBANK
	.align		4
        /*0068*/ 	.byte	0x04, 0x0a
        /*006a*/ 	.short	(.L_1947 - .L_1946)
	.align		4
.L_1946:
        /*006c*/ 	.word	index@(.nv.constant0._ZN2at6native18elementwise_kernelILi128ELi2EZNS0_22gpu_kernel_impl_nocastINS0_13BUnaryFunctorIlllZZZNS0_18rshift_kernel_cudaERNS_18TensorIteratorBaseEENKUlvE_clEvENKUlvE2_clEvEUlllE_EEEEvS5_RKT_EUliE_EEviT1_)
        /*0070*/ 	.short	0x0380
        /*0072*/ 	.short	0x0228


	//----- nvinfo : EIATTR_SW_WAR
	.align		4
.L_1947:
        /*0074*/ 	.byte	0x04, 0x36
        /*0076*/ 	.short	(.L_1949 - .L_1948)
.L_1948:
        /*0078*/ 	.word	0x00000008
.L_1949:


//--------------------- .nv.info._ZN2at6native27unrolled_elementwise_kernelINS0_13BUnaryFunctorIlllZZZNS0_18rshift_kernel_cudaERNS_18TensorIteratorBaseEENKUlvE_clEvENKUlvE2_clEvEUlllE_EESt5arrayIPcLm2EELi4E23TrivialOffsetCalculatorILi1EjESD_NS0_6memory15LoadWithoutCastENSE_16StoreWithoutCastEEEviT_T0_T2_T3_T4_T5_ --------------------------
	.section	.nv.info._ZN2at6native27unrolled_elementwise_kernelINS0_13BUnaryFunctorIlllZZZNS0_18rshift_kernel_cudaERNS_18TensorIteratorBaseEENKUlvE_clEvENKUlvE2_clEvEUlllE_EESt5arrayIPcLm2EELi4E23TrivialOffsetCalculatorILi1EjESD_NS0_6memory15LoadWithoutCastENSE_16StoreWithoutCastEEEviT_T0_T2_T3_T4_T5_,"",@"SHT_CUDA_INFO"
	.sectionflags	@""
	.align	4


	//----- nvinfo : EIATTR_CUDA_API_VERSION
	.align		4
        /*0000*/ 	.byte	0x04, 0x37
        /*0002*/ 	.short	(.L_1951 - .L_1950)
.L_1950:
        /*0004*/ 	.word	0x00000082


	//----- nvinfo : EIATTR_KPARAM_INFO
	.align		4
.L_1951:
        /*0008*/ 	.byte	0x04, 0x17
        /*000a*/ 	.short	(.L_1953 - .L_1952)
.L_1952:
        /*000c*/ 	.word	0x00000000
        /*0010*/ 	.short	0x0006
        /*0012*/ 	.short	0x002b
        /*0014*/ 	.byte	0x00, 0xf0, 0x05, 0x00


	//----- nvinfo : EIATTR_KPARAM_INFO
	.align		4
.L_1953:
        /*0018*/ 	.byte	0x04, 0x17
        /*001a*/ 	.short	(.L_1955 - .L_1954)
.L_1954:
        /*001c*/ 	.word	0x00000000
        /*0020*/ 	.short	0x0005
        /*0022*/ 	.short	0x002a
        /*0024*/ 	.byte	0x00, 0xf0, 0x05, 0x00


	//----- nvinfo : EIATTR_KPARAM_INFO
	.align		4
.L_1955:
        /*0028*/ 	.byte	0x04, 0x17
        /*002a*/ 	.short	(.L_1957 - .L_1956)
.L_1956:
        /*002c*/ 	.word	0x00000000
        /*0030*/ 	.short	0x0004
        /*0032*/ 	.short	0x0029
        /*0034*/ 	.byte	0x00, 0xf0, 0x05, 0x00


	//----- nvinfo : EIATTR_KPARAM_INFO
	.align		4
.L_1957:
        /*0038*/ 	.byte	0x04, 0x17
        /*003a*/ 	.short	(.L_1959 - .L_1958)
.L_1958:
        /*003c*/ 	.word	0x00000000
        /*0040*/ 	.short	0x0003
        /*0042*/ 	.short	0x0028
        /*0044*/ 	.byte	0x00, 0xf0, 0x05, 0x00


	//----- nvinfo : EIATTR_KPARAM_INFO
	.align		4
.L_1959:
        /*0048*/ 	.byte	0x04, 0x17
        /*004a*/ 	.short	(.L_1961 - .L_1960)
.L_1960:
        /*004c*/ 	.word	0x00000000
        /*0050*/ 	.short	0x0002
        /*0052*/ 	.short	0x0018
        /*0054*/ 	.byte	0x00, 0xf0, 0x41, 0x00


	//----- nvinfo : EIATTR_KPARAM_INFO
	.align		4
.L_1961:
        /*0058*/ 	.byte	0x04, 0x17
        /*005a*/ 	.short	(.L_1963 - .L_1962)
.L_1962:
        /*005c*/ 	.word	0x00000000
        /*0060*/ 	.short	0x0001
        /*0062*/ 	.short	0x0008
        /*0064*/ 	.byte	0x00, 0xf0, 0x41, 0x00


	//----- nvinfo : EIATTR_KPARAM_INFO
	.align		4
.L_1963:
        /*0068*/ 	.byte	0x04, 0x17
        /*006a*/ 	.short	(.L_1965 - .L_1964)
.L_1964:
        /*006c*/ 	.word	0x00000000
        /*0070*/ 	.short	0x0000
        /*0072*/ 	.short	0x0000
        /*0074*/ 	.byte	0x00, 0xf0, 0x11, 0x00


	//----- nvinfo : EIATTR_SPARSE_MMA_MASK
	.align		4
.L_1965:
        /*0078*/ 	.byte	0x03, 0x50
        /*007a*/ 	.short	0x0000


	//----- nvinfo : EIATTR_MAXREG_COUNT
	.align		4
        /*007c*/ 	.byte	0x03, 0x1b
        /*007e*/ 	.short	0x00ff


	//----- nvinfo : EIATTR_MERCURY_ISA_VERSION
	.align		4
        /*0080*/ 	.byte	0x03, 0x5f
        /*0082*/ 	.short	0x0101


	//----- nvinfo : EIATTR_VRC_CTA_INIT_COUNT
	.align		4
        /*0084*/ 	.byte	0x02, 0x4a
	.zero		1
	.zero		1


	//----- nvinfo : EIATTR_EXIT_INSTR_OFFSETS
	.align		4
        /*0088*/ 	.byte	0x04, 0x1c
        /*008a*/ 	.short	(.L_1967 - .L_1966)


	//   ....[0]....
.L_1966:
        /*008c*/ 	.word	0x00000490


	//   ....[1]....
        /*0090*/ 	.word	0x000004e0


	//----- nvinfo : EIATTR_MAX_THREADS
	.align		4
.L_1967:
        /*0094*/ 	.byte	0x04, 0x05
        /*0096*/ 	.short	(.L_1969 - .L_1968)
.L_1968:
        /*0098*/ 	.word	0x00000080
        /*009c*/ 	.word	0x00000001
        /*00a0*/ 	.word	0x00000001


	//----- nvinfo : EIATTR_CRS_STACK_SIZE
	.align		4
.L_1969:
        /*00a4*/ 	.byte	0x04, 0x1e
        /*00a6*/ 	.short	(.L_1971 - .L_1970)
.L_1970:
        /*00a8*/ 	.word	0x00000000


	//----- nvinfo : EIATTR_CBANK_PARAM_SIZE
	.align		4
.L_1971:
        /*00ac*/ 	.byte	0x03, 0x19
        /*00ae*/ 	.short	0x002c


	//----- nvinfo : EIATTR_PARAM_CBANK
	.align		4
        /*00b0*/ 	.byte	0x04, 0x0a
        /*00b2*/ 	.short	(.L_1973 - .L_1972)
	.align		4
.L_1972:
        /*00b4*/ 	.word	index@(.nv.constant0._ZN2at6native27unrolled_elementwise_kernelINS0_13BUnaryFunctorIlllZZZNS0_18rshift_kernel_cudaERNS_18TensorIteratorBaseEENKUlvE_clEvENKUlvE2_clEvEUlllE_EESt5arrayIPcLm2EELi4E23TrivialOffsetCalculatorILi1EjESD_NS0_6memory15LoadWithoutCastENSE_16StoreWithoutCastEEEviT_T0_T2_T3_T4_T5_)
        /*00b8*/ 	.short	0x0380
        /*00ba*/ 	.short	0x002c


	//----- nvinfo : EIATTR_SW_WAR
	.align		4
.L_1973:
        /*00bc*/ 	.byte	0x04, 0x36
        /*00be*/ 	.short	(.L_1975 - .L_1974)
.L_1974:
        /*00c0*/ 	.word	0x00000008
.L_1975:


//--------------------- .nv.info._ZN2at6native29vectorized_elementwise_kernelILi2ENS0_13BUnaryFunctorIlllZZZNS0_18rshift_kernel_cudaERNS_18TensorIteratorBaseEENKUlvE_clEvENKUlvE2_clEvEUlllE_EESt5arrayIPcLm2EEEEviT0_T1_ --------------------------
	.section	.nv.info._ZN2at6native29vectorized_elementwise_kernelILi2ENS0_13BUnaryFunctorIlllZZZNS0_18rshift_kernel_cudaERNS_18TensorIteratorBaseEENKUlvE_clEvENKUlvE2_clEvEUlllE_EESt5arrayIPcLm2EEEEviT0_T1_,"",@"SHT_CUDA_INFO"
	.sectionflags	@""
	.align	4


	//----- nvinfo : EIATTR_CUDA_API_VERSION
	.align		4
        /*0000*/ 	.byte	0x04, 0x37
        /*0002*/ 	.short	(.L_1977 - .L_1976)
.L_1976:
        /*0004*/ 	.word	0x00000082


	//----- nvinfo : EIATTR_KPARAM_INFO
	.align		4
.L_1977:
        /*0008*/ 	.byte	0x04, 0x17
        /*000a*/ 	.short	(.L_1979 - .L_1978)
.L_1978:
        /*000c*/ 	.word	0x00000000
        /*0010*/ 	.short	0x0002
        /*0012*/ 	.short	0x0018
        /*0014*/ 	.byte	0x00, 0xf0, 0x41, 0x00


	//----- nvinfo : EIATTR_KPARAM_INFO
	.align		4
.L_1979:
        /*0018*/ 	.byte	0x04, 0x17
        /*001a*/ 	.short	(.L_1981 - .L_1980)
.L_1980:
        /*001c*/ 	.word	0x00000000
        /*0020*/ 	.short	0x0001
        /*0022*/ 	.short	0x0008
        /*0024*/ 	.byte	0x00, 0xf0, 0x41, 0x00


	//----- nvinfo : EIATTR_KPARAM_INFO
	.align		4
.L_1981:
        /*0028*/ 	.byte	0x04, 0x17
        /*002a*/ 	.short	(.L_1983 - .L_1982)
.L_1982:
        /*002c*/ 	.word	0x00000000
        /*0030*/ 	.short	0x0000
        /*0032*/ 	.short	0x0000
        /*0034*/ 	.byte	0x00, 0xf0, 0x11, 0x00


	//----- nvinfo : EIATTR_SPARSE_MMA_MASK
	.align		4
.L_1983:
        /*0038*/ 	.byte	0x03, 0x50
        /*003a*/ 	.short	0x0000


	//----- nvinfo : EIATTR_MAXREG_COUNT
	.align		4
        /*003c*/ 	.byte	0x03, 0x1b
        /*003e*/ 	.short	0x00ff


	//----- nvinfo : EIATTR_MERCURY_ISA_VERSION
	.align		4
        /*0040*/ 	.byte	0x03, 0x5f
        /*0042*/ 	.short	0x0101


	//----- nvinfo : EIATTR_VRC_CTA_INIT_COUNT
	.align		4
        /*0044*/ 	.byte	0x02, 0x4a
	.zero		1
	.zero		1


	//----- nvinfo : EIATTR_EXIT_INSTR_OFFSETS
	.align		4
        /*0048*/ 	.byte	0x04, 0x1c
        /*004a*/ 	.short	(.L_1985 - .L_1984)


	//   ....[0]....
.L_1984:
        /*004c*/ 	.word	0x000008c0


	//   ....[1]....
        /*0050*/ 	.word	0x00000910


	//   ....[2]....
        /*0054*/ 	.word	0x00000bb0


	//----- nvinfo : EIATTR_MAX_THREADS
	.align		4
.L_1985:
        /*0058*/ 	.byte	0x04, 0x05
        /*005a*/ 	.short	(.L_1987 - .L_1986)
.L_1986:
        /*005c*/ 	.word	0x00000080
        /*0060*/ 	.word	0x00000001
        /*0064*/ 	.word	0x00000001


	//----- nvinfo : EIATTR_CRS_STACK_SIZE
	.align		4
.L_1987:
        /*0068*/ 	.byte	0x04, 0x1e
        /*006a*/ 	.short	(.L_1989 - .L_1988)
.L_1988:
        /*006c*/ 	.word	0x00000000


	//----- nvinfo : EIATTR_CBANK_PARAM_SIZE
	.align		4
.L_1989:
        /*0070*/ 	.byte	0x03, 0x19
        /*0072*/ 	.short	0x0028


	//----- nvinfo : EIATTR_PARAM_CBANK
	.align		4
        /*0074*/ 	.byte	0x04, 0x0a
        /*0076*/ 	.short	(.L_1991 - .L_1990)
	.align		4
.L_1990:
        /*0078*/ 	.word	index@(.nv.constant0._ZN2at6native29vectorized_elementwise_kernelILi2ENS0_13BUnaryFunctorIlllZZZNS0_18rshift_kernel_cudaERNS_18TensorIteratorBaseEENKUlvE_clEvENKUlvE2_clEvEUlllE_EESt5arrayIPcLm2EEEEviT0_T1_)
        /*007c*/ 	.short	0x0380
        /*007e*/ 	.short	0x0028


	//----- nvinfo : EIATTR_SW_WAR
	.align		4
.L_1991:
        /*0080*/ 	.byte	0x04, 0x36
        /*0082*/ 	.short	(.L_1993 - .L_1992)
.L_1992:
        /*0084*/ 	.word	0x00000008
.L_1993:


//--------------------- .nv.info._ZN2at6native29vectorized_elementwise_kernelILi4ENS0_13BUnaryFunctorIlllZZZNS0_18rshift_kernel_cudaERNS_18TensorIteratorBaseEENKUlvE_clEvENKUlvE2_clEvEUlllE_EESt5arrayIPcLm2EEEEviT0_T1_ --------------------------
	.section	.nv.info._ZN2at6native29vectorized_elementwise_kernelILi4ENS0_13BUnaryFunctorIlllZZZNS0_18rshift_kernel_cudaERNS_18TensorIteratorBaseEENKUlvE_clEvENKUlvE2_clEvEUlllE_EESt5arrayIPcLm2EEEEviT0_T1_,"",@"SHT_CUDA_INFO"
	.sectionflags	@""
	.align	4


	//----- nvinfo : EIATTR_CUDA_API_VERSION
	.align		4
        /*0000*/ 	.byte	0x04, 0x37
        /*0002*/ 	.short	(.L_1995 - .L_1994)
.L_1994:
        /*0004*/ 	.word	0x00000082


	//----- nvinfo : EIATTR_KPARAM_INFO
	.align		4
.L_1995:
        /*0008*/ 	.byte	0x04, 0x17
        /*000a*/ 	.short	(.L_1997 - .L_1996)
.L_1996:
        /*000c*/ 	.word	0x00000000
        /*0010*/ 	.short	0x0002
        /*0012*/ 	.short	0x0018
        /*0014*/ 	.byte	0x00, 0xf0, 0x41, 0x00


	//----- nvinfo : EIATTR_KPARAM_INFO
	.align		4
.L_1997:
        /*0018*/ 	.byte	0x04, 0x17
        /*001a*/ 	.short	(.L_1999 - .L_1998)
.L_1998:
        /*001c*/ 	.word	0x00000000
        /*0020*/ 	.short	0x0001
        /*0022*/ 	.short	0x0008
        /*0024*/ 	.byte	0x00, 0xf0, 0x41, 0x00


	//----- nvinfo : EIATTR_KPARAM_INFO
	.align		4
.L_1999:
        /*0028*/ 	.byte	0x04, 0x17
        /*002a*/ 	.short	(.L_2001 - .L_2000)
.L_2000:
        /*002c*/ 	.word	0x00000000
        /*0030*/ 	.short	0x0000
        /*0032*/ 	.short	0x0000
        /*0034*/ 	.byte	0x00, 0xf0, 0x11, 0x00


	//----- nvinfo : EIATTR_SPARSE_MMA_MASK
	.align		4
.L_2001:
        /*0038*/ 	.byte	0x03, 0x50
        /*003a*/ 	.short	0x0000


	//----- nvinfo : EIATTR_MAXREG_COUNT
	.align		4
        /*003c*/ 	.byte	0x03, 0x1b
        /*003e*/ 	.short	0x00ff


	//----- nvinfo : EIATTR_MERCURY_ISA_VERSION
	.align		4
        /*0040*/ 	.byte	0x03, 0x5f
        /*0042*/ 	.short	0x0101


	//----- nvinfo : EIATTR_VRC_CTA_INIT_COUNT
	.align		4
        /*0044*/ 	.byte	0x02, 0x4a
	.zero		1
	.zero		1


	//----- nvinfo : EIATTR_EXIT_INSTR_OFFSETS
	.align		4
        /*0048*/ 	.byte	0x04, 0x1c
        /*004a*/ 	.short	(.L_2003 - .L_2002)


	//   ....[0]....
.L_2002:
        /*004c*/ 	.word	0x000008c0


	//   ....[1]....
        /*0050*/ 	.word	0x00000910


	//   ....[2]....
        /*0054*/ 	.word	0x00000b70


	//----- nvinfo : EIATTR_MAX_THREADS
	.align		4
.L_2003:
        /*0058*/ 	.byte	0x04, 0x05
        /*005a*/ 	.short	(.L_2005 - .L_2004)
.L_2004:
        /*005c*/ 	.word	0x00000080
        /*0060*/ 	.word	0x00000001
        /*0064*/ 	.word	0x00000001


	//----- nvinfo : EIATTR_CRS_STACK_SIZE
	.align		4
.L_2005:
        /*0068*/ 	.byte	0x04, 0x1e
        /*006a*/ 	.short	(.L_2007 - .L_2006)
.L_2006:
        /*006c*/ 	.word	0x00000000


	//----- nvinfo : EIATTR_CBANK_PARAM_SIZE
	.align		4
.L_2007:
        /*0070*/ 	.byte	0x03, 0x19
        /*0072*/ 	.short	0x0028


	//----- nvinfo : EIATTR_PARAM_CBANK
	.align		4
        /*0074*/ 	.byte	0x04, 0x0a
        /*0076*/ 	.short	(.L_2009 - .L_2008)
	.align		4
.L_2008:
        /*0078*/ 	.word	index@(.nv.constant0._ZN2at6native29vectorized_elementwise_kernelILi4ENS0_13BUnaryFunctorIlllZZZNS0_18rshift_kernel_cudaERNS_18TensorIteratorBaseEENKUlvE_clEvENKUlvE2_clEvEUlllE_EESt5arrayIPcLm2EEEEviT0_T1_)
        /*007c*/ 	.short	0x0380
        /*007e*/ 	.short	0x0028


	//----- nvinfo : EIATTR_SW_WAR
	.align		4
.L_2009:
        /*0080*/ 	.byte	0x04, 0x36
        /*0082*/ 	.short	(.L_2011 - .L_2010)
.L_2010:
        /*0084*/ 	.word	0x00000008
.L_2011:


//--------------------- .nv.info._ZN2at6native29vectorized_elementwise_kernelILi8ENS0_13BUnaryFunctorIlllZZZNS0_18rshift_kernel_cudaERNS_18TensorIteratorBaseEENKUlvE_clEvENKUlvE2_clEvEUlllE_EESt5arrayIPcLm2EEEEviT0_T1_ --------------------------
	.section	.nv.info._ZN2at6native29vectorized_elementwise_kernelILi8ENS0_13BUnaryFunctorIlllZZZNS0_18rshift_kernel_cudaERNS_18TensorIteratorBaseEENKUlvE_clEvENKUlvE2_clEvEUlllE_EESt5arrayIPcLm2EEEEviT0_T1_,"",@"SHT_CUDA_INFO"
	.sectionflags	@""
	.align	4


	//----- nvinfo : EIATTR_CUDA_API_VERSION
	.align		4
        /*0000*/ 	.byte	0x04, 0x37
        /*0002*/ 	.short	(.L_2013 - .L_2012)
.L_2012:
        /*0004*/ 	.word	0x00000082


	//----- nvinfo : EIATTR_KPARAM_INFO
	.align		4
.L_2013:
        /*0008*/ 	.byte	0x04, 0x17
        /*000a*/ 	.short	(.L_2015 - .L_2014)
.L_2014:
        /*000c*/ 	.word	0x00000000
        /*0010*/ 	.short	0x0002
        /*0012*/ 	.short	0x0018
        /*0014*/ 	.byte	0x00, 0xf0, 0x41, 0x00


	//----- nvinfo : EIATTR_KPARAM_INFO
	.align		4
.L_2015:
        /*0018*/ 	.byte	0x04, 0x17
        /*001a*/ 	.short	(.L_2017 - .L_2016)
.L_2016:
        /*001c*/ 	.word	0x00000000
        /*0020*/ 	.short	0x0001
        /*0022*/ 	.short	0x0008
        /*0024*/ 	.byte	0x00, 0xf0, 0x41, 0x00


	//----- nvinfo : EIATTR_KPARAM_INFO
	.align		4
.L_2017:
        /*0028*/ 	.byte	0x04, 0x17
        /*002a*/ 	.short	(.L_2019 - .L_2018)
.L_2018:
        /*002c*/ 	.word	0x00000000
        /*0030*/ 	.short	0x0000
        /*0032*/ 	.short	0x0000
        /*0034*/ 	.byte	0x00, 0xf0, 0x11, 0x00


	//----- nvinfo : EIATTR_SPARSE_MMA_MASK
	.align		4
.L_2019:
        /*0038*/ 	.byte	0x03, 0x50
        /*003a*/ 	.short	0x0000


	//----- nvinfo : EIATTR_MAXREG_COUNT
	.align		4
        /*003c*/ 	.byte	0x03, 0x1b
        /*003e*/ 	.short	0x00ff


	//----- nvinfo : EIATTR_MERCURY_ISA_VERSION
	.align		4
        /*0040*/ 	.byte	0x03, 0x5f
        /*0042*/ 	.short	0x0101


	//----- nvinfo : EIATTR_VRC_CTA_INIT_COUNT
	.align		4
        /*0044*/ 	.byte	0x02, 0x4a
	.zero		1
	.zero		1


	//----- nvinfo : EIATTR_EXIT_INSTR_OFFSETS
	.align		4
        /*0048*/ 	.byte	0x04, 0x1c
        /*004a*/ 	.short	(.L_2021 - .L_2020)


	//   ....[0]....
.L_2020:
        /*004c*/ 	.word	0x000008c0


	//   ....[1]....
        /*0050*/ 	.word	0x00000910


	//   ....[2]....
        /*0054*/ 	.word	0x00000b70


	//----- nvinfo : EIATTR_MAX_THREADS
	.align		4
.L_2021:
        /*0058*/ 	.byte	0x04, 0x05
        /*005a*/ 	.short	(.L_2023 - .L_2022)
.L_2022:
        /*005c*/ 	.word	0x00000080
        /*0060*/ 	.word	0x00000001
        /*0064*/ 	.word	0x00000001


	//----- nvinfo : EIATTR_CRS_STACK_SIZE
	.align		4
.L_2023:
        /*0068*/ 	.byte	0x04, 0x1e
        /*006a*/ 	.short	(.L_2025 - .L_2024)
.L_2024:
        /*006c*/ 	.word	0x00000000


	//----- nvinfo : EIATTR_CBANK_PARAM_SIZE
	.align		4
.L_2025:
        /*0070*/ 	.byte	0x03, 0x19
        /*0072*/ 	.short	0x0028


	//----- nvinfo : EIATTR_PARAM_CBANK
	.align		4
        /*0074*/ 	.byte	0x04, 0x0a
        /*0076*/ 	.short	(.L_2027 - .L_2026)
	.align		4
.L_2026:
        /*0078*/ 	.word	index@(.nv.constant0._ZN2at6native29vectorized_elementwise_kernelILi8ENS0_13BUnaryFunctorIlllZZZNS0_18rshift_kernel_cudaERNS_18TensorIteratorBaseEENKUlvE_clEvENKUlvE2_clEvEUlllE_EESt5arrayIPcLm2EEEEviT0_T1_)
        /*007c*/ 	.short	0x0380
        /*007e*/ 	.short	0x0028


	//----- nvinfo : EIATTR_SW_WAR
	.align		4
.L_2027:
        /*0080*/ 	.byte	0x04, 0x36
        /*0082*/ 	.short	(.L_2029 - .L_2028)
.L_2028:
        /*0084*/ 	.word	0x00000008
.L_2029:


//--------------------- .nv.info._ZN2at6native18elementwise_kernelILi128ELi4EZNS0_15gpu_kernel_implINS0_13AUnaryFunctorIlllZZZNS0_18rshift_kernel_cudaERNS_18TensorIteratorBaseEENKUlvE_clEvENKUlvE2_clEvEUlllE_EEEEvS5_RKT_EUliE_EEviT1_ --------------------------
	.section	.nv.info._ZN2at6native18elementwise_kernelILi128ELi4EZNS0_15gpu_kernel_implINS0_13AUnaryFunctorIlllZZZNS0_18rshift_kernel_cudaERNS_18TensorIteratorBaseEENKUlvE_clEvENKUlvE2_clEvEUlllE_EEEEvS5_RKT_EUliE_EEviT1_,"",@"SHT_CUDA_INFO"
	.sectionflags	@""
	.align	4


	//----- nvinfo : EIATTR_CUDA_API_VERSION
	.align		4
        /*0000*/ 	.byte	0x04, 0x37
        /*0002*/ 	.short	(.L_2031 - .L_2030)
.L_2030:
        /*0004*/ 	.word	0x00000082


	//----- nvinfo : EIATTR_KPARAM_INFO
	.align		4
.L_2031:
        /*0008*/ 	.byte	0x04, 0x17
        /*000a*/ 	.short	(.L_2033 - .L_2032)
.L_2032:
        /*000c*/ 	.word	0x00000000
        /*0010*/ 	.short	0x0001
        /*0012*/ 	.short	0x0008
        /*0014*/ 	.byte	0x00, 0xf0, 0xa1, 0x08


	//----- nvinfo : EIATTR_KPARAM_INFO
	.align		4
.L_2033:
        /*0018*/ 	.byte	0x04, 0x17
        /*001a*/ 	.short	(.L_2035 - .L_2034)
.L_2034:
        /*001c*/ 	.word	0x00000000
        /*0020*/ 	.short	0x0000
        /*0022*/ 	.short	0x0000
        /*0024*/ 	.byte	0x00, 0xf0, 0x11, 0x00


	//----- nvinfo : EIATTR_SPARSE_MMA_MASK
	.align		4
.L_2035:
        /*0028*/ 	.byte	0x03, 0x50
        /*002a*/ 	.short	0x0000


	//----- nvinfo : EIATTR_MAXREG_COUNT
	.align		4
        /*002c*/ 	.byte	0x03, 0x1b
        /*002e*/ 	.short	0x0080


	//----- nvinfo : EIATTR_EXTERNS
	.align		4
        /*0030*/ 	.byte	0x04, 0x0f
        /*0032*/ 	.short	(.L_2037 - .L_2036)


	//   ....[0]....
	.align		4
.L_2036:
        /*0034*/ 	.word	index@(__assertfail)


	//----- nvinfo : EIATTR_MERCURY_ISA_VERSION
	.align		4
.L_2037:
        /*0038*/ 	.byte	0x03, 0x5f
        /*003a*/ 	.short	0x0101


	//----- nvinfo : EIATTR_VRC_CTA_INIT_COUNT
	.align		4
        /*003c*/ 	.byte	0x02, 0x4a
	.zero		1
	.zero		1


	//----- nvinfo : EIATTR_SYSCALL_OFFSETS
	.align		4
        /*0040*/ 	.byte	0x04, 0x46
        /*0042*/ 	.short	(.L_2039 - .L_2038)


	//   ....[0]....
.L_2038:
        /*0044*/ 	.word	0x00002110


	//   ....[1]....
        /*0048*/ 	.word	0x00002f50


	//   ....[2]....
        /*004c*/ 	.word	0x000051d0


	//   ....[3]....
        /*0050*/ 	.word	0x00005e10


	//   ....[4]....
        /*0054*/ 	.word	0x000081d0


	//   ....[5]....
        /*0058*/ 	.word	0x00008e10


	//   ....[6]....
        /*005c*/ 	.word	0x0000b1e0


	//   ....[7]....
        /*0060*/ 	.word	0x0000bdf0


	//----- nvinfo : EIATTR_EXIT_INSTR_OFFSETS
	.align		4
.L_2039:
        /*0064*/ 	.byte	0x04, 0x1c
        /*0066*/ 	.short	(.L_2041 - .L_2040)


	//   ....[0]....
.L_2040:
        /*0068*/ 	.word	0x000090f0


	//   ....[1]....
        /*006c*/ 	.word	0x0000b380


	//   ....[2]....
        /*0070*/ 	.word	0x0000b3a0


	//   ....[3]....
        /*0074*/ 	.word	0x0000b420


	//   ....[4]....
        /*0078*/ 	.word	0x0000b440


	//   ....[5]....
        /*007c*/ 	.word	0x0000b460


	//   ....[6]....
        /*0080*/ 	.word	0x0000b4f0


	//   ....[7]....
        /*0084*/ 	.word	0x0000b530


	//   ....[8]....
        /*0088*/ 	.word	0x0000b5d0


	//   ....[9]....
        /*008c*/ 	.word	0x0000b620


	//   ....[10]....
        /*0090*/ 	.word	0x0000b650


	//   ....[11]....
        /*0094*/ 	.word	0x0000b710


	//   ....[12]....
        /*0098*/ 	.word	0x0000b880


	//   ....[13]....
        /*009c*/ 	.word	0x0000b9f0


	//   ....[14]....
        /*00a0*/ 	.word	0x0000bb60


	//   ....[15]....
        /*00a4*/ 	.word	0x0000bb80


	//   ....[16]....
        /*00a8*/ 	.word	0x0000bba0


	//   ....[17]....
        /*00ac*/ 	.word	0x0000bc50


	//   ....[18]....
        /*00b0*/ 	.word	0x0000bc90


	//   ....[19]....
        /*00b4*/ 	.word	0x0000be00


	//   ....[20]....
        /*00b8*/ 	.word	0x0000bf10


	//   ....[21]....
        /*00bc*/ 	.word	0x0000c050


	//   ....[22]....
        /*00c0*/ 	.word	0x0000c090


	//----- nvinfo : EIATTR_MAX_THREADS
	.align		4
.L_2041:
        /*00c4*/ 	.byte	0x04, 0x05
        /*00c6*/ 	.short	(.L_2043 - .L_2042)
.L_2042:
        /*00c8*/ 	.word	0x00000080
        /*00cc*/ 	.word	0x00000001
        /*00d0*/ 	.word	0x00000001


	//----- nvinfo : EIATTR_CRS_STACK_SIZE
	.align		4
.L_2043:
        /*00d4*/ 	.byte	0x04, 0x1e
        /*00d6*/ 	.short	(.L_2045 - .L_2044)
.L_2044:
        /*00d8*/ 	.word	0x00000000


	//----- nvinfo : EIATTR_CBANK_PARAM_SIZE
	.align		4
.L_2045:
        /*00dc*/ 	.byte	0x03, 0x19
        /*00de*/ 	.short	0x0230


	//----- nvinfo : EIATTR_PARAM_CBANK
	.align		4
        /*00e0*/ 	.byte	0x04, 0x0a
        /*00e2*/ 	.short	(.L_2047 - .L_2046)
	.align		4
.L_2046:
        /*00e4*/ 	.word	index@(.nv.constant0._ZN2at6native18elementwise_kernelILi128ELi4EZNS0_15gpu_kernel_implINS0_13AUnaryFunctorIlllZZZNS0_18rshift_kernel_cudaERNS_18TensorIteratorBaseEENKUlvE_clEvENKUlvE2_clEvEUlllE_EEEEvS5_RKT_EUliE_EEviT1_)
        /*00e8*/ 	.short	0x0380
        /*00ea*/ 	.short	0x0230


	//----- nvinfo : EIATTR_SW_WAR
	.align		4
.L_2047:
        /*00ec*/ 	.byte	0x04, 0x36
        /*00ee*/ 	.short	(.L_2049 - .L_2048)
.L_2048:
        /*00f0*/ 	.word	0x00000008
.L_2049:


//--------------------- .nv.info._ZN2at6native27unrolled_elementwise_kernelINS0_13AUnaryFunctorIlllZZZNS0_18rshift_kernel_cudaERNS_18TensorIteratorBaseEENKUlvE_clEvENKUlvE2_clEvEUlllE_EESt5arrayIPcLm2EELi4E23TrivialOffsetCalculatorILi1EjESD_NS0_6memory12LoadWithCastILi1EEENSE_13StoreWithCastILi1EEEEEviT_T0_T2_T3_T4_T5_ --------------------------
	.section	.nv.info._ZN2at6native27unrolled_elementwise_kernelINS0_13AUnaryFunctorIlllZZZNS0_18rshift_kernel_cudaERNS_18TensorIteratorBaseEENKUlvE_clEvENKUlvE2_clEvEUlllE_EESt5arrayIPcLm2EELi4E23TrivialOffsetCalculatorILi1EjESD_NS0_6memory12LoadWithCastILi1EEENSE_13StoreWithCastILi1EEEEEviT_T0_T2_T3_T4_T5_,"",@"SHT_CUDA_INFO"
	.sectionflags	@""
	.align	4


	//----- nvinfo : EIATTR_CUDA_API_VERSION
	.align		4
        /*0000*/ 	.byte	0x04, 0x37
        /*0002*/ 	.short	(.L_2051 - .L_2050)
.L_2050:
        /*0004*/ 	.word	0x00000082


	//----- nvinfo : EIATTR_KPARAM_INFO
	.align		4
.L_2051:
        /*0008*/ 	.byte	0x04, 0x17
        /*000a*/ 	.short	(.L_2053 - .L_2052)
.L_2052:
        /*000c*/ 	.word	0x00000000
        /*0010*/ 	.short	0x0006
        /*0012*/ 	.short	0x0034
        /*0014*/ 	.byte	0x00, 0xf0, 0x21, 0x00


	//----- nvinfo : EIATTR_KPARAM_INFO
	.align		4
.L_2053:
        /*0018*/ 	.byte	0x04, 0x17
        /*001a*/ 	.short	(.L_2055 - .L_2054)
.L_2054:
        /*001c*/ 	.word	0x00000000
        /*0020*/ 	.short	0x0005
        /*0022*/ 	.short	0x002c
        /*0024*/ 	.byte	0x00, 0xf0, 0x21, 0x00


	//----- nvinfo : EIATTR_KPARAM_INFO
	.align		4
.L_2055:
        /*0028*/ 	.byte	0x04, 0x17
        /*002a*/ 	.short	(.L_2057 - .L_2056)
.L_2056:
        /*002c*/ 	.word	0x00000000
        /*0030*/ 	.short	0x0004
        /*0032*/ 	.short	0x0029
        /*0034*/ 	.byte	0x00, 0xf0, 0x05, 0x00


	//----- nvinfo : EIATTR_KPARAM_INFO
	.align		4
.L_2057:
        /*0038*/ 	.byte	0x04, 0x17
        /*003a*/ 	.short	(.L_2059 - .L_2058)
.L_2058:
        /*003c*/ 	.word	0x00000000
        /*0040*/ 	.short	0x0003
        /*0042*/ 	.short	0x0028
        /*0044*/ 	.byte	0x00, 0xf0, 0x05, 0x00


	//----- nvinfo : EIATTR_KPARAM_INFO
	.align		4
.L_2059:
        /*0048*/ 	.byte	0x04, 0x17
        /*004a*/ 	.short	(.L_2061 - .L_2060)
.L_2060:
        /*004c*/ 	.word	0x00000000
        /*0050*/ 	.short	0x0002
        /*0052*/ 	.short	0x0018
        /*0054*/ 	.byte	0x00, 0xf0, 0x41, 0x00


	//----- nvinfo : EIATTR_KPARAM_INFO
	.align		4
.L_2061:
        /*0058*/ 	.byte	0x04, 0x17
        /*005a*/ 	.short	(.L_2063 - .L_2062)
.L_2062:
        /*005c*/ 	.word	0x00000000
        /*0060*/ 	.short	0x0001
        /*0062*/ 	.short	0x0008
        /*0064*/ 	.byte	0x00, 0xf0, 0x41, 0x00


	//----- nvinfo : EIATTR_KPARAM_INFO
	.align		4
.L_2063:
        /*0068*/ 	.byte	0x04, 0x17
        /*006a*/ 	.short	(.L_2065 - .L_2064)
.L_2064:
        /*006c*/ 	.word	0x00000000
        /*0070*/ 	.short	0x0000
        /*0072*/ 	.short	0x0000
        /*0074*/ 	.byte	0x00, 0xf0, 0x11, 0x00


	//----- nvinfo : EIATTR_SPARSE_MMA_MASK
	.align		4
.L_2065:
        /*0078*/ 	.byte	0x03, 0x50
        /*007a*/ 	.short	0x0000


	//----- nvinfo : EIATTR_MAXREG_COUNT
	.align		4
        /*007c*/ 	.byte	0x03, 0x1b
        /*007e*/ 	.short	0x00ff


	//----- nvinfo : EIATTR_EXTERNS
	.align		4
        /*0080*/ 	.byte	0x04, 0x0f
        /*0082*/ 	.short	(.L_2067 - .L_2066)


	//   ....[0]....
	.align		4
.L_2066:
        /*0084*/ 	.word	index@(__assertfail)


	//----- nvinfo : EIATTR_MERCURY_ISA_VERSION
	.align		4
.L_2067:
        /*0088*/ 	.byte	0x03, 0x5f
        /*008a*/ 	.short	0x0101


	//----- nvinfo : EIATTR_VRC_CTA_INIT_COUNT
	.align		4
        /*008c*/ 	.byte	0x02, 0x4a
	.zero		1
	.zero		1


	//----- nvinfo : EIATTR_SYSCALL_OFFSETS
	.align		4
        /*0090*/ 	.byte	0x04, 0x46
        /*0092*/ 	.short	(.L_2069 - .L_2068)


	//   ....[0]....
.L_2068:
        /*0094*/ 	.word	0x00000e20


	//   ....[1]....
        /*0098*/ 	.word	0x00001db0


	//   ....[2]....
        /*009c*/ 	.word	0x00002c90


	//   ....[3]....
        /*00a0*/ 	.word	0x00003b70


	//   ....[4]....
        /*00a4*/ 	.word	0x00004ab0


	//   ....[5]....
        /*00a8*/ 	.word	0x000057c0


	//   ....[6]....
        /*00ac*/ 	.word	0x00006640


	//   ....[7]....
        /*00b0*/ 	.word	0x000074a0


	//----- nvinfo : EIATTR_EXIT_INSTR_OFFSETS
	.align		4
.L_2069:
        /*00b4*/ 	.byte	0x04, 0x1c
        /*00b6*/ 	.short	(.L_2071 - .L_2070)


	//   ....[0]....
.L_2070:
        /*00b8*/ 	.word	0x00006910


	//   ....[1]....
        /*00bc*/ 	.word	0x00006a40


	//   ....[2]....
        /*00c0*/ 	.word	0x00006a60


	//   ....[3]....
        /*00c4*/ 	.word	0x00006ae0


	//   ....[4]....
        /*00c8*/ 	.word	0x00006b00


	//   ....[5]....
        /*00cc*/ 	.word	0x00006b20


	//   ....[6]....
        /*00d0*/ 	.word	0x00006bb0


	//   ....[7]....
        /*00d4*/ 	.word	0x00006bf0


	//   ....[8]....
        /*00d8*/ 	.word	0x00006c90


	//   ....[9]....
        /*00dc*/ 	.word	0x00006ce0


	//   ....[10]....
        /*00e0*/ 	.word	0x00006d10


	//   ....[11]....
        /*00e4*/ 	.word	0x00006dd0


	//   ....[12]....
        /*00e8*/ 	.word	0x00006f40


	//   ....[13]....
        /*00ec*/ 	.word	0x000070b0


	//   ....[14]....
        /*00f0*/ 	.word	0x00007210


	//   ....[15]....
        /*00f4*/ 	.word	0x00007230


	//   ....[16]....
        /*00f8*/ 	.word	0x00007250


	//   ....[17]....
        /*00fc*/ 	.word	0x00007300


	//   ....[18]....
        /*0100*/ 	.word	0x00007340


	//   ....[19]....
        /*0104*/ 	.word	0x000074b0


	//   ....[20]....
        /*0108*/ 	.word	0x000075c0


	//   ....[21]....
        /*010c*/ 	.word	0x00007700


	//   ....[22]....
        /*0110*/ 	.word	0x00007740


	//----- nvinfo : EIATTR_MAX_THREADS
	.align		4
.L_2071:
        /*0114*/ 	.byte	0x04, 0x05
        /*0116*/ 	.short	(.L_2073 - .L_2072)
.L_2072:
        /*0118*/ 	.word	0x00000080
        /*011c*/ 	.word	0x00000001
        /*0120*/ 	.word	0x00000001


	//----- nvinfo : EIATTR_CRS_STACK_SIZE
	.align		4
.L_2073:
        /*0124*/ 	.byte	0x04, 0x1e
        /*0126*/ 	.short	(.L_2075 - .L_2074)
.L_2074:
        /*0128*/ 	.word	0x00000000


	//----- nvinfo : EIATTR_CBANK_PARAM_SIZE
	.align		4
.L_2075:
        /*012c*/ 	.byte	0x03, 0x19
        /*012e*/ 	.short	0x003c


	//----- nvinfo : EIATTR_PARAM_CBANK
	.align		4
        /*0130*/ 	.byte	0x04, 0x0a
        /*0132*/ 	.short	(.L_2077 - .L_2076)
	.align		4
.L_2076:
        /*0134*/ 	.word	index@(.nv.constant0._ZN2at6native27unrolled_elementwise_kernelINS0_13AUnaryFunctorIlllZZZNS0_18rshift_kernel_cudaERNS_18TensorIteratorBaseEENKUlvE_clEvENKUlvE2_clEvEUlllE_EESt5arrayIPcLm2EELi4E23TrivialOffsetCalculatorILi1EjESD_NS0_6memory12LoadWithCastILi1EEENSE_13StoreWithCastILi1EEEEEviT_T0_T2_T3_T4_T5_)
        /*0138*/ 	.short	0x0380
        /*013a*/ 	.short	0x003c


	//----- nvinfo : EIATTR_SW_WAR
	.align		4
.L_2077:
        /*013c*/ 	.byte	0x04, 0x36
        /*013e*/ 	.short	(.L_2079 - .L_2078)
.L_2078:
        /*0140*/ 	.word	0x00000008
.L_2079:


//--------------------- .nv.info._ZN2at6native18elementwise_kernelILi128ELi2EZNS0_22gpu_kernel_impl_nocastINS0_13AUnaryFunctorIlllZZZNS0_18rshift_kernel_cudaERNS_18TensorIteratorBaseEENKUlvE_clEvENKUlvE2_clEvEUlllE_EEEEvS5_RKT_EUliE_EEviT1_ --------------------------
	.section	.nv.info._ZN2at6native18elementwise_kernelILi128ELi2EZNS0_22gpu_kernel_impl_nocastINS0_13AUnaryFunctorIlllZZZNS0_18rshift_kernel_cudaERNS_18TensorIteratorBaseEENKUlvE_clEvENKUlvE2_clEvEUlllE_EEEEvS5_RKT_EUliE_EEviT1_,"",@"SHT_CUDA_INFO"
	.sectionflags	@""
	.align	4


	//----- nvinfo : EIATTR_CUDA_API_VERSION
	.align		4
        /*0000*/ 	.byte	0x04, 0x37
        /*0002*/ 	.short	(.L_2081 - .L_2080)
.L_2080:
        /*0004*/ 	.word	0x00000082


	//----- nvinfo : EIATTR_KPARAM_INFO
	.align		4
.L_2081:
        /*0008*/ 	.byte	0x04, 0x17
        /*000a*/ 	.short	(.L_2083 - .L_2082)
.L_2082:
        /*000c*/ 	.word	0x00000000
        /*0010*/ 	.short	0x0001
        /*0012*/ 	.short	0x0008
        /*0014*/ 	.byte	0x00, 0xf0, 0x81, 0x08


	//----- nvinfo : EIATTR_KPARAM_INFO
	.align		4
.L_2083:
        /*0018*/ 	.byte	0x04, 0x17
        /*001a*/ 	.short	(.L_2085 - .L_2084)
.L_2084:
        /*001c*/ 	.word	0x00000000
        /*0020*/ 	.short	0x0000
        /*0022*/ 	.short	0x0000
        /*0024*/ 	.byte	0x00, 0xf0, 0x11, 0x00


	//----- nvinfo : EIATTR_SPARSE_MMA_MASK
	.align		4
.L_2085:
        /*0028*/ 	.byte	0x03, 0x50
        /*002a*/ 	.short	0x0000


	//----- nvinfo : EIATTR_MAXREG_COUNT
	.align		4
        /*002c*/ 	.byte	0x03, 0x1b
        /*002e*/ 	.short	0x0080


	//----- nvinfo : EIATTR_MERCURY_ISA_VERSION
	.align		4
        /*0030*/ 	.byte	0x03, 0x5f
        /*0032*/ 	.short	0x0101


	//----- nvinfo : EIATTR_VRC_CTA_INIT_COUNT
	.align		4
        /*0034*/ 	.byte	0x02, 0x4a
	.zero		1
	.zero		1


	//----- nvinfo : EIATTR_EXIT_INSTR_OFFSETS
	.align		4
        /*0038*/ 	.byte	0x04, 0x1c
        /*003a*/ 	.short	(.L_2087 - .L_2086)


	//   ....[0]....
.L_2086:
        /*003c*/ 	.word	0x000001a0


	//   ....[1]....
        /*0040*/ 	.word	0x00000250


	//   ....[2]....
        /*0044*/ 	.word	0x00001670


	//   ....[3]....
        /*0048*/ 	.word	0x000029f0


	//----- nvinfo : EIATTR_MAX_THREADS
	.align		4
.L_2087:
        /*004c*/ 	.byte	0x04, 0x05
        /*004e*/ 	.short	(.L_2089 - .L_2088)
.L_2088:
        /*0050*/ 	.word	0x00000080
        /*0054*/ 	.word	0x00000001
        /*0058*/ 	.word	0x00000001


	//----- nvinfo : EIATTR_CRS_STACK_SIZE
	.align		4
.L_2089:
        /*005c*/ 	.byte	0x04, 0x1e
        /*005e*/ 	.short	(.L_2091 - .L_2090)
.L_2090:
        /*0060*/ 	.word	0x00000000


	//----- nvinfo : EIATTR_CBANK_PARAM_SIZE
	.align		4
.L_2091:
        /*0064*/ 	.byte	0x03, 0x19
        /*0066*/ 	.short	0x0228


	//----- nvinfo : EIATTR_PARAM_CBANK
	.align		4
        /*0068*/ 	.byte	0x04, 0x0a
        /*006a*/ 	.short	(.L_2093 - .L_2092)
	.align		4
.L_2092:
        /*006c*/ 	.word	index@(.nv.constant0._ZN2at6native18elementwise_kernelILi128ELi2EZNS0_22gpu_kernel_impl_nocastINS0_13AUnaryFunctorIlllZZZNS0_18rshift_kernel_cudaERNS_18TensorIteratorBaseEENKUlvE_clEvENKUlvE2_clEvEUlllE_EEEEvS5_RKT_EUliE_EEviT1_)
        /*0070*/ 	.short	0x0380
        /*0072*/ 	.short	0x0228


	//----- nvinfo : EIATTR_SW_WAR
	.align		4
.L_2093:
        /*0074*/ 	.byte	0x04, 0x36
        /*0076*/ 	.short	(.L_2095 - .L_2094)
.L_2094:
        /*0078*/ 	.word	0x00000008
.L_2095:


//--------------------- .nv.info._ZN2at6native27unrolled_elementwise_kernelINS0_13AUnaryFunctorIlllZZZNS0_18rshift_kernel_cudaERNS_18TensorIteratorBaseEENKUlvE_clEvENKUlvE2_clEvEUlllE_EESt5arrayIPcLm2EELi4E23TrivialOffsetCalculatorILi1EjESD_NS0_6memory15LoadWithoutCastENSE_16StoreWithoutCastEEEviT_T0_T2_T3_T4_T5_ --------------------------
	.section	.nv.info._ZN2at6native27unrolled_elementwise_kernelINS0_13AUnaryFunctorIlllZZZNS0_18rshift_kernel_cudaERNS_18TensorIteratorBaseEENKUlvE_clEvENKUlvE2_clEvEUlllE_EESt5arrayIPcLm2EELi4E23TrivialOffsetCalculatorILi1EjESD_NS0_6memory15LoadWithoutCastENSE_16StoreWithoutCastEEEviT_T0_T2_T3_T4_T5_,"",@"SHT_CUDA_INFO"
	.sectionflags	@""
	.align	4


	//----- nvinfo : EIATTR_CUDA_API_VERSION
	.align		4
        /*0000*/ 	.byte	0x04, 0x37
        /*0002*/ 	.short	(.L_2097 - .L_2096)
.L_2096:
        /*0004*/ 	.word	0x00000082


	//----- nvinfo : EIATTR_KPARAM_INFO
	.align		4
.L_2097:
        /*0008*/ 	.byte	0x04, 0x17
        /*000a*/ 	.short	(.L_2099 - .L_2098)
.L_2098:
        /*000c*/ 	.word	0x00000000
        /*0010*/ 	.short	0x0006
        /*0012*/ 	.short	0x002b
        /*0014*/ 	.byte	0x00, 0xf0, 0x05, 0x00


	//----- nvinfo : EIATTR_KPARAM_INFO
	.align		4
.L_2099:
        /*0018*/ 	.byte	0x04, 0x17
        /*001a*/ 	.short	(.L_2101 - .L_2100)
.L_2100:
        /*001c*/ 	.word	0x00000000
        /*0020*/ 	.short	0x0005
        /*0022*/ 	.short	0x002a
        /*0024*/ 	.byte	0x00, 0xf0, 0x05, 0x00


	//----- nvinfo : EIATTR_KPARAM_INFO
	.align		4
.L_2101:
        /*0028*/ 	.byte	0x04, 0x17
        /*002a*/ 	.short	(.L_2103 - .L_2102)
.L_2102:
        /*002c*/ 	.word	0x00000000
        /*0030*/ 	.short	0x0004
        /*0032*/ 	.short	0x0029
        /*0034*/ 	.byte	0x00, 0xf0, 0x05, 0x00


	//----- nvinfo : EIATTR_KPARAM_INFO
	.align		4
.L_2103:
        /*0038*/ 	.byte	0x04, 0x17
        /*003a*/ 	.short	(.L_2105 - .L_2104)
.L_2104:
        /*003c*/ 	.word	0x00000000
        /*0040*/ 	.short	0x0003
        /*0042*/ 	.short	0x0028
        /*0044*/ 	.byte	0x00, 0xf0, 0x05, 0x00


	//----- nvinfo : EIATTR_KPARAM_INFO
	.align		4
.L_2105:
        /*0048*/ 	.byte	0x04, 0x17
        /*004a*/ 	.short	(.L_2107 - .L_2106)
.L_2106:
        /*004c*/ 	.word	0x00000000
        /*0050*/ 	.short	0x0002
        /*0052*/ 	.short	0x0018
        /*0054*/ 	.byte	0x00, 0xf0, 0x41, 0x00


	//----- nvinfo : EIATTR_KPARAM_INFO
	.align		4
.L_2107:
        /*0058*/ 	.byte	0x04, 0x17
        /*005a*/ 	.short	(.L_2109 - .L_2108)
.L_2108:
        /*005c*/ 	.word	0x00000000
        /*0060*/ 	.short	0x0001
        /*0062*/ 	.short	0x0008
        /*0064*/ 	.byte	0x00, 0xf0, 0x41, 0x00


	//----- nvinfo : EIATTR_KPARAM_INFO
	.align		4
.L_2109:
        /*0068*/ 	.byte	0x04, 0x17
        /*006a*/ 	.short	(.L_2111 - .L_2110)
.L_2110:
        /*006c*/ 	.word	0x00000000
        /*0070*/ 	.short	0x0000
        /*0072*/ 	.short	0x0000
        /*0074*/ 	.byte	0x00, 0xf0, 0x11, 0x00


	//----- nvinfo : EIATTR_SPARSE_MMA_MASK
	.align		4
.L_2111:
        /*0078*/ 	.byte	0x03, 0x50
        /*007a*/ 	.short	0x0000


	//----- nvinfo : EIATTR_MAXREG_COUNT
	.align		4
        /*007c*/ 	.byte	0x03, 0x1b
        /*007e*/ 	.short	0x00ff


	//----- nvinfo : EIATTR_MERCURY_ISA_VERSION
	.align		4
        /*0080*/ 	.byte	0x03, 0x5f
        /*0082*/ 	.short	0x0101


	//----- nvinfo : EIATTR_VRC_CTA_INIT_COUNT
	.align		4
        /*0084*/ 	.byte	0x02, 0x4a
	.zero		1
	.zero		1


	//----- nvinfo : EIATTR_EXIT_INSTR_OFFSETS
	.align		4
        /*0088*/ 	.byte	0x04, 0x1c
        /*008a*/ 	.short	(.L_2113 - .L_2112)


	//   ....[0]....
.L_2112:
        /*008c*/ 	.word	0x00000520


	//   ....[1]....
        /*0090*/ 	.word	0x00000570


	//----- nvinfo : EIATTR_MAX_THREADS
	.align		4
.L_2113:
        /*0094*/ 	.byte	0x04, 0x05
        /*0096*/ 	.short	(.L_2115 - .L_2114)
.L_2114:
        /*0098*/ 	.word	0x00000080
        /*009c*/ 	.word	0x00000001
        /*00a0*/ 	.word	0x00000001


	//----- nvinfo : EIATTR_CRS_STACK_SIZE
	.align		4
.L_2115:
        /*00a4*/ 	.byte	0x04, 0x1e
        /*00a6*/ 	.short	(.L_2117 - .L_2116)
.L_2116:
        /*00a8*/ 	.word	0x00000000


	//----- nvinfo : EIATTR_CBANK_PARAM_SIZE
	.align		4
.L_2117:
        /*00ac*/ 	.byte	0x03, 0x19
        /*00ae*/ 	.short	0x002c


	//----- nvinfo : EIATTR_PARAM_CBANK
	.align		4
        /*00b0*/ 	.byte	0x04, 0x0a
        /*00b2*/ 	.short	(.L_2119 - .L_2118)
	.align		4
.L_2118:
        /*00b4*/ 	.word	index@(.nv.constant0._ZN2at6native27unrolled_elementwise_kernelINS0_13AUnaryFunctorIlllZZZNS0_18rshift_kernel_cudaERNS_18TensorIteratorBaseEENKUlvE_clEvENKUlvE2_clEvEUlllE_EESt5arrayIPcLm2EELi4E23TrivialOffsetCalculatorILi1EjESD_NS0_6memory15LoadWithoutCastENSE_16StoreWithoutCastEEEviT_T0_T2_T3_T4_T5_)
        /*00b8*/ 	.short	0x0380
        /*00ba*/ 	.short	0x002c


	//----- nvinfo : EIATTR_SW_WAR
	.align		4
.L_2119:
        /*00bc*/ 	.byte	0x04, 0x36
        /*00be*/ 	.short	(.L_2121 - .L_2120)
.L_2120:
        /*00c0*/ 	.word	0x00000008
.L_2121:


//--------------------- .nv.info._ZN2at6native29vectorized_elementwise_kernelILi2ENS0_13AUnaryFunctorIlllZZZNS0_18rshift_kernel_cudaERNS_18TensorIteratorBaseEENKUlvE_clEvENKUlvE2_clEvEUlllE_EESt5arrayIPcLm2EEEEviT0_T1_ --------------------------
	.section	.nv.info._ZN2at6native29vectorized_elementwise_kernelILi2ENS0_13AUnaryFunctorIlllZZZNS0_18rshift_kernel_cudaERNS_18TensorIteratorBaseEENKUlvE_clEvENKUlvE2_clEvEUlllE_EESt5arrayIPcLm2EEEEviT0_T1_,"",@"SHT_CUDA_INFO"
	.sectionflags	@""
	.align	4


	//----- nvinfo : EIATTR_CUDA_API_VERSION
	.align		4
        /*0000*/ 	.byte	0x04, 0x37
        /*0002*/ 	.short	(.L_2123 - .L_2122)
.L_2122:
        /*0004*/ 	.word	0x00000082


	//----- nvinfo : EIATTR_KPARAM_INFO
	.align		4
.L_2123:
        /*0008*/ 	.byte	0x04, 0x17
        /*000a*/ 	.short	(.L_2125 - .L_2124)
.L_2124:
        /*000c*/ 	.word	0x00000000
        /*0010*/ 	.short	0x0002
        /*0012*/ 	.short	0x0018
        /*0014*/ 	.byte	0x00, 0xf0, 0x41, 0x00


	//----- nvinfo : EIATTR_KPARAM_INFO
	.align		4
.L_2125:
        /*0018*/ 	.byte	0x04, 0x17
        /*001a*/ 	.short	(.L_2127 - .L_2126)
.L_2126:
        /*001c*/ 	.word	0x00000000
        /*0020*/ 	.short	0x0001
        /*0022*/ 	.short	0x0008
        /*0024*/ 	.byte	0x00, 0xf0, 0x41, 0x00


	//----- nvinfo : EIATTR_KPARAM_INFO
	.align		4
.L_2127:
        /*0028*/ 	.byte	0x04, 0x17
        /*002a*/ 	.short	(.L_2129 - .L_2128)
.L_2128:
        /*002c*/ 	.word	0x00000000
        /*0030*/ 	.short	0x0000
        /*0032*/ 	.short	0x0000
        /*0034*/ 	.byte	0x00, 0xf0, 0x11, 0x00


	//----- nvinfo : EIATTR_SPARSE_MMA_MASK
	.align		4
.L_2129:
        /*0038*/ 	.byte	0x03, 0x50
        /*003a*/ 	.short	0x0000


	//----- nvinfo : EIATTR_MAXREG_COUNT
	.align		4
        /*003c*/ 	.byte	0x03, 0x1b
        /*003e*/ 	.short	0x00ff


	//----- nvinfo : EIATTR_MERCURY_ISA_VERSION
	.align		4
        /*0040*/ 	.byte	0x03, 0x5f
        /*0042*/ 	.short	0x0101


	//----- nvinfo : EIATTR_VRC_CTA_INIT_COUNT
	.align		4
        /*0044*/ 	.byte	0x02, 0x4a
	.zero		1
	.zero		1


	//----- nvinfo : EIATTR_EXIT_INSTR_OFFSETS
	.align		4
        /*0048*/ 	.byte	0x04, 0x1c
        /*004a*/ 	.short	(.L_2131 - .L_2130)


	//   ....[0]....
.L_2130:
        /*004c*/ 	.word	0x00000a10


	//   ....[1]....
        /*0050*/ 	.word	0x00000a60


	//   ....[2]....
        /*0054*/ 	.word	0x00000ec0


	//----- nvinfo : EIATTR_MAX_THREADS
	.align		4
.L_2131:
        /*0058*/ 	.byte	0x04, 0x05
        /*005a*/ 	.short	(.L_2133 - .L_2132)
.L_2132:
        /*005c*/ 	.word	0x00000080
        /*0060*/ 	.word	0x00000001
        /*0064*/ 	.word	0x00000001


	//----- nvinfo : EIATTR_CRS_STACK_SIZE
	.align		4
.L_2133:
        /*0068*/ 	.byte	0x04, 0x1e
        /*006a*/ 	.short	(.L_2135 - .L_2134)
.L_2134:
        /*006c*/ 	.word	0x00000000


	//----- nvinfo : EIATTR_CBANK_PARAM_SIZE
	.align		4
.L_2135:
        /*0070*/ 	.byte	0x03, 0x19
        /*0072*/ 	.short	0x0028


	//----- nvinfo : EIATTR_PARAM_CBANK
	.align		4
        /*0074*/ 	.byte	0x04, 0x0a
        /*0076*/ 	.short	(.L_2137 - .L_2136)
	.align		4
.L_2136:
        /*0078*/ 	.word	index@(.nv.constant0._ZN2at6native29vectorized_elementwise_kernelILi2ENS0_13AUnaryFunctorIlllZZZNS0_18rshift_kernel_cudaERNS_18TensorIteratorBaseEENKUlvE_clEvENKUlvE2_clEvEUlllE_EESt5arrayIPcLm2EEEEviT0_T1_)
        /*007c*/ 	.short	0x0380
        /*007e*/ 	.short	0x0028


	//----- nvinfo : EIATTR_SW_WAR
	.align		4
.L_2137:
        /*0080*/ 	.byte	0x04, 0x36
        /*0082*/ 	.short	(.L_2139 - .L_2138)
.L_2138:
        /*0084*/ 	.word	0x00000008
.L_2139:


//--------------------- .nv.info._ZN2at6native29vectorized_elementwise_kernelILi4ENS0_13AUnaryFunctorIlllZZZNS0_18rshift_kernel_cudaERNS_18TensorIteratorBaseEENKUlvE_clEvENKUlvE2_clEvEUlllE_EESt5arrayIPcLm2EEEEviT0_T1_ --------------------------
	.section	.nv.info._ZN2at6native29vectorized_elementwise_kernelILi4ENS0_13AUnaryFunctorIlllZZZNS0_18rshift_kernel_cudaERNS_18TensorIteratorBaseEENKUlvE_clEvENKUlvE2_clEvEUlllE_EESt5arrayIPcLm2EEEEviT0_T1_,"",@"SHT_CUDA_INFO"
	.sectionflags	@""
	.align	4


	//----- nvinfo : EIATTR_CUDA_API_VERSION
	.align		4
        /*0000*/ 	.byte	0x04, 0x37
        /*0002*/ 	.short	(.L_2141 - .L_2140)
.L_2140:
        /*0004*/ 	.word	0x00000082


	//----- nvinfo : EIATTR_KPARAM_INFO
	.align		4
.L_2141:
        /*0008*/ 	.byte	0x04, 0x17
        /*000a*/ 	.short	(.L_2143 - .L_2142)
.L_2142:
        /*000c*/ 	.word	0x00000000
        /*0010*/ 	.short	0x0002
        /*0012*/ 	.short	0x0018
        /*0014*/ 	.byte	0x00, 0xf0, 0x41, 0x00


	//----- nvinfo : EIATTR_KPARAM_INFO
	.align		4
.L_2143:
        /*0018*/ 	.byte	0x04, 0x17
        /*001a*/ 	.short	(.L_2145 - .L_2144)
.L_2144:
        /*001c*/ 	.word	0x00000000
        /*0020*/ 	.short	0x0001
        /*0022*/ 	.short	0x0008
        /*0024*/ 	.byte	0x00, 0xf0, 0x41, 0x00


	//----- nvinfo : EIATTR_KPARAM_INFO
	.align		4
.L_2145:
        /*0028*/ 	.byte	0x04, 0x17
        /*002a*/ 	.short	(.L_2147 - .L_2146)
.L_2146:
        /*002c*/ 	.word	0x00000000
        /*0030*/ 	.short	0x0000
        /*0032*/ 	.short	0x0000
        /*0034*/ 	.byte	0x00, 0xf0, 0x11, 0x00


	//----- nvinfo : EIATTR_SPARSE_MMA_MASK
	.align		4
.L_2147:
        /*0038*/ 	.byte	0x03, 0x50
        /*003a*/ 	.short	0x0000


	//----- nvinfo : EIATTR_MAXREG_COUNT
	.align		4
        /*003c*/ 	.byte	0x03, 0x1b
        /*003e*/ 	.short	0x00ff


	//----- nvinfo : EIATTR_MERCURY_ISA_VERSION
	.align		4
        /*0040*/ 	.byte	0x03, 0x5f
        /*0042*/ 	.short	0x0101


	//----- nvinfo : EIATTR_VRC_CTA_INIT_COUNT
	.align		4
        /*0044*/ 	.byte	0x02, 0x4a
	.zero		1
	.zero		1


	//----- nvinfo : EIATTR_EXIT_INSTR_OFFSETS
	.align		4
        /*0048*/ 	.byte	0x04, 0x1c
        /*004a*/ 	.short	(.L_2149 - .L_2148)


	//   ....[0]....
.L_2148:
        /*004c*/ 	.word	0x00000a10


	//   ....[1]....
        /*0050*/ 	.word	0x00000a60


	//   ....[2]....
        /*0054*/ 	.word	0x00000e50


	//----- nvinfo : EIATTR_MAX_THREADS
	.align		4
.L_2149:
        /*0058*/ 	.byte	0x04, 0x05
        /*005a*/ 	.short	(.L_2151 - .L_2150)
.L_2150:
        /*005c*/ 	.word	0x00000080
        /*0060*/ 	.word	0x00000001
        /*0064*/ 	.word	0x00000001


	//----- nvinfo : EIATTR_CRS_STACK_SIZE
	.align		4
.L_2151:
        /*0068*/ 	.byte	0x04, 0x1e
        /*006a*/ 	.short	(.L_2153 - .L_2152)
.L_2152:
        /*006c*/ 	.word	0x00000000


	//----- nvinfo : EIATTR_CBANK_PARAM_SIZE
	.align		4
.L_2153:
        /*0070*/ 	.byte	0x03, 0x19
        /*0072*/ 	.short	0x0028


	//----- nvinfo : EIATTR_PARAM_CBANK
	.align		4
        /*0074*/ 	.byte	0x04, 0x0a
        /*0076*/ 	.short	(.L_2155 - .L_2154)
	.align		4
.L_2154:
        /*0078*/ 	.word	index@(.nv.constant0._ZN2at6native29vectorized_elementwise_kernelILi4ENS0_13AUnaryFunctorIlllZZZNS0_18rshift_kernel_cudaERNS_18TensorIteratorBaseEENKUlvE_clEvENKUlvE2_clEvEUlllE_EESt5arrayIPcLm2EEEEviT0_T1_)
        /*007c*/ 	.short	0x0380
        /*007e*/ 	.short	0x0028


	//----- nvinfo : EIATTR_SW_WAR
	.align		4
.L_2155:
        /*0080*/ 	.byte	0x04, 0x36
        /*0082*/ 	.short	(.L_2157 - .L_2156)
.L_2156:
        /*0084*/ 	.word	0x00000008
.L_2157:


//--------------------- .nv.info._ZN2at6native29vectorized_elementwise_kernelILi8ENS0_13AUnaryFunctorIlllZZZNS0_18rshift_kernel_cudaERNS_18TensorIteratorBaseEENKUlvE_clEvENKUlvE2_clEvEUlllE_EESt5arrayIPcLm2EEEEviT0_T1_ --------------------------
	.section	.nv.info._ZN2at6native29vectorized_elementwise_kernelILi8ENS0_13AUnaryFunctorIlllZZZNS0_18rshift_kernel_cudaERNS_18TensorIteratorBaseEENKUlvE_clEvENKUlvE2_clEvEUlllE_EESt5arrayIPcLm2EEEEviT0_T1_,"",@"SHT_CUDA_INFO"
	.sectionflags	@""
	.align	4


	//----- nvinfo : EIATTR_CUDA_API_VERSION
	.align		4
        /*0000*/ 	.byte	0x04, 0x37
        /*0002*/ 	.short	(.L_2159 - .L_2158)
.L_2158:
        /*0004*/ 	.word	0x00000082


	//----- nvinfo : EIATTR_KPARAM_INFO
	.align		4
.L_2159:
        /*0008*/ 	.byte	0x04, 0x17
        /*000a*/ 	.short	(.L_2161 - .L_2160)
.L_2160:
        /*000c*/ 	.word	0x00000000
        /*0010*/ 	.short	0x0002
        /*0012*/ 	.short	0x0018
        /*0014*/ 	.byte	0x00, 0xf0, 0x41, 0x00


	//----- nvinfo : EIATTR_KPARAM_INFO
	.align		4
.L_2161:
        /*0018*/ 	.byte	0x04, 0x17
        /*001a*/ 	.short	(.L_2163 - .L_2162)
.L_2162:
        /*001c*/ 	.word	0x00000000
        /*0020*/ 	.short	0x0001
        /*0022*/ 	.short	0x0008
        /*0024*/ 	.byte	0x00, 0xf0, 0x41, 0x00


	//----- nvinfo : EIATTR_KPARAM_INFO
	.align		4
.L_2163:
        /*0028*/ 	.byte	0x04, 0x17
        /*002a*/ 	.short	(.L_2165 - .L_2164)
.L_2164:
        /*002c*/ 	.word	0x00000000
        /*0030*/ 	.short	0x0000
        /*0032*/ 	.short	0x0000
        /*0034*/ 	.byte	0x00, 0xf0, 0x11, 0x00


	//----- nvinfo : EIATTR_SPARSE_MMA_MASK
	.align		4
.L_2165:
        /*0038*/ 	.byte	0x03, 0x50
        /*003a*/ 	.short	0x0000


	//----- nvinfo : EIATTR_MAXREG_COUNT
	.align		4
        /*003c*/ 	.byte	0x03, 0x1b
        /*003e*/ 	.short	0x00ff


	//----- nvinfo : EIATTR_MERCURY_ISA_VERSION
	.align		4
        /*0040*/ 	.byte	0x03, 0x5f
        /*0042*/ 	.short	0x0101


	//----- nvinfo : EIATTR_VRC_CTA_INIT_COUNT
	.align		4
        /*0044*/ 	.byte	0x02, 0x4a
	.zero		1
	.zero		1


	//----- nvinfo : EIATTR_EXIT_INSTR_OFFSETS
	.align		4
        /*0048*/ 	.byte	0x04, 0x1c
        /*004a*/ 	.short	(.L_2167 - .L_2166)


	//   ....[0]....
.L_2166:
        /*004c*/ 	.word	0x00000a10


	//   ....[1]....
        /*0050*/ 	.word	0x00000a60


	//   ....[2]....
        /*0054*/ 	.word	0x00000e50


	//----- nvinfo : EIATTR_MAX_THREADS
	.align		4
.L_2167:
        /*0058*/ 	.byte	0x04, 0x05
        /*005a*/ 	.short	(.L_2169 - .L_2168)
.L_2168:
        /*005c*/ 	.word	0x00000080
        /*0060*/ 	.word	0x00000001
        /*0064*/ 	.word	0x00000001


	//----- nvinfo : EIATTR_CRS_STACK_SIZE
	.align		4
.L_2169:
        /*0068*/ 	.byte	0x04, 0x1e
        /*006a*/ 	.short	(.L_2171 - .L_2170)
.L_2170:
        /*006c*/ 	.word	0x00000000


	//----- nvinfo : EIATTR_CBANK_PARAM_SIZE
	.align		4
.L_2171:
        /*0070*/ 	.byte	0x03, 0x19
        /*0072*/ 	.short	0x0028


	//----- nvinfo : EIATTR_PARAM_CBANK
	.align		4
        /*0074*/ 	.byte	0x04, 0x0a
        /*0076*/ 	.short	(.L_2173 - .L_2172)
	.align		4
.L_2172:
        /*0078*/ 	.word	index@(.nv.constant0._ZN2at6native29vectorized_elementwise_kernelILi8ENS0_13AUnaryFunctorIlllZZZNS0_18rshift_kernel_cudaERNS_18TensorIteratorBaseEENKUlvE_clEvENKUlvE2_clEvEUlllE_EESt5arrayIPcLm2EEEEviT0_T1_)
        /*007c*/ 	.short	0x0380
        /*007e*/ 	.short	0x0028


	//----- nvinfo : EIATTR_SW_WAR
	.align		4
.L_2173:
        /*0080*/ 	.byte	0x04, 0x36
        /*0082*/ 	.short	(.L_2175 - .L_2174)
.L_2174:
        /*0084*/ 	.word	0x00000008
.L_2175:


//--------------------- .nv.info._ZN2at6native18elementwise_kernelILi128ELi4EZNS0_15gpu_kernel_implINS0_13BinaryFunctorIiiiZZZNS0_18rshift_kernel_cudaERNS_18TensorIteratorBaseEENKUlvE_clEvENKUlvE1_clEvEUliiE_EEEEvS5_RKT_EUliE_EEviT1_ --------------------------
	.section	.nv.info._ZN2at6native18elementwise_kernelILi128ELi4EZNS0_15gpu_kernel_implINS0_13BinaryFunctorIiiiZZZNS0_18rshift_kernel_cudaERNS_18TensorIteratorBaseEENKUlvE_clEvENKUlvE1_clEvEUliiE_EEEEvS5_RKT_EUliE_EEviT1_,"",@"SHT_CUDA_INFO"
	.sectionflags	@""
	.align	4


	//----- nvinfo : EIATTR_CUDA_API_VERSION
	.align		4
        /*0000*/ 	.byte	0x04, 0x37
        /*0002*/ 	.short	(.L_2177 - .L_2176)
.L_2176:
        /*0004*/ 	.word	0x00000082


	//----- nvinfo : EIATTR_KPARAM_INFO
	.align		4
.L_2177:
        /*0008*/ 	.byte	0x04, 0x17
        /*000a*/ 	.short	(.L_2179 - .L_2178)
.L_2178:
        /*000c*/ 	.word	0x00000000
        /*0010*/ 	.short	0x0001
        /*0012*/ 	.short	0x0008
        /*0014*/ 	.byte	0x00, 0xf0, 0x21, 0x0a


	//----- nvinfo : EIATTR_KPARAM_INFO
	.align		4
.L_2179:
        /*0018*/ 	.byte	0x04, 0x17
        /*001a*/ 	.short	(.L_2181 - .L_2180)
.L_2180:
        /*001c*/ 	.word	0x00000000
        /*0020*/ 	.short	0x0000
        /*0022*/ 	.short	0x0000
        /*0024*/ 	.byte	0x00, 0xf0, 0x11, 0x00


	//----- nvinfo : EIATTR_SPARSE_MMA_MASK
	.align		4
.L_2181:
        /*0028*/ 	.byte	0x03, 0x50
        /*002a*/ 	.short	0x0000


	//----- nvinfo : EIATTR_MAXREG_COUNT
	.align		4
        /*002c*/ 	.byte	0x03, 0x1b
        /*002e*/ 	.short	0x0080


	//----- nvinfo : EIATTR_EXTERNS
	.align		4
        /*0030*/ 	.byte	0x04, 0x0f
        /*0032*/ 	.short	(.L_2183 - .L_2182)


	//   ....[0]....
	.align		4
.L_2182:
        /*0034*/ 	.word	index@(__assertfail)


	//----- nvinfo : EIATTR_MERCURY_ISA_VERSION
	.align		4
.L_2183:
        /*0038*/ 	.byte	0x03, 0x5f
        /*003a*/ 	.short	0x0101


	//----- nvinfo : EIATTR_VRC_CTA_INIT_COUNT
	.align		4
        /*003c*/ 	.byte	0x02, 0x4a
	.zero		1
	.zero		1


	//----- nvinfo : EIATTR_SYSCALL_OFFSETS
	.align		4
        /*0040*/ 	.byte	0x04, 0x46
        /*0042*/ 	.short	(.L_2185 - .L_2184)


	//   ....[0]....
.L_2184:
        /*0044*/ 	.word	0x000023f0


	//   ....[1]....
        /*0048*/ 	.word	0x000031c0


	//   ....[2]....
        /*004c*/ 	.word	0x00003fa0


	//   ....[3]....
        /*0050*/ 	.word	0x000064f0


	//   ....[4]....
        /*0054*/ 	.word	0x000072c0


	//   ....[5]....
        /*0058*/ 	.word	0x00007ea0


	//   ....[6]....
        /*005c*/ 	.word	0x0000a530


	//   ....[7]....
        /*0060*/ 	.word	0x0000b300


	//   ....[8]....
        /*0064*/ 	.word	0x0000bee0


	//   ....[9]....
        /*0068*/ 	.word	0x0000e590


	//   ....[10]....
        /*006c*/ 	.word	0x0000f360


	//   ....[11]....
        /*0070*/ 	.word	0x0000ff10


	//----- nvinfo : EIATTR_EXIT_INSTR_OFFSETS
	.align		4
.L_2185:
        /*0074*/ 	.byte	0x04, 0x1c
        /*0076*/ 	.short	(.L_2187 - .L_2186)


	//   ....[0]....
.L_2186:
        /*0078*/ 	.word	0x0000c1c0


	//   ....[1]....
        /*007c*/ 	.word	0x0000f4a0


	//   ....[2]....
        /*0080*/ 	.word	0x0000f4c0


	//   ....[3]....
        /*0084*/ 	.word	0x0000f550


	//   ....[4]....
        /*0088*/ 	.word	0x0000f570


	//   ....[5]....
        /*008c*/ 	.word	0x0000f590


	//   ....[6]....
        /*0090*/ 	.word	0x0000f620


	//   ....[7]....
        /*0094*/ 	.word	0x0000f660


	//   ....[8]....
        /*0098*/ 	.word	0x0000f700


	//   ....[9]....
        /*009c*/ 	.word	0x0000f750


	//   ....[10]....
        /*00a0*/ 	.word	0x0000f780


	//   ....[11]....
        /*00a4*/ 	.word	0x0000f840


	//   ....[12]....
        /*00a8*/ 	.word	0x0000f9b0


	//   ....[13]....
        /*00ac*/ 	.word	0x0000fb20


	//   ....[14]....
        /*00b0*/ 	.word	0x0000fc80


	//   ....[15]....
        /*00b4*/ 	.word	0x0000fcb0


	//   ....[16]....
        /*00b8*/ 	.word	0x0000fcd0


	//   ....[17]....
        /*00bc*/ 	.word	0x0000fd70


	//   ....[18]....
        /*00c0*/ 	.word	0x0000fdb0


	//   ....[19]....
        /*00c4*/ 	.word	0x0000ff20


	//   ....[20]....
        /*00c8*/ 	.word	0x00010030


	//   ....[21]....
        /*00cc*/ 	.word	0x00010170


	//   ....[22]....
        /*00d0*/ 	.word	0x000101b0


	//----- nvinfo : EIATTR_MAX_THREADS
	.align		4
.L_2187:
        /*00d4*/ 	.byte	0x04, 0x05
        /*00d6*/ 	.short	(.L_2189 - .L_2188)
.L_2188:
        /*00d8*/ 	.word	0x00000080
        /*00dc*/ 	.word	0x00000001
        /*00e0*/ 	.word	0x00000001


	//----- nvinfo : EIATTR_CRS_STACK_SIZE
	.align		4
.L_2189:
        /*00e4*/ 	.byte	0x04, 0x1e
        /*00e6*/ 	.short	(.L_2191 - .L_2190)
.L_2190:
        /*00e8*/ 	.word	0x00000000


	//----- nvinfo : EIATTR_CBANK_PARAM_SIZE
	.align		4
.L_2191:
        /*00ec*/ 	.byte	0x03, 0x19
        /*00ee*/ 	.short	0x0290


	//----- nvinfo : EIATTR_PARAM_CBANK
	.align		4
        /*00f0*/ 	.byte	0x04, 0x0a
        /*00f2*/ 	.short	(.L_2193 - .L_2192)
	.align		4
.L_2192:
        /*00f4*/ 	.word	index@(.nv.constant0._ZN2at6native18elementwise_kernelILi128ELi4EZNS0_15gpu_kernel_implINS0_13BinaryFunctorIiiiZZZNS0_18rshift_kernel_cudaERNS_18TensorIteratorBaseEENKUlvE_clEvENKUlvE1_clEvEUliiE_EEEEvS5_RKT_EUliE_EEviT1_)
        /*00f8*/ 	.short	0x0380
        /*00fa*/ 	.short	0x0290


	//----- nvinfo : EIATTR_SW_WAR
	.align		4
.L_2193:
        /*00fc*/ 	.byte	0x04, 0x36
        /*00fe*/ 	.short	(.L_2195 - .L_2194)
.L_2194:
        /*0100*/ 	.word	0x00000008
.L_2195:


//--------------------- .nv.info._ZN2at6native27unrolled_elementwise_kernelINS0_13BinaryFunctorIiiiZZZNS0_18rshift_kernel_cudaERNS_18TensorIteratorBaseEENKUlvE_clEvENKUlvE1_clEvEUliiE_EESt5arrayIPcLm3EELi4E23TrivialOffsetCalculatorILi2EjESC_ILi1EjENS0_6memory12LoadWithCastILi2EEENSF_13StoreWithCastILi1EEEEEviT_T0_T2_T3_T4_T5_ --------------------------
	.section	.nv.info._ZN2at6native27unrolled_elementwise_kernelINS0_13BinaryFunctorIiiiZZZNS0_18rshift_kernel_cudaERNS_18TensorIteratorBaseEENKUlvE_clEvENKUlvE1_clEvEUliiE_EESt5arrayIPcLm3EELi4E23TrivialOffsetCalculatorILi2EjESC_ILi1EjENS0_6memory12LoadWithCastILi2EEENSF_13StoreWithCastILi1EEEEEviT_T0_T2_T3_T4_T5_,"",@"SHT_CUDA_INFO"
	.sectionflags	@""
	.align	4


	//----- nvinfo : EIATTR_CUDA_API_VERSION
	.align		4
        /*0000*/ 	.byte	0x04, 0x37
        /*0002*/ 	.short	(.L_2197 - .L_2196)
.L_2196:
        /*0004*/ 	.word	0x00000082


	//----- nvinfo : EIATTR_KPARAM_INFO
	.align		4
.L_2197:
        /*0008*/ 	.byte	0x04, 0x17
        /*000a*/ 	.short	(.L_2199 - .L_2198)
.L_2198:
        /*000c*/ 	.word	0x00000000
        /*0010*/ 	.short	0x0006
        /*0012*/ 	.short	0x0030
        /*0014*/ 	.byte	0x00, 0xf0, 0x21, 0x00


	//----- nvinfo : EIATTR_KPARAM_INFO
	.align		4
.L_2199:
        /*0018*/ 	.byte	0x04, 0x17
        /*001a*/ 	.short	(.L_2201 - .L_2200)
.L_2200:
        /*001c*/ 	.word	0x00000000
        /*0020*/ 	.short	0x0005
        /*0022*/ 	.short	0x0024
        /*0024*/ 	.byte	0x00, 0xf0, 0x31, 0x00


	//----- nvinfo : EIATTR_KPARAM_INFO
	.align		4
.L_2201:
        /*0028*/ 	.byte	0x04, 0x17
        /*002a*/ 	.short	(.L_2203 - .L_2202)
.L_2202:
        /*002c*/ 	.word	0x00000000
        /*0030*/ 	.short	0x0004
        /*0032*/ 	.short	0x0021
        /*0034*/ 	.byte	0x00, 0xf0, 0x05, 0x00


	//----- nvinfo : EIATTR_KPARAM_INFO
	.align		4
.L_2203:
        /*0038*/ 	.byte	0x04, 0x17
        /*003a*/ 	.short	(.L_2205 - .L_2204)
.L_2204:
        /*003c*/ 	.word	0x00000000
        /*0040*/ 	.short	0x0003
        /*0042*/ 	.short	0x0020
        /*0044*/ 	.byte	0x00, 0xf0, 0x05, 0x00


	//----- nvinfo : EIATTR_KPARAM_INFO
	.align		4
.L_2205:
        /*0048*/ 	.byte	0x04, 0x17
        /*004a*/ 	.short	(.L_2207 - .L_2206)
.L_2206:
        /*004c*/ 	.word	0x00000000
        /*0050*/ 	.short	0x0002
        /*0052*/ 	.short	0x0008
        /*0054*/ 	.byte	0x00, 0xf0, 0x61, 0x00


	//----- nvinfo : EIATTR_KPARAM_INFO
	.align		4
.L_2207:
        /*0058*/ 	.byte	0x04, 0x17
        /*005a*/ 	.short	(.L_2209 - .L_2208)
.L_2208:
        /*005c*/ 	.word	0x00000000
        /*0060*/ 	.short	0x0001
        /*0062*/ 	.short	0x0004
        /*0064*/ 	.byte	0x00, 0xf0, 0x05, 0x00


	//----- nvinfo : EIATTR_KPARAM_INFO
	.align		4
.L_2209:
        /*0068*/ 	.byte	0x04, 0x17
        /*006a*/ 	.short	(.L_2211 - .L_2210)
.L_2210:
        /*006c*/ 	.word	0x00000000
        /*0070*/ 	.short	0x0000
        /*0072*/ 	.short	0x0000
        /*0074*/ 	.byte	0x00, 0xf0, 0x11, 0x00


	//----- nvinfo : EIATTR_SPARSE_MMA_MASK
	.align		4
.L_2211:
        /*0078*/ 	.byte	0x03, 0x50
        /*007a*/ 	.short	0x0000


	//----- nvinfo : EIATTR_MAXREG_COUNT
	.align		4
        /*007c*/ 	.byte	0x03, 0x1b
        /*007e*/ 	.short	0x00ff


	//----- nvinfo : EIATTR_EXTERNS
	.align		4
        /*0080*/ 	.byte	0x04, 0x0f
        /*0082*/ 	.short	(.L_2213 - .L_2212)


	//   ....[0]....
	.align		4
.L_2212:
        /*0084*/ 	.word	index@(__assertfail)


	//----- nvinfo : EIATTR_MERCURY_ISA_VERSION
	.align		4
.L_2213:
        /*0088*/ 	.byte	0x03, 0x5f
        /*008a*/ 	.short	0x0101


	//----- nvinfo : EIATTR_VRC_CTA_INIT_COUNT
	.align		4
        /*008c*/ 	.byte	0x02, 0x4a
	.zero		1
	.zero		1


	//----- nvinfo : EIATTR_SYSCALL_OFFSETS
	.align		4
        /*0090*/ 	.byte	0x04, 0x46
        /*0092*/ 	.short	(.L_2215 - .L_2214)


	//   ....[0]....
.L_2214:
        /*0094*/ 	.word	0x00000de0


	//   ....[1]....
        /*0098*/ 	.word	0x00001be0


	//   ....[2]....
        /*009c*/ 	.word	0x00002b00


	//   ....[3]....
        /*00a0*/ 	.word	0x00003900


	//   ....[4]....
        /*00a4*/ 	.word	0x00004780


	//   ....[5]....
        /*00a8*/ 	.word	0x00005580


	//   ....[6]....
        /*00ac*/ 	.word	0x00006400


	//   ....[7]....
        /*00b0*/ 	.word	0x00007210


	//   ....[8]....
        /*00b4*/ 	.word	0x00008040


	//   ....[9]....
        /*00b8*/ 	.word	0x00008d70


	//   ....[10]....
        /*00bc*/ 	.word	0x00009c00


	//   ....[11]....
        /*00c0*/ 	.word	0x0000aa70


	//----- nvinfo : EIATTR_EXIT_INSTR_OFFSETS
	.align		4
.L_2215:
        /*00c4*/ 	.byte	0x04, 0x1c
        /*00c6*/ 	.short	(.L_2217 - .L_2216)


	//   ....[0]....
.L_2216:
        /*00c8*/ 	.word	0x00009ed0


	//   ....[1]....
        /*00cc*/ 	.word	0x0000a000


	//   ....[2]....
        /*00d0*/ 	.word	0x0000a020


	//   ....[3]....
        /*00d4*/ 	.word	0x0000a0b0


	//   ....[4]....
        /*00d8*/ 	.word	0x0000a0d0


	//   ....[5]....
        /*00dc*/ 	.word	0x0000a0f0


	//   ....[6]....
        /*00e0*/ 	.word	0x0000a180


	//   ....[7]....
        /*00e4*/ 	.word	0x0000a1c0


	//   ....[8]....
        /*00e8*/ 	.word	0x0000a260


	//   ....[9]....
        /*00ec*/ 	.word	0x0000a2b0


	//   ....[10]....
        /*00f0*/ 	.word	0x0000a2e0


	//   ....[11]....
        /*00f4*/ 	.word	0x0000a3a0


	//   ....[12]....
        /*00f8*/ 	.word	0x0000a510


	//   ....[13]....
        /*00fc*/ 	.word	0x0000a680


	//   ....[14]....
        /*0100*/ 	.word	0x0000a7e0


	//   ....[15]....
        /*0104*/ 	.word	0x0000a810


	//   ....[16]....
        /*0108*/ 	.word	0x0000a830


	//   ....[17]....
        /*010c*/ 	.word	0x0000a8d0


	//   ....[18]....
        /*0110*/ 	.word	0x0000a910


	//   ....[19]....
        /*0114*/ 	.word	0x0000aa80


	//   ....[20]....
        /*0118*/ 	.word	0x0000ab90


	//   ....[21]....
        /*011c*/ 	.word	0x0000acd0


	//   ....[22]....
        /*0120*/ 	.word	0x0000ad10


	//----- nvinfo : EIATTR_MAX_THREADS
	.align		4
.L_2217:
        /*0124*/ 	.byte	0x04, 0x05
        /*0126*/ 	.short	(.L_2219 - .L_2218)
.L_2218:
        /*0128*/ 	.word	0x00000080
        /*012c*/ 	.word	0x00000001
        /*0130*/ 	.word	0x00000001


	//----- nvinfo : EIATTR_CRS_STACK_SIZE
	.align		4
.L_2219:
        /*0134*/ 	.byte	0x04, 0x1e
        /*0136*/ 	.short	(.L_2221 - .L_2220)
.L_2220:
        /*0138*/ 	.word	0x00000000


	//----- nvinfo : EIATTR_CBANK_PARAM_SIZE
	.align		4
.L_2221:
        /*013c*/ 	.byte	0x03, 0x19
        /*013e*/ 	.short	0x0038


	//----- nvinfo : EIATTR_PARAM_CBANK
	.align		4
        /*0140*/ 	.byte	0x04, 0x0a
        /*0142*/ 	.short	(.L_2223 - .L_2222)
	.align		4
.L_2222:
        /*0144*/ 	.word	index@(.nv.constant0._ZN2at6native27unrolled_elementwise_kernelINS0_13BinaryFunctorIiiiZZZNS0_18rshift_kernel_cudaERNS_18TensorIteratorBaseEENKUlvE_clEvENKUlvE1_clEvEUliiE_EESt5arrayIPcLm3EELi4E23TrivialOffsetCalculatorILi2EjESC_ILi1EjENS0_6memory12LoadWithCastILi2EEENSF_13StoreWithCastILi1EEEEEviT_T0_T2_T3_T4_T5_)
        /*0148*/ 	.short	0x0380
        /*014a*/ 	.short	0x0038


	//----- nvinfo : EIATTR_SW_WAR
	.align		4
.L_2223:
        /*014c*/ 	.byte	0x04, 0x36
        /*014e*/ 	.short	(.L_2225 - .L_2224)
.L_2224:
        /*0150*/ 	.word	0x00000008
.L_2225:


//--------------------- .nv.info._ZN2at6native18elementwise_kernelILi128ELi2EZNS0_22gpu_kernel_impl_nocastINS0_13BinaryFunctorIiiiZZZNS0_18rshift_kernel_cudaERNS_18TensorIteratorBaseEENKUlvE_clEvENKUlvE1_clEvEUliiE_EEEEvS5_RKT_EUliE_EEviT1_ --------------------------
	.section	.nv.info._ZN2at6native18elementwise_kernelILi128ELi2EZNS0_22gpu_kernel_impl_nocastINS0_13BinaryFunctorIiiiZZZNS0_18rshift_kernel_cudaERNS_18TensorIteratorBaseEENKUlvE_clEvENKUlvE1_clEvEUliiE_EEEEvS5_RKT_EUliE_EEviT1_,"",@"SHT_CUDA_INFO"
	.sectionflags	@""
	.align	4


	//----- nvinfo : EIATTR_CUDA_API_VERSION
	.align		4
        /*0000*/ 	.byte	0x04, 0x37
        /*0002*/ 	.short	(.L_2227 - .L_2226)
.L_2226:
        /*0004*/ 	.word	0x00000082


	//----- nvinfo : EIATTR_KPARAM_INFO
	.align		4
.L_2227:
        /*0008*/ 	.byte	0x04, 0x17
        /*000a*/ 	.short	(.L_2229 - .L_2228)
.L_2228:
        /*000c*/ 	.word	0x00000000
        /*0010*/ 	.short	0x0001
        /*0012*/ 	.short	0x0008
        /*0014*/ 	.byte	0x00, 0xf0, 0x21, 0x0a


	//----- nvinfo : EIATTR_KPARAM_INFO
	.align		4
.L_2229:
        /*0018*/ 	.byte	0x04, 0x17
        /*001a*/ 	.short	(.L_2231 - .L_2230)
.L_2230:
        /*001c*/ 	.word	0x00000000
        /*0020*/ 	.short	0x0000
        /*0022*/ 	.short	0x0000
        /*0024*/ 	.byte	0x00, 0xf0, 0x11, 0x00


	//----- nvinfo : EIATTR_SPARSE_MMA_MASK
	.align		4
.L_2231:
        /*0028*/ 	.byte	0x03, 0x50
        /*002a*/ 	.short	0x0000


	//----- nvinfo : EIATTR_MAXREG_COUNT
	.align		4
        /*002c*/ 	.byte	0x03, 0x1b
        /*002e*/ 	.short	0x0080


	//----- nvinfo : EIATTR_MERCURY_ISA_VERSION
	.align		4
        /*0030*/ 	.byte	0x03, 0x5f
        /*0032*/ 	.short	0x0101


	//----- nvinfo : EIATTR_VRC_CTA_INIT_COUNT
	.align		4
        /*0034*/ 	.byte	0x02, 0x4a
	.zero		1
	.zero		1


	//----- nvinfo : EIATTR_EXIT_INSTR_OFFSETS
	.align		4
        /*0038*/ 	.byte	0x04, 0x1c
        /*003a*/ 	.short	(.L_2233 - .L_2232)


	//   ....[0]....
.L_2232:
        /*003c*/ 	.word	0x00000180


	//   ....[1]....
        /*0040*/ 	.word	0x00000210


	//   ....[2]....
        /*0044*/ 	.word	0x00001950


	//   ....[3]....
        /*0048*/ 	.word	0x00002ff0


	//----- nvinfo : EIATTR_MAX_THREADS
	.align		4
.L_2233:
        /*004c*/ 	.byte	0x04, 0x05
        /*004e*/ 	.short	(.L_2235 - .L_2234)
.L_2234:
        /*0050*/ 	.word	0x00000080
        /*0054*/ 	.word	0x00000001
        /*0058*/ 	.word	0x00000001


	//----- nvinfo : EIATTR_CRS_STACK_SIZE
	.align		4
.L_2235:
        /*005c*/ 	.byte	0x04, 0x1e
        /*005e*/ 	.short	(.L_2237 - .L_2236)
.L_2236:
        /*0060*/ 	.word	0x00000000


	//----- nvinfo : EIATTR_CBANK_PARAM_SIZE
	.align		4
.L_2237:
        /*0064*/ 	.byte	0x03, 0x19
        /*0066*/ 	.short	0x0290


	//----- nvinfo : EIATTR_PARAM_CBANK
	.align		4
        /*0068*/ 	.byte	0x04, 0x0a
        /*006a*/ 	.short	(.L_2239 - .L_2238)
	.align		4
.L_2238:
        /*006c*/ 	.word	index@(.nv.constant0._ZN2at6native18elementwise_kernelILi128ELi2EZNS0_22gpu_kernel_impl_nocastINS0_13BinaryFunctorIiiiZZZNS0_18rshift_kernel_cudaERNS_18TensorIteratorBaseEENKUlvE_clEvENKUlvE1_clEvEUliiE_EEEEvS5_RKT_EUliE_EEviT1_)
        /*0070*/ 	.short	0x0380
        /*0072*/ 	.short	0x0290


	//----- nvinfo : EIATTR_SW_WAR
	.align		4
.L_2239:
        /*0074*/ 	.byte	0x04, 0x36
        /*0076*/ 	.short	(.L_2241 - .L_2240)
.L_2240:
        /*0078*/ 	.word	0x00000008
.L_2241:


//--------------------- .nv.info._ZN2at6native27unrolled_elementwise_kernelINS0_13BinaryFunctorIiiiZZZNS0_18rshift_kernel_cudaERNS_18TensorIteratorBaseEENKUlvE_clEvENKUlvE1_clEvEUliiE_EESt5arrayIPcLm3EELi4E23TrivialOffsetCalculatorILi2EjESC_ILi1EjENS0_6memory15LoadWithoutCastENSF_16StoreWithoutCastEEEviT_T0_T2_T3_T4_T5_ --------------------------
	.section	.nv.info._ZN2at6native27unrolled_elementwise_kernelINS0_13BinaryFunctorIiiiZZZNS0_18rshift_kernel_cudaERNS_18TensorIteratorBaseEENKUlvE_clEvENKUlvE1_clEvEUliiE_EESt5arrayIPcLm3EELi4E23TrivialOffsetCalculatorILi2EjESC_ILi1EjENS0_6memory15LoadWithoutCastENSF_16StoreWithoutCastEEEviT_T0_T2_T3_T4_T5_,"",@"SHT_CUDA_INFO"
	.sectionflags	@""
	.align	4


	//----- nvinfo : EIATTR_CUDA_API_VERSION
	.align		4
        /*0000*/ 	.byte	0x04, 0x37
        /*0002*/ 	.short	(.L_2243 - .L_2242)
.L_2242:
        /*0004*/ 	.word	0x00000082


	//----- nvinfo : EIATTR_KPARAM_INFO
	.align		4
.L_2243:
        /*0008*/ 	.byte	0x04, 0x17
        /*000a*/ 	.short	(.L_2245 - .L_2244)
.L_2244:
        /*000c*/ 	.word	0x00000000
        /*0010*/ 	.short	0x0006
        /*0012*/ 	.short	0x0023
        /*0014*/ 	.byte	0x00, 0xf0, 0x05, 0x00


	//----- nvinfo : EIATTR_KPARAM_INFO
	.align		4
.L_2245:
        /*0018*/ 	.byte	0x04, 0x17
        /*001a*/ 	.short	(.L_2247 - .L_2246)
.L_2246:
        /*001c*/ 	.word	0x00000000
        /*0020*/ 	.short	0x0005
        /*0022*/ 	.short	0x0022
        /*0024*/ 	.byte	0x00, 0xf0, 0x05, 0x00


	//----- nvinfo : EIATTR_KPARAM_INFO
	.align		4
.L_2247:
        /*0028*/ 	.byte	0x04, 0x17
        /*002a*/ 	.short	(.L_2249 - .L_2248)
.L_2248:
        /*002c*/ 	.word	0x00000000
        /*0030*/ 	.short	0x0004
        /*0032*/ 	.short	0x0021
        /*0034*/ 	.byte	0x00, 0xf0, 0x05, 0x00


	//----- nvinfo : EIATTR_KPARAM_INFO
	.align		4
.L_2249:
        /*0038*/ 	.byte	0x04, 0x17
        /*003a*/ 	.short	(.L_2251 - .L_2250)
.L_2250:
        /*003c*/ 	.word	0x00000000
        /*0040*/ 	.short	0x0003
        /*0042*/ 	.short	0x0020
        /*0044*/ 	.byte	0x00, 0xf0, 0x05, 0x00


	//----- nvinfo : EIATTR_KPARAM_INFO
	.align		4
.L_2251:
        /*0048*/ 	.byte	0x04, 0x17
        /*004a*/ 	.short	(.L_2253 - .L_2252)
.L_2252:
        /*004c*/ 	.word	0x00000000
        /*0050*/ 	.short	0x0002
        /*0052*/ 	.short	0x0008
        /*0054*/ 	.byte	0x00, 0xf0, 0x61, 0x00


	//----- nvinfo : EIATTR_KPARAM_INFO
	.align		4
.L_2253:
        /*0058*/ 	.byte	0x04, 0x17
        /*005a*/ 	.short	(.L_2255 - .L_2254)
.L_2254:
        /*005c*/ 	.word	0x00000000
        /*0060*/ 	.short	0x0001
        /*0062*/ 	.short	0x0004
        /*0064*/ 	.byte	0x00, 0xf0, 0x05, 0x00


	//----- nvinfo : EIATTR_KPARAM_INFO
	.align		4
.L_2255:
        /*0068*/ 	.byte	0x04, 0x17
        /*006a*/ 	.short	(.L_2257 - .L_2256)
.L_2256:
        /*006c*/ 	.word	0x00000000
        /*0070*/ 	.short	0x0000
        /*0072*/ 	.short	0x0000
        /*0074*/ 	.byte	0x00, 0xf0, 0x11, 0x00


	//----- nvinfo : EIATTR_SPARSE_MMA_MASK
	.align		4
.L_2257:
        /*0078*/ 	.byte	0x03, 0x50
        /*007a*/ 	.short	0x0000


	//----- nvinfo : EIATTR_MAXREG_COUNT
	.align		4
        /*007c*/ 	.byte	0x03, 0x1b
        /*007e*/ 	.short	0x00ff


	//----- nvinfo : EIATTR_MERCURY_ISA_VERSION
	.align		4
        /*0080*/ 	.byte	0x03, 0x5f
        /*0082*/ 	.short	0x0101


	//----- nvinfo : EIATTR_VRC_CTA_INIT_COUNT
	.align		4
        /*0084*/ 	.byte	0x02, 0x4a
	.zero		1
	.zero		1


	//----- nvinfo : EIATTR_EXIT_INSTR_OFFSETS
	.align		4
        /*0088*/ 	.byte	0x04, 0x1c
        /*008a*/ 	.short	(.L_2259 - .L_2258)


	//   ....[0]....
.L_2258:
        /*008c*/ 	.word	0x00000540


	//   ....[1]....
        /*0090*/ 	.word	0x00000590


	//----- nvinfo : EIATTR_MAX_THREADS
	.align		4
.L_2259:
        /*0094*/ 	.byte	0x04, 0x05
        /*0096*/ 	.short	(.L_2261 - .L_2260)
.L_2260:
        /*0098*/ 	.word	0x00000080
        /*009c*/ 	.word	0x00000001
        /*00a0*/ 	.word	0x00000001


	//----- nvinfo : EIATTR_CRS_STACK_SIZE
	.align		4
.L_2261:
        /*00a4*/ 	.byte	0x04, 0x1e
        /*00a6*/ 	.short	(.L_2263 - .L_2262)
.L_2262:
        /*00a8*/ 	.word	0x00000000


	//----- nvinfo : EIATTR_CBANK_PARAM_SIZE
	.align		4
.L_2263:
        /*00ac*/ 	.byte	0x03, 0x19
        /*00ae*/ 	.short	0x0024


	//----- nvinfo : EIATTR_PARAM_CBANK
	.align		4
        /*00b0*/ 	.byte	0x04, 0x0a
        /*00b2*/ 	.short	(.L_2265 - .L_2264)
	.align		4
.L_2264:
        /*00b4*/ 	.word	index@(.nv.constant0._ZN2at6native27unrolled_elementwise_kernelINS0_13BinaryFunctorIiiiZZZNS0_18rshift_kernel_cudaERNS_18TensorIteratorBaseEENKUlvE_clEvENKUlvE1_clEvEUliiE_EESt5arrayIPcLm3EELi4E23TrivialOffsetCalculatorILi2EjESC_ILi1EjENS0_6memory15LoadWithoutCastENSF_16StoreWithoutCastEEEviT_T0_T2_T3_T4_T5_)
        /*00b8*/ 	.short	0x0380
        /*00ba*/ 	.short	0x0024


	//----- nvinfo : EIATTR_SW_WAR
	.align		4
.L_2265:
        /*00bc*/ 	.byte	0x04, 0x36
        /*00be*/ 	.short	(.L_2267 - .L_2266)
.L_2266:
        /*00c0*/ 	.word	0x00000008
.L_2267:


//--------------------- .nv.info._ZN2at6native29vectorized_elementwise_kernelILi2ENS0_13BinaryFunctorIiiiZZZNS0_18rshift_kernel_cudaERNS_18TensorIteratorBaseEENKUlvE_clEvENKUlvE1_clEvEUliiE_EESt5arrayIPcLm3EEEEviT0_T1_ --------------------------
	.section	.nv.info._ZN2at6native29vectorized_elementwise_kernelILi2ENS0_13BinaryFunctorIiiiZZZNS0_18rshift_kernel_cudaERNS_18TensorIteratorBaseEENKUlvE_clEvENKUlvE1_clEvEUliiE_EESt5arrayIPcLm3EEEEviT0_T1_,"",@"SHT_CUDA_INFO"
	.sectionflags	@""
	.align	4


	//----- nvinfo : EIATTR_CUDA_API_VERSION
	.align		4
        /*0000*/ 	.byte	0x04, 0x37
        /*0002*/ 	.short	(.L_2269 - .L_2268)
.L_2268:
        /*0004*/ 	.word	0x00000082


	//----- nvinfo : EIATTR_KPARAM_INFO
	.align		4
.L_2269:
        /*0008*/ 	.byte	0x04, 0x17
        /*000a*/ 	.short	(.L_2271 - .L_2270)
.L_2270:
        /*000c*/ 	.word	0x00000000
        /*0010*/ 	.short	0x0002
        /*0012*/ 	.short	0x0008
        /*0014*/ 	.byte	0x00, 0xf0, 0x61, 0x00


	//----- nvinfo : EIATTR_KPARAM_INFO
	.align		4
.L_2271:
        /*0018*/ 	.byte	0x04, 0x17
        /*001a*/ 	.short	(.L_2273 - .L_2272)
.L_2272:
        /*001c*/ 	.word	0x00000000
        /*0020*/ 	.short	0x0001
        /*0022*/ 	.short	0x0004
        /*0024*/ 	.byte	0x00, 0xf0, 0x05, 0x00


	//----- nvinfo : EIATTR_KPARAM_INFO
	.align		4
.L_2273:
        /*0028*/ 	.byte	0x04, 0x17
        /*002a*/ 	.short	(.L_2275 - .L_2274)
.L_2274:
        /*002c*/ 	.word	0x00000000
        /*0030*/ 	.short	0x0000
        /*0032*/ 	.short	0x0000
        /*0034*/ 	.byte	0x00, 0xf0, 0x11, 0x00


	//----- nvinfo : EIATTR_SPARSE_MMA_MASK
	.align		4
.L_2275:
        /*0038*/ 	.byte	0x03, 0x50
        /*003a*/ 	.short	0x0000


	//----- nvinfo : EIATTR_MAXREG_COUNT
	.align		4
        /*003c*/ 	.byte	0x03, 0x1b
        /*003e*/ 	.short	0x00ff


	//----- nvinfo : EIATTR_MERCURY_ISA_VERSION
	.align		4
        /*0040*/ 	.byte	0x03, 0x5f
        /*0042*/ 	.short	0x0101


	//----- nvinfo : EIATTR_VRC_CTA_INIT_COUNT
	.align		4
        /*0044*/ 	.byte	0x02, 0x4a
	.zero		1
	.zero		1


	//----- nvinfo : EIATTR_EXIT_INSTR_OFFSETS
	.align		4
        /*0048*/ 	.byte	0x04, 0x1c
        /*004a*/ 	.short	(.L_2277 - .L_2276)


	//   ....[0]....
.L_2276:
        /*004c*/ 	.word	0x00000a50


	//   ....[1]....
        /*0050*/ 	.word	0x00000aa0


	//   ....[2]....
        /*0054*/ 	.word	0x00000d10


	//----- nvinfo : EIATTR_MAX_THREADS
	.align		4
.L_2277:
        /*0058*/ 	.byte	0x04, 0x05
        /*005a*/ 	.short	(.L_2279 - .L_2278)
.L_2278:
        /*005c*/ 	.word	0x00000080
        /*0060*/ 	.word	0x00000001
        /*0064*/ 	.word	0x00000001


	//----- nvinfo : EIATTR_CRS_STACK_SIZE
	.align		4
.L_2279:
        /*0068*/ 	.byte	0x04, 0x1e
        /*006a*/ 	.short	(.L_2281 - .L_2280)
.L_2280:
        /*006c*/ 	.word	0x00000000


	//----- nvinfo : EIATTR_CBANK_PARAM_SIZE
	.align		4
.L_2281:
        /*0070*/ 	.byte	0x03, 0x19
        /*0072*/ 	.short	0x0020


	//----- nvinfo : EIATTR_PARAM_CBANK
	.align		4
        /*0074*/ 	.byte	0x04, 0x0a
        /*0076*/ 	.short	(.L_2283 - .L_2282)
	.align		4
.L_2282:
        /*0078*/ 	.word	index@(.nv.constant0._ZN2at6native29vectorized_elementwise_kernelILi2ENS0_13BinaryFunctorIiiiZZZNS0_18rshift_kernel_cudaERNS_18TensorIteratorBaseEENKUlvE_clEvENKUlvE1_clEvEUliiE_EESt5arrayIPcLm3EEEEviT0_T1_)
        /*007c*/ 	.short	0x0380
        /*007e*/ 	.short	0x0020


	//----- nvinfo : EIATTR_SW_WAR
	.align		4
.L_2283:
        /*0080*/ 	.byte	0x04, 0x36
        /*0082*/ 	.short	(.L_2285 - .L_2284)
.L_2284:
        /*0084*/ 	.word	0x00000008
.L_2285:


//--------------------- .nv.info._ZN2at6native29vectorized_elementwise_kernelILi4ENS0_13BinaryFunctorIiiiZZZNS0_18rshift_kernel_cudaERNS_18TensorIteratorBaseEENKUlvE_clEvENKUlvE1_clEvEUliiE_EESt5arrayIPcLm3EEEEviT0_T1_ --------------------------
	.section	.nv.info._ZN2at6native29vectorized_elementwise_kernelILi4ENS0_13BinaryFunctorIiiiZZZNS0_18rshift_kernel_cudaERNS_18TensorIteratorBaseEENKUlvE_clEvENKUlvE1_clEvEUliiE_EESt5arrayIPcLm3EEEEviT0_T1_,"",@"SHT_CUDA_INFO"
	.sectionflags	@""
	.align	4


	//----- nvinfo : EIATTR_CUDA_API_VERSION
	.align		4
        /*0000*/ 	.byte	0x04, 0x37
        /*0002*/ 	.short	(.L_2287 - .L_2286)
.L_2286:
        /*0004*/ 	.word	0x00000082


	//----- nvinfo : EIATTR_KPARAM_INFO
	.align		4
.L_2287:
        /*0008*/ 	.byte	0x04, 0x17
        /*000a*/ 	.short	(.L_2289 - .L_2288)
.L_2288:
        /*000c*/ 	.word	0x00000000
        /*0010*/ 	.short	0x0002
        /*0012*/ 	.short	0x0008
        /*0014*/ 	.byte	0x00, 0xf0, 0x61, 0x00


	//----- nvinfo : EIATTR_KPARAM_INFO
	.align		4
.L_2289:
        /*0018*/ 	.byte	0x04, 0x17
        /*001a*/ 	.short	(.L_2291 - .L_2290)
.L_2290:
        /*001c*/ 	.word	0x00000000
        /*0020*/ 	.short	0x0001
        /*0022*/ 	.short	0x0004
        /*0024*/ 	.byte	0x00, 0xf0, 0x05, 0x00


	//----- nvinfo : EIATTR_KPARAM_INFO
	.align		4
.L_2291:
        /*0028*/ 	.byte	0x04, 0x17
        /*002a*/ 	.short	(.L_2293 - .L_2292)
.L_2292:
        /*002c*/ 	.word	0x00000000
        /*0030*/ 	.short	0x0000
        /*0032*/ 	.short	0x0000
        /*0034*/ 	.byte	0x00, 0xf0, 0x11, 0x00


	//----- nvinfo : EIATTR_SPARSE_MMA_MASK
	.align		4
.L_2293:
        /*0038*/ 	.byte	0x03, 0x50
        /*003a*/ 	.short	0x0000


	//----- nvinfo : EIATTR_MAXREG_COUNT
	.align		4
        /*003c*/ 	.byte	0x03, 0x1b
        /*003e*/ 	.short	0x00ff


	//----- nvinfo : EIATTR_MERCURY_ISA_VERSION
	.align		4
        /*0040*/ 	.byte	0x03, 0x5f
        /*0042*/ 	.short	0x0101


	//----- nvinfo : EIATTR_VRC_CTA_INIT_COUNT
	.align		4
        /*0044*/ 	.byte	0x02, 0x4a
	.zero		1
	.zero		1


	//----- nvinfo : EIATTR_EXIT_INSTR_OFFSETS
	.align		4
        /*0048*/ 	.byte	0x04, 0x1c
        /*004a*/ 	.short	(.L_2295 - .L_2294)


	//   ....[0]....
.L_2294:
        /*004c*/ 	.word	0x00000a50


	//   ....[1]....
        /*0050*/ 	.word	0x00000aa0


	//   ....[2]....
        /*0054*/ 	.word	0x00000cb0


	//----- nvinfo : EIATTR_MAX_THREADS
	.align		4
.L_2295:
        /*0058*/ 	.byte	0x04, 0x05
        /*005a*/ 	.short	(.L_2297 - .L_2296)
.L_2296:
        /*005c*/ 	.word	0x00000080
        /*0060*/ 	.word	0x00000001
        /*0064*/ 	.word	0x00000001


	//----- nvinfo : EIATTR_CRS_STACK_SIZE
	.align		4
.L_2297:
        /*0068*/ 	.byte	0x04, 0x1e
        /*006a*/ 	.short	(.L_2299 - .L_2298)
.L_2298:
        /*006c*/ 	.word	0x00000000


	//----- nvinfo : EIATTR_CBANK_PARAM_SIZE
	.align		4
.L_2299:
        /*0070*/ 	.byte	0x03, 0x19
        /*0072*/ 	.short	0x0020


	//----- nvinfo : EIATTR_PARAM_CBANK
	.align		4
        /*0074*/ 	.byte	0x04, 0x0a
        /*0076*/ 	.short	(.L_2301 - .L_2300)
	.align		4
.L_2300:
        /*0078*/ 	.word	index@(.nv.constant0._ZN2at6native29vectorized_elementwise_kernelILi4ENS0_13BinaryFunctorIiiiZZZNS0_18rshift_kernel_cudaERNS_18TensorIteratorBaseEENKUlvE_clEvENKUlvE1_clEvEUliiE_EESt5arrayIPcLm3EEEEviT0_T1_)
        /*007c*/ 	.short	0x0380
        /*007e*/ 	.short	0x0020


	//----- nvinfo : EIATTR_SW_WAR
	.align		4
.L_2301:
        /*0080*/ 	.byte	0x04, 0x36
        /*0082*/ 	.short	(.L_2303 - .L_2302)
.L_2302:
        /*0084*/ 	.word	0x00000008
.L_2303:


//--------------------- .nv.info._ZN2at6native29vectorized_elementwise_kernelILi8ENS0_13BinaryFunctorIiiiZZZNS0_18rshift_kernel_cudaERNS_18TensorIteratorBaseEENKUlvE_clEvENKUlvE1_clEvEUliiE_EESt5arrayIPcLm3EEEEviT0_T1_ --------------------------
	.section	.nv.info._ZN2at6native29vectorized_elementwise_kernelILi8ENS0_13BinaryFunctorIiiiZZZNS0_18rshift_kernel_cudaERNS_18TensorIteratorBaseEENKUlvE_clEvENKUlvE1_clEvEUliiE_EESt5arrayIPcLm3EEEEviT0_T1_,"",@"SHT_CUDA_INFO"
	.sectionflags	@""
	.align	4


	//----- nvinfo : EIATTR_CUDA_API_VERSION
	.align		4
        /*0000*/ 	.byte	0x04, 0x37
        /*0002*/ 	.short	(.L_2305 - .L_2304)
.L_2304:
        /*0004*/ 	.word	0x00000082


	//----- nvinfo : EIATTR_KPARAM_INFO
	.align		4
.L_2305:
        /*0008*/ 	.byte	0x04, 0x17
        /*000a*/ 	.short	(.L_2307 - .L_2306)
.L_2306:
        /*000c*/ 	.word	0x00000000
        /*0010*/ 	.short	0x0002
        /*0012*/ 	.short	0x0008
        /*0014*/ 	.byte	0x00, 0xf0, 0x61, 0x00


	//----- nvinfo : EIATTR_KPARAM_INFO
	.align		4
.L_2307:
        /*0018*/ 	.byte	0x04, 0x17
        /*001a*/ 	.short	(.L_2309 - .L_2308)
.L_2308:
        /*001c*/ 	.word	0x00000000
        /*0020*/ 	.short	0x0001
        /*0022*/ 	.short	0x0004
        /*0024*/ 	.byte	0x00, 0xf0, 0x05, 0x00


	//----- nvinfo : EIATTR_KPARAM_INFO
	.align		4
.L_2309:
        /*0028*/ 	.byte	0x04, 0x17
        /*002a*/ 	.short	(.L_2311 - .L_2310)
.L_2310:
        /*002c*/ 	.word	0x00000000
        /*0030*/ 	.short	0x0000
        /*0032*/ 	.short	0x0000
        /*0034*/ 	.byte	0x00, 0xf0, 0x11, 0x00


	//----- nvinfo : EIATTR_SPARSE_MMA_MASK
	.align		4
.L_2311:
        /*0038*/ 	.byte	0x03, 0x50
        /*003a*/ 	.short	0x0000


	//----- nvinfo : EIATTR_MAXREG_COUNT
	.align		4
        /*003c*/ 	.byte	0x03, 0x1b
        /*003e*/ 	.short	0x00ff


	//----- nvinfo : EIATTR_MERCURY_ISA_VERSION
	.align		4
        /*0040*/ 	.byte	0x03, 0x5f
        /*0042*/ 	.short	0x0101


	//----- nvinfo : EIATTR_VRC_CTA_INIT_COUNT
	.align		4
        /*0044*/ 	.byte	0x02, 0x4a
	.zero		1
	.zero		1


	//----- nvinfo : EIATTR_EXIT_INSTR_OFFSETS
	.align		4
        /*0048*/ 	.byte	0x04, 0x1c
        /*004a*/ 	.short	(.L_2313 - .L_2312)


	//   ....[0]....
.L_2312:
        /*004c*/ 	.word	0x00000a50


	//   ....[1]....
        /*0050*/ 	.word	0x00000aa0


	//   ....[2]....
        /*0054*/ 	.word	0x00000c80


	//----- nvinfo : EIATTR_MAX_THREADS
	.align		4
.L_2313:
        /*0058*/ 	.byte	0x04, 0x05
        /*005a*/ 	.short	(.L_2315 - .L_2314)
.L_2314:
        /*005c*/ 	.word	0x00000080
        /*0060*/ 	.word	0x00000001
        /*0064*/ 	.word	0x00000001


	//----- nvinfo : EIATTR_CRS_STACK_SIZE
	.align		4
.L_2315:
        /*0068*/ 	.byte	0x04, 0x1e
        /*006a*/ 	.short	(.L_2317 - .L_2316)
.L_2316:
        /*006c*/ 	.word	0x00000000


	//----- nvinfo : EIATTR_CBANK_PARAM_SIZE
	.align		4
.L_2317:
        /*0070*/ 	.byte	0x03, 0x19
        /*0072*/ 	.short	0x0020


	//----- nvinfo : EIATTR_PARAM_CBANK
	.align		4
        /*0074*/ 	.byte	0x04, 0x0a
        /*0076*/ 	.short	(.L_2319 - .L_2318)
	.align		4
.L_2318:
        /*0078*/ 	.word	index@(.nv.constant0._ZN2at6native29vectorized_elementwise_kernelILi8ENS0_13BinaryFunctorIiiiZZZNS0_18rshift_kernel_cudaERNS_18TensorIteratorBaseEENKUlvE_clEvENKUlvE1_clEvEUliiE_EESt5arrayIPcLm3EEEEviT0_T1_)
        /*007c*/ 	.short	0x0380
        /*007e*/ 	.short	0x0020


	//----- nvinfo : EIATTR_SW_WAR
	.align		4
.L_2319:
        /*0080*/ 	.byte	0x04, 0x36
        /*0082*/ 	.short	(.L_2321 - .L_2320)
.L_2320:
        /*0084*/ 	.word	0x00000008
.L_2321:


//--------------------- .nv.info._ZN2at6native18elementwise_kernelILi128ELi4EZNS0_15gpu_kernel_implINS0_13BUnaryFunctorIiiiZZZNS0_18rshift_kernel_cudaERNS_18TensorIteratorBaseEENKUlvE_clEvENKUlvE1_clEvEUliiE_EEEEvS5_RKT_EUliE_EEviT1_ --------------------------
	.section	.nv.info._ZN2at6native18elementwise_kernelILi128ELi4EZNS0_15gpu_kernel_implINS0_13BUnaryFunctorIiiiZZZNS0_18rshift_kernel_cudaERNS_18TensorIteratorBaseEENKUlvE_clEvENKUlvE1_clEvEUliiE_EEEEvS5_RKT_EUliE_EEviT1_,"",@"SHT_CUDA_INFO"
	.sectionflags	@""
	.align	4


	//----- nvinfo : EIATTR_CUDA_API_VERSION
	.align		4
        /*0000*/ 	.byte	0x04, 0x37
        /*0002*/ 	.short	(.L_2323 - .L_2322)
.L_2322:
        /*0004*/ 	.word	0x00000082


	//----- nvinfo : EIATTR_KPARAM_INFO
	.align		4
.L_2323:
        /*0008*/ 	.byte	0x04, 0x17
        /*000a*/ 	.short	(.L_2325 - .L_2324)
.L_2324:
        /*000c*/ 	.word	0x00000000
        /*0010*/ 	.short	0x0001
        /*0012*/ 	.short	0x0008
        /*0014*/ 	.byte	0x00, 0xf0, 0x81, 0x08


	//----- nvinfo : EIATTR_KPARAM_INFO
	.align		4
.L_2325:
        /*0018*/ 	.byte	0x04, 0x17
        /*001a*/ 	.short	(.L_2327 - .L_2326)
.L_2326:
        /*001c*/ 	.word	0x00000000
        /*0020*/ 	.short	0x0000
        /*0022*/ 	.short	0x0000
        /*0024*/ 	.byte	0x00, 0xf0, 0x11, 0x00


	//----- nvinfo : EIATTR_SPARSE_MMA_MASK
	.align		4
.L_2327:
        /*0028*/ 	.byte	0x03, 0x50
        /*002a*/ 	.short	0x0000


	//----- nvinfo : EIATTR_MAXREG_COUNT
	.align		4
        /*002c*/ 	.byte	0x03, 0x1b
        /*002e*/ 	.short	0x0080


	//----- nvinfo : EIATTR_EXTERNS
	.align		4
        /*0030*/ 	.byte	0x04, 0x0f
        /*0032*/ 	.short	(.L_2329 - .L_2328)


	//   ....[0]....
	.align		4
.L_2328:
        /*0034*/ 	.word	index@(__assertfail)


	//----- nvinfo : EIATTR_MERCURY_ISA_VERSION
	.align		4
.L_2329:
        /*0038*/ 	.byte	0x03, 0x5f
        /*003a*/ 	.short	0x0101


	//----- nvinfo : EIATTR_VRC_CTA_INIT_COUNT
	.align		4
        /*003c*/ 	.byte	0x02, 0x4a
	.zero		1
	.zero		1


	//----- nvinfo : EIATTR_SYSCALL_OFFSETS
	.align		4
        /*0040*/ 	.byte	0x04, 0x46
        /*0042*/ 	.short	(.L_2331 - .L_2330)


	//   ....[0]....
.L_2330:
        /*0044*/ 	.word	0x000020e0


	//   ....[1]....
        /*0048*/ 	.word	0x00002eb0


	//   ....[2]....
        /*004c*/ 	.word	0x000050d0


	//   ....[3]....
        /*0050*/ 	.word	0x00005ca0


	//   ....[4]....
        /*0054*/ 	.word	0x00008000


	//   ....[5]....
        /*0058*/ 	.word	0x00008bd0


	//   ....[6]....
        /*005c*/ 	.word	0x0000af40


	//   ....[7]....
        /*0060*/ 	.word	0x0000bae0


	//----- nvinfo : EIATTR_EXIT_INSTR_OFFSETS
	.align		4
.L_2331:
        /*0064*/ 	.byte	0x04, 0x1c
        /*0066*/ 	.short	(.L_2333 - .L_2332)


	//   ....[0]....
.L_2332:
        /*0068*/ 	.word	0x00008eb0


	//   ....[1]....
        /*006c*/ 	.word	0x0000b070


	//   ....[2]....
        /*0070*/ 	.word	0x0000b090


	//   ....[3]....
        /*0074*/ 	.word	0x0000b120


	//   ....[4]....
        /*0078*/ 	.word	0x0000b140


	//   ....[5]....
        /*007c*/ 	.word	0x0000b160


	//   ....[6]....
        /*0080*/ 	.word	0x0000b1f0


	//   ....[7]....
        /*0084*/ 	.word	0x0000b230


	//   ....[8]....
        /*0088*/ 	.word	0x0000b2d0


	//   ....[9]....
        /*008c*/ 	.word	0x0000b320


	//   ....[10]....
        /*0090*/ 	.word	0x0000b350


	//   ....[11]....
        /*0094*/ 	.word	0x0000b410


	//   ....[12]....
        /*0098*/ 	.word	0x0000b580


	//   ....[13]....
        /*009c*/ 	.word	0x0000b6f0


	//   ....[14]....
        /*00a0*/ 	.word	0x0000b850


	//   ....[15]....
        /*00a4*/ 	.word	0x0000b880


	//   ....[16]....
        /*00a8*/ 	.word	0x0000b8a0


	//   ....[17]....
        /*00ac*/ 	.word	0x0000b940


	//   ....[18]....
        /*00b0*/ 	.word	0x0000b980


	//   ....[19]....
        /*00b4*/ 	.word	0x0000baf0


	//   ....[20]....
        /*00b8*/ 	.word	0x0000bc00


	//   ....[21]....
        /*00bc*/ 	.word	0x0000bd40


	//   ....[22]....
        /*00c0*/ 	.word	0x0000bd80


	//----- nvinfo : EIATTR_MAX_THREADS
	.align		4
.L_2333:
        /*00c4*/ 	.byte	0x04, 0x05
        /*00c6*/ 	.short	(.L_2335 - .L_2334)
.L_2334:
        /*00c8*/ 	.word	0x00000080
        /*00cc*/ 	.word	0x00000001
        /*00d0*/ 	.word	0x00000001


	//----- nvinfo : EIATTR_CRS_STACK_SIZE
	.align		4
.L_2335:
        /*00d4*/ 	.byte	0x04, 0x1e
        /*00d6*/ 	.short	(.L_2337 - .L_2336)
.L_2336:
        /*00d8*/ 	.word	0x00000000


	//----- nvinfo : EIATTR_CBANK_PARAM_SIZE
	.align		4
.L_2337:
        /*00dc*/ 	.byte	0x03, 0x19
        /*00de*/ 	.short	0x0228


	//----- nvinfo : EIATTR_PARAM_CBANK
	.align		4
        /*00e0*/ 	.byte	0x04, 0x0a
        /*00e2*/ 	.short	(.L_2339 - .L_2338)
	.align		4
.L_2338:
        /*00e4*/ 	.word	index@(.nv.constant0._ZN2at6native18elementwise_kernelILi128ELi4EZNS0_15gpu_kernel_implINS0_13BUnaryFunctorIiiiZZZNS0_18rshift_kernel_cudaERNS_18TensorIteratorBaseEENKUlvE_clEvENKUlvE1_clEvEUliiE_EEEEvS5_RKT_EUliE_EEviT1_)
        /*00e8*/ 	.short	0x0380
        /*00ea*/ 	.short	0x0228


	//----- nvinfo : EIATTR_SW_WAR
	.align		4
.L_2339:
        /*00ec*/ 	.byte	0x04, 0x36
        /*00ee*/ 	.short	(.L_2341 - .L_2340)
.L_2340:
        /*00f0*/ 	.word	0x00000008
.L_2341:


//--------------------- .nv.info._ZN2at6native27unrolled_elementwise_kernelINS0_13BUnaryFunctorIiiiZZZNS0_18rshift_kernel_cudaERNS_18TensorIteratorBaseEENKUlvE_clEvENKUlvE1_clEvEUliiE_EESt5arrayIPcLm2EELi4E23TrivialOffsetCalculatorILi1EjESD_NS0_6memory12LoadWithCastILi1EEENSE_13StoreWithCastILi1EEEEEviT_T0_T2_T3_T4_T5_ --------------------------
	.section	.nv.info._ZN2at6native27unrolled_elementwise_kernelINS0_13BUnaryFunctorIiiiZZZNS0_18rshift_kernel_cudaERNS_18TensorIteratorBaseEENKUlvE_clEvENKUlvE1_clEvEUliiE_EESt5arrayIPcLm2EELi4E23TrivialOffsetCalculatorILi1EjESD_NS0_6memory12LoadWithCastILi1EEENSE_13StoreWithCastILi1EEEEEviT_T0_T2_T3_T4_T5_,"",@"SHT_CUDA_INFO"
	.sectionflags	@""
	.align	4


	//----- nvinfo : EIATTR_CUDA_API_VERSION
	.align		4
        /*0000*/ 	.byte	0x04, 0x37
        /*0002*/ 	.short	(.L_2343 - .L_2342)
.L_2342:
        /*0004*/ 	.word	0x00000082


	//----- nvinfo : EIATTR_KPARAM_INFO
	.align		4
.L_2343:
        /*0008*/ 	.byte	0x04, 0x17
        /*000a*/ 	.short	(.L_2345 - .L_2344)
.L_2344:
        /*000c*/ 	.word	0x00000000
        /*0010*/ 	.short	0x0006
        /*0012*/ 	.short	0x002c
        /*0014*/ 	.byte	0x00, 0xf0, 0x21, 0x00


	//----- nvinfo : EIATTR_KPARAM_INFO
	.align		4
.L_2345:
        /*0018*/ 	.byte	0x04, 0x17
        /*001a*/ 	.short	(.L_2347 - .L_2346)
.L_2346:
        /*001c*/ 	.word	0x00000000
        /*0020*/ 	.short	0x0005
        /*0022*/ 	.short	0x0024
        /*0024*/ 	.byte	0x00, 0xf0, 0x21, 0x00


	//----- nvinfo : EIATTR_KPARAM_INFO
	.align		4
.L_2347:
        /*0028*/ 	.byte	0x04, 0x17
        /*002a*/ 	.short	(.L_2349 - .L_2348)
.L_2348:
        /*002c*/ 	.word	0x00000000
        /*0030*/ 	.short	0x0004
        /*0032*/ 	.short	0x0021
        /*0034*/ 	.byte	0x00, 0xf0, 0x05, 0x00


	//----- nvinfo : EIATTR_KPARAM_INFO
	.align		4
.L_2349:
        /*0038*/ 	.byte	0x04, 0x17
        /*003a*/ 	.short	(.L_2351 - .L_2350)
.L_2350:
        /*003c*/ 	.word	0x00000000
        /*0040*/ 	.short	0x0003
        /*0042*/ 	.short	0x0020
        /*0044*/ 	.byte	0x00, 0xf0, 0x05, 0x00


	//----- nvinfo : EIATTR_KPARAM_INFO
	.align		4
.L_2351:
        /*0048*/ 	.byte	0x04, 0x17
        /*004a*/ 	.short	(.L_2353 - .L_2352)
.L_2352:
        /*004c*/ 	.word	0x00000000
        /*0050*/ 	.short	0x0002
        /*0052*/ 	.short	0x0010
        /*0054*/ 	.byte	0x00, 0xf0, 0x41, 0x00


	//----- nvinfo : EIATTR_KPARAM_INFO
	.align		4
.L_2353:
        /*0058*/ 	.byte	0x04, 0x17
        /*005a*/ 	.short	(.L_2355 - .L_2354)
.L_2354:
        /*005c*/ 	.word	0x00000000
        /*0060*/ 	.short	0x0001
        /*0062*/ 	.short	0x0004
        /*0064*/ 	.byte	0x00, 0xf0, 0x21, 0x00


	//----- nvinfo : EIATTR_KPARAM_INFO
	.align		4
.L_2355:
        /*0068*/ 	.byte	0x04, 0x17
        /*006a*/ 	.short	(.L_2357 - .L_2356)
.L_2356:
        /*006c*/ 	.word	0x00000000
        /*0070*/ 	.short	0x0000
        /*0072*/ 	.short	0x0000
        /*0074*/ 	.byte	0x00, 0xf0, 0x11, 0x00


	//----- nvinfo : EIATTR_SPARSE_MMA_MASK
	.align		4
.L_2357:
        /*0078*/ 	.byte	0x03, 0x50
        /*007a*/ 	.short	0x0000


	//----- nvinfo : EIATTR_MAXREG_COUNT
	.align		4
        /*007c*/ 	.byte	0x03, 0x1b
        /*007e*/ 	.short	0x00ff


	//----- nvinfo : EIATTR_EXTERNS
	.align		4
        /*0080*/ 	.byte	0x04, 0x0f
        /*0082*/ 	.short	(.L_2359 - .L_2358)


	//   ....[0]....
	.align		4
.L_2358:
        /*0084*/ 	.word	index@(__assertfail)


	//----- nvinfo : EIATTR_MERCURY_ISA_VERSION
	.align		4
.L_2359:
        /*0088*/ 	.byte	0x03, 0x5f
        /*008a*/ 	.short	0x0101


	//----- nvinfo : EIATTR_VRC_CTA_INIT_COUNT
	.align		4
        /*008c*/ 	.byte	0x02, 0x4a
	.zero		1
	.zero		1


	//----- nvinfo : EIATTR_SYSCALL_OFFSETS
	.align		4
        /*0090*/ 	.byte	0x04, 0x46
        /*0092*/ 	.short	(.L_2361 - .L_2360)


	//   ....[0]....
.L_2360:
        /*0094*/ 	.word	0x00000dc0


	//   ....[1]....
        /*0098*/ 	.word	0x00001ce0


	//   ....[2]....
        /*009c*/ 	.word	0x00002b50


	//   ....[3]....
        /*00a0*/ 	.word	0x000039c0


	//   ....[4]....
        /*00a4*/ 	.word	0x000047e0


	//   ....[5]....
        /*00a8*/ 	.word	0x00005530


	//   ....[6]....
        /*00ac*/ 	.word	0x000063e0


	//   ....[7]....
        /*00b0*/ 	.word	0x00007250


	//----- nvinfo : EIATTR_EXIT_INSTR_OFFSETS
	.align		4
.L_2361:
        /*00b4*/ 	.byte	0x04, 0x1c
        /*00b6*/ 	.short	(.L_2363 - .L_2362)


	//   ....[0]....
.L_2362:
        /*00b8*/ 	.word	0x000066b0


	//   ....[1]....
        /*00bc*/ 	.word	0x000067e0


	//   ....[2]....
        /*00c0*/ 	.word	0x00006800


	//   ....[3]....
        /*00c4*/ 	.word	0x00006890


	//   ....[4]....
        /*00c8*/ 	.word	0x000068b0


	//   ....[5]....
        /*00cc*/ 	.word	0x000068d0


	//   ....[6]....
        /*00d0*/ 	.word	0x00006960


	//   ....[7]....
        /*00d4*/ 	.word	0x000069a0


	//   ....[8]....
        /*00d8*/ 	.word	0x00006a40


	//   ....[9]....
        /*00dc*/ 	.word	0x00006a90


	//   ....[10]....
        /*00e0*/ 	.word	0x00006ac0


	//   ....[11]....
        /*00e4*/ 	.word	0x00006b80


	//   ....[12]....
        /*00e8*/ 	.word	0x00006cf0


	//   ....[13]....
        /*00ec*/ 	.word	0x00006e60


	//   ....[14]....
        /*00f0*/ 	.word	0x00006fc0


	//   ....[15]....
        /*00f4*/ 	.word	0x00006ff0


	//   ....[16]....
        /*00f8*/ 	.word	0x00007010


	//   ....[17]....
        /*00fc*/ 	.word	0x000070b0


	//   ....[18]....
        /*0100*/ 	.word	0x000070f0


	//   ....[19]....
        /*0104*/ 	.word	0x00007260


	//   ....[20]....
        /*0108*/ 	.word	0x00007370


	//   ....[21]....
        /*010c*/ 	.word	0x000074b0


	//   ....[22]....
        /*0110*/ 	.word	0x000074f0


	//----- nvinfo : EIATTR_MAX_THREADS
	.align		4
.L_2363:
        /*0114*/ 	.byte	0x04, 0x05
        /*0116*/ 	.short	(.L_2365 - .L_2364)
.L_2364:
        /*0118*/ 	.word	0x00000080
        /*011c*/ 	.word	0x00000001
        /*0120*/ 	.word	0x00000001


	//----- nvinfo : EIATTR_CRS_STACK_SIZE
	.align		4
.L_2365:
        /*0124*/ 	.byte	0x04, 0x1e
        /*0126*/ 	.short	(.L_2367 - .L_2366)
.L_2366:
        /*0128*/ 	.word	0x00000000


	//----- nvinfo : EIATTR_CBANK_PARAM_SIZE
	.align		4
.L_2367:
        /*012c*/ 	.byte	0x03, 0x19
        /*012e*/ 	.short	0x0034


	//----- nvinfo : EIATTR_PARAM_CBANK
	.align		4
        /*0130*/ 	.byte	0x04, 0x0a
        /*0132*/ 	.short	(.L_2369 - .L_2368)
	.align		4
.L_2368:
        /*0134*/ 	.word	index@(.nv.constant0._ZN2at6native27unrolled_elementwise_kernelINS0_13BUnaryFunctorIiiiZZZNS0_18rshift_kernel_cudaERNS_18TensorIteratorBaseEENKUlvE_clEvENKUlvE1_clEvEUliiE_EESt5arrayIPcLm2EELi4E23TrivialOffsetCalculatorILi1EjESD_NS0_6memory12LoadWithCastILi1EEENSE_13StoreWithCastILi1EEEEEviT_T0_T2_T3_T4_T5_)
        /*0138*/ 	.short	0x0380
        /*013a*/ 	.short	0x0034


	//----- nvinfo : EIATTR_SW_WAR
	.align		4
.L_2369:
        /*013c*/ 	.byte	0x04, 0x36
        /*013e*/ 	.short	(.L_2371 - .L_2370)
.L_2370:
        /*0140*/ 	.word	0x00000008
.L_2371:


//--------------------- .nv.info._ZN2at6native18elementwise_kernelILi128ELi2EZNS0_22gpu_kernel_impl_nocastINS0_13BUnaryFunctorIiiiZZZNS0_18rshift_kernel_cudaERNS_18TensorIteratorBaseEENKUlvE_clEvENKUlvE1_clEvEUliiE_EEEEvS5_RKT_EUliE_EEviT1_ --------------------------
	.section	.nv.info._ZN2at6native18elementwise_kernelILi128ELi2EZNS0_22gpu_kernel_impl_nocastINS0_13BUnaryFunctorIiiiZZZNS0_18rshift_kernel_cudaERNS_18TensorIteratorBaseEENKUlvE_clEvENKUlvE1_clEvEUliiE_EEEEvS5_RKT_EUliE_EEviT1_,"",@"SHT_CUDA_INFO"
	.sectionflags	@""
	.align	4


	//----- nvinfo : EIATTR_CUDA_API_VERSION
	.align		4
        /*0000*/ 	.byte	0x04, 0x37
        /*0002*/ 	.short	(.L_2373 - .L_2372)
.L_2372:
        /*0004*/ 	.word	0x00000082


	//----- nvinfo : EIATTR_KPARAM_INFO
	.align		4
.L_2373:
        /*0008*/ 	.byte	0x04, 0x17
        /*000a*/ 	.short	(.L_2375 - .L_2374)
.L_2374:
        /*000c*/ 	.word	0x00000000
        /*0010*/ 	.short	0x0001
        /*0012*/ 	.short	0x0008
        /*0014*/ 	.byte	0x00, 0xf0, 0x61, 0x08


	//----- nvinfo : EIATTR_KPARAM_INFO
	.align		4
.L_2375:
        /*0018*/ 	.byte	0x04, 0x17
        /*001a*/ 	.short	(.L_2377 - .L_2376)
.L_2376:
        /*001c*/ 	.word	0x00000000
        /*0020*/ 	.short	0x0000
        /*0022*/ 	.short	0x0000
        /*0024*/ 	.byte	0x00, 0xf0, 0x11, 0x00


	//----- nvinfo : EIATTR_SPARSE_MMA_MASK
	.align		4
.L_2377:
        /*0028*/ 	.byte	0x03, 0x50
        /*002a*/ 	.short	0x0000


	//----- nvinfo : EIATTR_MAXREG_COUNT
	.align		4
        /*002c*/ 	.byte	0x03, 0x1b
        /*002e*/ 	.short	0x0080


	//----- nvinfo : EIATTR_MERCURY_ISA_VERSION
	.align		4
        /*0030*/ 	.byte	0x03, 0x5f
        /*0032*/ 	.short	0x0101


	//----- nvinfo : EIATTR_VRC_CTA_INIT_COUNT
	.align		4
        /*0034*/ 	.byte	0x02, 0x4a
	.zero		1
	.zero		1


	//----- nvinfo : EIATTR_EXIT_INSTR_OFFSETS
	.align		4
        /*0038*/ 	.byte	0x04, 0x1c
        /*003a*/ 	.short	(.L_2379 - .L_2378)


	//   ....[0]....
.L_2378:
        /*003c*/ 	.word	0x00000180


	//   ....[1]....
        /*0040*/ 	.word	0x000001e0


	//   ....[2]....
        /*0044*/ 	.word	0x000015b0


	//   ....[3]....
        /*0048*/ 	.word	0x000028e0


	//----- nvinfo : EIATTR_MAX_THREADS
	.align		4
.L_2379:
        /*004c*/ 	.byte	0x04, 0x05
        /*004e*/ 	.short	(.L_2381 - .L_2380)
.L_2380:
        /*0050*/ 	.word	0x00000080
        /*0054*/ 	.word	0x00000001
        /*0058*/ 	.word	0x00000001


	//----- nvinfo : EIATTR_CRS_STACK_SIZE
	.align		4
.L_2381:
        /*005c*/ 	.byte	0x04, 0x1e
        /*005e*/ 	.short	(.L_2383 - .L_2382)
.L_2382:
        /*0060*/ 	.word	0x00000000


	//----- nvinfo : EIATTR_CBANK_PARAM_SIZE
	.align		4
.L_2383:
        /*0064*/ 	.byte	0x03, 0x19
        /*0066*/ 	.short	0x0220


	//----- nvinfo : EIATTR_PARAM_CBANK
	.align		4
        /*0068*/ 	.byte	0x04, 0x0a
        /*006a*/ 	.short	(.L_2385 - .L_2384)
	.align		4
.L_2384:
        /*006c*/ 	.word	index@(.nv.constant0._ZN2at6native18elementwise_kernelILi128ELi2EZNS0_22gpu_kernel_impl_nocastINS0_13BUnaryFunctorIiiiZZZNS0_18rshift_kernel_cudaERNS_18TensorIteratorBaseEENKUlvE_clEvENKUlvE1_clEvEUliiE_EEEEvS5_RKT_EUliE_EEviT1_)
        /*0070*/ 	.short	0x0380
        /*0072*/ 	.short	0x0220


	//----- nvinfo : EIATTR_SW_WAR
	.align		4
.L_2385:
        /*0074*/ 	.byte	0x04, 0x36
        /*0076*/ 	.short	(.L_2387 - .L_2386)
.L_2386:
        /*0078*/ 	.word	0x00000008
.L_2387:


//--------------------- .nv.info._ZN2at6native27unrolled_elementwise_kernelINS0_13BUnaryFunctorIiiiZZZNS0_18rshift_kernel_cudaERNS_18TensorIteratorBaseEENKUlvE_clEvENKUlvE1_clEvEUliiE_EESt5arrayIPcLm2EELi4E23TrivialOffsetCalculatorILi1EjESD_NS0_6memory15LoadWithoutCastENSE_16StoreWithoutCastEEEviT_T0_T2_T3_T4_T5_ --------------------------
	.section	.nv.info._ZN2at6native27unrolled_elementwise_kernelINS0_13BUnaryFunctorIiiiZZZNS0_18rshift_kernel_cudaERNS_18TensorIteratorBaseEENKUlvE_clEvENKUlvE1_clEvEUliiE_EESt5arrayIPcLm2EELi4E23TrivialOffsetCalculatorILi1EjESD_NS0_6memory15LoadWithoutCastENSE_16StoreWithoutCastEEEviT_T0_T2_T3_T4_T5_,"",@"SHT_CUDA_INFO"
	.sectionflags	@""
	.align	4


	//----- nvinfo : EIATTR_CUDA_API_VERSION
	.align		4
        /*0000*/ 	.byte	0x04, 0x37
        /*0002*/ 	.short	(.L_2389 - .L_2388)
.L_2388:
        /*0004*/ 	.word	0x00000082


	//----- nvinfo : EIATTR_KPARAM_INFO
	.align		4
.L_2389:
        /*0008*/ 	.byte	0x04, 0x17
        /*000a*/ 	.short	(.L_2391 - .L_2390)
.L_2390:
        /*000c*/ 	.word	0x00000000
        /*0010*/ 	.short	0x0006
        /*0012*/ 	.short	0x0023
        /*0014*/ 	.byte	0x00, 0xf0, 0x05, 0x00


	//----- nvinfo : EIATTR_KPARAM_INFO
	.align		4
.L_2391:
        /*0018*/ 	.byte	0x04, 0x17
        /*001a*/ 	.short	(.L_2393 - .L_2392)
.L_2392:
        /*001c*/ 	.word	0x00000000
        /*0020*/ 	.short	0x0005
        /*0022*/ 	.short	0x0022
        /*0024*/ 	.byte	0x00, 0xf0, 0x05, 0x00


	//----- nvinfo : EIATTR_KPARAM_INFO
	.align		4
.L_2393:
        /*0028*/ 	.byte	0x04, 0x17
        /*002a*/ 	.short	(.L_2395 - .L_2394)
.L_2394:
        /*002c*/ 	.word	0x00000000
        /*0030*/ 	.short	0x0004
        /*0032*/ 	.short	0x0021
        /*0034*/ 	.byte	0x00, 0xf0, 0x05, 0x00


	//----- nvinfo : EIATTR_KPARAM_INFO
	.align		4
.L_2395:
        /*0038*/ 	.byte	0x04, 0x17
        /*003a*/ 	.short	(.L_2397 - .L_2396)
.L_2396:
        /*003c*/ 	.word	0x00000000
        /*0040*/ 	.short	0x0003
        /*0042*/ 	.short	0x0020
        /*0044*/ 	.byte	0x00, 0xf0, 0x05, 0x00


	//----- nvinfo : EIATTR_KPARAM_INFO
	.align		4
.L_2397:
        /*0048*/ 	.byte	0x04, 0x17
        /*004a*/ 	.short	(.L_2399 - .L_2398)
.L_2398:
        /*004c*/ 	.word	0x00000000
        /*0050*/ 	.short	0x0002
        /*0052*/ 	.short	0x0010
        /*0054*/ 	.byte	0x00, 0xf0, 0x41, 0x00


	//----- nvinfo : EIATTR_KPARAM_INFO
	.align		4
.L_2399:
        /*0058*/ 	.byte	0x04, 0x17
        /*005a*/ 	.short	(.L_2401 - .L_2400)
.L_2400:
        /*005c*/ 	.word	0x00000000
        /*0060*/ 	.short	0x0001
        /*0062*/ 	.short	0x0004
        /*0064*/ 	.byte	0x00, 0xf0, 0x21, 0x00


	//----- nvinfo : EIATTR_KPARAM_INFO
	.align		4
.L_2401:
        /*0068*/ 	.byte	0x04, 0x17
        /*006a*/ 	.short	(.L_2403 - .L_2402)
.L_2402:
        /*006c*/ 	.word	0x00000000
        /*0070*/ 	.short	0x0000
        /*0072*/ 	.short	0x0000
        /*0074*/ 	.byte	0x00, 0xf0, 0x11, 0x00


	//----- nvinfo : EIATTR_SPARSE_MMA_MASK
	.align		4
.L_2403:
        /*0078*/ 	.byte	0x03, 0x50
        /*007a*/ 	.short	0x0000


	//----- nvinfo : EIATTR_MAXREG_COUNT
	.align		4
        /*007c*/ 	.byte	0x03, 0x1b
        /*007e*/ 	.short	0x00ff


	//----- nvinfo : EIATTR_MERCURY_ISA_VERSION
	.align		4
        /*0080*/ 	.byte	0x03, 0x5f
        /*0082*/ 	.short	0x0101


	//----- nvinfo : EIATTR_VRC_CTA_INIT_COUNT
	.align		4
        /*0084*/ 	.byte	0x02, 0x4a
	.zero		1
	.zero		1


	//----- nvinfo : EIATTR_EXIT_INSTR_OFFSETS
	.align		4
        /*0088*/ 	.byte	0x04, 0x1c
        /*008a*/ 	.short	(.L_2405 - .L_2404)


	//   ....[0]....
.L_2404:
        /*008c*/ 	.word	0x00000420


	//   ....[1]....
        /*0090*/ 	.word	0x00000470


	//----- nvinfo : EIATTR_MAX_THREADS
	.align		4
.L_2405:
        /*0094*/ 	.byte	0x04, 0x05
        /*0096*/ 	.short	(.L_2407 - .L_2406)
.L_2406:
        /*0098*/ 	.word	0x00000080
        /*009c*/ 	.word	0x00000001
        /*00a0*/ 	.word	0x00000001


	//----- nvinfo : EIATTR_CRS_STACK_SIZE
	.align		4
.L_2407:
        /*00a4*/ 	.byte	0x04, 0x1e
        /*00a6*/ 	.short	(.L_2409 - .L_2408)
.L_2408:
        /*00a8*/ 	.word	0x00000000


	//----- nvinfo : EIATTR_CBANK_PARAM_SIZE
	.align		4
.L_2409:
        /*00ac*/ 	.byte	0x03, 0x19
        /*00ae*/ 	.short	0x0024


	//----- nvinfo : EIATTR_PARAM_CBANK
	.align		4
        /*00b0*/ 	.byte	0x04, 0x0a
        /*00b2*/ 	.short	(.L_2411 - .L_2410)
	.align		4
.L_2410:
        /*00b4*/ 	.word	index@(.nv.constant0._ZN2at6native27unrolled_elementwise_kernelINS0_13BUnaryFunctorIiiiZZZNS0_18rshift_kernel_cudaERNS_18TensorIteratorBaseEENKUlvE_clEvENKUlvE1_clEvEUliiE_EESt5arrayIPcLm2EELi4E23TrivialOffsetCalculatorILi1EjESD_NS0_6memory15LoadWithoutCastENSE_16StoreWithoutCastEEEviT_T0_T2_T3_T4_T5_)
        /*00b8*/ 	.short	0x0380
        /*00ba*/ 	.short	0x0024


	//----- nvinfo : EIATTR_SW_WAR
	.align		4
.L_2411:
        /*00bc*/ 	.byte	0x04, 0x36
        /*00be*/ 	.short	(.L_2413 - .L_2412)
.L_2412:
        /*00c0*/ 	.word	0x00000008
.L_2413:


//--------------------- .nv.info._ZN2at6native29vectorized_elementwise_kernelILi2ENS0_13BUnaryFunctorIiiiZZZNS0_18rshift_kernel_cudaERNS_18TensorIteratorBaseEENKUlvE_clEvENKUlvE1_clEvEUliiE_EESt5arrayIPcLm2EEEEviT0_T1_ --------------------------
	.section	.nv.info._ZN2at6native29vectorized_elementwise_kernelILi2ENS0_13BUnaryFunctorIiiiZZZNS0_18rshift_kernel_cudaERNS_18TensorIteratorBaseEENKUlvE_clEvENKUlvE1_clEvEUliiE_EESt5arrayIPcLm2EEEEviT0_T1_,"",@"SHT_CUDA_INFO"
	.sectionflags	@""
	.align	4


	//----- nvinfo : EIATTR_CUDA_API_VERSION
	.align		4
        /*0000*/ 	.byte	0x04, 0x37
        /*0002*/ 	.short	(.L_2415 - .L_2414)
.L_2414:
        /*0004*/ 	.word	0x00000082


	//----- nvinfo : EIATTR_KPARAM_INFO
	.align		4
.L_2415:
        /*0008*/ 	.byte	0x04, 0x17
        /*000a*/ 	.short	(.L_2417 - .L_2416)
.L_2416:
        /*000c*/ 	.word	0x00000000
        /*0010*/ 	.short	0x0002
        /*0012*/ 	.short	0x0010
        /*0014*/ 	.byte	0x00, 0xf0, 0x41, 0x00


	//----- nvinfo : EIATTR_KPARAM_INFO
	.align		4
.L_2417:
        /*0018*/ 	.byte	0x04, 0x17
        /*001a*/ 	.short	(.L_2419 - .L_2418)
.L_2418:
        /*001c*/ 	.word	0x00000000
        /*0020*/ 	.short	0x0001
        /*0022*/ 	.short	0x0004
        /*0024*/ 	.byte	0x00, 0xf0, 0x21, 0x00


	//----- nvinfo : EIATTR_KPARAM_INFO
	.align		4
.L_2419:
        /*0028*/ 	.byte	0x04, 0x17
        /*002a*/ 	.short	(.L_2421 - .L_2420)
.L_2420:
        /*002c*/ 	.word	0x00000000
        /*0030*/ 	.short	0x0000
        /*0032*/ 	.short	0x0000
        /*0034*/ 	.byte	0x00, 0xf0, 0x11, 0x00


	//----- nvinfo : EIATTR_SPARSE_MMA_MASK
	.align		4
.L_2421:
        /*0038*/ 	.byte	0x03, 0x50
        /*003a*/ 	.short	0x0000


	//----- nvinfo : EIATTR_MAXREG_COUNT
	.align		4
        /*003c*/ 	.byte	0x03, 0x1b
        /*003e*/ 	.short	0x00ff


	//----- nvinfo : EIATTR_MERCURY_ISA_VERSION
	.align		4
        /*0040*/ 	.byte	0x03, 0x5f
        /*0042*/ 	.short	0x0101


	//----- nvinfo : EIATTR_VRC_CTA_INIT_COUNT
	.align		4
        /*0044*/ 	.byte	0x02, 0x4a
	.zero		1
	.zero		1


	//----- nvinfo : EIATTR_EXIT_INSTR_OFFSETS
	.align		4
        /*0048*/ 	.byte	0x04, 0x1c
        /*004a*/ 	.short	(.L_2423 - .L_2422)


	//   ....[0]....
.L_2422:
        /*004c*/ 	.word	0x00000830


	//   ....[1]....
        /*0050*/ 	.word	0x00000880


	//   ....[2]....
        /*0054*/ 	.word	0x00000a30


	//----- nvinfo : EIATTR_MAX_THREADS
	.align		4
.L_2423:
        /*0058*/ 	.byte	0x04, 0x05
        /*005a*/ 	.short	(.L_2425 - .L_2424)
.L_2424:
        /*005c*/ 	.word	0x00000080
        /*0060*/ 	.word	0x00000001
        /*0064*/ 	.word	0x00000001


	//----- nvinfo : EIATTR_CRS_STACK_SIZE
	.align		4
.L_2425:
        /*0068*/ 	.byte	0x04, 0x1e
        /*006a*/ 	.short	(.L_2427 - .L_2426)
.L_2426:
        /*006c*/ 	.word	0x00000000


	//----- nvinfo : EIATTR_CBANK_PARAM_SIZE
	.align		4
.L_2427:
        /*0070*/ 	.byte	0x03, 0x19
        /*0072*/ 	.short	0x0020


	//----- nvinfo : EIATTR_PARAM_CBANK
	.align		4
        /*0074*/ 	.byte	0x04, 0x0a
        /*0076*/ 	.short	(.L_2429 - .L_2428)
	.align		4
.L_2428:
        /*0078*/ 	.word	index@(.nv.constant0._ZN2at6native29vectorized_elementwise_kernelILi2ENS0_13BUnaryFunctorIiiiZZZNS0_18rshift_kernel_cudaERNS_18TensorIteratorBaseEENKUlvE_clEvENKUlvE1_clEvEUliiE_EESt5arrayIPcLm2EEEEviT0_T1_)
        /*007c*/ 	.short	0x0380
        /*007e*/ 	.short	0x0020


	//----- nvinfo : EIATTR_SW_WAR
	.align		4
.L_2429:
        /*0080*/ 	.byte	0x04, 0x36
        /*0082*/ 	.short	(.L_2431 - .L_2430)
.L_2430:
        /*0084*/ 	.word	0x00000008
.L_2431:


//--------------------- .nv.info._ZN2at6native29vectorized_elementwise_kernelILi4ENS0_13BUnaryFunctorIiiiZZZNS0_18rshift_kernel_cudaERNS_18TensorIteratorBaseEENKUlvE_clEvENKUlvE1_clEvEUliiE_EESt5arrayIPcLm2EEEEviT0_T1_ --------------------------
	.section	.nv.info._ZN2at6native29vectorized_elementwise_kernelILi4ENS0_13BUnaryFunctorIiiiZZZNS0_18rshift_kernel_cudaERNS_18TensorIteratorBaseEENKUlvE_clEvENKUlvE1_clEvEUliiE_EESt5arrayIPcLm2EEEEviT0_T1_,"",@"SHT_CUDA_INFO"
	.sectionflags	@""
	.align	4


	//----- nvinfo : EIATTR_CUDA_API_VERSION
	.align		4
        /*0000*/ 	.byte	0x04, 0x37
        /*0002*/ 	.short	(.L_2433 - .L_2432)
.L_2432:
        /*0004*/ 	.word	0x00000082


	//----- nvinfo : EIATTR_KPARAM_INFO
	.align		4
.L_2433:
        /*0008*/ 	.byte	0x04, 0x17
        /*000a*/ 	.short	(.L_2435 - .L_2434)
.L_2434:
        /*000c*/ 	.word	0x00000000
        /*0010*/ 	.short	0x0002
        /*0012*/ 	.short	0x0010
        /*0014*/ 	.byte	0x00, 0xf0, 0x41, 0x00


	//----- nvinfo : EIATTR_KPARAM_INFO
	.align		4
.L_2435:
        /*0018*/ 	.byte	0x04, 0x17
        /*001a*/ 	.short	(.L_2437 - .L_2436)
.L_2436:
        /*001c*/ 	.word	0x00000000
        /*0020*/ 	.short	0x0001
        /*0022*/ 	.short	0x0004
        /*0024*/ 	.byte	0x00, 0xf0, 0x21, 0x00


	//----- nvinfo : EIATTR_KPARAM_INFO
	.align		4
.L_2437:
        /*0028*/ 	.byte	0x04, 0x17
        /*002a*/ 	.short	(.L_2439 - .L_2438)
.L_2438:
        /*002c*/ 	.word	0x00000000
        /*0030*/ 	.short	0x0000
        /*0032*/ 	.short	0x0000
        /*0034*/ 	.byte	0x00, 0xf0, 0x11, 0x00


	//----- nvinfo : EIATTR_SPARSE_MMA_MASK
	.align		4
.L_2439:
        /*0038*/ 	.byte	0x03, 0x50
        /*003a*/ 	.short	0x0000


	//----- nvinfo : EIATTR_MAXREG_COUNT
	.align		4
        /*003c*/ 	.byte	0x03, 0x1b
        /*003e*/ 	.short	0x00ff


	//----- nvinfo : EIATTR_MERCURY_ISA_VERSION
	.align		4
        /*0040*/ 	.byte	0x03, 0x5f
        /*0042*/ 	.short	0x0101


	//----- nvinfo : EIATTR_VRC_CTA_INIT_COUNT
	.align		4
        /*0044*/ 	.byte	0x02, 0x4a
	.zero		1
	.zero		1


	//----- nvinfo : EIATTR_EXIT_INSTR_OFFSETS
	.align		4
        /*0048*/ 	.byte	0x04, 0x1c
        /*004a*/ 	.short	(.L_2441 - .L_2440)


	//   ....[0]....
.L_2440:
        /*004c*/ 	.word	0x00000830


	//   ....[1]....
        /*0050*/ 	.word	0x00000880


	//   ....[2]....
        /*0054*/ 	.word	0x000009f0


	//----- nvinfo : EIATTR_MAX_THREADS
	.align		4
.L_2441:
        /*0058*/ 	.byte	0x04, 0x05
        /*005a*/ 	.short	(.L_2443 - .L_2442)
.L_2442:
        /*005c*/ 	.word	0x00000080
        /*0060*/ 	.word	0x00000001
        /*0064*/ 	.word	0x00000001


	//----- nvinfo : EIATTR_CRS_STACK_SIZE
	.align		4
.L_2443:
        /*0068*/ 	.byte	0x04, 0x1e
        /*006a*/ 	.short	(.L_2445 - .L_2444)
.L_2444:
        /*006c*/ 	.word	0x00000000


	//----- nvinfo : EIATTR_CBANK_PARAM_SIZE
	.align		4
.L_2445:
        /*0070*/ 	.byte	0x03, 0x19
        /*0072*/ 	.short	0x0020


	//----- nvinfo : EIATTR_PARAM_CBANK
	.align		4
        /*0074*/ 	.byte	0x04, 0x0a
        /*0076*/ 	.short	(.L_2447 - .L_2446)
	.align		4
.L_2446:
        /*0078*/ 	.word	index@(.nv.constant0._ZN2at6native29vectorized_elementwise_kernelILi4ENS0_13BUnaryFunctorIiiiZZZNS0_18rshift_kernel_cudaERNS_18TensorIteratorBaseEENKUlvE_clEvENKUlvE1_clEvEUliiE_EESt5arrayIPcLm2EEEEviT0_T1_)
        /*007c*/ 	.short	0x0380
        /*007e*/ 	.short	0x0020


	//----- nvinfo : EIATTR_SW_WAR
	.align		4
.L_2447:
        /*0080*/ 	.byte	0x04, 0x36
        /*0082*/ 	.short	(.L_2449 - .L_2448)
.L_2448:
        /*0084*/ 	.word	0x00000008
.L_2449:


//--------------------- .nv.info._ZN2at6native29vectorized_elementwise_kernelILi8ENS0_13BUnaryFunctorIiiiZZZNS0_18rshift_kernel_cudaERNS_18TensorIteratorBaseEENKUlvE_clEvENKUlvE1_clEvEUliiE_EESt5arrayIPcLm2EEEEviT0_T1_ --------------------------
	.section	.nv.info._ZN2at6native29vectorized_elementwise_kernelILi8ENS0_13BUnaryFunctorIiiiZZZNS0_18rshift_kernel_cudaERNS_18TensorIteratorBaseEENKUlvE_clEvENKUlvE1_clEvEUliiE_EESt5arrayIPcLm2EEEEviT0_T1_,"",@"SHT_CUDA_INFO"
	.sectionflags	@""
	.align	4


	//----- nvinfo : EIATTR_CUDA_API_VERSION
	.align		4
        /*0000*/ 	.byte	0x04, 0x37
        /*0002*/ 	.short	(.L_2451 - .L_2450)
.L_2450:
        /*0004*/ 	.word	0x00000082


	//----- nvinfo : EIATTR_KPARAM_INFO
	.align		4
.L_2451:
        /*0008*/ 	.byte	0x04, 0x17
        /*000a*/ 	.short	(.L_2453 - .L_2452)
.L_2452:
        /*000c*/ 	.word	0x00000000
        /*0010*/ 	.short	0x0002
        /*0012*/ 	.short	0x0010
        /*0014*/ 	.byte	0x00, 0xf0, 0x41, 0x00


	//----- nvinfo : EIATTR_KPARAM_INFO
	.align		4
.L_2453:
        /*0018*/ 	.byte	0x04, 0x17
        /*001a*/ 	.short	(.L_2455 - .L_2454)
.L_2454:
        /*001c*/ 	.word	0x00000000
        /*0020*/ 	.short	0x0001
        /*0022*/ 	.short	0x0004
        /*0024*/ 	.byte	0x00, 0xf0, 0x21, 0x00


	//----- nvinfo : EIATTR_KPARAM_INFO
	.align		4
.L_2455:
        /*0028*/ 	.byte	0x04, 0x17
        /*002a*/ 	.short	(.L_2457 - .L_2456)
.L_2456:
        /*002c*/ 	.word	0x00000000
        /*0030*/ 	.short	0x0000
        /*0032*/ 	.short	0x0000
        /*0034*/ 	.byte	0x00, 0xf0, 0x11, 0x00


	//----- nvinfo : EIATTR_SPARSE_MMA_MASK
	.align		4
.L_2457:
        /*0038*/ 	.byte	0x03, 0x50
        /*003a*/ 	.short	0x0000


	//----- nvinfo : EIATTR_MAXREG_COUNT
	.align		4
        /*003c*/ 	.byte	0x03, 0x1b
        /*003e*/ 	.short	0x00ff


	//----- nvinfo : EIATTR_MERCURY_ISA_VERSION
	.align		4
        /*0040*/ 	.byte	0x03, 0x5f
        /*0042*/ 	.short	0x0101


	//----- nvinfo : EIATTR_VRC_CTA_INIT_COUNT
	.align		4
        /*0044*/ 	.byte	0x02, 0x4a
	.zero		1
	.zero		1


	//----- nvinfo : EIATTR_EXIT_INSTR_OFFSETS
	.align		4
        /*0048*/ 	.byte	0x04, 0x1c
        /*004a*/ 	.short	(.L_2459 - .L_2458)


	//   ....[0]....
.L_2458:
        /*004c*/ 	.word	0x00000830


	//   ....[1]....
        /*0050*/ 	.word	0x00000880


	//   ....[2]....
        /*0054*/ 	.word	0x000009d0


	//----- nvinfo : EIATTR_MAX_THREADS
	.align		4
.L_2459:
        /*0058*/ 	.byte	0x04, 0x05
        /*005a*/ 	.short	(.L_2461 - .L_2460)
.L_2460:
        /*005c*/ 	.word	0x00000080
        /*0060*/ 	.word	0x00000001
        /*0064*/ 	.word	0x00000001


	//----- nvinfo : EIATTR_CRS_STACK_SIZE
	.align		4
.L_2461:
        /*0068*/ 	.byte	0x04, 0x1e
        /*006a*/ 	.short	(.L_2463 - .L_2462)
.L_2462:
        /*006c*/ 	.word	0x00000000


	//----- nvinfo : EIATTR_CBANK_PARAM_SIZE
	.align		4
.L_2463:
        /*0070*/ 	.byte	0x03, 0x19
        /*0072*/ 	.short	0x0020


	//----- nvinfo : EIATTR_PARAM_CBANK
	.align		4
        /*0074*/ 	.byte	0x04, 0x0a
        /*0076*/ 	.short	(.L_2465 - .L_2464)
	.align		4
.L_2464:
        /*0078*/ 	.word	index@(.nv.constant0._ZN2at6native29vectorized_elementwise_kernelILi8ENS0_13BUnaryFunctorIiiiZZZNS0_18rshift_kernel_cudaERNS_18TensorIteratorBaseEENKUlvE_clEvENKUlvE1_clEvEUliiE_EESt5arrayIPcLm2EEEEviT0_T1_)
        /*007c*/ 	.short	0x0380
        /*007e*/ 	.short	0x0020


	//----- nvinfo : EIATTR_SW_WAR
	.align		4
.L_2465:
        /*0080*/ 	.byte	0x04, 0x36
        /*0082*/ 	.short	(.L_2467 - .L_2466)
.L_2466:
        /*0084*/ 	.word	0x00000008
.L_2467:


//--------------------- .nv.info._ZN2at6native18elementwise_kernelILi128ELi4EZNS0_15gpu_kernel_implINS0_13AUnaryFunctorIiiiZZZNS0_18rshift_kernel_cudaERNS_18TensorIteratorBaseEENKUlvE_clEvENKUlvE1_clEvEUliiE_EEEEvS5_RKT_EUliE_EEviT1_ --------------------------
	.section	.nv.info._ZN2at6native18elementwise_kernelILi128ELi4EZNS0_15gpu_kernel_implINS0_13AUnaryFunctorIiiiZZZNS0_18rshift_kernel_cudaERNS_18TensorIteratorBaseEENKUlvE_clEvENKUlvE1_clEvEUliiE_EEEEvS5_RKT_EUliE_EEviT1_,"",@"SHT_CUDA_INFO"
	.sectionflags	@""
	.align	4


	//----- nvinfo : EIATTR_CUDA_API_VERSION
	.align		4
        /*0000*/ 	.byte	0x04, 0x37
        /*0002*/ 	.short	(.L_2469 - .L_2468)
.L_2468:
        /*0004*/ 	.word	0x00000082


	//----- nvinfo : EIATTR_KPARAM_INFO
	.align		4
.L_2469:
        /*0008*/ 	.byte	0x04, 0x17
        /*000a*/ 	.short	(.L_2471 - .L_2470)
.L_2470:
        /*000c*/ 	.word	0x00000000
        /*0010*/ 	.short	0x0001
        /*0012*/ 	.short	0x0008
        /*0014*/ 	.byte	0x00, 0xf0, 0x81, 0x08


	//----- nvinfo : EIATTR_KPARAM_INFO
	.align		4
.L_2471:
        /*0018*/ 	.byte	0x04, 0x17
        /*001a*/ 	.short	(.L_2473 - .L_2472)
.L_2472:
        /*001c*/ 	.word	0x00000000
        /*0020*/ 	.short	0x0000
        /*0022*/ 	.short	0x0000
        /*0024*/ 	.byte	0x00, 0xf0, 0x11, 0x00


	//----- nvinfo : EIATTR_SPARSE_MMA_MASK
	.align		4
.L_2473:
        /*0028*/ 	.byte	0x03, 0x50
        /*002a*/ 	.short	0x0000


	//----- nvinfo : EIATTR_MAXREG_COUNT
	.align		4
        /*002c*/ 	.byte	0x03, 0x1b
        /*002e*/ 	.short	0x0080


	//----- nvinfo : EIATTR_EXTERNS
	.align		4
        /*0030*/ 	.byte	0x04, 0x0f
        /*0032*/ 	.short	(.L_2475 - .L_2474)


	//   ....[0]....
	.align		4
.L_2474:
        /*0034*/ 	.word	index@(__assertfail)


	//----- nvinfo : EIATTR_MERCURY_ISA_VERSION
	.align		4
.L_2475:
        /*0038*/ 	.byte	0x03, 0x5f
        /*003a*/ 	.short	0x0101


	//----- nvinfo : EIATTR_VRC_CTA_INIT_COUNT
	.align		4
        /*003c*/ 	.byte	0x02, 0x4a
	.zero		1
	.zero		1


	//----- nvinfo : EIATTR_SYSCALL_OFFSETS
	.align		4
        /*0040*/ 	.byte	0x04, 0x46
        /*0042*/ 	.short	(.L_2477 - .L_2476)


	//   ....[0]....
.L_2476:
        /*0044*/ 	.word	0x000020b0


	//   ....[1]....
        /*0048*/ 	.word	0x00002ea0


	//   ....[2]....
        /*004c*/ 	.word	0x000050c0


	//   ....[3]....
        /*0050*/ 	.word	0x00005cb0


	//   ....[4]....
        /*0054*/ 	.word	0x00008010


	//   ....[5]....
        /*0058*/ 	.word	0x00008c00


	//   ....[6]....
        /*005c*/ 	.word	0x0000af70


	//   ....[7]....
        /*0060*/ 	.word	0x0000bb30


	//----- nvinfo : EIATTR_EXIT_INSTR_OFFSETS
	.align		4
.L_2477:
        /*0064*/ 	.byte	0x04, 0x1c
        /*0066*/ 	.short	(.L_2479 - .L_2478)


	//   ....[0]....
.L_2478:
        /*0068*/ 	.word	0x00008ee0


	//   ....[1]....
        /*006c*/ 	.word	0x0000b0c0


	//   ....[2]....
        /*0070*/ 	.word	0x0000b0e0


	//   ....[3]....
        /*0074*/ 	.word	0x0000b170


	//   ....[4]....
        /*0078*/ 	.word	0x0000b190


	//   ....[5]....
        /*007c*/ 	.word	0x0000b1b0


	//   ....[6]....
        /*0080*/ 	.word	0x0000b240


	//   ....[7]....
        /*0084*/ 	.word	0x0000b280


	//   ....[8]....
        /*0088*/ 	.word	0x0000b320


	//   ....[9]....
        /*008c*/ 	.word	0x0000b370


	//   ....[10]....
        /*0090*/ 	.word	0x0000b3a0


	//   ....[11]....
        /*0094*/ 	.word	0x0000b460


	//   ....[12]....
        /*0098*/ 	.word	0x0000b5d0


	//   ....[13]....
        /*009c*/ 	.word	0x0000b740


	//   ....[14]....
        /*00a0*/ 	.word	0x0000b8a0


	//   ....[15]....
        /*00a4*/ 	.word	0x0000b8d0


	//   ....[16]....
        /*00a8*/ 	.word	0x0000b8f0


	//   ....[17]....
        /*00ac*/ 	.word	0x0000b990


	//   ....[18]....
        /*00b0*/ 	.word	0x0000b9d0


	//   ....[19]....
        /*00b4*/ 	.word	0x0000bb40


	//   ....[20]....
        /*00b8*/ 	.word	0x0000bc50


	//   ....[21]....
        /*00bc*/ 	.word	0x0000bd90


	//   ....[22]....
        /*00c0*/ 	.word	0x0000bdd0


	//----- nvinfo : EIATTR_MAX_THREADS
	.align		4
.L_2479:
        /*00c4*/ 	.byte	0x04, 0x05
        /*00c6*/ 	.short	(.L_2481 - .L_2480)
.L_2480:
        /*00c8*/ 	.word	0x00000080
        /*00cc*/ 	.word	0x00000001
        /*00d0*/ 	.word	0x00000001


	//----- nvinfo : EIATTR_CRS_STACK_SIZE
	.align		4
.L_2481:
        /*00d4*/ 	.byte	0x04, 0x1e
        /*00d6*/ 	.short	(.L_2483 - .L_2482)
.L_2482:
        /*00d8*/ 	.word	0x00000000


	//----- nvinfo : EIATTR_CBANK_PARAM_SIZE
	.align		4
.L_2483:
        /*00dc*/ 	.byte	0x03, 0x19
        /*00de*/ 	.short	0x0228


	//----- nvinfo : EIATTR_PARAM_CBANK
	.align		4
        /*00e0*/ 	.byte	0x04, 0x0a
        /*00e2*/ 	.short	(.L_2485 - .L_2484)
	.align		4
.L_2484:
        /*00e4*/ 	.word	index@(.nv.constant0._ZN2at6native18elementwise_kernelILi128ELi4EZNS0_15gpu_kernel_implINS0_13AUnaryFunctorIiiiZZZNS0_18rshift_kernel_cudaERNS_18TensorIteratorBaseEENKUlvE_clEvENKUlvE1_clEvEUliiE_EEEEvS5_RKT_EUliE_EEviT1_)
        /*00e8*/ 	.short	0x0380
        /*00ea*/ 	.short	0x0228


	//----- nvinfo : EIATTR_SW_WAR
	.align		4
.L_2485:
        /*00ec*/ 	.byte	0x04, 0x36
        /*00ee*/ 	.short	(.L_2487 - .L_2486)
.L_2486:
        /*00f0*/ 	.word	0x00000008
.L_2487:


//--------------------- .nv.info._ZN2at6native27unrolled_elementwise_kernelINS0_13AUnaryFunctorIiiiZZZNS0_18rshift_kernel_cudaERNS_18TensorIteratorBaseEENKUlvE_clEvENKUlvE1_clEvEUliiE_EESt5arrayIPcLm2EELi4E23TrivialOffsetCalculatorILi1EjESD_NS0_6memory12LoadWithCastILi1EEENSE_13StoreWithCastILi1EEEEEviT_T0_T2_T3_T4_T5_ --------------------------
	.section	.nv.info._ZN2at6native27unrolled_elementwise_kernelINS0_13AUnaryFunctorIiiiZZZNS0_18rshift_kernel_cudaERNS_18TensorIteratorBaseEENKUlvE_clEvENKUlvE1_clEvEUliiE_EESt5arrayIPcLm2EELi4E23TrivialOffsetCalculatorILi1EjESD_NS0_6memory12LoadWithCastILi1EEENSE_13StoreWithCastILi1EEEEEviT_T0_T2_T3_T4_T5_,"",@"SHT_CUDA_INFO"
	.sectionflags	@""
	.align	4


	//----- nvinfo : EIATTR_CUDA_API_VERSION
	.align		4
        /*0000*/ 	.byte	0x04, 0x37
        /*0002*/ 	.short	(.L_2489 - .L_2488)
.L_2488:
        /*0004*/ 	.word	0x00000082


	//----- nvinfo : EIATTR_KPARAM_INFO
	.align		4
.L_2489:
        /*0008*/ 	.byte	0x04, 0x17
        /*000a*/ 	.short	(.L_2491 - .L_2490)
.L_2490:
        /*000c*/ 	.word	0x00000000
        /*0010*/ 	.short	0x0006
        /*0012*/ 	.short	0x002c
        /*0014*/ 	.byte	0x00, 0xf0, 0x21, 0x00


	//----- nvinfo : EIATTR_KPARAM_INFO
	.align		4
.L_2491:
        /*0018*/ 	.byte	0x04, 0x17
        /*001a*/ 	.short	(.L_2493 - .L_2492)
.L_2492:
        /*001c*/ 	.word	0x00000000
        /*0020*/ 	.short	0x0005
        /*0022*/ 	.short	0x0024
        /*0024*/ 	.byte	0x00, 0xf0, 0x21, 0x00


	//----- nvinfo : EIATTR_KPARAM_INFO
	.align		4
.L_2493:
        /*0028*/ 	.byte	0x04, 0x17
        /*002a*/ 	.short	(.L_2495 - .L_2494)
.L_2494:
        /*002c*/ 	.word	0x00000000
        /*0030*/ 	.short	0x0004
        /*0032*/ 	.short	0x0021
        /*0034*/ 	.byte	0x00, 0xf0, 0x05, 0x00


	//----- nvinfo : EIATTR_KPARAM_INFO
	.align		4
.L_2495:
        /*0038*/ 	.byte	0x04, 0x17
        /*003a*/ 	.short	(.L_2497 - .L_2496)
.L_2496:
        /*003c*/ 	.word	0x00000000
        /*0040*/ 	.short	0x0003
        /*0042*/ 	.short	0x0020
        /*0044*/ 	.byte	0x00, 0xf0, 0x05, 0x00


	//----- nvinfo : EIATTR_KPARAM_INFO
	.align		4
.L_2497:
        /*0048*/ 	.byte	0x04, 0x17
        /*004a*/ 	.short	(.L_2499 - .L_2498)
.L_2498:
        /*004c*/ 	.word	0x00000000
        /*0050*/ 	.short	0x0002
        /*0052*/ 	.short	0x0010
        /*0054*/ 	.byte	0x00, 0xf0, 0x41, 0x00


	//----- nvinfo : EIATTR_KPARAM_INFO
	.align		4
.L_2499:
        /*0058*/ 	.byte	0x04, 0x17
        /*005a*/ 	.short	(.L_2501 - .L_2500)
.L_2500:
        /*005c*/ 	.word	0x00000000
        /*0060*/ 	.short	0x0001
        /*0062*/ 	.short	0x0004
        /*0064*/ 	.byte	0x00, 0xf0, 0x21, 0x00


	//----- nvinfo : EIATTR_KPARAM_INFO
	.align		4
.L_2501:
        /*0068*/ 	.byte	0x04, 0x17
        /*006a*/ 	.short	(.L_2503 - .L_2502)
.L_2502:
        /*006c*/ 	.word	0x00000000
        /*0070*/ 	.short	0x0000
        /*0072*/ 	.short	0x0000
        /*0074*/ 	.byte	0x00, 0xf0, 0x11, 0x00


	//----- nvinfo : EIATTR_SPARSE_MMA_MASK
	.align		4
.L_2503:
        /*0078*/ 	.byte	0x03, 0x50
        /*007a*/ 	.short	0x0000


	//----- nvinfo : EIATTR_MAXREG_COUNT
	.align		4
        /*007c*/ 	.byte	0x03, 0x1b
        /*007e*/ 	.short	0x00ff


	//----- nvinfo : EIATTR_EXTERNS
	.align		4
        /*0080*/ 	.byte	0x04, 0x0f
        /*0082*/ 	.short	(.L_2505 - .L_2504)


	//   ....[0]....
	.align		4
.L_2504:
        /*0084*/ 	.word	index@(__assertfail)


	//----- nvinfo : EIATTR_MERCURY_ISA_VERSION
	.align		4
.L_2505:
        /*0088*/ 	.byte	0x03, 0x5f
        /*008a*/ 	.short	0x0101


	//----- nvinfo : EIATTR_VRC_CTA_INIT_COUNT
	.align		4
        /*008c*/ 	.byte	0x02, 0x4a
	.zero		1
	.zero		1


	//----- nvinfo : EIATTR_SYSCALL_OFFSETS
	.align		4
        /*0090*/ 	.byte	0x04, 0x46
        /*0092*/ 	.short	(.L_2507 - .L_2506)


	//   ....[0]....
.L_2506:
        /*0094*/ 	.word	0x00000dc0


	//   ....[1]....
        /*0098*/ 	.word	0x00001ce0


	//   ....[2]....
        /*009c*/ 	.word	0x00002b50


	//   ....[3]....
        /*00a0*/ 	.word	0x000039c0


	//   ....[4]....
        /*00a4*/ 	.word	0x00004800


	//   ....[5]....
        /*00a8*/ 	.word	0x00005550


	//   ....[6]....
        /*00ac*/ 	.word	0x00006400


	//   ....[7]....
        /*00b0*/ 	.word	0x00007270


	//----- nvinfo : EIATTR_EXIT_INSTR_OFFSETS
	.align		4
.L_2507:
        /*00b4*/ 	.byte	0x04, 0x1c
        /*00b6*/ 	.short	(.L_2509 - .L_2508)


	//   ....[0]....
.L_2508:
        /*00b8*/ 	.word	0x000066d0


	//   ....[1]....
        /*00bc*/ 	.word	0x00006800


	//   ....[2]....
        /*00c0*/ 	.word	0x00006820


	//   ....[3]....
        /*00c4*/ 	.word	0x000068b0


	//   ....[4]....
        /*00c8*/ 	.word	0x000068d0


	//   ....[5]....
        /*00cc*/ 	.word	0x000068f0


	//   ....[6]....
        /*00d0*/ 	.word	0x00006980


	//   ....[7]....
        /*00d4*/ 	.word	0x000069c0


	//   ....[8]....
        /*00d8*/ 	.word	0x00006a60


	//   ....[9]....
        /*00dc*/ 	.word	0x00006ab0


	//   ....[10]....
        /*00e0*/ 	.word	0x00006ae0


	//   ....[11]....
        /*00e4*/ 	.word	0x00006ba0


	//   ....[12]....
        /*00e8*/ 	.word	0x00006d10


	//   ....[13]....
        /*00ec*/ 	.word	0x00006e80


	//   ....[14]....
        /*00f0*/ 	.word	0x00006fe0


	//   ....[15]....
        /*00f4*/ 	.word	0x00007010


	//   ....[16]....
        /*00f8*/ 	.word	0x00007030


	//   ....[17]....
        /*00fc*/ 	.word	0x000070d0


	//   ....[18]....
        /*0100*/ 	.word	0x00007110


	//   ....[19]....
        /*0104*/ 	.word	0x00007280


	//   ....[20]....
        /*0108*/ 	.word	0x00007390


	//   ....[21]....
        /*010c*/ 	.word	0x000074d0


	//   ....[22]....
        /*0110*/ 	.word	0x00007510


	//----- nvinfo : EIATTR_MAX_THREADS
	.align		4
.L_2509:
        /*0114*/ 	.byte	0x04, 0x05
        /*0116*/ 	.short	(.L_2511 - .L_2510)
.L_2510:
        /*0118*/ 	.word	0x00000080
        /*011c*/ 	.word	0x00000001
        /*0120*/ 	.word	0x00000001


	//----- nvinfo : EIATTR_CRS_STACK_SIZE
	.align		4
.L_2511:
        /*0124*/ 	.byte	0x04, 0x1e
        /*0126*/ 	.short	(.L_2513 - .L_2512)
.L_2512:
        /*0128*/ 	.word	0x00000000


	//----- nvinfo : EIATTR_CBANK_PARAM_SIZE
	.align		4
.L_2513:
        /*012c*/ 	.byte	0x03, 0x19
        /*012e*/ 	.short	0x0034


	//----- nvinfo : EIATTR_PARAM_CBANK
	.align		4
        /*0130*/ 	.byte	0x04, 0x0a
        /*0132*/ 	.short	(.L_2515 - .L_2514)
	.align		4
.L_2514:
        /*0134*/ 	.word	index@(.nv.constant0._ZN2at6native27unrolled_elementwise_kernelINS0_13AUnaryFunctorIiiiZZZNS0_18rshift_kernel_cudaERNS_18TensorIteratorBaseEENKUlvE_clEvENKUlvE1_clEvEUliiE_EESt5arrayIPcLm2EELi4E23TrivialOffsetCalculatorILi1EjESD_NS0_6memory12LoadWithCastILi1EEENSE_13StoreWithCastILi1EEEEEviT_T0_T2_T3_T4_T5_)
        /*0138*/ 	.short	0x0380
        /*013a*/ 	.short	0x0034


	//----- nvinfo : EIATTR_SW_WAR
	.align		4
.L_2515:
        /*013c*/ 	.byte	0x04, 0x36
        /*013e*/ 	.short	(.L_2517 - .L_2516)
.L_2516:
        /*0140*/ 	.word	0x00000008
.L_2517:


//--------------------- .nv.info._ZN2at6native18elementwise_kernelILi128ELi2EZNS0_22gpu_kernel_impl_nocastINS0_13AUnaryFunctorIiiiZZZNS0_18rshift_kernel_cudaERNS_18TensorIteratorBaseEENKUlvE_clEvENKUlvE1_clEvEUliiE_EEEEvS5_RKT_EUliE_EEviT1_ --------------------------
	.section	.nv.info._ZN2at6native18elementwise_kernelILi128ELi2EZNS0_22gpu_kernel_impl_nocastINS0_13AUnaryFunctorIiiiZZZNS0_18rshift_kernel_cudaERNS_18TensorIteratorBaseEENKUlvE_clEvENKUlvE1_clEvEUliiE_EEEEvS5_RKT_EUliE_EEviT1_,"",@"SHT_CUDA_INFO"
	.sectionflags	@""
	.align	4


	//----- nvinfo : EIATTR_CUDA_API_VERSION
	.align		4
        /*0000*/ 	.byte	0x04, 0x37
        /*0002*/ 	.short	(.L_2519 - .L_2518)
.L_2518:
        /*0004*/ 	.word	0x00000082


	//----- nvinfo : EIATTR_KPARAM_INFO
	.align		4
.L_2519:
        /*0008*/ 	.byte	0x04, 0x17
        /*000a*/ 	.short	(.L_2521 - .L_2520)
.L_2520:
        /*000c*/ 	.word	0x00000000
        /*0010*/ 	.short	0x0001
        /*0012*/ 	.short	0x0008
        /*0014*/ 	.byte	0x00, 0xf0, 0x61, 0x08


	//----- nvinfo : EIATTR_KPARAM_INFO
	.align		4
.L_2521:
        /*0018*/ 	.byte	0x04, 0x17
        /*001a*/ 	.short	(.L_2523 - .L_2522)
.L_2522:
        /*001c*/ 	.word	0x00000000
        /*0020*/ 	.short	0x0000
        /*0022*/ 	.short	0x0000
        /*0024*/ 	.byte	0x00, 0xf0, 0x11, 0x00


	//----- nvinfo : EIATTR_SPARSE_MMA_MASK
	.align		4
.L_2523:
        /*0028*/ 	.byte	0x03, 0x50
        /*002a*/ 	.short	0x0000


	//----- nvinfo : EIATTR_MAXREG_COUNT
	.align		4
        /*002c*/ 	.byte	0x03, 0x1b
        /*002e*/ 	.short	0x0080


	//----- nvinfo : EIATTR_MERCURY_ISA_VERSION
	.align		4
        /*0030*/ 	.byte	0x03, 0x5f
        /*0032*/ 	.short	0x0101


	//----- nvinfo : EIATTR_VRC_CTA_INIT_COUNT
	.align		4
        /*0034*/ 	.byte	0x02, 0x4a
	.zero		1
	.zero		1


	//----- nvinfo : EIATTR_EXIT_INSTR_OFFSETS
	.align		4
        /*0038*/ 	.byte	0x04, 0x1c
        /*003a*/ 	.short	(.L_2525 - .L_2524)


	//   ....[0]....
.L_2524:
        /*003c*/ 	.word	0x00000170


	//   ....[1]....
        /*0040*/ 	.word	0x000001f0


	//   ....[2]....
        /*0044*/ 	.word	0x000015e0


	//   ....[3]....
        /*0048*/ 	.word	0x00002930


	//----- nvinfo : EIATTR_MAX_THREADS
	.align		4
.L_2525:
        /*004c*/ 	.byte	0x04, 0x05
        /*004e*/ 	.short	(.L_2527 - .L_2526)
.L_2526:
        /*0050*/ 	.word	0x00000080
        /*0054*/ 	.word	0x00000001
        /*0058*/ 	.word	0x00000001


	//----- nvinfo : EIATTR_CRS_STACK_SIZE
	.align		4
.L_2527:
        /*005c*/ 	.byte	0x04, 0x1e
        /*005e*/ 	.short	(.L_2529 - .L_2528)
.L_2528:
        /*0060*/ 	.word	0x00000000


	//----- nvinfo : EIATTR_CBANK_PARAM_SIZE
	.align		4
.L_2529:
        /*0064*/ 	.byte	0x03, 0x19
        /*0066*/ 	.short	0x0220


	//----- nvinfo : EIATTR_PARAM_CBANK
	.align		4
        /*0068*/ 	.byte	0x04, 0x0a
        /*006a*/ 	.short	(.L_2531 - .L_2530)
	.align		4
.L_2530:
        /*006c*/ 	.word	index@(.nv.constant0._ZN2at6native18elementwise_kernelILi128ELi2EZNS0_22gpu_kernel_impl_nocastINS0_13AUnaryFunctorIiiiZZZNS0_18rshift_kernel_cudaERNS_18TensorIteratorBaseEENKUlvE_clEvENKUlvE1_clEvEUliiE_EEEEvS5_RKT_EUliE_EEviT1_)
        /*0070*/ 	.short	0x0380
        /*0072*/ 	.short	0x0220


	//----- nvinfo : EIATTR_SW_WAR
	.align		4
.L_2531:
        /*0074*/ 	.byte	0x04, 0x36
        /*0076*/ 	.short	(.L_2533 - .L_2532)
.L_2532:
        /*0078*/ 	.word	0x00000008
.L_2533:


//--------------------- .nv.info._ZN2at6native27unrolled_elementwise_kernelINS0_13AUnaryFunctorIiiiZZZNS0_18rshift_kernel_cudaERNS_18TensorIteratorBaseEENKUlvE_clEvENKUlvE1_clEvEUliiE_EESt5arrayIPcLm2EELi4E23TrivialOffsetCalculatorILi1EjESD_NS0_6memory15LoadWithoutCastENSE_16StoreWithoutCastEEEviT_T0_T2_T3_T4_T5_ --------------------------
	.section	.nv.info._ZN2at6native27unrolled_elementwise_kernelINS0_13AUnaryFunctorIiiiZZZNS0_18rshift_kernel_cudaERNS_18TensorIteratorBaseEENKUlvE_clEvENKUlvE1_clEvEUliiE_EESt5arrayIPcLm2EELi4E23TrivialOffsetCalculatorILi1EjESD_NS0_6memory15LoadWithoutCastENSE_16StoreWithoutCastEEEviT_T0_T2_T3_T4_T5_,"",@"SHT_CUDA_INFO"
	.sectionflags	@""
	.align	4


	//----- nvinfo : EIATTR_CUDA_API_VERSION
	.align		4
        /*0000*/ 	.byte	0x04, 0x37
        /*0002*/ 	.short	(.L_2535 - .L_2534)
.L_2534:
        /*0004*/ 	.word	0x00000082


	//----- nvinfo : EIATTR_KPARAM_INFO
	.align		4
.L_2535:
        /*0008*/ 	.byte	0x04, 0x17
        /*000a*/ 	.short	(.L_2537 - .L_2536)
.L_2536:
        /*000c*/ 	.word	0x00000000
        /*0010*/ 	.short	0x0006
        /*0012*/ 	.short	0x0023
        /*0014*/ 	.byte	0x00, 0xf0, 0x05, 0x00


	//----- nvinfo : EIATTR_KPARAM_INFO
	.align		4
.L_2537:
        /*0018*/ 	.byte	0x04, 0x17
        /*001a*/ 	.short	(.L_2539 - .L_2538)
.L_2538:
        /*001c*/ 	.word	0x00000000
        /*0020*/ 	.short	0x0005
        /*0022*/ 	.short	0x0022
        /*0024*/ 	.byte	0x00, 0xf0, 0x05, 0x00


	//----- nvinfo : EIATTR_KPARAM_INFO
	.align		4
.L_2539:
        /*0028*/ 	.byte	0x04, 0x17
        /*002a*/ 	.short	(.L_2541 - .L_2540)
.L_2540:
        /*002c*/ 	.word	0x00000000
        /*0030*/ 	.short	0x0004
        /*0032*/ 	.short	0x0021
        /*0034*/ 	.byte	0x00, 0xf0, 0x05, 0x00


	//----- nvinfo : EIATTR_KPARAM_INFO
	.align		4
.L_2541:
        /*0038*/ 	.byte	0x04, 0x17
        /*003a*/ 	.short	(.L_2543 - .L_2542)
.L_2542:
        /*003c*/ 	.word	0x00000000
        /*0040*/ 	.short	0x0003
        /*0042*/ 	.short	0x0020
        /*0044*/ 	.byte	0x00, 0xf0, 0x05, 0x00


	//----- nvinfo : EIATTR_KPARAM_INFO
	.align		4
.L_2543:
        /*0048*/ 	.byte	0x04, 0x17
        /*004a*/ 	.short	(.L_2545 - .L_2544)
.L_2544:
        /*004c*/ 	.word	0x00000000
        /*0050*/ 	.short	0x0002
        /*0052*/ 	.short	0x0010
        /*0054*/ 	.byte	0x00, 0xf0, 0x41, 0x00


	//----- nvinfo : EIATTR_KPARAM_INFO
	.align		4
.L_2545:
        /*0058*/ 	.byte	0x04, 0x17
        /*005a*/ 	.short	(.L_2547 - .L_2546)
.L_2546:
        /*005c*/ 	.word	0x00000000
        /*0060*/ 	.short	0x0001
        /*0062*/ 	.short	0x0004
        /*0064*/ 	.byte	0x00, 0xf0, 0x21, 0x00


	//----- nvinfo : EIATTR_KPARAM_INFO
	.align		4
.L_2547:
        /*0068*/ 	.byte	0x04, 0x17
        /*006a*/ 	.short	(.L_2549 - .L_2548)
.L_2548:
        /*006c*/ 	.word	0x00000000
        /*0070*/ 	.short	0x0000
        /*0072*/ 	.short	0x0000
        /*0074*/ 	.byte	0x00, 0xf0, 0x11, 0x00


	//----- nvinfo : EIATTR_SPARSE_MMA_MASK
	.align		4
.L_2549:
        /*0078*/ 	.byte	0x03, 0x50
        /*007a*/ 	.short	0x0000


	//----- nvinfo : EIATTR_MAXREG_COUNT
	.align		4
        /*007c*/ 	.byte	0x03, 0x1b
        /*007e*/ 	.short	0x00ff


	//----- nvinfo : EIATTR_MERCURY_ISA_VERSION
	.align		4
        /*0080*/ 	.byte	0x03, 0x5f
        /*0082*/ 	.short	0x0101


	//----- nvinfo : EIATTR_VRC_CTA_INIT_COUNT
	.align		4
        /*0084*/ 	.byte	0x02, 0x4a
	.zero		1
	.zero		1


	//----- nvinfo : EIATTR_EXIT_INSTR_OFFSETS
	.align		4
        /*0088*/ 	.byte	0x04, 0x1c
        /*008a*/ 	.short	(.L_2551 - .L_2550)


	//   ....[0]....
.L_2550:
        /*008c*/ 	.word	0x00000440


	//   ....[1]....
        /*0090*/ 	.word	0x00000490


	//----- nvinfo : EIATTR_MAX_THREADS
	.align		4
.L_2551:
        /*0094*/ 	.byte	0x04, 0x05
        /*0096*/ 	.short	(.L_2553 - .L_2552)
.L_2552:
        /*0098*/ 	.word	0x00000080
        /*009c*/ 	.word	0x00000001
        /*00a0*/ 	.word	0x00000001


	//----- nvinfo : EIATTR_CRS_STACK_SIZE
	.align		4
.L_2553:
        /*00a4*/ 	.byte	0x04, 0x1e
        /*00a6*/ 	.short	(.L_2555 - .L_2554)
.L_2554:
        /*00a8*/ 	.word	0x00000000


	//----- nvinfo : EIATTR_CBANK_PARAM_SIZE
	.align		4
.L_2555:
        /*00ac*/ 	.byte	0x03, 0x19
        /*00ae*/ 	.short	0x0024


	//----- nvinfo : EIATTR_PARAM_CBANK
	.align		4
        /*00b0*/ 	.byte	0x04, 0x0a
        /*00b2*/ 	.short	(.L_2557 - .L_2556)
	.align		4
.L_2556:
        /*00b4*/ 	.word	index@(.nv.constant0._ZN2at6native27unrolled_elementwise_kernelINS0_13AUnaryFunctorIiiiZZZNS0_18rshift_kernel_cudaERNS_18TensorIteratorBaseEENKUlvE_clEvENKUlvE1_clEvEUliiE_EESt5arrayIPcLm2EELi4E23TrivialOffsetCalculatorILi1EjESD_NS0_6memory15LoadWithoutCastENSE_16StoreWithoutCastEEEviT_T0_T2_T3_T4_T5_)
        /*00b8*/ 	.short	0x0380
        /*00ba*/ 	.short	0x0024


	//----- nvinfo : EIATTR_SW_WAR
	.align		4
.L_2557:
        /*00bc*/ 	.byte	0x04, 0x36
        /*00be*/ 	.short	(.L_2559 - .L_2558)
.L_2558:
        /*00c0*/ 	.word	0x00000008
.L_2559:


//--------------------- .nv.info._ZN2at6native29vectorized_elementwise_kernelILi2ENS0_13AUnaryFunctorIiiiZZZNS0_18rshift_kernel_cudaERNS_18TensorIteratorBaseEENKUlvE_clEvENKUlvE1_clEvEUliiE_EESt5arrayIPcLm2EEEEviT0_T1_ --------------------------
	.section	.nv.info._ZN2at6native29vectorized_elementwise_kernelILi2ENS0_13AUnaryFunctorIiiiZZZNS0_18rshift_kernel_cudaERNS_18TensorIteratorBaseEENKUlvE_clEvENKUlvE1_clEvEUliiE_EESt5arrayIPcLm2EEEEviT0_T1_,"",@"SHT_CUDA_INFO"
	.sectionflags	@""
	.align	4


	//----- nvinfo : EIATTR_CUDA_API_VERSION
	.align		4
        /*0000*/ 	.byte	0x04, 0x37
        /*0002*/ 	.short	(.L_2561 - .L_2560)
.L_2560:
        /*0004*/ 	.word	0x00000082


	//----- nvinfo : EIATTR_KPARAM_INFO
	.align		4
.L_2561:
        /*0008*/ 	.byte	0x04, 0x17
        /*000a*/ 	.short	(.L_2563 - .L_2562)
.L_2562:
        /*000c*/ 	.word	0x00000000
        /*0010*/ 	.short	0x0002
        /*0012*/ 	.short	0x0010
        /*0014*/ 	.byte	0x00, 0xf0, 0x41, 0x00


	//----- nvinfo : EIATTR_KPARAM_INFO
	.align		4
.L_2563:
        /*0018*/ 	.byte	0x04, 0x17
        /*001a*/ 	.short	(.L_2565 - .L_2564)
.L_2564:
        /*001c*/ 	.word	0x00000000
        /*0020*/ 	.short	0x0001
        /*0022*/ 	.short	0x0004
        /*0024*/ 	.byte	0x00, 0xf0, 0x21, 0x00


	//----- nvinfo : EIATTR_KPARAM_INFO
	.align		4
.L_2565:
        /*0028*/ 	.byte	0x04, 0x17
        /*002a*/ 	.short	(.L_2567 - .L_2566)
.L_2566:
        /*002c*/ 	.word	0x00000000
        /*0030*/ 	.short	0x0000
        /*0032*/ 	.short	0x0000
        /*0034*/ 	.byte	0x00, 0xf0, 0x11, 0x00


	//----- nvinfo : EIATTR_SPARSE_MMA_MASK
	.align		4
.L_2567:
        /*0038*/ 	.byte	0x03, 0x50
        /*003a*/ 	.short	0x0000


	//----- nvinfo : EIATTR_MAXREG_COUNT
	.align		4
        /*003c*/ 	.byte	0x03, 0x1b
        /*003e*/ 	.short	0x00ff


	//----- nvinfo : EIATTR_MERCURY_ISA_VERSION
	.align		4
        /*0040*/ 	.byte	0x03, 0x5f
        /*0042*/ 	.short	0x0101


	//----- nvinfo : EIATTR_VRC_CTA_INIT_COUNT
	.align		4
        /*0044*/ 	.byte	0x02, 0x4a
	.zero		1
	.zero		1


	//----- nvinfo : EIATTR_EXIT_INSTR_OFFSETS
	.align		4
        /*0048*/ 	.byte	0x04, 0x1c
        /*004a*/ 	.short	(.L_2569 - .L_2568)


	//   ....[0]....
.L_2568:
        /*004c*/ 	.word	0x00000890


	//   ....[1]....
        /*0050*/ 	.word	0x000008e0


	//   ....[2]....
        /*0054*/ 	.word	0x00000af0


	//----- nvinfo : EIATTR_MAX_THREADS
	.align		4
.L_2569:
        /*0058*/ 	.byte	0x04, 0x05
        /*005a*/ 	.short	(.L_2571 - .L_2570)
.L_2570:
        /*005c*/ 	.word	0x00000080
        /*0060*/ 	.word	0x00000001
        /*0064*/ 	.word	0x00000001


	//----- nvinfo : EIATTR_CRS_STACK_SIZE
	.align		4
.L_2571:
        /*0068*/ 	.byte	0x04, 0x1e
        /*006a*/ 	.short	(.L_2573 - .L_2572)
.L_2572:
        /*006c*/ 	.word	0x00000000


	//----- nvinfo : EIATTR_CBANK_PARAM_SIZE
	.align		4
.L_2573:
        /*0070*/ 	.byte	0x03, 0x19
        /*0072*/ 	.short	0x0020


	//----- nvinfo : EIATTR_PARAM_CBANK
	.align		4
        /*0074*/ 	.byte	0x04, 0x0a
        /*0076*/ 	.short	(.L_2575 - .L_2574)
	.align		4
.L_2574:
        /*0078*/ 	.word	index@(.nv.constant0._ZN2at6native29vectorized_elementwise_kernelILi2ENS0_13AUnaryFunctorIiiiZZZNS0_18rshift_kernel_cudaERNS_18TensorIteratorBaseEENKUlvE_clEvENKUlvE1_clEvEUliiE_EESt5arrayIPcLm2EEEEviT0_T1_)
        /*007c*/ 	.short	0x0380
        /*007e*/ 	.short	0x0020


	//----- nvinfo : EIATTR_SW_WAR
	.align		4
.L_2575:
        /*0080*/ 	.byte	0x04, 0x36
        /*0082*/ 	.short	(.L_2577 - .L_2576)
.L_2576:
        /*0084*/ 	.word	0x00000008
.L_2577:


//--------------------- .nv.info._ZN2at6native29vectorized_elementwise_kernelILi4ENS0_13AUnaryFunctorIiiiZZZNS0_18rshift_kernel_cudaERNS_18TensorIteratorBaseEENKUlvE_clEvENKUlvE1_clEvEUliiE_EESt5arrayIPcLm2EEEEviT0_T1_ --------------------------
	.section	.nv.info._ZN2at6native29vectorized_elementwise_kernelILi4ENS0_13AUnaryFunctorIiiiZZZNS0_18rshift_kernel_cudaERNS_18TensorIteratorBaseEENKUlvE_clEvENKUlvE1_clEvEUliiE_EESt5arrayIPcLm2EEEEviT0_T1_,"",@"SHT_CUDA_INFO"
	.sectionflags	@""
	.align	4


	//----- nvinfo : EIATTR_CUDA_API_VERSION
	.align		4
        /*0000*/ 	.byte	0x04, 0x37
        /*0002*/ 	.short	(.L_2579 - .L_2578)
.L_2578:
        /*0004*/ 	.word	0x00000082


	//----- nvinfo : EIATTR_KPARAM_INFO
	.align		4
.L_2579:
        /*0008*/ 	.byte	0x04, 0x17
        /*000a*/ 	.short	(.L_2581 - .L_2580)
.L_2580:
        /*000c*/ 	.word	0x00000000
        /*0010*/ 	.short	0x0002
        /*0012*/ 	.short	0x0010
        /*0014*/ 	.byte	0x00, 0xf0, 0x41, 0x00


	//----- nvinfo : EIATTR_KPARAM_INFO
	.align		4
.L_2581:
        /*0018*/ 	.byte	0x04, 0x17
        /*001a*/ 	.short	(.L_2583 - .L_2582)
.L_2582:
        /*001c*/ 	.word	0x00000000
        /*0020*/ 	.short	0x0001
        /*0022*/ 	.short	0x0004
        /*0024*/ 	.byte	0x00, 0xf0, 0x21, 0x00


	//----- nvinfo : EIATTR_KPARAM_INFO
	.align		4
.L_2583:
        /*0028*/ 	.byte	0x04, 0x17
        /*002a*/ 	.short	(.L_2585 - .L_2584)
.L_2584:
        /*002c*/ 	.word	0x00000000
        /*0030*/ 	.short	0x0000
        /*0032*/ 	.short	0x0000
        /*0034*/ 	.byte	0x00, 0xf0, 0x11, 0x00


	//----- nvinfo : EIATTR_SPARSE_MMA_MASK
	.align		4
.L_2585:
        /*0038*/ 	.byte	0x03, 0x50
        /*003a*/ 	.short	0x0000


	//----- nvinfo : EIATTR_MAXREG_COUNT
	.align		4
        /*003c*/ 	.byte	0x03, 0x1b
        /*003e*/ 	.short	0x00ff


	//----- nvinfo : EIATTR_MERCURY_ISA_VERSION
	.align		4
        /*0040*/ 	.byte	0x03, 0x5f
        /*0042*/ 	.short	0x0101


	//----- nvinfo : EIATTR_VRC_CTA_INIT_COUNT
	.align		4
        /*0044*/ 	.byte	0x02, 0x4a
	.zero		1
	.zero		1


	//----- nvinfo : EIATTR_EXIT_INSTR_OFFSETS
	.align		4
        /*0048*/ 	.byte	0x04, 0x1c
        /*004a*/ 	.short	(.L_2587 - .L_2586)


	//   ....[0]....
.L_2586:
        /*004c*/ 	.word	0x00000890


	//   ....[1]....
        /*0050*/ 	.word	0x000008e0


	//   ....[2]....
        /*0054*/ 	.word	0x00000ab0


	//----- nvinfo : EIATTR_MAX_THREADS
	.align		4
.L_2587:
        /*0058*/ 	.byte	0x04, 0x05
        /*005a*/ 	.short	(.L_2589 - .L_2588)
.L_2588:
        /*005c*/ 	.word	0x00000080
        /*0060*/ 	.word	0x00000001
        /*0064*/ 	.word	0x00000001


	//----- nvinfo : EIATTR_CRS_STACK_SIZE
	.align		4
.L_2589:
        /*0068*/ 	.byte	0x04, 0x1e
        /*006a*/ 	.short	(.L_2591 - .L_2590)
.L_2590:
        /*006c*/ 	.word	0x00000000


	//----- nvinfo : EIATTR_CBANK_PARAM_SIZE
	.align		4
.L_2591:
        /*0070*/ 	.byte	0x03, 0x19
        /*0072*/ 	.short	0x0020


	//----- nvinfo : EIATTR_PARAM_CBANK
	.align		4
        /*0074*/ 	.byte	0x04, 0x0a
        /*0076*/ 	.short	(.L_2593 - .L_2592)
	.align		4
.L_2592:
        /*0078*/ 	.word	index@(.nv.constant0._ZN2at6native29vectorized_elementwise_kernelILi4ENS0_13AUnaryFunctorIiiiZZZNS0_18rshift_kernel_cudaERNS_18TensorIteratorBaseEENKUlvE_clEvENKUlvE1_clEvEUliiE_EESt5arrayIPcLm2EEEEviT0_T1_)
        /*007c*/ 	.short	0x0380
        /*007e*/ 	.short	0x0020


	//----- nvinfo : EIATTR_SW_WAR
	.align		4
.L_2593:
        /*0080*/ 	.byte	0x04, 0x36
        /*0082*/ 	.short	(.L_2595 - .L_2594)
.L_2594:
        /*0084*/ 	.word	0x00000008
.L_2595:


//--------------------- .nv.info._ZN2at6native29vectorized_elementwise_kernelILi8ENS0_13AUnaryFunctorIiiiZZZNS0_18rshift_kernel_cudaERNS_18TensorIteratorBaseEENKUlvE_clEvENKUlvE1_clEvEUliiE_EESt5arrayIPcLm2EEEEviT0_T1_ --------------------------
	.section	.nv.info._ZN2at6native29vectorized_elementwise_kernelILi8ENS0_13AUnaryFunctorIiiiZZZNS0_18rshift_kernel_cudaERNS_18TensorIteratorBaseEENKUlvE_clEvENKUlvE1_clEvEUliiE_EESt5arrayIPcLm2EEEEviT0_T1_,"",@"SHT_CUDA_INFO"
	.sectionflags	@""
	.align	4


	//----- nvinfo : EIATTR_CUDA_API_VERSION
	.align		4
        /*0000*/ 	.byte	0x04, 0x37
        /*0002*/ 	.short	(.L_2597 - .L_2596)
.L_2596:
        /*0004*/ 	.word	0x00000082


	//----- nvinfo : EIATTR_KPARAM_INFO
	.align		4
.L_2597:
        /*0008*/ 	.byte	0x04, 0x17
        /*000a*/ 	.short	(.L_2599 - .L_2598)
.L_2598:
        /*000c*/ 	.word	0x00000000
        /*0010*/ 	.short	0x0002
        /*0012*/ 	.short	0x0010
        /*0014*/ 	.byte	0x00, 0xf0, 0x41, 0x00


	//----- nvinfo : EIATTR_KPARAM_INFO
	.align		4
.L_2599:
        /*0018*/ 	.byte	0x04, 0x17
        /*001a*/ 	.short	(.L_2601 - .L_2600)
.L_2600:
        /*001c*/ 	.word	0x00000000
        /*0020*/ 	.short	0x0001
        /*0022*/ 	.short	0x0004
        /*0024*/ 	.byte	0x00, 0xf0, 0x21, 0x00


	//----- nvinfo : EIATTR_KPARAM_INFO
	.align		4
.L_2601:
        /*0028*/ 	.byte	0x04, 0x17
        /*002a*/ 	.short	(.L_2603 - .L_2602)
.L_2602:
        /*002c*/ 	.word	0x00000000
        /*0030*/ 	.short	0x0000
        /*0032*/ 	.short	0x0000
        /*0034*/ 	.byte	0x00, 0xf0, 0x11, 0x00


	//----- nvinfo : EIATTR_SPARSE_MMA_MASK
	.align		4
.L_2603:
        /*0038*/ 	.byte	0x03, 0x50
        /*003a*/ 	.short	0x0000


	//----- nvinfo : EIATTR_MAXREG_COUNT
	.align		4
        /*003c*/ 	.byte	0x03, 0x1b
        /*003e*/ 	.short	0x00ff


	//----- nvinfo : EIATTR_MERCURY_ISA_VERSION
	.align		4
        /*0040*/ 	.byte	0x03, 0x5f
        /*0042*/ 	.short	0x0101


	//----- nvinfo : EIATTR_VRC_CTA_INIT_COUNT
	.align		4
        /*0044*/ 	.byte	0x02, 0x4a
	.zero		1
	.zero		1


	//----- nvinfo : EIATTR_EXIT_INSTR_OFFSETS
	.align		4
        /*0048*/ 	.byte	0x04, 0x1c
        /*004a*/ 	.short	(.L_2605 - .L_2604)


	//   ....[0]....
.L_2604:
        /*004c*/ 	.word	0x00000890


	//   ....[1]....
        /*0050*/ 	.word	0x000008e0


	//   ....[2]....
        /*0054*/ 	.word	0x00000a90


	//----- nvinfo : EIATTR_MAX_THREADS
	.align		4
.L_2605:
        /*0058*/ 	.byte	0x04, 0x05
        /*005a*/ 	.short	(.L_2607 - .L_2606)
.L_2606:
        /*005c*/ 	.word	0x00000080
        /*0060*/ 	.word	0x00000001
        /*0064*/ 	.word	0x00000001


	//----- nvinfo : EIATTR_CRS_STACK_SIZE
	.align		4
.L_2607:
        /*0068*/ 	.byte	0x04, 0x1e
        /*006a*/ 	.short	(.L_2609 - .L_2608)
.L_2608:
        /*006c*/ 	.word	0x00000000


	//----- nvinfo : EIATTR_CBANK_PARAM_SIZE
	.align		4
.L_2609:
        /*0070*/ 	.byte	0x03, 0x19
        /*0072*/ 	.short	0x0020


	//----- nvinfo : EIATTR_PARAM_CBANK
	.align		4
        /*0074*/ 	.byte	0x04, 0x0a
        /*0076*/ 	.short	(.L_2611 - .L_2610)
	.align		4
.L_2610:
        /*0078*/ 	.word	index@(.nv.constant0._ZN2at6native29vectorized_elementwise_kernelILi8ENS0_13AUnaryFunctorIiiiZZZNS0_18rshift_kernel_cudaERNS_18TensorIteratorBaseEENKUlvE_clEvENKUlvE1_clEvEUliiE_EESt5arrayIPcLm2EEEEviT0_T1_)
        /*007c*/ 	.short	0x0380
        /*007e*/ 	.short	0x0020


	//----- nvinfo : EIATTR_SW_WAR
	.align		4
.L_2611:
        /*0080*/ 	.byte	0x04, 0x36
        /*0082*/ 	.short	(.L_2613 - .L_2612)
.L_2612:
        /*0084*/ 	.word	0x00000008
.L_2613:


//--------------------- .nv.info._ZN2at6native18elementwise_kernelILi128ELi4EZNS0_15gpu_kernel_implINS0_13BinaryFunctorIaaaZZZNS0_18rshift_kernel_cudaERNS_18TensorIteratorBaseEENKUlvE_clEvENKUlvE0_clEvEUlaaE_EEEEvS5_RKT_EUliE_EEviT1_ --------------------------
	.section	.nv.info._ZN2at6native18elementwise_kernelILi128ELi4EZNS0_15gpu_kernel_implINS0_13BinaryFunctorIaaaZZZNS0_18rshift_kernel_cudaERNS_18TensorIteratorBaseEENKUlvE_clEvENKUlvE0_clEvEUlaaE_EEEEvS5_RKT_EUliE_EEviT1_,"",@"SHT_CUDA_INFO"
	.sectionflags	@""
	.align	4


	//----- nvinfo : EIATTR_CUDA_API_VERSION
	.align		4
        /*0000*/ 	.byte	0x04, 0x37
        /*0002*/ 	.short	(.L_2615 - .L_2614)
.L_2614:
        /*0004*/ 	.word	0x00000082


	//----- nvinfo : EIATTR_KPARAM_INFO
	.align		4
.L_2615:
        /*0008*/ 	.byte	0x04, 0x17
        /*000a*/ 	.short	(.L_2617 - .L_2616)
.L_2616:
        /*000c*/ 	.word	0x00000000
        /*0010*/ 	.short	0x0001
        /*0012*/ 	.short	0x0008
        /*0014*/ 	.byte	0x00, 0xf0, 0x21, 0x0a


	//----- nvinfo : EIATTR_KPARAM_INFO
	.align		4
.L_2617:
        /*0018*/ 	.byte	0x04, 0x17
        /*001a*/ 	.short	(.L_2619 - .L_2618)
.L_2618:
        /*001c*/ 	.word	0x00000000
        /*0020*/ 	.short	0x0000
        /*0022*/ 	.short	0x0000
        /*0024*/ 	.byte	0x00, 0xf0, 0x11, 0x00


	//----- nvinfo : EIATTR_SPARSE_MMA_MASK
	.align		4
.L_2619:
        /*0028*/ 	.byte	0x03, 0x50
        /*002a*/ 	.short	0x0000


	//----- nvinfo : EIATTR_MAXREG_COUNT
	.align		4
        /*002c*/ 	.byte	0x03, 0x1b
        /*002e*/ 	.short	0x0080


	//----- nvinfo : EIATTR_EXTERNS
	.align		4
        /*0030*/ 	.byte	0x04, 0x0f
        /*0032*/ 	.short	(.L_2621 - .L_2620)


	//   ....[0]....
	.align		4
.L_2620:
        /*0034*/ 	.word	index@(__assertfail)


	//----- nvinfo : EIATTR_MERCURY_ISA_VERSION
	.align		4
.L_2621:
        /*0038*/ 	.byte	0x03, 0x5f
        /*003a*/ 	.short	0x0101


	//----- nvinfo : EIATTR_VRC_CTA_INIT_COUNT
	.align		4
        /*003c*/ 	.byte	0x02, 0x4a
	.zero		1
	.zero		1


	//----- nvinfo : EIATTR_SYSCALL_OFFSETS
	.align		4
        /*0040*/ 	.byte	0x04, 0x46
        /*0042*/ 	.short	(.L_2623 - .L_2622)


	//   ....[0]....
.L_2622:
        /*0044*/ 	.word	0x00002460


	//   ....[1]....
        /*0048*/ 	.word	0x000032b0


	//   ....[2]....
        /*004c*/ 	.word	0x00004150


	//   ....[3]....
        /*0050*/ 	.word	0x00006760


	//   ....[4]....
        /*0054*/ 	.word	0x000075b0


	//   ....[5]....
        /*0058*/ 	.word	0x00008290


	//   ....[6]....
        /*005c*/ 	.word	0x0000a9a0


	//   ....[7]....
        /*0060*/ 	.word	0x0000b7f0


	//   ....[8]....
        /*0064*/ 	.word	0x0000c4d0


	//   ....[9]....
        /*0068*/ 	.word	0x0000ec00


	//   ....[10]....
        /*006c*/ 	.word	0x0000fa50


	//   ....[11]....
        /*0070*/ 	.word	0x000106e0


	//----- nvinfo : EIATTR_EXIT_INSTR_OFFSETS
	.align		4
.L_2623:
        /*0074*/ 	.byte	0x04, 0x1c
        /*0076*/ 	.short	(.L_2625 - .L_2624)


	//   ....[0]....
.L_2624:
        /*0078*/ 	.word	0x0000c7b0


	//   ....[1]....
        /*007c*/ 	.word	0x0000fbf0


	//   ....[2]....
        /*0080*/ 	.word	0x0000fc10


	//   ....[3]....
        /*0084*/ 	.word	0x0000fcc0


	//   ....[4]....
        /*0088*/ 	.word	0x0000fcf0


	//   ....[5]....
        /*008c*/ 	.word	0x0000fd10


	//   ....[6]....
        /*0090*/ 	.word	0x0000fda0


	//   ....[7]....
        /*0094*/ 	.word	0x0000fde0


	//   ....[8]....
        /*0098*/ 	.word	0x0000fe80


	//   ....[9]....
        /*009c*/ 	.word	0x0000fed0


	//   ....[10]....
        /*00a0*/ 	.word	0x0000ff00


	//   ....[11]....
        /*00a4*/ 	.word	0x0000ffc0


	//   ....[12]....
        /*00a8*/ 	.word	0x00010130


	//   ....[13]....
        /*00ac*/ 	.word	0x000102a0


	//   ....[14]....
        /*00b0*/ 	.word	0x00010410


	//   ....[15]....
        /*00b4*/ 	.word	0x00010460


	//   ....[16]....
        /*00b8*/ 	.word	0x00010490


	//   ....[17]....
        /*00bc*/ 	.word	0x00010540


	//   ....[18]....
        /*00c0*/ 	.word	0x00010580


	//   ....[19]....
        /*00c4*/ 	.word	0x000106f0


	//   ....[20]....
        /*00c8*/ 	.word	0x00010800


	//   ....[21]....
        /*00cc*/ 	.word	0x00010940


	//   ....[22]....
        /*00d0*/ 	.word	0x00010980


	//----- nvinfo : EIATTR_MAX_THREADS
	.align		4
.L_2625:
        /*00d4*/ 	.byte	0x04, 0x05
        /*00d6*/ 	.short	(.L_2627 - .L_2626)
.L_2626:
        /*00d8*/ 	.word	0x00000080
        /*00dc*/ 	.word	0x00000001
        /*00e0*/ 	.word	0x00000001


	//----- nvinfo : EIATTR_CRS_STACK_SIZE
	.align		4
.L_2627:
        /*00e4*/ 	.byte	0x04, 0x1e
        /*00e6*/ 	.short	(.L_2629 - .L_2628)
.L_2628:
        /*00e8*/ 	.word	0x00000000


	//----- nvinfo : EIATTR_CBANK_PARAM_SIZE
	.align		4
.L_2629:
        /*00ec*/ 	.byte	0x03, 0x19
        /*00ee*/ 	.short	0x0290


	//----- nvinfo : EIATTR_PARAM_CBANK
	.align		4
        /*00f0*/ 	.byte	0x04, 0x0a
        /*00f2*/ 	.short	(.L_2631 - .L_2630)
	.align		4
.L_2630:
        /*00f4*/ 	.word	index@(.nv.constant0._ZN2at6native18elementwise_kernelILi128ELi4EZNS0_15gpu_kernel_implINS0_13BinaryFunctorIaaaZZZNS0_18rshift_kernel_cudaERNS_18TensorIteratorBaseEENKUlvE_clEvENKUlvE0_clEvEUlaaE_EEEEvS5_RKT_EUliE_EEviT1_)
        /*00f8*/ 	.short	0x0380
        /*00fa*/ 	.short	0x0290


	//----- nvinfo : EIATTR_SW_WAR
	.align		4
.L_2631:
        /*00fc*/ 	.byte	0x04, 0x36
        /*00fe*/ 	.short	(.L_2633 - .L_2632)
.L_2632:
        /*0100*/ 	.word	0x00000008
.L_2633:


//--------------------- .nv.info._ZN2at6native27unrolled_elementwise_kernelINS0_13BinaryFunctorIaaaZZZNS0_18rshift_kernel_cudaERNS_18TensorIteratorBaseEENKUlvE_clEvENKUlvE0_clEvEUlaaE_EESt5arrayIPcLm3EELi4E23TrivialOffsetCalculatorILi2EjESC_ILi1EjENS0_6memory12LoadWithCastILi2EEENSF_13StoreWithCastILi1EEEEEviT_T0_T2_T3_T4_T5_ --------------------------
	.section	.nv.info._ZN2at6native27unrolled_elementwise_kernelINS0_13BinaryFunctorIaaaZZZNS0_18rshift_kernel_cudaERNS_18TensorIteratorBaseEENKUlvE_clEvENKUlvE0_clEvEUlaaE_EESt5arrayIPcLm3EELi4E23TrivialOffsetCalculatorILi2EjESC_ILi1EjENS0_6memory12LoadWithCastILi2EEENSF_13StoreWithCastILi1EEEEEviT_T0_T2_T3_T4_T5_,"",@"SHT_CUDA_INFO"
	.sectionflags	@""
	.align	4


	//----- nvinfo : EIATTR_CUDA_API_VERSION
	.align		4
        /*0000*/ 	.byte	0x04, 0x37
        /*0002*/ 	.short	(.L_2635 - .L_2634)
.L_2634:
        /*0004*/ 	.word	0x00000082


	//----- nvinfo : EIATTR_KPARAM_INFO
	.align		4
.L_2635:
        /*0008*/ 	.byte	0x04, 0x17
        /*000a*/ 	.short	(.L_2637 - .L_2636)
.L_2636:
        /*000c*/ 	.word	0x00000000
        /*0010*/ 	.short	0x0006
        /*0012*/ 	.short	0x0030
        /*0014*/ 	.byte	0x00, 0xf0, 0x21, 0x00


	//----- nvinfo : EIATTR_KPARAM_INFO
	.align		4
.L_2637:
        /*0018*/ 	.byte	0x04, 0x17
        /*001a*/ 	.short	(.L_2639 - .L_2638)
.L_2638:
        /*001c*/ 	.word	0x00000000
        /*0020*/ 	.short	0x0005
        /*0022*/ 	.short	0x0024
        /*0024*/ 	.byte	0x00, 0xf0, 0x31, 0x00


	//----- nvinfo : EIATTR_KPARAM_INFO
	.align		4
.L_2639:
        /*0028*/ 	.byte	0x04, 0x17
        /*002a*/ 	.short	(.L_2641 - .L_2640)
.L_2640:
        /*002c*/ 	.word	0x00000000
        /*0030*/ 	.short	0x0004
        /*0032*/ 	.short	0x0021
        /*0034*/ 	.byte	0x00, 0xf0, 0x05, 0x00


	//----- nvinfo : EIATTR_KPARAM_INFO
	.align		4
.L_2641:
        /*0038*/ 	.byte	0x04, 0x17
        /*003a*/ 	.short	(.L_2643 - .L_2642)
.L_2642:
        /*003c*/ 	.word	0x00000000
        /*0040*/ 	.short	0x0003
        /*0042*/ 	.short	0x0020
        /*0044*/ 	.byte	0x00, 0xf0, 0x05, 0x00


	//----- nvinfo : EIATTR_KPARAM_INFO
	.align		4
.L_2643:
        /*0048*/ 	.byte	0x04, 0x17
        /*004a*/ 	.short	(.L_2645 - .L_2644)
.L_2644:
        /*004c*/ 	.word	0x00000000
        /*0050*/ 	.short	0x0002
        /*0052*/ 	.short	0x0008
        /*0054*/ 	.byte	0x00, 0xf0, 0x61, 0x00


	//----- nvinfo : EIATTR_KPARAM_INFO
	.align		4
.L_2645:
        /*0058*/ 	.byte	0x04, 0x17
        /*005a*/ 	.short	(.L_2647 - .L_2646)
.L_2646:
        /*005c*/ 	.word	0x00000000
        /*0060*/ 	.short	0x0001
        /*0062*/ 	.short	0x0004
        /*0064*/ 	.byte	0x00, 0xf0, 0x05, 0x00


	//----- nvinfo : EIATTR_KPARAM_INFO
	.align		4
.L_2647:
        /*0068*/ 	.byte	0x04, 0x17
        /*006a*/ 	.short	(.L_2649 - .L_2648)
.L_2648:
        /*006c*/ 	.word	0x00000000
        /*0070*/ 	.short	0x0000
        /*0072*/ 	.short	0x0000
        /*0074*/ 	.byte	0x00, 0xf0, 0x11, 0x00


	//----- nvinfo : EIATTR_SPARSE_MMA_MASK
	.align		4
.L_2649:
        /*0078*/ 	.byte	0x03, 0x50
        /*007a*/ 	.short	0x0000


	//----- nvinfo : EIATTR_MAXREG_COUNT
	.align		4
        /*007c*/ 	.byte	0x03, 0x1b
        /*007e*/ 	.short	0x00ff


	//----- nvinfo : EIATTR_EXTERNS
	.align		4
        /*0080*/ 	.byte	0x04, 0x0f
        /*0082*/ 	.short	(.L_2651 - .L_2650)


	//   ....[0]....
	.align		4
.L_2650:
        /*0084*/ 	.word	index@(__assertfail)


	//----- nvinfo : EIATTR_MERCURY_ISA_VERSION
	.align		4
.L_2651:
        /*0088*/ 	.byte	0x03, 0x5f
        /*008a*/ 	.short	0x0101


	//----- nvinfo : EIATTR_VRC_CTA_INIT_COUNT
	.align		4
        /*008c*/ 	.byte	0x02, 0x4a
	.zero		1
	.zero		1


	//----- nvinfo : EIATTR_SYSCALL_OFFSETS
	.align		4
        /*0090*/ 	.byte	0x04, 0x46
        /*0092*/ 	.short	(.L_2653 - .L_2652)


	//   ....[0]....
.L_2652:
        /*0094*/ 	.word	0x00000e50


	//   ....[1]....
        /*0098*/ 	.word	0x00001cd0


	//   ....[2]....
        /*009c*/ 	.word	0x00002c90


	//   ....[3]....
        /*00a0*/ 	.word	0x00003b10


	//   ....[4]....
        /*00a4*/ 	.word	0x00004a10


	//   ....[5]....
        /*00a8*/ 	.word	0x00005890


	//   ....[6]....
        /*00ac*/ 	.word	0x00006790


	//   ....[7]....
        /*00b0*/ 	.word	0x00007620


	//   ....[8]....
        /*00b4*/ 	.word	0x000088f0


	//   ....[9]....
        /*00b8*/ 	.word	0x000097f0


	//   ....[10]....
        /*00bc*/ 	.word	0x0000a780


	//   ....[11]....
        /*00c0*/ 	.word	0x0000b710


	//----- nvinfo : EIATTR_EXIT_INSTR_OFFSETS
	.align		4
.L_2653:
        /*00c4*/ 	.byte	0x04, 0x1c
        /*00c6*/ 	.short	(.L_2655 - .L_2654)


	//   ....[0]....
.L_2654:
        /*00c8*/ 	.word	0x0000aa50


	//   ....[1]....
        /*00cc*/ 	.word	0x0000ab80


	//   ....[2]....
        /*00d0*/ 	.word	0x0000aba0


	//   ....[3]....
        /*00d4*/ 	.word	0x0000ac60


	//   ....[4]....
        /*00d8*/ 	.word	0x0000aca0


	//   ....[5]....
        /*00dc*/ 	.word	0x0000ace0


	//   ....[6]....
        /*00e0*/ 	.word	0x0000ad70


	//   ....[7]....
        /*00e4*/ 	.word	0x0000adb0


	//   ....[8]....
        /*00e8*/ 	.word	0x0000ae50


	//   ....[9]....
        /*00ec*/ 	.word	0x0000aea0


	//   ....[10]....
        /*00f0*/ 	.word	0x0000aef0


	//   ....[11]....
        /*00f4*/ 	.word	0x0000afd0


	//   ....[12]....
        /*00f8*/ 	.word	0x0000b140


	//   ....[13]....
        /*00fc*/ 	.word	0x0000b2b0


	//   ....[14]....
        /*0100*/ 	.word	0x0000b410


	//   ....[15]....
        /*0104*/ 	.word	0x0000b470


	//   ....[16]....
        /*0108*/ 	.word	0x0000b4b0


	//   ....[17]....
        /*010c*/ 	.word	0x0000b550


	//   ....[18]....
        /*0110*/ 	.word	0x0000b5b0


	//   ....[19]....
        /*0114*/ 	.word	0x0000b720


	//   ....[20]....
        /*0118*/ 	.word	0x0000b830


	//   ....[21]....
        /*011c*/ 	.word	0x0000b970


	//   ....[22]....
        /*0120*/ 	.word	0x0000b9b0


	//----- nvinfo : EIATTR_MAX_THREADS
	.align		4
.L_2655:
        /*0124*/ 	.byte	0x04, 0x05
        /*0126*/ 	.short	(.L_2657 - .L_2656)
.L_2656:
        /*0128*/ 	.word	0x00000080
        /*012c*/ 	.word	0x00000001
        /*0130*/ 	.word	0x00000001


	//----- nvinfo : EIATTR_CRS_STACK_SIZE
	.align		4
.L_2657:
        /*0134*/ 	.byte	0x04, 0x1e
        /*0136*/ 	.short	(.L_2659 - .L_2658)
.L_2658:
        /*0138*/ 	.word	0x00000000


	//----- nvinfo : EIATTR_CBANK_PARAM_SIZE
	.align		4
.L_2659:
        /*013c*/ 	.byte	0x03, 0x19
        /*013e*/ 	.short	0x0038


	//----- nvinfo : EIATTR_PARAM_CBANK
	.align		4
        /*0140*/ 	.byte	0x04, 0x0a
        /*0142*/ 	.short	(.L_2661 - .L_2660)
	.align		4
.L_2660:
        /*0144*/ 	.word	index@(.nv.constant0._ZN2at6native27unrolled_elementwise_kernelINS0_13BinaryFunctorIaaaZZZNS0_18rshift_kernel_cudaERNS_18TensorIteratorBaseEENKUlvE_clEvENKUlvE0_clEvEUlaaE_EESt5arrayIPcLm3EELi4E23TrivialOffsetCalculatorILi2EjESC_ILi1EjENS0_6memory12LoadWithCastILi2EEENSF_13StoreWithCastILi1EEEEEviT_T0_T2_T3_T4_T5_)
        /*0148*/ 	.short	0x0380
        /*014a*/ 	.short	0x0038


	//----- nvinfo : EIATTR_SW_WAR
	.align		4
.L_2661:
        /*014c*/ 	.byte	0x04, 0x36
        /*014e*/ 	.short	(.L_2663 - .L_2662)
.L_2662:
        /*0150*/ 	.word	0x00000008
.L_2663:


//--------------------- .nv.info._ZN2at6native18elementwise_kernelILi128ELi4EZNS0_22gpu_kernel_impl_nocastINS0_13BinaryFunctorIaaaZZZNS0_18rshift_kernel_cudaERNS_18TensorIteratorBaseEENKUlvE_clEvENKUlvE0_clEvEUlaaE_EEEEvS5_RKT_EUliE_EEviT1_ --------------------------
	.section	.nv.info._ZN2at6native18elementwise_kernelILi128ELi4EZNS0_22gpu_kernel_impl_nocastINS0_13BinaryFunctorIaaaZZZNS0_18rshift_kernel_cudaERNS_18TensorIteratorBaseEENKUlvE_clEvENKUlvE0_clEvEUlaaE_EEEEvS5_RKT_EUliE_EEviT1_,"",@"SHT_CUDA_INFO"
	.sectionflags	@""
	.align	4


	//----- nvinfo : EIATTR_CUDA_API_VERSION
	.align		4
        /*0000*/ 	.byte	0x04, 0x37
        /*0002*/ 	.short	(.L_2665 - .L_2664)
.L_2664:
        /*0004*/ 	.word	0x00000082


	//----- nvinfo : EIATTR_KPARAM_INFO
	.align		4
.L_2665:
        /*0008*/ 	.byte	0x04, 0x17
        /*000a*/ 	.short	(.L_2667 - .L_2666)
.L_2666:
        /*000c*/ 	.word	0x00000000
        /*0010*/ 	.short	0x0001
        /*0012*/ 	.short	0x0008
        /*0014*/ 	.byte	0x00, 0xf0, 0x21, 0x0a


	//----- nvinfo : EIATTR_KPARAM_INFO
	.align		4
.L_2667:
        /*0018*/ 	.byte	0x04, 0x17
        /*001a*/ 	.short	(.L_2669 - .L_2668)
.L_2668:
        /*001c*/ 	.word	0x00000000
        /*0020*/ 	.short	0x0000
        /*0022*/ 	.short	0x0000
        /*0024*/ 	.byte	0x00, 0xf0, 0x11, 0x00


	//----- nvinfo : EIATTR_SPARSE_MMA_MASK
	.align		4
.L_2669:
        /*0028*/ 	.byte	0x03, 0x50
        /*002a*/ 	.short	0x0000


	//----- nvinfo : EIATTR_MAXREG_COUNT
	.align		4
        /*002c*/ 	.byte	0x03, 0x1b
        /*002e*/ 	.short	0x0080


	//----- nvinfo : EIATTR_MERCURY_ISA_VERSION
	.align		4
        /*0030*/ 	.byte	0x03, 0x5f
        /*0032*/ 	.short	0x0101


	//----- nvinfo : EIATTR_VRC_CTA_INIT_COUNT
	.align		4
        /*0034*/ 	.byte	0x02, 0x4a
	.zero		1
	.zero		1


	//----- nvinfo : EIATTR_EXIT_INSTR_OFFSETS
	.align		4
        /*0038*/ 	.byte	0x04, 0x1c
        /*003a*/ 	.short	(.L_2671 - .L_2670)


	//   ....[0]....
.L_2670:
        /*003c*/ 	.word	0x00000390


	//   ....[1]....
        /*0040*/ 	.word	0x00000440


	//   ....[2]....
        /*0044*/ 	.word	0x000049b0


	//   ....[3]....
        /*0048*/ 	.word	0x00006070


	//----- nvinfo : EIATTR_MAX_THREADS
	.align		4
.L_2671:
        /*004c*/ 	.byte	0x04, 0x05
        /*004e*/ 	.short	(.L_2673 - .L_2672)
.L_2672:
        /*0050*/ 	.word	0x00000080
        /*0054*/ 	.word	0x00000001
        /*0058*/ 	.word	0x00000001


	//----- nvinfo : EIATTR_CRS_STACK_SIZE
	.align		4
.L_2673:
        /*005c*/ 	.byte	0x04, 0x1e
        /*005e*/ 	.short	(.L_2675 - .L_2674)
.L_2674:
        /*0060*/ 	.word	0x00000000


	//----- nvinfo : EIATTR_CBANK_PARAM_SIZE
	.align		4
.L_2675:
        /*0064*/ 	.byte	0x03, 0x19
        /*0066*/ 	.short	0x0290


	//----- nvinfo : EIATTR_PARAM_CBANK
	.align		4
        /*0068*/ 	.byte	0x04, 0x0a
        /*006a*/ 	.short	(.L_2677 - .L_2676)
	.align		4
.L_2676:
        /*006c*/ 	.word	index@(.nv.constant0._ZN2at6native18elementwise_kernelILi128ELi4EZNS0_22gpu_kernel_impl_nocastINS0_13BinaryFunctorIaaaZZZNS0_18rshift_kernel_cudaERNS_18TensorIteratorBaseEENKUlvE_clEvENKUlvE0_clEvEUlaaE_EEEEvS5_RKT_EUliE_EEviT1_)
        /*0070*/ 	.short	0x0380
        /*0072*/ 	.short	0x0290


	//----- nvinfo : EIATTR_SW_WAR
	.align		4
.L_2677:
        /*0074*/ 	.byte	0x04, 0x36
        /*0076*/ 	.short	(.L_2679 - .L_2678)
.L_2678:
        /*0078*/ 	.word	0x00000008
.L_2679:


//--------------------- .nv.info._ZN2at6native27unrolled_elementwise_kernelINS0_13BinaryFunctorIaaaZZZNS0_18rshift_kernel_cudaERNS_18TensorIteratorBaseEENKUlvE_clEvENKUlvE0_clEvEUlaaE_EESt5arrayIPcLm3EELi4E23TrivialOffsetCalculatorILi2EjESC_ILi1EjENS0_6memory15LoadWithoutCastENSF_16StoreWithoutCastEEEviT_T0_T2_T3_T4_T5_ --------------------------
	.section	.nv.info._ZN2at6native27unrolled_elementwise_kernelINS0_13BinaryFunctorIaaaZZZNS0_18rshift_kernel_cudaERNS_18TensorIteratorBaseEENKUlvE_clEvENKUlvE0_clEvEUlaaE_EESt5arrayIPcLm3EELi4E23TrivialOffsetCalculatorILi2EjESC_ILi1EjENS0_6memory15LoadWithoutCastENSF_16StoreWithoutCastEEEviT_T0_T2_T3_T4_T5_,"",@"SHT_CUDA_INFO"
	.sectionflags	@""
	.align	4


	//----- nvinfo : EIATTR_CUDA_API_VERSION
	.align		4
        /*0000*/ 	.byte	0x04, 0x37
        /*0002*/ 	.short	(.L_2681 - .L_2680)
.L_2680:
        /*0004*/ 	.word	0x00000082


	//----- nvinfo : EIATTR_KPARAM_INFO
	.align		4
.L_2681:
        /*0008*/ 	.byte	0x04, 0x17
        /*000a*/ 	.short	(.L_2683 - .L_2682)
.L_2682:
        /*000c*/ 	.word	0x00000000
        /*0010*/ 	.short	0x0006
        /*0012*/ 	.short	0x0023
        /*0014*/ 	.byte	0x00, 0xf0, 0x05, 0x00


	//----- nvinfo : EIATTR_KPARAM_INFO
	.align		4
.L_2683:
        /*0018*/ 	.byte	0x04, 0x17
        /*001a*/ 	.short	(.L_2685 - .L_2684)
.L_2684:
        /*001c*/ 	.word	0x00000000
        /*0020*/ 	.short	0x0005
        /*0022*/ 	.short	0x0022
        /*0024*/ 	.byte	0x00, 0xf0, 0x05, 0x00


	//----- nvinfo : EIATTR_KPARAM_INFO
	.align		4
.L_2685:
        /*0028*/ 	.byte	0x04, 0x17
        /*002a*/ 	.short	(.L_2687 - .L_2686)
.L_2686:
        /*002c*/ 	.word	0x00000000
        /*0030*/ 	.short	0x0004
        /*0032*/ 	.short	0x0021
        /*0034*/ 	.byte	0x00, 0xf0, 0x05, 0x00


	//----- nvinfo : EIATTR_KPARAM_INFO
	.align		4
.L_2687:
        /*0038*/ 	.byte	0x04, 0x17
        /*003a*/ 	.short	(.L_2689 - .L_2688)
.L_2688:
        /*003c*/ 	.word	0x00000000
        /*0040*/ 	.short	0x0003
        /*0042*/ 	.short	0x0020
        /*0044*/ 	.byte	0x00, 0xf0, 0x05, 0x00


	//----- nvinfo : EIATTR_KPARAM_INFO
	.align		4
.L_2689:
        /*0048*/ 	.byte	0x04, 0x17
        /*004a*/ 	.short	(.L_2691 - .L_2690)
.L_2690:
        /*004c*/ 	.word	0x00000000
        /*0050*/ 	.short	0x0002
        /*0052*/ 	.short	0x0008
        /*0054*/ 	.byte	0x00, 0xf0, 0x61, 0x00


	//----- nvinfo : EIATTR_KPARAM_INFO
	.align		4
.L_2691:
        /*0058*/ 	.byte	0x04, 0x17
        /*005a*/ 	.short	(.L_2693 - .L_2692)
.L_2692:
        /*005c*/ 	.word	0x00000000
        /*0060*/ 	.short	0x0001
        /*0062*/ 	.short	0x0004
        /*0064*/ 	.byte	0x00, 0xf0, 0x05, 0x00


	//----- nvinfo : EIATTR_KPARAM_INFO
	.align		4
.L_2693:
        /*0068*/ 	.byte	0x04, 0x17
        /*006a*/ 	.short	(.L_2695 - .L_2694)
.L_2694:
        /*006c*/ 	.word	0x00000000
        /*0070*/ 	.short	0x0000
        /*0072*/ 	.short	0x0000
        /*0074*/ 	.byte	0x00, 0xf0, 0x11, 0x00


	//----- nvinfo : EIATTR_SPARSE_MMA_MASK
	.align		4
.L_2695:
        /*0078*/ 	.byte	0x03, 0x50
        /*007a*/ 	.short	0x0000


	//----- nvinfo : EIATTR_MAXREG_COUNT
	.align		4
        /*007c*/ 	.byte	0x03, 0x1b
        /*007e*/ 	.short	0x00ff


	//----- nvinfo : EIATTR_MERCURY_ISA_VERSION
	.align		4
        /*0080*/ 	.byte	0x03, 0x5f
        /*0082*/ 	.short	0x0101


	//----- nvinfo : EIATTR_VRC_CTA_INIT_COUNT
	.align		4
        /*0084*/ 	.byte	0x02, 0x4a
	.zero		1
	.zero		1


	//----- nvinfo : EIATTR_EXIT_INSTR_OFFSETS
	.align		4
        /*0088*/ 	.byte	0x04, 0x1c
        /*008a*/ 	.short	(.L_2697 - .L_2696)


	//   ....[0]....
.L_2696:
        /*008c*/ 	.word	0x00000880


	//   ....[1]....
        /*0090*/ 	.word	0x000008e0


	//----- nvinfo : EIATTR_MAX_THREADS
	.align		4
.L_2697:
        /*0094*/ 	.byte	0x04, 0x05
        /*0096*/ 	.short	(.L_2699 - .L_2698)
.L_2698:
        /*0098*/ 	.word	0x00000080
        /*009c*/ 	.word	0x00000001
        /*00a0*/ 	.word	0x00000001


	//----- nvinfo : EIATTR_CRS_STACK_SIZE
	.align		4
.L_2699:
        /*00a4*/ 	.byte	0x04, 0x1e
        /*00a6*/ 	.short	(.L_2701 - .L_2700)
.L_2700:
        /*00a8*/ 	.word	0x00000000


	//----- nvinfo : EIATTR_CBANK_PARAM_SIZE
	.align		4
.L_2701:
        /*00ac*/ 	.byte	0x03, 0x19
        /*00ae*/ 	.short	0x0024


	//----- nvinfo : EIATTR_PARAM_CBANK
	.align		4
        /*00b0*/ 	.byte	0x04, 0x0a
        /*00b2*/ 	.short	(.L_2703 - .L_2702)
	.align		4
.L_2702:
        /*00b4*/ 	.word	index@(.nv.constant0._ZN2at6native27unrolled_elementwise_kernelINS0_13BinaryFunctorIaaaZZZNS0_18rshift_kernel_cudaERNS_18TensorIteratorBaseEENKUlvE_clEvENKUlvE0_clEvEUlaaE_EESt5arrayIPcLm3EELi4E23TrivialOffsetCalculatorILi2EjESC_ILi1EjENS0_6memory15LoadWithoutCastENSF_16StoreWithoutCastEEEviT_T0_T2_T3_T4_T5_)
        /*00b8*/ 	.short	0x0380
        /*00ba*/ 	.short	0x0024


	//----- nvinfo : EIATTR_SW_WAR
	.align		4
.L_2703:
        /*00bc*/ 	.byte	0x04, 0x36
        /*00be*/ 	.short	(.L_2705 - .L_2704)
.L_2704:
        /*00c0*/ 	.word	0x00000008
.L_2705:


//--------------------- .nv.info._ZN2at6native29vectorized_elementwise_kernelILi2ENS0_13BinaryFunctorIaaaZZZNS0_18rshift_kernel_cudaERNS_18TensorIteratorBaseEENKUlvE_clEvENKUlvE0_clEvEUlaaE_EESt5arrayIPcLm3EEEEviT0_T1_ --------------------------
	.section	.nv.info._ZN2at6native29vectorized_elementwise_kernelILi2ENS0_13BinaryFunctorIaaaZZZNS0_18rshift_kernel_cudaERNS_18TensorIteratorBaseEENKUlvE_clEvENKUlvE0_clEvEUlaaE_EESt5arrayIPcLm3EEEEviT0_T1_,"",@"SHT_CUDA_INFO"
	.sectionflags	@""
	.align	4


	//----- nvinfo : EIATTR_CUDA_API_VERSION
	.align		4
        /*0000*/ 	.byte	0x04, 0x37
        /*0002*/ 	.short	(.L_2707 - .L_2706)
.L_2706:
        /*0004*/ 	.word	0x00000082


	//----- nvinfo : EIATTR_KPARAM_INFO
	.align		4
.L_2707:
        /*0008*/ 	.byte	0x04, 0x17
        /*000a*/ 	.short	(.L_2709 - .L_2708)
.L_2708:
        /*000c*/ 	.word	0x00000000
        /*0010*/ 	.short	0x0002
        /*0012*/ 	.short	0x0008
        /*0014*/ 	.byte	0x00, 0xf0, 0x61, 0x00


	//----- nvinfo : EIATTR_KPARAM_INFO
	.align		4
.L_2709:
        /*0018*/ 	.byte	0x04, 0x17
        /*001a*/ 	.short	(.L_2711 - .L_2710)
.L_2710:
        /*001c*/ 	.word	0x00000000
        /*0020*/ 	.short	0x0001
        /*0022*/ 	.short	0x0004
        /*0024*/ 	.byte	0x00, 0xf0, 0x05, 0x00


	//----- nvinfo : EIATTR_KPARAM_INFO
	.align		4
.L_2711:
        /*0028*/ 	.byte	0x04, 0x17
        /*002a*/ 	.short	(.L_2713 - .L_2712)
.L_2712:
        /*002c*/ 	.word	0x00000000
        /*0030*/ 	.short	0x0000
        /*0032*/ 	.short	0x0000
        /*0034*/ 	.byte	0x00, 0xf0, 0x11, 0x00


	//----- nvinfo : EIATTR_SPARSE_MMA_MASK
	.align		4
.L_2713:
        /*0038*/ 	.byte	0x03, 0x50
        /*003a*/ 	.short	0x0000


	//----- nvinfo : EIATTR_MAXREG_COUNT
	.align		4
        /*003c*/ 	.byte	0x03, 0x1b
        /*003e*/ 	.short	0x00ff


	//----- nvinfo : EIATTR_MERCURY_ISA_VERSION
	.align		4
        /*0040*/ 	.byte	0x03, 0x5f
        /*0042*/ 	.short	0x0101


	//----- nvinfo : EIATTR_VRC_CTA_INIT_COUNT
	.align		4
        /*0044*/ 	.byte	0x02, 0x4a
	.zero		1
	.zero		1


	//----- nvinfo : EIATTR_EXIT_INSTR_OFFSETS
	.align		4
        /*0048*/ 	.byte	0x04, 0x1c
        /*004a*/ 	.short	(.L_2715 - .L_2714)


	//   ....[0]....
.L_2714:
        /*004c*/ 	.word	0x00001120


	//   ....[1]....
        /*0050*/ 	.word	0x00001180


	//   ....[2]....
        /*0054*/ 	.word	0x00001650


	//----- nvinfo : EIATTR_MAX_THREADS
	.align		4
.L_2715:
        /*0058*/ 	.byte	0x04, 0x05
        /*005a*/ 	.short	(.L_2717 - .L_2716)
.L_2716:
        /*005c*/ 	.word	0x00000080
        /*0060*/ 	.word	0x00000001
        /*0064*/ 	.word	0x00000001


	//----- nvinfo : EIATTR_CRS_STACK_SIZE
	.align		4
.L_2717:
        /*0068*/ 	.byte	0x04, 0x1e
        /*006a*/ 	.short	(.L_2719 - .L_2718)
.L_2718:
        /*006c*/ 	.word	0x00000000


	//----- nvinfo : EIATTR_CBANK_PARAM_SIZE
	.align		4
.L_2719:
        /*0070*/ 	.byte	0x03, 0x19
        /*0072*/ 	.short	0x0020


	//----- nvinfo : EIATTR_PARAM_CBANK
	.align		4
        /*0074*/ 	.byte	0x04, 0x0a
        /*0076*/ 	.short	(.L_2721 - .L_2720)
	.align		4
.L_2720:
        /*0078*/ 	.word	index@(.nv.constant0._ZN2at6native29vectorized_elementwise_kernelILi2ENS0_13BinaryFunctorIaaaZZZNS0_18rshift_kernel_cudaERNS_18TensorIteratorBaseEENKUlvE_clEvENKUlvE0_clEvEUlaaE_EESt5arrayIPcLm3EEEEviT0_T1_)
        /*007c*/ 	.short	0x0380
        /*007e*/ 	.short	0x0020


	//----- nvinfo : EIATTR_SW_WAR
	.align		4
.L_2721:
        /*0080*/ 	.byte	0x04, 0x36
        /*0082*/ 	.short	(.L_2723 - .L_2722)
.L_2722:
        /*0084*/ 	.word	0x00000008
.L_2723:


//--------------------- .nv.info._ZN2at6native29vectorized_elementwise_kernelILi4ENS0_13BinaryFunctorIaaaZZZNS0_18rshift_kernel_cudaERNS_18TensorIteratorBaseEENKUlvE_clEvENKUlvE0_clEvEUlaaE_EESt5arrayIPcLm3EEEEviT0_T1_ --------------------------
	.section	.nv.info._ZN2at6native29vectorized_elementwise_kernelILi4ENS0_13BinaryFunctorIaaaZZZNS0_18rshift_kernel_cudaERNS_18TensorIteratorBaseEENKUlvE_clEvENKUlvE0_clEvEUlaaE_EESt5arrayIPcLm3EEEEviT0_T1_,"",@"SHT_CUDA_INFO"
	.sectionflags	@""
	.align	4


	//----- nvinfo : EIATTR_CUDA_API_VERSION
	.align		4
        /*0000*/ 	.byte	0x04, 0x37
        /*0002*/ 	.short	(.L_2725 - .L_2724)
.L_2724:
        /*0004*/ 	.word	0x00000082


	//----- nvinfo : EIATTR_KPARAM_INFO
	.align		4
.L_2725:
        /*0008*/ 	.byte	0x04, 0x17
        /*000a*/ 	.short	(.L_2727 - .L_2726)
.L_2726:
        /*000c*/ 	.word	0x00000000
        /*0010*/ 	.short	0x0002
        /*0012*/ 	.short	0x0008
        /*0014*/ 	.byte	0x00, 0xf0, 0x61, 0x00


	//----- nvinfo : EIATTR_KPARAM_INFO
	.align		4
.L_2727:
        /*0018*/ 	.byte	0x04, 0x17
        /*001a*/ 	.short	(.L_2729 - .L_2728)
.L_2728:
        /*001c*/ 	.word	0x00000000
        /*0020*/ 	.short	0x0001
        /*0022*/ 	.short	0x0004
        /*0024*/ 	.byte	0x00, 0xf0, 0x05, 0x00


	//----- nvinfo : EIATTR_KPARAM_INFO
	.align		4
.L_2729:
        /*0028*/ 	.byte	0x04, 0x17
        /*002a*/ 	.short	(.L_2731 - .L_2730)
.L_2730:
        /*002c*/ 	.word	0x00000000
        /*0030*/ 	.short	0x0000
        /*0032*/ 	.short	0x0000
        /*0034*/ 	.byte	0x00, 0xf0, 0x11, 0x00


	//----- nvinfo : EIATTR_SPARSE_MMA_MASK
	.align		4
.L_2731:
        /*0038*/ 	.byte	0x03, 0x50
        /*003a*/ 	.short	0x0000


	//----- nvinfo : EIATTR_MAXREG_COUNT
	.align		4
        /*003c*/ 	.byte	0x03, 0x1b
        /*003e*/ 	.short	0x00ff


	//----- nvinfo : EIATTR_MERCURY_ISA_VERSION
	.align		4
        /*0040*/ 	.byte	0x03, 0x5f
        /*0042*/ 	.short	0x0101


	//----- nvinfo : EIATTR_VRC_CTA_INIT_COUNT
	.align		4
        /*0044*/ 	.byte	0x02, 0x4a
	.zero		1
	.zero		1


	//----- nvinfo : EIATTR_EXIT_INSTR_OFFSETS
	.align		4
        /*0048*/ 	.byte	0x04, 0x1c
        /*004a*/ 	.short	(.L_2733 - .L_2732)


	//   ....[0]....
.L_2732:
        /*004c*/ 	.word	0x00001120


	//   ....[1]....
        /*0050*/ 	.word	0x00001180


	//   ....[2]....
        /*0054*/ 	.word	0x000016d0


	//----- nvinfo : EIATTR_MAX_THREADS
	.align		4
.L_2733:
        /*0058*/ 	.byte	0x04, 0x05
        /*005a*/ 	.short	(.L_2735 - .L_2734)
.L_2734:
        /*005c*/ 	.word	0x00000080
        /*0060*/ 	.word	0x00000001
        /*0064*/ 	.word	0x00000001


	//----- nvinfo : EIATTR_CRS_STACK_SIZE
	.align		4
.L_2735:
        /*0068*/ 	.byte	0x04, 0x1e
        /*006a*/ 	.short	(.L_2737 - .L_2736)
.L_2736:
        /*006c*/ 	.word	0x00000000


	//----- nvinfo : EIATTR_CBANK_PARAM_SIZE
	.align		4
.L_2737:
        /*0070*/ 	.byte	0x03, 0x19
        /*0072*/ 	.short	0x0020


	//----- nvinfo : EIATTR_PARAM_CBANK
	.align		4
        /*0074*/ 	.byte	0x04, 0x0a
        /*0076*/ 	.short	(.L_2739 - .L_2738)
	.align		4
.L_2738:
        /*0078*/ 	.word	index@(.nv.constant0._ZN2at6native29vectorized_elementwise_kernelILi4ENS0_13BinaryFunctorIaaaZZZNS0_18rshift_kernel_cudaERNS_18TensorIteratorBaseEENKUlvE_clEvENKUlvE0_clEvEUlaaE_EESt5arrayIPcLm3EEEEviT0_T1_)
        /*007c*/ 	.short	0x0380
        /*007e*/ 	.short	0x0020


	//----- nvinfo : EIATTR_SW_WAR
	.align		4
.L_2739:
        /*0080*/ 	.byte	0x04, 0x36
        /*0082*/ 	.short	(.L_2741 - .L_2740)
.L_2740:
        /*0084*/ 	.word	0x00000008
.L_2741:


//--------------------- .nv.info._ZN2at6native29vectorized_elementwise_kernelILi8ENS0_13BinaryFunctorIaaaZZZNS0_18rshift_kernel_cudaERNS_18TensorIteratorBaseEENKUlvE_clEvENKUlvE0_clEvEUlaaE_EESt5arrayIPcLm3EEEEviT0_T1_ --------------------------
	.section	.nv.info._ZN2at6native29vectorized_elementwise_kernelILi8ENS0_13BinaryFunctorIaaaZZZNS0_18rshift_kernel_cudaERNS_18TensorIteratorBaseEENKUlvE_clEvENKUlvE0_clEvEUlaaE_EESt5arrayIPcLm3EEEEviT0_T1_,"",@"SHT_CUDA_INFO"
	.sectionflags	@""
	.align	4


	//----- nvinfo : EIATTR_CUDA_API_VERSION
	.align		4
        /*0000*/ 	.byte	0x04, 0x37
        /*0002*/ 	.short	(.L_2743 - .L_2742)
.L_2742:
        /*0004*/ 	.word	0x00000082


	//----- nvinfo : EIATTR_KPARAM_INFO
	.align		4
.L_2743:
        /*0008*/ 	.byte	0x04, 0x17
        /*000a*/ 	.short	(.L_2745 - .L_2744)
.L_2744:
        /*000c*/ 	.word	0x00000000
        /*0010*/ 	.short	0x0002
        /*0012*/ 	.short	0x0008
        /*0014*/ 	.byte	0x00, 0xf0, 0x61, 0x00


	//----- nvinfo : EIATTR_KPARAM_INFO
	.align		4
.L_2745:
        /*0018*/ 	.byte	0x04, 0x17
        /*001a*/ 	.short	(.L_2747 - .L_2746)
.L_2746:
        /*001c*/ 	.word	0x00000000
        /*0020*/ 	.short	0x0001
        /*0022*/ 	.short	0x0004
        /*0024*/ 	.byte	0x00, 0xf0, 0x05, 0x00


	//----- nvinfo : EIATTR_KPARAM_INFO
	.align		4
.L_2747:
        /*0028*/ 	.byte	0x04, 0x17
        /*002a*/ 	.short	(.L_2749 - .L_2748)
.L_2748:
        /*002c*/ 	.word	0x00000000
        /*0030*/ 	.short	0x0000
        /*0032*/ 	.short	0x0000
        /*0034*/ 	.byte	0x00, 0xf0, 0x11, 0x00


	//----- nvinfo : EIATTR_SPARSE_MMA_MASK
	.align		4
.L_2749:
        /*0038*/ 	.byte	0x03, 0x50
        /*003a*/ 	.short	0x0000


	//----- nvinfo : EIATTR_MAXREG_COUNT
	.align		4
        /*003c*/ 	.byte	0x03, 0x1b
        /*003e*/ 	.short	0x00ff


	//----- nvinfo : EIATTR_MERCURY_ISA_VERSION
	.align		4
        /*0040*/ 	.byte	0x03, 0x5f
        /*0042*/ 	.short	0x0101


	//----- nvinfo : EIATTR_VRC_CTA_INIT_COUNT
	.align		4
        /*0044*/ 	.byte	0x02, 0x4a
	.zero		1
	.zero		1


	//----- nvinfo : EIATTR_EXIT_INSTR_OFFSETS
	.align		4
        /*0048*/ 	.byte	0x04, 0x1c
        /*004a*/ 	.short	(.L_2751 - .L_2750)


	//   ....[0]....
.L_2750:
        /*004c*/ 	.word	0x00001120


	//   ....[1]....
        /*0050*/ 	.word	0x00001180


	//   ....[2]....
        /*0054*/ 	.word	0x000016a0


	//----- nvinfo : EIATTR_MAX_THREADS
	.align		4
.L_2751:
        /*0058*/ 	.byte	0x04, 0x05
        /*005a*/ 	.short	(.L_2753 - .L_2752)
.L_2752:
        /*005c*/ 	.word	0x00000080
        /*0060*/ 	.word	0x00000001
        /*0064*/ 	.word	0x00000001


	//----- nvinfo : EIATTR_CRS_STACK_SIZE
	.align		4
.L_2753:
        /*0068*/ 	.byte	0x04, 0x1e
        /*006a*/ 	.short	(.L_2755 - .L_2754)
.L_2754:
        /*006c*/ 	.word	0x00000000


	//----- nvinfo : EIATTR_CBANK_PARAM_SIZE
	.align		4
.L_2755:
        /*0070*/ 	.byte	0x03, 0x19
        /*0072*/ 	.short	0x0020


	//----- nvinfo : EIATTR_PARAM_CBANK
	.align		4
        /*0074*/ 	.byte	0x04, 0x0a
        /*0076*/ 	.short	(.L_2757 - .L_2756)
	.align		4
.L_2756:
        /*0078*/ 	.word	index@(.nv.constant0._ZN2at6native29vectorized_elementwise_kernelILi8ENS0_13BinaryFunctorIaaaZZZNS0_18rshift_kernel_cudaERNS_18TensorIteratorBaseEENKUlvE_clEvENKUlvE0_clEvEUlaaE_EESt5arrayIPcLm3EEEEviT0_T1_)
        /*007c*/ 	.short	0x0380
        /*007e*/ 	.short	0x0020


	//----- nvinfo : EIATTR_SW_WAR
	.align		4
.L_2757:
        /*0080*/ 	.byte	0x04, 0x36
        /*0082*/ 	.short	(.L_2759 - .L_2758)
.L_2758:
        /*0084*/ 	.word	0x00000008
.L_2759:


//--------------------- .nv.info._ZN2at6native18elementwise_kernelILi128ELi4EZNS0_15gpu_kernel_implINS0_13BUnaryFunctorIaaaZZZNS0_18rshift_kernel_cudaERNS_18TensorIteratorBaseEENKUlvE_clEvENKUlvE0_clEvEUlaaE_EEEEvS5_RKT_EUliE_EEviT1_ --------------------------
	.section	.nv.info._ZN2at6native18elementwise_kernelILi128ELi4EZNS0_15gpu_kernel_implINS0_13BUnaryFunctorIaaaZZZNS0_18rshift_kernel_cudaERNS_18TensorIteratorBaseEENKUlvE_clEvENKUlvE0_clEvEUlaaE_EEEEvS5_RKT_EUliE_EEviT1_,"",@"SHT_CUDA_INFO"
	.sectionflags	@""
	.align	4


	//----- nvinfo : EIATTR_CUDA_API_VERSION
	.align		4
        /*0000*/ 	.byte	0x04, 0x37
        /*0002*/ 	.short	(.L_2761 - .L_2760)
.L_2760:
        /*0004*/ 	.word	0x00000082


	//----- nvinfo : EIATTR_KPARAM_INFO
	.align		4
.L_2761:
        /*0008*/ 	.byte	0x04, 0x17
        /*000a*/ 	.short	(.L_2763 - .L_2762)
.L_2762:
        /*000c*/ 	.word	0x00000000
        /*0010*/ 	.short	0x0001
        /*0012*/ 	.short	0x0008
        /*0014*/ 	.byte	0x00, 0xf0, 0x61, 0x08


	//----- nvinfo : EIATTR_KPARAM_INFO
	.align		4
.L_2763:
        /*0018*/ 	.byte	0x04, 0x17
        /*001a*/ 	.short	(.L_2765 - .L_2764)
.L_2764:
        /*001c*/ 	.word	0x00000000
        /*0020*/ 	.short	0x0000
        /*0022*/ 	.short	0x0000
        /*0024*/ 	.byte	0x00, 0xf0, 0x11, 0x00


	//----- nvinfo : EIATTR_SPARSE_MMA_MASK
	.align		4
.L_2765:
        /*0028*/ 	.byte	0x03, 0x50
        /*002a*/ 	.short	0x0000


	//----- nvinfo : EIATTR_MAXREG_COUNT
	.align		4
        /*002c*/ 	.byte	0x03, 0x1b
        /*002e*/ 	.short	0x0080


	//----- nvinfo : EIATTR_EXTERNS
	.align		4
        /*0030*/ 	.byte	0x04, 0x0f
        /*0032*/ 	.short	(.L_2767 - .L_2766)


	//   ....[0]....
	.align		4
.L_2766:
        /*0034*/ 	.word	index@(__assertfail)


	//----- nvinfo : EIATTR_MERCURY_ISA_VERSION
	.align		4
.L_2767:
        /*0038*/ 	.byte	0x03, 0x5f
        /*003a*/ 	.short	0x0101


	//----- nvinfo : EIATTR_VRC_CTA_INIT_COUNT
	.align		4
        /*003c*/ 	.byte	0x02, 0x4a
	.zero		1
	.zero		1


	//----- nvinfo : EIATTR_SYSCALL_OFFSETS
	.align		4
        /*0040*/ 	.byte	0x04, 0x46
        /*0042*/ 	.short	(.L_2769 - .L_2768)


	//   ....[0]....
.L_2768:
        /*0044*/ 	.word	0x00002130


	//   ....[1]....
        /*0048*/ 	.word	0x00002f90


	//   ....[2]....
        /*004c*/ 	.word	0x00005250


	//   ....[3]....
        /*0050*/ 	.word	0x00005ec0


	//   ....[4]....
        /*0054*/ 	.word	0x000082a0


	//   ....[5]....
        /*0058*/ 	.word	0x00008f10


	//   ....[6]....
        /*005c*/ 	.word	0x0000b300


	//   ....[7]....
        /*0060*/ 	.word	0x0000bf40


	//----- nvinfo : EIATTR_EXIT_INSTR_OFFSETS
	.align		4
.L_2769:
        /*0064*/ 	.byte	0x04, 0x1c
        /*0066*/ 	.short	(.L_2771 - .L_2770)


	//   ....[0]....
.L_2770:
        /*0068*/ 	.word	0x000091f0


	//   ....[1]....
        /*006c*/ 	.word	0x0000b480


	//   ....[2]....
        /*0070*/ 	.word	0x0000b4a0


	//   ....[3]....
        /*0074*/ 	.word	0x0000b540


	//   ....[4]....
        /*0078*/ 	.word	0x0000b570


	//   ....[5]....
        /*007c*/ 	.word	0x0000b590


	//   ....[6]....
        /*0080*/ 	.word	0x0000b620


	//   ....[7]....
        /*0084*/ 	.word	0x0000b660


	//   ....[8]....
        /*0088*/ 	.word	0x0000b700


	//   ....[9]....
        /*008c*/ 	.word	0x0000b750


	//   ....[10]....
        /*0090*/ 	.word	0x0000b780


	//   ....[11]....
        /*0094*/ 	.word	0x0000b840


	//   ....[12]....
        /*0098*/ 	.word	0x0000b9b0


	//   ....[13]....
        /*009c*/ 	.word	0x0000bb20


	//   ....[14]....
        /*00a0*/ 	.word	0x0000bc80


	//   ....[15]....
        /*00a4*/ 	.word	0x0000bcc0


	//   ....[16]....
        /*00a8*/ 	.word	0x0000bcf0


	//   ....[17]....
        /*00ac*/ 	.word	0x0000bda0


	//   ....[18]....
        /*00b0*/ 	.word	0x0000bde0


	//   ....[19]....
        /*00b4*/ 	.word	0x0000bf50


	//   ....[20]....
        /*00b8*/ 	.word	0x0000c060


	//   ....[21]....
        /*00bc*/ 	.word	0x0000c1a0


	//   ....[22]....
        /*00c0*/ 	.word	0x0000c1e0


	//----- nvinfo : EIATTR_MAX_THREADS
	.align		4
.L_2771:
        /*00c4*/ 	.byte	0x04, 0x05
        /*00c6*/ 	.short	(.L_2773 - .L_2772)
.L_2772:
        /*00c8*/ 	.word	0x00000080
        /*00cc*/ 	.word	0x00000001
        /*00d0*/ 	.word	0x00000001


	//----- nvinfo : EIATTR_CRS_STACK_SIZE
	.align		4
.L_2773:
        /*00d4*/ 	.byte	0x04, 0x1e
        /*00d6*/ 	.short	(.L_2775 - .L_2774)
.L_2774:
        /*00d8*/ 	.word	0x00000000


	//----- nvinfo : EIATTR_CBANK_PARAM_SIZE
	.align		4
.L_2775:
        /*00dc*/ 	.byte	0x03, 0x19
        /*00de*/ 	.short	0x0220


	//----- nvinfo : EIATTR_PARAM_CBANK
	.align		4
        /*00e0*/ 	.byte	0x04, 0x0a
        /*00e2*/ 	.short	(.L_2777 - .L_2776)
	.align		4
.L_2776:
        /*00e4*/ 	.word	index@(.nv.constant0._ZN2at6native18elementwise_kernelILi128ELi4EZNS0_15gpu_kernel_implINS0_13BUnaryFunctorIaaaZZZNS0_18rshift_kernel_cudaERNS_18TensorIteratorBaseEENKUlvE_clEvENKUlvE0_clEvEUlaaE_EEEEvS5_RKT_EUliE_EEviT1_)
        /*00e8*/ 	.short	0x0380
        /*00ea*/ 	.short	0x0220


	//----- nvinfo : EIATTR_SW_WAR
	.align		4
.L_2777:
        /*00ec*/ 	.byte	0x04, 0x36
        /*00ee*/ 	.short	(.L_2779 - .L_2778)
.L_2778:
        /*00f0*/ 	.word	0x00000008
.L_2779:


//--------------------- .nv.info._ZN2at6native27unrolled_elementwise_kernelINS0_13BUnaryFunctorIaaaZZZNS0_18rshift_kernel_cudaERNS_18TensorIteratorBaseEENKUlvE_clEvENKUlvE0_clEvEUlaaE_EESt5arrayIPcLm2EELi4E23TrivialOffsetCalculatorILi1EjESD_NS0_6memory12LoadWithCastILi1EEENSE_13StoreWithCastILi1EEEEEviT_T0_T2_T3_T4_T5_ --------------------------
	.section	.nv.info._ZN2at6native27unrolled_elementwise_kernelINS0_13BUnaryFunctorIaaaZZZNS0_18rshift_kernel_cudaERNS_18TensorIteratorBaseEENKUlvE_clEvENKUlvE0_clEvEUlaaE_EESt5arrayIPcLm2EELi4E23TrivialOffsetCalculatorILi1EjESD_NS0_6memory12LoadWithCastILi1EEENSE_13StoreWithCastILi1EEEEEviT_T0_T2_T3_T4_T5_,"",@"SHT_CUDA_INFO"
	.sectionflags	@""
	.align	4


	//----- nvinfo : EIATTR_CUDA_API_VERSION
	.align		4
        /*0000*/ 	.byte	0x04, 0x37
        /*0002*/ 	.short	(.L_2781 - .L_2780)
.L_2780:
        /*0004*/ 	.word	0x00000082


	//----- nvinfo : EIATTR_KPARAM_INFO
	.align		4
.L_2781:
        /*0008*/ 	.byte	0x04, 0x17
        /*000a*/ 	.short	(.L_2783 - .L_2782)
.L_2782:
        /*000c*/ 	.word	0x00000000
        /*0010*/ 	.short	0x0006
        /*0012*/ 	.short	0x0024
        /*0014*/ 	.byte	0x00, 0xf0, 0x21, 0x00


	//----- nvinfo : EIATTR_KPARAM_INFO
	.align		4
.L_2783:
        /*0018*/ 	.byte	0x04, 0x17
        /*001a*/ 	.short	(.L_2785 - .L_2784)
.L_2784:
        /*001c*/ 	.word	0x00000000
        /*0020*/ 	.short	0x0005
        /*0022*/ 	.short	0x001c
        /*0024*/ 	.byte	0x00, 0xf0, 0x21, 0x00


	//----- nvinfo : EIATTR_KPARAM_INFO
	.align		4
.L_2785:
        /*0028*/ 	.byte	0x04, 0x17
        /*002a*/ 	.short	(.L_2787 - .L_2786)
.L_2786:
        /*002c*/ 	.word	0x00000000
        /*0030*/ 	.short	0x0004
        /*0032*/ 	.short	0x0019
        /*0034*/ 	.byte	0x00, 0xf0, 0x05, 0x00


	//----- nvinfo : EIATTR_KPARAM_INFO
	.align		4
.L_2787:
        /*0038*/ 	.byte	0x04, 0x17
        /*003a*/ 	.short	(.L_2789 - .L_2788)
.L_2788:
        /*003c*/ 	.word	0x00000000
        /*0040*/ 	.short	0x0003
        /*0042*/ 	.short	0x0018
        /*0044*/ 	.byte	0x00, 0xf0, 0x05, 0x00


	//----- nvinfo : EIATTR_KPARAM_INFO
	.align		4
.L_2789:
        /*0048*/ 	.byte	0x04, 0x17
        /*004a*/ 	.short	(.L_2791 - .L_2790)
.L_2790:
        /*004c*/ 	.word	0x00000000
        /*0050*/ 	.short	0x0002
        /*0052*/ 	.short	0x0008
        /*0054*/ 	.byte	0x00, 0xf0, 0x41, 0x00


	//----- nvinfo : EIATTR_KPARAM_INFO
	.align		4
.L_2791:
        /*0058*/ 	.byte	0x04, 0x17
        /*005a*/ 	.short	(.L_2793 - .L_2792)
.L_2792:
        /*005c*/ 	.word	0x00000000
        /*0060*/ 	.short	0x0001
        /*0062*/ 	.short	0x0004
        /*0064*/ 	.byte	0x00, 0xf0, 0x09, 0x00


	//----- nvinfo : EIATTR_KPARAM_INFO
	.align		4
.L_2793:
        /*0068*/ 	.byte	0x04, 0x17
        /*006a*/ 	.short	(.L_2795 - .L_2794)
.L_2794:
        /*006c*/ 	.word	0x00000000
        /*0070*/ 	.short	0x0000
        /*0072*/ 	.short	0x0000
        /*0074*/ 	.byte	0x00, 0xf0, 0x11, 0x00


	//----- nvinfo : EIATTR_SPARSE_MMA_MASK
	.align		4
.L_2795:
        /*0078*/ 	.byte	0x03, 0x50
        /*007a*/ 	.short	0x0000


	//----- nvinfo : EIATTR_MAXREG_COUNT
	.align		4
        /*007c*/ 	.byte	0x03, 0x1b
        /*007e*/ 	.short	0x00ff


	//----- nvinfo : EIATTR_EXTERNS
	.align		4
        /*0080*/ 	.byte	0x04, 0x0f
        /*0082*/ 	.short	(.L_2797 - .L_2796)


	//   ....[0]....
	.align		4
.L_2796:
        /*0084*/ 	.word	index@(__assertfail)


	//----- nvinfo : EIATTR_MERCURY_ISA_VERSION
	.align		4
.L_2797:
        /*0088*/ 	.byte	0x03, 0x5f
        /*008a*/ 	.short	0x0101


	//----- nvinfo : EIATTR_VRC_CTA_INIT_COUNT
	.align		4
        /*008c*/ 	.byte	0x02, 0x4a
	.zero		1
	.zero		1


	//----- nvinfo : EIATTR_SYSCALL_OFFSETS
	.align		4
        /*0090*/ 	.byte	0x04, 0x46
        /*0092*/ 	.short	(.L_2799 - .L_2798)


	//   ....[0]....
.L_2798:
        /*0094*/ 	.word	0x00000e30


	//   ....[1]....
        /*0098*/ 	.word	0x00001de0


	//   ....[2]....
        /*009c*/ 	.word	0x00002cd0


	//   ....[3]....
        /*00a0*/ 	.word	0x00003bc0


	//   ....[4]....
        /*00a4*/ 	.word	0x00004db0


	//   ....[5]....
        /*00a8*/ 	.word	0x00005cb0


	//   ....[6]....
        /*00ac*/ 	.word	0x00006c40


	//   ....[7]....
        /*00b0*/ 	.word	0x00007bd0


	//----- nvinfo : EIATTR_EXIT_INSTR_OFFSETS
	.align		4
.L_2799:
        /*00b4*/ 	.byte	0x04, 0x1c
        /*00b6*/ 	.short	(.L_2801 - .L_2800)


	//   ....[0]....
.L_2800:
        /*00b8*/ 	.word	0x00006f10


	//   ....[1]....
        /*00bc*/ 	.word	0x00007040


	//   ....[2]....
        /*00c0*/ 	.word	0x00007060


	//   ....[3]....
        /*00c4*/ 	.word	0x00007120


	//   ....[4]....
        /*00c8*/ 	.word	0x00007160


	//   ....[5]....
        /*00cc*/ 	.word	0x000071a0


	//   ....[6]....
        /*00d0*/ 	.word	0x00007230


	//   ....[7]....
        /*00d4*/ 	.word	0x00007270


	//   ....[8]....
        /*00d8*/ 	.word	0x00007310


	//   ....[9]....
        /*00dc*/ 	.word	0x00007360


	//   ....[10]....
        /*00e0*/ 	.word	0x000073b0


	//   ....[11]....
        /*00e4*/ 	.word	0x00007490


	//   ....[12]....
        /*00e8*/ 	.word	0x00007600


	//   ....[13]....
        /*00ec*/ 	.word	0x00007770


	//   ....[14]....
        /*00f0*/ 	.word	0x000078d0


	//   ....[15]....
        /*00f4*/ 	.word	0x00007930


	//   ....[16]....
        /*00f8*/ 	.word	0x00007970


	//   ....[17]....
        /*00fc*/ 	.word	0x00007a10


	//   ....[18]....
        /*0100*/ 	.word	0x00007a70


	//   ....[19]....
        /*0104*/ 	.word	0x00007be0


	//   ....[20]....
        /*0108*/ 	.word	0x00007cf0


	//   ....[21]....
        /*010c*/ 	.word	0x00007e30


	//   ....[22]....
        /*0110*/ 	.word	0x00007e70


	//----- nvinfo : EIATTR_MAX_THREADS
	.align		4
.L_2801:
        /*0114*/ 	.byte	0x04, 0x05
        /*0116*/ 	.short	(.L_2803 - .L_2802)
.L_2802:
        /*0118*/ 	.word	0x00000080
        /*011c*/ 	.word	0x00000001
        /*0120*/ 	.word	0x00000001


	//----- nvinfo : EIATTR_CRS_STACK_SIZE
	.align		4
.L_2803:
        /*0124*/ 	.byte	0x04, 0x1e
        /*0126*/ 	.short	(.L_2805 - .L_2804)
.L_2804:
        /*0128*/ 	.word	0x00000000


	//----- nvinfo : EIATTR_CBANK_PARAM_SIZE
	.align		4
.L_2805:
        /*012c*/ 	.byte	0x03, 0x19
        /*012e*/ 	.short	0x002c


	//----- nvinfo : EIATTR_PARAM_CBANK
	.align		4
        /*0130*/ 	.byte	0x04, 0x0a
        /*0132*/ 	.short	(.L_2807 - .L_2806)
	.align		4
.L_2806:
        /*0134*/ 	.word	index@(.nv.constant0._ZN2at6native27unrolled_elementwise_kernelINS0_13BUnaryFunctorIaaaZZZNS0_18rshift_kernel_cudaERNS_18TensorIteratorBaseEENKUlvE_clEvENKUlvE0_clEvEUlaaE_EESt5arrayIPcLm2EELi4E23TrivialOffsetCalculatorILi1EjESD_NS0_6memory12LoadWithCastILi1EEENSE_13StoreWithCastILi1EEEEEviT_T0_T2_T3_T4_T5_)
        /*0138*/ 	.short	0x0380
        /*013a*/ 	.short	0x002c


	//----- nvinfo : EIATTR_SW_WAR
	.align		4
.L_2807:
        /*013c*/ 	.byte	0x04, 0x36
        /*013e*/ 	.short	(.L_2809 - .L_2808)
.L_2808:
        /*0140*/ 	.word	0x00000008
.L_2809:


//--------------------- .nv.info._ZN2at6native18elementwise_kernelILi128ELi4EZNS0_22gpu_kernel_impl_nocastINS0_13BUnaryFunctorIaaaZZZNS0_18rshift_kernel_cudaERNS_18TensorIteratorBaseEENKUlvE_clEvENKUlvE0_clEvEUlaaE_EEEEvS5_RKT_EUliE_EEviT1_ --------------------------
	.section	.nv.info._ZN2at6native18elementwise_kernelILi128ELi4EZNS0_22gpu_kernel_impl_nocastINS0_13BUnaryFunctorIaaaZZZNS0_18rshift_kernel_cudaERNS_18TensorIteratorBaseEENKUlvE_clEvENKUlvE0_clEvEUlaaE_EEEEvS5_RKT_EUliE_EEviT1_,"",@"SHT_CUDA_INFO"
	.sectionflags	@""
	.align	4


	//----- nvinfo : EIATTR_CUDA_API_VERSION
	.align		4
        /*0000*/ 	.byte	0x04, 0x37
        /*0002*/ 	.short	(.L_2811 - .L_2810)
.L_2810:
        /*0004*/ 	.word	0x00000082


	//----- nvinfo : EIATTR_KPARAM_INFO
	.align		4
.L_2811:
        /*0008*/ 	.byte	0x04, 0x17
        /*000a*/ 	.short	(.L_2813 - .L_2812)
.L_2812:
        /*000c*/ 	.word	0x00000000
        /*0010*/ 	.short	0x0001
        /*0012*/ 	.short	0x0008
        /*0014*/ 	.byte	0x00, 0xf0, 0x61, 0x08


	//----- nvinfo : EIATTR_KPARAM_INFO
	.align		4
.L_2813:
        /*0018*/ 	.byte	0x04, 0x17
        /*001a*/ 	.short	(.L_2815 - .L_2814)
.L_2814:
        /*001c*/ 	.word	0x00000000
        /*0020*/ 	.short	0x0000
        /*0022*/ 	.short	0x0000
        /*0024*/ 	.byte	0x00, 0xf0, 0x11, 0x00


	//----- nvinfo : EIATTR_SPARSE_MMA_MASK
	.align		4
.L_2815:
        /*0028*/ 	.byte	0x03, 0x50
        /*002a*/ 	.short	0x0000


	//----- nvinfo : EIATTR_MAXREG_COUNT
	.align		4
        /*002c*/ 	.byte	0x03, 0x1b
        /*002e*/ 	.short	0x0080


	//----- nvinfo : EIATTR_MERCURY_ISA_VERSION
	.align		4
        /*0030*/ 	.byte	0x03, 0x5f
        /*0032*/ 	.short	0x0101


	//----- nvinfo : EIATTR_VRC_CTA_INIT_COUNT
	.align		4
        /*0034*/ 	.byte	0x02, 0x4a
	.zero		1
	.zero		1


	//----- nvinfo : EIATTR_EXIT_INSTR_OFFSETS
	.align		4
        /*0038*/ 	.byte	0x04, 0x1c
        /*003a*/ 	.short	(.L_2817 - .L_2816)


	//   ....[0]....
.L_2816:
        /*003c*/ 	.word	0x00000340


	//   ....[1]....
        /*0040*/ 	.word	0x000003d0


	//   ....[2]....
        /*0044*/ 	.word	0x00003f20


	//   ....[3]....
        /*0048*/ 	.word	0x00005280


	//----- nvinfo : EIATTR_MAX_THREADS
	.align		4
.L_2817:
        /*004c*/ 	.byte	0x04, 0x05
        /*004e*/ 	.short	(.L_2819 - .L_2818)
.L_2818:
        /*0050*/ 	.word	0x00000080
        /*0054*/ 	.word	0x00000001
        /*0058*/ 	.word	0x00000001


	//----- nvinfo : EIATTR_CRS_STACK_SIZE
	.align		4
.L_2819:
        /*005c*/ 	.byte	0x04, 0x1e
        /*005e*/ 	.short	(.L_2821 - .L_2820)
.L_2820:
        /*0060*/ 	.word	0x00000000


	//----- nvinfo : EIATTR_CBANK_PARAM_SIZE
	.align		4
.L_2821:
        /*0064*/ 	.byte	0x03, 0x19
        /*0066*/ 	.short	0x0220


	//----- nvinfo : EIATTR_PARAM_CBANK
	.align		4
        /*0068*/ 	.byte	0x04, 0x0a
        /*006a*/ 	.short	(.L_2823 - .L_2822)
	.align		4
.L_2822:
        /*006c*/ 	.word	index@(.nv.constant0._ZN2at6native18elementwise_kernelILi128ELi4EZNS0_22gpu_kernel_impl_nocastINS0_13BUnaryFunctorIaaaZZZNS0_18rshift_kernel_cudaERNS_18TensorIteratorBaseEENKUlvE_clEvENKUlvE0_clEvEUlaaE_EEEEvS5_RKT_EUliE_EEviT1_)
        /*0070*/ 	.short	0x0380
        /*0072*/ 	.short	0x0220


	//----- nvinfo : EIATTR_SW_WAR
	.align		4
.L_2823:
        /*0074*/ 	.byte	0x04, 0x36
        /*0076*/ 	.short	(.L_2825 - .L_2824)
.L_2824:
        /*0078*/ 	.word	0x00000008
.L_2825:


//--------------------- .nv.info._ZN2at6native27unrolled_elementwise_kernelINS0_13BUnaryFunctorIaaaZZZNS0_18rshift_kernel_cudaERNS_18TensorIteratorBaseEENKUlvE_clEvENKUlvE0_clEvEUlaaE_EESt5arrayIPcLm2EELi4E23TrivialOffsetCalculatorILi1EjESD_NS0_6memory15LoadWithoutCastENSE_16StoreWithoutCastEEEviT_T0_T2_T3_T4_T5_ --------------------------
	.section	.nv.info._ZN2at6native27unrolled_elementwise_kernelINS0_13BUnaryFunctorIaaaZZZNS0_18rshift_kernel_cudaERNS_18TensorIteratorBaseEENKUlvE_clEvENKUlvE0_clEvEUlaaE_EESt5arrayIPcLm2EELi4E23TrivialOffsetCalculatorILi1EjESD_NS0_6memory15LoadWithoutCastENSE_16StoreWithoutCastEEEviT_T0_T2_T3_T4_T5_,"",@"SHT_CUDA_INFO"
	.sectionflags	@""
	.align	4


	//----- nvinfo : EIATTR_CUDA_API_VERSION
	.align		4
        /*0000*/ 	.byte	0x04, 0x37
        /*0002*/ 	.short	(.L_2827 - .L_2826)
.L_2826:
        /*0004*/ 	.word	0x00000082


	//----- nvinfo : EIATTR_KPARAM_INFO
	.align		4
.L_2827:
        /*0008*/ 	.byte	0x04, 0x17
        /*000a*/ 	.short	(.L_2829 - .L_2828)
.L_2828:
        /*000c*/ 	.word	0x00000000
        /*0010*/ 	.short	0x0006
        /*0012*/ 	.short	0x001b
        /*0014*/ 	.byte	0x00, 0xf0, 0x05, 0x00


	//----- nvinfo : EIATTR_KPARAM_INFO
	.align		4
.L_2829:
        /*0018*/ 	.byte	0x04, 0x17
        /*001a*/ 	.short	(.L_2831 - .L_2830)
.L_2830:
        /*001c*/ 	.word	0x00000000
        /*0020*/ 	.short	0x0005
        /*0022*/ 	.short	0x001a
        /*0024*/ 	.byte	0x00, 0xf0, 0x05, 0x00


	//----- nvinfo : EIATTR_KPARAM_INFO
	.align		4
.L_2831:
        /*0028*/ 	.byte	0x04, 0x17
        /*002a*/ 	.short	(.L_2833 - .L_2832)
.L_2832:
        /*002c*/ 	.word	0x00000000
        /*0030*/ 	.short	0x0004
        /*0032*/ 	.short	0x0019
        /*0034*/ 	.byte	0x00, 0xf0, 0x05, 0x00


	//----- nvinfo : EIATTR_KPARAM_INFO
	.align		4
.L_2833:
        /*0038*/ 	.byte	0x04, 0x17
        /*003a*/ 	.short	(.L_2835 - .L_2834)
.L_2834:
        /*003c*/ 	.word	0x00000000
        /*0040*/ 	.short	0x0003
        /*0042*/ 	.short	0x0018
        /*0044*/ 	.byte	0x00, 0xf0, 0x05, 0x00


	//----- nvinfo : EIATTR_KPARAM_INFO
	.align		4
.L_2835:
        /*0048*/ 	.byte	0x04, 0x17
        /*004a*/ 	.short	(.L_2837 - .L_2836)
.L_2836:
        /*004c*/ 	.word	0x00000000
        /*0050*/ 	.short	0x0002
        /*0052*/ 	.short	0x0008
        /*0054*/ 	.byte	0x00, 0xf0, 0x41, 0x00


	//----- nvinfo : EIATTR_KPARAM_INFO
	.align		4
.L_2837:
        /*0058*/ 	.byte	0x04, 0x17
        /*005a*/ 	.short	(.L_2839 - .L_2838)
.L_2838:
        /*005c*/ 	.word	0x00000000
        /*0060*/ 	.short	0x0001
        /*0062*/ 	.short	0x0004
        /*0064*/ 	.byte	0x00, 0xf0, 0x09, 0x00


	//----- nvinfo : EIATTR_KPARAM_INFO
	.align		4
.L_2839:
        /*0068*/ 	.byte	0x04, 0x17
        /*006a*/ 	.short	(.L_2841 - .L_2840)
.L_2840:
        /*006c*/ 	.word	0x00000000
        /*0070*/ 	.short	0x0000
        /*0072*/ 	.short	0x0000
        /*0074*/ 	.byte	0x00, 0xf0, 0x11, 0x00


	//----- nvinfo : EIATTR_SPARSE_MMA_MASK
	.align		4
.L_2841:
        /*0078*/ 	.byte	0x03, 0x50
        /*007a*/ 	.short	0x0000


	//----- nvinfo : EIATTR_MAXREG_COUNT
	.align		4
        /*007c*/ 	.byte	0x03, 0x1b
        /*007e*/ 	.short	0x00ff


	//----- nvinfo : EIATTR_MERCURY_ISA_VERSION
	.align		4
        /*0080*/ 	.byte	0x03, 0x5f
        /*0082*/ 	.short	0x0101


	//----- nvinfo : EIATTR_VRC_CTA_INIT_COUNT
	.align		4
        /*0084*/ 	.byte	0x02, 0x4a
	.zero		1
	.zero		1


	//----- nvinfo : EIATTR_EXIT_INSTR_OFFSETS
	.align		4
        /*0088*/ 	.byte	0x04, 0x1c
        /*008a*/ 	.short	(.L_2843 - .L_2842)


	//   ....[0]....
.L_2842:
        /*008c*/ 	.word	0x000005d0


	//   ....[1]....
        /*0090*/ 	.word	0x000006b0


	//----- nvinfo : EIATTR_MAX_THREADS
	.align		4
.L_2843:
        /*0094*/ 	.byte	0x04, 0x05
        /*0096*/ 	.short	(.L_2845 - .L_2844)
.L_2844:
        /*0098*/ 	.word	0x00000080
        /*009c*/ 	.word	0x00000001
        /*00a0*/ 	.word	0x00000001


	//----- nvinfo : EIATTR_CRS_STACK_SIZE
	.align		4
.L_2845:
        /*00a4*/ 	.byte	0x04, 0x1e
        /*00a6*/ 	.short	(.L_2847 - .L_2846)
.L_2846:
        /*00a8*/ 	.word	0x00000000


	//----- nvinfo : EIATTR_CBANK_PARAM_SIZE
	.align		4
.L_2847:
        /*00ac*/ 	.byte	0x03, 0x19
        /*00ae*/ 	.short	0x001c


	//----- nvinfo : EIATTR_PARAM_CBANK
	.align		4
        /*00b0*/ 	.byte	0x04, 0x0a
        /*00b2*/ 	.short	(.L_2849 - .L_2848)
	.align		4
.L_2848:
        /*00b4*/ 	.word	index@(.nv.constant0._ZN2at6native27unrolled_elementwise_kernelINS0_13BUnaryFunctorIaaaZZZNS0_18rshift_kernel_cudaERNS_18TensorIteratorBaseEENKUlvE_clEvENKUlvE0_clEvEUlaaE_EESt5arrayIPcLm2EELi4E23TrivialOffsetCalculatorILi1EjESD_NS0_6memory15LoadWithoutCastENSE_16StoreWithoutCastEEEviT_T0_T2_T3_T4_T5_)
        /*00b8*/ 	.short	0x0380
        /*00ba*/ 	.short	0x001c


	//----- nvinfo : EIATTR_SW_WAR
	.align		4
.L_2849:
        /*00bc*/ 	.byte	0x04, 0x36
        /*00be*/ 	.short	(.L_2851 - .L_2850)
.L_2850:
        /*00c0*/ 	.word	0x00000008
.L_2851:


//--------------------- .nv.info._ZN2at6native29vectorized_elementwise_kernelILi2ENS0_13BUnaryFunctorIaaaZZZNS0_18rshift_kernel_cudaERNS_18TensorIteratorBaseEENKUlvE_clEvENKUlvE0_clEvEUlaaE_EESt5arrayIPcLm2EEEEviT0_T1_ --------------------------
	.section	.nv.info._ZN2at6native29vectorized_elementwise_kernelILi2ENS0_13BUnaryFunctorIaaaZZZNS0_18rshift_kernel_cudaERNS_18TensorIteratorBaseEENKUlvE_clEvENKUlvE0_clEvEUlaaE_EESt5arrayIPcLm2EEEEviT0_T1_,"",@"SHT_CUDA_INFO"
	.sectionflags	@""
	.align	4


	//----- nvinfo : EIATTR_CUDA_API_VERSION
	.align		4
        /*0000*/ 	.byte	0x04, 0x37
        /*0002*/ 	.short	(.L_2853 - .L_2852)
.L_2852:
        /*0004*/ 	.word	0x00000082


	//----- nvinfo : EIATTR_KPARAM_INFO
	.align		4
.L_2853:
        /*0008*/ 	.byte	0x04, 0x17
        /*000a*/ 	.short	(.L_2855 - .L_2854)
.L_2854:
        /*000c*/ 	.word	0x00000000
        /*0010*/ 	.short	0x0002
        /*0012*/ 	.short	0x0008
        /*0014*/ 	.byte	0x00, 0xf0, 0x41, 0x00


	//----- nvinfo : EIATTR_KPARAM_INFO
	.align		4
.L_2855:
        /*0018*/ 	.byte	0x04, 0x17
        /*001a*/ 	.short	(.L_2857 - .L_2856)
.L_2856:
        /*001c*/ 	.word	0x00000000
        /*0020*/ 	.short	0x0001
        /*0022*/ 	.short	0x0004
        /*0024*/ 	.byte	0x00, 0xf0, 0x09, 0x00


	//----- nvinfo : EIATTR_KPARAM_INFO
	.align		4
.L_2857:
        /*0028*/ 	.byte	0x04, 0x17
        /*002a*/ 	.short	(.L_2859 - .L_2858)
.L_2858:
        /*002c*/ 	.word	0x00000000
        /*0030*/ 	.short	0x0000
        /*0032*/ 	.short	0x0000
        /*0034*/ 	.byte	0x00, 0xf0, 0x11, 0x00


	//----- nvinfo : EIATTR_SPARSE_MMA_MASK
	.align		4
.L_2859:
        /*0038*/ 	.byte	0x03, 0x50
        /*003a*/ 	.short	0x0000


	//----- nvinfo : EIATTR_MAXREG_COUNT
	.align		4
        /*003c*/ 	.byte	0x03, 0x1b
        /*003e*/ 	.short	0x00ff


	//----- nvinfo : EIATTR_MERCURY_ISA_VERSION
	.align		4
        /*0040*/ 	.byte	0x03, 0x5f
        /*0042*/ 	.short	0x0101


	//----- nvinfo : EIATTR_VRC_CTA_INIT_COUNT
	.align		4
        /*0044*/ 	.byte	0x02, 0x4a
	.zero		1
	.zero		1


	//----- nvinfo : EIATTR_EXIT_INSTR_OFFSETS
	.align		4
        /*0048*/ 	.byte	0x04, 0x1c
        /*004a*/ 	.short	(.L_2861 - .L_2860)


	//   ....[0]....
.L_2860:
        /*004c*/ 	.word	0x00000d10


	//   ....[1]....
        /*0050*/ 	.word	0x00000d70


	//   ....[2]....
        /*0054*/ 	.word	0x000010a0


	//----- nvinfo : EIATTR_MAX_THREADS
	.align		4
.L_2861:
        /*0058*/ 	.byte	0x04, 0x05
        /*005a*/ 	.short	(.L_2863 - .L_2862)
.L_2862:
        /*005c*/ 	.word	0x00000080
        /*0060*/ 	.word	0x00000001
        /*0064*/ 	.word	0x00000001


	//----- nvinfo : EIATTR_CRS_STACK_SIZE
	.align		4
.L_2863:
        /*0068*/ 	.byte	0x04, 0x1e
        /*006a*/ 	.short	(.L_2865 - .L_2864)
.L_2864:
        /*006c*/ 	.word	0x00000000


	//----- nvinfo : EIATTR_CBANK_PARAM_SIZE
	.align		4
.L_2865:
        /*0070*/ 	.byte	0x03, 0x19
        /*0072*/ 	.short	0x0018


	//----- nvinfo : EIATTR_PARAM_CBANK
	.align		4
        /*0074*/ 	.byte	0x04, 0x0a
        /*0076*/ 	.short	(.L_2867 - .L_2866)
	.align		4
.L_2866:
        /*0078*/ 	.word	index@(.nv.constant0._ZN2at6native29vectorized_elementwise_kernelILi2ENS0_13BUnaryFunctorIaaaZZZNS0_18rshift_kernel_cudaERNS_18TensorIteratorBaseEENKUlvE_clEvENKUlvE0_clEvEUlaaE_EESt5arrayIPcLm2EEEEviT0_T1_)
        /*007c*/ 	.short	0x0380
        /*007e*/ 	.short	0x0018


	//----- nvinfo : EIATTR_SW_WAR
	.align		4
.L_2867:
        /*0080*/ 	.byte	0x04, 0x36
        /*0082*/ 	.short	(.L_2869 - .L_2868)
.L_2868:
        /*0084*/ 	.word	0x00000008
.L_2869:


//--------------------- .nv.info._ZN2at6native29vectorized_elementwise_kernelILi4ENS0_13BUnaryFunctorIaaaZZZNS0_18rshift_kernel_cudaERNS_18TensorIteratorBaseEENKUlvE_clEvENKUlvE0_clEvEUlaaE_EESt5arrayIPcLm2EEEEviT0_T1_ --------------------------
	.section	.nv.info._ZN2at6native29vectorized_elementwise_kernelILi4ENS0_13BUnaryFunctorIaaaZZZNS0_18rshift_kernel_cudaERNS_18TensorIteratorBaseEENKUlvE_clEvENKUlvE0_clEvEUlaaE_EESt5arrayIPcLm2EEEEviT0_T1_,"",@"SHT_CUDA_INFO"
	.sectionflags	@""
	.align	4


	//----- nvinfo : EIATTR_CUDA_API_VERSION
	.align		4
        /*0000*/ 	.byte	0x04, 0x37
        /*0002*/ 	.short	(.L_2871 - .L_2870)
.L_2870:
        /*0004*/ 	.word	0x00000082


	//----- nvinfo : EIATTR_KPARAM_INFO
	.align		4
.L_2871:
        /*0008*/ 	.byte	0x04, 0x17
        /*000a*/ 	.short	(.L_2873 - .L_2872)
.L_2872:
        /*000c*/ 	.word	0x00000000
        /*0010*/ 	.short	0x0002
        /*0012*/ 	.short	0x0008
        /*0014*/ 	.byte	0x00, 0xf0, 0x41, 0x00


	//----- nvinfo : EIATTR_KPARAM_INFO
	.align		4
.L_2873:
        /*0018*/ 	.byte	0x04, 0x17
        /*001a*/ 	.short	(.L_2875 - .L_2874)
.L_2874:
        /*001c*/ 	.word	0x00000000
        /*0020*/ 	.short	0x0001
        /*0022*/ 	.short	0x0004
        /*0024*/ 	.byte	0x00, 0xf0, 0x09, 0x00


	//----- nvinfo : EIATTR_KPARAM_INFO
	.align		4
.L_2875:
        /*0028*/ 	.byte	0x04, 0x17
        /*002a*/ 	.short	(.L_2877 - .L_2876)
.L_2876:
        /*002c*/ 	.word	0x00000000
        /*0030*/ 	.short	0x0000
        /*0032*/ 	.short	0x0000
        /*0034*/ 	.byte	0x00, 0xf0, 0x11, 0x00


	//----- nvinfo : EIATTR_SPARSE_MMA_MASK
	.align		4
.L_2877:
        /*0038*/ 	.byte	0x03, 0x50
        /*003a*/ 	.short	0x0000


	//----- nvinfo : EIATTR_MAXREG_COUNT
	.align		4
        /*003c*/ 	.byte	0x03, 0x1b
        /*003e*/ 	.short	0x00ff


	//----- nvinfo : EIATTR_MERCURY_ISA_VERSION
	.align		4
        /*0040*/ 	.byte	0x03, 0x5f
        /*0042*/ 	.short	0x0101


	//----- nvinfo : EIATTR_VRC_CTA_INIT_COUNT
	.align		4
        /*0044*/ 	.byte	0x02, 0x4a
	.zero		1
	.zero		1


	//----- nvinfo : EIATTR_EXIT_INSTR_OFFSETS
	.align		4
        /*0048*/ 	.byte	0x04, 0x1c
        /*004a*/ 	.short	(.L_2879 - .L_2878)


	//   ....[0]....
.L_2878:
        /*004c*/ 	.word	0x00000d10


	//   ....[1]....
        /*0050*/ 	.word	0x00000d70


	//   ....[2]....
        /*0054*/ 	.word	0x00001160


	//----- nvinfo : EIATTR_MAX_THREADS
	.align		4
.L_2879:
        /*0058*/ 	.byte	0x04, 0x05
        /*005a*/ 	.short	(.L_2881 - .L_2880)
.L_2880:
        /*005c*/ 	.word	0x00000080
        /*0060*/ 	.word	0x00000001
        /*0064*/ 	.word	0x00000001


	//----- nvinfo : EIATTR_CRS_STACK_SIZE
	.align		4
.L_2881:
        /*0068*/ 	.byte	0x04, 0x1e
        /*006a*/ 	.short	(.L_2883 - .L_2882)
.L_2882:
        /*006c*/ 	.word	0x00000000


	//----- nvinfo : EIATTR_CBANK_PARAM_SIZE
	.align		4
.L_2883:
        /*0070*/ 	.byte	0x03, 0x19
        /*0072*/ 	.short	0x0018


	//----- nvinfo : EIATTR_PARAM_CBANK
	.align		4
        /*0074*/ 	.byte	0x04, 0x0a
        /*0076*/ 	.short	(.L_2885 - .L_2884)
	.align		4
.L_2884:
        /*0078*/ 	.word	index@(.nv.constant0._ZN2at6native29vectorized_elementwise_kernelILi4ENS0_13BUnaryFunctorIaaaZZZNS0_18rshift_kernel_cudaERNS_18TensorIteratorBaseEENKUlvE_clEvENKUlvE0_clEvEUlaaE_EESt5arrayIPcLm2EEEEviT0_T1_)
        /*007c*/ 	.short	0x0380
        /*007e*/ 	.short	0x0018


	//----- nvinfo : EIATTR_SW_WAR
	.align		4
.L_2885:
        /*0080*/ 	.byte	0x04, 0x36
        /*0082*/ 	.short	(.L_2887 - .L_2886)
.L_2886:
        /*0084*/ 	.word	0x00000008
.L_2887:


//--------------------- .nv.info._ZN2at6native29vectorized_elementwise_kernelILi8ENS0_13BUnaryFunctorIaaaZZZNS0_18rshift_kernel_cudaERNS_18TensorIteratorBaseEENKUlvE_clEvENKUlvE0_clEvEUlaaE_EESt5arrayIPcLm2EEEEviT0_T1_ --------------------------
	.section	.nv.info._ZN2at6native29vectorized_elementwise_kernelILi8ENS0_13BUnaryFunctorIaaaZZZNS0_18rshift_kernel_cudaERNS_18TensorIteratorBaseEENKUlvE_clEvENKUlvE0_clEvEUlaaE_EESt5arrayIPcLm2EEEEviT0_T1_,"",@"SHT_CUDA_INFO"
	.sectionflags	@""
	.align	4


	//----- nvinfo : EIATTR_CUDA_API_VERSION
	.align		4
        /*0000*/ 	.byte	0x04, 0x37
        /*0002*/ 	.short	(.L_2889 - .L_2888)
.L_2888:
        /*0004*/ 	.word	0x00000082


	//----- nvinfo : EIATTR_KPARAM_INFO
	.align		4
.L_2889:
        /*0008*/ 	.byte	0x04, 0x17
        /*000a*/ 	.short	(.L_2891 - .L_2890)
.L_2890:
        /*000c*/ 	.word	0x00000000
        /*0010*/ 	.short	0x0002
        /*0012*/ 	.short	0x0008
        /*0014*/ 	.byte	0x00, 0xf0, 0x41, 0x00


	//----- nvinfo : EIATTR_KPARAM_INFO
	.align		4
.L_2891:
        /*0018*/ 	.byte	0x04, 0x17
        /*001a*/ 	.short	(.L_2893 - .L_2892)
.L_2892:
        /*001c*/ 	.word	0x00000000
        /*0020*/ 	.short	0x0001
        /*0022*/ 	.short	0x0004
        /*0024*/ 	.byte	0x00, 0xf0, 0x09, 0x00


	//----- nvinfo : EIATTR_KPARAM_INFO
	.align		4
.L_2893:
        /*0028*/ 	.byte	0x04, 0x17
        /*002a*/ 	.short	(.L_2895 - .L_2894)
.L_2894:
        /*002c*/ 	.word	0x00000000
        /*0030*/ 	.short	0x0000
        /*0032*/ 	.short	0x0000
        /*0034*/ 	.byte	0x00, 0xf0, 0x11, 0x00


	//----- nvinfo : EIATTR_SPARSE_MMA_MASK
	.align		4
.L_2895:
        /*0038*/ 	.byte	0x03, 0x50
        /*003a*/ 	.short	0x0000


	//----- nvinfo : EIATTR_MAXREG_COUNT
	.align		4
        /*003c*/ 	.byte	0x03, 0x1b
        /*003e*/ 	.short	0x00ff


	//----- nvinfo : EIATTR_MERCURY_ISA_VERSION
	.align		4
        /*0040*/ 	.byte	0x03, 0x5f
        /*0042*/ 	.short	0x0101


	//----- nvinfo : EIATTR_VRC_CTA_INIT_COUNT
	.align		4
        /*0044*/ 	.byte	0x02, 0x4a
	.zero		1
	.zero		1


	//----- nvinfo : EIATTR_EXIT_INSTR_OFFSETS
	.align		4
        /*0048*/ 	.byte	0x04, 0x1c
        /*004a*/ 	.short	(.L_2897 - .L_2896)


	//   ....[0]....
.L_2896:
        /*004c*/ 	.word	0x00000d10


	//   ....[1]....
        /*0050*/ 	.word	0x00000d70


	//   ....[2]....
        /*0054*/ 	.word	0x00001140


	//----- nvinfo : EIATTR_MAX_THREADS
	.align		4
.L_2897:
        /*0058*/ 	.byte	0x04, 0x05
        /*005a*/ 	.short	(.L_2899 - .L_2898)
.L_2898:
        /*005c*/ 	.word	0x00000080
        /*0060*/ 	.word	0x00000001
        /*0064*/ 	.word	0x00000001


	//----- nvinfo : EIATTR_CRS_STACK_SIZE
	.align		4
.L_2899:
        /*0068*/ 	.byte	0x04, 0x1e
        /*006a*/ 	.short	(.L_2901 - .L_2900)
.L_2900:
        /*006c*/ 	.word	0x00000000


	//----- nvinfo : EIATTR_CBANK_PARAM_SIZE
	.align		4
.L_2901:
        /*0070*/ 	.byte	0x03, 0x19
        /*0072*/ 	.short	0x0018


	//----- nvinfo : EIATTR_PARAM_CBANK
	.align		4
        /*0074*/ 	.byte	0x04, 0x0a
        /*0076*/ 	.short	(.L_2903 - .L_2902)
	.align		4
.L_2902:
        /*0078*/ 	.word	index@(.nv.constant0._ZN2at6native29vectorized_elementwise_kernelILi8ENS0_13BUnaryFunctorIaaaZZZNS0_18rshift_kernel_cudaERNS_18TensorIteratorBaseEENKUlvE_clEvENKUlvE0_clEvEUlaaE_EESt5arrayIPcLm2EEEEviT0_T1_)
        /*007c*/ 	.short	0x0380
        /*007e*/ 	.short	0x0018


	//----- nvinfo : EIATTR_SW_WAR
	.align		4
.L_2903:
        /*0080*/ 	.byte	0x04, 0x36
        /*0082*/ 	.short	(.L_2905 - .L_2904)
.L_2904:
        /*0084*/ 	.word	0x00000008
.L_2905:


//--------------------- .nv.info._ZN2at6native18elementwise_kernelILi128ELi4EZNS0_15gpu_kernel_implINS0_13AUnaryFunctorIaaaZZZNS0_18rshift_kernel_cudaERNS_18TensorIteratorBaseEENKUlvE_clEvENKUlvE0_clEvEUlaaE_EEEEvS5_RKT_EUliE_EEviT1_ --------------------------
	.section	.nv.info._ZN2at6native18elementwise_kernelILi128ELi4EZNS0_15gpu_kernel_implINS0_13AUnaryFunctorIaaaZZZNS0_18rshift_kernel_cudaERNS_18TensorIteratorBaseEENKUlvE_clEvENKUlvE0_clEvEUlaaE_EEEEvS5_RKT_EUliE_EEviT1_,"",@"SHT_CUDA_INFO"
	.sectionflags	@""
	.align	4


	//----- nvinfo : EIATTR_CUDA_API_VERSION
	.align		4
        /*0000*/ 	.byte	0x04, 0x37
        /*0002*/ 	.short	(.L_2907 - .L_2906)
.L_2906:
        /*0004*/ 	.word	0x00000082


	//----- nvinfo : EIATTR_KPARAM_INFO
	.align		4
.L_2907:
        /*0008*/ 	.byte	0x04, 0x17
        /*000a*/ 	.short	(.L_2909 - .L_2908)
.L_2908:
        /*000c*/ 	.word	0x00000000
        /*0010*/ 	.short	0x0001
        /*0012*/ 	.short	0x0008
        /*0014*/ 	.byte	0x00, 0xf0, 0x61, 0x08


	//----- nvinfo : EIATTR_KPARAM_INFO
	.align		4
.L_2909:
        /*0018*/ 	.byte	0x04, 0x17
        /*001a*/ 	.short	(.L_2911 - .L_2910)
.L_2910:
        /*001c*/ 	.word	0x00000000
        /*0020*/ 	.short	0x0000
        /*0022*/ 	.short	0x0000
        /*0024*/ 	.byte	0x00, 0xf0, 0x11, 0x00


	//----- nvinfo : EIATTR_SPARSE_MMA_MASK
	.align		4
.L_2911:
        /*0028*/ 	.byte	0x03, 0x50
        /*002a*/ 	.short	0x0000


	//----- nvinfo : EIATTR_MAXREG_COUNT
	.align		4
        /*002c*/ 	.byte	0x03, 0x1b
        /*002e*/ 	.short	0x0080


	//----- nvinfo : EIATTR_EXTERNS
	.align		4
        /*0030*/ 	.byte	0x04, 0x0f
        /*0032*/ 	.short	(.L_2913 - .L_2912)


	//   ....[0]....
	.align		4
.L_2912:
        /*0034*/ 	.word	index@(__assertfail)


	//----- nvinfo : EIATTR_MERCURY_ISA_VERSION
	.align		4
.L_2913:
        /*0038*/ 	.byte	0x03, 0x5f
        /*003a*/ 	.short	0x0101


	//----- nvinfo : EIATTR_VRC_CTA_INIT_COUNT
	.align		4
        /*003c*/ 	.byte	0x02, 0x4a
	.zero		1
	.zero		1


	//----- nvinfo : EIATTR_SYSCALL_OFFSETS
	.align		4
        /*0040*/ 	.byte	0x04, 0x46
        /*0042*/ 	.short	(.L_2915 - .L_2914)


	//   ....[0]....
.L_2914:
        /*0044*/ 	.word	0x00002140


	//   ....[1]....
        /*0048*/ 	.word	0x00002f90


	//   ....[2]....
        /*004c*/ 	.word	0x00005250


	//   ....[3]....
        /*0050*/ 	.word	0x00005eb0


	//   ....[4]....
        /*0054*/ 	.word	0x00008290


	//   ....[5]....
        /*0058*/ 	.word	0x00008ef0


	//   ....[6]....
        /*005c*/ 	.word	0x0000b2e0


	//   ....[7]....
        /*0060*/ 	.word	0x0000bf00


	//----- nvinfo : EIATTR_EXIT_INSTR_OFFSETS
	.align		4
.L_2915:
        /*0064*/ 	.byte	0x04, 0x1c
        /*0066*/ 	.short	(.L_2917 - .L_2916)


	//   ....[0]....
.L_2916:
        /*0068*/ 	.word	0x000091d0


	//   ....[1]....
        /*006c*/ 	.word	0x0000b440


	//   ....[2]....
        /*0070*/ 	.word	0x0000b460


	//   ....[3]....
        /*0074*/ 	.word	0x0000b500


	//   ....[4]....
        /*0078*/ 	.word	0x0000b530


	//   ....[5]....
        /*007c*/ 	.word	0x0000b550


	//   ....[6]....
        /*0080*/ 	.word	0x0000b5e0


	//   ....[7]....
        /*0084*/ 	.word	0x0000b620


	//   ....[8]....
        /*0088*/ 	.word	0x0000b6c0


	//   ....[9]....
        /*008c*/ 	.word	0x0000b710


	//   ....[10]....
        /*0090*/ 	.word	0x0000b740


	//   ....[11]....
        /*0094*/ 	.word	0x0000b800


	//   ....[12]....
        /*0098*/ 	.word	0x0000b970


	//   ....[13]....
        /*009c*/ 	.word	0x0000bae0


	//   ....[14]....
        /*00a0*/ 	.word	0x0000bc40


	//   ....[15]....
        /*00a4*/ 	.word	0x0000bc80


	//   ....[16]....
        /*00a8*/ 	.word	0x0000bcb0


	//   ....[17]....
        /*00ac*/ 	.word	0x0000bd60


	//   ....[18]....
        /*00b0*/ 	.word	0x0000bda0


	//   ....[19]....
        /*00b4*/ 	.word	0x0000bf10


	//   ....[20]....
        /*00b8*/ 	.word	0x0000c020


	//   ....[21]....
        /*00bc*/ 	.word	0x0000c160


	//   ....[22]....
        /*00c0*/ 	.word	0x0000c1a0


	//----- nvinfo : EIATTR_MAX_THREADS
	.align		4
.L_2917:
        /*00c4*/ 	.byte	0x04, 0x05
        /*00c6*/ 	.short	(.L_2919 - .L_2918)
.L_2918:
        /*00c8*/ 	.word	0x00000080
        /*00cc*/ 	.word	0x00000001
        /*00d0*/ 	.word	0x00000001


	//----- nvinfo : EIATTR_CRS_STACK_SIZE
	.align		4
.L_2919:
        /*00d4*/ 	.byte	0x04, 0x1e
        /*00d6*/ 	.short	(.L_2921 - .L_2920)
.L_2920:
        /*00d8*/ 	.word	0x00000000


	//----- nvinfo : EIATTR_CBANK_PARAM_SIZE
	.align		4
.L_2921:
        /*00dc*/ 	.byte	0x03, 0x19
        /*00de*/ 	.short	0x0220


	//----- nvinfo : EIATTR_PARAM_CBANK
	.align		4
        /*00e0*/ 	.byte	0x04, 0x0a
        /*00e2*/ 	.short	(.L_2923 - .L_2922)
	.align		4
.L_2922:
        /*00e4*/ 	.word	index@(.nv.constant0._ZN2at6native18elementwise_kernelILi128ELi4EZNS0_15gpu_kernel_implINS0_13AUnaryFunctorIaaaZZZNS0_18rshift_kernel_cudaERNS_18TensorIteratorBaseEENKUlvE_clEvENKUlvE0_clEvEUlaaE_EEEEvS5_RKT_EUliE_EEviT1_)
        /*00e8*/ 	.short	0x0380
        /*00ea*/ 	.short	0x0220


	//----- nvinfo : EIATTR_SW_WAR
	.align		4
.L_2923:
        /*00ec*/ 	.byte	0x04, 0x36
        /*00ee*/ 	.short	(.L_2925 - .L_2924)
.L_2924:
        /*00f0*/ 	.word	0x00000008
.L_2925:


//--------------------- .nv.info._ZN2at6native27unrolled_elementwise_kernelINS0_13AUnaryFunctorIaaaZZZNS0_18rshift_kernel_cudaERNS_18TensorIteratorBaseEENKUlvE_clEvENKUlvE0_clEvEUlaaE_EESt5arrayIPcLm2EELi4E23TrivialOffsetCalculatorILi1EjESD_NS0_6memory12LoadWithCastILi1EEENSE_13StoreWithCastILi1EEEEEviT_T0_T2_T3_T4_T5_ --------------------------
	.section	.nv.info._ZN2at6native27unrolled_elementwise_kernelINS0_13AUnaryFunctorIaaaZZZNS0_18rshift_kernel_cudaERNS_18TensorIteratorBaseEENKUlvE_clEvENKUlvE0_clEvEUlaaE_EESt5arrayIPcLm2EELi4E23TrivialOffsetCalculatorILi1EjESD_NS0_6memory12LoadWithCastILi1EEENSE_13StoreWithCastILi1EEEEEviT_T0_T2_T3_T4_T5_,"",@"SHT_CUDA_INFO"
	.sectionflags	@""
	.align	4


	//----- nvinfo : EIATTR_CUDA_API_VERSION
	.align		4
        /*0000*/ 	.byte	0x04, 0x37
        /*0002*/ 	.short	(.L_2927 - .L_2926)
.L_2926:
        /*0004*/ 	.word	0x00000082


	//----- nvinfo : EIATTR_KPARAM_INFO
	.align		4
.L_2927:
        /*0008*/ 	.byte	0x04, 0x17
        /*000a*/ 	.short	(.L_2929 - .L_2928)
.L_2928:
        /*000c*/ 	.word	0x00000000
        /*0010*/ 	.short	0x0006
        /*0012*/ 	.short	0x0024
        /*0014*/ 	.byte	0x00, 0xf0, 0x21, 0x00


	//----- nvinfo : EIATTR_KPARAM_INFO
	.align		4
.L_2929:
        /*0018*/ 	.byte	0x04, 0x17
        /*001a*/ 	.short	(.L_2931 - .L_2930)
.L_2930:
        /*001c*/ 	.word	0x00000000
        /*0020*/ 	.short	0x0005
        /*0022*/ 	.short	0x001c
        /*0024*/ 	.byte	0x00, 0xf0, 0x21, 0x00


	//----- nvinfo : EIATTR_KPARAM_INFO
	.align		4
.L_2931:
        /*0028*/ 	.byte	0x04, 0x17
        /*002a*/ 	.short	(.L_2933 - .L_2932)
.L_2932:
        /*002c*/ 	.word	0x00000000
        /*0030*/ 	.short	0x0004
        /*0032*/ 	.short	0x0019
        /*0034*/ 	.byte	0x00, 0xf0, 0x05, 0x00


	//----- nvinfo : EIATTR_KPARAM_INFO
	.align		4
.L_2933:
        /*0038*/ 	.byte	0x04, 0x17
        /*003a*/ 	.short	(.L_2935 - .L_2934)
.L_2934:
        /*003c*/ 	.word	0x00000000
        /*0040*/ 	.short	0x0003
        /*0042*/ 	.short	0x0018
        /*0044*/ 	.byte	0x00, 0xf0, 0x05, 0x00


	//----- nvinfo : EIATTR_KPARAM_INFO
	.align		4
.L_2935:
        /*0048*/ 	.byte	0x04, 0x17
        /*004a*/ 	.short	(.L_2937 - .L_2936)
.L_2936:
        /*004c*/ 	.word	0x00000000
        /*0050*/ 	.short	0x0002
        /*0052*/ 	.short	0x0008
        /*0054*/ 	.byte	0x00, 0xf0, 0x41, 0x00


	//----- nvinfo : EIATTR_KPARAM_INFO
	.align		4
.L_2937:
        /*0058*/ 	.byte	0x04, 0x17
        /*005a*/ 	.short	(.L_2939 - .L_2938)
.L_2938:
        /*005c*/ 	.word	0x00000000
        /*0060*/ 	.short	0x0001
        /*0062*/ 	.short	0x0004
        /*0064*/ 	.byte	0x00, 0xf0, 0x09, 0x00


	//----- nvinfo : EIATTR_KPARAM_INFO
	.align		4
.L_2939:
        /*0068*/ 	.byte	0x04, 0x17
        /*006a*/ 	.short	(.L_2941 - .L_2940)
.L_2940:
        /*006c*/ 	.word	0x00000000
        /*0070*/ 	.short	0x0000
        /*0072*/ 	.short	0x0000
        /*0074*/ 	.byte	0x00, 0xf0, 0x11, 0x00


	//----- nvinfo : EIATTR_SPARSE_MMA_MASK
	.align		4
.L_2941:
        /*0078*/ 	.byte	0x03, 0x50
        /*007a*/ 	.short	0x0000


	//----- nvinfo : EIATTR_MAXREG_COUNT
	.align		4
        /*007c*/ 	.byte	0x03, 0x1b
        /*007e*/ 	.short	0x00ff


	//----- nvinfo : EIATTR_EXTERNS
	.align		4
        /*0080*/ 	.byte	0x04, 0x0f
        /*0082*/ 	.short	(.L_2943 - .L_2942)


	//   ....[0]....
	.align		4
.L_2942:
        /*0084*/ 	.word	index@(__assertfail)


	//----- nvinfo : EIATTR_MERCURY_ISA_VERSION
	.align		4
.L_2943:
        /*0088*/ 	.byte	0x03, 0x5f
        /*008a*/ 	.short	0x0101


	//----- nvinfo : EIATTR_VRC_CTA_INIT_COUNT
	.align		4
        /*008c*/ 	.byte	0x02, 0x4a
	.zero		1
	.zero		1


	//----- nvinfo : EIATTR_SYSCALL_OFFSETS
	.align		4
        /*0090*/ 	.byte	0x04, 0x46
        /*0092*/ 	.short	(.L_2945 - .L_2944)


	//   ....[0]....
.L_2944:
        /*0094*/ 	.word	0x00000e30


	//   ....[1]....
        /*0098*/ 	.word	0x00001de0


	//   ....[2]....
        /*009c*/ 	.word	0x00002cd0


	//   ....[3]....
        /*00a0*/ 	.word	0x00003bc0


	//   ....[4]....
        /*00a4*/ 	.word	0x00004cf0


	//   ....[5]....
        /*00a8*/ 	.word	0x00005bf0


	//   ....[6]....
        /*00ac*/ 	.word	0x00006b80


	//   ....[7]....
        /*00b0*/ 	.word	0x00007b10


	//----- nvinfo : EIATTR_EXIT_INSTR_OFFSETS
	.align		4
.L_2945:
        /*00b4*/ 	.byte	0x04, 0x1c
        /*00b6*/ 	.short	(.L_2947 - .L_2946)


	//   ....[0]....
.L_2946:
        /*00b8*/ 	.word	0x00006e50


	//   ....[1]....
        /*00bc*/ 	.word	0x00006f80


	//   ....[2]....
        /*00c0*/ 	.word	0x00006fa0


	//   ....[3]....
        /*00c4*/ 	.word	0x00007060


	//   ....[4]....
        /*00c8*/ 	.word	0x000070a0


	//   ....[5]....
        /*00cc*/ 	.word	0x000070e0


	//   ....[6]....
        /*00d0*/ 	.word	0x00007170


	//   ....[7]....
        /*00d4*/ 	.word	0x000071b0


	//   ....[8]....
        /*00d8*/ 	.word	0x00007250


	//   ....[9]....
        /*00dc*/ 	.word	0x000072a0


	//   ....[10]....
        /*00e0*/ 	.word	0x000072f0


	//   ....[11]....
        /*00e4*/ 	.word	0x000073d0


	//   ....[12]....
        /*00e8*/ 	.word	0x00007540


	//   ....[13]....
        /*00ec*/ 	.word	0x000076b0


	//   ....[14]....
        /*00f0*/ 	.word	0x00007810


	//   ....[15]....
        /*00f4*/ 	.word	0x00007870


	//   ....[16]....
        /*00f8*/ 	.word	0x000078b0


	//   ....[17]....
        /*00fc*/ 	.word	0x00007950


	//   ....[18]....
        /*0100*/ 	.word	0x000079b0


	//   ....[19]....
        /*0104*/ 	.word	0x00007b20


	//   ....[20]....
        /*0108*/ 	.word	0x00007c30


	//   ....[21]....
        /*010c*/ 	.word	0x00007d70


	//   ....[22]....
        /*0110*/ 	.word	0x00007db0


	//----- nvinfo : EIATTR_MAX_THREADS
	.align		4
.L_2947:
        /*0114*/ 	.byte	0x04, 0x05
        /*0116*/ 	.short	(.L_2949 - .L_2948)
.L_2948:
        /*0118*/ 	.word	0x00000080
        /*011c*/ 	.word	0x00000001
        /*0120*/ 	.word	0x00000001


	//----- nvinfo : EIATTR_CRS_STACK_SIZE
	.align		4
.L_2949:
        /*0124*/ 	.byte	0x04, 0x1e
        /*0126*/ 	.short	(.L_2951 - .L_2950)
.L_2950:
        /*0128*/ 	.word	0x00000000


	//----- nvinfo : EIATTR_CBANK_PARAM_SIZE
	.align		4
.L_2951:
        /*012c*/ 	.byte	0x03, 0x19
        /*012e*/ 	.short	0x002c


	//----- nvinfo : EIATTR_PARAM_CBANK
	.align		4
        /*0130*/ 	.byte	0x04, 0x0a
        /*0132*/ 	.short	(.L_2953 - .L_2952)
	.align		4
.L_2952:
        /*0134*/ 	.word	index@(.nv.constant0._ZN2at6native27unrolled_elementwise_kernelINS0_13AUnaryFunctorIaaaZZZNS0_18rshift_kernel_cudaERNS_18TensorIteratorBaseEENKUlvE_clEvENKUlvE0_clEvEUlaaE_EESt5arrayIPcLm2EELi4E23TrivialOffsetCalculatorILi1EjESD_NS0_6memory12LoadWithCastILi1EEENSE_13StoreWithCastILi1EEEEEviT_T0_T2_T3_T4_T5_)
        /*0138*/ 	.short	0x0380
        /*013a*/ 	.short	0x002c


	//----- nvinfo : EIATTR_SW_WAR
	.align		4
.L_2953:
        /*013c*/ 	.byte	0x04, 0x36
        /*013e*/ 	.short	(.L_2955 - .L_2954)
.L_2954:
        /*0140*/ 	.word	0x00000008
.L_2955:


//--------------------- .nv.info._ZN2at6native18elementwise_kernelILi128ELi4EZNS0_22gpu_kernel_impl_nocastINS0_13AUnaryFunctorIaaaZZZNS0_18rshift_kernel_cudaERNS_18TensorIteratorBaseEENKUlvE_clEvENKUlvE0_clEvEUlaaE_EEEEvS5_RKT_EUliE_EEviT1_ --------------------------
	.section	.nv.info._ZN2at6native18elementwise_kernelILi128ELi4EZNS0_22gpu_kernel_impl_nocastINS0_13AUnaryFunctorIaaaZZZNS0_18rshift_kernel_cudaERNS_18TensorIteratorBaseEENKUlvE_clEvENKUlvE0_clEvEUlaaE_EEEEvS5_RKT_EUliE_EEviT1_,"",@"SHT_CUDA_INFO"
	.sectionflags	@""
	.align	4


	//----- nvinfo : EIATTR_CUDA_API_VERSION
	.align		4
        /*0000*/ 	.byte	0x04, 0x37
        /*0002*/ 	.short	(.L_2957 - .L_2956)
.L_2956:
        /*0004*/ 	.word	0x00000082


	//----- nvinfo : EIATTR_KPARAM_INFO
	.align		4
.L_2957:
        /*0008*/ 	.byte	0x04, 0x17
        /*000a*/ 	.short	(.L_2959 - .L_2958)
.L_2958:
        /*000c*/ 	.word	0x00000000
        /*0010*/ 	.short	0x0001
        /*0012*/ 	.short	0x0008
        /*0014*/ 	.byte	0x00, 0xf0, 0x61, 0x08


	//----- nvinfo : EIATTR_KPARAM_INFO
	.align		4
.L_2959:
        /*0018*/ 	.byte	0x04, 0x17
        /*001a*/ 	.short	(.L_2961 - .L_2960)
.L_2960:
        /*001c*/ 	.word	0x00000000
        /*0020*/ 	.short	0x0000
        /*0022*/ 	.short	0x0000
        /*0024*/ 	.byte	0x00, 0xf0, 0x11, 0x00


	//----- nvinfo : EIATTR_SPARSE_MMA_MASK
	.align		4
.L_2961:
        /*0028*/ 	.byte	0x03, 0x50
        /*002a*/ 	.short	0x0000


	//----- nvinfo : EIATTR_MAXREG_COUNT
	.align		4
        /*002c*/ 	.byte	0x03, 0x1b
        /*002e*/ 	.short	0x0080


	//----- nvinfo : EIATTR_MERCURY_ISA_VERSION
	.align		4
        /*0030*/ 	.byte	0x03, 0x5f
        /*0032*/ 	.short	0x0101


	//----- nvinfo : EIATTR_VRC_CTA_INIT_COUNT
	.align		4
        /*0034*/ 	.byte	0x02, 0x4a
	.zero		1
	.zero		1


	//----- nvinfo : EIATTR_EXIT_INSTR_OFFSETS
	.align		4
        /*0038*/ 	.byte	0x04, 0x1c
        /*003a*/ 	.short	(.L_2963 - .L_2962)


	//   ....[0]....
.L_2962:
        /*003c*/ 	.word	0x00000320


	//   ....[1]....
        /*0040*/ 	.word	0x000003a0


	//   ....[2]....
        /*0044*/ 	.word	0x00003ec0


	//   ....[3]....
        /*0048*/ 	.word	0x00005200


	//----- nvinfo : EIATTR_MAX_THREADS
	.align		4
.L_2963:
        /*004c*/ 	.byte	0x04, 0x05
        /*004e*/ 	.short	(.L_2965 - .L_2964)
.L_2964:
        /*0050*/ 	.word	0x00000080
        /*0054*/ 	.word	0x00000001
        /*0058*/ 	.word	0x00000001


	//----- nvinfo : EIATTR_CRS_STACK_SIZE
	.align		4
.L_2965:
        /*005c*/ 	.byte	0x04, 0x1e
        /*005e*/ 	.short	(.L_2967 - .L_2966)
.L_2966:
        /*0060*/ 	.word	0x00000000


	//----- nvinfo : EIATTR_CBANK_PARAM_SIZE
	.align		4
.L_2967:
        /*0064*/ 	.byte	0x03, 0x19
        /*0066*/ 	.short	0x0220


	//----- nvinfo : EIATTR_PARAM_CBANK
	.align		4
        /*0068*/ 	.byte	0x04, 0x0a
        /*006a*/ 	.short	(.L_2969 - .L_2968)
	.align		4
.L_2968:
        /*006c*/ 	.word	index@(.nv.constant0._ZN2at6native18elementwise_kernelILi128ELi4EZNS0_22gpu_kernel_impl_nocastINS0_13AUnaryFunctorIaaaZZZNS0_18rshift_kernel_cudaERNS_18TensorIteratorBaseEENKUlvE_clEvENKUlvE0_clEvEUlaaE_EEEEvS5_RKT_EUliE_EEviT1_)
        /*0070*/ 	.short	0x0380
        /*0072*/ 	.short	0x0220


	//----- nvinfo : EIATTR_SW_WAR
	.align		4
.L_2969:
        /*0074*/ 	.byte	0x04, 0x36
        /*0076*/ 	.short	(.L_2971 - .L_2970)
.L_2970:
        /*0078*/ 	.word	0x00000008
.L_2971:


//--------------------- .nv.info._ZN2at6native27unrolled_elementwise_kernelINS0_13AUnaryFunctorIaaaZZZNS0_18rshift_kernel_cudaERNS_18TensorIteratorBaseEENKUlvE_clEvENKUlvE0_clEvEUlaaE_EESt5arrayIPcLm2EELi4E23TrivialOffsetCalculatorILi1EjESD_NS0_6memory15LoadWithoutCastENSE_16StoreWithoutCastEEEviT_T0_T2_T3_T4_T5_ --------------------------
	.section	.nv.info._ZN2at6native27unrolled_elementwise_kernelINS0_13AUnaryFunctorIaaaZZZNS0_18rshift_kernel_cudaERNS_18TensorIteratorBaseEENKUlvE_clEvENKUlvE0_clEvEUlaaE_EESt5arrayIPcLm2EELi4E23TrivialOffsetCalculatorILi1EjESD_NS0_6memory15LoadWithoutCastENSE_16StoreWithoutCastEEEviT_T0_T2_T3_T4_T5_,"",@"SHT_CUDA_INFO"
	.sectionflags	@""
	.align	4


	//----- nvinfo : EIATTR_CUDA_API_VERSION
	.align		4
        /*0000*/ 	.byte	0x04, 0x37
        /*0002*/ 	.short	(.L_2973 - .L_2972)
.L_2972:
        /*0004*/ 	.word	0x00000082


	//----- nvinfo : EIATTR_KPARAM_INFO
	.align		4
.L_2973:
        /*0008*/ 	.byte	0x04, 0x17
        /*000a*/ 	.short	(.L_2975 - .L_2974)
.L_2974:
        /*000c*/ 	.word	0x00000000
        /*0010*/ 	.short	0x0006
        /*0012*/ 	.short	0x001b
        /*0014*/ 	.byte	0x00, 0xf0, 0x05, 0x00


	//----- nvinfo : EIATTR_KPARAM_INFO
	.align		4
.L_2975:
        /*0018*/ 	.byte	0x04, 0x17
        /*001a*/ 	.short	(.L_2977 - .L_2976)
.L_2976:
        /*001c*/ 	.word	0x00000000
        /*0020*/ 	.short	0x0005
        /*0022*/ 	.short	0x001a
        /*0024*/ 	.byte	0x00, 0xf0, 0x05, 0x00


	//----- nvinfo : EIATTR_KPARAM_INFO
	.align		4
.L_2977:
        /*0028*/ 	.byte	0x04, 0x17
        /*002a*/ 	.short	(.L_2979 - .L_2978)
.L_2978:
        /*002c*/ 	.word	0x00000000
        /*0030*/ 	.short	0x0004
        /*0032*/ 	.short	0x0019
        /*0034*/ 	.byte	0x00, 0xf0, 0x05, 0x00


	//----- nvinfo : EIATTR_KPARAM_INFO
	.align		4
.L_2979:
        /*0038*/ 	.byte	0x04, 0x17
        /*003a*/ 	.short	(.L_2981 - .L_2980)
.L_2980:
        /*003c*/ 	.word	0x00000000
        /*0040*/ 	.short	0x0003
        /*0042*/ 	.short	0x0018
        /*0044*/ 	.byte	0x00, 0xf0, 0x05, 0x00


	//----- nvinfo : EIATTR_KPARAM_INFO
	.align		4
.L_2981:
        /*0048*/ 	.byte	0x04, 0x17
        /*004a*/ 	.short	(.L_2983 - .L_2982)
.L_2982:
        /*004c*/ 	.word	0x00000000
        /*0050*/ 	.short	0x0002
        /*0052*/ 	.short	0x0008
        /*0054*/ 	.byte	0x00, 0xf0, 0x41, 0x00


	//----- nvinfo : EIATTR_KPARAM_INFO
	.align		4
.L_2983:
        /*0058*/ 	.byte	0x04, 0x17
        /*005a*/ 	.short	(.L_2985 - .L_2984)
.L_2984:
        /*005c*/ 	.word	0x00000000
        /*0060*/ 	.short	0x0001
        /*0062*/ 	.short	0x0004
        /*0064*/ 	.byte	0x00, 0xf0, 0x09, 0x00


	//----- nvinfo : EIATTR_KPARAM_INFO
	.align		4
.L_2985:
        /*0068*/ 	.byte	0x04, 0x17
        /*006a*/ 	.short	(.L_2987 - .L_2986)
.L_2986:
        /*006c*/ 	.word	0x00000000
        /*0070*/ 	.short	0x0000
        /*0072*/ 	.short	0x0000
        /*0074*/ 	.byte	0x00, 0xf0, 0x11, 0x00


	//----- nvinfo : EIATTR_SPARSE_MMA_MASK
	.align		4
.L_2987:
        /*0078*/ 	.byte	0x03, 0x50
        /*007a*/ 	.short	0x0000


	//----- nvinfo : EIATTR_MAXREG_COUNT
	.align		4
        /*007c*/ 	.byte	0x03, 0x1b
        /*007e*/ 	.short	0x00ff


	//----- nvinfo : EIATTR_MERCURY_ISA_VERSION
	.align		4
        /*0080*/ 	.byte	0x03, 0x5f
        /*0082*/ 	.short	0x0101


	//----- nvinfo : EIATTR_VRC_CTA_INIT_COUNT
	.align		4
        /*0084*/ 	.byte	0x02, 0x4a
	.zero		1
	.zero		1


	//----- nvinfo : EIATTR_EXIT_INSTR_OFFSETS
	.align		4
        /*0088*/ 	.byte	0x04, 0x1c
        /*008a*/ 	.short	(.L_2989 - .L_2988)


	//   ....[0]....
.L_2988:
        /*008c*/ 	.word	0x00000560


	//   ....[1]....
        /*0090*/ 	.word	0x00000610


	//----- nvinfo : EIATTR_MAX_THREADS
	.align		4
.L_2989:
        /*0094*/ 	.byte	0x04, 0x05
        /*0096*/ 	.short	(.L_2991 - .L_2990)
.L_2990:
        /*0098*/ 	.word	0x00000080
        /*009c*/ 	.word	0x00000001
        /*00a0*/ 	.word	0x00000001


	//----- nvinfo : EIATTR_CRS_STACK_SIZE
	.align		4
.L_2991:
        /*00a4*/ 	.byte	0x04, 0x1e
        /*00a6*/ 	.short	(.L_2993 - .L_2992)
.L_2992:
        /*00a8*/ 	.word	0x00000000


	//----- nvinfo : EIATTR_CBANK_PARAM_SIZE
	.align		4
.L_2993:
        /*00ac*/ 	.byte	0x03, 0x19
        /*00ae*/ 	.short	0x001c


	//----- nvinfo : EIATTR_PARAM_CBANK
	.align		4
        /*00b0*/ 	.byte	0x04, 0x0a
        /*00b2*/ 	.short	(.L_2995 - .L_2994)
	.align		4
.L_2994:
        /*00b4*/ 	.word	index@(.nv.constant0._ZN2at6native27unrolled_elementwise_kernelINS0_13AUnaryFunctorIaaaZZZNS0_18rshift_kernel_cudaERNS_18TensorIteratorBaseEENKUlvE_clEvENKUlvE0_clEvEUlaaE_EESt5arrayIPcLm2EELi4E23TrivialOffsetCalculatorILi1EjESD_NS0_6memory15LoadWithoutCastENSE_16StoreWithoutCastEEEviT_T0_T2_T3_T4_T5_)
        /*00b8*/ 	.short	0x0380
        /*00ba*/ 	.short	0x001c


	//----- nvinfo : EIATTR_SW_WAR
	.align		4
.L_2995:
        /*00bc*/ 	.byte	0x04, 0x36
        /*00be*/ 	.short	(.L_2997 - .L_2996)
.L_2996:
        /*00c0*/ 	.word	0x00000008
.L_2997:


//--------------------- .nv.info._ZN2at6native29vectorized_elementwise_kernelILi2ENS0_13AUnaryFunctorIaaaZZZNS0_18rshift_kernel_cudaERNS_18TensorIteratorBaseEENKUlvE_clEvENKUlvE0_clEvEUlaaE_EESt5arrayIPcLm2EEEEviT0_T1_ --------------------------
	.section	.nv.info._ZN2at6native29vectorized_elementwise_kernelILi2ENS0_13AUnaryFunctorIaaaZZZNS0_18rshift_kernel_cudaERNS_18TensorIteratorBaseEENKUlvE_clEvENKUlvE0_clEvEUlaaE_EESt5arrayIPcLm2EEEEviT0_T1_,"",@"SHT_CUDA_INFO"
	.sectionflags	@""
	.align	4


	//----- nvinfo : EIATTR_CUDA_API_VERSION
	.align		4
        /*0000*/ 	.byte	0x04, 0x37
        /*0002*/ 	.short	(.L_2999 - .L_2998)
.L_2998:
        /*0004*/ 	.word	0x00000082


	//----- nvinfo : EIATTR_KPARAM_INFO
	.align		4
.L_2999:
        /*0008*/ 	.byte	0x04, 0x17
        /*000a*/ 	.short	(.L_3001 - .L_3000)
.L_3000:
        /*000c*/ 	.word	0x00000000
        /*0010*/ 	.short	0x0002
        /*0012*/ 	.short	0x0008
        /*0014*/ 	.byte	0x00, 0xf0, 0x41, 0x00


	//----- nvinfo : EIATTR_KPARAM_INFO
	.align		4
.L_3001:
        /*0018*/ 	.byte	0x04, 0x17
        /*001a*/ 	.short	(.L_3003 - .L_3002)
.L_3002:
        /*001c*/ 	.word	0x00000000
        /*0020*/ 	.short	0x0001
        /*0022*/ 	.short	0x0004
        /*0024*/ 	.byte	0x00, 0xf0, 0x09, 0x00


	//----- nvinfo : EIATTR_KPARAM_INFO
	.align		4
.L_3003:
        /*0028*/ 	.byte	0x04, 0x17
        /*002a*/ 	.short	(.L_3005 - .L_3004)
.L_3004:
        /*002c*/ 	.word	0x00000000
        /*0030*/ 	.short	0x0000
        /*0032*/ 	.short	0x0000
        /*0034*/ 	.byte	0x00, 0xf0, 0x11, 0x00


	//----- nvinfo : EIATTR_SPARSE_MMA_MASK
	.align		4
.L_3005:
        /*0038*/ 	.byte	0x03, 0x50
        /*003a*/ 	.short	0x0000


	//----- nvinfo : EIATTR_MAXREG_COUNT
	.align		4
        /*003c*/ 	.byte	0x03, 0x1b
        /*003e*/ 	.short	0x00ff


	//----- nvinfo : EIATTR_MERCURY_ISA_VERSION
	.align		4
        /*0040*/ 	.byte	0x03, 0x5f
        /*0042*/ 	.short	0x0101


	//----- nvinfo : EIATTR_VRC_CTA_INIT_COUNT
	.align		4
        /*0044*/ 	.byte	0x02, 0x4a
	.zero		1
	.zero		1


	//----- nvinfo : EIATTR_EXIT_INSTR_OFFSETS
	.align		4
        /*0048*/ 	.byte	0x04, 0x1c
        /*004a*/ 	.short	(.L_3007 - .L_3006)


	//   ....[0]....
.L_3006:
        /*004c*/ 	.word	0x00000bf0


	//   ....[1]....
        /*0050*/ 	.word	0x00000c50


	//   ....[2]....
        /*0054*/ 	.word	0x00001000


	//----- nvinfo : EIATTR_MAX_THREADS
	.align		4
.L_3007:
        /*0058*/ 	.byte	0x04, 0x05
        /*005a*/ 	.short	(.L_3009 - .L_3008)
.L_3008:
        /*005c*/ 	.word	0x00000080
        /*0060*/ 	.word	0x00000001
        /*0064*/ 	.word	0x00000001


	//----- nvinfo : EIATTR_CRS_STACK_SIZE
	.align		4
.L_3009:
        /*0068*/ 	.byte	0x04, 0x1e
        /*006a*/ 	.short	(.L_3011 - .L_3010)
.L_3010:
        /*006c*/ 	.word	0x00000000


	//----- nvinfo : EIATTR_CBANK_PARAM_SIZE
	.align		4
.L_3011:
        /*0070*/ 	.byte	0x03, 0x19
        /*0072*/ 	.short	0x0018


	//----- nvinfo : EIATTR_PARAM_CBANK
	.align		4
        /*0074*/ 	.byte	0x04, 0x0a
        /*0076*/ 	.short	(.L_3013 - .L_3012)
	.align		4
.L_3012:
        /*0078*/ 	.word	index@(.nv.constant0._ZN2at6native29vectorized_elementwise_kernelILi2ENS0_13AUnaryFunctorIaaaZZZNS0_18rshift_kernel_cudaERNS_18TensorIteratorBaseEENKUlvE_clEvENKUlvE0_clEvEUlaaE_EESt5arrayIPcLm2EEEEviT0_T1_)
        /*007c*/ 	.short	0x0380
        /*007e*/ 	.short	0x0018


	//----- nvinfo : EIATTR_SW_WAR
	.align		4
.L_3013:
        /*0080*/ 	.byte	0x04, 0x36
        /*0082*/ 	.short	(.L_3015 - .L_3014)
.L_3014:
        /*0084*/ 	.word	0x00000008
.L_3015:


//--------------------- .nv.info._ZN2at6native29vectorized_elementwise_kernelILi4ENS0_13AUnaryFunctorIaaaZZZNS0_18rshift_kernel_cudaERNS_18TensorIteratorBaseEENKUlvE_clEvENKUlvE0_clEvEUlaaE_EESt5arrayIPcLm2EEEEviT0_T1_ --------------------------
	.section	.nv.info._ZN2at6native29vectorized_elementwise_kernelILi4ENS0_13AUnaryFunctorIaaaZZZNS0_18rshift_kernel_cudaERNS_18TensorIteratorBaseEENKUlvE_clEvENKUlvE0_clEvEUlaaE_EESt5arrayIPcLm2EEEEviT0_T1_,"",@"SHT_CUDA_INFO"
	.sectionflags	@""
	.align	4


	//----- nvinfo : EIATTR_CUDA_API_VERSION
	.align		4
        /*0000*/ 	.byte	0x04, 0x37
        /*0002*/ 	.short	(.L_3017 - .L_3016)
.L_3016:
        /*0004*/ 	.word	0x00000082


	//----- nvinfo : EIATTR_KPARAM_INFO
	.align		4
.L_3017:
        /*0008*/ 	.byte	0x04, 0x17
        /*000a*/ 	.short	(.L_3019 - .L_3018)
.L_3018:
        /*000c*/ 	.word	0x00000000
        /*0010*/ 	.short	0x0002
        /*0012*/ 	.short	0x0008
        /*0014*/ 	.byte	0x00, 0xf0, 0x41, 0x00


	//----- nvinfo : EIATTR_KPARAM_INFO
	.align		4
.L_3019:
        /*0018*/ 	.byte	0x04, 0x17
        /*001a*/ 	.short	(.L_3021 - .L_3020)
.L_3020:
        /*001c*/ 	.word	0x00000000
        /*0020*/ 	.short	0x0001
        /*0022*/ 	.short	0x0004
        /*0024*/ 	.byte	0x00, 0xf0, 0x09, 0x00


	//----- nvinfo : EIATTR_KPARAM_INFO
	.align		4
.L_3021:
        /*0028*/ 	.byte	0x04, 0x17
        /*002a*/ 	.short	(.L_3023 - .L_3022)
.L_3022:
        /*002c*/ 	.word	0x00000000
        /*0030*/ 	.short	0x0000
        /*0032*/ 	.short	0x0000
        /*0034*/ 	.byte	0x00, 0xf0, 0x11, 0x00


	//----- nvinfo : EIATTR_SPARSE_MMA_MASK
	.align		4
.L_3023:
        /*0038*/ 	.byte	0x03, 0x50
        /*003a*/ 	.short	0x0000


	//----- nvinfo : EIATTR_MAXREG_COUNT
	.align		4
        /*003c*/ 	.byte	0x03, 0x1b
        /*003e*/ 	.short	0x00ff


	//----- nvinfo : EIATTR_MERCURY_ISA_VERSION
	.align		4
        /*0040*/ 	.byte	0x03, 0x5f
        /*0042*/ 	.short	0x0101


	//----- nvinfo : EIATTR_VRC_CTA_INIT_COUNT
	.align		4
        /*0044*/ 	.byte	0x02, 0x4a
	.zero		1
	.zero		1


	//----- nvinfo : EIATTR_EXIT_INSTR_OFFSETS
	.align		4
        /*0048*/ 	.byte	0x04, 0x1c
        /*004a*/ 	.short	(.L_3025 - .L_3024)


	//   ....[0]....
.L_3024:
        /*004c*/ 	.word	0x00000bf0


	//   ....[1]....
        /*0050*/ 	.word	0x00000c50


	//   ....[2]....
        /*0054*/ 	.word	0x00001060


	//----- nvinfo : EIATTR_MAX_THREADS
	.align		4
.L_3025:
        /*0058*/ 	.byte	0x04, 0x05
        /*005a*/ 	.short	(.L_3027 - .L_3026)
.L_3026:
        /*005c*/ 	.word	0x00000080
        /*0060*/ 	.word	0x00000001
        /*0064*/ 	.word	0x00000001


	//----- nvinfo : EIATTR_CRS_STACK_SIZE
	.align		4
.L_3027:
        /*0068*/ 	.byte	0x04, 0x1e
        /*006a*/ 	.short	(.L_3029 - .L_3028)
.L_3028:
        /*006c*/ 	.word	0x00000000


	//----- nvinfo : EIATTR_CBANK_PARAM_SIZE
	.align		4
.L_3029:
        /*0070*/ 	.byte	0x03, 0x19
        /*0072*/ 	.short	0x0018


	//----- nvinfo : EIATTR_PARAM_CBANK
	.align		4
        /*0074*/ 	.byte	0x04, 0x0a
        /*0076*/ 	.short	(.L_3031 - .L_3030)
	.align		4
.L_3030:
        /*0078*/ 	.word	index@(.nv.constant0._ZN2at6native29vectorized_elementwise_kernelILi4ENS0_13AUnaryFunctorIaaaZZZNS0_18rshift_kernel_cudaERNS_18TensorIteratorBaseEENKUlvE_clEvENKUlvE0_clEvEUlaaE_EESt5arrayIPcLm2EEEEviT0_T1_)
        /*007c*/ 	.short	0x0380
        /*007e*/ 	.short	0x0018


	//----- nvinfo : EIATTR_SW_WAR
	.align		4
.L_3031:
        /*0080*/ 	.byte	0x04, 0x36
        /*0082*/ 	.short	(.L_3033 - .L_3032)
.L_3032:
        /*0084*/ 	.word	0x00000008
.L_3033:


//--------------------- .nv.info._ZN2at6native29vectorized_elementwise_kernelILi8ENS0_13AUnaryFunctorIaaaZZZNS0_18rshift_kernel_cudaERNS_18TensorIteratorBaseEENKUlvE_clEvENKUlvE0_clEvEUlaaE_EESt5arrayIPcLm2EEEEviT0_T1_ --------------------------
	.section	.nv.info._ZN2at6native29vectorized_elementwise_kernelILi8ENS0_13AUnaryFunctorIaaaZZZNS0_18rshift_kernel_cudaERNS_18TensorIteratorBaseEENKUlvE_clEvENKUlvE0_clEvEUlaaE_EESt5arrayIPcLm2EEEEviT0_T1_,"",@"SHT_CUDA_INFO"
	.sectionflags	@""
	.align	4


	//----- nvinfo : EIATTR_CUDA_API_VERSION
	.align		4
        /*0000*/ 	.byte	0x04, 0x37
        /*0002*/ 	.short	(.L_3035 - .L_3034)
.L_3034:
        /*0004*/ 	.word	0x00000082


	//----- nvinfo : EIATTR_KPARAM_INFO
	.align		4
.L_3035:
        /*0008*/ 	.byte	0x04, 0x17
        /*000a*/ 	.short	(.L_3037 - .L_3036)
.L_3036:
        /*000c*/ 	.word	0x00000000
        /*0010*/ 	.short	0x0002
        /*0012*/ 	.short	0x0008
        /*0014*/ 	.byte	0x00, 0xf0, 0x41, 0x00


	//----- nvinfo : EIATTR_KPARAM_INFO
	.align		4
.L_3037:
        /*0018*/ 	.byte	0x04, 0x17
        /*001a*/ 	.short	(.L_3039 - .L_3038)
.L_3038:
        /*001c*/ 	.word	0x00000000
        /*0020*/ 	.short	0x0001
        /*0022*/ 	.short	0x0004
        /*0024*/ 	.byte	0x00, 0xf0, 0x09, 0x00


	//----- nvinfo : EIATTR_KPARAM_INFO
	.align		4
.L_3039:
        /*0028*/ 	.byte	0x04, 0x17
        /*002a*/ 	.short	(.L_3041 - .L_3040)
.L_3040:
        /*002c*/ 	.word	0x00000000
        /*0030*/ 	.short	0x0000
        /*0032*/ 	.short	0x0000
        /*0034*/ 	.byte	0x00, 0xf0, 0x11, 0x00


	//----- nvinfo : EIATTR_SPARSE_MMA_MASK
	.align		4
.L_3041:
        /*0038*/ 	.byte	0x03, 0x50
        /*003a*/ 	.short	0x0000


	//----- nvinfo : EIATTR_MAXREG_COUNT
	.align		4
        /*003c*/ 	.byte	0x03, 0x1b
        /*003e*/ 	.short	0x00ff


	//----- nvinfo : EIATTR_MERCURY_ISA_VERSION
	.align		4
        /*0040*/ 	.byte	0x03, 0x5f
        /*0042*/ 	.short	0x0101


	//----- nvinfo : EIATTR_VRC_CTA_INIT_COUNT
	.align		4
        /*0044*/ 	.byte	0x02, 0x4a
	.zero		1
	.zero		1


	//----- nvinfo : EIATTR_EXIT_INSTR_OFFSETS
	.align		4
        /*0048*/ 	.byte	0x04, 0x1c
        /*004a*/ 	.short	(.L_3043 - .L_3042)


	//   ....[0]....
.L_3042:
        /*004c*/ 	.word	0x00000bf0


	//   ....[1]....
        /*0050*/ 	.word	0x00000c50


	//   ....[2]....
        /*0054*/ 	.word	0x00001040


	//----- nvinfo : EIATTR_MAX_THREADS
	.align		4
.L_3043:
        /*0058*/ 	.byte	0x04, 0x05
        /*005a*/ 	.short	(.L_3045 - .L_3044)
.L_3044:
        /*005c*/ 	.word	0x00000080
        /*0060*/ 	.word	0x00000001
        /*0064*/ 	.word	0x00000001


	//----- nvinfo : EIATTR_CRS_STACK_SIZE
	.align		4
.L_3045:
        /*0068*/ 	.byte	0x04, 0x1e
        /*006a*/ 	.short	(.L_3047 - .L_3046)
.L_3046:
        /*006c*/ 	.word	0x00000000


	//----- nvinfo : EIATTR_CBANK_PARAM_SIZE
	.align		4
.L_3047:
        /*0070*/ 	.byte	0x03, 0x19
        /*0072*/ 	.short	0x0018


	//----- nvinfo : EIATTR_PARAM_CBANK
	.align		4
        /*0074*/ 	.byte	0x04, 0x0a
        /*0076*/ 	.short	(.L_3049 - .L_3048)
	.align		4
.L_3048:
        /*0078*/ 	.word	index@(.nv.constant0._ZN2at6native29vectorized_elementwise_kernelILi8ENS0_13AUnaryFunctorIaaaZZZNS0_18rshift_kernel_cudaERNS_18TensorIteratorBaseEENKUlvE_clEvENKUlvE0_clEvEUlaaE_EESt5arrayIPcLm2EEEEviT0_T1_)
        /*007c*/ 	.short	0x0380
        /*007e*/ 	.short	0x0018


	//----- nvinfo : EIATTR_SW_WAR
	.align		4
.L_3049:
        /*0080*/ 	.byte	0x04, 0x36
        /*0082*/ 	.short	(.L_3051 - .L_3050)
.L_3050:
        /*0084*/ 	.word	0x00000008
.L_3051:


//--------------------- .nv.info._ZN2at6native18elementwise_kernelILi128ELi4EZNS0_15gpu_kernel_implINS0_13BinaryFunctorIhhhZZZNS0_18rshift_kernel_cudaERNS_18TensorIteratorBaseEENKUlvE_clEvENKUlvE_clEvEUlhhE_EEEEvS5_RKT_EUliE_EEviT1_ --------------------------
	.section	.nv.info._ZN2at6native18elementwise_kernelILi128ELi4EZNS0_15gpu_kernel_implINS0_13BinaryFunctorIhhhZZZNS0_18rshift_kernel_cudaERNS_18TensorIteratorBaseEENKUlvE_clEvENKUlvE_clEvEUlhhE_EEEEvS5_RKT_EUliE_EEviT1_,"",@"SHT_CUDA_INFO"
	.sectionflags	@""
	.align	4


	//----- nvinfo : EIATTR_CUDA_API_VERSION
	.align		4
        /*0000*/ 	.byte	0x04, 0x37
        /*0002*/ 	.short	(.L_3053 - .L_3052)
.L_3052:
        /*0004*/ 	.word	0x00000082


	//----- nvinfo : EIATTR_KPARAM_INFO
	.align		4
.L_3053:
        /*0008*/ 	.byte	0x04, 0x17
        /*000a*/ 	.short	(.L_3055 - .L_3054)
.L_3054:
        /*000c*/ 	.word	0x00000000
        /*0010*/ 	.short	0x0001
        /*0012*/ 	.short	0x0008
        /*0014*/ 	.byte	0x00, 0xf0, 0x21, 0x0a


	//----- nvinfo : EIATTR_KPARAM_INFO
	.align		4
.L_3055:
        /*0018*/ 	.byte	0x04, 0x17
        /*001a*/ 	.short	(.L_3057 - .L_3056)
.L_3056:
        /*001c*/ 	.word	0x00000000
        /*0020*/ 	.short	0x0000
        /*0022*/ 	.short	0x0000
        /*0024*/ 	.byte	0x00, 0xf0, 0x11, 0x00


	//----- nvinfo : EIATTR_SPARSE_MMA_MASK
	.align		4
.L_3057:
        /*0028*/ 	.byte	0x03, 0x50
        /*002a*/ 	.short	0x0000


	//----- nvinfo : EIATTR_MAXREG_COUNT
	.align		4
        /*002c*/ 	.byte	0x03, 0x1b
        /*002e*/ 	.short	0x0080


	//----- nvinfo : EIATTR_EXTERNS
	.align		4
        /*0030*/ 	.byte	0x04, 0x0f
        /*0032*/ 	.short	(.L_3059 - .L_3058)


	//   ....[0]....
	.align		4
.L_3058:
        /*0034*/ 	.word	index@(__assertfail)


	//----- nvinfo : EIATTR_MERCURY_ISA_VERSION
	.align		4
.L_3059:
        /*0038*/ 	.byte	0x03, 0x5f
        /*003a*/ 	.short	0x0101


	//----- nvinfo : EIATTR_VRC_CTA_INIT_COUNT
	.align		4
        /*003c*/ 	.byte	0x02, 0x4a
	.zero		1
	.zero		1


	//----- nvinfo : EIATTR_SYSCALL_OFFSETS
	.align		4
        /*0040*/ 	.byte	0x04, 0x46
        /*0042*/ 	.short	(.L_3061 - .L_3060)


	//   ....[0]....
.L_3060:
        /*0044*/ 	.word	0x000024a0


	//   ....[1]....
        /*0048*/ 	.word	0x00003330


	//   ....[2]....
        /*004c*/ 	.word	0x000040e0


	//   ....[3]....
        /*0050*/ 	.word	0x00006710


	//   ....[4]....
        /*0054*/ 	.word	0x000075a0


	//   ....[5]....
        /*0058*/ 	.word	0x000081b0


	//   ....[6]....
        /*005c*/ 	.word	0x0000a8b0


	//   ....[7]....
        /*0060*/ 	.word	0x0000b740


	//   ....[8]....
        /*0064*/ 	.word	0x0000c350


	//   ....[9]....
        /*0068*/ 	.word	0x0000ea70


	//   ....[10]....
        /*006c*/ 	.word	0x0000f900


	//   ....[11]....
        /*0070*/ 	.word	0x000104d0


	//----- nvinfo : EIATTR_EXIT_INSTR_OFFSETS
	.align		4
.L_3061:
        /*0074*/ 	.byte	0x04, 0x1c
        /*0076*/ 	.short	(.L_3063 - .L_3062)


	//   ....[0]....
.L_3062:
        /*0078*/ 	.word	0x0000c5e0


	//   ....[1]....
        /*007c*/ 	.word	0x0000fa80


	//   ....[2]....
        /*0080*/ 	.word	0x0000faa0


	//   ....[3]....
        /*0084*/ 	.word	0x0000fb40


	//   ....[4]....
        /*0088*/ 	.word	0x0000fb70


	//   ....[5]....
        /*008c*/ 	.word	0x0000fb90


	//   ....[6]....
        /*0090*/ 	.word	0x0000fc20


	//   ....[7]....
        /*0094*/ 	.word	0x0000fc60


	//   ....[8]....
        /*0098*/ 	.word	0x0000fd00


	//   ....[9]....
        /*009c*/ 	.word	0x0000fd50


	//   ....[10]....
        /*00a0*/ 	.word	0x0000fd80


	//   ....[11]....
        /*00a4*/ 	.word	0x0000fe40


	//   ....[12]....
        /*00a8*/ 	.word	0x0000ff80


	//   ....[13]....
        /*00ac*/ 	.word	0x000100c0


	//   ....[14]....
        /*00b0*/ 	.word	0x00010210


	//   ....[15]....
        /*00b4*/ 	.word	0x00010250


	//   ....[16]....
        /*00b8*/ 	.word	0x00010280


	//   ....[17]....
        /*00bc*/ 	.word	0x00010330


	//   ....[18]....
        /*00c0*/ 	.word	0x00010370


	//   ....[19]....
        /*00c4*/ 	.word	0x000104e0


	//   ....[20]....
        /*00c8*/ 	.word	0x000105c0


	//   ....[21]....
        /*00cc*/ 	.word	0x00010660


	//   ....[22]....
        /*00d0*/ 	.word	0x00010690


	//   ....[23]....
        /*00d4*/ 	.word	0x000106e0


	//   ....[24]....
        /*00d8*/ 	.word	0x00010720


	//----- nvinfo : EIATTR_MAX_THREADS
	.align		4
.L_3063:
        /*00dc*/ 	.byte	0x04, 0x05
        /*00de*/ 	.short	(.L_3065 - .L_3064)
.L_3064:
        /*00e0*/ 	.word	0x00000080
        /*00e4*/ 	.word	0x00000001
        /*00e8*/ 	.word	0x00000001


	//----- nvinfo : EIATTR_CRS_STACK_SIZE
	.align		4
.L_3065:
        /*00ec*/ 	.byte	0x04, 0x1e
        /*00ee*/ 	.short	(.L_3067 - .L_3066)
.L_3066:
        /*00f0*/ 	.word	0x00000000


	//----- nvinfo : EIATTR_CBANK_PARAM_SIZE
	.align		4
.L_3067:
        /*00f4*/ 	.byte	0x03, 0x19
        /*00f6*/ 	.short	0x0290


	//----- nvinfo : EIATTR_PARAM_CBANK
	.align		4
        /*00f8*/ 	.byte	0x04, 0x0a
        /*00fa*/ 	.short	(.L_3069 - .L_3068)
	.align		4
.L_3068:
        /*00fc*/ 	.word	index@(.nv.constant0._ZN2at6native18elementwise_kernelILi128ELi4EZNS0_15gpu_kernel_implINS0_13BinaryFunctorIhhhZZZNS0_18rshift_kernel_cudaERNS_18TensorIteratorBaseEENKUlvE_clEvENKUlvE_clEvEUlhhE_EEEEvS5_RKT_EUliE_EEviT1_)
        /*0100*/ 	.short	0x0380
        /*0102*/ 	.short	0x0290


	//----- nvinfo : EIATTR_SW_WAR
	.align		4
.L_3069:
        /*0104*/ 	.byte	0x04, 0x36
        /*0106*/ 	.short	(.L_3071 - .L_3070)
.L_3070:
        /*0108*/ 	.word	0x00000008
.L_3071:


//--------------------- .nv.info._ZN2at6native27unrolled_elementwise_kernelINS0_13BinaryFunctorIhhhZZZNS0_18rshift_kernel_cudaERNS_18TensorIteratorBaseEENKUlvE_clEvENKUlvE_clEvEUlhhE_EESt5arrayIPcLm3EELi4E23TrivialOffsetCalculatorILi2EjESC_ILi1EjENS0_6memory12LoadWithCastILi2EEENSF_13StoreWithCastILi1EEEEEviT_T0_T2_T3_T4_T5_ --------------------------
	.section	.nv.info._ZN2at6native27unrolled_elementwise_kernelINS0_13BinaryFunctorIhhhZZZNS0_18rshift_kernel_cudaERNS_18TensorIteratorBaseEENKUlvE_clEvENKUlvE_clEvEUlhhE_EESt5arrayIPcLm3EELi4E23TrivialOffsetCalculatorILi2EjESC_ILi1EjENS0_6memory12LoadWithCastILi2EEENSF_13StoreWithCastILi1EEEEEviT_T0_T2_T3_T4_T5_,"",@"SHT_CUDA_INFO"
	.sectionflags	@""
	.align	4


	//----- nvinfo : EIATTR_CUDA_API_VERSION
	.align		4
        /*0000*/ 	.byte	0x04, 0x37
        /*0002*/ 	.short	(.L_3073 - .L_3072)
.L_3072:
        /*0004*/ 	.word	0x00000082


	//----- nvinfo : EIATTR_KPARAM_INFO
	.align		4
.L_3073:
        /*0008*/ 	.byte	0x04, 0x17
        /*000a*/ 	.short	(.L_3075 - .L_3074)
.L_3074:
        /*000c*/ 	.word	0x00000000
        /*0010*/ 	.short	0x0006
        /*0012*/ 	.short	0x0030
        /*0014*/ 	.byte	0x00, 0xf0, 0x21, 0x00


	//----- nvinfo : EIATTR_KPARAM_INFO
	.align		4
.L_3075:
        /*0018*/ 	.byte	0x04, 0x17
        /*001a*/ 	.short	(.L_3077 - .L_3076)
.L_3076:
        /*001c*/ 	.word	0x00000000
        /*0020*/ 	.short	0x0005
        /*0022*/ 	.short	0x0024
        /*0024*/ 	.byte	0x00, 0xf0, 0x31, 0x00


	//----- nvinfo : EIATTR_KPARAM_INFO
	.align		4
.L_3077:
        /*0028*/ 	.byte	0x04, 0x17
        /*002a*/ 	.short	(.L_3079 - .L_3078)
.L_3078:
        /*002c*/ 	.word	0x00000000
        /*0030*/ 	.short	0x0004
        /*0032*/ 	.short	0x0021
        /*0034*/ 	.byte	0x00, 0xf0, 0x05, 0x00


	//----- nvinfo : EIATTR_KPARAM_INFO
	.align		4
.L_3079:
        /*0038*/ 	.byte	0x04, 0x17
        /*003a*/ 	.short	(.L_3081 - .L_3080)
.L_3080:
        /*003c*/ 	.word	0x00000000
        /*0040*/ 	.short	0x0003
        /*0042*/ 	.short	0x0020
        /*0044*/ 	.byte	0x00, 0xf0, 0x05, 0x00


	//----- nvinfo : EIATTR_KPARAM_INFO
	.align		4
.L_3081:
        /*0048*/ 	.byte	0x04, 0x17
        /*004a*/ 	.short	(.L_3083 - .L_3082)
.L_3082:
        /*004c*/ 	.word	0x00000000
        /*0050*/ 	.short	0x0002
        /*0052*/ 	.short	0x0008
        /*0054*/ 	.byte	0x00, 0xf0, 0x61, 0x00


	//----- nvinfo : EIATTR_KPARAM_INFO
	.align		4
.L_3083:
        /*0058*/ 	.byte	0x04, 0x17
        /*005a*/ 	.short	(.L_3085 - .L_3084)
.L_3084:
        /*005c*/ 	.word	0x00000000
        /*0060*/ 	.short	0x0001
        /*0062*/ 	.short	0x0004
        /*0064*/ 	.byte	0x00, 0xf0, 0x05, 0x00


	//----- nvinfo : EIATTR_KPARAM_INFO
	.align		4
.L_3085:
        /*0068*/ 	.byte	0x04, 0x17
        /*006a*/ 	.short	(.L_3087 - .L_3086)
.L_3086:
        /*006c*/ 	.word	0x00000000
        /*0070*/ 	.short	0x0000
        /*0072*/ 	.short	0x0000
        /*0074*/ 	.byte	0x00, 0xf0, 0x11, 0x00


	//----- nvinfo : EIATTR_SPARSE_MMA_MASK
	.align		4
.L_3087:
        /*0078*/ 	.byte	0x03, 0x50
        /*007a*/ 	.short	0x0000


	//----- nvinfo : EIATTR_MAXREG_COUNT
	.align		4
        /*007c*/ 	.byte	0x03, 0x1b
        /*007e*/ 	.short	0x00ff


	//----- nvinfo : EIATTR_EXTERNS
	.align		4
        /*0080*/ 	.byte	0x04, 0x0f
        /*0082*/ 	.short	(.L_3089 - .L_3088)


	//   ....[0]....
	.align		4
.L_3088:
        /*0084*/ 	.word	index@(__assertfail)


	//----- nvinfo : EIATTR_MERCURY_ISA_VERSION
	.align		4
.L_3089:
        /*0088*/ 	.byte	0x03, 0x5f
        /*008a*/ 	.short	0x0101


	//----- nvinfo : EIATTR_VRC_CTA_INIT_COUNT
	.align		4
        /*008c*/ 	.byte	0x02, 0x4a
	.zero		1
	.zero		1


	//----- nvinfo : EIATTR_SYSCALL_OFFSETS
	.align		4
        /*0090*/ 	.byte	0x04, 0x46
        /*0092*/ 	.short	(.L_3091 - .L_3090)


	//   ....[0]....
.L_3090:
        /*0094*/ 	.word	0x00000e90


	//   ....[1]....
        /*0098*/ 	.word	0x00001d50


	//   ....[2]....
        /*009c*/ 	.word	0x00002d60


	//   ....[3]....
        /*00a0*/ 	.word	0x00003c20


	//   ....[4]....
        /*00a4*/ 	.word	0x00004b70


	//   ....[5]....
        /*00a8*/ 	.word	0x00005a40


	//   ....[6]....
        /*00ac*/ 	.word	0x00006990


	//   ....[7]....
        /*00b0*/ 	.word	0x00007860


	//   ....[8]....
        /*00b4*/ 	.word	0x00008920


	//   ....[9]....
        /*00b8*/ 	.word	0x00009760


	//   ....[10]....
        /*00bc*/ 	.word	0x0000a640


	//   ....[11]....
        /*00c0*/ 	.word	0x0000b510


	//----- nvinfo : EIATTR_EXIT_INSTR_OFFSETS
	.align		4
.L_3091:
        /*00c4*/ 	.byte	0x04, 0x1c
        /*00c6*/ 	.short	(.L_3093 - .L_3092)


	//   ....[0]....
.L_3092:
        /*00c8*/ 	.word	0x0000a8f0


	//   ....[1]....
        /*00cc*/ 	.word	0x0000aa20


	//   ....[2]....
        /*00d0*/ 	.word	0x0000aa40


	//   ....[3]....
        /*00d4*/ 	.word	0x0000aae0


	//   ....[4]....
        /*00d8*/ 	.word	0x0000ab10


	//   ....[5]....
        /*00dc*/ 	.word	0x0000ab40


	//   ....[6]....
        /*00e0*/ 	.word	0x0000abe0


	//   ....[7]....
        /*00e4*/ 	.word	0x0000ac30


	//   ....[8]....
        /*00e8*/ 	.word	0x0000ace0


	//   ....[9]....
        /*00ec*/ 	.word	0x0000ad40


	//   ....[10]....
        /*00f0*/ 	.word	0x0000ad80


	//   ....[11]....
        /*00f4*/ 	.word	0x0000ae50


	//   ....[12]....
        /*00f8*/ 	.word	0x0000afa0


	//   ....[13]....
        /*00fc*/ 	.word	0x0000b0f0


	//   ....[14]....
        /*0100*/ 	.word	0x0000b250


	//   ....[15]....
        /*0104*/ 	.word	0x0000b290


	//   ....[16]....
        /*0108*/ 	.word	0x0000b2c0


	//   ....[17]....
        /*010c*/ 	.word	0x0000b360


	//   ....[18]....
        /*0110*/ 	.word	0x0000b3b0


	//   ....[19]....
        /*0114*/ 	.word	0x0000b520


	//   ....[20]....
        /*0118*/ 	.word	0x0000b610


	//   ....[21]....
        /*011c*/ 	.word	0x0000b6c0


	//   ....[22]....
        /*0120*/ 	.word	0x0000b6f0


	//   ....[23]....
        /*0124*/ 	.word	0x0000b740


	//   ....[24]....
        /*0128*/ 	.word	0x0000b790


	//----- nvinfo : EIATTR_MAX_THREADS
	.align		4
.L_3093:
        /*012c*/ 	.byte	0x04, 0x05
        /*012e*/ 	.short	(.L_3095 - .L_3094)
.L_3094:
        /*0130*/ 	.word	0x00000080
        /*0134*/ 	.word	0x00000001
        /*0138*/ 	.word	0x00000001


	//----- nvinfo : EIATTR_CRS_STACK_SIZE
	.align		4
.L_3095:
        /*013c*/ 	.byte	0x04, 0x1e
        /*013e*/ 	.short	(.L_3097 - .L_3096)
.L_3096:
        /*0140*/ 	.word	0x00000000


	//----- nvinfo : EIATTR_CBANK_PARAM_SIZE
	.align		4
.L_3097:
        /*0144*/ 	.byte	0x03, 0x19
        /*0146*/ 	.short	0x0038


	//----- nvinfo : EIATTR_PARAM_CBANK
	.align		4
        /*0148*/ 	.byte	0x04, 0x0a
        /*014a*/ 	.short	(.L_3099 - .L_3098)
	.align		4
.L_3098:
        /*014c*/ 	.word	index@(.nv.constant0._ZN2at6native27unrolled_elementwise_kernelINS0_13BinaryFunctorIhhhZZZNS0_18rshift_kernel_cudaERNS_18TensorIteratorBaseEENKUlvE_clEvENKUlvE_clEvEUlhhE_EESt5arrayIPcLm3EELi4E23TrivialOffsetCalculatorILi2EjESC_ILi1EjENS0_6memory12LoadWithCastILi2EEENSF_13StoreWithCastILi1EEEEEviT_T0_T2_T3_T4_T5_)
        /*0150*/ 	.short	0x0380
        /*0152*/ 	.short	0x0038


	//----- nvinfo : EIATTR_SW_WAR
	.align		4
.L_3099:
        /*0154*/ 	.byte	0x04, 0x36
        /*0156*/ 	.short	(.L_3101 - .L_3100)
.L_3100:
        /*0158*/ 	.word	0x00000008
.L_3101:


//--------------------- .nv.info._ZN2at6native18elementwise_kernelILi128ELi4EZNS0_22gpu_kernel_impl_nocastINS0_13BinaryFunctorIhhhZZZNS0_18rshift_kernel_cudaERNS_18TensorIteratorBaseEENKUlvE_clEvENKUlvE_clEvEUlhhE_EEEEvS5_RKT_EUliE_EEviT1_ --------------------------
	.section	.nv.info._ZN2at6native18elementwise_kernelILi128ELi4EZNS0_22gpu_kernel_impl_nocastINS0_13BinaryFunctorIhhhZZZNS0_18rshift_kernel_cudaERNS_18TensorIteratorBaseEENKUlvE_clEvENKUlvE_clEvEUlhhE_EEEEvS5_RKT_EUliE_EEviT1_,"",@"SHT_CUDA_INFO"
	.sectionflags	@""
	.align	4


	//----- nvinfo : EIATTR_CUDA_API_VERSION
	.align		4
        /*0000*/ 	.byte	0x04, 0x37
        /*0002*/ 	.short	(.L_3103 - .L_3102)
.L_3102:
        /*0004*/ 	.word	0x00000082


	//----- nvinfo : EIATTR_KPARAM_INFO
	.align		4
.L_3103:
        /*0008*/ 	.byte	0x04, 0x17
        /*000a*/ 	.short	(.L_3105 - .L_3104)
.L_3104:
        /*000c*/ 	.word	0x00000000
        /*0010*/ 	.short	0x0001
        /*0012*/ 	.short	0x0008
        /*0014*/ 	.byte	0x00, 0xf0, 0x21, 0x0a


	//----- nvinfo : EIATTR_KPARAM_INFO
	.align		4
.L_3105:
        /*0018*/ 	.byte	0x04, 0x17
        /*001a*/ 	.short	(.L_3107 - .L_3106)
.L_3106:
        /*001c*/ 	.word	0x00000000
        /*0020*/ 	.short	0x0000
        /*0022*/ 	.short	0x0000
        /*0024*/ 	.byte	0x00, 0xf0, 0x11, 0x00


	//----- nvinfo : EIATTR_SPARSE_MMA_MASK
	.align		4
.L_3107:
        /*0028*/ 	.byte	0x03, 0x50
        /*002a*/ 	.short	0x0000


	//----- nvinfo : EIATTR_MAXREG_COUNT
	.align		4
        /*002c*/ 	.byte	0x03, 0x1b
        /*002e*/ 	.short	0x0080


	//----- nvinfo : EIATTR_MERCURY_ISA_VERSION
	.align		4
        /*0030*/ 	.byte	0x03, 0x5f
        /*0032*/ 	.short	0x0101


	//----- nvinfo : EIATTR_VRC_CTA_INIT_COUNT
	.align		4
        /*0034*/ 	.byte	0x02, 0x4a
	.zero		1
	.zero		1


	//----- nvinfo : EIATTR_EXIT_INSTR_OFFSETS
	.align		4
        /*0038*/ 	.byte	0x04, 0x1c
        /*003a*/ 	.short	(.L_3109 - .L_3108)


	//   ....[0]....
.L_3108:
        /*003c*/ 	.word	0x00000360


	//   ....[1]....
        /*0040*/ 	.word	0x00000400


	//   ....[2]....
        /*0044*/ 	.word	0x00004940


	//   ....[3]....
        /*0048*/ 	.word	0x00005ff0


	//----- nvinfo : EIATTR_MAX_THREADS
	.align		4
.L_3109:
        /*004c*/ 	.byte	0x04, 0x05
        /*004e*/ 	.short	(.L_3111 - .L_3110)
.L_3110:
        /*0050*/ 	.word	0x00000080
        /*0054*/ 	.word	0x00000001
        /*0058*/ 	.word	0x00000001


	//----- nvinfo : EIATTR_CRS_STACK_SIZE
	.align		4
.L_3111:
        /*005c*/ 	.byte	0x04, 0x1e
        /*005e*/ 	.short	(.L_3113 - .L_3112)
.L_3112:
        /*0060*/ 	.word	0x00000000


	//----- nvinfo : EIATTR_CBANK_PARAM_SIZE
	.align		4
.L_3113:
        /*0064*/ 	.byte	0x03, 0x19
        /*0066*/ 	.short	0x0290


	//----- nvinfo : EIATTR_PARAM_CBANK
	.align		4
        /*0068*/ 	.byte	0x04, 0x0a
        /*006a*/ 	.short	(.L_3115 - .L_3114)
	.align		4
.L_3114:
        /*006c*/ 	.word	index@(.nv.constant0._ZN2at6native18elementwise_kernelILi128ELi4EZNS0_22gpu_kernel_impl_nocastINS0_13BinaryFunctorIhhhZZZNS0_18rshift_kernel_cudaERNS_18TensorIteratorBaseEENKUlvE_clEvENKUlvE_clEvEUlhhE_EEEEvS5_RKT_EUliE_EEviT1_)
        /*0070*/ 	.short	0x0380
        /*0072*/ 	.short	0x0290


	//----- nvinfo : EIATTR_SW_WAR
	.align		4
.L_3115:
        /*0074*/ 	.byte	0x04, 0x36
        /*0076*/ 	.short	(.L_3117 - .L_3116)
.L_3116:
        /*0078*/ 	.word	0x00000008
.L_3117:


//--------------------- .nv.info._ZN2at6native27unrolled_elementwise_kernelINS0_13BinaryFunctorIhhhZZZNS0_18rshift_kernel_cudaERNS_18TensorIteratorBaseEENKUlvE_clEvENKUlvE_clEvEUlhhE_EESt5arrayIPcLm3EELi4E23TrivialOffsetCalculatorILi2EjESC_ILi1EjENS0_6memory15LoadWithoutCastENSF_16StoreWithoutCastEEEviT_T0_T2_T3_T4_T5_ --------------------------
	.section	.nv.info._ZN2at6native27unrolled_elementwise_kernelINS0_13BinaryFunctorIhhhZZZNS0_18rshift_kernel_cudaERNS_18TensorIteratorBaseEENKUlvE_clEvENKUlvE_clEvEUlhhE_EESt5arrayIPcLm3EELi4E23TrivialOffsetCalculatorILi2EjESC_ILi1EjENS0_6memory15LoadWithoutCastENSF_16StoreWithoutCastEEEviT_T0_T2_T3_T4_T5_,"",@"SHT_CUDA_INFO"
	.sectionflags	@""
	.align	4


	//----- nvinfo : EIATTR_CUDA_API_VERSION
	.align		4
        /*0000*/ 	.byte	0x04, 0x37
        /*0002*/ 	.short	(.L_3119 - .L_3118)
.L_3118:
        /*0004*/ 	.word	0x00000082


	//----- nvinfo : EIATTR_KPARAM_INFO
	.align		4
.L_3119:
        /*0008*/ 	.byte	0x04, 0x17
        /*000a*/ 	.short	(.L_3121 - .L_3120)
.L_3120:
        /*000c*/ 	.word	0x00000000
        /*0010*/ 	.short	0x0006
        /*0012*/ 	.short	0x0023
        /*0014*/ 	.byte	0x00, 0xf0, 0x05, 0x00


	//----- nvinfo : EIATTR_KPARAM_INFO
	.align		4
.L_3121:
        /*0018*/ 	.byte	0x04, 0x17
        /*001a*/ 	.short	(.L_3123 - .L_3122)
.L_3122:
        /*001c*/ 	.word	0x00000000
        /*0020*/ 	.short	0x0005
        /*0022*/ 	.short	0x0022
        /*0024*/ 	.byte	0x00, 0xf0, 0x05, 0x00


	//----- nvinfo : EIATTR_KPARAM_INFO
	.align		4
.L_3123:
        /*0028*/ 	.byte	0x04, 0x17
        /*002a*/ 	.short	(.L_3125 - .L_3124)
.L_3124:
        /*002c*/ 	.word	0x00000000
        /*0030*/ 	.short	0x0004
        /*0032*/ 	.short	0x0021
        /*0034*/ 	.byte	0x00, 0xf0, 0x05, 0x00


	//----- nvinfo : EIATTR_KPARAM_INFO
	.align		4
.L_3125:
        /*0038*/ 	.byte	0x04, 0x17
        /*003a*/ 	.short	(.L_3127 - .L_3126)
.L_3126:
        /*003c*/ 	.word	0x00000000
        /*0040*/ 	.short	0x0003
        /*0042*/ 	.short	0x0020
        /*0044*/ 	.byte	0x00, 0xf0, 0x05, 0x00


	//----- nvinfo : EIATTR_KPARAM_INFO
	.align		4
.L_3127:
        /*0048*/ 	.byte	0x04, 0x17
        /*004a*/ 	.short	(.L_3129 - .L_3128)
.L_3128:
        /*004c*/ 	.word	0x00000000
        /*0050*/ 	.short	0x0002
        /*0052*/ 	.short	0x0008
        /*0054*/ 	.byte	0x00, 0xf0, 0x61, 0x00


	//----- nvinfo : EIATTR_KPARAM_INFO
	.align		4
.L_3129:
        /*0058*/ 	.byte	0x04, 0x17
        /*005a*/ 	.short	(.L_3131 - .L_3130)
.L_3130:
        /*005c*/ 	.word	0x00000000
        /*0060*/ 	.short	0x0001
        /*0062*/ 	.short	0x0004
        /*0064*/ 	.byte	0x00, 0xf0, 0x05, 0x00


	//----- nvinfo : EIATTR_KPARAM_INFO
	.align		4
.L_3131:
        /*0068*/ 	.byte	0x04, 0x17
        /*006a*/ 	.short	(.L_3133 - .L_3132)
.L_3132:
        /*006c*/ 	.word	0x00000000
        /*0070*/ 	.short	0x0000
        /*0072*/ 	.short	0x0000
        /*0074*/ 	.byte	0x00, 0xf0, 0x11, 0x00


	//----- nvinfo : EIATTR_SPARSE_MMA_MASK
	.align		4
.L_3133:
        /*0078*/ 	.byte	0x03, 0x50
        /*007a*/ 	.short	0x0000


	//----- nvinfo : EIATTR_MAXREG_COUNT
	.align		4
        /*007c*/ 	.byte	0x03, 0x1b
        /*007e*/ 	.short	0x00ff


	//----- nvinfo : EIATTR_MERCURY_ISA_VERSION
	.align		4
        /*0080*/ 	.byte	0x03, 0x5f
        /*0082*/ 	.short	0x0101


	//----- nvinfo : EIATTR_VRC_CTA_INIT_COUNT
	.align		4
        /*0084*/ 	.byte	0x02, 0x4a
	.zero		1
	.zero		1


	//----- nvinfo : EIATTR_EXIT_INSTR_OFFSETS
	.align		4
        /*0088*/ 	.byte	0x04, 0x1c
        /*008a*/ 	.short	(.L_3135 - .L_3134)


	//   ....[0]....
.L_3134:
        /*008c*/ 	.word	0x00000670


	//   ....[1]....
        /*0090*/ 	.word	0x00000720


	//----- nvinfo : EIATTR_MAX_THREADS
	.align		4
.L_3135:
        /*0094*/ 	.byte	0x04, 0x05
        /*0096*/ 	.short	(.L_3137 - .L_3136)
.L_3136:
        /*0098*/ 	.word	0x00000080
        /*009c*/ 	.word	0x00000001
        /*00a0*/ 	.word	0x00000001


	//----- nvinfo : EIATTR_CRS_STACK_SIZE
	.align		4
.L_3137:
        /*00a4*/ 	.byte	0x04, 0x1e
        /*00a6*/ 	.short	(.L_3139 - .L_3138)
.L_3138:
        /*00a8*/ 	.word	0x00000000


	//----- nvinfo : EIATTR_CBANK_PARAM_SIZE
	.align		4
.L_3139:
        /*00ac*/ 	.byte	0x03, 0x19
        /*00ae*/ 	.short	0x0024


	//----- nvinfo : EIATTR_PARAM_CBANK
	.align		4
        /*00b0*/ 	.byte	0x04, 0x0a
        /*00b2*/ 	.short	(.L_3141 - .L_3140)
	.align		4
.L_3140:
        /*00b4*/ 	.word	index@(.nv.constant0._ZN2at6native27unrolled_elementwise_kernelINS0_13BinaryFunctorIhhhZZZNS0_18rshift_kernel_cudaERNS_18TensorIteratorBaseEENKUlvE_clEvENKUlvE_clEvEUlhhE_EESt5arrayIPcLm3EELi4E23TrivialOffsetCalculatorILi2EjESC_ILi1EjENS0_6memory15LoadWithoutCastENSF_16StoreWithoutCastEEEviT_T0_T2_T3_T4_T5_)
        /*00b8*/ 	.short	0x0380
        /*00ba*/ 	.short	0x0024


	//----- nvinfo : EIATTR_SW_WAR
	.align		4
.L_3141:
        /*00bc*/ 	.byte	0x04, 0x36
        /*00be*/ 	.short	(.L_3143 - .L_3142)
.L_3142:
        /*00c0*/ 	.word	0x00000008
.L_3143:


//--------------------- .nv.info._ZN2at6native29vectorized_elementwise_kernelILi2ENS0_13BinaryFunctorIhhhZZZNS0_18rshift_kernel_cudaERNS_18TensorIteratorBaseEENKUlvE_clEvENKUlvE_clEvEUlhhE_EESt5arrayIPcLm3EEEEviT0_T1_ --------------------------
	.section	.nv.info._ZN2at6native29vectorized_elementwise_kernelILi2ENS0_13BinaryFunctorIhhhZZZNS0_18rshift_kernel_cudaERNS_18TensorIteratorBaseEENKUlvE_clEvENKUlvE_clEvEUlhhE_EESt5arrayIPcLm3EEEEviT0_T1_,"",@"SHT_CUDA_INFO"
	.sectionflags	@""
	.align	4


	//----- nvinfo : EIATTR_CUDA_API_VERSION
	.align		4
        /*0000*/ 	.byte	0x04, 0x37
        /*0002*/ 	.short	(.L_3145 - .L_3144)
.L_3144:
        /*0004*/ 	.word	0x00000082


	//----- nvinfo : EIATTR_KPARAM_INFO
	.align		4
.L_3145:
        /*0008*/ 	.byte	0x04, 0x17
        /*000a*/ 	.short	(.L_3147 - .L_3146)
.L_3146:
        /*000c*/ 	.word	0x00000000
        /*0010*/ 	.short	0x0002
        /*0012*/ 	.short	0x0008
        /*0014*/ 	.byte	0x00, 0xf0, 0x61, 0x00


	//----- nvinfo : EIATTR_KPARAM_INFO
	.align		4
.L_3147:
        /*0018*/ 	.byte	0x04, 0x17
        /*001a*/ 	.short	(.L_3149 - .L_3148)
.L_3148:
        /*001c*/ 	.word	0x00000000
        /*0020*/ 	.short	0x0001
        /*0022*/ 	.short	0x0004
        /*0024*/ 	.byte	0x00, 0xf0, 0x05, 0x00


	//----- nvinfo : EIATTR_KPARAM_INFO
	.align		4
.L_3149:
        /*0028*/ 	.byte	0x04, 0x17
        /*002a*/ 	.short	(.L_3151 - .L_3150)
.L_3150:
        /*002c*/ 	.word	0x00000000
        /*0030*/ 	.short	0x0000
        /*0032*/ 	.short	0x0000
        /*0034*/ 	.byte	0x00, 0xf0, 0x11, 0x00


	//----- nvinfo : EIATTR_SPARSE_MMA_MASK
	.align		4
.L_3151:
        /*0038*/ 	.byte	0x03, 0x50
        /*003a*/ 	.short	0x0000


	//----- nvinfo : EIATTR_MAXREG_COUNT
	.align		4
        /*003c*/ 	.byte	0x03, 0x1b
        /*003e*/ 	.short	0x00ff


	//----- nvinfo : EIATTR_MERCURY_ISA_VERSION
	.align		4
        /*0040*/ 	.byte	0x03, 0x5f
        /*0042*/ 	.short	0x0101


	//----- nvinfo : EIATTR_VRC_CTA_INIT_COUNT
	.align		4
        /*0044*/ 	.byte	0x02, 0x4a
	.zero		1
	.zero		1


	//----- nvinfo : EIATTR_EXIT_INSTR_OFFSETS
	.align		4
        /*0048*/ 	.byte	0x04, 0x1c
        /*004a*/ 	.short	(.L_3153 - .L_3152)


	//   ....[0]....
.L_3152:
        /*004c*/ 	.word	0x00000e40


	//   ....[1]....
        /*0050*/ 	.word	0x00000ea0


	//   ....[2]....
        /*0054*/ 	.word	0x00001350


	//----- nvinfo : EIATTR_MAX_THREADS
	.align		4
.L_3153:
        /*0058*/ 	.byte	0x04, 0x05
        /*005a*/ 	.short	(.L_3155 - .L_3154)
.L_3154:
        /*005c*/ 	.word	0x00000080
        /*0060*/ 	.word	0x00000001
        /*0064*/ 	.word	0x00000001


	//----- nvinfo : EIATTR_CRS_STACK_SIZE
	.align		4
.L_3155:
        /*0068*/ 	.byte	0x04, 0x1e
        /*006a*/ 	.short	(.L_3157 - .L_3156)
.L_3156:
        /*006c*/ 	.word	0x00000000


	//----- nvinfo : EIATTR_CBANK_PARAM_SIZE
	.align		4
.L_3157:
        /*0070*/ 	.byte	0x03, 0x19
        /*0072*/ 	.short	0x0020


	//----- nvinfo : EIATTR_PARAM_CBANK
	.align		4
        /*0074*/ 	.byte	0x04, 0x0a
        /*0076*/ 	.short	(.L_3159 - .L_3158)
	.align		4
.L_3158:
        /*0078*/ 	.word	index@(.nv.constant0._ZN2at6native29vectorized_elementwise_kernelILi2ENS0_13BinaryFunctorIhhhZZZNS0_18rshift_kernel_cudaERNS_18TensorIteratorBaseEENKUlvE_clEvENKUlvE_clEvEUlhhE_EESt5arrayIPcLm3EEEEviT0_T1_)
        /*007c*/ 	.short	0x0380
        /*007e*/ 	.short	0x0020


	//----- nvinfo : EIATTR_SW_WAR
	.align		4
.L_3159:
        /*0080*/ 	.byte	0x04, 0x36
        /*0082*/ 	.short	(.L_3161 - .L_3160)
.L_3160:
        /*0084*/ 	.word	0x00000008
.L_3161:


//--------------------- .nv.info._ZN2at6native29vectorized_elementwise_kernelILi4ENS0_13BinaryFunctorIhhhZZZNS0_18rshift_kernel_cudaERNS_18TensorIteratorBaseEENKUlvE_clEvENKUlvE_clEvEUlhhE_EESt5arrayIPcLm3EEEEviT0_T1_ --------------------------
	.section	.nv.info._ZN2at6native29vectorized_elementwise_kernelILi4ENS0_13BinaryFunctorIhhhZZZNS0_18rshift_kernel_cudaERNS_18TensorIteratorBaseEENKUlvE_clEvENKUlvE_clEvEUlhhE_EESt5arrayIPcLm3EEEEviT0_T1_,"",@"SHT_CUDA_INFO"
	.sectionflags	@""
	.align	4


	//----- nvinfo : EIATTR_CUDA_API_VERSION
	.align		4
        /*0000*/ 	.byte	0x04, 0x37
        /*0002*/ 	.short	(.L_3163 - .L_3162)
.L_3162:
        /*0004*/ 	.word	0x00000082


	//----- nvinfo : EIATTR_KPARAM_INFO
	.align		4
.L_3163:
        /*0008*/ 	.byte	0x04, 0x17
        /*000a*/ 	.short	(.L_3165 - .L_3164)
.L_3164:
        /*000c*/ 	.word	0x00000000
        /*0010*/ 	.short	0x0002
        /*0012*/ 	.short	0x0008
        /*0014*/ 	.byte	0x00, 0xf0, 0x61, 0x00


	//----- nvinfo : EIATTR_KPARAM_INFO
	.align		4
.L_3165:
        /*0018*/ 	.byte	0x04, 0x17
        /*001a*/ 	.short	(.L_3167 - .L_3166)
.L_3166:
        /*001c*/ 	.word	0x00000000
        /*0020*/ 	.short	0x0001
        /*0022*/ 	.short	0x0004
        /*0024*/ 	.byte	0x00, 0xf0, 0x05, 0x00


	//----- nvinfo : EIATTR_KPARAM_INFO
	.align		4
.L_3167:
        /*0028*/ 	.byte	0x04, 0x17
        /*002a*/ 	.short	(.L_3169 - .L_3168)
.L_3168:
        /*002c*/ 	.word	0x00000000
        /*0030*/ 	.short	0x0000
        /*0032*/ 	.short	0x0000
        /*0034*/ 	.byte	0x00, 0xf0, 0x11, 0x00


	//----- nvinfo : EIATTR_SPARSE_MMA_MASK
	.align		4
.L_3169:
        /*0038*/ 	.byte	0x03, 0x50
        /*003a*/ 	.short	0x0000


	//----- nvinfo : EIATTR_MAXREG_COUNT
	.align		4
        /*003c*/ 	.byte	0x03, 0x1b
        /*003e*/ 	.short	0x00ff


	//----- nvinfo : EIATTR_MERCURY_ISA_VERSION
	.align		4
        /*0040*/ 	.byte	0x03, 0x5f
        /*0042*/ 	.short	0x0101


	//----- nvinfo : EIATTR_VRC_CTA_INIT_COUNT
	.align		4
        /*0044*/ 	.byte	0x02, 0x4a
	.zero		1
	.zero		1


	//----- nvinfo : EIATTR_EXIT_INSTR_OFFSETS
	.align		4
        /*0048*/ 	.byte	0x04, 0x1c
        /*004a*/ 	.short	(.L_3171 - .L_3170)


	//   ....[0]....
.L_3170:
        /*004c*/ 	.word	0x00000e40


	//   ....[1]....
        /*0050*/ 	.word	0x00000ea0


	//   ....[2]....
        /*0054*/ 	.word	0x00001390


	//----- nvinfo : EIATTR_MAX_THREADS
	.align		4
.L_3171:
        /*0058*/ 	.byte	0x04, 0x05
        /*005a*/ 	.short	(.L_3173 - .L_3172)
.L_3172:
        /*005c*/ 	.word	0x00000080
        /*0060*/ 	.word	0x00000001
        /*0064*/ 	.word	0x00000001


	//----- nvinfo : EIATTR_CRS_STACK_SIZE
	.align		4
.L_3173:
        /*0068*/ 	.byte	0x04, 0x1e
        /*006a*/ 	.short	(.L_3175 - .L_3174)
.L_3174:
        /*006c*/ 	.word	0x00000000


	//----- nvinfo : EIATTR_CBANK_PARAM_SIZE
	.align		4
.L_3175:
        /*0070*/ 	.byte	0x03, 0x19
        /*0072*/ 	.short	0x0020


	//----- nvinfo : EIATTR_PARAM_CBANK
	.align		4
        /*0074*/ 	.byte	0x04, 0x0a
        /*0076*/ 	.short	(.L_3177 - .L_3176)
	.align		4
.L_3176:
        /*0078*/ 	.word	index@(.nv.constant0._ZN2at6native29vectorized_elementwise_kernelILi4ENS0_13BinaryFunctorIhhhZZZNS0_18rshift_kernel_cudaERNS_18TensorIteratorBaseEENKUlvE_clEvENKUlvE_clEvEUlhhE_EESt5arrayIPcLm3EEEEviT0_T1_)
        /*007c*/ 	.short	0x0380
        /*007e*/ 	.short	0x0020


	//----- nvinfo : EIATTR_SW_WAR
	.align		4
.L_3177:
        /*0080*/ 	.byte	0x04, 0x36
        /*0082*/ 	.short	(.L_3179 - .L_3178)
.L_3178:
        /*0084*/ 	.word	0x00000008
.L_3179:


//--------------------- .nv.info._ZN2at6native29vectorized_elementwise_kernelILi8ENS0_13BinaryFunctorIhhhZZZNS0_18rshift_kernel_cudaERNS_18TensorIteratorBaseEENKUlvE_clEvENKUlvE_clEvEUlhhE_EESt5arrayIPcLm3EEEEviT0_T1_ --------------------------
	.section	.nv.info._ZN2at6native29vectorized_elementwise_kernelILi8ENS0_13BinaryFunctorIhhhZZZNS0_18rshift_kernel_cudaERNS_18TensorIteratorBaseEENKUlvE_clEvENKUlvE_clEvEUlhhE_EESt5arrayIPcLm3EEEEviT0_T1_,"",@"SHT_CUDA_INFO"
	.sectionflags	@""
	.align	4


	//----- nvinfo : EIATTR_CUDA_API_VERSION
	.align		4
        /*0000*/ 	.byte	0x04, 0x37
        /*0002*/ 	.short	(.L_3181 - .L_3180)
.L_3180:
        /*0004*/ 	.word	0x00000082


	//----- nvinfo : EIATTR_KPARAM_INFO
	.align		4
.L_3181:
        /*0008*/ 	.byte	0x04, 0x17
        /*000a*/ 	.short	(.L_3183 - .L_3182)
.L_3182:
        /*000c*/ 	.word	0x00000000
        /*0010*/ 	.short	0x0002
        /*0012*/ 	.short	0x0008
        /*0014*/ 	.byte	0x00, 0xf0, 0x61, 0x00


	//----- nvinfo : EIATTR_KPARAM_INFO
	.align		4
.L_3183:
        /*0018*/ 	.byte	0x04, 0x17
        /*001a*/ 	.short	(.L_3185 - .L_3184)
.L_3184:
        /*001c*/ 	.word	0x00000000
        /*0020*/ 	.short	0x0001
        /*0022*/ 	.short	0x0004
        /*0024*/ 	.byte	0x00, 0xf0, 0x05, 0x00


	//----- nvinfo : EIATTR_KPARAM_INFO
	.align		4
.L_3185:
        /*0028*/ 	.byte	0x04, 0x17
        /*002a*/ 	.short	(.L_3187 - .L_3186)
.L_3186:
        /*002c*/ 	.word	0x00000000
        /*0030*/ 	.short	0x0000
        /*0032*/ 	.short	0x0000
        /*0034*/ 	.byte	0x00, 0xf0, 0x11, 0x00


	//----- nvinfo : EIATTR_SPARSE_MMA_MASK
	.align		4
.L_3187:
        /*0038*/ 	.byte	0x03, 0x50
        /*003a*/ 	.short	0x0000


	//----- nvinfo : EIATTR_MAXREG_COUNT
	.align		4
        /*003c*/ 	.byte	0x03, 0x1b
        /*003e*/ 	.short	0x00ff


	//----- nvinfo : EIATTR_MERCURY_ISA_VERSION
	.align		4
        /*0040*/ 	.byte	0x03, 0x5f
        /*0042*/ 	.short	0x0101


	//----- nvinfo : EIATTR_VRC_CTA_INIT_COUNT
	.align		4
        /*0044*/ 	.byte	0x02, 0x4a
	.zero		1
	.zero		1


	//----- nvinfo : EIATTR_EXIT_INSTR_OFFSETS
	.align		4
        /*0048*/ 	.byte	0x04, 0x1c
        /*004a*/ 	.short	(.L_3189 - .L_3188)


	//   ....[0]....
.L_3188:
        /*004c*/ 	.word	0x00000e40


	//   ....[1]....
        /*0050*/ 	.word	0x00000ea0


	//   ....[2]....
        /*0054*/ 	.word	0x00001360


	//----- nvinfo : EIATTR_MAX_THREADS
	.align		4
.L_3189:
        /*0058*/ 	.byte	0x04, 0x05
        /*005a*/ 	.short	(.L_3191 - .L_3190)
.L_3190:
        /*005c*/ 	.word	0x00000080
        /*0060*/ 	.word	0x00000001
        /*0064*/ 	.word	0x00000001


	//----- nvinfo : EIATTR_CRS_STACK_SIZE
	.align		4
.L_3191:
        /*0068*/ 	.byte	0x04, 0x1e
        /*006a*/ 	.short	(.L_3193 - .L_3192)
.L_3192:
        /*006c*/ 	.word	0x00000000


	//----- nvinfo : EIATTR_CBANK_PARAM_SIZE
	.align		4
.L_3193:
        /*0070*/ 	.byte	0x03, 0x19
        /*0072*/ 	.short	0x0020


	//----- nvinfo : EIATTR_PARAM_CBANK
	.align		4
        /*0074*/ 	.byte	0x04, 0x0a
        /*0076*/ 	.short	(.L_3195 - .L_3194)
	.align		4
.L_3194:
        /*0078*/ 	.word	index@(.nv.constant0._ZN2at6native29vectorized_elementwise_kernelILi8ENS0_13BinaryFunctorIhhhZZZNS0_18rshift_kernel_cudaERNS_18TensorIteratorBaseEENKUlvE_clEvENKUlvE_clEvEUlhhE_EESt5arrayIPcLm3EEEEviT0_T1_)
        /*007c*/ 	.short	0x0380
        /*007e*/ 	.short	0x0020


	//----- nvinfo : EIATTR_SW_WAR
	.align		4
.L_3195:
        /*0080*/ 	.byte	0x04, 0x36
        /*0082*/ 	.short	(.L_3197 - .L_3196)
.L_3196:
        /*0084*/ 	.word	0x00000008
.L_3197:


//--------------------- .nv.info._ZN2at6native18elementwise_kernelILi128ELi4EZNS0_15gpu_kernel_implINS0_13BUnaryFunctorIhhhZZZNS0_18rshift_kernel_cudaERNS_18TensorIteratorBaseEENKUlvE_clEvENKUlvE_clEvEUlhhE_EEEEvS5_RKT_EUliE_EEviT1_ --------------------------
	.section	.nv.info._ZN2at6native18elementwise_kernelILi128ELi4EZNS0_15gpu_kernel_implINS0_13BUnaryFunctorIhhhZZZNS0_18rshift_kernel_cudaERNS_18TensorIteratorBaseEENKUlvE_clEvENKUlvE_clEvEUlhhE_EEEEvS5_RKT_EUliE_EEviT1_,"",@"SHT_CUDA_INFO"
	.sectionflags	@""
	.align	4


	//----- nvinfo : EIATTR_CUDA_API_VERSION
	.align		4
        /*0000*/ 	.byte	0x04, 0x37
        /*0002*/ 	.short	(.L_3199 - .L_3198)
.L_3198:
        /*0004*/ 	.word	0x00000082


	//----- nvinfo : EIATTR_KPARAM_INFO
	.align		4
.L_3199:
        /*0008*/ 	.byte	0x04, 0x17
        /*000a*/ 	.short	(.L_3201 - .L_3200)
.L_3200:
        /*000c*/ 	.word	0x00000000
        /*0010*/ 	.short	0x0001
        /*0012*/ 	.short	0x0008
        /*0014*/ 	.byte	0x00, 0xf0, 0x61, 0x08


	//----- nvinfo : EIATTR_KPARAM_INFO
	.align		4
.L_3201:
        /*0018*/ 	.byte	0x04, 0x17
        /*001a*/ 	.short	(.L_3203 - .L_3202)
.L_3202:
        /*001c*/ 	.word	0x00000000
        /*0020*/ 	.short	0x0000
        /*0022*/ 	.short	0x0000
        /*0024*/ 	.byte	0x00, 0xf0, 0x11, 0x00


	//----- nvinfo : EIATTR_SPARSE_MMA_MASK
	.align		4
.L_3203:
        /*0028*/ 	.byte	0x03, 0x50
        /*002a*/ 	.short	0x0000


	//----- nvinfo : EIATTR_MAXREG_COUNT
	.align		4
        /*002c*/ 	.byte	0x03, 0x1b
        /*002e*/ 	.short	0x0080


	//----- nvinfo : EIATTR_EXTERNS
	.align		4
        /*0030*/ 	.byte	0x04, 0x0f
        /*0032*/ 	.short	(.L_3205 - .L_3204)


	//   ....[0]....
	.align		4
.L_3204:
        /*0034*/ 	.word	index@(__assertfail)


	//----- nvinfo : EIATTR_MERCURY_ISA_VERSION
	.align		4
.L_3205:
        /*0038*/ 	.byte	0x03, 0x5f
        /*003a*/ 	.short	0x0101


	//----- nvinfo : EIATTR_VRC_CTA_INIT_COUNT
	.align		4
        /*003c*/ 	.byte	0x02, 0x4a
	.zero		1
	.zero		1


	//----- nvinfo : EIATTR_SYSCALL_OFFSETS
	.align		4
        /*0040*/ 	.byte	0x04, 0x46
        /*0042*/ 	.short	(.L_3207 - .L_3206)


	//   ....[0]....
.L_3206:
        /*0044*/ 	.word	0x00002170


	//   ....[1]....
        /*0048*/ 	.word	0x00002f00


	//   ....[2]....
        /*004c*/ 	.word	0x00005200


	//   ....[3]....
        /*0050*/ 	.word	0x00005df0


	//   ....[4]....
        /*0054*/ 	.word	0x000081c0


	//   ....[5]....
        /*0058*/ 	.word	0x00008db0


	//   ....[6]....
        /*005c*/ 	.word	0x0000b190


	//   ....[7]....
        /*0060*/ 	.word	0x0000bd40


	//----- nvinfo : EIATTR_EXIT_INSTR_OFFSETS
	.align		4
.L_3207:
        /*0064*/ 	.byte	0x04, 0x1c
        /*0066*/ 	.short	(.L_3209 - .L_3208)


	//   ....[0]....
.L_3208:
        /*0068*/ 	.word	0x00009040


	//   ....[1]....
        /*006c*/ 	.word	0x0000b2f0


	//   ....[2]....
        /*0070*/ 	.word	0x0000b310


	//   ....[3]....
        /*0074*/ 	.word	0x0000b3b0


	//   ....[4]....
        /*0078*/ 	.word	0x0000b3e0


	//   ....[5]....
        /*007c*/ 	.word	0x0000b400


	//   ....[6]....
        /*0080*/ 	.word	0x0000b490


	//   ....[7]....
        /*0084*/ 	.word	0x0000b4d0


	//   ....[8]....
        /*0088*/ 	.word	0x0000b570


	//   ....[9]....
        /*008c*/ 	.word	0x0000b5c0


	//   ....[10]....
        /*0090*/ 	.word	0x0000b5f0


	//   ....[11]....
        /*0094*/ 	.word	0x0000b6b0


	//   ....[12]....
        /*0098*/ 	.word	0x0000b7f0


	//   ....[13]....
        /*009c*/ 	.word	0x0000b930


	//   ....[14]....
        /*00a0*/ 	.word	0x0000ba80


	//   ....[15]....
        /*00a4*/ 	.word	0x0000bac0


	//   ....[16]....
        /*00a8*/ 	.word	0x0000baf0


	//   ....[17]....
        /*00ac*/ 	.word	0x0000bba0


	//   ....[18]....
        /*00b0*/ 	.word	0x0000bbe0


	//   ....[19]....
        /*00b4*/ 	.word	0x0000bd50


	//   ....[20]....
        /*00b8*/ 	.word	0x0000be30


	//   ....[21]....
        /*00bc*/ 	.word	0x0000bed0


	//   ....[22]....
        /*00c0*/ 	.word	0x0000bf00


	//   ....[23]....
        /*00c4*/ 	.word	0x0000bf50


	//   ....[24]....
        /*00c8*/ 	.word	0x0000bf90


	//----- nvinfo : EIATTR_MAX_THREADS
	.align		4
.L_3209:
        /*00cc*/ 	.byte	0x04, 0x05
        /*00ce*/ 	.short	(.L_3211 - .L_3210)
.L_3210:
        /*00d0*/ 	.word	0x00000080
        /*00d4*/ 	.word	0x00000001
        /*00d8*/ 	.word	0x00000001


	//----- nvinfo : EIATTR_CRS_STACK_SIZE
	.align		4
.L_3211:
        /*00dc*/ 	.byte	0x04, 0x1e
        /*00de*/ 	.short	(.L_3213 - .L_3212)
.L_3212:
        /*00e0*/ 	.word	0x00000000


	//----- nvinfo : EIATTR_CBANK_PARAM_SIZE
	.align		4
.L_3213:
        /*00e4*/ 	.byte	0x03, 0x19
        /*00e6*/ 	.short	0x0220


	//----- nvinfo : EIATTR_PARAM_CBANK
	.align		4
        /*00e8*/ 	.byte	0x04, 0x0a
        /*00ea*/ 	.short	(.L_3215 - .L_3214)
	.align		4
.L_3214:
        /*00ec*/ 	.word	index@(.nv.constant0._ZN2at6native18elementwise_kernelILi128ELi4EZNS0_15gpu_kernel_implINS0_13BUnaryFunctorIhhhZZZNS0_18rshift_kernel_cudaERNS_18TensorIteratorBaseEENKUlvE_clEvENKUlvE_clEvEUlhhE_EEEEvS5_RKT_EUliE_EEviT1_)
        /*00f0*/ 	.short	0x0380
        /*00f2*/ 	.short	0x0220


	//----- nvinfo : EIATTR_SW_WAR
	.align		4
.L_3215:
        /*00f4*/ 	.byte	0x04, 0x36
        /*00f6*/ 	.short	(.L_3217 - .L_3216)
.L_3216:
        /*00f8*/ 	.word	0x00000008
.L_3217:


//--------------------- .nv.info._ZN2at6native27unrolled_elementwise_kernelINS0_13BUnaryFunctorIhhhZZZNS0_18rshift_kernel_cudaERNS_18TensorIteratorBaseEENKUlvE_clEvENKUlvE_clEvEUlhhE_EESt5arrayIPcLm2EELi4E23TrivialOffsetCalculatorILi1EjESD_NS0_6memory12LoadWithCastILi1EEENSE_13StoreWithCastILi1EEEEEviT_T0_T2_T3_T4_T5_ --------------------------
	.section	.nv.info._ZN2at6native27unrolled_elementwise_kernelINS0_13BUnaryFunctorIhhhZZZNS0_18rshift_kernel_cudaERNS_18TensorIteratorBaseEENKUlvE_clEvENKUlvE_clEvEUlhhE_EESt5arrayIPcLm2EELi4E23TrivialOffsetCalculatorILi1EjESD_NS0_6memory12LoadWithCastILi1EEENSE_13StoreWithCastILi1EEEEEviT_T0_T2_T3_T4_T5_,"",@"SHT_CUDA_INFO"
	.sectionflags	@""
	.align	4


	//----- nvinfo : EIATTR_CUDA_API_VERSION
	.align		4
        /*0000*/ 	.byte	0x04, 0x37
        /*0002*/ 	.short	(.L_3219 - .L_3218)
.L_3218:
        /*0004*/ 	.word	0x00000082


	//----- nvinfo : EIATTR_KPARAM_INFO
	.align		4
.L_3219:
        /*0008*/ 	.byte	0x04, 0x17
        /*000a*/ 	.short	(.L_3221 - .L_3220)
.L_3220:
        /*000c*/ 	.word	0x00000000
        /*0010*/ 	.short	0x0006
        /*0012*/ 	.short	0x0024
        /*0014*/ 	.byte	0x00, 0xf0, 0x21, 0x00


	//----- nvinfo : EIATTR_KPARAM_INFO
	.align		4
.L_3221:
        /*0018*/ 	.byte	0x04, 0x17
        /*001a*/ 	.short	(.L_3223 - .L_3222)
.L_3222:
        /*001c*/ 	.word	0x00000000
        /*0020*/ 	.short	0x0005
        /*0022*/ 	.short	0x001c
        /*0024*/ 	.byte	0x00, 0xf0, 0x21, 0x00


	//----- nvinfo : EIATTR_KPARAM_INFO
	.align		4
.L_3223:
        /*0028*/ 	.byte	0x04, 0x17
        /*002a*/ 	.short	(.L_3225 - .L_3224)
.L_3224:
        /*002c*/ 	.word	0x00000000
        /*0030*/ 	.short	0x0004
        /*0032*/ 	.short	0x0019
        /*0034*/ 	.byte	0x00, 0xf0, 0x05, 0x00


	//----- nvinfo : EIATTR_KPARAM_INFO
	.align		4
.L_3225:
        /*0038*/ 	.byte	0x04, 0x17
        /*003a*/ 	.short	(.L_3227 - .L_3226)
.L_3226:
        /*003c*/ 	.word	0x00000000
        /*0040*/ 	.short	0x0003
        /*0042*/ 	.short	0x0018
        /*0044*/ 	.byte	0x00, 0xf0, 0x05, 0x00


	//----- nvinfo : EIATTR_KPARAM_INFO
	.align		4
.L_3227:
        /*0048*/ 	.byte	0x04, 0x17
        /*004a*/ 	.short	(.L_3229 - .L_3228)
.L_3228:
        /*004c*/ 	.word	0x00000000
        /*0050*/ 	.short	0x0002
        /*0052*/ 	.short	0x0008
        /*0054*/ 	.byte	0x00, 0xf0, 0x41, 0x00


	//----- nvinfo : EIATTR_KPARAM_INFO
	.align		4
.L_3229:
        /*0058*/ 	.byte	0x04, 0x17
        /*005a*/ 	.short	(.L_3231 - .L_3230)
.L_3230:
        /*005c*/ 	.word	0x00000000
        /*0060*/ 	.short	0x0001
        /*0062*/ 	.short	0x0004
        /*0064*/ 	.byte	0x00, 0xf0, 0x09, 0x00


	//----- nvinfo : EIATTR_KPARAM_INFO
	.align		4
.L_3231:
        /*0068*/ 	.byte	0x04, 0x17
        /*006a*/ 	.short	(.L_3233 - .L_3232)
.L_3232:
        /*006c*/ 	.word	0x00000000
        /*0070*/ 	.short	0x0000
        /*0072*/ 	.short	0x0000
        /*0074*/ 	.byte	0x00, 0xf0, 0x11, 0x00


	//----- nvinfo : EIATTR_SPARSE_MMA_MASK
	.align		4
.L_3233:
        /*0078*/ 	.byte	0x03, 0x50
        /*007a*/ 	.short	0x0000


	//----- nvinfo : EIATTR_MAXREG_COUNT
	.align		4
        /*007c*/ 	.byte	0x03, 0x1b
        /*007e*/ 	.short	0x00ff


	//----- nvinfo : EIATTR_EXTERNS
	.align		4
        /*0080*/ 	.byte	0x04, 0x0f
        /*0082*/ 	.short	(.L_3235 - .L_3234)


	//   ....[0]....
	.align		4
.L_3234:
        /*0084*/ 	.word	index@(__assertfail)


	//----- nvinfo : EIATTR_MERCURY_ISA_VERSION
	.align		4
.L_3235:
        /*0088*/ 	.byte	0x03, 0x5f
        /*008a*/ 	.short	0x0101


	//----- nvinfo : EIATTR_VRC_CTA_INIT_COUNT
	.align		4
        /*008c*/ 	.byte	0x02, 0x4a
	.zero		1
	.zero		1


	//----- nvinfo : EIATTR_SYSCALL_OFFSETS
	.align		4
        /*0090*/ 	.byte	0x04, 0x46
        /*0092*/ 	.short	(.L_3237 - .L_3236)


	//   ....[0]....
.L_3236:
        /*0094*/ 	.word	0x00000e70


	//   ....[1]....
        /*0098*/ 	.word	0x00001e70


	//   ....[2]....
        /*009c*/ 	.word	0x00002db0


	//   ....[3]....
        /*00a0*/ 	.word	0x00003d00


	//   ....[4]....
        /*00a4*/ 	.word	0x00004ae0


	//   ....[5]....
        /*00a8*/ 	.word	0x00005820


	//   ....[6]....
        /*00ac*/ 	.word	0x00006650


	//   ....[7]....
        /*00b0*/ 	.word	0x00007450


	//----- nvinfo : EIATTR_EXIT_INSTR_OFFSETS
	.align		4
.L_3237:
        /*00b4*/ 	.byte	0x04, 0x1c
        /*00b6*/ 	.short	(.L_3239 - .L_3238)


	//   ....[0]....
.L_3238:
        /*00b8*/ 	.word	0x000068d0


	//   ....[1]....
        /*00bc*/ 	.word	0x00006a00


	//   ....[2]....
        /*00c0*/ 	.word	0x00006a20


	//   ....[3]....
        /*00c4*/ 	.word	0x00006ac0


	//   ....[4]....
        /*00c8*/ 	.word	0x00006af0


	//   ....[5]....
        /*00cc*/ 	.word	0x00006b10


	//   ....[6]....
        /*00d0*/ 	.word	0x00006ba0


	//   ....[7]....
        /*00d4*/ 	.word	0x00006be0


	//   ....[8]....
        /*00d8*/ 	.word	0x00006c80


	//   ....[9]....
        /*00dc*/ 	.word	0x00006cd0


	//   ....[10]....
        /*00e0*/ 	.word	0x00006d00


	//   ....[11]....
        /*00e4*/ 	.word	0x00006dc0


	//   ....[12]....
        /*00e8*/ 	.word	0x00006f00


	//   ....[13]....
        /*00ec*/ 	.word	0x00007040


	//   ....[14]....
        /*00f0*/ 	.word	0x00007190


	//   ....[15]....
        /*00f4*/ 	.word	0x000071d0


	//   ....[16]....
        /*00f8*/ 	.word	0x00007200


	//   ....[17]....
        /*00fc*/ 	.word	0x000072b0


	//   ....[18]....
        /*0100*/ 	.word	0x000072f0


	//   ....[19]....
        /*0104*/ 	.word	0x00007460


	//   ....[20]....
        /*0108*/ 	.word	0x00007540


	//   ....[21]....
        /*010c*/ 	.word	0x000075e0


	//   ....[22]....
        /*0110*/ 	.word	0x00007610


	//   ....[23]....
        /*0114*/ 	.word	0x00007660


	//   ....[24]....
        /*0118*/ 	.word	0x000076a0


	//----- nvinfo : EIATTR_MAX_THREADS
	.align		4
.L_3239:
        /*011c*/ 	.byte	0x04, 0x05
        /*011e*/ 	.short	(.L_3241 - .L_3240)
.L_3240:
        /*0120*/ 	.word	0x00000080
        /*0124*/ 	.word	0x00000001
        /*0128*/ 	.word	0x00000001


	//----- nvinfo : EIATTR_CRS_STACK_SIZE
	.align		4
.L_3241:
        /*012c*/ 	.byte	0x04, 0x1e
        /*012e*/ 	.short	(.L_3243 - .L_3242)
.L_3242:
        /*0130*/ 	.word	0x00000000


	//----- nvinfo : EIATTR_CBANK_PARAM_SIZE
	.align		4
.L_3243:
        /*0134*/ 	.byte	0x03, 0x19
        /*0136*/ 	.short	0x002c


	//----- nvinfo : EIATTR_PARAM_CBANK
	.align		4
        /*0138*/ 	.byte	0x04, 0x0a
        /*013a*/ 	.short	(.L_3245 - .L_3244)
	.align		4
.L_3244:
        /*013c*/ 	.word	index@(.nv.constant0._ZN2at6native27unrolled_elementwise_kernelINS0_13BUnaryFunctorIhhhZZZNS0_18rshift_kernel_cudaERNS_18TensorIteratorBaseEENKUlvE_clEvENKUlvE_clEvEUlhhE_EESt5arrayIPcLm2EELi4E23TrivialOffsetCalculatorILi1EjESD_NS0_6memory12LoadWithCastILi1EEENSE_13StoreWithCastILi1EEEEEviT_T0_T2_T3_T4_T5_)
        /*0140*/ 	.short	0x0380
        /*0142*/ 	.short	0x002c


	//----- nvinfo : EIATTR_SW_WAR
	.align		4
.L_3245:
        /*0144*/ 	.byte	0x04, 0x36
        /*0146*/ 	.short	(.L_3247 - .L_3246)
.L_3246:
        /*0148*/ 	.word	0x00000008
.L_3247:


//--------------------- .nv.info._ZN2at6native18elementwise_kernelILi128ELi4EZNS0_22gpu_kernel_impl_nocastINS0_13BUnaryFunctorIhhhZZZNS0_18rshift_kernel_cudaERNS_18TensorIteratorBaseEENKUlvE_clEvENKUlvE_clEvEUlhhE_EEEEvS5_RKT_EUliE_EEviT1_ --------------------------
	.section	.nv.info._ZN2at6native18elementwise_kernelILi128ELi4EZNS0_22gpu_kernel_impl_nocastINS0_13BUnaryFunctorIhhhZZZNS0_18rshift_kernel_cudaERNS_18TensorIteratorBaseEENKUlvE_clEvENKUlvE_clEvEUlhhE_EEEEvS5_RKT_EUliE_EEviT1_,"",@"SHT_CUDA_INFO"
	.sectionflags	@""
	.align	4


	//----- nvinfo : EIATTR_CUDA_API_VERSION
	.align		4
        /*0000*/ 	.byte	0x04, 0x37
        /*0002*/ 	.short	(.L_3249 - .L_3248)
.L_3248:
        /*0004*/ 	.word	0x00000082


	//----- nvinfo : EIATTR_KPARAM_INFO
	.align		4
.L_3249:
        /*0008*/ 	.byte	0x04, 0x17
        /*000a*/ 	.short	(.L_3251 - .L_3250)
.L_3250:
        /*000c*/ 	.word	0x00000000
        /*0010*/ 	.short	0x0001
        /*0012*/ 	.short	0x0008
        /*0014*/ 	.byte	0x00, 0xf0, 0x61, 0x08


	//----- nvinfo : EIATTR_KPARAM_INFO
	.align		4
.L_3251:
        /*0018*/ 	.byte	0x04, 0x17
        /*001a*/ 	.short	(.L_3253 - .L_3252)
.L_3252:
        /*001c*/ 	.word	0x00000000
        /*0020*/ 	.short	0x0000
        /*0022*/ 	.short	0x0000
        /*0024*/ 	.byte	0x00, 0xf0, 0x11, 0x00


	//----- nvinfo : EIATTR_SPARSE_MMA_MASK
	.align		4
.L_3253:
        /*0028*/ 	.byte	0x03, 0x50
        /*002a*/ 	.short	0x0000


	//----- nvinfo : EIATTR_MAXREG_COUNT
	.align		4
        /*002c*/ 	.byte	0x03, 0x1b
        /*002e*/ 	.short	0x0080


	//----- nvinfo : EIATTR_MERCURY_ISA_VERSION
	.align		4
        /*0030*/ 	.byte	0x03, 0x5f
        /*0032*/ 	.short	0x0101


	//----- nvinfo : EIATTR_VRC_CTA_INIT_COUNT
	.align		4
        /*0034*/ 	.byte	0x02, 0x4a
	.zero		1
	.zero		1


	//----- nvinfo : EIATTR_EXIT_INSTR_OFFSETS
	.align		4
        /*0038*/ 	.byte	0x04, 0x1c
        /*003a*/ 	.short	(.L_3255 - .L_3254)


	//   ....[0]....
.L_3254:
        /*003c*/ 	.word	0x00000310


	//   ....[1]....
        /*0040*/ 	.word	0x00000390


	//   ....[2]....
        /*0044*/ 	.word	0x00003eb0


	//   ....[3]....
        /*0048*/ 	.word	0x00005200


	//----- nvinfo : EIATTR_MAX_THREADS
	.align		4
.L_3255:
        /*004c*/ 	.byte	0x04, 0x05
        /*004e*/ 	.short	(.L_3257 - .L_3256)
.L_3256:
        /*0050*/ 	.word	0x00000080
        /*0054*/ 	.word	0x00000001
        /*0058*/ 	.word	0x00000001


	//----- nvinfo : EIATTR_CRS_STACK_SIZE
	.align		4
.L_3257:
        /*005c*/ 	.byte	0x04, 0x1e
        /*005e*/ 	.short	(.L_3259 - .L_3258)
.L_3258:
        /*0060*/ 	.word	0x00000000


	//----- nvinfo : EIATTR_CBANK_PARAM_SIZE
	.align		4
.L_3259:
        /*0064*/ 	.byte	0x03, 0x19
        /*0066*/ 	.short	0x0220


	//----- nvinfo : EIATTR_PARAM_CBANK
	.align		4
        /*0068*/ 	.byte	0x04, 0x0a
        /*006a*/ 	.short	(.L_3261 - .L_3260)
	.align		4
.L_3260:
        /*006c*/ 	.word	index@(.nv.constant0._ZN2at6native18elementwise_kernelILi128ELi4EZNS0_22gpu_kernel_impl_nocastINS0_13BUnaryFunctorIhhhZZZNS0_18rshift_kernel_cudaERNS_18TensorIteratorBaseEENKUlvE_clEvENKUlvE_clEvEUlhhE_EEEEvS5_RKT_EUliE_EEviT1_)
        /*0070*/ 	.short	0x0380
        /*0072*/ 	.short	0x0220


	//----- nvinfo : EIATTR_SW_WAR
	.align		4
.L_3261:
        /*0074*/ 	.byte	0x04, 0x36
        /*0076*/ 	.short	(.L_3263 - .L_3262)
.L_3262:
        /*0078*/ 	.word	0x00000008
.L_3263:


//--------------------- .nv.info._ZN2at6native27unrolled_elementwise_kernelINS0_13BUnaryFunctorIhhhZZZNS0_18rshift_kernel_cudaERNS_18TensorIteratorBaseEENKUlvE_clEvENKUlvE_clEvEUlhhE_EESt5arrayIPcLm2EELi4E23TrivialOffsetCalculatorILi1EjESD_NS0_6memory15LoadWithoutCastENSE_16StoreWithoutCastEEEviT_T0_T2_T3_T4_T5_ --------------------------
	.section	.nv.info._ZN2at6native27unrolled_elementwise_kernelINS0_13BUnaryFunctorIhhhZZZNS0_18rshift_kernel_cudaERNS_18TensorIteratorBaseEENKUlvE_clEvENKUlvE_clEvEUlhhE_EESt5arrayIPcLm2EELi4E23TrivialOffsetCalculatorILi1EjESD_NS0_6memory15LoadWithoutCastENSE_16StoreWithoutCastEEEviT_T0_T2_T3_T4_T5_,"",@"SHT_CUDA_INFO"
	.sectionflags	@""
	.align	4


	//----- nvinfo : EIATTR_CUDA_API_VERSION
	.align		4
        /*0000*/ 	.byte	0x04, 0x37
        /*0002*/ 	.short	(.L_3265 - .L_3264)
.L_3264:
        /*0004*/ 	.word	0x00000082


	//----- nvinfo : EIATTR_KPARAM_INFO
	.align		4
.L_3265:
        /*0008*/ 	.byte	0x04, 0x17
        /*000a*/ 	.short	(.L_3267 - .L_3266)
.L_3266:
        /*000c*/ 	.word	0x00000000
        /*0010*/ 	.short	0x0006
        /*0012*/ 	.short	0x001b
        /*0014*/ 	.byte	0x00, 0xf0, 0x05, 0x00


	//----- nvinfo : EIATTR_KPARAM_INFO
	.align		4
.L_3267:
        /*0018*/ 	.byte	0x04, 0x17
        /*001a*/ 	.short	(.L_3269 - .L_3268)
.L_3268:
        /*001c*/ 	.word	0x00000000
        /*0020*/ 	.short	0x0005
        /*0022*/ 	.short	0x001a
        /*0024*/ 	.byte	0x00, 0xf0, 0x05, 0x00


	//----- nvinfo : EIATTR_KPARAM_INFO
	.align		4
.L_3269:
        /*0028*/ 	.byte	0x04, 0x17
        /*002a*/ 	.short	(.L_3271 - .L_3270)
.L_3270:
        /*002c*/ 	.word	0x00000000
        /*0030*/ 	.short	0x0004
        /*0032*/ 	.short	0x0019
        /*0034*/ 	.byte	0x00, 0xf0, 0x05, 0x00


	//----- nvinfo : EIATTR_KPARAM_INFO
	.align		4
.L_3271:
        /*0038*/ 	.byte	0x04, 0x17
        /*003a*/ 	.short	(.L_3273 - .L_3272)
.L_3272:
        /*003c*/ 	.word	0x00000000
        /*0040*/ 	.short	0x0003
        /*0042*/ 	.short	0x0018
        /*0044*/ 	.byte	0x00, 0xf0, 0x05, 0x00


	//----- nvinfo : EIATTR_KPARAM_INFO
	.align		4
.L_3273:
        /*0048*/ 	.byte	0x04, 0x17
        /*004a*/ 	.short	(.L_3275 - .L_3274)
.L_3274:
        /*004c*/ 	.word	0x00000000
        /*0050*/ 	.short	0x0002
        /*0052*/ 	.short	0x0008
        /*0054*/ 	.byte	0x00, 0xf0, 0x41, 0x00


	//----- nvinfo : EIATTR_KPARAM_INFO
	.align		4
.L_3275:
        /*0058*/ 	.byte	0x04, 0x17
        /*005a*/ 	.short	(.L_3277 - .L_3276)
.L_3276:
        /*005c*/ 	.word	0x00000000
        /*0060*/ 	.short	0x0001
        /*0062*/ 	.short	0x0004
        /*0064*/ 	.byte	0x00, 0xf0, 0x09, 0x00


	//----- nvinfo : EIATTR_KPARAM_INFO
	.align		4
.L_3277:
        /*0068*/ 	.byte	0x04, 0x17
        /*006a*/ 	.short	(.L_3279 - .L_3278)
.L_3278:
        /*006c*/ 	.word	0x00000000
        /*0070*/ 	.short	0x0000
        /*0072*/ 	.short	0x0000
        /*0074*/ 	.byte	0x00, 0xf0, 0x11, 0x00


	//----- nvinfo : EIATTR_SPARSE_MMA_MASK
	.align		4
.L_3279:
        /*0078*/ 	.byte	0x03, 0x50
        /*007a*/ 	.short	0x0000


	//----- nvinfo : EIATTR_MAXREG_COUNT
	.align		4
        /*007c*/ 	.byte	0x03, 0x1b
        /*007e*/ 	.short	0x00ff


	//----- nvinfo : EIATTR_MERCURY_ISA_VERSION
	.align		4
        /*0080*/ 	.byte	0x03, 0x5f
        /*0082*/ 	.short	0x0101


	//----- nvinfo : EIATTR_VRC_CTA_INIT_COUNT
	.align		4
        /*0084*/ 	.byte	0x02, 0x4a
	.zero		1
	.zero		1


	//----- nvinfo : EIATTR_EXIT_INSTR_OFFSETS
	.align		4
        /*0088*/ 	.byte	0x04, 0x1c
        /*008a*/ 	.short	(.L_3281 - .L_3280)


	//   ....[0]....
.L_3280:
        /*008c*/ 	.word	0x000004d0


	//   ....[1]....
        /*0090*/ 	.word	0x00000530


	//----- nvinfo : EIATTR_MAX_THREADS
	.align		4
.L_3281:
        /*0094*/ 	.byte	0x04, 0x05
        /*0096*/ 	.short	(.L_3283 - .L_3282)
.L_3282:
        /*0098*/ 	.word	0x00000080
        /*009c*/ 	.word	0x00000001
        /*00a0*/ 	.word	0x00000001


	//----- nvinfo : EIATTR_CRS_STACK_SIZE
	.align		4
.L_3283:
        /*00a4*/ 	.byte	0x04, 0x1e
        /*00a6*/ 	.short	(.L_3285 - .L_3284)
.L_3284:
        /*00a8*/ 	.word	0x00000000


	//----- nvinfo : EIATTR_CBANK_PARAM_SIZE
	.align		4
.L_3285:
        /*00ac*/ 	.byte	0x03, 0x19
        /*00ae*/ 	.short	0x001c


	//----- nvinfo : EIATTR_PARAM_CBANK
	.align		4
        /*00b0*/ 	.byte	0x04, 0x0a
        /*00b2*/ 	.short	(.L_3287 - .L_3286)
	.align		4
.L_3286:
        /*00b4*/ 	.word	index@(.nv.constant0._ZN2at6native27unrolled_elementwise_kernelINS0_13BUnaryFunctorIhhhZZZNS0_18rshift_kernel_cudaERNS_18TensorIteratorBaseEENKUlvE_clEvENKUlvE_clEvEUlhhE_EESt5arrayIPcLm2EELi4E23TrivialOffsetCalculatorILi1EjESD_NS0_6memory15LoadWithoutCastENSE_16StoreWithoutCastEEEviT_T0_T2_T3_T4_T5_)
        /*00b8*/ 	.short	0x0380
        /*00ba*/ 	.short	0x001c


	//----- nvinfo : EIATTR_SW_WAR
	.align		4
.L_3287:
        /*00bc*/ 	.byte	0x04, 0x36
        /*00be*/ 	.short	(.L_3289 - .L_3288)
.L_3288:
        /*00c0*/ 	.word	0x00000008
.L_3289:


//--------------------- .nv.info._ZN2at6native29vectorized_elementwise_kernelILi2ENS0_13BUnaryFunctorIhhhZZZNS0_18rshift_kernel_cudaERNS_18TensorIteratorBaseEENKUlvE_clEvENKUlvE_clEvEUlhhE_EESt5arrayIPcLm2EEEEviT0_T1_ --------------------------
	.section	.nv.info._ZN2at6native29vectorized_elementwise_kernelILi2ENS0_13BUnaryFunctorIhhhZZZNS0_18rshift_kernel_cudaERNS_18TensorIteratorBaseEENKUlvE_clEvENKUlvE_clEvEUlhhE_EESt5arrayIPcLm2EEEEviT0_T1_,"",@"SHT_CUDA_INFO"
	.sectionflags	@""
	.align	4


	//----- nvinfo : EIATTR_CUDA_API_VERSION
	.align		4
        /*0000*/ 	.byte	0x04, 0x37
        /*0002*/ 	.short	(.L_3291 - .L_3290)
.L_3290:
        /*0004*/ 	.word	0x00000082


	//----- nvinfo : EIATTR_KPARAM_INFO
	.align		4
.L_3291:
        /*0008*/ 	.byte	0x04, 0x17
        /*000a*/ 	.short	(.L_3293 - .L_3292)
.L_3292:
        /*000c*/ 	.word	0x00000000
        /*0010*/ 	.short	0x0002
        /*0012*/ 	.short	0x0008
        /*0014*/ 	.byte	0x00, 0xf0, 0x41, 0x00


	//----- nvinfo : EIATTR_KPARAM_INFO
	.align		4
.L_3293:
        /*0018*/ 	.byte	0x04, 0x17
        /*001a*/ 	.short	(.L_3295 - .L_3294)
.L_3294:
        /*001c*/ 	.word	0x00000000
        /*0020*/ 	.short	0x0001
        /*0022*/ 	.short	0x0004
        /*0024*/ 	.byte	0x00, 0xf0, 0x09, 0x00


	//----- nvinfo : EIATTR_KPARAM_INFO
	.align		4
.L_3295:
        /*0028*/ 	.byte	0x04, 0x17
        /*002a*/ 	.short	(.L_3297 - .L_3296)
.L_3296:
        /*002c*/ 	.word	0x00000000
        /*0030*/ 	.short	0x0000
        /*0032*/ 	.short	0x0000
        /*0034*/ 	.byte	0x00, 0xf0, 0x11, 0x00


	//----- nvinfo : EIATTR_SPARSE_MMA_MASK
	.align		4
.L_3297:
        /*0038*/ 	.byte	0x03, 0x50
        /*003a*/ 	.short	0x0000


	//----- nvinfo : EIATTR_MAXREG_COUNT
	.align		4
        /*003c*/ 	.byte	0x03, 0x1b
        /*003e*/ 	.short	0x00ff


	//----- nvinfo : EIATTR_MERCURY_ISA_VERSION
	.align		4
        /*0040*/ 	.byte	0x03, 0x5f
        /*0042*/ 	.short	0x0101


	//----- nvinfo : EIATTR_VRC_CTA_INIT_COUNT
	.align		4
        /*0044*/ 	.byte	0x02, 0x4a
	.zero		1
	.zero		1


	//----- nvinfo : EIATTR_EXIT_INSTR_OFFSETS
	.align		4
        /*0048*/ 	.byte	0x04, 0x1c
        /*004a*/ 	.short	(.L_3299 - .L_3298)


	//   ....[0]....
.L_3298:
        /*004c*/ 	.word	0x00000990


	//   ....[1]....
        /*0050*/ 	.word	0x000009f0


	//   ....[2]....
        /*0054*/ 	.word	0x00000d20


	//----- nvinfo : EIATTR_MAX_THREADS
	.align		4
.L_3299:
        /*0058*/ 	.byte	0x04, 0x05
        /*005a*/ 	.short	(.L_3301 - .L_3300)
.L_3300:
        /*005c*/ 	.word	0x00000080
        /*0060*/ 	.word	0x00000001
        /*0064*/ 	.word	0x00000001


	//----- nvinfo : EIATTR_CRS_STACK_SIZE
	.align		4
.L_3301:
        /*0068*/ 	.byte	0x04, 0x1e
        /*006a*/ 	.short	(.L_3303 - .L_3302)
.L_3302:
        /*006c*/ 	.word	0x00000000


	//----- nvinfo : EIATTR_CBANK_PARAM_SIZE
	.align		4
.L_3303:
        /*0070*/ 	.byte	0x03, 0x19
        /*0072*/ 	.short	0x0018


	//----- nvinfo : EIATTR_PARAM_CBANK
	.align		4
        /*0074*/ 	.byte	0x04, 0x0a
        /*0076*/ 	.short	(.L_3305 - .L_3304)
	.align		4
.L_3304:
        /*0078*/ 	.word	index@(.nv.constant0._ZN2at6native29vectorized_elementwise_kernelILi2ENS0_13BUnaryFunctorIhhhZZZNS0_18rshift_kernel_cudaERNS_18TensorIteratorBaseEENKUlvE_clEvENKUlvE_clEvEUlhhE_EESt5arrayIPcLm2EEEEviT0_T1_)
        /*007c*/ 	.short	0x0380
        /*007e*/ 	.short	0x0018


	//----- nvinfo : EIATTR_SW_WAR
	.align		4
.L_3305:
        /*0080*/ 	.byte	0x04, 0x36
        /*0082*/ 	.short	(.L_3307 - .L_3306)
.L_3306:
        /*0084*/ 	.word	0x00000008
.L_3307:


//--------------------- .nv.info._ZN2at6native29vectorized_elementwise_kernelILi4ENS0_13BUnaryFunctorIhhhZZZNS0_18rshift_kernel_cudaERNS_18TensorIteratorBaseEENKUlvE_clEvENKUlvE_clEvEUlhhE_EESt5arrayIPcLm2EEEEviT0_T1_ --------------------------
	.section	.nv.info._ZN2at6native29vectorized_elementwise_kernelILi4ENS0_13BUnaryFunctorIhhhZZZNS0_18rshift_kernel_cudaERNS_18TensorIteratorBaseEENKUlvE_clEvENKUlvE_clEvEUlhhE_EESt5arrayIPcLm2EEEEviT0_T1_,"",@"SHT_CUDA_INFO"
	.sectionflags	@""
	.align	4


	//----- nvinfo : EIATTR_CUDA_API_VERSION
	.align		4
        /*0000*/ 	.byte	0x04, 0x37
        /*0002*/ 	.short	(.L_3309 - .L_3308)
.L_3308:
        /*0004*/ 	.word	0x00000082


	//----- nvinfo : EIATTR_KPARAM_INFO
	.align		4
.L_3309:
        /*0008*/ 	.byte	0x04, 0x17
        /*000a*/ 	.short	(.L_3311 - .L_3310)
.L_3310:
        /*000c*/ 	.word	0x00000000
        /*0010*/ 	.short	0x0002
        /*0012*/ 	.short	0x0008
        /*0014*/ 	.byte	0x00, 0xf0, 0x41, 0x00


	//----- nvinfo : EIATTR_KPARAM_INFO
	.align		4
.L_3311:
        /*0018*/ 	.byte	0x04, 0x17
        /*001a*/ 	.short	(.L_3313 - .L_3312)
.L_3312:
        /*001c*/ 	.word	0x00000000
        /*0020*/ 	.short	0x0001
        /*0022*/ 	.short	0x0004
        /*0024*/ 	.byte	0x00, 0xf0, 0x09, 0x00


	//----- nvinfo : EIATTR_KPARAM_INFO
	.align		4
.L_3313:
        /*0028*/ 	.byte	0x04, 0x17
        /*002a*/ 	.short	(.L_3315 - .L_3314)
.L_3314:
        /*002c*/ 	.word	0x00000000
        /*0030*/ 	.short	0x0000
        /*0032*/ 	.short	0x0000
        /*0034*/ 	.byte	0x00, 0xf0, 0x11, 0x00


	//----- nvinfo : EIATTR_SPARSE_MMA_MASK
	.align		4
.L_3315:
        /*0038*/ 	.byte	0x03, 0x50
        /*003a*/ 	.short	0x0000


	//----- nvinfo : EIATTR_MAXREG_COUNT
	.align		4
        /*003c*/ 	.byte	0x03, 0x1b
        /*003e*/ 	.short	0x00ff


	//----- nvinfo : EIATTR_MERCURY_ISA_VERSION
	.align		4
        /*0040*/ 	.byte	0x03, 0x5f
        /*0042*/ 	.short	0x0101


	//----- nvinfo : EIATTR_VRC_CTA_INIT_COUNT
	.align		4
        /*0044*/ 	.byte	0x02, 0x4a
	.zero		1
	.zero		1


	//----- nvinfo : EIATTR_EXIT_INSTR_OFFSETS
	.align		4
        /*0048*/ 	.byte	0x04, 0x1c
        /*004a*/ 	.short	(.L_3317 - .L_3316)


	//   ....[0]....
.L_3316:
        /*004c*/ 	.word	0x00000990


	//   ....[1]....
        /*0050*/ 	.word	0x000009f0


	//   ....[2]....
        /*0054*/ 	.word	0x00000d80


	//----- nvinfo : EIATTR_MAX_THREADS
	.align		4
.L_3317:
        /*0058*/ 	.byte	0x04, 0x05
        /*005a*/ 	.short	(.L_3319 - .L_3318)
.L_3318:
        /*005c*/ 	.word	0x00000080
        /*0060*/ 	.word	0x00000001
        /*0064*/ 	.word	0x00000001


	//----- nvinfo : EIATTR_CRS_STACK_SIZE
	.align		4
.L_3319:
        /*0068*/ 	.byte	0x04, 0x1e
        /*006a*/ 	.short	(.L_3321 - .L_3320)
.L_3320:
        /*006c*/ 	.word	0x00000000


	//----- nvinfo : EIATTR_CBANK_PARAM_SIZE
	.align		4
.L_3321:
        /*0070*/ 	.byte	0x03, 0x19
        /*0072*/ 	.short	0x0018


	//----- nvinfo : EIATTR_PARAM_CBANK
	.align		4
        /*0074*/ 	.byte	0x04, 0x0a
        /*0076*/ 	.short	(.L_3323 - .L_3322)
	.align		4
.L_3322:
        /*0078*/ 	.word	index@(.nv.constant0._ZN2at6native29vectorized_elementwise_kernelILi4ENS0_13BUnaryFunctorIhhhZZZNS0_18rshift_kernel_cudaERNS_18TensorIteratorBaseEENKUlvE_clEvENKUlvE_clEvEUlhhE_EESt5arrayIPcLm2EEEEviT0_T1_)
        /*007c*/ 	.short	0x0380
        /*007e*/ 	.short	0x0018


	//----- nvinfo : EIATTR_SW_WAR
	.align		4
.L_3323:
        /*0080*/ 	.byte	0x04, 0x36
        /*0082*/ 	.short	(.L_3325 - .L_3324)
.L_3324:
        /*0084*/ 	.word	0x00000008
.L_3325:


//--------------------- .nv.info._ZN2at6native29vectorized_elementwise_kernelILi8ENS0_13BUnaryFunctorIhhhZZZNS0_18rshift_kernel_cudaERNS_18TensorIteratorBaseEENKUlvE_clEvENKUlvE_clEvEUlhhE_EESt5arrayIPcLm2EEEEviT0_T1_ --------------------------
	.section	.nv.info._ZN2at6native29vectorized_elementwise_kernelILi8ENS0_13BUnaryFunctorIhhhZZZNS0_18rshift_kernel_cudaERNS_18TensorIteratorBaseEENKUlvE_clEvENKUlvE_clEvEUlhhE_EESt5arrayIPcLm2EEEEviT0_T1_,"",@"SHT_CUDA_INFO"
	.sectionflags	@""
	.align	4


	//----- nvinfo : EIATTR_CUDA_API_VERSION
	.align		4
        /*0000*/ 	.byte	0x04, 0x37
        /*0002*/ 	.short	(.L_3327 - .L_3326)
.L_3326:
        /*0004*/ 	.word	0x00000082


	//----- nvinfo : EIATTR_KPARAM_INFO
	.align		4
.L_3327:
        /*0008*/ 	.byte	0x04, 0x17
        /*000a*/ 	.short	(.L_3329 - .L_3328)
.L_3328:
        /*000c*/ 	.word	0x00000000
        /*0010*/ 	.short	0x0002
        /*0012*/ 	.short	0x0008
        /*0014*/ 	.byte	0x00, 0xf0, 0x41, 0x00


	//----- nvinfo : EIATTR_KPARAM_INFO
	.align		4
.L_3329:
        /*0018*/ 	.byte	0x04, 0x17
        /*001a*/ 	.short	(.L_3331 - .L_3330)
.L_3330:
        /*001c*/ 	.word	0x00000000
        /*0020*/ 	.short	0x0001
        /*0022*/ 	.short	0x0004
        /*0024*/ 	.byte	0x00, 0xf0, 0x09, 0x00


	//----- nvinfo : EIATTR_KPARAM_INFO
	.align		4
.L_3331:
        /*0028*/ 	.byte	0x04, 0x17
        /*002a*/ 	.short	(.L_3333 - .L_3332)
.L_3332:
        /*002c*/ 	.word	0x00000000
        /*0030*/ 	.short	0x0000
        /*0032*/ 	.short	0x0000
        /*0034*/ 	.byte	0x00, 0xf0, 0x11, 0x00


	//----- nvinfo : EIATTR_SPARSE_MMA_MASK
	.align		4
.L_3333:
        /*0038*/ 	.byte	0x03, 0x50
        /*003a*/ 	.short	0x0000


	//----- nvinfo : EIATTR_MAXREG_COUNT
	.align		4
        /*003c*/ 	.byte	0x03, 0x1b
        /*003e*/ 	.short	0x00ff


	//----- nvinfo : EIATTR_MERCURY_ISA_VERSION
	.align		4
        /*0040*/ 	.byte	0x03, 0x5f
        /*0042*/ 	.short	0x0101


	//----- nvinfo : EIATTR_VRC_CTA_INIT_COUNT
	.align		4
        /*0044*/ 	.byte	0x02, 0x4a
	.zero		1
	.zero		1


	//----- nvinfo : EIATTR_EXIT_INSTR_OFFSETS
	.align		4
        /*0048*/ 	.byte	0x04, 0x1c
        /*004a*/ 	.short	(.L_3335 - .L_3334)


	//   ....[0]....
.L_3334:
        /*004c*/ 	.word	0x00000990


	//   ....[1]....
        /*0050*/ 	.word	0x000009f0


	//   ....[2]....
        /*0054*/ 	.word	0x00000d60


	//----- nvinfo : EIATTR_MAX_THREADS
	.align		4
.L_3335:
        /*0058*/ 	.byte	0x04, 0x05
        /*005a*/ 	.short	(.L_3337 - .L_3336)
.L_3336:
        /*005c*/ 	.word	0x00000080
        /*0060*/ 	.word	0x00000001
        /*0064*/ 	.word	0x00000001


	//----- nvinfo : EIATTR_CRS_STACK_SIZE
	.align		4
.L_3337:
        /*0068*/ 	.byte	0x04, 0x1e
        /*006a*/ 	.short	(.L_3339 - .L_3338)
.L_3338:
        /*006c*/ 	.word	0x00000000


	//----- nvinfo : EIATTR_CBANK_PARAM_SIZE
	.align		4
.L_3339:
        /*0070*/ 	.byte	0x03, 0x19
        /*0072*/ 	.short	0x0018


	//----- nvinfo : EIATTR_PARAM_CBANK
	.align		4
        /*0074*/ 	.byte	0x04, 0x0a
        /*0076*/ 	.short	(.L_3341 - .L_3340)
	.align		4
.L_3340:
        /*0078*/ 	.word	index@(.nv.constant0._ZN2at6native29vectorized_elementwise_kernelILi8ENS0_13BUnaryFunctorIhhhZZZNS0_18rshift_kernel_cudaERNS_18TensorIteratorBaseEENKUlvE_clEvENKUlvE_clEvEUlhhE_EESt5arrayIPcLm2EEEEviT0_T1_)
        /*007c*/ 	.short	0x0380
        /*007e*/ 	.short	0x0018


	//----- nvinfo : EIATTR_SW_WAR
	.align		4
.L_3341:
        /*0080*/ 	.byte	0x04, 0x36
        /*0082*/ 	.short	(.L_3343 - .L_3342)
.L_3342:
        /*0084*/ 	.word	0x00000008
.L_3343:


//--------------------- .nv.info._ZN2at6native18elementwise_kernelILi128ELi4EZNS0_15gpu_kernel_implINS0_13AUnaryFunctorIhhhZZZNS0_18rshift_kernel_cudaERNS_18TensorIteratorBaseEENKUlvE_clEvENKUlvE_clEvEUlhhE_EEEEvS5_RKT_EUliE_EEviT1_ --------------------------
	.section	.nv.info._ZN2at6native18elementwise_kernelILi128ELi4EZNS0_15gpu_kernel_implINS0_13AUnaryFunctorIhhhZZZNS0_18rshift_kernel_cudaERNS_18TensorIteratorBaseEENKUlvE_clEvENKUlvE_clEvEUlhhE_EEEEvS5_RKT_EUliE_EEviT1_,"",@"SHT_CUDA_INFO"
	.sectionflags	@""
	.align	4


	//----- nvinfo : EIATTR_CUDA_API_VERSION
	.align		4
        /*0000*/ 	.byte	0x04, 0x37
        /*0002*/ 	.short	(.L_3345 - .L_3344)
.L_3344:
        /*0004*/ 	.word	0x00000082


	//----- nvinfo : EIATTR_KPARAM_INFO
	.align		4
.L_3345:
        /*0008*/ 	.byte	0x04, 0x17
        /*000a*/ 	.short	(.L_3347 - .L_3346)
.L_3346:
        /*000c*/ 	.word	0x00000000
        /*0010*/ 	.short	0x0001
        /*0012*/ 	.short	0x0008
        /*0014*/ 	.byte	0x00, 0xf0, 0x61, 0x08


	//----- nvinfo : EIATTR_KPARAM_INFO
	.align		4
.L_3347:
        /*0018*/ 	.byte	0x04, 0x17
        /*001a*/ 	.short	(.L_3349 - .L_3348)
.L_3348:
        /*001c*/ 	.word	0x00000000
        /*0020*/ 	.short	0x0000
        /*0022*/ 	.short	0x0000
        /*0024*/ 	.byte	0x00, 0xf0, 0x11, 0x00


	//----- nvinfo : EIATTR_SPARSE_MMA_MASK
	.align		4
.L_3349:
        /*0028*/ 	.byte	0x03, 0x50
        /*002a*/ 	.short	0x0000


	//----- nvinfo : EIATTR_MAXREG_COUNT
	.align		4
        /*002c*/ 	.byte	0x03, 0x1b
        /*002e*/ 	.short	0x0080


	//----- nvinfo : EIATTR_EXTERNS
	.align		4
        /*0030*/ 	.byte	0x04, 0x0f
        /*0032*/ 	.short	(.L_3351 - .L_3350)


	//   ....[0]....
	.align		4
.L_3350:
        /*0034*/ 	.word	index@(__assertfail)


	//----- nvinfo : EIATTR_MERCURY_ISA_VERSION
	.align		4
.L_3351:
        /*0038*/ 	.byte	0x03, 0x5f
        /*003a*/ 	.short	0x0101


	//----- nvinfo : EIATTR_VRC_CTA_INIT_COUNT
	.align		4
        /*003c*/ 	.byte	0x02, 0x4a
	.zero		1
	.zero		1


	//----- nvinfo : EIATTR_SYSCALL_OFFSETS
	.align		4
        /*0040*/ 	.byte	0x04, 0x46
        /*0042*/ 	.short	(.L_3353 - .L_3352)


	//   ....[0]....
.L_3352:
        /*0044*/ 	.word	0x00002170


	//   ....[1]....
        /*0048*/ 	.word	0x00002f10


	//   ....[2]....
        /*004c*/ 	.word	0x00005210


	//   ....[3]....
        /*0050*/ 	.word	0x00005e10


	//   ....[4]....
        /*0054*/ 	.word	0x000081e0


	//   ....[5]....
        /*0058*/ 	.word	0x00008de0


	//   ....[6]....
        /*005c*/ 	.word	0x0000b1c0


	//   ....[7]....
        /*0060*/ 	.word	0x0000bd80


	//----- nvinfo : EIATTR_EXIT_INSTR_OFFSETS
	.align		4
.L_3353:
        /*0064*/ 	.byte	0x04, 0x1c
        /*0066*/ 	.short	(.L_3355 - .L_3354)


	//   ....[0]....
.L_3354:
        /*0068*/ 	.word	0x00009070


	//   ....[1]....
        /*006c*/ 	.word	0x0000b330


	//   ....[2]....
        /*0070*/ 	.word	0x0000b350


	//   ....[3]....
        /*0074*/ 	.word	0x0000b3f0


	//   ....[4]....
        /*0078*/ 	.word	0x0000b420


	//   ....[5]....
        /*007c*/ 	.word	0x0000b440


	//   ....[6]....
        /*0080*/ 	.word	0x0000b4d0


	//   ....[7]....
        /*0084*/ 	.word	0x0000b510


	//   ....[8]....
        /*0088*/ 	.word	0x0000b5b0


	//   ....[9]....
        /*008c*/ 	.word	0x0000b600


	//   ....[10]....
        /*0090*/ 	.word	0x0000b630


	//   ....[11]....
        /*0094*/ 	.word	0x0000b6f0


	//   ....[12]....
        /*0098*/ 	.word	0x0000b830


	//   ....[13]....
        /*009c*/ 	.word	0x0000b970


	//   ....[14]....
        /*00a0*/ 	.word	0x0000bac0


	//   ....[15]....
        /*00a4*/ 	.word	0x0000bb00


	//   ....[16]....
        /*00a8*/ 	.word	0x0000bb30


	//   ....[17]....
        /*00ac*/ 	.word	0x0000bbe0


	//   ....[18]....
        /*00b0*/ 	.word	0x0000bc20


	//   ....[19]....
        /*00b4*/ 	.word	0x0000bd90


	//   ....[20]....
        /*00b8*/ 	.word	0x0000be70


	//   ....[21]....
        /*00bc*/ 	.word	0x0000bf10


	//   ....[22]....
        /*00c0*/ 	.word	0x0000bf40


	//   ....[23]....
        /*00c4*/ 	.word	0x0000bf90


	//   ....[24]....
        /*00c8*/ 	.word	0x0000bfd0


	//----- nvinfo : EIATTR_MAX_THREADS
	.align		4
.L_3355:
        /*00cc*/ 	.byte	0x04, 0x05
        /*00ce*/ 	.short	(.L_3357 - .L_3356)
.L_3356:
        /*00d0*/ 	.word	0x00000080
        /*00d4*/ 	.word	0x00000001
        /*00d8*/ 	.word	0x00000001


	//----- nvinfo : EIATTR_CRS_STACK_SIZE
	.align		4
.L_3357:
        /*00dc*/ 	.byte	0x04, 0x1e
        /*00de*/ 	.short	(.L_3359 - .L_3358)
.L_3358:
        /*00e0*/ 	.word	0x00000000


	//----- nvinfo : EIATTR_CBANK_PARAM_SIZE
	.align		4
.L_3359:
        /*00e4*/ 	.byte	0x03, 0x19
        /*00e6*/ 	.short	0x0220


	//----- nvinfo : EIATTR_PARAM_CBANK
	.align		4
        /*00e8*/ 	.byte	0x04, 0x0a
        /*00ea*/ 	.short	(.L_3361 - .L_3360)
	.align		4
.L_3360:
        /*00ec*/ 	.word	index@(.nv.constant0._ZN2at6native18elementwise_kernelILi128ELi4EZNS0_15gpu_kernel_implINS0_13AUnaryFunctorIhhhZZZNS0_18rshift_kernel_cudaERNS_18TensorIteratorBaseEENKUlvE_clEvENKUlvE_clEvEUlhhE_EEEEvS5_RKT_EUliE_EEviT1_)
        /*00f0*/ 	.short	0x0380
        /*00f2*/ 	.short	0x0220


	//----- nvinfo : EIATTR_SW_WAR
	.align		4
.L_3361:
        /*00f4*/ 	.byte	0x04, 0x36
        /*00f6*/ 	.short	(.L_3363 - .L_3362)
.L_3362:
        /*00f8*/ 	.word	0x00000008
.L_3363:


//--------------------- .nv.info._ZN2at6native27unrolled_elementwise_kernelINS0_13AUnaryFunctorIhhhZZZNS0_18rshift_kernel_cudaERNS_18TensorIteratorBaseEENKUlvE_clEvENKUlvE_clEvEUlhhE_EESt5arrayIPcLm2EELi4E23TrivialOffsetCalculatorILi1EjESD_NS0_6memory12LoadWithCastILi1EEENSE_13StoreWithCastILi1EEEEEviT_T0_T2_T3_T4_T5_ --------------------------
	.section	.nv.info._ZN2at6native27unrolled_elementwise_kernelINS0_13AUnaryFunctorIhhhZZZNS0_18rshift_kernel_cudaERNS_18TensorIteratorBaseEENKUlvE_clEvENKUlvE_clEvEUlhhE_EESt5arrayIPcLm2EELi4E23TrivialOffsetCalculatorILi1EjESD_NS0_6memory12LoadWithCastILi1EEENSE_13StoreWithCastILi1EEEEEviT_T0_T2_T3_T4_T5_,"",@"SHT_CUDA_INFO"
	.sectionflags	@""
	.align	4


	//----- nvinfo : EIATTR_CUDA_API_VERSION
	.align		4
        /*0000*/ 	.byte	0x04, 0x37
        /*0002*/ 	.short	(.L_3365 - .L_3364)
.L_3364:
        /*0004*/ 	.word	0x00000082


	//----- nvinfo : EIATTR_KPARAM_INFO
	.align		4
.L_3365:
        /*0008*/ 	.byte	0x04, 0x17
        /*000a*/ 	.short	(.L_3367 - .L_3366)
.L_3366:
        /*000c*/ 	.word	0x00000000
        /*0010*/ 	.short	0x0006
        /*0012*/ 	.short	0x0024
        /*0014*/ 	.byte	0x00, 0xf0, 0x21, 0x00


	//----- nvinfo : EIATTR_KPARAM_INFO
	.align		4
.L_3367:
        /*0018*/ 	.byte	0x04, 0x17
        /*001a*/ 	.short	(.L_3369 - .L_3368)
.L_3368:
        /*001c*/ 	.word	0x00000000
        /*0020*/ 	.short	0x0005
        /*0022*/ 	.short	0x001c
        /*0024*/ 	.byte	0x00, 0xf0, 0x21, 0x00


	//----- nvinfo : EIATTR_KPARAM_INFO
	.align		4
.L_3369:
        /*0028*/ 	.byte	0x04, 0x17
        /*002a*/ 	.short	(.L_3371 - .L_3370)
.L_3370:
        /*002c*/ 	.word	0x00000000
        /*0030*/ 	.short	0x0004
        /*0032*/ 	.short	0x0019
        /*0034*/ 	.byte	0x00, 0xf0, 0x05, 0x00


	//----- nvinfo : EIATTR_KPARAM_INFO
	.align		4
.L_3371:
        /*0038*/ 	.byte	0x04, 0x17
        /*003a*/ 	.short	(.L_3373 - .L_3372)
.L_3372:
        /*003c*/ 	.word	0x00000000
        /*0040*/ 	.short	0x0003
        /*0042*/ 	.short	0x0018
        /*0044*/ 	.byte	0x00, 0xf0, 0x05, 0x00


	//----- nvinfo : EIATTR_KPARAM_INFO
	.align		4
.L_3373:
        /*0048*/ 	.byte	0x04, 0x17
        /*004a*/ 	.short	(.L_3375 - .L_3374)
.L_3374:
        /*004c*/ 	.word	0x00000000
        /*0050*/ 	.short	0x0002
        /*0052*/ 	.short	0x0008
        /*0054*/ 	.byte	0x00, 0xf0, 0x41, 0x00


	//----- nvinfo : EIATTR_KPARAM_INFO
	.align		4
.L_3375:
        /*0058*/ 	.byte	0x04, 0x17
        /*005a*/ 	.short	(.L_3377 - .L_3376)
.L_3376:
        /*005c*/ 	.word	0x00000000
        /*0060*/ 	.short	0x0001
        /*0062*/ 	.short	0x0004
        /*0064*/ 	.byte	0x00, 0xf0, 0x09, 0x00


	//----- nvinfo : EIATTR_KPARAM_INFO
	.align		4
.L_3377:
        /*0068*/ 	.byte	0x04, 0x17
        /*006a*/ 	.short	(.L_3379 - .L_3378)
.L_3378:
        /*006c*/ 	.word	0x00000000
        /*0070*/ 	.short	0x0000
        /*0072*/ 	.short	0x0000
        /*0074*/ 	.byte	0x00, 0xf0, 0x11, 0x00


	//----- nvinfo : EIATTR_SPARSE_MMA_MASK
	.align		4
.L_3379:
        /*0078*/ 	.byte	0x03, 0x50
        /*007a*/ 	.short	0x0000


	//----- nvinfo : EIATTR_MAXREG_COUNT
	.align		4
        /*007c*/ 	.byte	0x03, 0x1b
        /*007e*/ 	.short	0x00ff


	//----- nvinfo : EIATTR_EXTERNS
	.align		4
        /*0080*/ 	.byte	0x04, 0x0f
        /*0082*/ 	.short	(.L_3381 - .L_3380)


	//   ....[0]....
	.align		4
.L_3380:
        /*0084*/ 	.word	index@(__assertfail)


	//----- nvinfo : EIATTR_MERCURY_ISA_VERSION
	.align		4
.L_3381:
        /*0088*/ 	.byte	0x03, 0x5f
        /*008a*/ 	.short	0x0101


	//----- nvinfo : EIATTR_VRC_CTA_INIT_COUNT
	.align		4
        /*008c*/ 	.byte	0x02, 0x4a
	.zero		1
	.zero		1


	//----- nvinfo : EIATTR_SYSCALL_OFFSETS
	.align		4
        /*0090*/ 	.byte	0x04, 0x46
        /*0092*/ 	.short	(.L_3383 - .L_3382)


	//   ....[0]....
.L_3382:
        /*0094*/ 	.word	0x00000e70


	//   ....[1]....
        /*0098*/ 	.word	0x00001e60


	//   ....[2]....
        /*009c*/ 	.word	0x00002d90


	//   ....[3]....
        /*00a0*/ 	.word	0x00003cc0


	//   ....[4]....
        /*00a4*/ 	.word	0x00004d60


	//   ....[5]....
        /*00a8*/ 	.word	0x00005ba0


	//   ....[6]....
        /*00ac*/ 	.word	0x00006a80


	//   ....[7]....
        /*00b0*/ 	.word	0x00007950


	//----- nvinfo : EIATTR_EXIT_INSTR_OFFSETS
	.align		4
.L_3383:
        /*00b4*/ 	.byte	0x04, 0x1c
        /*00b6*/ 	.short	(.L_3385 - .L_3384)


	//   ....[0]....
.L_3384:
        /*00b8*/ 	.word	0x00006d30


	//   ....[1]....
        /*00bc*/ 	.word	0x00006e60


	//   ....[2]....
        /*00c0*/ 	.word	0x00006e80


	//   ....[3]....
        /*00c4*/ 	.word	0x00006f20


	//   ....[4]....
        /*00c8*/ 	.word	0x00006f50


	//   ....[5]....
        /*00cc*/ 	.word	0x00006f80


	//   ....[6]....
        /*00d0*/ 	.word	0x00007020


	//   ....[7]....
        /*00d4*/ 	.word	0x00007070


	//   ....[8]....
        /*00d8*/ 	.word	0x00007120


	//   ....[9]....
        /*00dc*/ 	.word	0x00007180


	//   ....[10]....
        /*00e0*/ 	.word	0x000071c0


	//   ....[11]....
        /*00e4*/ 	.word	0x00007290


	//   ....[12]....
        /*00e8*/ 	.word	0x000073e0


	//   ....[13]....
        /*00ec*/ 	.word	0x00007530


	//   ....[14]....
        /*00f0*/ 	.word	0x00007690


	//   ....[15]....
        /*00f4*/ 	.word	0x000076d0


	//   ....[16]....
        /*00f8*/ 	.word	0x00007700


	//   ....[17]....
        /*00fc*/ 	.word	0x000077a0


	//   ....[18]....
        /*0100*/ 	.word	0x000077f0


	//   ....[19]....
        /*0104*/ 	.word	0x00007960


	//   ....[20]....
        /*0108*/ 	.word	0x00007a50


	//   ....[21]....
        /*010c*/ 	.word	0x00007b00


	//   ....[22]....
        /*0110*/ 	.word	0x00007b30


	//   ....[23]....
        /*0114*/ 	.word	0x00007b80


	//   ....[24]....
        /*0118*/ 	.word	0x00007bd0


	//----- nvinfo : EIATTR_MAX_THREADS
	.align		4
.L_3385:
        /*011c*/ 	.byte	0x04, 0x05
        /*011e*/ 	.short	(.L_3387 - .L_3386)
.L_3386:
        /*0120*/ 	.word	0x00000080
        /*0124*/ 	.word	0x00000001
        /*0128*/ 	.word	0x00000001


	//----- nvinfo : EIATTR_CRS_STACK_SIZE
	.align		4
.L_3387:
        /*012c*/ 	.byte	0x04, 0x1e
        /*012e*/ 	.short	(.L_3389 - .L_3388)
.L_3388:
        /*0130*/ 	.word	0x00000000


	//----- nvinfo : EIATTR_CBANK_PARAM_SIZE
	.align		4
.L_3389:
        /*0134*/ 	.byte	0x03, 0x19
        /*0136*/ 	.short	0x002c


	//----- nvinfo : EIATTR_PARAM_CBANK
	.align		4
        /*0138*/ 	.byte	0x04, 0x0a
        /*013a*/ 	.short	(.L_3391 - .L_3390)
	.align		4
.L_3390:
        /*013c*/ 	.word	index@(.nv.constant0._ZN2at6native27unrolled_elementwise_kernelINS0_13AUnaryFunctorIhhhZZZNS0_18rshift_kernel_cudaERNS_18TensorIteratorBaseEENKUlvE_clEvENKUlvE_clEvEUlhhE_EESt5arrayIPcLm2EELi4E23TrivialOffsetCalculatorILi1EjESD_NS0_6memory12LoadWithCastILi1EEENSE_13StoreWithCastILi1EEEEEviT_T0_T2_T3_T4_T5_)
        /*0140*/ 	.short	0x0380
        /*0142*/ 	.short	0x002c


	//----- nvinfo : EIATTR_SW_WAR
	.align		4
.L_3391:
        /*0144*/ 	.byte	0x04, 0x36
        /*0146*/ 	.short	(.L_3393 - .L_3392)
.L_3392:
        /*0148*/ 	.word	0x00000008
.L_3393:


//--------------------- .nv.info._ZN2at6native18elementwise_kernelILi128ELi4EZNS0_22gpu_kernel_impl_nocastINS0_13AUnaryFunctorIhhhZZZNS0_18rshift_kernel_cudaERNS_18TensorIteratorBaseEENKUlvE_clEvENKUlvE_clEvEUlhhE_EEEEvS5_RKT_EUliE_EEviT1_ --------------------------
	.section	.nv.info._ZN2at6native18elementwise_kernelILi128ELi4EZNS0_22gpu_kernel_impl_nocastINS0_13AUnaryFunctorIhhhZZZNS0_18rshift_kernel_cudaERNS_18TensorIteratorBaseEENKUlvE_clEvENKUlvE_clEvEUlhhE_EEEEvS5_RKT_EUliE_EEviT1_,"",@"SHT_CUDA_INFO"
	.sectionflags	@""
	.align	4


	//----- nvinfo : EIATTR_CUDA_API_VERSION
	.align		4
        /*0000*/ 	.byte	0x04, 0x37
        /*0002*/ 	.short	(.L_3395 - .L_3394)
.L_3394:
        /*0004*/ 	.word	0x00000082


	//----- nvinfo : EIATTR_KPARAM_INFO
	.align		4
.L_3395:
        /*0008*/ 	.byte	0x04, 0x17
        /*000a*/ 	.short	(.L_3397 - .L_3396)
.L_3396:
        /*000c*/ 	.word	0x00000000
        /*0010*/ 	.short	0x0001
        /*0012*/ 	.short	0x0008
        /*0014*/ 	.byte	0x00, 0xf0, 0x61, 0x08


	//----- nvinfo : EIATTR_KPARAM_INFO
	.align		4
.L_3397:
        /*0018*/ 	.byte	0x04, 0x17
        /*001a*/ 	.short	(.L_3399 - .L_3398)
.L_3398:
        /*001c*/ 	.word	0x00000000
        /*0020*/ 	.short	0x0000
        /*0022*/ 	.short	0x0000
        /*0024*/ 	.byte	0x00, 0xf0, 0x11, 0x00


	//----- nvinfo : EIATTR_SPARSE_MMA_MASK
	.align		4
.L_3399:
        /*0028*/ 	.byte	0x03, 0x50
        /*002a*/ 	.short	0x0000


	//----- nvinfo : EIATTR_MAXREG_COUNT
	.align		4
        /*002c*/ 	.byte	0x03, 0x1b
        /*002e*/ 	.short	0x0080


	//----- nvinfo : EIATTR_MERCURY_ISA_VERSION
	.align		4
        /*0030*/ 	.byte	0x03, 0x5f
        /*0032*/ 	.short	0x0101


	//----- nvinfo : EIATTR_VRC_CTA_INIT_COUNT
	.align		4
        /*0034*/ 	.byte	0x02, 0x4a
	.zero		1
	.zero		1


	//----- nvinfo : EIATTR_EXIT_INSTR_OFFSETS
	.align		4
        /*0038*/ 	.byte	0x04, 0x1c
        /*003a*/ 	.short	(.L_3401 - .L_3400)


	//   ....[0]....
.L_3400:
        /*003c*/ 	.word	0x00000310


	//   ....[1]....
        /*0040*/ 	.word	0x00000390


	//   ....[2]....
        /*0044*/ 	.word	0x00003eb0


	//   ....[3]....
        /*0048*/ 	.word	0x00005200


	//----- nvinfo : EIATTR_MAX_THREADS
	.align		4
.L_3401:
        /*004c*/ 	.byte	0x04, 0x05
        /*004e*/ 	.short	(.L_3403 - .L_3402)
.L_3402:
        /*0050*/ 	.word	0x00000080
        /*0054*/ 	.word	0x00000001
        /*0058*/ 	.word	0x00000001


	//----- nvinfo : EIATTR_CRS_STACK_SIZE
	.align		4
.L_3403:
        /*005c*/ 	.byte	0x04, 0x1e
        /*005e*/ 	.short	(.L_3405 - .L_3404)
.L_3404:
        /*0060*/ 	.word	0x00000000


	//----- nvinfo : EIATTR_CBANK_PARAM_SIZE
	.align		4
.L_3405:
        /*0064*/ 	.byte	0x03, 0x19
        /*0066*/ 	.short	0x0220


	//----- nvinfo : EIATTR_PARAM_CBANK
	.align		4
        /*0068*/ 	.byte	0x04, 0x0a
        /*006a*/ 	.short	(.L_3407 - .L_3406)
	.align		4
.L_3406:
        /*006c*/ 	.word	index@(.nv.constant0._ZN2at6native18elementwise_kernelILi128ELi4EZNS0_22gpu_kernel_impl_nocastINS0_13AUnaryFunctorIhhhZZZNS0_18rshift_kernel_cudaERNS_18TensorIteratorBaseEENKUlvE_clEvENKUlvE_clEvEUlhhE_EEEEvS5_RKT_EUliE_EEviT1_)
        /*0070*/ 	.short	0x0380
        /*0072*/ 	.short	0x0220


	//----- nvinfo : EIATTR_SW_WAR
	.align		4
.L_3407:
        /*0074*/ 	.byte	0x04, 0x36
        /*0076*/ 	.short	(.L_3409 - .L_3408)
.L_3408:
        /*0078*/ 	.word	0x00000008
.L_3409:


//--------------------- .nv.info._ZN2at6native27unrolled_elementwise_kernelINS0_13AUnaryFunctorIhhhZZZNS0_18rshift_kernel_cudaERNS_18TensorIteratorBaseEENKUlvE_clEvENKUlvE_clEvEUlhhE_EESt5arrayIPcLm2EELi4E23TrivialOffsetCalculatorILi1EjESD_NS0_6memory15LoadWithoutCastENSE_16StoreWithoutCastEEEviT_T0_T2_T3_T4_T5_ --------------------------
	.section	.nv.info._ZN2at6native27unrolled_elementwise_kernelINS0_13AUnaryFunctorIhhhZZZNS0_18rshift_kernel_cudaERNS_18TensorIteratorBaseEENKUlvE_clEvENKUlvE_clEvEUlhhE_EESt5arrayIPcLm2EELi4E23TrivialOffsetCalculatorILi1EjESD_NS0_6memory15LoadWithoutCastENSE_16StoreWithoutCastEEEviT_T0_T2_T3_T4_T5_,"",@"SHT_CUDA_INFO"
	.sectionflags	@""
	.align	4


	//----- nvinfo : EIATTR_CUDA_API_VERSION
	.align		4
        /*0000*/ 	.byte	0x04, 0x37
        /*0002*/ 	.short	(.L_3411 - .L_3410)
.L_3410:
        /*0004*/ 	.word	0x00000082


	//----- nvinfo : EIATTR_KPARAM_INFO
	.align		4
.L_3411:
        /*0008*/ 	.byte	0x04, 0x17
        /*000a*/ 	.short	(.L_3413 - .L_3412)
.L_3412:
        /*000c*/ 	.word	0x00000000
        /*0010*/ 	.short	0x0006
        /*0012*/ 	.short	0x001b
        /*0014*/ 	.byte	0x00, 0xf0, 0x05, 0x00


	//----- nvinfo : EIATTR_KPARAM_INFO
	.align		4
.L_3413:
        /*0018*/ 	.byte	0x04, 0x17
        /*001a*/ 	.short	(.L_3415 - .L_3414)
.L_3414:
        /*001c*/ 	.word	0x00000000
        /*0020*/ 	.short	0x0005
        /*0022*/ 	.short	0x001a
        /*0024*/ 	.byte	0x00, 0xf0, 0x05, 0x00


	//----- nvinfo : EIATTR_KPARAM_INFO
	.align		4
.L_3415:
        /*0028*/ 	.byte	0x04, 0x17
        /*002a*/ 	.short	(.L_3417 - .L_3416)
.L_3416:
        /*002c*/ 	.word	0x00000000
        /*0030*/ 	.short	0x0004
        /*0032*/ 	.short	0x0019
        /*0034*/ 	.byte	0x00, 0xf0, 0x05, 0x00


	//----- nvinfo : EIATTR_KPARAM_INFO
	.align		4
.L_3417:
        /*0038*/ 	.byte	0x04, 0x17
        /*003a*/ 	.short	(.L_3419 - .L_3418)
.L_3418:
        /*003c*/ 	.word	0x00000000
        /*0040*/ 	.short	0x0003
        /*0042*/ 	.short	0x0018
        /*0044*/ 	.byte	0x00, 0xf0, 0x05, 0x00


	//----- nvinfo : EIATTR_KPARAM_INFO
	.align		4
.L_3419:
        /*0048*/ 	.byte	0x04, 0x17
        /*004a*/ 	.short	(.L_3421 - .L_3420)
.L_3420:
        /*004c*/ 	.word	0x00000000
        /*0050*/ 	.short	0x0002
        /*0052*/ 	.short	0x0008
        /*0054*/ 	.byte	0x00, 0xf0, 0x41, 0x00


	//----- nvinfo : EIATTR_KPARAM_INFO
	.align		4
.L_3421:
        /*0058*/ 	.byte	0x04, 0x17
        /*005a*/ 	.short	(.L_3423 - .L_3422)
.L_3422:
        /*005c*/ 	.word	0x00000000
        /*0060*/ 	.short	0x0001
        /*0062*/ 	.short	0x0004
        /*0064*/ 	.byte	0x00, 0xf0, 0x09, 0x00


	//----- nvinfo : EIATTR_KPARAM_INFO
	.align		4
.L_3423:
        /*0068*/ 	.byte	0x04, 0x17
        /*006a*/ 	.short	(.L_3425 - .L_3424)
.L_3424:
        /*006c*/ 	.word	0x00000000
        /*0070*/ 	.short	0x0000
        /*0072*/ 	.short	0x0000
        /*0074*/ 	.byte	0x00, 0xf0, 0x11, 0x00


	//----- nvinfo : EIATTR_SPARSE_MMA_MASK
	.align		4
.L_3425:
        /*0078*/ 	.byte	0x03, 0x50
        /*007a*/ 	.short	0x0000


	//----- nvinfo : EIATTR_MAXREG_COUNT
	.align		4
        /*007c*/ 	.byte	0x03, 0x1b
        /*007e*/ 	.short	0x00ff


	//----- nvinfo : EIATTR_MERCURY_ISA_VERSION
	.align		4
        /*0080*/ 	.byte	0x03, 0x5f
        /*0082*/ 	.short	0x0101


	//----- nvinfo : EIATTR_VRC_CTA_INIT_COUNT
	.align		4
        /*0084*/ 	.byte	0x02, 0x4a
	.zero		1
	.zero		1


	//----- nvinfo : EIATTR_EXIT_INSTR_OFFSETS
	.align		4
        /*0088*/ 	.byte	0x04, 0x1c
        /*008a*/ 	.short	(.L_3427 - .L_3426)


	//   ....[0]....
.L_3426:
        /*008c*/ 	.word	0x00000540


	//   ....[1]....
        /*0090*/ 	.word	0x000005f0


	//----- nvinfo : EIATTR_MAX_THREADS
	.align		4
.L_3427:
        /*0094*/ 	.byte	0x04, 0x05
        /*0096*/ 	.short	(.L_3429 - .L_3428)
.L_3428:
        /*0098*/ 	.word	0x00000080
        /*009c*/ 	.word	0x00000001
        /*00a0*/ 	.word	0x00000001


	//----- nvinfo : EIATTR_CRS_STACK_SIZE
	.align		4
.L_3429:
        /*00a4*/ 	.byte	0x04, 0x1e
        /*00a6*/ 	.short	(.L_3431 - .L_3430)
.L_3430:
        /*00a8*/ 	.word	0x00000000


	//----- nvinfo : EIATTR_CBANK_PARAM_SIZE
	.align		4
.L_3431:
        /*00ac*/ 	.byte	0x03, 0x19
        /*00ae*/ 	.short	0x001c


	//----- nvinfo : EIATTR_PARAM_CBANK
	.align		4
        /*00b0*/ 	.byte	0x04, 0x0a
        /*00b2*/ 	.short	(.L_3433 - .L_3432)
	.align		4
.L_3432:
        /*00b4*/ 	.word	index@(.nv.constant0._ZN2at6native27unrolled_elementwise_kernelINS0_13AUnaryFunctorIhhhZZZNS0_18rshift_kernel_cudaERNS_18TensorIteratorBaseEENKUlvE_clEvENKUlvE_clEvEUlhhE_EESt5arrayIPcLm2EELi4E23TrivialOffsetCalculatorILi1EjESD_NS0_6memory15LoadWithoutCastENSE_16StoreWithoutCastEEEviT_T0_T2_T3_T4_T5_)
        /*00b8*/ 	.short	0x0380
        /*00ba*/ 	.short	0x001c


	//----- nvinfo : EIATTR_SW_WAR
	.align		4
.L_3433:
        /*00bc*/ 	.byte	0x04, 0x36
        /*00be*/ 	.short	(.L_3435 - .L_3434)
.L_3434:
        /*00c0*/ 	.word	0x00000008
.L_3435:


//--------------------- .nv.info._ZN2at6native29vectorized_elementwise_kernelILi2ENS0_13AUnaryFunctorIhhhZZZNS0_18rshift_kernel_cudaERNS_18TensorIteratorBaseEENKUlvE_clEvENKUlvE_clEvEUlhhE_EESt5arrayIPcLm2EEEEviT0_T1_ --------------------------
	.section	.nv.info._ZN2at6native29vectorized_elementwise_kernelILi2ENS0_13AUnaryFunctorIhhhZZZNS0_18rshift_kernel_cudaERNS_18TensorIteratorBaseEENKUlvE_clEvENKUlvE_clEvEUlhhE_EESt5arrayIPcLm2EEEEviT0_T1_,"",@"SHT_CUDA_INFO"
	.sectionflags	@""
	.align	4


	//----- nvinfo : EIATTR_CUDA_API_VERSION
	.align		4
        /*0000*/ 	.byte	0x04, 0x37
        /*0002*/ 	.short	(.L_3437 - .L_3436)
.L_3436:
        /*0004*/ 	.word	0x00000082


	//----- nvinfo : EIATTR_KPARAM_INFO
	.align		4
.L_3437:
        /*0008*/ 	.byte	0x04, 0x17
        /*000a*/ 	.short	(.L_3439 - .L_3438)
.L_3438:
        /*000c*/ 	.word	0x00000000
        /*0010*/ 	.short	0x0002
        /*0012*/ 	.short	0x0008
        /*0014*/ 	.byte	0x00, 0xf0, 0x41, 0x00


	//----- nvinfo : EIATTR_KPARAM_INFO
	.align		4
.L_3439:
        /*0018*/ 	.byte	0x04, 0x17
        /*001a*/ 	.short	(.L_3441 - .L_3440)
.L_3440:
        /*001c*/ 	.word	0x00000000
        /*0020*/ 	.short	0x0001
        /*0022*/ 	.short	0x0004
        /*0024*/ 	.byte	0x00, 0xf0, 0x09, 0x00


	//----- nvinfo : EIATTR_KPARAM_INFO
	.align		4
.L_3441:
        /*0028*/ 	.byte	0x04, 0x17
        /*002a*/ 	.short	(.L_3443 - .L_3442)
.L_3442:
        /*002c*/ 	.word	0x00000000
        /*0030*/ 	.short	0x0000
        /*0032*/ 	.short	0x0000
        /*0034*/ 	.byte	0x00, 0xf0, 0x11, 0x00


	//----- nvinfo : EIATTR_SPARSE_MMA_MASK
	.align		4
.L_3443:
        /*0038*/ 	.byte	0x03, 0x50
        /*003a*/ 	.short	0x0000


	//----- nvinfo : EIATTR_MAXREG_COUNT
	.align		4
        /*003c*/ 	.byte	0x03, 0x1b
        /*003e*/ 	.short	0x00ff


	//----- nvinfo : EIATTR_MERCURY_ISA_VERSION
	.align		4
        /*0040*/ 	.byte	0x03, 0x5f
        /*0042*/ 	.short	0x0101


	//----- nvinfo : EIATTR_VRC_CTA_INIT_COUNT
	.align		4
        /*0044*/ 	.byte	0x02, 0x4a
	.zero		1
	.zero		1


	//----- nvinfo : EIATTR_EXIT_INSTR_OFFSETS
	.align		4
        /*0048*/ 	.byte	0x04, 0x1c
        /*004a*/ 	.short	(.L_3445 - .L_3444)


	//   ....[0]....
.L_3444:
        /*004c*/ 	.word	0x00000bc0


	//   ....[1]....
        /*0050*/ 	.word	0x00000c20


	//   ....[2]....
        /*0054*/ 	.word	0x00000fc0


	//----- nvinfo : EIATTR_MAX_THREADS
	.align		4
.L_3445:
        /*0058*/ 	.byte	0x04, 0x05
        /*005a*/ 	.short	(.L_3447 - .L_3446)
.L_3446:
        /*005c*/ 	.word	0x00000080
        /*0060*/ 	.word	0x00000001
        /*0064*/ 	.word	0x00000001


	//----- nvinfo : EIATTR_CRS_STACK_SIZE
	.align		4
.L_3447:
        /*0068*/ 	.byte	0x04, 0x1e
        /*006a*/ 	.short	(.L_3449 - .L_3448)
.L_3448:
        /*006c*/ 	.word	0x00000000


	//----- nvinfo : EIATTR_CBANK_PARAM_SIZE
	.align		4
.L_3449:
        /*0070*/ 	.byte	0x03, 0x19
        /*0072*/ 	.short	0x0018


	//----- nvinfo : EIATTR_PARAM_CBANK
	.align		4
        /*0074*/ 	.byte	0x04, 0x0a
        /*0076*/ 	.short	(.L_3451 - .L_3450)
	.align		4
.L_3450:
        /*0078*/ 	.word	index@(.nv.constant0._ZN2at6native29vectorized_elementwise_kernelILi2ENS0_13AUnaryFunctorIhhhZZZNS0_18rshift_kernel_cudaERNS_18TensorIteratorBaseEENKUlvE_clEvENKUlvE_clEvEUlhhE_EESt5arrayIPcLm2EEEEviT0_T1_)
        /*007c*/ 	.short	0x0380
        /*007e*/ 	.short	0x0018


	//----- nvinfo : EIATTR_SW_WAR
	.align		4
.L_3451:
        /*0080*/ 	.byte	0x04, 0x36
        /*0082*/ 	.short	(.L_3453 - .L_3452)
.L_3452:
        /*0084*/ 	.word	0x00000008
.L_3453:


//--------------------- .nv.info._ZN2at6native29vectorized_elementwise_kernelILi4ENS0_13AUnaryFunctorIhhhZZZNS0_18rshift_kernel_cudaERNS_18TensorIteratorBaseEENKUlvE_clEvENKUlvE_clEvEUlhhE_EESt5arrayIPcLm2EEEEviT0_T1_ --------------------------
	.section	.nv.info._ZN2at6native29vectorized_elementwise_kernelILi4ENS0_13AUnaryFunctorIhhhZZZNS0_18rshift_kernel_cudaERNS_18TensorIteratorBaseEENKUlvE_clEvENKUlvE_clEvEUlhhE_EESt5arrayIPcLm2EEEEviT0_T1_,"",@"SHT_CUDA_INFO"
	.sectionflags	@""
	.align	4


	//----- nvinfo : EIATTR_CUDA_API_VERSION
	.align		4
        /*0000*/ 	.byte	0x04, 0x37
        /*0002*/ 	.short	(.L_3455 - .L_3454)
.L_3454:
        /*0004*/ 	.word	0x00000082


	//----- nvinfo : EIATTR_KPARAM_INFO
	.align		4
.L_3455:
        /*0008*/ 	.byte	0x04, 0x17
        /*000a*/ 	.short	(.L_3457 - .L_3456)
.L_3456:
        /*000c*/ 	.word	0x00000000
        /*0010*/ 	.short	0x0002
        /*0012*/ 	.short	0x0008
        /*0014*/ 	.byte	0x00, 0xf0, 0x41, 0x00


	//----- nvinfo : EIATTR_KPARAM_INFO
	.align		4
.L_3457:
        /*0018*/ 	.byte	0x04, 0x17
        /*001a*/ 	.short	(.L_3459 - .L_3458)
.L_3458:
        /*001c*/ 	.word	0x00000000
        /*0020*/ 	.short	0x0001
        /*0022*/ 	.short	0x0004
        /*0024*/ 	.byte	0x00, 0xf0, 0x09, 0x00


	//----- nvinfo : EIATTR_KPARAM_INFO
	.align		4
.L_3459:
        /*0028*/ 	.byte	0x04, 0x17
        /*002a*/ 	.short	(.L_3461 - .L_3460)
.L_3460:
        /*002c*/ 	.word	0x00000000
        /*0030*/ 	.short	0x0000
        /*0032*/ 	.short	0x0000
        /*0034*/ 	.byte	0x00, 0xf0, 0x11, 0x00


	//----- nvinfo : EIATTR_SPARSE_MMA_MASK
	.align		4
.L_3461:
        /*0038*/ 	.byte	0x03, 0x50
        /*003a*/ 	.short	0x0000


	//----- nvinfo : EIATTR_MAXREG_COUNT
	.align		4
        /*003c*/ 	.byte	0x03, 0x1b
        /*003e*/ 	.short	0x00ff


	//----- nvinfo : EIATTR_MERCURY_ISA_VERSION
	.align		4
        /*0040*/ 	.byte	0x03, 0x5f
        /*0042*/ 	.short	0x0101


	//----- nvinfo : EIATTR_VRC_CTA_INIT_COUNT
	.align		4
        /*0044*/ 	.byte	0x02, 0x4a
	.zero		1
	.zero		1


	//----- nvinfo : EIATTR_EXIT_INSTR_OFFSETS
	.align		4
        /*0048*/ 	.byte	0x04, 0x1c
        /*004a*/ 	.short	(.L_3463 - .L_3462)


	//   ....[0]....
.L_3462:
        /*004c*/ 	.word	0x00000bc0


	//   ....[1]....
        /*0050*/ 	.word	0x00000c20


	//   ....[2]....
        /*0054*/ 	.word	0x00001020


	//----- nvinfo : EIATTR_MAX_THREADS
	.align		4
.L_3463:
        /*0058*/ 	.byte	0x04, 0x05
        /*005a*/ 	.short	(.L_3465 - .L_3464)
.L_3464:
        /*005c*/ 	.word	0x00000080
        /*0060*/ 	.word	0x00000001
        /*0064*/ 	.word	0x00000001


	//----- nvinfo : EIATTR_CRS_STACK_SIZE
	.align		4
.L_3465:
        /*0068*/ 	.byte	0x04, 0x1e
        /*006a*/ 	.short	(.L_3467 - .L_3466)
.L_3466:
        /*006c*/ 	.word	0x00000000


	//----- nvinfo : EIATTR_CBANK_PARAM_SIZE
	.align		4
.L_3467:
        /*0070*/ 	.byte	0x03, 0x19
        /*0072*/ 	.short	0x0018


	//----- nvinfo : EIATTR_PARAM_CBANK
	.align		4
        /*0074*/ 	.byte	0x04, 0x0a
        /*0076*/ 	.short	(.L_3469 - .L_3468)
	.align		4
.L_3468:
        /*0078*/ 	.word	index@(.nv.constant0._ZN2at6native29vectorized_elementwise_kernelILi4ENS0_13AUnaryFunctorIhhhZZZNS0_18rshift_kernel_cudaERNS_18TensorIteratorBaseEENKUlvE_clEvENKUlvE_clEvEUlhhE_EESt5arrayIPcLm2EEEEviT0_T1_)
        /*007c*/ 	.short	0x0380
        /*007e*/ 	.short	0x0018


	//----- nvinfo : EIATTR_SW_WAR
	.align		4
.L_3469:
        /*0080*/ 	.byte	0x04, 0x36
        /*0082*/ 	.short	(.L_3471 - .L_3470)
.L_3470:
        /*0084*/ 	.word	0x00000008
.L_3471:


//--------------------- .nv.info._ZN2at6native29vectorized_elementwise_kernelILi8ENS0_13AUnaryFunctorIhhhZZZNS0_18rshift_kernel_cudaERNS_18TensorIteratorBaseEENKUlvE_clEvENKUlvE_clEvEUlhhE_EESt5arrayIPcLm2EEEEviT0_T1_ --------------------------
	.section	.nv.info._ZN2at6native29vectorized_elementwise_kernelILi8ENS0_13AUnaryFunctorIhhhZZZNS0_18rshift_kernel_cudaERNS_18TensorIteratorBaseEENKUlvE_clEvENKUlvE_clEvEUlhhE_EESt5arrayIPcLm2EEEEviT0_T1_,"",@"SHT_CUDA_INFO"
	.sectionflags	@""
	.align	4


	//----- nvinfo : EIATTR_CUDA_API_VERSION
	.align		4
        /*0000*/ 	.byte	0x04, 0x37
        /*0002*/ 	.short	(.L_3473 - .L_3472)
.L_3472:
        /*0004*/ 	.word	0x00000082


	//----- nvinfo : EIATTR_KPARAM_INFO
	.align		4
.L_3473:
        /*0008*/ 	.byte	0x04, 0x17
        /*000a*/ 	.short	(.L_3475 - .L_3474)
.L_3474:
        /*000c*/ 	.word	0x00000000
        /*0010*/ 	.short	0x0002
        /*0012*/ 	.short	0x0008
        /*0014*/ 	.byte	0x00, 0xf0, 0x41, 0x00


	//----- nvinfo : EIATTR_KPARAM_INFO
	.align		4
.L_3475:
        /*0018*/ 	.byte	0x04, 0x17
        /*001a*/ 	.short	(.L_3477 - .L_3476)
.L_3476:
        /*001c*/ 	.word	0x00000000
        /*0020*/ 	.short	0x0001
        /*0022*/ 	.short	0x0004
        /*0024*/ 	.byte	0x00, 0xf0, 0x09, 0x00


	//----- nvinfo : EIATTR_KPARAM_INFO
	.align		4
.L_3477:
        /*0028*/ 	.byte	0x04, 0x17
        /*002a*/ 	.short	(.L_3479 - .L_3478)
.L_3478:
        /*002c*/ 	.word	0x00000000
        /*0030*/ 	.short	0x0000
        /*0032*/ 	.short	0x0000
        /*0034*/ 	.byte	0x00, 0xf0, 0x11, 0x00


	//----- nvinfo : EIATTR_SPARSE_MMA_MASK
	.align		4
.L_3479:
        /*0038*/ 	.byte	0x03, 0x50
        /*003a*/ 	.short	0x0000


	//----- nvinfo : EIATTR_MAXREG_COUNT
	.align		4
        /*003c*/ 	.byte	0x03, 0x1b
        /*003e*/ 	.short	0x00ff


	//----- nvinfo : EIATTR_MERCURY_ISA_VERSION
	.align		4
        /*0040*/ 	.byte	0x03, 0x5f
        /*0042*/ 	.short	0x0101


	//----- nvinfo : EIATTR_VRC_CTA_INIT_COUNT
	.align		4
        /*0044*/ 	.byte	0x02, 0x4a
	.zero		1
	.zero		1


	//----- nvinfo : EIATTR_EXIT_INSTR_OFFSETS
	.align		4
        /*0048*/ 	.byte	0x04, 0x1c
        /*004a*/ 	.short	(.L_3481 - .L_3480)


	//   ....[0]....
.L_3480:
        /*004c*/ 	.word	0x00000bc0


	//   ....[1]....
        /*0050*/ 	.word	0x00000c20


	//   ....[2]....
        /*0054*/ 	.word	0x00001000


	//----- nvinfo : EIATTR_MAX_THREADS
	.align		4
.L_3481:
        /*0058*/ 	.byte	0x04, 0x05
        /*005a*/ 	.short	(.L_3483 - .L_3482)
.L_3482:
        /*005c*/ 	.word	0x00000080
        /*0060*/ 	.word	0x00000001
        /*0064*/ 	.word	0x00000001


	//----- nvinfo : EIATTR_CRS_STACK_SIZE
	.align		4
.L_3483:
        /*0068*/ 	.byte	0x04, 0x1e
        /*006a*/ 	.short	(.L_3485 - .L_3484)
.L_3484:
        /*006c*/ 	.word	0x00000000


	//----- nvinfo : EIATTR_CBANK_PARAM_SIZE
	.align		4
.L_3485:
        /*0070*/ 	.byte	0x03, 0x19
        /*0072*/ 	.short	0x0018


	//----- nvinfo : EIATTR_PARAM_CBANK
	.align		4
        /*0074*/ 	.byte	0x04, 0x0a
        /*0076*/ 	.short	(.L_3487 - .L_3486)
	.align		4
.L_3486:
        /*0078*/ 	.word	index@(.nv.constant0._ZN2at6native29vectorized_elementwise_kernelILi8ENS0_13AUnaryFunctorIhhhZZZNS0_18rshift_kernel_cudaERNS_18TensorIteratorBaseEENKUlvE_clEvENKUlvE_clEvEUlhhE_EESt5arrayIPcLm2EEEEviT0_T1_)
        /*007c*/ 	.short	0x0380
        /*007e*/ 	.short	0x0018


	//----- nvinfo : EIATTR_SW_WAR
	.align		4
.L_3487:
        /*0080*/ 	.byte	0x04, 0x36
        /*0082*/ 	.short	(.L_3489 - .L_3488)
.L_3488:
        /*0084*/ 	.word	0x00000008
.L_3489:


//--------------------- .nv.info._ZN2at6native18elementwise_kernelILi128ELi4EZNS0_15gpu_kernel_implINS0_13BinaryFunctorIsssZZZNS0_18lshift_kernel_cudaERNS_18TensorIteratorBaseEENKUlvE_clEvENKUlvE3_clEvEUlssE_EEEEvS5_RKT_EUliE_EEviT1_ --------------------------
	.section	.nv.info._ZN2at6native18elementwise_kernelILi128ELi4EZNS0_15gpu_kernel_implINS0_13BinaryFunctorIsssZZZNS0_18lshift_kernel_cudaERNS_18TensorIteratorBaseEENKUlvE_clEvENKUlvE3_clEvEUlssE_EEEEvS5_RKT_EUliE_EEviT1_,"",@"SHT_CUDA_INFO"
	.sectionflags	@""
	.align	4


	//----- nvinfo : EIATTR_CUDA_API_VERSION
	.align		4
        /*0000*/ 	.byte	0x04, 0x37
        /*0002*/ 	.short	(.L_3491 - .L_3490)
.L_3490:
        /*0004*/ 	.word	0x00000082


	//----- nvinfo : EIATTR_KPARAM_INFO
	.align		4
.L_3491:
        /*0008*/ 	.byte	0x04, 0x17
        /*000a*/ 	.short	(.L_3493 - .L_3492)
.L_3492:
        /*000c*/ 	.word	0x00000000
        /*0010*/ 	.short	0x0001
        /*0012*/ 	.short	0x0008
        /*0014*/ 	.byte	0x00, 0xf0, 0x21, 0x0a


	//----- nvinfo : EIATTR_KPARAM_INFO
	.align		4
.L_3493:
        /*0018*/ 	.byte	0x04, 0x17
        /*001a*/ 	.short	(.L_3495 - .L_3494)
.L_3494:
        /*001c*/ 	.word	0x00000000
        /*0020*/ 	.short	0x0000
        /*0022*/ 	.short	0x0000
        /*0024*/ 	.byte	0x00, 0xf0, 0x11, 0x00


	//----- nvinfo : EIATTR_SPARSE_MMA_MASK
	.align		4
.L_3495:
        /*0028*/ 	.byte	0x03, 0x50
        /*002a*/ 	.short	0x0000


	//----- nvinfo : EIATTR_MAXREG_COUNT
	.align		4
        /*002c*/ 	.byte	0x03, 0x1b
        /*002e*/ 	.short	0x0080


	//----- nvinfo : EIATTR_EXTERNS
	.align		4
        /*0030*/ 	.byte	0x04, 0x0f
        /*0032*/ 	.short	(.L_3497 - .L_3496)


	//   ....[0]....
	.align		4
.L_3496:
        /*0034*/ 	.word	index@(__assertfail)


	//----- nvinfo : EIATTR_MERCURY_ISA_VERSION
	.align		4
.L_3497:
        /*0038*/ 	.byte	0x03, 0x5f
        /*003a*/ 	.short	0x0101


	//----- nvinfo : EIATTR_VRC_CTA_INIT_COUNT
	.align		4
        /*003c*/ 	.byte	0x02, 0x4a
	.zero		1
	.zero		1


	//----- nvinfo : EIATTR_SYSCALL_OFFSETS
	.align		4
        /*0040*/ 	.byte	0x04, 0x46
        /*0042*/ 	.short	(.L_3499 - .L_3498)


	//   ....[0]....
.L_3498:
        /*0044*/ 	.word	0x00002460


	//   ....[1]....
        /*0048*/ 	.word	0x000032b0


	//   ....[2]....
        /*004c*/ 	.word	0x00004100


	//   ....[3]....
        /*0050*/ 	.word	0x000066f0


	//   ....[4]....
        /*0054*/ 	.word	0x00007540


	//   ....[5]....
        /*0058*/ 	.word	0x000081a0


	//   ....[6]....
        /*005c*/ 	.word	0x0000a8b0


	//   ....[7]....
        /*0060*/ 	.word	0x0000b700


	//   ....[8]....
        /*0064*/ 	.word	0x0000c360


	//   ....[9]....
        /*0068*/ 	.word	0x0000ea90


	//   ....[10]....
        /*006c*/ 	.word	0x0000f8e0


	//   ....[11]....
        /*0070*/ 	.word	0x00010510


	//----- nvinfo : EIATTR_EXIT_INSTR_OFFSETS
	.align		4
.L_3499:
        /*0074*/ 	.byte	0x04, 0x1c
        /*0076*/ 	.short	(.L_3501 - .L_3500)


	//   ....[0]....
.L_3500:
        /*0078*/ 	.word	0x0000c640


	//   ....[1]....
        /*007c*/ 	.word	0x0000fa50


	//   ....[2]....
        /*0080*/ 	.word	0x0000fa70


	//   ....[3]....
        /*0084*/ 	.word	0x0000fb10


	//   ....[4]....
        /*0088*/ 	.word	0x0000fb40


	//   ....[5]....
        /*008c*/ 	.word	0x0000fb60


	//   ....[6]....
        /*0090*/ 	.word	0x0000fbf0


	//   ....[7]....
        /*0094*/ 	.word	0x0000fc30


	//   ....[8]....
        /*0098*/ 	.word	0x0000fcd0


	//   ....[9]....
        /*009c*/ 	.word	0x0000fd20


	//   ....[10]....
        /*00a0*/ 	.word	0x0000fd50


	//   ....[11]....
        /*00a4*/ 	.word	0x0000fe10


	//   ....[12]....
        /*00a8*/ 	.word	0x0000ff80


	//   ....[13]....
        /*00ac*/ 	.word	0x000100f0


	//   ....[14]....
        /*00b0*/ 	.word	0x00010250


	//   ....[15]....
        /*00b4*/ 	.word	0x00010290


	//   ....[16]....
        /*00b8*/ 	.word	0x000102c0


	//   ....[17]....
        /*00bc*/ 	.word	0x00010370


	//   ....[18]....
        /*00c0*/ 	.word	0x000103b0


	//   ....[19]....
        /*00c4*/ 	.word	0x00010520


	//   ....[20]....
        /*00c8*/ 	.word	0x00010630


	//   ....[21]....
        /*00cc*/ 	.word	0x00010770


	//   ....[22]....
        /*00d0*/ 	.word	0x000107b0


	//----- nvinfo : EIATTR_MAX_THREADS
	.align		4
.L_3501:
        /*00d4*/ 	.byte	0x04, 0x05
        /*00d6*/ 	.short	(.L_3503 - .L_3502)
.L_3502:
        /*00d8*/ 	.word	0x00000080
        /*00dc*/ 	.word	0x00000001
        /*00e0*/ 	.word	0x00000001


	//----- nvinfo : EIATTR_CRS_STACK_SIZE
	.align		4
.L_3503:
        /*00e4*/ 	.byte	0x04, 0x1e
        /*00e6*/ 	.short	(.L_3505 - .L_3504)
.L_3504:
        /*00e8*/ 	.word	0x00000000


	//----- nvinfo : EIATTR_CBANK_PARAM_SIZE
	.align		4
.L_3505:
        /*00ec*/ 	.byte	0x03, 0x19
        /*00ee*/ 	.short	0x0290


	//----- nvinfo : EIATTR_PARAM_CBANK
	.align		4
        /*00f0*/ 	.byte	0x04, 0x0a
        /*00f2*/ 	.short	(.L_3507 - .L_3506)
	.align		4
.L_3506:
        /*00f4*/ 	.word	index@(.nv.constant0._ZN2at6native18elementwise_kernelILi128ELi4EZNS0_15gpu_kernel_implINS0_13BinaryFunctorIsssZZZNS0_18lshift_kernel_cudaERNS_18TensorIteratorBaseEENKUlvE_clEvENKUlvE3_clEvEUlssE_EEEEvS5_RKT_EUliE_EEviT1_)
        /*00f8*/ 	.short	0x0380
        /*00fa*/ 	.short	0x0290


	//----- nvinfo : EIATTR_SW_WAR
	.align		4
.L_3507:
        /*00fc*/ 	.byte	0x04, 0x36
        /*00fe*/ 	.short	(.L_3509 - .L_3508)
.L_3508:
        /*0100*/ 	.word	0x00000008
.L_3509:


//--------------------- .nv.info._ZN2at6native27unrolled_elementwise_kernelINS0_13BinaryFunctorIsssZZZNS0_18lshift_kernel_cudaERNS_18TensorIteratorBaseEENKUlvE_clEvENKUlvE3_clEvEUlssE_EESt5arrayIPcLm3EELi4E23TrivialOffsetCalculatorILi2EjESC_ILi1EjENS0_6memory12LoadWithCastILi2EEENSF_13StoreWithCastILi1EEEEEviT_T0_T2_T3_T4_T5_ --------------------------
	.section	.nv.info._ZN2at6native27unrolled_elementwise_kernelINS0_13BinaryFunctorIsssZZZNS0_18lshift_kernel_cudaERNS_18TensorIteratorBaseEENKUlvE_clEvENKUlvE3_clEvEUlssE_EESt5arrayIPcLm3EELi4E23TrivialOffsetCalculatorILi2EjESC_ILi1EjENS0_6memory12LoadWithCastILi2EEENSF_13StoreWithCastILi1EEEEEviT_T0_T2_T3_T4_T5_,"",@"SHT_CUDA_INFO"
	.sectionflags	@""
	.align	4


	//----- nvinfo : EIATTR_CUDA_API_VERSION
	.align		4
        /*0000*/ 	.byte	0x04, 0x37
        /*0002*/ 	.short	(.L_3511 - .L_3510)
.L_3510:
        /*0004*/ 	.word	0x00000082


	//----- nvinfo : EIATTR_KPARAM_INFO
	.align		4
.L_3511:
        /*0008*/ 	.byte	0x04, 0x17
        /*000a*/ 	.short	(.L_3513 - .L_3512)
.L_3512:
        /*000c*/ 	.word	0x00000000
        /*0010*/ 	.short	0x0006
        /*0012*/ 	.short	0x0030
        /*0014*/ 	.byte	0x00, 0xf0, 0x21, 0x00


	//----- nvinfo : EIATTR_KPARAM_INFO
	.align		4
.L_3513:
        /*0018*/ 	.byte	0x04, 0x17
        /*001a*/ 	.short	(.L_3515 - .L_3514)
.L_3514:
        /*001c*/ 	.word	0x00000000
        /*0020*/ 	.short	0x0005
        /*0022*/ 	.short	0x0024
        /*0024*/ 	.byte	0x00, 0xf0, 0x31, 0x00


	//----- nvinfo : EIATTR_KPARAM_INFO
	.align		4
.L_3515:
        /*0028*/ 	.byte	0x04, 0x17
        /*002a*/ 	.short	(.L_3517 - .L_3516)
.L_3516:
        /*002c*/ 	.word	0x00000000
        /*0030*/ 	.short	0x0004
        /*0032*/ 	.short	0x0021
        /*0034*/ 	.byte	0x00, 0xf0, 0x05, 0x00


	//----- nvinfo : EIATTR_KPARAM_INFO
	.align		4
.L_3517:
        /*0038*/ 	.byte	0x04, 0x17
        /*003a*/ 	.short	(.L_3519 - .L_3518)
.L_3518:
        /*003c*/ 	.word	0x00000000
        /*0040*/ 	.short	0x0003
        /*0042*/ 	.short	0x0020
        /*0044*/ 	.byte	0x00, 0xf0, 0x05, 0x00


	//----- nvinfo : EIATTR_KPARAM_INFO
	.align		4
.L_3519:
        /*0048*/ 	.byte	0x04, 0x17
        /*004a*/ 	.short	(.L_3521 - .L_3520)
.L_3520:
        /*004c*/ 	.word	0x00000000
        /*0050*/ 	.short	0x0002
        /*0052*/ 	.short	0x0008
        /*0054*/ 	.byte	0x00, 0xf0, 0x61, 0x00


	//----- nvinfo : EIATTR_KPARAM_INFO
	.align		4
.L_3521:
        /*0058*/ 	.byte	0x04, 0x17
        /*005a*/ 	.short	(.L_3523 - .L_3522)
.L_3522:
        /*005c*/ 	.word	0x00000000
        /*0060*/ 	.short	0x0001
        /*0062*/ 	.short	0x0004
        /*0064*/ 	.byte	0x00, 0xf0, 0x05, 0x00


	//----- nvinfo : EIATTR_KPARAM_INFO
	.align		4
.L_3523:
        /*0068*/ 	.byte	0x04, 0x17
        /*006a*/ 	.short	(.L_3525 - .L_3524)
.L_3524:
        /*006c*/ 	.word	0x00000000
        /*0070*/ 	.short	0x0000
        /*0072*/ 	.short	0x0000
        /*0074*/ 	.byte	0x00, 0xf0, 0x11, 0x00


	//----- nvinfo : EIATTR_SPARSE_MMA_MASK
	.align		4
.L_3525:
        /*0078*/ 	.byte	0x03, 0x50
        /*007a*/ 	.short	0x0000


	//----- nvinfo : EIATTR_MAXREG_COUNT
	.align		4
        /*007c*/ 	.byte	0x03, 0x1b
        /*007e*/ 	.short	0x00ff


	//----- nvinfo : EIATTR_EXTERNS
	.align		4
        /*0080*/ 	.byte	0x04, 0x0f
        /*0082*/ 	.short	(.L_3527 - .L_3526)


	//   ....[0]....
	.align		4
.L_3526:
        /*0084*/ 	.word	index@(__assertfail)


	//----- nvinfo : EIATTR_MERCURY_ISA_VERSION
	.align		4
.L_3527:
        /*0088*/ 	.byte	0x03, 0x5f
        /*008a*/ 	.short	0x0101


	//----- nvinfo : EIATTR_VRC_CTA_INIT_COUNT
	.align		4
        /*008c*/ 	.byte	0x02, 0x4a
	.zero		1
	.zero		1


	//----- nvinfo : EIATTR_SYSCALL_OFFSETS
	.align		4
        /*0090*/ 	.byte	0x04, 0x46
        /*0092*/ 	.short	(.L_3529 - .L_3528)


	//   ....[0]....
.L_3528:
        /*0094*/ 	.word	0x00000e40


	//   ....[1]....
        /*0098*/ 	.word	0x00001cb0


	//   ....[2]....
        /*009c*/ 	.word	0x00002c80


	//   ....[3]....
        /*00a0*/ 	.word	0x00003b00


	//   ....[4]....
        /*00a4*/ 	.word	0x00004a10


	//   ....[5]....
        /*00a8*/ 	.word	0x000058a0


	//   ....[6]....
        /*00ac*/ 	.word	0x000067a0


	//   ....[7]....
        /*00b0*/ 	.word	0x00007630


	//   ....[8]....
        /*00b4*/ 	.word	0x00008530


	//   ....[9]....
        /*00b8*/ 	.word	0x000092d0


	//   ....[10]....
        /*00bc*/ 	.word	0x0000a1b0


	//   ....[11]....
        /*00c0*/ 	.word	0x0000b070


	//----- nvinfo : EIATTR_EXIT_INSTR_OFFSETS
	.align		4
.L_3529:
        /*00c4*/ 	.byte	0x04, 0x1c
        /*00c6*/ 	.short	(.L_3531 - .L_3530)


	//   ....[0]....
.L_3530:
        /*00c8*/ 	.word	0x0000a480


	//   ....[1]....
        /*00cc*/ 	.word	0x0000a5b0


	//   ....[2]....
        /*00d0*/ 	.word	0x0000a5d0


	//   ....[3]....
        /*00d4*/ 	.word	0x0000a670


	//   ....[4]....
        /*00d8*/ 	.word	0x0000a6a0


	//   ....[5]....
        /*00dc*/ 	.word	0x0000a6c0


	//   ....[6]....
        /*00e0*/ 	.word	0x0000a750


	//   ....[7]....
        /*00e4*/ 	.word	0x0000a790


	//   ....[8]....
        /*00e8*/ 	.word	0x0000a830


	//   ....[9]....
        /*00ec*/ 	.word	0x0000a880


	//   ....[10]....
        /*00f0*/ 	.word	0x0000a8b0


	//   ....[11]....
        /*00f4*/ 	.word	0x0000a970


	//   ....[12]....
        /*00f8*/ 	.word	0x0000aae0


	//   ....[13]....
        /*00fc*/ 	.word	0x0000ac50


	//   ....[14]....
        /*0100*/ 	.word	0x0000adb0


	//   ....[15]....
        /*0104*/ 	.word	0x0000adf0


	//   ....[16]....
        /*0108*/ 	.word	0x0000ae20


	//   ....[17]....
        /*010c*/ 	.word	0x0000aed0


	//   ....[18]....
        /*0110*/ 	.word	0x0000af10


	//   ....[19]....
        /*0114*/ 	.word	0x0000b080


	//   ....[20]....
        /*0118*/ 	.word	0x0000b190


	//   ....[21]....
        /*011c*/ 	.word	0x0000b2d0


	//   ....[22]....
        /*0120*/ 	.word	0x0000b310


	//----- nvinfo : EIATTR_MAX_THREADS
	.align		4
.L_3531:
        /*0124*/ 	.byte	0x04, 0x05
        /*0126*/ 	.short	(.L_3533 - .L_3532)
.L_3532:
        /*0128*/ 	.word	0x00000080
        /*012c*/ 	.word	0x00000001
        /*0130*/ 	.word	0x00000001


	//----- nvinfo : EIATTR_CRS_STACK_SIZE
	.align		4
.L_3533:
        /*0134*/ 	.byte	0x04, 0x1e
        /*0136*/ 	.short	(.L_3535 - .L_3534)
.L_3534:
        /*0138*/ 	.word	0x00000000


	//----- nvinfo : EIATTR_CBANK_PARAM_SIZE
	.align		4
.L_3535:
        /*013c*/ 	.byte	0x03, 0x19
        /*013e*/ 	.short	0x0038


	//----- nvinfo : EIATTR_PARAM_CBANK
	.align		4
        /*0140*/ 	.byte	0x04, 0x0a
        /*0142*/ 	.short	(.L_3537 - .L_3536)
	.align		4
.L_3536:
        /*0144*/ 	.word	index@(.nv.constant0._ZN2at6native27unrolled_elementwise_kernelINS0_13BinaryFunctorIsssZZZNS0_18lshift_kernel_cudaERNS_18TensorIteratorBaseEENKUlvE_clEvENKUlvE3_clEvEUlssE_EESt5arrayIPcLm3EELi4E23TrivialOffsetCalculatorILi2EjESC_ILi1EjENS0_6memory12LoadWithCastILi2EEENSF_13StoreWithCastILi1EEEEEviT_T0_T2_T3_T4_T5_)
        /*0148*/ 	.short	0x0380
        /*014a*/ 	.short	0x0038


	//----- nvinfo : EIATTR_SW_WAR
	.align		4
.L_3537:
        /*014c*/ 	.byte	0x04, 0x36
        /*014e*/ 	.short	(.L_3539 - .L_3538)
.L_3538:
        /*0150*/ 	.word	0x00000008
.L_3539:


//--------------------- .nv.info._ZN2at6native18elementwise_kernelILi128ELi4EZNS0_22gpu_kernel_impl_nocastINS0_13BinaryFunctorIsssZZZNS0_18lshift_kernel_cudaERNS_18TensorIteratorBaseEENKUlvE_clEvENKUlvE3_clEvEUlssE_EEEEvS5_RKT_EUliE_EEviT1_ --------------------------
	.section	.nv.info._ZN2at6native18elementwise_kernelILi128ELi4EZNS0_22gpu_kernel_impl_nocastINS0_13BinaryFunctorIsssZZZNS0_18lshift_kernel_cudaERNS_18TensorIteratorBaseEENKUlvE_clEvENKUlvE3_clEvEUlssE_EEEEvS5_RKT_EUliE_EEviT1_,"",@"SHT_CUDA_INFO"
	.sectionflags	@""
	.align	4


	//----- nvinfo : EIATTR_CUDA_API_VERSION
	.align		4
        /*0000*/ 	.byte	0x04, 0x37
        /*0002*/ 	.short	(.L_3541 - .L_3540)
.L_3540:
        /*0004*/ 	.word	0x00000082


	//----- nvinfo : EIATTR_KPARAM_INFO
	.align		4
.L_3541:
        /*0008*/ 	.byte	0x04, 0x17
        /*000a*/ 	.short	(.L_3543 - .L_3542)
.L_3542:
        /*000c*/ 	.word	0x00000000
        /*0010*/ 	.short	0x0001
        /*0012*/ 	.short	0x0008
        /*0014*/ 	.byte	0x00, 0xf0, 0x21, 0x0a


	//----- nvinfo : EIATTR_KPARAM_INFO
	.align		4
.L_3543:
        /*0018*/ 	.byte	0x04, 0x17
        /*001a*/ 	.short	(.L_3545 - .L_3544)
.L_3544:
        /*001c*/ 	.word	0x00000000
        /*0020*/ 	.short	0x0000
        /*0022*/ 	.short	0x0000
        /*0024*/ 	.byte	0x00, 0xf0, 0x11, 0x00


	//----- nvinfo : EIATTR_SPARSE_MMA_MASK
	.align		4
.L_3545:
        /*0028*/ 	.byte	0x03, 0x50
        /*002a*/ 	.short	0x0000


	//----- nvinfo : EIATTR_MAXREG_COUNT
	.align		4
        /*002c*/ 	.byte	0x03, 0x1b
        /*002e*/ 	.short	0x0080


	//----- nvinfo : EIATTR_MERCURY_ISA_VERSION
	.align		4
        /*0030*/ 	.byte	0x03, 0x5f
        /*0032*/ 	.short	0x0101


	//----- nvinfo : EIATTR_VRC_CTA_INIT_COUNT
	.align		4
        /*0034*/ 	.byte	0x02, 0x4a
	.zero		1
	.zero		1


	//----- nvinfo : EIATTR_EXIT_INSTR_OFFSETS
	.align		4
        /*0038*/ 	.byte	0x04, 0x1c
        /*003a*/ 	.short	(.L_3547 - .L_3546)


	//   ....[0]....
.L_3546:
        /*003c*/ 	.word	0x00000360


	//   ....[1]....
        /*0040*/ 	.word	0x00000400


	//   ....[2]....
        /*0044*/ 	.word	0x00004940


	//   ....[3]....
        /*0048*/ 	.word	0x00005ff0


	//----- nvinfo : EIATTR_MAX_THREADS
	.align		4
.L_3547:
        /*004c*/ 	.byte	0x04, 0x05
        /*004e*/ 	.short	(.L_3549 - .L_3548)
.L_3548:
        /*0050*/ 	.word	0x00000080
        /*0054*/ 	.word	0x00000001
        /*0058*/ 	.word	0x00000001


	//----- nvinfo : EIATTR_CRS_STACK_SIZE
	.align		4
.L_3549:
        /*005c*/ 	.byte	0x04, 0x1e
        /*005e*/ 	.short	(.L_3551 - .L_3550)
.L_3550:
        /*0060*/ 	.word	0x00000000


	//----- nvinfo : EIATTR_CBANK_PARAM_SIZE
	.align		4
.L_3551:
        /*0064*/ 	.byte	0x03, 0x19
        /*0066*/ 	.short	0x0290


	//----- nvinfo : EIATTR_PARAM_CBANK
	.align		4
        /*0068*/ 	.byte	0x04, 0x0a
        /*006a*/ 	.short	(.L_3553 - .L_3552)
	.align		4
.L_3552:
        /*006c*/ 	.word	index@(.nv.constant0._ZN2at6native18elementwise_kernelILi128ELi4EZNS0_22gpu_kernel_impl_nocastINS0_13BinaryFunctorIsssZZZNS0_18lshift_kernel_cudaERNS_18TensorIteratorBaseEENKUlvE_clEvENKUlvE3_clEvEUlssE_EEEEvS5_RKT_EUliE_EEviT1_)
        /*0070*/ 	.short	0x0380
        /*0072*/ 	.short	0x0290


	//----- nvinfo : EIATTR_SW_WAR
	.align		4
.L_3553:
        /*0074*/ 	.byte	0x04, 0x36
        /*0076*/ 	.short	(.L_3555 - .L_3554)
.L_3554:
        /*0078*/ 	.word	0x00000008
.L_3555:


//--------------------- .nv.info._ZN2at6native27unrolled_elementwise_kernelINS0_13BinaryFunctorIsssZZZNS0_18lshift_kernel_cudaERNS_18TensorIteratorBaseEENKUlvE_clEvENKUlvE3_clEvEUlssE_EESt5arrayIPcLm3EELi4E23TrivialOffsetCalculatorILi2EjESC_ILi1EjENS0_6memory15LoadWithoutCastENSF_16StoreWithoutCastEEEviT_T0_T2_T3_T4_T5_ --------------------------
	.section	.nv.info._ZN2at6native27unrolled_elementwise_kernelINS0_13BinaryFunctorIsssZZZNS0_18lshift_kernel_cudaERNS_18TensorIteratorBaseEENKUlvE_clEvENKUlvE3_clEvEUlssE_EESt5arrayIPcLm3EELi4E23TrivialOffsetCalculatorILi2EjESC_ILi1EjENS0_6memory15LoadWithoutCastENSF_16StoreWithoutCastEEEviT_T0_T2_T3_T4_T5_,"",@"SHT_CUDA_INFO"
	.sectionflags	@""
	.align	4


	//----- nvinfo : EIATTR_CUDA_API_VERSION
	.align		4
        /*0000*/ 	.byte	0x04, 0x37
        /*0002*/ 	.short	(.L_3557 - .L_3556)
.L_3556:
        /*0004*/ 	.word	0x00000082


	//----- nvinfo : EIATTR_KPARAM_INFO
	.align		4
.L_3557:
        /*0008*/ 	.byte	0x04, 0x17
        /*000a*/ 	.short	(.L_3559 - .L_3558)
.L_3558:
        /*000c*/ 	.word	0x00000000
        /*0010*/ 	.short	0x0006
        /*0012*/ 	.short	0x0023
        /*0014*/ 	.byte	0x00, 0xf0, 0x05, 0x00


	//----- nvinfo : EIATTR_KPARAM_INFO
	.align		4
.L_3559:
        /*0018*/ 	.byte	0x04, 0x17
        /*001a*/ 	.short	(.L_3561 - .L_3560)
.L_3560:
        /*001c*/ 	.word	0x00000000
        /*0020*/ 	.short	0x0005
        /*0022*/ 	.short	0x0022
        /*0024*/ 	.byte	0x00, 0xf0, 0x05, 0x00


	//----- nvinfo : EIATTR_KPARAM_INFO
	.align		4
.L_3561:
        /*0028*/ 	.byte	0x04, 0x17
        /*002a*/ 	.short	(.L_3563 - .L_3562)
.L_3562:
        /*002c*/ 	.word	0x00000000
        /*0030*/ 	.short	0x0004
        /*0032*/ 	.short	0x0021
        /*0034*/ 	.byte	0x00, 0xf0, 0x05, 0x00


	//----- nvinfo : EIATTR_KPARAM_INFO
	.align		4
.L_3563:
        /*0038*/ 	.byte	0x04, 0x17
        /*003a*/ 	.short	(.L_3565 - .L_3564)
.L_3564:
        /*003c*/ 	.word	0x00000000
        /*0040*/ 	.short	0x0003
        /*0042*/ 	.short	0x0020
        /*0044*/ 	.byte	0x00, 0xf0, 0x05, 0x00


	//----- nvinfo : EIATTR_KPARAM_INFO
	.align		4
.L_3565:
        /*0048*/ 	.byte	0x04, 0x17
        /*004a*/ 	.short	(.L_3567 - .L_3566)
.L_3566:
        /*004c*/ 	.word	0x00000000
        /*0050*/ 	.short	0x0002
        /*0052*/ 	.short	0x0008
        /*0054*/ 	.byte	0x00, 0xf0, 0x61, 0x00


	//----- nvinfo : EIATTR_KPARAM_INFO
	.align		4
.L_3567:
        /*0058*/ 	.byte	0x04, 0x17
        /*005a*/ 	.short	(.L_3569 - .L_3568)
.L_3568:
        /*005c*/ 	.word	0x00000000
        /*0060*/ 	.short	0x0001
        /*0062*/ 	.short	0x0004
        /*0064*/ 	.byte	0x00, 0xf0, 0x05, 0x00


	//----- nvinfo : EIATTR_KPARAM_INFO
	.align		4
.L_3569:
        /*0068*/ 	.byte	0x04, 0x17
        /*006a*/ 	.short	(.L_3571 - .L_3570)
.L_3570:
        /*006c*/ 	.word	0x00000000
        /*0070*/ 	.short	0x0000
        /*0072*/ 	.short	0x0000
        /*0074*/ 	.byte	0x00, 0xf0, 0x11, 0x00


	//----- nvinfo : EIATTR_SPARSE_MMA_MASK
	.align		4
.L_3571:
        /*0078*/ 	.byte	0x03, 0x50
        /*007a*/ 	.short	0x0000


	//----- nvinfo : EIATTR_MAXREG_COUNT
	.align		4
        /*007c*/ 	.byte	0x03, 0x1b
        /*007e*/ 	.short	0x00ff


	//----- nvinfo : EIATTR_MERCURY_ISA_VERSION
	.align		4
        /*0080*/ 	.byte	0x03, 0x5f
        /*0082*/ 	.short	0x0101


	//----- nvinfo : EIATTR_VRC_CTA_INIT_COUNT
	.align		4
        /*0084*/ 	.byte	0x02, 0x4a
	.zero		1
	.zero		1


	//----- nvinfo : EIATTR_EXIT_INSTR_OFFSETS
	.align		4
        /*0088*/ 	.byte	0x04, 0x1c
        /*008a*/ 	.short	(.L_3573 - .L_3572)


	//   ....[0]....
.L_3572:
        /*008c*/ 	.word	0x000005c0


	//   ....[1]....
        /*0090*/ 	.word	0x00000610


	//----- nvinfo : EIATTR_MAX_THREADS
	.align		4
.L_3573:
        /*0094*/ 	.byte	0x04, 0x05
        /*0096*/ 	.short	(.L_3575 - .L_3574)
.L_3574:
        /*0098*/ 	.word	0x00000080
        /*009c*/ 	.word	0x00000001
        /*00a0*/ 	.word	0x00000001


	//----- nvinfo : EIATTR_CRS_STACK_SIZE
	.align		4
.L_3575:
        /*00a4*/ 	.byte	0x04, 0x1e
        /*00a6*/ 	.short	(.L_3577 - .L_3576)
.L_3576:
        /*00a8*/ 	.word	0x00000000


	//----- nvinfo : EIATTR_CBANK_PARAM_SIZE
	.align		4
.L_3577:
        /*00ac*/ 	.byte	0x03, 0x19
        /*00ae*/ 	.short	0x0024


	//----- nvinfo : EIATTR_PARAM_CBANK
	.align		4
        /*00b0*/ 	.byte	0x04, 0x0a
        /*00b2*/ 	.short	(.L_3579 - .L_3578)
	.align		4
.L_3578:
        /*00b4*/ 	.word	index@(.nv.constant0._ZN2at6native27unrolled_elementwise_kernelINS0_13BinaryFunctorIsssZZZNS0_18lshift_kernel_cudaERNS_18TensorIteratorBaseEENKUlvE_clEvENKUlvE3_clEvEUlssE_EESt5arrayIPcLm3EELi4E23TrivialOffsetCalculatorILi2EjESC_ILi1EjENS0_6memory15LoadWithoutCastENSF_16StoreWithoutCastEEEviT_T0_T2_T3_T4_T5_)
        /*00b8*/ 	.short	0x0380
        /*00ba*/ 	.short	0x0024


	//----- nvinfo : EIATTR_SW_WAR
	.align		4
.L_3579:
        /*00bc*/ 	.byte	0x04, 0x36
        /*00be*/ 	.short	(.L_3581 - .L_3580)
.L_3580:
        /*00c0*/ 	.word	0x00000008
.L_3581:


//--------------------- .nv.info._ZN2at6native29vectorized_elementwise_kernelILi2ENS0_13BinaryFunctorIsssZZZNS0_18lshift_kernel_cudaERNS_18TensorIteratorBaseEENKUlvE_clEvENKUlvE3_clEvEUlssE_EESt5arrayIPcLm3EEEEviT0_T1_ --------------------------
	.section	.nv.info._ZN2at6native29vectorized_elementwise_kernelILi2ENS0_13BinaryFunctorIsssZZZNS0_18lshift_kernel_cudaERNS_18TensorIteratorBaseEENKUlvE_clEvENKUlvE3_clEvEUlssE_EESt5arrayIPcLm3EEEEviT0_T1_,"",@"SHT_CUDA_INFO"
	.sectionflags	@""
	.align	4


	//----- nvinfo : EIATTR_CUDA_API_VERSION
	.align		4
        /*0000*/ 	.byte	0x04, 0x37
        /*0002*/ 	.short	(.L_3583 - .L_3582)
.L_3582:
        /*0004*/ 	.word	0x00000082


	//----- nvinfo : EIATTR_KPARAM_INFO
	.align		4
.L_3583:
        /*0008*/ 	.byte	0x04, 0x17
        /*000a*/ 	.short	(.L_3585 - .L_3584)
.L_3584:
        /*000c*/ 	.word	0x00000000
        /*0010*/ 	.short	0x0002
        /*0012*/ 	.short	0x0008
        /*0014*/ 	.byte	0x00, 0xf0, 0x61, 0x00


	//----- nvinfo : EIATTR_KPARAM_INFO
	.align		4
.L_3585:
        /*0018*/ 	.byte	0x04, 0x17
        /*001a*/ 	.short	(.L_3587 - .L_3586)
.L_3586:
        /*001c*/ 	.word	0x00000000
        /*0020*/ 	.short	0x0001
        /*0022*/ 	.short	0x0004
        /*0024*/ 	.byte	0x00, 0xf0, 0x05, 0x00


	//----- nvinfo : EIATTR_KPARAM_INFO
	.align		4
.L_3587:
        /*0028*/ 	.byte	0x04, 0x17
        /*002a*/ 	.short	(.L_3589 - .L_3588)
.L_3588:
        /*002c*/ 	.word	0x00000000
        /*0030*/ 	.short	0x0000
        /*0032*/ 	.short	0x0000
        /*0034*/ 	.byte	0x00, 0xf0, 0x11, 0x00


	//----- nvinfo : EIATTR_SPARSE_MMA_MASK
	.align		4
.L_3589:
        /*0038*/ 	.byte	0x03, 0x50
        /*003a*/ 	.short	0x0000


	//----- nvinfo : EIATTR_MAXREG_COUNT
	.align		4
        /*003c*/ 	.byte	0x03, 0x1b
        /*003e*/ 	.short	0x00ff


	//----- nvinfo : EIATTR_MERCURY_ISA_VERSION
	.align		4
        /*0040*/ 	.byte	0x03, 0x5f
        /*0042*/ 	.short	0x0101


	//----- nvinfo : EIATTR_VRC_CTA_INIT_COUNT
	.align		4
        /*0044*/ 	.byte	0x02, 0x4a
	.zero		1
	.zero		1


	//----- nvinfo : EIATTR_EXIT_INSTR_OFFSETS
	.align		4
        /*0048*/ 	.byte	0x04, 0x1c
        /*004a*/ 	.short	(.L_3591 - .L_3590)


	//   ....[0]....
.L_3590:
        /*004c*/ 	.word	0x00000b50


	//   ....[1]....
        /*0050*/ 	.word	0x00000ba0


	//   ....[2]....
        /*0054*/ 	.word	0x00000fe0


	//----- nvinfo : EIATTR_MAX_THREADS
	.align		4
.L_3591:
        /*0058*/ 	.byte	0x04, 0x05
        /*005a*/ 	.short	(.L_3593 - .L_3592)
.L_3592:
        /*005c*/ 	.word	0x00000080
        /*0060*/ 	.word	0x00000001
        /*0064*/ 	.word	0x00000001


	//----- nvinfo : EIATTR_CRS_STACK_SIZE
	.align		4
.L_3593:
        /*0068*/ 	.byte	0x04, 0x1e
        /*006a*/ 	.short	(.L_3595 - .L_3594)
.L_3594:
        /*006c*/ 	.word	0x00000000


	//----- nvinfo : EIATTR_CBANK_PARAM_SIZE
	.align		4
.L_3595:
        /*0070*/ 	.byte	0x03, 0x19
        /*0072*/ 	.short	0x0020


	//----- nvinfo : EIATTR_PARAM_CBANK
	.align		4
        /*0074*/ 	.byte	0x04, 0x0a
        /*0076*/ 	.short	(.L_3597 - .L_3596)
	.align		4
.L_3596:
        /*0078*/ 	.word	index@(.nv.constant0._ZN2at6native29vectorized_elementwise_kernelILi2ENS0_13BinaryFunctorIsssZZZNS0_18lshift_kernel_cudaERNS_18TensorIteratorBaseEENKUlvE_clEvENKUlvE3_clEvEUlssE_EESt5arrayIPcLm3EEEEviT0_T1_)
        /*007c*/ 	.short	0x0380
        /*007e*/ 	.short	0x0020


	//----- nvinfo : EIATTR_SW_WAR
	.align		4
.L_3597:
        /*0080*/ 	.byte	0x04, 0x36
        /*0082*/ 	.short	(.L_3599 - .L_3598)
.L_3598:
        /*0084*/ 	.word	0x00000008
.L_3599:


//--------------------- .nv.info._ZN2at6native29vectorized_elementwise_kernelILi4ENS0_13BinaryFunctorIsssZZZNS0_18lshift_kernel_cudaERNS_18TensorIteratorBaseEENKUlvE_clEvENKUlvE3_clEvEUlssE_EESt5arrayIPcLm3EEEEviT0_T1_ --------------------------
	.section	.nv.info._ZN2at6native29vectorized_elementwise_kernelILi4ENS0_13BinaryFunctorIsssZZZNS0_18lshift_kernel_cudaERNS_18TensorIteratorBaseEENKUlvE_clEvENKUlvE3_clEvEUlssE_EESt5arrayIPcLm3EEEEviT0_T1_,"",@"SHT_CUDA_INFO"
	.sectionflags	@""
	.align	4


	//----- nvinfo : EIATTR_CUDA_API_VERSION
	.align		4
        /*0000*/ 	.byte	0x04, 0x37
        /*0002*/ 	.short	(.L_3601 - .L_3600)
.L_3600:
        /*0004*/ 	.word	0x00000082


	//----- nvinfo : EIATTR_KPARAM_INFO
	.align		4
.L_3601:
        /*0008*/ 	.byte	0x04, 0x17
        /*000a*/ 	.short	(.L_3603 - .L_3602)
.L_3602:
        /*000c*/ 	.word	0x00000000
        /*0010*/ 	.short	0x0002
        /*0012*/ 	.short	0x0008
        /*0014*/ 	.byte	0x00, 0xf0, 0x61, 0x00


	//----- nvinfo : EIATTR_KPARAM_INFO
	.align		4
.L_3603:
        /*0018*/ 	.byte	0x04, 0x17
        /*001a*/ 	.short	(.L_3605 - .L_3604)
.L_3604:
        /*001c*/ 	.word	0x00000000
        /*0020*/ 	.short	0x0001
        /*0022*/ 	.short	0x0004
        /*0024*/ 	.byte	0x00, 0xf0, 0x05, 0x00


	//----- nvinfo : EIATTR_KPARAM_INFO
	.align		4
.L_3605:
        /*0028*/ 	.byte	0x04, 0x17
        /*002a*/ 	.short	(.L_3607 - .L_3606)
.L_3606:
        /*002c*/ 	.word	0x00000000
        /*0030*/ 	.short	0x0000
        /*0032*/ 	.short	0x0000
        /*0034*/ 	.byte	0x00, 0xf0, 0x11, 0x00


	//----- nvinfo : EIATTR_SPARSE_MMA_MASK
	.align		4
.L_3607:
        /*0038*/ 	.byte	0x03, 0x50
        /*003a*/ 	.short	0x0000


	//----- nvinfo : EIATTR_MAXREG_COUNT
	.align		4
        /*003c*/ 	.byte	0x03, 0x1b
        /*003e*/ 	.short	0x00ff


	//----- nvinfo : EIATTR_MERCURY_ISA_VERSION
	.align		4
        /*0040*/ 	.byte	0x03, 0x5f
        /*0042*/ 	.short	0x0101


	//----- nvinfo : EIATTR_VRC_CTA_INIT_COUNT
	.align		4
        /*0044*/ 	.byte	0x02, 0x4a
	.zero		1
	.zero		1


	//----- nvinfo : EIATTR_EXIT_INSTR_OFFSETS
	.align		4
        /*0048*/ 	.byte	0x04, 0x1c
        /*004a*/ 	.short	(.L_3609 - .L_3608)


	//   ....[0]....
.L_3608:
        /*004c*/ 	.word	0x00000b50


	//   ....[1]....
        /*0050*/ 	.word	0x00000ba0


	//   ....[2]....
        /*0054*/ 	.word	0x00000fb0


	//----- nvinfo : EIATTR_MAX_THREADS
	.align		4
.L_3609:
        /*0058*/ 	.byte	0x04, 0x05
        /*005a*/ 	.short	(.L_3611 - .L_3610)
.L_3610:
        /*005c*/ 	.word	0x00000080
        /*0060*/ 	.word	0x00000001
        /*0064*/ 	.word	0x00000001


	//----- nvinfo : EIATTR_CRS_STACK_SIZE
	.align		4
.L_3611:
        /*0068*/ 	.byte	0x04, 0x1e
        /*006a*/ 	.short	(.L_3613 - .L_3612)
.L_3612:
        /*006c*/ 	.word	0x00000000


	//----- nvinfo : EIATTR_CBANK_PARAM_SIZE
	.align		4
.L_3613:
        /*0070*/ 	.byte	0x03, 0x19
        /*0072*/ 	.short	0x0020


	//----- nvinfo : EIATTR_PARAM_CBANK
	.align		4
        /*0074*/ 	.byte	0x04, 0x0a
        /*0076*/ 	.short	(.L_3615 - .L_3614)
	.align		4
.L_3614:
        /*0078*/ 	.word	index@(.nv.constant0._ZN2at6native29vectorized_elementwise_kernelILi4ENS0_13BinaryFunctorIsssZZZNS0_18lshift_kernel_cudaERNS_18TensorIteratorBaseEENKUlvE_clEvENKUlvE3_clEvEUlssE_EESt5arrayIPcLm3EEEEviT0_T1_)
        /*007c*/ 	.short	0x0380
        /*007e*/ 	.short	0x0020


	//----- nvinfo : EIATTR_SW_WAR
	.align		4
.L_3615:
        /*0080*/ 	.byte	0x04, 0x36
        /*0082*/ 	.short	(.L_3617 - .L_3616)
.L_3616:
        /*0084*/ 	.word	0x00000008
.L_3617:


//--------------------- .nv.info._ZN2at6native29vectorized_elementwise_kernelILi8ENS0_13BinaryFunctorIsssZZZNS0_18lshift_kernel_cudaERNS_18TensorIteratorBaseEENKUlvE_clEvENKUlvE3_clEvEUlssE_EESt5arrayIPcLm3EEEEviT0_T1_ --------------------------
	.section	.nv.info._ZN2at6native29vectorized_elementwise_kernelILi8ENS0_13BinaryFunctorIsssZZZNS0_18lshift_kernel_cudaERNS_18TensorIteratorBaseEENKUlvE_clEvENKUlvE3_clEvEUlssE_EESt5arrayIPcLm3EEEEviT0_T1_,"",@"SHT_CUDA_INFO"
	.sectionflags	@""
	.align	4


	//----- nvinfo : EIATTR_CUDA_API_VERSION
	.align		4
        /*0000*/ 	.byte	0x04, 0x37
        /*0002*/ 	.short	(.L_3619 - .L_3618)
.L_3618:
        /*0004*/ 	.word	0x00000082


	//----- nvinfo : EIATTR_KPARAM_INFO
	.align		4
.L_3619:
        /*0008*/ 	.byte	0x04, 0x17
        /*000a*/ 	.short	(.L_3621 - .L_3620)
.L_3620:
        /*000c*/ 	.word	0x00000000
        /*0010*/ 	.short	0x0002
        /*0012*/ 	.short	0x0008
        /*0014*/ 	.byte	0x00, 0xf0, 0x61, 0x00


	//----- nvinfo : EIATTR_KPARAM_INFO
	.align		4
.L_3621:
        /*0018*/ 	.byte	0x04, 0x17
        /*001a*/ 	.short	(.L_3623 - .L_3622)
.L_3622:
        /*001c*/ 	.word	0x00000000
        /*0020*/ 	.short	0x0001
        /*0022*/ 	.short	0x0004
        /*0024*/ 	.byte	0x00, 0xf0, 0x05, 0x00


	//----- nvinfo : EIATTR_KPARAM_INFO
	.align		4
.L_3623:
        /*0028*/ 	.byte	0x04, 0x17
        /*002a*/ 	.short	(.L_3625 - .L_3624)
.L_3624:
        /*002c*/ 	.word	0x00000000
        /*0030*/ 	.short	0x0000
        /*0032*/ 	.short	0x0000
        /*0034*/ 	.byte	0x00, 0xf0, 0x11, 0x00


	//----- nvinfo : EIATTR_SPARSE_MMA_MASK
	.align		4
.L_3625:
        /*0038*/ 	.byte	0x03, 0x50
        /*003a*/ 	.short	0x0000


	//----- nvinfo : EIATTR_MAXREG_COUNT
	.align		4
        /*003c*/ 	.byte	0x03, 0x1b
        /*003e*/ 	.short	0x00ff


	//----- nvinfo : EIATTR_MERCURY_ISA_VERSION
	.align		4
        /*0040*/ 	.byte	0x03, 0x5f
        /*0042*/ 	.short	0x0101


	//----- nvinfo : EIATTR_VRC_CTA_INIT_COUNT
	.align		4
        /*0044*/ 	.byte	0x02, 0x4a
	.zero		1
	.zero		1


	//----- nvinfo : EIATTR_EXIT_INSTR_OFFSETS
	.align		4
        /*0048*/ 	.byte	0x04, 0x1c
        /*004a*/ 	.short	(.L_3627 - .L_3626)


	//   ....[0]....
.L_3626:
        /*004c*/ 	.word	0x00000b50


	//   ....[1]....
        /*0050*/ 	.word	0x00000ba0


	//   ....[2]....
        /*0054*/ 	.word	0x00000f60


	//----- nvinfo : EIATTR_MAX_THREADS
	.align		4
.L_3627:
        /*0058*/ 	.byte	0x04, 0x05
        /*005a*/ 	.short	(.L_3629 - .L_3628)
.L_3628:
        /*005c*/ 	.word	0x00000080
        /*0060*/ 	.word	0x00000001
        /*0064*/ 	.word	0x00000001


	//----- nvinfo : EIATTR_CRS_STACK_SIZE
	.align		4
.L_3629:
        /*0068*/ 	.byte	0x04, 0x1e
        /*006a*/ 	.short	(.L_3631 - .L_3630)
.L_3630:
        /*006c*/ 	.word	0x00000000


	//----- nvinfo : EIATTR_CBANK_PARAM_SIZE
	.align		4
.L_3631:
        /*0070*/ 	.byte	0x03, 0x19
        /*0072*/ 	.short	0x0020


	//----- nvinfo : EIATTR_PARAM_CBANK
	.align		4
        /*0074*/ 	.byte	0x04, 0x0a
        /*0076*/ 	.short	(.L_3633 - .L_3632)
	.align		4
.L_3632:
        /*0078*/ 	.word	index@(.nv.constant0._ZN2at6native29vectorized_elementwise_kernelILi8ENS0_13BinaryFunctorIsssZZZNS0_18lshift_kernel_cudaERNS_18TensorIteratorBaseEENKUlvE_clEvENKUlvE3_clEvEUlssE_EESt5arrayIPcLm3EEEEviT0_T1_)
        /*007c*/ 	.short	0x0380
        /*007e*/ 	.short	0x0020


	//----- nvinfo : EIATTR_SW_WAR
	.align		4
.L_3633:
        /*0080*/ 	.byte	0x04, 0x36
        /*0082*/ 	.short	(.L_3635 - .L_3634)
.L_3634:
        /*0084*/ 	.word	0x00000008
.L_3635:


//--------------------- .nv.info._ZN2at6native18elementwise_kernelILi128ELi4EZNS0_15gpu_kernel_implINS0_13BUnaryFunctorIsssZZZNS0_18lshift_kernel_cudaERNS_18TensorIteratorBaseEENKUlvE_clEvENKUlvE3_clEvEUlssE_EEEEvS5_RKT_EUliE_EEviT1_ --------------------------
	.section	.nv.info._ZN2at6native18elementwise_kernelILi128ELi4EZNS0_15gpu_kernel_implINS0_13BUnaryFunctorIsssZZZNS0_18lshift_kernel_cudaERNS_18TensorIteratorBaseEENKUlvE_clEvENKUlvE3_clEvEUlssE_EEEEvS5_RKT_EUliE_EEviT1_,"",@"SHT_CUDA_INFO"
	.sectionflags	@""
	.align	4


	//----- nvinfo : EIATTR_CUDA_API_VERSION
	.align		4
        /*0000*/ 	.byte	0x04, 0x37
        /*0002*/ 	.short	(.L_3637 - .L_3636)
.L_3636:
        /*0004*/ 	.word	0x00000082


	//----- nvinfo : EIATTR_KPARAM_INFO
	.align		4
.L_3637:
        /*0008*/ 	.byte	0x04, 0x17
        /*000a*/ 	.short	(.L_3639 - .L_3638)
.L_3638:
        /*000c*/ 	.word	0x00000000
        /*0010*/ 	.short	0x0001
        /*0012*/ 	.short	0x0008
        /*0014*/ 	.byte	0x00, 0xf0, 0x61, 0x08


	//----- nvinfo : EIATTR_KPARAM_INFO
	.align		4
.L_3639:
        /*0018*/ 	.byte	0x04, 0x17
        /*001a*/ 	.short	(.L_3641 - .L_3640)
.L_3640:
        /*001c*/ 	.word	0x00000000
        /*0020*/ 	.short	0x0000
        /*0022*/ 	.short	0x0000
        /*0024*/ 	.byte	0x00, 0xf0, 0x11, 0x00


	//----- nvinfo : EIATTR_SPARSE_MMA_MASK
	.align		4
.L_3641:
        /*0028*/ 	.byte	0x03, 0x50
        /*002a*/ 	.short	0x0000


	//----- nvinfo : EIATTR_MAXREG_COUNT
	.align		4
        /*002c*/ 	.byte	0x03, 0x1b
        /*002e*/ 	.short	0x0080


	//----- nvinfo : EIATTR_EXTERNS
	.align		4
        /*0030*/ 	.byte	0x04, 0x0f
        /*0032*/ 	.short	(.L_3643 - .L_3642)


	//   ....[0]....
	.align		4
.L_3642:
        /*0034*/ 	.word	index@(__assertfail)


	//----- nvinfo : EIATTR_MERCURY_ISA_VERSION
	.align		4
.L_3643:
        /*0038*/ 	.byte	0x03, 0x5f
        /*003a*/ 	.short	0x0101


	//----- nvinfo : EIATTR_VRC_CTA_INIT_COUNT
	.align		4
        /*003c*/ 	.byte	0x02, 0x4a
	.zero		1
	.zero		1


	//----- nvinfo : EIATTR_SYSCALL_OFFSETS
	.align		4
        /*0040*/ 	.byte	0x04, 0x46
        /*0042*/ 	.short	(.L_3645 - .L_3644)


	//   ....[0]....
.L_3644:
        /*0044*/ 	.word	0x00002120


	//   ....[1]....
        /*0048*/ 	.word	0x00002f70


	//   ....[2]....
        /*004c*/ 	.word	0x00005230


	//   ....[3]....
        /*0050*/ 	.word	0x00005e90


	//   ....[4]....
        /*0054*/ 	.word	0x00008270


	//   ....[5]....
        /*0058*/ 	.word	0x00008ed0


	//   ....[6]....
        /*005c*/ 	.word	0x0000b2c0


	//   ....[7]....
        /*0060*/ 	.word	0x0000bef0


	//----- nvinfo : EIATTR_EXIT_INSTR_OFFSETS
	.align		4
.L_3645:
        /*0064*/ 	.byte	0x04, 0x1c
        /*0066*/ 	.short	(.L_3647 - .L_3646)


	//   ....[0]....
.L_3646:
        /*0068*/ 	.word	0x000091b0


	//   ....[1]....
        /*006c*/ 	.word	0x0000b430


	//   ....[2]....
        /*0070*/ 	.word	0x0000b450


	//   ....[3]....
        /*0074*/ 	.word	0x0000b4f0


	//   ....[4]....
        /*0078*/ 	.word	0x0000b520


	//   ....[5]....
        /*007c*/ 	.word	0x0000b540


	//   ....[6]....
        /*0080*/ 	.word	0x0000b5d0


	//   ....[7]....
        /*0084*/ 	.word	0x0000b610


	//   ....[8]....
        /*0088*/ 	.word	0x0000b6b0


	//   ....[9]....
        /*008c*/ 	.word	0x0000b700


	//   ....[10]....
        /*0090*/ 	.word	0x0000b730


	//   ....[11]....
        /*0094*/ 	.word	0x0000b7f0


	//   ....[12]....
        /*0098*/ 	.word	0x0000b960


	//   ....[13]....
        /*009c*/ 	.word	0x0000bad0


	//   ....[14]....
        /*00a0*/ 	.word	0x0000bc30


	//   ....[15]....
        /*00a4*/ 	.word	0x0000bc70


	//   ....[16]....
        /*00a8*/ 	.word	0x0000bca0


	//   ....[17]....
        /*00ac*/ 	.word	0x0000bd50


	//   ....[18]....
        /*00b0*/ 	.word	0x0000bd90


	//   ....[19]....
        /*00b4*/ 	.word	0x0000bf00


	//   ....[20]....
        /*00b8*/ 	.word	0x0000c010


	//   ....[21]....
        /*00bc*/ 	.word	0x0000c150


	//   ....[22]....
        /*00c0*/ 	.word	0x0000c190


	//----- nvinfo : EIATTR_MAX_THREADS
	.align		4
.L_3647:
        /*00c4*/ 	.byte	0x04, 0x05
        /*00c6*/ 	.short	(.L_3649 - .L_3648)
.L_3648:
        /*00c8*/ 	.word	0x00000080
        /*00cc*/ 	.word	0x00000001
        /*00d0*/ 	.word	0x00000001


	//----- nvinfo : EIATTR_CRS_STACK_SIZE
	.align		4
.L_3649:
        /*00d4*/ 	.byte	0x04, 0x1e
        /*00d6*/ 	.short	(.L_3651 - .L_3650)
.L_3650:
        /*00d8*/ 	.word	0x00000000


	//----- nvinfo : EIATTR_CBANK_PARAM_SIZE
	.align		4
.L_3651:
        /*00dc*/ 	.byte	0x03, 0x19
        /*00de*/ 	.short	0x0220


	//----- nvinfo : EIATTR_PARAM_CBANK
	.align		4
        /*00e0*/ 	.byte	0x04, 0x0a
        /*00e2*/ 	.short	(.L_3653 - .L_3652)
	.align		4
.L_3652:
        /*00e4*/ 	.word	index@(.nv.constant0._ZN2at6native18elementwise_kernelILi128ELi4EZNS0_15gpu_kernel_implINS0_13BUnaryFunctorIsssZZZNS0_18lshift_kernel_cudaERNS_18TensorIteratorBaseEENKUlvE_clEvENKUlvE3_clEvEUlssE_EEEEvS5_RKT_EUliE_EEviT1_)
        /*00e8*/ 	.short	0x0380
        /*00ea*/ 	.short	0x0220


	//----- nvinfo : EIATTR_SW_WAR
	.align		4
.L_3653:
        /*00ec*/ 	.byte	0x04, 0x36
        /*00ee*/ 	.short	(.L_3655 - .L_3654)
.L_3654:
        /*00f0*/ 	.word	0x00000008
.L_3655:


//--------------------- .nv.info._ZN2at6native27unrolled_elementwise_kernelINS0_13BUnaryFunctorIsssZZZNS0_18lshift_kernel_cudaERNS_18TensorIteratorBaseEENKUlvE_clEvENKUlvE3_clEvEUlssE_EESt5arrayIPcLm2EELi4E23TrivialOffsetCalculatorILi1EjESD_NS0_6memory12LoadWithCastILi1EEENSE_13StoreWithCastILi1EEEEEviT_T0_T2_T3_T4_T5_ --------------------------
	.section	.nv.info._ZN2at6native27unrolled_elementwise_kernelINS0_13BUnaryFunctorIsssZZZNS0_18lshift_kernel_cudaERNS_18TensorIteratorBaseEENKUlvE_clEvENKUlvE3_clEvEUlssE_EESt5arrayIPcLm2EELi4E23TrivialOffsetCalculatorILi1EjESD_NS0_6memory12LoadWithCastILi1EEENSE_13StoreWithCastILi1EEEEEviT_T0_T2_T3_T4_T5_,"",@"SHT_CUDA_INFO"
	.sectionflags	@""
	.align	4


	//----- nvinfo : EIATTR_CUDA_API_VERSION
	.align		4
        /*0000*/ 	.byte	0x04, 0x37
        /*0002*/ 	.short	(.L_3657 - .L_3656)
.L_3656:
        /*0004*/ 	.word	0x00000082


	//----- nvinfo : EIATTR_KPARAM_INFO
	.align		4
.L_3657:
        /*0008*/ 	.byte	0x04, 0x17
        /*000a*/ 	.short	(.L_3659 - .L_3658)
.L_3658:
        /*000c*/ 	.word	0x00000000
        /*0010*/ 	.short	0x0006
        /*0012*/ 	.short	0x0024
        /*0014*/ 	.byte	0x00, 0xf0, 0x21, 0x00


	//----- nvinfo : EIATTR_KPARAM_INFO
	.align		4
.L_3659:
        /*0018*/ 	.byte	0x04, 0x17
        /*001a*/ 	.short	(.L_3661 - .L_3660)
.L_3660:
        /*001c*/ 	.word	0x00000000
        /*0020*/ 	.short	0x0005
        /*0022*/ 	.short	0x001c
        /*0024*/ 	.byte	0x00, 0xf0, 0x21, 0x00


	//----- nvinfo : EIATTR_KPARAM_INFO
	.align		4
.L_3661:
        /*0028*/ 	.byte	0x04, 0x17
        /*002a*/ 	.short	(.L_3663 - .L_3662)
.L_3662:
        /*002c*/ 	.word	0x00000000
        /*0030*/ 	.short	0x0004
        /*0032*/ 	.short	0x0019
        /*0034*/ 	.byte	0x00, 0xf0, 0x05, 0x00


	//----- nvinfo : EIATTR_KPARAM_INFO
	.align		4
.L_3663:
        /*0038*/ 	.byte	0x04, 0x17
        /*003a*/ 	.short	(.L_3665 - .L_3664)
.L_3664:
        /*003c*/ 	.word	0x00000000
        /*0040*/ 	.short	0x0003
        /*0042*/ 	.short	0x0018
        /*0044*/ 	.byte	0x00, 0xf0, 0x05, 0x00


	//----- nvinfo : EIATTR_KPARAM_INFO
	.align		4
.L_3665:
        /*0048*/ 	.byte	0x04, 0x17
        /*004a*/ 	.short	(.L_3667 - .L_3666)
.L_3666:
        /*004c*/ 	.word	0x00000000
        /*0050*/ 	.short	0x0002
        /*0052*/ 	.short	0x0008
        /*0054*/ 	.byte	0x00, 0xf0, 0x41, 0x00


	//----- nvinfo : EIATTR_KPARAM_INFO
	.align		4
.L_3667:
        /*0058*/ 	.byte	0x04, 0x17
        /*005a*/ 	.short	(.L_3669 - .L_3668)
.L_3668:
        /*005c*/ 	.word	0x00000000
        /*0060*/ 	.short	0x0001
        /*0062*/ 	.short	0x0004
        /*0064*/ 	.byte	0x00, 0xf0, 0x11, 0x00


	//----- nvinfo : EIATTR_KPARAM_INFO
	.align		4
.L_3669:
        /*0068*/ 	.byte	0x04, 0x17
        /*006a*/ 	.short	(.L_3671 - .L_3670)
.L_3670:
        /*006c*/ 	.word	0x00000000
        /*0070*/ 	.short	0x0000
        /*0072*/ 	.short	0x0000
        /*0074*/ 	.byte	0x00, 0xf0, 0x11, 0x00


	//----- nvinfo : EIATTR_SPARSE_MMA_MASK
	.align		4
.L_3671:
        /*0078*/ 	.byte	0x03, 0x50
        /*007a*/ 	.short	0x0000


	//----- nvinfo : EIATTR_MAXREG_COUNT
	.align		4
        /*007c*/ 	.byte	0x03, 0x1b
        /*007e*/ 	.short	0x00ff


	//----- nvinfo : EIATTR_EXTERNS
	.align		4
        /*0080*/ 	.byte	0x04, 0x0f
        /*0082*/ 	.short	(.L_3673 - .L_3672)


	//   ....[0]....
	.align		4
.L_3672:
        /*0084*/ 	.word	index@(__assertfail)


	//----- nvinfo : EIATTR_MERCURY_ISA_VERSION
	.align		4
.L_3673:
        /*0088*/ 	.byte	0x03, 0x5f
        /*008a*/ 	.short	0x0101


	//----- nvinfo : EIATTR_VRC_CTA_INIT_COUNT
	.align		4
        /*008c*/ 	.byte	0x02, 0x4a
	.zero		1
	.zero		1


	//----- nvinfo : EIATTR_SYSCALL_OFFSETS
	.align		4
        /*0090*/ 	.byte	0x04, 0x46
        /*0092*/ 	.short	(.L_3675 - .L_3674)


	//   ....[0]....
.L_3674:
        /*0094*/ 	.word	0x00000e30


	//   ....[1]....
        /*0098*/ 	.word	0x00001df0


	//   ....[2]....
        /*009c*/ 	.word	0x00002cf0


	//   ....[3]....
        /*00a0*/ 	.word	0x00003bf0


	//   ....[4]....
        /*00a4*/ 	.word	0x00004a90


	//   ....[5]....
        /*00a8*/ 	.word	0x00005830


	//   ....[6]....
        /*00ac*/ 	.word	0x00006710


	//   ....[7]....
        /*00b0*/ 	.word	0x000075d0


	//----- nvinfo : EIATTR_EXIT_INSTR_OFFSETS
	.align		4
.L_3675:
        /*00b4*/ 	.byte	0x04, 0x1c
        /*00b6*/ 	.short	(.L_3677 - .L_3676)


	//   ....[0]....
.L_3676:
        /*00b8*/ 	.word	0x000069e0


	//   ....[1]....
        /*00bc*/ 	.word	0x00006b10


	//   ....[2]....
        /*00c0*/ 	.word	0x00006b30


	//   ....[3]....
        /*00c4*/ 	.word	0x00006bd0


	//   ....[4]....
        /*00c8*/ 	.word	0x00006c00


	//   ....[5]....
        /*00cc*/ 	.word	0x00006c20


	//   ....[6]....
        /*00d0*/ 	.word	0x00006cb0


	//   ....[7]....
        /*00d4*/ 	.word	0x00006cf0


	//   ....[8]....
        /*00d8*/ 	.word	0x00006d90


	//   ....[9]....
        /*00dc*/ 	.word	0x00006de0


	//   ....[10]....
        /*00e0*/ 	.word	0x00006e10


	//   ....[11]....
        /*00e4*/ 	.word	0x00006ed0


	//   ....[12]....
        /*00e8*/ 	.word	0x00007040


	//   ....[13]....
        /*00ec*/ 	.word	0x000071b0


	//   ....[14]....
        /*00f0*/ 	.word	0x00007310


	//   ....[15]....
        /*00f4*/ 	.word	0x00007350


	//   ....[16]....
        /*00f8*/ 	.word	0x00007380


	//   ....[17]....
        /*00fc*/ 	.word	0x00007430


	//   ....[18]....
        /*0100*/ 	.word	0x00007470


	//   ....[19]....
        /*0104*/ 	.word	0x000075e0


	//   ....[20]....
        /*0108*/ 	.word	0x000076f0


	//   ....[21]....
        /*010c*/ 	.word	0x00007830


	//   ....[22]....
        /*0110*/ 	.word	0x00007870


	//----- nvinfo : EIATTR_MAX_THREADS
	.align		4
.L_3677:
        /*0114*/ 	.byte	0x04, 0x05
        /*0116*/ 	.short	(.L_3679 - .L_3678)
.L_3678:
        /*0118*/ 	.word	0x00000080
        /*011c*/ 	.word	0x00000001
        /*0120*/ 	.word	0x00000001


	//----- nvinfo : EIATTR_CRS_STACK_SIZE
	.align		4
.L_3679:
        /*0124*/ 	.byte	0x04, 0x1e
        /*0126*/ 	.short	(.L_3681 - .L_3680)
.L_3680:
        /*0128*/ 	.word	0x00000000


	//----- nvinfo : EIATTR_CBANK_PARAM_SIZE
	.align		4
.L_3681:
        /*012c*/ 	.byte	0x03, 0x19
        /*012e*/ 	.short	0x002c


	//----- nvinfo : EIATTR_PARAM_CBANK
	.align		4
        /*0130*/ 	.byte	0x04, 0x0a
        /*0132*/ 	.short	(.L_3683 - .L_3682)
	.align		4
.L_3682:
        /*0134*/ 	.word	index@(.nv.constant0._ZN2at6native27unrolled_elementwise_kernelINS0_13BUnaryFunctorIsssZZZNS0_18lshift_kernel_cudaERNS_18TensorIteratorBaseEENKUlvE_clEvENKUlvE3_clEvEUlssE_EESt5arrayIPcLm2EELi4E23TrivialOffsetCalculatorILi1EjESD_NS0_6memory12LoadWithCastILi1EEENSE_13StoreWithCastILi1EEEEEviT_T0_T2_T3_T4_T5_)
        /*0138*/ 	.short	0x0380
        /*013a*/ 	.short	0x002c


	//----- nvinfo : EIATTR_SW_WAR
	.align		4
.L_3683:
        /*013c*/ 	.byte	0x04, 0x36
        /*013e*/ 	.short	(.L_3685 - .L_3684)
.L_3684:
        /*0140*/ 	.word	0x00000008
.L_3685:


//--------------------- .nv.info._ZN2at6native18elementwise_kernelILi128ELi4EZNS0_22gpu_kernel_impl_nocastINS0_13BUnaryFunctorIsssZZZNS0_18lshift_kernel_cudaERNS_18TensorIteratorBaseEENKUlvE_clEvENKUlvE3_clEvEUlssE_EEEEvS5_RKT_EUliE_EEviT1_ --------------------------
	.section	.nv.info._ZN2at6native18elementwise_kernelILi128ELi4EZNS0_22gpu_kernel_impl_nocastINS0_13BUnaryFunctorIsssZZZNS0_18lshift_kernel_cudaERNS_18TensorIteratorBaseEENKUlvE_clEvENKUlvE3_clEvEUlssE_EEEEvS5_RKT_EUliE_EEviT1_,"",@"SHT_CUDA_INFO"
	.sectionflags	@""
	.align	4


	//----- nvinfo : EIATTR_CUDA_API_VERSION
	.align		4
        /*0000*/ 	.byte	0x04, 0x37
        /*0002*/ 	.short	(.L_3687 - .L_3686)
.L_3686:
        /*0004*/ 	.word	0x00000082


	//----- nvinfo : EIATTR_KPARAM_INFO
	.align		4
.L_3687:
        /*0008*/ 	.byte	0x04, 0x17
        /*000a*/ 	.short	(.L_3689 - .L_3688)
.L_3688:
        /*000c*/ 	.word	0x00000000
        /*0010*/ 	.short	0x0001
        /*0012*/ 	.short	0x0008
        /*0014*/ 	.byte	0x00, 0xf0, 0x61, 0x08


	//----- nvinfo : EIATTR_KPARAM_INFO
	.align		4
.L_3689:
        /*0018*/ 	.byte	0x04, 0x17
        /*001a*/ 	.short	(.L_3691 - .L_3690)
.L_3690:
        /*001c*/ 	.word	0x00000000
        /*0020*/ 	.short	0x0000
        /*0022*/ 	.short	0x0000
        /*0024*/ 	.byte	0x00, 0xf0, 0x11, 0x00


	//----- nvinfo : EIATTR_SPARSE_MMA_MASK
	.align		4
.L_3691:
        /*0028*/ 	.byte	0x03, 0x50
        /*002a*/ 	.short	0x0000


	//----- nvinfo : EIATTR_MAXREG_COUNT
	.align		4
        /*002c*/ 	.byte	0x03, 0x1b
        /*002e*/ 	.short	0x0080


	//----- nvinfo : EIATTR_MERCURY_ISA_VERSION
	.align		4
        /*0030*/ 	.byte	0x03, 0x5f
        /*0032*/ 	.short	0x0101


	//----- nvinfo : EIATTR_VRC_CTA_INIT_COUNT
	.align		4
        /*0034*/ 	.byte	0x02, 0x4a
	.zero		1
	.zero		1


	//----- nvinfo : EIATTR_EXIT_INSTR_OFFSETS
	.align		4
        /*0038*/ 	.byte	0x04, 0x1c
        /*003a*/ 	.short	(.L_3693 - .L_3692)


	//   ....[0]....
.L_3692:
        /*003c*/ 	.word	0x00000310


	//   ....[1]....
        /*0040*/ 	.word	0x00000390


	//   ....[2]....
        /*0044*/ 	.word	0x00003eb0


	//   ....[3]....
        /*0048*/ 	.word	0x00005200


	//----- nvinfo : EIATTR_MAX_THREADS
	.align		4
.L_3693:
        /*004c*/ 	.byte	0x04, 0x05
        /*004e*/ 	.short	(.L_3695 - .L_3694)
.L_3694:
        /*0050*/ 	.word	0x00000080
        /*0054*/ 	.word	0x00000001
        /*0058*/ 	.word	0x00000001


	//----- nvinfo : EIATTR_CRS_STACK_SIZE
	.align		4
.L_3695:
        /*005c*/ 	.byte	0x04, 0x1e
        /*005e*/ 	.short	(.L_3697 - .L_3696)
.L_3696:
        /*0060*/ 	.word	0x00000000


	//----- nvinfo : EIATTR_CBANK_PARAM_SIZE
	.align		4
.L_3697:
        /*0064*/ 	.byte	0x03, 0x19
        /*0066*/ 	.short	0x0220


	//----- nvinfo : EIATTR_PARAM_CBANK
	.align		4
        /*0068*/ 	.byte	0x04, 0x0a
        /*006a*/ 	.short	(.L_3699 - .L_3698)
	.align		4
.L_3698:
        /*006c*/ 	.word	index@(.nv.constant0._ZN2at6native18elementwise_kernelILi128ELi4EZNS0_22gpu_kernel_impl_nocastINS0_13BUnaryFunctorIsssZZZNS0_18lshift_kernel_cudaERNS_18TensorIteratorBaseEENKUlvE_clEvENKUlvE3_clEvEUlssE_EEEEvS5_RKT_EUliE_EEviT1_)
        /*0070*/ 	.short	0x0380
        /*0072*/ 	.short	0x0220


	//----- nvinfo : EIATTR_SW_WAR
	.align		4
.L_3699:
        /*0074*/ 	.byte	0x04, 0x36
        /*0076*/ 	.short	(.L_3701 - .L_3700)
.L_3700:
        /*0078*/ 	.word	0x00000008
.L_3701:


//--------------------- .nv.info._ZN2at6native27unrolled_elementwise_kernelINS0_13BUnaryFunctorIsssZZZNS0_18lshift_kernel_cudaERNS_18TensorIteratorBaseEENKUlvE_clEvENKUlvE3_clEvEUlssE_EESt5arrayIPcLm2EELi4E23TrivialOffsetCalculatorILi1EjESD_NS0_6memory15LoadWithoutCastENSE_16StoreWithoutCastEEEviT_T0_T2_T3_T4_T5_ --------------------------
	.section	.nv.info._ZN2at6native27unrolled_elementwise_kernelINS0_13BUnaryFunctorIsssZZZNS0_18lshift_kernel_cudaERNS_18TensorIteratorBaseEENKUlvE_clEvENKUlvE3_clEvEUlssE_EESt5arrayIPcLm2EELi4E23TrivialOffsetCalculatorILi1EjESD_NS0_6memory15LoadWithoutCastENSE_16StoreWithoutCastEEEviT_T0_T2_T3_T4_T5_,"",@"SHT_CUDA_INFO"
	.sectionflags	@""
	.align	4


	//----- nvinfo : EIATTR_CUDA_API_VERSION
	.align		4
        /*0000*/ 	.byte	0x04, 0x37
        /*0002*/ 	.short	(.L_3703 - .L_3702)
.L_3702:
        /*0004*/ 	.word	0x00000082


	//----- nvinfo : EIATTR_KPARAM_INFO
	.align		4
.L_3703:
        /*0008*/ 	.byte	0x04, 0x17
        /*000a*/ 	.short	(.L_3705 - .L_3704)
.L_3704:
        /*000c*/ 	.word	0x00000000
        /*0010*/ 	.short	0x0006
        /*0012*/ 	.short	0x001b
        /*0014*/ 	.byte	0x00, 0xf0, 0x05, 0x00


	//----- nvinfo : EIATTR_KPARAM_INFO
	.align		4
.L_3705:
        /*0018*/ 	.byte	0x04, 0x17
        /*001a*/ 	.short	(.L_3707 - .L_3706)
.L_3706:
        /*001c*/ 	.word	0x00000000
        /*0020*/ 	.short	0x0005
        /*0022*/ 	.short	0x001a
        /*0024*/ 	.byte	0x00, 0xf0, 0x05, 0x00


	//----- nvinfo : EIATTR_KPARAM_INFO
	.align		4
.L_3707:
        /*0028*/ 	.byte	0x04, 0x17
        /*002a*/ 	.short	(.L_3709 - .L_3708)
.L_3708:
        /*002c*/ 	.word	0x00000000
        /*0030*/ 	.short	0x0004
        /*0032*/ 	.short	0x0019
        /*0034*/ 	.byte	0x00, 0xf0, 0x05, 0x00


	//----- nvinfo : EIATTR_KPARAM_INFO
	.align		4
.L_3709:
        /*0038*/ 	.byte	0x04, 0x17
        /*003a*/ 	.short	(.L_3711 - .L_3710)
.L_3710:
        /*003c*/ 	.word	0x00000000
        /*0040*/ 	.short	0x0003
        /*0042*/ 	.short	0x0018
        /*0044*/ 	.byte	0x00, 0xf0, 0x05, 0x00


	//----- nvinfo : EIATTR_KPARAM_INFO
	.align		4
.L_3711:
        /*0048*/ 	.byte	0x04, 0x17
        /*004a*/ 	.short	(.L_3713 - .L_3712)
.L_3712:
        /*004c*/ 	.word	0x00000000
        /*0050*/ 	.short	0x0002
        /*0052*/ 	.short	0x0008
        /*0054*/ 	.byte	0x00, 0xf0, 0x41, 0x00


	//----- nvinfo : EIATTR_KPARAM_INFO
	.align		4
.L_3713:
        /*0058*/ 	.byte	0x04, 0x17
        /*005a*/ 	.short	(.L_3715 - .L_3714)
.L_3714:
        /*005c*/ 	.word	0x00000000
        /*0060*/ 	.short	0x0001
        /*0062*/ 	.short	0x0004
        /*0064*/ 	.byte	0x00, 0xf0, 0x11, 0x00


	//----- nvinfo : EIATTR_KPARAM_INFO
	.align		4
.L_3715:
        /*0068*/ 	.byte	0x04, 0x17
        /*006a*/ 	.short	(.L_3717 - .L_3716)
.L_3716:
        /*006c*/ 	.word	0x00000000
        /*0070*/ 	.short	0x0000
        /*0072*/ 	.short	0x0000
        /*0074*/ 	.byte	0x00, 0xf0, 0x11, 0x00


	//----- nvinfo : EIATTR_SPARSE_MMA_MASK
	.align		4
.L_3717:
        /*0078*/ 	.byte	0x03, 0x50
        /*007a*/ 	.short	0x0000


	//----- nvinfo : EIATTR_MAXREG_COUNT
	.align		4
        /*007c*/ 	.byte	0x03, 0x1b
        /*007e*/ 	.short	0x00ff


	//----- nvinfo : EIATTR_MERCURY_ISA_VERSION
	.align		4
        /*0080*/ 	.byte	0x03, 0x5f
        /*0082*/ 	.short	0x0101


	//----- nvinfo : EIATTR_VRC_CTA_INIT_COUNT
	.align		4
        /*0084*/ 	.byte	0x02, 0x4a
	.zero		1
	.zero		1


	//----- nvinfo : EIATTR_EXIT_INSTR_OFFSETS
	.align		4
        /*0088*/ 	.byte	0x04, 0x1c
        /*008a*/ 	.short	(.L_3719 - .L_3718)


	//   ....[0]....
.L_3718:
        /*008c*/ 	.word	0x00000450


	//   ....[1]....
        /*0090*/ 	.word	0x000004a0


	//----- nvinfo : EIATTR_MAX_THREADS
	.align		4
.L_3719:
        /*0094*/ 	.byte	0x04, 0x05
        /*0096*/ 	.short	(.L_3721 - .L_3720)
.L_3720:
        /*0098*/ 	.word	0x00000080
        /*009c*/ 	.word	0x00000001
        /*00a0*/ 	.word	0x00000001


	//----- nvinfo : EIATTR_CRS_STACK_SIZE
	.align		4
.L_3721:
        /*00a4*/ 	.byte	0x04, 0x1e
        /*00a6*/ 	.short	(.L_3723 - .L_3722)
.L_3722:
        /*00a8*/ 	.word	0x00000000


	//----- nvinfo : EIATTR_CBANK_PARAM_SIZE
	.align		4
.L_3723:
        /*00ac*/ 	.byte	0x03, 0x19
        /*00ae*/ 	.short	0x001c


	//----- nvinfo : EIATTR_PARAM_CBANK
	.align		4
        /*00b0*/ 	.byte	0x04, 0x0a
        /*00b2*/ 	.short	(.L_3725 - .L_3724)
	.align		4
.L_3724:
        /*00b4*/ 	.word	index@(.nv.constant0._ZN2at6native27unrolled_elementwise_kernelINS0_13BUnaryFunctorIsssZZZNS0_18lshift_kernel_cudaERNS_18TensorIteratorBaseEENKUlvE_clEvENKUlvE3_clEvEUlssE_EESt5arrayIPcLm2EELi4E23TrivialOffsetCalculatorILi1EjESD_NS0_6memory15LoadWithoutCastENSE_16StoreWithoutCastEEEviT_T0_T2_T3_T4_T5_)
        /*00b8*/ 	.short	0x0380
        /*00ba*/ 	.short	0x001c


	//----- nvinfo : EIATTR_SW_WAR
	.align		4
.L_3725:
        /*00bc*/ 	.byte	0x04, 0x36
        /*00be*/ 	.short	(.L_3727 - .L_3726)
.L_3726:
        /*00c0*/ 	.word	0x00000008
.L_3727:


//--------------------- .nv.info._ZN2at6native29vectorized_elementwise_kernelILi2ENS0_13BUnaryFunctorIsssZZZNS0_18lshift_kernel_cudaERNS_18TensorIteratorBaseEENKUlvE_clEvENKUlvE3_clEvEUlssE_EESt5arrayIPcLm2EEEEviT0_T1_ --------------------------
	.section	.nv.info._ZN2at6native29vectorized_elementwise_kernelILi2ENS0_13BUnaryFunctorIsssZZZNS0_18lshift_kernel_cudaERNS_18TensorIteratorBaseEENKUlvE_clEvENKUlvE3_clEvEUlssE_EESt5arrayIPcLm2EEEEviT0_T1_,"",@"SHT_CUDA_INFO"
	.sectionflags	@""
	.align	4


	//----- nvinfo : EIATTR_CUDA_API_VERSION
	.align		4
        /*0000*/ 	.byte	0x04, 0x37
        /*0002*/ 	.short	(.L_3729 - .L_3728)
.L_3728:
        /*0004*/ 	.word	0x00000082


	//----- nvinfo : EIATTR_KPARAM_INFO
	.align		4
.L_3729:
        /*0008*/ 	.byte	0x04, 0x17
        /*000a*/ 	.short	(.L_3731 - .L_3730)
.L_3730:
        /*000c*/ 	.word	0x00000000
        /*0010*/ 	.short	0x0002
        /*0012*/ 	.short	0x0008
        /*0014*/ 	.byte	0x00, 0xf0, 0x41, 0x00


	//----- nvinfo : EIATTR_KPARAM_INFO
	.align		4
.L_3731:
        /*0018*/ 	.byte	0x04, 0x17
        /*001a*/ 	.short	(.L_3733 - .L_3732)
.L_3732:
        /*001c*/ 	.word	0x00000000
        /*0020*/ 	.short	0x0001
        /*0022*/ 	.short	0x0004
        /*0024*/ 	.byte	0x00, 0xf0, 0x11, 0x00


	//----- nvinfo : EIATTR_KPARAM_INFO
	.align		4
.L_3733:
        /*0028*/ 	.byte	0x04, 0x17
        /*002a*/ 	.short	(.L_3735 - .L_3734)
.L_3734:
        /*002c*/ 	.word	0x00000000
        /*0030*/ 	.short	0x0000
        /*0032*/ 	.short	0x0000
        /*0034*/ 	.byte	0x00, 0xf0, 0x11, 0x00


	//----- nvinfo : EIATTR_SPARSE_MMA_MASK
	.align		4
.L_3735:
        /*0038*/ 	.byte	0x03, 0x50
        /*003a*/ 	.short	0x0000


	//----- nvinfo : EIATTR_MAXREG_COUNT
	.align		4
        /*003c*/ 	.byte	0x03, 0x1b
        /*003e*/ 	.short	0x00ff


	//----- nvinfo : EIATTR_MERCURY_ISA_VERSION
	.align		4
        /*0040*/ 	.byte	0x03, 0x5f
        /*0042*/ 	.short	0x0101


	//----- nvinfo : EIATTR_VRC_CTA_INIT_COUNT
	.align		4
        /*0044*/ 	.byte	0x02, 0x4a
	.zero		1
	.zero		1


	//----- nvinfo : EIATTR_EXIT_INSTR_OFFSETS
	.align		4
        /*0048*/ 	.byte	0x04, 0x1c
        /*004a*/ 	.short	(.L_3737 - .L_3736)


	//   ....[0]....
.L_3736:
        /*004c*/ 	.word	0x000008a0


	//   ....[1]....
        /*0050*/ 	.word	0x000008f0


	//   ....[2]....
        /*0054*/ 	.word	0x00000bf0


	//----- nvinfo : EIATTR_MAX_THREADS
	.align		4
.L_3737:
        /*0058*/ 	.byte	0x04, 0x05
        /*005a*/ 	.short	(.L_3739 - .L_3738)
.L_3738:
        /*005c*/ 	.word	0x00000080
        /*0060*/ 	.word	0x00000001
        /*0064*/ 	.word	0x00000001


	//----- nvinfo : EIATTR_CRS_STACK_SIZE
	.align		4
.L_3739:
        /*0068*/ 	.byte	0x04, 0x1e
        /*006a*/ 	.short	(.L_3741 - .L_3740)
.L_3740:
        /*006c*/ 	.word	0x00000000


	//----- nvinfo : EIATTR_CBANK_PARAM_SIZE
	.align		4
.L_3741:
        /*0070*/ 	.byte	0x03, 0x19
        /*0072*/ 	.short	0x0018


	//----- nvinfo : EIATTR_PARAM_CBANK
	.align		4
        /*0074*/ 	.byte	0x04, 0x0a
        /*0076*/ 	.short	(.L_3743 - .L_3742)
	.align		4
.L_3742:
        /*0078*/ 	.word	index@(.nv.constant0._ZN2at6native29vectorized_elementwise_kernelILi2ENS0_13BUnaryFunctorIsssZZZNS0_18lshift_kernel_cudaERNS_18TensorIteratorBaseEENKUlvE_clEvENKUlvE3_clEvEUlssE_EESt5arrayIPcLm2EEEEviT0_T1_)
        /*007c*/ 	.short	0x0380
        /*007e*/ 	.short	0x0018


	//----- nvinfo : EIATTR_SW_WAR
	.align		4
.L_3743:
        /*0080*/ 	.byte	0x04, 0x36
        /*0082*/ 	.short	(.L_3745 - .L_3744)
.L_3744:
        /*0084*/ 	.word	0x00000008
.L_3745:


//--------------------- .nv.info._ZN2at6native29vectorized_elementwise_kernelILi4ENS0_13BUnaryFunctorIsssZZZNS0_18lshift_kernel_cudaERNS_18TensorIteratorBaseEENKUlvE_clEvENKUlvE3_clEvEUlssE_EESt5arrayIPcLm2EEEEviT0_T1_ --------------------------
	.section	.nv.info._ZN2at6native29vectorized_elementwise_kernelILi4ENS0_13BUnaryFunctorIsssZZZNS0_18lshift_kernel_cudaERNS_18TensorIteratorBaseEENKUlvE_clEvENKUlvE3_clEvEUlssE_EESt5arrayIPcLm2EEEEviT0_T1_,"",@"SHT_CUDA_INFO"
	.sectionflags	@""
	.align	4


	//----- nvinfo : EIATTR_CUDA_API_VERSION
	.align		4
        /*0000*/ 	.byte	0x04, 0x37
        /*0002*/ 	.short	(.L_3747 - .L_3746)
.L_3746:
        /*0004*/ 	.word	0x00000082


	//----- nvinfo : EIATTR_KPARAM_INFO
	.align		4
.L_3747:
        /*0008*/ 	.byte	0x04, 0x17
        /*000a*/ 	.short	(.L_3749 - .L_3748)
.L_3748:
        /*000c*/ 	.word	0x00000000
        /*0010*/ 	.short	0x0002
        /*0012*/ 	.short	0x0008
        /*0014*/ 	.byte	0x00, 0xf0, 0x41, 0x00


	//----- nvinfo : EIATTR_KPARAM_INFO
	.align		4
.L_3749:
        /*0018*/ 	.byte	0x04, 0x17
        /*001a*/ 	.short	(.L_3751 - .L_3750)
.L_3750:
        /*001c*/ 	.word	0x00000000
        /*0020*/ 	.short	0x0001
        /*0022*/ 	.short	0x0004
        /*0024*/ 	.byte	0x00, 0xf0, 0x11, 0x00


	//----- nvinfo : EIATTR_KPARAM_INFO
	.align		4
.L_3751:
        /*0028*/ 	.byte	0x04, 0x17
        /*002a*/ 	.short	(.L_3753 - .L_3752)
.L_3752:
        /*002c*/ 	.word	0x00000000
        /*0030*/ 	.short	0x0000
        /*0032*/ 	.short	0x0000
        /*0034*/ 	.byte	0x00, 0xf0, 0x11, 0x00


	//----- nvinfo : EIATTR_SPARSE_MMA_MASK
	.align		4
.L_3753:
        /*0038*/ 	.byte	0x03, 0x50
        /*003a*/ 	.short	0x0000


	//----- nvinfo : EIATTR_MAXREG_COUNT
	.align		4
        /*003c*/ 	.byte	0x03, 0x1b
        /*003e*/ 	.short	0x00ff


	//----- nvinfo : EIATTR_MERCURY_ISA_VERSION
	.align		4
        /*0040*/ 	.byte	0x03, 0x5f
        /*0042*/ 	.short	0x0101


	//----- nvinfo : EIATTR_VRC_CTA_INIT_COUNT
	.align		4
        /*0044*/ 	.byte	0x02, 0x4a
	.zero		1
	.zero		1


	//----- nvinfo : EIATTR_EXIT_INSTR_OFFSETS
	.align		4
        /*0048*/ 	.byte	0x04, 0x1c
        /*004a*/ 	.short	(.L_3755 - .L_3754)


	//   ....[0]....
.L_3754:
        /*004c*/ 	.word	0x000008a0


	//   ....[1]....
        /*0050*/ 	.word	0x000008f0


	//   ....[2]....
        /*0054*/ 	.word	0x00000bb0


	//----- nvinfo : EIATTR_MAX_THREADS
	.align		4
.L_3755:
        /*0058*/ 	.byte	0x04, 0x05
        /*005a*/ 	.short	(.L_3757 - .L_3756)
.L_3756:
        /*005c*/ 	.word	0x00000080
        /*0060*/ 	.word	0x00000001
        /*0064*/ 	.word	0x00000001


	//----- nvinfo : EIATTR_CRS_STACK_SIZE
	.align		4
.L_3757:
        /*0068*/ 	.byte	0x04, 0x1e
        /*006a*/ 	.short	(.L_3759 - .L_3758)
.L_3758:
        /*006c*/ 	.word	0x00000000


	//----- nvinfo : EIATTR_CBANK_PARAM_SIZE
	.align		4
.L_3759:
        /*0070*/ 	.byte	0x03, 0x19
        /*0072*/ 	.short	0x0018


	//----- nvinfo : EIATTR_PARAM_CBANK
	.align		4
        /*0074*/ 	.byte	0x04, 0x0a
        /*0076*/ 	.short	(.L_3761 - .L_3760)
	.align		4
.L_3760:
        /*0078*/ 	.word	index@(.nv.constant0._ZN2at6native29vectorized_elementwise_kernelILi4ENS0_13BUnaryFunctorIsssZZZNS0_18lshift_kernel_cudaERNS_18TensorIteratorBaseEENKUlvE_clEvENKUlvE3_clEvEUlssE_EESt5arrayIPcLm2EEEEviT0_T1_)
        /*007c*/ 	.short	0x0380
        /*007e*/ 	.short	0x0018


	//----- nvinfo : EIATTR_SW_WAR
	.align		4
.L_3761:
        /*0080*/ 	.byte	0x04, 0x36
        /*0082*/ 	.short	(.L_3763 - .L_3762)
.L_3762:
        /*0084*/ 	.word	0x00000008
.L_3763:


//--------------------- .nv.info._ZN2at6native29vectorized_elementwise_kernelILi8ENS0_13BUnaryFunctorIsssZZZNS0_18lshift_kernel_cudaERNS_18TensorIteratorBaseEENKUlvE_clEvENKUlvE3_clEvEUlssE_EESt5arrayIPcLm2EEEEviT0_T1_ --------------------------
	.section	.nv.info._ZN2at6native29vectorized_elementwise_kernelILi8ENS0_13BUnaryFunctorIsssZZZNS0_18lshift_kernel_cudaERNS_18TensorIteratorBaseEENKUlvE_clEvENKUlvE3_clEvEUlssE_EESt5arrayIPcLm2EEEEviT0_T1_,"",@"SHT_CUDA_INFO"
	.sectionflags	@""
	.align	4


	//----- nvinfo : EIATTR_CUDA_API_VERSION
	.align		4
        /*0000*/ 	.byte	0x04, 0x37
        /*0002*/ 	.short	(.L_3765 - .L_3764)
.L_3764:
        /*0004*/ 	.word	0x00000082


	//----- nvinfo : EIATTR_KPARAM_INFO
	.align		4
.L_3765:
        /*0008*/ 	.byte	0x04, 0x17
        /*000a*/ 	.short	(.L_3767 - .L_3766)
.L_3766:
        /*000c*/ 	.word	0x00000000
        /*0010*/ 	.short	0x0002
        /*0012*/ 	.short	0x0008
        /*0014*/ 	.byte	0x00, 0xf0, 0x41, 0x00


	//----- nvinfo : EIATTR_KPARAM_INFO
	.align		4
.L_3767:
        /*0018*/ 	.byte	0x04, 0x17
        /*001a*/ 	.short	(.L_3769 - .L_3768)
.L_3768:
        /*001c*/ 	.word	0x00000000
        /*0020*/ 	.short	0x0001
        /*0022*/ 	.short	0x0004
        /*0024*/ 	.byte	0x00, 0xf0, 0x11, 0x00


	//----- nvinfo : EIATTR_KPARAM_INFO
	.align		4
.L_3769:
        /*0028*/ 	.byte	0x04, 0x17
        /*002a*/ 	.short	(.L_3771 - .L_3770)
.L_3770:
        /*002c*/ 	.word	0x00000000
        /*0030*/ 	.short	0x0000
        /*0032*/ 	.short	0x0000
        /*0034*/ 	.byte	0x00, 0xf0, 0x11, 0x00


	//----- nvinfo : EIATTR_SPARSE_MMA_MASK
	.align		4
.L_3771:
        /*0038*/ 	.byte	0x03, 0x50
        /*003a*/ 	.short	0x0000


	//----- nvinfo : EIATTR_MAXREG_COUNT
	.align		4
        /*003c*/ 	.byte	0x03, 0x1b
        /*003e*/ 	.short	0x00ff


	//----- nvinfo : EIATTR_MERCURY_ISA_VERSION
	.align		4
        /*0040*/ 	.byte	0x03, 0x5f
        /*0042*/ 	.short	0x0101


	//----- nvinfo : EIATTR_VRC_CTA_INIT_COUNT
	.align		4
        /*0044*/ 	.byte	0x02, 0x4a
	.zero		1
	.zero		1


	//----- nvinfo : EIATTR_EXIT_INSTR_OFFSETS
	.align		4
        /*0048*/ 	.byte	0x04, 0x1c
        /*004a*/ 	.short	(.L_3773 - .L_3772)


	//   ....[0]....
.L_3772:
        /*004c*/ 	.word	0x000008a0


	//   ....[1]....
        /*0050*/ 	.word	0x000008f0


	//   ....[2]....
        /*0054*/ 	.word	0x00000ba0


	//----- nvinfo : EIATTR_MAX_THREADS
	.align		4
.L_3773:
        /*0058*/ 	.byte	0x04, 0x05
        /*005a*/ 	.short	(.L_3775 - .L_3774)
.L_3774:
        /*005c*/ 	.word	0x00000080
        /*0060*/ 	.word	0x00000001
        /*0064*/ 	.word	0x00000001


	//----- nvinfo : EIATTR_CRS_STACK_SIZE
	.align		4
.L_3775:
        /*0068*/ 	.byte	0x04, 0x1e
        /*006a*/ 	.short	(.L_3777 - .L_3776)
.L_3776:
        /*006c*/ 	.word	0x00000000


	//----- nvinfo : EIATTR_CBANK_PARAM_SIZE
	.align		4
.L_3777:
        /*0070*/ 	.byte	0x03, 0x19
        /*0072*/ 	.short	0x0018


	//----- nvinfo : EIATTR_PARAM_CBANK
	.align		4
        /*0074*/ 	.byte	0x04, 0x0a
        /*0076*/ 	.short	(.L_3779 - .L_3778)
	.align		4
.L_3778:
        /*0078*/ 	.word	index@(.nv.constant0._ZN2at6native29vectorized_elementwise_kernelILi8ENS0_13BUnaryFunctorIsssZZZNS0_18lshift_kernel_cudaERNS_18TensorIteratorBaseEENKUlvE_clEvENKUlvE3_clEvEUlssE_EESt5arrayIPcLm2EEEEviT0_T1_)
        /*007c*/ 	.short	0x0380
        /*007e*/ 	.short	0x0018


	//----- nvinfo : EIATTR_SW_WAR
	.align		4
.L_3779:
        /*0080*/ 	.byte	0x04, 0x36
        /*0082*/ 	.short	(.L_3781 - .L_3780)
.L_3780:
        /*0084*/ 	.word	0x00000008
.L_3781:


//--------------------- .nv.info._ZN2at6native18elementwise_kernelILi128ELi4EZNS0_15gpu_kernel_implINS0_13AUnaryFunctorIsssZZZNS0_18lshift_kernel_cudaERNS_18TensorIteratorBaseEENKUlvE_clEvENKUlvE3_clEvEUlssE_EEEEvS5_RKT_EUliE_EEviT1_ --------------------------
	.section	.nv.info._ZN2at6native18elementwise_kernelILi128ELi4EZNS0_15gpu_kernel_implINS0_13AUnaryFunctorIsssZZZNS0_18lshift_kernel_cudaERNS_18TensorIteratorBaseEENKUlvE_clEvENKUlvE3_clEvEUlssE_EEEEvS5_RKT_EUliE_EEviT1_,"",@"SHT_CUDA_INFO"
	.sectionflags	@""
	.align	4


	//----- nvinfo : EIATTR_CUDA_API_VERSION
	.align		4
        /*0000*/ 	.byte	0x04, 0x37
        /*0002*/ 	.short	(.L_3783 - .L_3782)
.L_3782:
        /*0004*/ 	.word	0x00000082


	//----- nvinfo : EIATTR_KPARAM_INFO
	.align		4
.L_3783:
        /*0008*/ 	.byte	0x04, 0x17
        /*000a*/ 	.short	(.L_3785 - .L_3784)
.L_3784:
        /*000c*/ 	.word	0x00000000
        /*0010*/ 	.short	0x0001
        /*0012*/ 	.short	0x0008
        /*0014*/ 	.byte	0x00, 0xf0, 0x61, 0x08


	//----- nvinfo : EIATTR_KPARAM_INFO
	.align		4
.L_3785:
        /*0018*/ 	.byte	0x04, 0x17
        /*001a*/ 	.short	(.L_3787 - .L_3786)
.L_3786:
        /*001c*/ 	.word	0x00000000
        /*0020*/ 	.short	0x0000
        /*0022*/ 	.short	0x0000
        /*0024*/ 	.byte	0x00, 0xf0, 0x11, 0x00


	//----- nvinfo : EIATTR_SPARSE_MMA_MASK
	.align		4
.L_3787:
        /*0028*/ 	.byte	0x03, 0x50
        /*002a*/ 	.short	0x0000


	//----- nvinfo : EIATTR_MAXREG_COUNT
	.align		4
        /*002c*/ 	.byte	0x03, 0x1b
        /*002e*/ 	.short	0x0080


	//----- nvinfo : EIATTR_EXTERNS
	.align		4
        /*0030*/ 	.byte	0x04, 0x0f
        /*0032*/ 	.short	(.L_3789 - .L_3788)


	//   ....[0]....
	.align		4
.L_3788:
        /*0034*/ 	.word	index@(__assertfail)


	//----- nvinfo : EIATTR_MERCURY_ISA_VERSION
	.align		4
.L_3789:
        /*0038*/ 	.byte	0x03, 0x5f
        /*003a*/ 	.short	0x0101


	//----- nvinfo : EIATTR_VRC_CTA_INIT_COUNT
	.align		4
        /*003c*/ 	.byte	0x02, 0x4a
	.zero		1
	.zero		1


	//----- nvinfo : EIATTR_SYSCALL_OFFSETS
	.align		4
        /*0040*/ 	.byte	0x04, 0x46
        /*0042*/ 	.short	(.L_3791 - .L_3790)


	//   ....[0]....
.L_3790:
        /*0044*/ 	.word	0x00002130


	//   ....[1]....
        /*0048*/ 	.word	0x00002f70


	//   ....[2]....
        /*004c*/ 	.word	0x00005230


	//   ....[3]....
        /*0050*/ 	.word	0x00005e80


	//   ....[4]....
        /*0054*/ 	.word	0x00008260


	//   ....[5]....
        /*0058*/ 	.word	0x00008eb0


	//   ....[6]....
        /*005c*/ 	.word	0x0000b2a0


	//   ....[7]....
        /*0060*/ 	.word	0x0000bec0


	//----- nvinfo : EIATTR_EXIT_INSTR_OFFSETS
	.align		4
.L_3791:
        /*0064*/ 	.byte	0x04, 0x1c
        /*0066*/ 	.short	(.L_3793 - .L_3792)


	//   ....[0]....
.L_3792:
        /*0068*/ 	.word	0x00009190


	//   ....[1]....
        /*006c*/ 	.word	0x0000b400


	//   ....[2]....
        /*0070*/ 	.word	0x0000b420


	//   ....[3]....
        /*0074*/ 	.word	0x0000b4c0


	//   ....[4]....
        /*0078*/ 	.word	0x0000b4f0


	//   ....[5]....
        /*007c*/ 	.word	0x0000b510


	//   ....[6]....
        /*0080*/ 	.word	0x0000b5a0


	//   ....[7]....
        /*0084*/ 	.word	0x0000b5e0


	//   ....[8]....
        /*0088*/ 	.word	0x0000b680


	//   ....[9]....
        /*008c*/ 	.word	0x0000b6d0


	//   ....[10]....
        /*0090*/ 	.word	0x0000b700


	//   ....[11]....
        /*0094*/ 	.word	0x0000b7c0


	//   ....[12]....
        /*0098*/ 	.word	0x0000b930


	//   ....[13]....
        /*009c*/ 	.word	0x0000baa0


	//   ....[14]....
        /*00a0*/ 	.word	0x0000bc00


	//   ....[15]....
        /*00a4*/ 	.word	0x0000bc40


	//   ....[16]....
        /*00a8*/ 	.word	0x0000bc70


	//   ....[17]....
        /*00ac*/ 	.word	0x0000bd20


	//   ....[18]....
        /*00b0*/ 	.word	0x0000bd60


	//   ....[19]....
        /*00b4*/ 	.word	0x0000bed0


	//   ....[20]....
        /*00b8*/ 	.word	0x0000bfe0


	//   ....[21]....
        /*00bc*/ 	.word	0x0000c120


	//   ....[22]....
        /*00c0*/ 	.word	0x0000c160


	//----- nvinfo : EIATTR_MAX_THREADS
	.align		4
.L_3793:
        /*00c4*/ 	.byte	0x04, 0x05
        /*00c6*/ 	.short	(.L_3795 - .L_3794)
.L_3794:
        /*00c8*/ 	.word	0x00000080
        /*00cc*/ 	.word	0x00000001
        /*00d0*/ 	.word	0x00000001


	//----- nvinfo : EIATTR_CRS_STACK_SIZE
	.align		4
.L_3795:
        /*00d4*/ 	.byte	0x04, 0x1e
        /*00d6*/ 	.short	(.L_3797 - .L_3796)
.L_3796:
        /*00d8*/ 	.word	0x00000000


	//----- nvinfo : EIATTR_CBANK_PARAM_SIZE
	.align		4
.L_3797:
        /*00dc*/ 	.byte	0x03, 0x19
        /*00de*/ 	.short	0x0220


	//----- nvinfo : EIATTR_PARAM_CBANK
	.align		4
        /*00e0*/ 	.byte	0x04, 0x0a
        /*00e2*/ 	.short	(.L_3799 - .L_3798)
	.align		4
.L_3798:
        /*00e4*/ 	.word	index@(.nv.constant0._ZN2at6native18elementwise_kernelILi128ELi4EZNS0_15gpu_kernel_implINS0_13AUnaryFunctorIsssZZZNS0_18lshift_kernel_cudaERNS_18TensorIteratorBaseEENKUlvE_clEvENKUlvE3_clEvEUlssE_EEEEvS5_RKT_EUliE_EEviT1_)
        /*00e8*/ 	.short	0x0380
        /*00ea*/ 	.short	0x0220


	//----- nvinfo : EIATTR_SW_WAR
	.align		4
.L_3799:
        /*00ec*/ 	.byte	0x04, 0x36
        /*00ee*/ 	.short	(.L_3801 - .L_3800)
.L_3800:
        /*00f0*/ 	.word	0x00000008
.L_3801:


//--------------------- .nv.info._ZN2at6native27unrolled_elementwise_kernelINS0_13AUnaryFunctorIsssZZZNS0_18lshift_kernel_cudaERNS_18TensorIteratorBaseEENKUlvE_clEvENKUlvE3_clEvEUlssE_EESt5arrayIPcLm2EELi4E23TrivialOffsetCalculatorILi1EjESD_NS0_6memory12LoadWithCastILi1EEENSE_13StoreWithCastILi1EEEEEviT_T0_T2_T3_T4_T5_ --------------------------
	.section	.nv.info._ZN2at6native27unrolled_elementwise_kernelINS0_13AUnaryFunctorIsssZZZNS0_18lshift_kernel_cudaERNS_18TensorIteratorBaseEENKUlvE_clEvENKUlvE3_clEvEUlssE_EESt5arrayIPcLm2EELi4E23TrivialOffsetCalculatorILi1EjESD_NS0_6memory12LoadWithCastILi1EEENSE_13StoreWithCastILi1EEEEEviT_T0_T2_T3_T4_T5_,"",@"SHT_CUDA_INFO"
	.sectionflags	@""
	.align	4


	//----- nvinfo : EIATTR_CUDA_API_VERSION
	.align		4
        /*0000*/ 	.byte	0x04, 0x37
        /*0002*/ 	.short	(.L_3803 - .L_3802)
.L_3802:
        /*0004*/ 	.word	0x00000082


	//----- nvinfo : EIATTR_KPARAM_INFO
	.align		4
.L_3803:
        /*0008*/ 	.byte	0x04, 0x17
        /*000a*/ 	.short	(.L_3805 - .L_3804)
.L_3804:
        /*000c*/ 	.word	0x00000000
        /*0010*/ 	.short	0x0006
        /*0012*/ 	.short	0x0024
        /*0014*/ 	.byte	0x00, 0xf0, 0x21, 0x00


	//----- nvinfo : EIATTR_KPARAM_INFO
	.align		4
.L_3805:
        /*0018*/ 	.byte	0x04, 0x17
        /*001a*/ 	.short	(.L_3807 - .L_3806)
.L_3806:
        /*001c*/ 	.word	0x00000000
        /*0020*/ 	.short	0x0005
        /*0022*/ 	.short	0x001c
        /*0024*/ 	.byte	0x00, 0xf0, 0x21, 0x00


	//----- nvinfo : EIATTR_KPARAM_INFO
	.align		4
.L_3807:
        /*0028*/ 	.byte	0x04, 0x17
        /*002a*/ 	.short	(.L_3809 - .L_3808)
.L_3808:
        /*002c*/ 	.word	0x00000000
        /*0030*/ 	.short	0x0004
        /*0032*/ 	.short	0x0019
        /*0034*/ 	.byte	0x00, 0xf0, 0x05, 0x00


	//----- nvinfo : EIATTR_KPARAM_INFO
	.align		4
.L_3809:
        /*0038*/ 	.byte	0x04, 0x17
        /*003a*/ 	.short	(.L_3811 - .L_3810)
.L_3810:
        /*003c*/ 	.word	0x00000000
        /*0040*/ 	.short	0x0003
        /*0042*/ 	.short	0x0018
        /*0044*/ 	.byte	0x00, 0xf0, 0x05, 0x00


	//----- nvinfo : EIATTR_KPARAM_INFO
	.align		4
.L_3811:
        /*0048*/ 	.byte	0x04, 0x17
        /*004a*/ 	.short	(.L_3813 - .L_3812)
.L_3812:
        /*004c*/ 	.word	0x00000000
        /*0050*/ 	.short	0x0002
        /*0052*/ 	.short	0x0008
        /*0054*/ 	.byte	0x00, 0xf0, 0x41, 0x00


	//----- nvinfo : EIATTR_KPARAM_INFO
	.align		4
.L_3813:
        /*0058*/ 	.byte	0x04, 0x17
        /*005a*/ 	.short	(.L_3815 - .L_3814)
.L_3814:
        /*005c*/ 	.word	0x00000000
        /*0060*/ 	.short	0x0001
        /*0062*/ 	.short	0x0004
        /*0064*/ 	.byte	0x00, 0xf0, 0x11, 0x00


	//----- nvinfo : EIATTR_KPARAM_INFO
	.align		4
.L_3815:
        /*0068*/ 	.byte	0x04, 0x17
        /*006a*/ 	.short	(.L_3817 - .L_3816)
.L_3816:
        /*006c*/ 	.word	0x00000000
        /*0070*/ 	.short	0x0000
        /*0072*/ 	.short	0x0000
        /*0074*/ 	.byte	0x00, 0xf0, 0x11, 0x00


	//----- nvinfo : EIATTR_SPARSE_MMA_MASK
	.align		4
.L_3817:
        /*0078*/ 	.byte	0x03, 0x50
        /*007a*/ 	.short	0x0000


	//----- nvinfo : EIATTR_MAXREG_COUNT
	.align		4
        /*007c*/ 	.byte	0x03, 0x1b
        /*007e*/ 	.short	0x00ff


	//----- nvinfo : EIATTR_EXTERNS
	.align		4
        /*0080*/ 	.byte	0x04, 0x0f
        /*0082*/ 	.short	(.L_3819 - .L_3818)


	//   ....[0]....
	.align		4
.L_3818:
        /*0084*/ 	.word	index@(__assertfail)


	//----- nvinfo : EIATTR_MERCURY_ISA_VERSION
	.align		4
.L_3819:
        /*0088*/ 	.byte	0x03, 0x5f
        /*008a*/ 	.short	0x0101


	//----- nvinfo : EIATTR_VRC_CTA_INIT_COUNT
	.align		4
        /*008c*/ 	.byte	0x02, 0x4a
	.zero		1
	.zero		1


	//----- nvinfo : EIATTR_SYSCALL_OFFSETS
	.align		4
        /*0090*/ 	.byte	0x04, 0x46
        /*0092*/ 	.short	(.L_3821 - .L_3820)


	//   ....[0]....
.L_3820:
        /*0094*/ 	.word	0x00000e30


	//   ....[1]....
        /*0098*/ 	.word	0x00001de0


	//   ....[2]....
        /*009c*/ 	.word	0x00002cd0


	//   ....[3]....
        /*00a0*/ 	.word	0x00003bc0


	//   ....[4]....
        /*00a4*/ 	.word	0x00004ac0


	//   ....[5]....
        /*00a8*/ 	.word	0x00005880


	//   ....[6]....
        /*00ac*/ 	.word	0x00006760


	//   ....[7]....
        /*00b0*/ 	.word	0x00007620


	//----- nvinfo : EIATTR_EXIT_INSTR_OFFSETS
	.align		4
.L_3821:
        /*00b4*/ 	.byte	0x04, 0x1c
        /*00b6*/ 	.short	(.L_3823 - .L_3822)


	//   ....[0]....
.L_3822:
        /*00b8*/ 	.word	0x00006a30


	//   ....[1]....
        /*00bc*/ 	.word	0x00006b60


	//   ....[2]....
        /*00c0*/ 	.word	0x00006b80


	//   ....[3]....
        /*00c4*/ 	.word	0x00006c20


	//   ....[4]....
        /*00c8*/ 	.word	0x00006c50


	//   ....[5]....
        /*00cc*/ 	.word	0x00006c70


	//   ....[6]....
        /*00d0*/ 	.word	0x00006d00


	//   ....[7]....
        /*00d4*/ 	.word	0x00006d40


	//   ....[8]....
        /*00d8*/ 	.word	0x00006de0


	//   ....[9]....
        /*00dc*/ 	.word	0x00006e30


	//   ....[10]....
        /*00e0*/ 	.word	0x00006e60


	//   ....[11]....
        /*00e4*/ 	.word	0x00006f20


	//   ....[12]....
        /*00e8*/ 	.word	0x00007090


	//   ....[13]....
        /*00ec*/ 	.word	0x00007200


	//   ....[14]....
        /*00f0*/ 	.word	0x00007360


	//   ....[15]....
        /*00f4*/ 	.word	0x000073a0


	//   ....[16]....
        /*00f8*/ 	.word	0x000073d0


	//   ....[17]....
        /*00fc*/ 	.word	0x00007480


	//   ....[18]....
        /*0100*/ 	.word	0x000074c0


	//   ....[19]....
        /*0104*/ 	.word	0x00007630


	//   ....[20]....
        /*0108*/ 	.word	0x00007740


	//   ....[21]....
        /*010c*/ 	.word	0x00007880


	//   ....[22]....
        /*0110*/ 	.word	0x000078c0


	//----- nvinfo : EIATTR_MAX_THREADS
	.align		4
.L_3823:
        /*0114*/ 	.byte	0x04, 0x05
        /*0116*/ 	.short	(.L_3825 - .L_3824)
.L_3824:
        /*0118*/ 	.word	0x00000080
        /*011c*/ 	.word	0x00000001
        /*0120*/ 	.word	0x00000001


	//----- nvinfo : EIATTR_CRS_STACK_SIZE
	.align		4
.L_3825:
        /*0124*/ 	.byte	0x04, 0x1e
        /*0126*/ 	.short	(.L_3827 - .L_3826)
.L_3826:
        /*0128*/ 	.word	0x00000000


	//----- nvinfo : EIATTR_CBANK_PARAM_SIZE
	.align		4
.L_3827:
        /*012c*/ 	.byte	0x03, 0x19
        /*012e*/ 	.short	0x002c


	//----- nvinfo : EIATTR_PARAM_CBANK
	.align		4
        /*0130*/ 	.byte	0x04, 0x0a
        /*0132*/ 	.short	(.L_3829 - .L_3828)
	.align		4
.L_3828:
        /*0134*/ 	.word	index@(.nv.constant0._ZN2at6native27unrolled_elementwise_kernelINS0_13AUnaryFunctorIsssZZZNS0_18lshift_kernel_cudaERNS_18TensorIteratorBaseEENKUlvE_clEvENKUlvE3_clEvEUlssE_EESt5arrayIPcLm2EELi4E23TrivialOffsetCalculatorILi1EjESD_NS0_6memory12LoadWithCastILi1EEENSE_13StoreWithCastILi1EEEEEviT_T0_T2_T3_T4_T5_)
        /*0138*/ 	.short	0x0380
        /*013a*/ 	.short	0x002c


	//----- nvinfo : EIATTR_SW_WAR
	.align		4
.L_3829:
        /*013c*/ 	.byte	0x04, 0x36
        /*013e*/ 	.short	(.L_3831 - .L_3830)
.L_3830:
        /*0140*/ 	.word	0x00000008
.L_3831:


//--------------------- .nv.info._ZN2at6native18elementwise_kernelILi128ELi4EZNS0_22gpu_kernel_impl_nocastINS0_13AUnaryFunctorIsssZZZNS0_18lshift_kernel_cudaERNS_18TensorIteratorBaseEENKUlvE_clEvENKUlvE3_clEvEUlssE_EEEEvS5_RKT_EUliE_EEviT1_ --------------------------
	.section	.nv.info._ZN2at6native18elementwise_kernelILi128ELi4EZNS0_22gpu_kernel_impl_nocastINS0_13AUnaryFunctorIsssZZZNS0_18lshift_kernel_cudaERNS_18TensorIteratorBaseEENKUlvE_clEvENKUlvE3_clEvEUlssE_EEEEvS5_RKT_EUliE_EEviT1_,"",@"SHT_CUDA_INFO"
	.sectionflags	@""
	.align	4


	//----- nvinfo : EIATTR_CUDA_API_VERSION
	.align		4
        /*0000*/ 	.byte	0x04, 0x37
        /*0002*/ 	.short	(.L_3833 - .L_3832)
.L_3832:
        /*0004*/ 	.word	0x00000082


	//----- nvinfo : EIATTR_KPARAM_INFO
	.align		4
.L_3833:
        /*0008*/ 	.byte	0x04, 0x17
        /*000a*/ 	.short	(.L_3835 - .L_3834)
.L_3834:
        /*000c*/ 	.word	0x00000000
        /*0010*/ 	.short	0x0001
        /*0012*/ 	.short	0x0008
        /*0014*/ 	.byte	0x00, 0xf0, 0x61, 0x08


	//----- nvinfo : EIATTR_KPARAM_INFO
	.align		4
.L_3835:
        /*0018*/ 	.byte	0x04, 0x17
        /*001a*/ 	.short	(.L_3837 - .L_3836)
.L_3836:
        /*001c*/ 	.word	0x00000000
        /*0020*/ 	.short	0x0000
        /*0022*/ 	.short	0x0000
        /*0024*/ 	.byte	0x00, 0xf0, 0x11, 0x00


	//----- nvinfo : EIATTR_SPARSE_MMA_MASK
	.align		4
.L_3837:
        /*0028*/ 	.byte	0x03, 0x50
        /*002a*/ 	.short	0x0000


	//----- nvinfo : EIATTR_MAXREG_COUNT
	.align		4
        /*002c*/ 	.byte	0x03, 0x1b
        /*002e*/ 	.short	0x0080


	//----- nvinfo : EIATTR_MERCURY_ISA_VERSION
	.align		4
        /*0030*/ 	.byte	0x03, 0x5f
        /*0032*/ 	.short	0x0101


	//----- nvinfo : EIATTR_VRC_CTA_INIT_COUNT
	.align		4
        /*0034*/ 	.byte	0x02, 0x4a
	.zero		1
	.zero		1


	//----- nvinfo : EIATTR_EXIT_INSTR_OFFSETS
	.align		4
        /*0038*/ 	.byte	0x04, 0x1c
        /*003a*/ 	.short	(.L_3839 - .L_3838)


	//   ....[0]....
.L_3838:
        /*003c*/ 	.word	0x00000310


	//   ....[1]....
        /*0040*/ 	.word	0x00000390


	//   ....[2]....
        /*0044*/ 	.word	0x00003eb0


	//   ....[3]....
        /*0048*/ 	.word	0x00005200


	//----- nvinfo : EIATTR_MAX_THREADS
	.align		4
.L_3839:
        /*004c*/ 	.byte	0x04, 0x05
        /*004e*/ 	.short	(.L_3841 - .L_3840)
.L_3840:
        /*0050*/ 	.word	0x00000080
        /*0054*/ 	.word	0x00000001
        /*0058*/ 	.word	0x00000001


	//----- nvinfo : EIATTR_CRS_STACK_SIZE
	.align		4
.L_3841:
        /*005c*/ 	.byte	0x04, 0x1e
        /*005e*/ 	.short	(.L_3843 - .L_3842)
.L_3842:
        /*0060*/ 	.word	0x00000000


	//----- nvinfo : EIATTR_CBANK_PARAM_SIZE
	.align		4
.L_3843:
        /*0064*/ 	.byte	0x03, 0x19
        /*0066*/ 	.short	0x0220


	//----- nvinfo : EIATTR_PARAM_CBANK
	.align		4
        /*0068*/ 	.byte	0x04, 0x0a
        /*006a*/ 	.short	(.L_3845 - .L_3844)
	.align		4
.L_3844:
        /*006c*/ 	.word	index@(.nv.constant0._ZN2at6native18elementwise_kernelILi128ELi4EZNS0_22gpu_kernel_impl_nocastINS0_13AUnaryFunctorIsssZZZNS0_18lshift_kernel_cudaERNS_18TensorIteratorBaseEENKUlvE_clEvENKUlvE3_clEvEUlssE_EEEEvS5_RKT_EUliE_EEviT1_)
        /*0070*/ 	.short	0x0380
        /*0072*/ 	.short	0x0220


	//----- nvinfo : EIATTR_SW_WAR
	.align		4
.L_3845:
        /*0074*/ 	.byte	0x04, 0x36
        /*0076*/ 	.short	(.L_3847 - .L_3846)
.L_3846:
        /*0078*/ 	.word	0x00000008
.L_3847:


//--------------------- .nv.info._ZN2at6native27unrolled_elementwise_kernelINS0_13AUnaryFunctorIsssZZZNS0_18lshift_kernel_cudaERNS_18TensorIteratorBaseEENKUlvE_clEvENKUlvE3_clEvEUlssE_EESt5arrayIPcLm2EELi4E23TrivialOffsetCalculatorILi1EjESD_NS0_6memory15LoadWithoutCastENSE_16StoreWithoutCastEEEviT_T0_T2_T3_T4_T5_ --------------------------
	.section	.nv.info._ZN2at6native27unrolled_elementwise_kernelINS0_13AUnaryFunctorIsssZZZNS0_18lshift_kernel_cudaERNS_18TensorIteratorBaseEENKUlvE_clEvENKUlvE3_clEvEUlssE_EESt5arrayIPcLm2EELi4E23TrivialOffsetCalculatorILi1EjESD_NS0_6memory15LoadWithoutCastENSE_16StoreWithoutCastEEEviT_T0_T2_T3_T4_T5_,"",@"SHT_CUDA_INFO"
	.sectionflags	@""
	.align	4


	//----- nvinfo : EIATTR_CUDA_API_VERSION
	.align		4
        /*0000*/ 	.byte	0x04, 0x37
        /*0002*/ 	.short	(.L_3849 - .L_3848)
.L_3848:
        /*0004*/ 	.word	0x00000082


	//----- nvinfo : EIATTR_KPARAM_INFO
	.align		4
.L_3849:
        /*0008*/ 	.byte	0x04, 0x17
        /*000a*/ 	.short	(.L_3851 - .L_3850)
.L_3850:
        /*000c*/ 	.word	0x00000000
        /*0010*/ 	.short	0x0006
        /*0012*/ 	.short	0x001b
        /*0014*/ 	.byte	0x00, 0xf0, 0x05, 0x00


	//----- nvinfo : EIATTR_KPARAM_INFO
	.align		4
.L_3851:
        /*0018*/ 	.byte	0x04, 0x17
        /*001a*/ 	.short	(.L_3853 - .L_3852)
.L_3852:
        /*001c*/ 	.word	0x00000000
        /*0020*/ 	.short	0x0005
        /*0022*/ 	.short	0x001a
        /*0024*/ 	.byte	0x00, 0xf0, 0x05, 0x00


	//----- nvinfo : EIATTR_KPARAM_INFO
	.align		4
.L_3853:
        /*0028*/ 	.byte	0x04, 0x17
        /*002a*/ 	.short	(.L_3855 - .L_3854)
.L_3854:
        /*002c*/ 	.word	0x00000000
        /*0030*/ 	.short	0x0004
        /*0032*/ 	.short	0x0019
        /*0034*/ 	.byte	0x00, 0xf0, 0x05, 0x00


	//----- nvinfo : EIATTR_KPARAM_INFO
	.align		4
.L_3855:
        /*0038*/ 	.byte	0x04, 0x17
        /*003a*/ 	.short	(.L_3857 - .L_3856)
.L_3856:
        /*003c*/ 	.word	0x00000000
        /*0040*/ 	.short	0x0003
        /*0042*/ 	.short	0x0018
        /*0044*/ 	.byte	0x00, 0xf0, 0x05, 0x00


	//----- nvinfo : EIATTR_KPARAM_INFO
	.align		4
.L_3857:
        /*0048*/ 	.byte	0x04, 0x17
        /*004a*/ 	.short	(.L_3859 - .L_3858)
.L_3858:
        /*004c*/ 	.word	0x00000000
        /*0050*/ 	.short	0x0002
        /*0052*/ 	.short	0x0008
        /*0054*/ 	.byte	0x00, 0xf0, 0x41, 0x00


	//----- nvinfo : EIATTR_KPARAM_INFO
	.align		4
.L_3859:
        /*0058*/ 	.byte	0x04, 0x17
        /*005a*/ 	.short	(.L_3861 - .L_3860)
.L_3860:
        /*005c*/ 	.word	0x00000000
        /*0060*/ 	.short	0x0001
        /*0062*/ 	.short	0x0004
        /*0064*/ 	.byte	0x00, 0xf0, 0x11, 0x00


	//----- nvinfo : EIATTR_KPARAM_INFO
	.align		4
.L_3861:
        /*0068*/ 	.byte	0x04, 0x17
        /*006a*/ 	.short	(.L_3863 - .L_3862)
.L_3862:
        /*006c*/ 	.word	0x00000000
        /*0070*/ 	.short	0x0000
        /*0072*/ 	.short	0x0000
        /*0074*/ 	.byte	0x00, 0xf0, 0x11, 0x00


	//----- nvinfo : EIATTR_SPARSE_MMA_MASK
	.align		4
.L_3863:
        /*0078*/ 	.byte	0x03, 0x50
        /*007a*/ 	.short	0x0000


	//----- nvinfo : EIATTR_MAXREG_COUNT
	.align		4
        /*007c*/ 	.byte	0x03, 0x1b
        /*007e*/ 	.short	0x00ff


	//----- nvinfo : EIATTR_MERCURY_ISA_VERSION
	.align		4
        /*0080*/ 	.byte	0x03, 0x5f
        /*0082*/ 	.short	0x0101


	//----- nvinfo : EIATTR_VRC_CTA_INIT_COUNT
	.align		4
        /*0084*/ 	.byte	0x02, 0x4a
	.zero		1
	.zero		1


	//----- nvinfo : EIATTR_EXIT_INSTR_OFFSETS
	.align		4
        /*0088*/ 	.byte	0x04, 0x1c
        /*008a*/ 	.short	(.L_3865 - .L_3864)


	//   ....[0]....
.L_3864:
        /*008c*/ 	.word	0x000004e0


	//   ....[1]....
        /*0090*/ 	.word	0x00000530


	//----- nvinfo : EIATTR_MAX_THREADS
	.align		4
.L_3865:
        /*0094*/ 	.byte	0x04, 0x05
        /*0096*/ 	.short	(.L_3867 - .L_3866)
.L_3866:
        /*0098*/ 	.word	0x00000080
        /*009c*/ 	.word	0x00000001
        /*00a0*/ 	.word	0x00000001


	//----- nvinfo : EIATTR_CRS_STACK_SIZE
	.align		4
.L_3867:
        /*00a4*/ 	.byte	0x04, 0x1e
        /*00a6*/ 	.short	(.L_3869 - .L_3868)
.L_3868:
        /*00a8*/ 	.word	0x00000000


	//----- nvinfo : EIATTR_CBANK_PARAM_SIZE
	.align		4
.L_3869:
        /*00ac*/ 	.byte	0x03, 0x19
        /*00ae*/ 	.short	0x001c


	//----- nvinfo : EIATTR_PARAM_CBANK
	.align		4
        /*00b0*/ 	.byte	0x04, 0x0a
        /*00b2*/ 	.short	(.L_3871 - .L_3870)
	.align		4
.L_3870:
        /*00b4*/ 	.word	index@(.nv.constant0._ZN2at6native27unrolled_elementwise_kernelINS0_13AUnaryFunctorIsssZZZNS0_18lshift_kernel_cudaERNS_18TensorIteratorBaseEENKUlvE_clEvENKUlvE3_clEvEUlssE_EESt5arrayIPcLm2EELi4E23TrivialOffsetCalculatorILi1EjESD_NS0_6memory15LoadWithoutCastENSE_16StoreWithoutCastEEEviT_T0_T2_T3_T4_T5_)
        /*00b8*/ 	.short	0x0380
        /*00ba*/ 	.short	0x001c


	//----- nvinfo : EIATTR_SW_WAR
	.align		4
.L_3871:
        /*00bc*/ 	.byte	0x04, 0x36
        /*00be*/ 	.short	(.L_3873 - .L_3872)
.L_3872:
        /*00c0*/ 	.word	0x00000008
.L_3873:


//--------------------- .nv.info._ZN2at6native29vectorized_elementwise_kernelILi2ENS0_13AUnaryFunctorIsssZZZNS0_18lshift_kernel_cudaERNS_18TensorIteratorBaseEENKUlvE_clEvENKUlvE3_clEvEUlssE_EESt5arrayIPcLm2EEEEviT0_T1_ --------------------------
	.section	.nv.info._ZN2at6native29vectorized_elementwise_kernelILi2ENS0_13AUnaryFunctorIsssZZZNS0_18lshift_kernel_cudaERNS_18TensorIteratorBaseEENKUlvE_clEvENKUlvE3_clEvEUlssE_EESt5arrayIPcLm2EEEEviT0_T1_,"",@"SHT_CUDA_INFO"
	.sectionflags	@""
	.align	4


	//----- nvinfo : EIATTR_CUDA_API_VERSION
	.align		4
        /*0000*/ 	.byte	0x04, 0x37
        /*0002*/ 	.short	(.L_3875 - .L_3874)
.L_3874:
        /*0004*/ 	.word	0x00000082


	//----- nvinfo : EIATTR_KPARAM_INFO
	.align		4
.L_3875:
        /*0008*/ 	.byte	0x04, 0x17
        /*000a*/ 	.short	(.L_3877 - .L_3876)
.L_3876:
        /*000c*/ 	.word	0x00000000
        /*0010*/ 	.short	0x0002
        /*0012*/ 	.short	0x0008
        /*0014*/ 	.byte	0x00, 0xf0, 0x41, 0x00


	//----- nvinfo : EIATTR_KPARAM_INFO
	.align		4
.L_3877:
        /*0018*/ 	.byte	0x04, 0x17
        /*001a*/ 	.short	(.L_3879 - .L_3878)
.L_3878:
        /*001c*/ 	.word	0x00000000
        /*0020*/ 	.short	0x0001
        /*0022*/ 	.short	0x0004
        /*0024*/ 	.byte	0x00, 0xf0, 0x11, 0x00


	//----- nvinfo : EIATTR_KPARAM_INFO
	.align		4
.L_3879:
        /*0028*/ 	.byte	0x04, 0x17
        /*002a*/ 	.short	(.L_3881 - .L_3880)
.L_3880:
        /*002c*/ 	.word	0x00000000
        /*0030*/ 	.short	0x0000
        /*0032*/ 	.short	0x0000
        /*0034*/ 	.byte	0x00, 0xf0, 0x11, 0x00


	//----- nvinfo : EIATTR_SPARSE_MMA_MASK
	.align		4
.L_3881:
        /*0038*/ 	.byte	0x03, 0x50
        /*003a*/ 	.short	0x0000


	//----- nvinfo : EIATTR_MAXREG_COUNT
	.align		4
        /*003c*/ 	.byte	0x03, 0x1b
        /*003e*/ 	.short	0x00ff


	//----- nvinfo : EIATTR_MERCURY_ISA_VERSION
	.align		4
        /*0040*/ 	.byte	0x03, 0x5f
        /*0042*/ 	.short	0x0101


	//----- nvinfo : EIATTR_VRC_CTA_INIT_COUNT
	.align		4
        /*0044*/ 	.byte	0x02, 0x4a
	.zero		1
	.zero		1


	//----- nvinfo : EIATTR_EXIT_INSTR_OFFSETS
	.align		4
        /*0048*/ 	.byte	0x04, 0x1c
        /*004a*/ 	.short	(.L_3883 - .L_3882)


	//   ....[0]....
.L_3882:
        /*004c*/ 	.word	0x00000990


	//   ....[1]....
        /*0050*/ 	.word	0x000009e0


	//   ....[2]....
        /*0054*/ 	.word	0x00000d60


	//----- nvinfo : EIATTR_MAX_THREADS
	.align		4
.L_3883:
        /*0058*/ 	.byte	0x04, 0x05
        /*005a*/ 	.short	(.L_3885 - .L_3884)
.L_3884:
        /*005c*/ 	.word	0x00000080
        /*0060*/ 	.word	0x00000001
        /*0064*/ 	.word	0x00000001


	//----- nvinfo : EIATTR_CRS_STACK_SIZE
	.align		4
.L_3885:
        /*0068*/ 	.byte	0x04, 0x1e
        /*006a*/ 	.short	(.L_3887 - .L_3886)
.L_3886:
        /*006c*/ 	.word	0x00000000


	//----- nvinfo : EIATTR_CBANK_PARAM_SIZE
	.align		4
.L_3887:
        /*0070*/ 	.byte	0x03, 0x19
        /*0072*/ 	.short	0x0018


	//----- nvinfo : EIATTR_PARAM_CBANK
	.align		4
        /*0074*/ 	.byte	0x04, 0x0a
        /*0076*/ 	.short	(.L_3889 - .L_3888)
	.align		4
.L_3888:
        /*0078*/ 	.word	index@(.nv.constant0._ZN2at6native29vectorized_elementwise_kernelILi2ENS0_13AUnaryFunctorIsssZZZNS0_18lshift_kernel_cudaERNS_18TensorIteratorBaseEENKUlvE_clEvENKUlvE3_clEvEUlssE_EESt5arrayIPcLm2EEEEviT0_T1_)
        /*007c*/ 	.short	0x0380
        /*007e*/ 	.short	0x0018


	//----- nvinfo : EIATTR_SW_WAR
	.align		4
.L_3889:
        /*0080*/ 	.byte	0x04, 0x36
        /*0082*/ 	.short	(.L_3891 - .L_3890)
.L_3890:
        /*0084*/ 	.word	0x00000008
.L_3891:


//--------------------- .nv.info._ZN2at6native29vectorized_elementwise_kernelILi4ENS0_13AUnaryFunctorIsssZZZNS0_18lshift_kernel_cudaERNS_18TensorIteratorBaseEENKUlvE_clEvENKUlvE3_clEvEUlssE_EESt5arrayIPcLm2EEEEviT0_T1_ --------------------------
	.section	.nv.info._ZN2at6native29vectorized_elementwise_kernelILi4ENS0_13AUnaryFunctorIsssZZZNS0_18lshift_kernel_cudaERNS_18TensorIteratorBaseEENKUlvE_clEvENKUlvE3_clEvEUlssE_EESt5arrayIPcLm2EEEEviT0_T1_,"",@"SHT_CUDA_INFO"
	.sectionflags	@""
	.align	4


	//----- nvinfo : EIATTR_CUDA_API_VERSION
	.align		4
        /*0000*/ 	.byte	0x04, 0x37
        /*0002*/ 	.short	(.L_3893 - .L_3892)
.L_3892:
        /*0004*/ 	.word	0x00000082


	//----- nvinfo : EIATTR_KPARAM_INFO
	.align		4
.L_3893:
        /*0008*/ 	.byte	0x04, 0x17
        /*000a*/ 	.short	(.L_3895 - .L_3894)
.L_3894:
        /*000c*/ 	.word	0x00000000
        /*0010*/ 	.short	0x0002
        /*0012*/ 	.short	0x0008
        /*0014*/ 	.byte	0x00, 0xf0, 0x41, 0x00


	//----- nvinfo : EIATTR_KPARAM_INFO
	.align		4
.L_3895:
        /*0018*/ 	.byte	0x04, 0x17
        /*001a*/ 	.short	(.L_3897 - .L_3896)
.L_3896:
        /*001c*/ 	.word	0x00000000
        /*0020*/ 	.short	0x0001
        /*0022*/ 	.short	0x0004
        /*0024*/ 	.byte	0x00, 0xf0, 0x11, 0x00


	//----- nvinfo : EIATTR_KPARAM_INFO
	.align		4
.L_3897:
        /*0028*/ 	.byte	0x04, 0x17
        /*002a*/ 	.short	(.L_3899 - .L_3898)
.L_3898:
        /*002c*/ 	.word	0x00000000
        /*0030*/ 	.short	0x0000
        /*0032*/ 	.short	0x0000
        /*0034*/ 	.byte	0x00, 0xf0, 0x11, 0x00


	//----- nvinfo : EIATTR_SPARSE_MMA_MASK
	.align		4
.L_3899:
        /*0038*/ 	.byte	0x03, 0x50
        /*003a*/ 	.short	0x0000


	//----- nvinfo : EIATTR_MAXREG_COUNT
	.align		4
        /*003c*/ 	.byte	0x03, 0x1b
        /*003e*/ 	.short	0x00ff


	//----- nvinfo : EIATTR_MERCURY_ISA_VERSION
	.align		4
        /*0040*/ 	.byte	0x03, 0x5f
        /*0042*/ 	.short	0x0101


	//----- nvinfo : EIATTR_VRC_CTA_INIT_COUNT
	.align		4
        /*0044*/ 	.byte	0x02, 0x4a
	.zero		1
	.zero		1


	//----- nvinfo : EIATTR_EXIT_INSTR_OFFSETS
	.align		4
        /*0048*/ 	.byte	0x04, 0x1c
        /*004a*/ 	.short	(.L_3901 - .L_3900)


	//   ....[0]....
.L_3900:
        /*004c*/ 	.word	0x00000990


	//   ....[1]....
        /*0050*/ 	.word	0x000009e0


	//   ....[2]....
        /*0054*/ 	.word	0x00000d30


	//----- nvinfo : EIATTR_MAX_THREADS
	.align		4
.L_3901:
        /*0058*/ 	.byte	0x04, 0x05
        /*005a*/ 	.short	(.L_3903 - .L_3902)
.L_3902:
        /*005c*/ 	.word	0x00000080
        /*0060*/ 	.word	0x00000001
        /*0064*/ 	.word	0x00000001


	//----- nvinfo : EIATTR_CRS_STACK_SIZE
	.align		4
.L_3903:
        /*0068*/ 	.byte	0x04, 0x1e
        /*006a*/ 	.short	(.L_3905 - .L_3904)
.L_3904:
        /*006c*/ 	.word	0x00000000


	//----- nvinfo : EIATTR_CBANK_PARAM_SIZE
	.align		4
.L_3905:
        /*0070*/ 	.byte	0x03, 0x19
        /*0072*/ 	.short	0x0018


	//----- nvinfo : EIATTR_PARAM_CBANK
	.align		4
        /*0074*/ 	.byte	0x04, 0x0a
        /*0076*/ 	.short	(.L_3907 - .L_3906)
	.align		4
.L_3906:
        /*0078*/ 	.word	index@(.nv.constant0._ZN2at6native29vectorized_elementwise_kernelILi4ENS0_13AUnaryFunctorIsssZZZNS0_18lshift_kernel_cudaERNS_18TensorIteratorBaseEENKUlvE_clEvENKUlvE3_clEvEUlssE_EESt5arrayIPcLm2EEEEviT0_T1_)
        /*007c*/ 	.short	0x0380
        /*007e*/ 	.short	0x0018


	//----- nvinfo : EIATTR_SW_WAR
	.align		4
.L_3907:
        /*0080*/ 	.byte	0x04, 0x36
        /*0082*/ 	.short	(.L_3909 - .L_3908)
.L_3908:
        /*0084*/ 	.word	0x00000008
.L_3909:


//--------------------- .nv.info._ZN2at6native29vectorized_elementwise_kernelILi8ENS0_13AUnaryFunctorIsssZZZNS0_18lshift_kernel_cudaERNS_18TensorIteratorBaseEENKUlvE_clEvENKUlvE3_clEvEUlssE_EESt5arrayIPcLm2EEEEviT0_T1_ --------------------------
	.section	.nv.info._ZN2at6native29vectorized_elementwise_kernelILi8ENS0_13AUnaryFunctorIsssZZZNS0_18lshift_kernel_cudaERNS_18TensorIteratorBaseEENKUlvE_clEvENKUlvE3_clEvEUlssE_EESt5arrayIPcLm2EEEEviT0_T1_,"",@"SHT_CUDA_INFO"
	.sectionflags	@""
	.align	4


	//----- nvinfo : EIATTR_CUDA_API_VERSION
	.align		4
        /*0000*/ 	.byte	0x04, 0x37
        /*0002*/ 	.short	(.L_3911 - .L_3910)
.L_3910:
        /*0004*/ 	.word	0x00000082


	//----- nvinfo : EIATTR_KPARAM_INFO
	.align		4
.L_3911:
        /*0008*/ 	.byte	0x04, 0x17
        /*000a*/ 	.short	(.L_3913 - .L_3912)
.L_3912:
        /*000c*/ 	.word	0x00000000
        /*0010*/ 	.short	0x0002
        /*0012*/ 	.short	0x0008
        /*0014*/ 	.byte	0x00, 0xf0, 0x41, 0x00


	//----- nvinfo : EIATTR_KPARAM_INFO
	.align		4
.L_3913:
        /*0018*/ 	.byte	0x04, 0x17
        /*001a*/ 	.short	(.L_3915 - .L_3914)
.L_3914:
        /*001c*/ 	.word	0x00000000
        /*0020*/ 	.short	0x0001
        /*0022*/ 	.short	0x0004
        /*0024*/ 	.byte	0x00, 0xf0, 0x11, 0x00


	//----- nvinfo : EIATTR_KPARAM_INFO
	.align		4
.L_3915:
        /*0028*/ 	.byte	0x04, 0x17
        /*002a*/ 	.short	(.L_3917 - .L_3916)
.L_3916:
        /*002c*/ 	.word	0x00000000
        /*0030*/ 	.short	0x0000
        /*0032*/ 	.short	0x0000
        /*0034*/ 	.byte	0x00, 0xf0, 0x11, 0x00


	//----- nvinfo : EIATTR_SPARSE_MMA_MASK
	.align		4
.L_3917:
        /*0038*/ 	.byte	0x03, 0x50
        /*003a*/ 	.short	0x0000


	//----- nvinfo : EIATTR_MAXREG_COUNT
	.align		4
        /*003c*/ 	.byte	0x03, 0x1b
        /*003e*/ 	.short	0x00ff


	//----- nvinfo : EIATTR_MERCURY_ISA_VERSION
	.align		4
        /*0040*/ 	.byte	0x03, 0x5f
        /*0042*/ 	.short	0x0101


	//----- nvinfo : EIATTR_VRC_CTA_INIT_COUNT
	.align		4
        /*0044*/ 	.byte	0x02, 0x4a
	.zero		1
	.zero		1


	//----- nvinfo : EIATTR_EXIT_INSTR_OFFSETS
	.align		4
        /*0048*/ 	.byte	0x04, 0x1c
        /*004a*/ 	.short	(.L_3919 - .L_3918)


	//   ....[0]....
.L_3918:
        /*004c*/ 	.word	0x00000990


	//   ....[1]....
        /*0050*/ 	.word	0x000009e0


	//   ....[2]....
        /*0054*/ 	.word	0x00000cf0


	//----- nvinfo : EIATTR_MAX_THREADS
	.align		4
.L_3919:
        /*0058*/ 	.byte	0x04, 0x05
        /*005a*/ 	.short	(.L_3921 - .L_3920)
.L_3920:
        /*005c*/ 	.word	0x00000080
        /*0060*/ 	.word	0x00000001
        /*0064*/ 	.word	0x00000001


	//----- nvinfo : EIATTR_CRS_STACK_SIZE
	.align		4
.L_3921:
        /*0068*/ 	.byte	0x04, 0x1e
        /*006a*/ 	.short	(.L_3923 - .L_3922)
.L_3922:
        /*006c*/ 	.word	0x00000000


	//----- nvinfo : EIATTR_CBANK_PARAM_SIZE
	.align		4
.L_3923:
        /*0070*/ 	.byte	0x03, 0x19
        /*0072*/ 	.short	0x0018


	//----- nvinfo : EIATTR_PARAM_CBANK
	.align		4
        /*0074*/ 	.byte	0x04, 0x0a
        /*0076*/ 	.short	(.L_3925 - .L_3924)
	.align		4
.L_3924:
        /*0078*/ 	.word	index@(.nv.constant0._ZN2at6native29vectorized_elementwise_kernelILi8ENS0_13AUnaryFunctorIsssZZZNS0_18lshift_kernel_cudaERNS_18TensorIteratorBaseEENKUlvE_clEvENKUlvE3_clEvEUlssE_EESt5arrayIPcLm2EEEEviT0_T1_)
        /*007c*/ 	.short	0x0380
        /*007e*/ 	.short	0x0018


	//----- nvinfo : EIATTR_SW_WAR
	.align		4
.L_3925:
        /*0080*/ 	.byte	0x04, 0x36
        /*0082*/ 	.short	(.L_3927 - .L_3926)
.L_3926:
        /*0084*/ 	.word	0x00000008
.L_3927:


//--------------------- .nv.info._ZN2at6native18elementwise_kernelILi128ELi4EZNS0_15gpu_kernel_implINS0_13BinaryFunctorIlllZZZNS0_18lshift_kernel_cudaERNS_18TensorIteratorBaseEENKUlvE_clEvENKUlvE2_clEvEUlllE_EEEEvS5_RKT_EUliE_EEviT1_ --------------------------
	.section	.nv.info._ZN2at6native18elementwise_kernelILi128ELi4EZNS0_15gpu_kernel_implINS0_13BinaryFunctorIlllZZZNS0_18lshift_kernel_cudaERNS_18TensorIteratorBaseEENKUlvE_clEvENKUlvE2_clEvEUlllE_EEEEvS5_RKT_EUliE_EEviT1_,"",@"SHT_CUDA_INFO"
	.sectionflags	@""
	.align	4


	//----- nvinfo : EIATTR_CUDA_API_VERSION
	.align		4
        /*0000*/ 	.byte	0x04, 0x37
        /*0002*/ 	.short	(.L_3929 - .L_3928)
.L_3928:
        /*0004*/ 	.word	0x00000082


	//----- nvinfo : EIATTR_KPARAM_INFO
	.align		4
.L_3929:
        /*0008*/ 	.byte	0x04, 0x17
        /*000a*/ 	.short	(.L_3931 - .L_3930)
.L_3930:
        /*000c*/ 	.word	0x00000000
        /*0010*/ 	.short	0x0001
        /*0012*/ 	.short	0x0008
        /*0014*/ 	.byte	0x00, 0xf0, 0x21, 0x0a


	//----- nvinfo : EIATTR_KPARAM_INFO
	.align		4
.L_3931:
        /*0018*/ 	.byte	0x04, 0x17
        /*001a*/ 	.short	(.L_3933 - .L_3932)
.L_3932:
        /*001c*/ 	.word	0x00000000
        /*0020*/ 	.short	0x0000
        /*0022*/ 	.short	0x0000
        /*0024*/ 	.byte	0x00, 0xf0, 0x11, 0x00


	//----- nvinfo : EIATTR_SPARSE_MMA_MASK
	.align		4
.L_3933:
        /*0028*/ 	.byte	0x03, 0x50
        /*002a*/ 	.short	0x0000


	//----- nvinfo : EIATTR_MAXREG_COUNT
	.align		4
        /*002c*/ 	.byte	0x03, 0x1b
        /*002e*/ 	.short	0x0080


	//----- nvinfo : EIATTR_EXTERNS
	.align		4
        /*0030*/ 	.byte	0x04, 0x0f
        /*0032*/ 	.short	(.L_3935 - .L_3934)


	//   ....[0]....
	.align		4
.L_3934:
        /*0034*/ 	.word	index@(__assertfail)


	//----- nvinfo : EIATTR_MERCURY_ISA_VERSION
	.align		4
.L_3935:
        /*0038*/ 	.byte	0x03, 0x5f
        /*003a*/ 	.short	0x0101


	//----- nvinfo : EIATTR_VRC_CTA_INIT_COUNT
	.align		4
        /*003c*/ 	.byte	0x02, 0x4a
	.zero		1
	.zero		1


	//----- nvinfo : EIATTR_SYSCALL_OFFSETS
	.align		4
        /*0040*/ 	.byte	0x04, 0x46
        /*0042*/ 	.short	(.L_3937 - .L_3936)


	//   ....[0]....
.L_3936:
        /*0044*/ 	.word	0x00002450


	//   ....[1]....
        /*0048*/ 	.word	0x00003290


	//   ....[2]....
        /*004c*/ 	.word	0x000040d0


	//   ....[3]....
        /*0050*/ 	.word	0x00006680


	//   ....[4]....
        /*0054*/ 	.word	0x000074c0


	//   ....[5]....
        /*0058*/ 	.word	0x00008100


	//   ....[6]....
        /*005c*/ 	.word	0x0000a7f0


	//   ....[7]....
        /*0060*/ 	.word	0x0000b630


	//   ....[8]....
        /*0064*/ 	.word	0x0000c270


	//   ....[9]....
        /*0068*/ 	.word	0x0000e980


	//   ....[10]....
        /*006c*/ 	.word	0x0000f7c0


	//   ....[11]....
        /*0070*/ 	.word	0x000103d0


	//----- nvinfo : EIATTR_EXIT_INSTR_OFFSETS
	.align		4
.L_3937:
        /*0074*/ 	.byte	0x04, 0x1c
        /*0076*/ 	.short	(.L_3939 - .L_3938)


	//   ....[0]....
.L_3938:
        /*0078*/ 	.word	0x0000c550


	//   ....[1]....
        /*007c*/ 	.word	0x0000f960


	//   ....[2]....
        /*0080*/ 	.word	0x0000f980


	//   ....[3]....
        /*0084*/ 	.word	0x0000fa00


	//   ....[4]....
        /*0088*/ 	.word	0x0000fa20


	//   ....[5]....
        /*008c*/ 	.word	0x0000fa40


	//   ....[6]....
        /*0090*/ 	.word	0x0000fad0


	//   ....[7]....
        /*0094*/ 	.word	0x0000fb10


	//   ....[8]....
        /*0098*/ 	.word	0x0000fbb0


	//   ....[9]....
        /*009c*/ 	.word	0x0000fc00


	//   ....[10]....
        /*00a0*/ 	.word	0x0000fc30


	//   ....[11]....
        /*00a4*/ 	.word	0x0000fcf0


	//   ....[12]....
        /*00a8*/ 	.word	0x0000fe60


	//   ....[13]....
        /*00ac*/ 	.word	0x0000ffd0


	//   ....[14]....
        /*00b0*/ 	.word	0x00010140


	//   ....[15]....
        /*00b4*/ 	.word	0x00010160


	//   ....[16]....
        /*00b8*/ 	.word	0x00010180


	//   ....[17]....
        /*00bc*/ 	.word	0x00010230


	//   ....[18]....
        /*00c0*/ 	.word	0x00010270


	//   ....[19]....
        /*00c4*/ 	.word	0x000103e0


	//   ....[20]....
        /*00c8*/ 	.word	0x000104f0


	//   ....[21]....
        /*00cc*/ 	.word	0x00010630


	//   ....[22]....
        /*00d0*/ 	.word	0x00010670


	//----- nvinfo : EIATTR_MAX_THREADS
	.align		4
.L_3939:
        /*00d4*/ 	.byte	0x04, 0x05
        /*00d6*/ 	.short	(.L_3941 - .L_3940)
.L_3940:
        /*00d8*/ 	.word	0x00000080
        /*00dc*/ 	.word	0x00000001
        /*00e0*/ 	.word	0x00000001


	//----- nvinfo : EIATTR_CRS_STACK_SIZE
	.align		4
.L_3941:
        /*00e4*/ 	.byte	0x04, 0x1e
        /*00e6*/ 	.short	(.L_3943 - .L_3942)
.L_3942:
        /*00e8*/ 	.word	0x00000000


	//----- nvinfo : EIATTR_CBANK_PARAM_SIZE
	.align		4
.L_3943:
        /*00ec*/ 	.byte	0x03, 0x19
        /*00ee*/ 	.short	0x0290


	//----- nvinfo : EIATTR_PARAM_CBANK
	.align		4
        /*00f0*/ 	.byte	0x04, 0x0a
        /*00f2*/ 	.short	(.L_3945 - .L_3944)
	.align		4
.L_3944:
        /*00f4*/ 	.word	index@(.nv.constant0._ZN2at6native18elementwise_kernelILi128ELi4EZNS0_15gpu_kernel_implINS0_13BinaryFunctorIlllZZZNS0_18lshift_kernel_cudaERNS_18TensorIteratorBaseEENKUlvE_clEvENKUlvE2_clEvEUlllE_EEEEvS5_RKT_EUliE_EEviT1_)
        /*00f8*/ 	.short	0x0380
        /*00fa*/ 	.short	0x0290


	//----- nvinfo : EIATTR_SW_WAR
	.align		4
.L_3945:
        /*00fc*/ 	.byte	0x04, 0x36
        /*00fe*/ 	.short	(.L_3947 - .L_3946)
.L_3946:
        /*0100*/ 	.word	0x00000008
.L_3947:


//--------------------- .nv.info._ZN2at6native27unrolled_elementwise_kernelINS0_13BinaryFunctorIlllZZZNS0_18lshift_kernel_cudaERNS_18TensorIteratorBaseEENKUlvE_clEvENKUlvE2_clEvEUlllE_EESt5arrayIPcLm3EELi4E23TrivialOffsetCalculatorILi2EjESC_ILi1EjENS0_6memory12LoadWithCastILi2EEENSF_13StoreWithCastILi1EEEEEviT_T0_T2_T3_T4_T5_ --------------------------
	.section	.nv.info._ZN2at6native27unrolled_elementwise_kernelINS0_13BinaryFunctorIlllZZZNS0_18lshift_kernel_cudaERNS_18TensorIteratorBaseEENKUlvE_clEvENKUlvE2_clEvEUlllE_EESt5arrayIPcLm3EELi4E23TrivialOffsetCalculatorILi2EjESC_ILi1EjENS0_6memory12LoadWithCastILi2EEENSF_13StoreWithCastILi1EEEEEviT_T0_T2_T3_T4_T5_,"",@"SHT_CUDA_INFO"
	.sectionflags	@""
	.align	4


	//----- nvinfo : EIATTR_CUDA_API_VERSION
	.align		4
        /*0000*/ 	.byte	0x04, 0x37
        /*0002*/ 	.short	(.L_3949 - .L_3948)
.L_3948:
        /*0004*/ 	.word	0x00000082


	//----- nvinfo : EIATTR_KPARAM_INFO
	.align		4
.L_3949:
        /*0008*/ 	.byte	0x04, 0x17
        /*000a*/ 	.short	(.L_3951 - .L_3950)
.L_3950:
        /*000c*/ 	.word	0x00000000
        /*0010*/ 	.short	0x0006
        /*0012*/ 	.short	0x0030
        /*0014*/ 	.byte	0x00, 0xf0, 0x21, 0x00


	//----- nvinfo : EIATTR_KPARAM_INFO
	.align		4
.L_3951:
        /*0018*/ 	.byte	0x04, 0x17
        /*001a*/ 	.short	(.L_3953 - .L_3952)
.L_3952:
        /*001c*/ 	.word	0x00000000
        /*0020*/ 	.short	0x0005
        /*0022*/ 	.short	0x0024
        /*0024*/ 	.byte	0x00, 0xf0, 0x31, 0x00


	//----- nvinfo : EIATTR_KPARAM_INFO
	.align		4
.L_3953:
        /*0028*/ 	.byte	0x04, 0x17
        /*002a*/ 	.short	(.L_3955 - .L_3954)
.L_3954:
        /*002c*/ 	.word	0x00000000
        /*0030*/ 	.short	0x0004
        /*0032*/ 	.short	0x0021
        /*0034*/ 	.byte	0x00, 0xf0, 0x05, 0x00


	//----- nvinfo : EIATTR_KPARAM_INFO
	.align		4
.L_3955:
        /*0038*/ 	.byte	0x04, 0x17
        /*003a*/ 	.short	(.L_3957 - .L_3956)
.L_3956:
        /*003c*/ 	.word	0x00000000
        /*0040*/ 	.short	0x0003
        /*0042*/ 	.short	0x0020
        /*0044*/ 	.byte	0x00, 0xf0, 0x05, 0x00


	//----- nvinfo : EIATTR_KPARAM_INFO
	.align		4
.L_3957:
        /*0048*/ 	.byte	0x04, 0x17
        /*004a*/ 	.short	(.L_3959 - .L_3958)
.L_3958:
        /*004c*/ 	.word	0x00000000
        /*0050*/ 	.short	0x0002
        /*0052*/ 	.short	0x0008
        /*0054*/ 	.byte	0x00, 0xf0, 0x61, 0x00


	//----- nvinfo : EIATTR_KPARAM_INFO
	.align		4
.L_3959:
        /*0058*/ 	.byte	0x04, 0x17
        /*005a*/ 	.short	(.L_3961 - .L_3960)
.L_3960:
        /*005c*/ 	.word	0x00000000
        /*0060*/ 	.short	0x0001
        /*0062*/ 	.short	0x0004
        /*0064*/ 	.byte	0x00, 0xf0, 0x05, 0x00


	//----- nvinfo : EIATTR_KPARAM_INFO
	.align		4
.L_3961:
        /*0068*/ 	.byte	0x04, 0x17
        /*006a*/ 	.short	(.L_3963 - .L_3962)
.L_3962:
        /*006c*/ 	.word	0x00000000
        /*0070*/ 	.short	0x0000
        /*0072*/ 	.short	0x0000
        /*0074*/ 	.byte	0x00, 0xf0, 0x11, 0x00


	//----- nvinfo : EIATTR_SPARSE_MMA_MASK
	.align		4
.L_3963:
        /*0078*/ 	.byte	0x03, 0x50
        /*007a*/ 	.short	0x0000


	//----- nvinfo : EIATTR_MAXREG_COUNT
	.align		4
        /*007c*/ 	.byte	0x03, 0x1b
        /*007e*/ 	.short	0x00ff


	//----- nvinfo : EIATTR_EXTERNS
	.align		4
        /*0080*/ 	.byte	0x04, 0x0f
        /*0082*/ 	.short	(.L_3965 - .L_3964)


	//   ....[0]....
	.align		4
.L_3964:
        /*0084*/ 	.word	index@(__assertfail)


	//----- nvinfo : EIATTR_MERCURY_ISA_VERSION
	.align		4
.L_3965:
        /*0088*/ 	.byte	0x03, 0x5f
        /*008a*/ 	.short	0x0101


	//----- nvinfo : EIATTR_VRC_CTA_INIT_COUNT
	.align		4
        /*008c*/ 	.byte	0x02, 0x4a
	.zero		1
	.zero		1


	//----- nvinfo : EIATTR_SYSCALL_OFFSETS
	.align		4
        /*0090*/ 	.byte	0x04, 0x46
        /*0092*/ 	.short	(.L_3967 - .L_3966)


	//   ....[0]....
.L_3966:
        /*0094*/ 	.word	0x00000e40


	//   ....[1]....
        /*0098*/ 	.word	0x00001cb0


	//   ....[2]....
        /*009c*/ 	.word	0x00002c50


	//   ....[3]....
        /*00a0*/ 	.word	0x00003ac0


	//   ....[4]....
        /*00a4*/ 	.word	0x000049b0


	//   ....[5]....
        /*00a8*/ 	.word	0x00005820


	//   ....[6]....
        /*00ac*/ 	.word	0x00006710


	//   ....[7]....
        /*00b0*/ 	.word	0x00007580


	//   ....[8]....
        /*00b4*/ 	.word	0x000084c0


	//   ....[9]....
        /*00b8*/ 	.word	0x000091d0


	//   ....[10]....
        /*00bc*/ 	.word	0x0000a050


	//   ....[11]....
        /*00c0*/ 	.word	0x0000aeb0


	//----- nvinfo : EIATTR_EXIT_INSTR_OFFSETS
	.align		4
.L_3967:
        /*00c4*/ 	.byte	0x04, 0x1c
        /*00c6*/ 	.short	(.L_3969 - .L_3968)


	//   ....[0]....
.L_3968:
        /*00c8*/ 	.word	0x0000a320


	//   ....[1]....
        /*00cc*/ 	.word	0x0000a450


	//   ....[2]....
        /*00d0*/ 	.word	0x0000a470


	//   ....[3]....
        /*00d4*/ 	.word	0x0000a4f0


	//   ....[4]....
        /*00d8*/ 	.word	0x0000a510


	//   ....[5]....
        /*00dc*/ 	.word	0x0000a530


	//   ....[6]....
        /*00e0*/ 	.word	0x0000a5c0


	//   ....[7]....
        /*00e4*/ 	.word	0x0000a600


	//   ....[8]....
        /*00e8*/ 	.word	0x0000a6a0


	//   ....[9]....
        /*00ec*/ 	.word	0x0000a6f0


	//   ....[10]....
        /*00f0*/ 	.word	0x0000a720


	//   ....[11]....
        /*00f4*/ 	.word	0x0000a7e0


	//   ....[12]....
        /*00f8*/ 	.word	0x0000a950


	//   ....[13]....
        /*00fc*/ 	.word	0x0000aac0


	//   ....[14]....
        /*0100*/ 	.word	0x0000ac20


	//   ....[15]....
        /*0104*/ 	.word	0x0000ac40


	//   ....[16]....
        /*0108*/ 	.word	0x0000ac60


	//   ....[17]....
        /*010c*/ 	.word	0x0000ad10


	//   ....[18]....
        /*0110*/ 	.word	0x0000ad50


	//   ....[19]....
        /*0114*/ 	.word	0x0000aec0


	//   ....[20]....
        /*0118*/ 	.word	0x0000afd0


	//   ....[21]....
        /*011c*/ 	.word	0x0000b110


	//   ....[22]....
        /*0120*/ 	.word	0x0000b150


	//----- nvinfo : EIATTR_MAX_THREADS
	.align		4
.L_3969:
        /*0124*/ 	.byte	0x04, 0x05
        /*0126*/ 	.short	(.L_3971 - .L_3970)
.L_3970:
        /*0128*/ 	.word	0x00000080
        /*012c*/ 	.word	0x00000001
        /*0130*/ 	.word	0x00000001


	//----- nvinfo : EIATTR_CRS_STACK_SIZE
	.align		4
.L_3971:
        /*0134*/ 	.byte	0x04, 0x1e
        /*0136*/ 	.short	(.L_3973 - .L_3972)
.L_3972:
        /*0138*/ 	.word	0x00000000


	//----- nvinfo : EIATTR_CBANK_PARAM_SIZE
	.align		4
.L_3973:
        /*013c*/ 	.byte	0x03, 0x19
        /*013e*/ 	.short	0x0038


	//----- nvinfo : EIATTR_PARAM_CBANK
	.align		4
        /*0140*/ 	.byte	0x04, 0x0a
        /*0142*/ 	.short	(.L_3975 - .L_3974)
	.align		4
.L_3974:
        /*0144*/ 	.word	index@(.nv.constant0._ZN2at6native27unrolled_elementwise_kernelINS0_13BinaryFunctorIlllZZZNS0_18lshift_kernel_cudaERNS_18TensorIteratorBaseEENKUlvE_clEvENKUlvE2_clEvEUlllE_EESt5arrayIPcLm3EELi4E23TrivialOffsetCalculatorILi2EjESC_ILi1EjENS0_6memory12LoadWithCastILi2EEENSF_13StoreWithCastILi1EEEEEviT_T0_T2_T3_T4_T5_)
        /*0148*/ 	.short	0x0380
        /*014a*/ 	.short	0x0038


	//----- nvinfo : EIATTR_SW_WAR
	.align		4
.L_3975:
        /*014c*/ 	.byte	0x04, 0x36
        /*014e*/ 	.short	(.L_3977 - .L_3976)
.L_3976:
        /*0150*/ 	.word	0x00000008
.L_3977:


//--------------------- .nv.info._ZN2at6native18elementwise_kernelILi128ELi2EZNS0_22gpu_kernel_impl_nocastINS0_13BinaryFunctorIlllZZZNS0_18lshift_kernel_cudaERNS_18TensorIteratorBaseEENKUlvE_clEvENKUlvE2_clEvEUlllE_EEEEvS5_RKT_EUliE_EEviT1_ --------------------------
	.section	.nv.info._ZN2at6native18elementwise_kernelILi128ELi2EZNS0_22gpu_kernel_impl_nocastINS0_13BinaryFunctorIlllZZZNS0_18lshift_kernel_cudaERNS_18TensorIteratorBaseEENKUlvE_clEvENKUlvE2_clEvEUlllE_EEEEvS5_RKT_EUliE_EEviT1_,"",@"SHT_CUDA_INFO"
	.sectionflags	@""
	.align	4


	//----- nvinfo : EIATTR_CUDA_API_VERSION
	.align		4
        /*0000*/ 	.byte	0x04, 0x37
        /*0002*/ 	.short	(.L_3979 - .L_3978)
.L_3978:
        /*0004*/ 	.word	0x00000082


	//----- nvinfo : EIATTR_KPARAM_INFO
	.align		4
.L_3979:
        /*0008*/ 	.byte	0x04, 0x17
        /*000a*/ 	.short	(.L_3981 - .L_3980)
.L_3980:
        /*000c*/ 	.word	0x00000000
        /*0010*/ 	.short	0x0001
        /*0012*/ 	.short	0x0008
        /*0014*/ 	.byte	0x00, 0xf0, 0x21, 0x0a


	//----- nvinfo : EIATTR_KPARAM_INFO
	.align		4
.L_3981:
        /*0018*/ 	.byte	0x04, 0x17
        /*001a*/ 	.short	(.L_3983 - .L_3982)
.L_3982:
        /*001c*/ 	.word	0x00000000
        /*0020*/ 	.short	0x0000
        /*0022*/ 	.short	0x0000
        /*0024*/ 	.byte	0x00, 0xf0, 0x11, 0x00


	//----- nvinfo : EIATTR_SPARSE_MMA_MASK
	.align		4
.L_3983:
        /*0028*/ 	.byte	0x03, 0x50
        /*002a*/ 	.short	0x0000


	//----- nvinfo : EIATTR_MAXREG_COUNT
	.align		4
        /*002c*/ 	.byte	0x03, 0x1b
        /*002e*/ 	.short	0x0080


	//----- nvinfo : EIATTR_MERCURY_ISA_VERSION
	.align		4
        /*0030*/ 	.byte	0x03, 0x5f
        /*0032*/ 	.short	0x0101


	//----- nvinfo : EIATTR_VRC_CTA_INIT_COUNT
	.align		4
        /*0034*/ 	.byte	0x02, 0x4a
	.zero		1
	.zero		1


	//----- nvinfo : EIATTR_EXIT_INSTR_OFFSETS
	.align		4
        /*0038*/ 	.byte	0x04, 0x1c
        /*003a*/ 	.short	(.L_3985 - .L_3984)


	//   ....[0]....
.L_3984:
        /*003c*/ 	.word	0x000001c0


	//   ....[1]....
        /*0040*/ 	.word	0x00000290


	//   ....[2]....
        /*0044*/ 	.word	0x00001a10


	//   ....[3]....
        /*0048*/ 	.word	0x000030f0


	//----- nvinfo : EIATTR_MAX_THREADS
	.align		4
.L_3985:
        /*004c*/ 	.byte	0x04, 0x05
        /*004e*/ 	.short	(.L_3987 - .L_3986)
.L_3986:
        /*0050*/ 	.word	0x00000080
        /*0054*/ 	.word	0x00000001
        /*0058*/ 	.word	0x00000001


	//----- nvinfo : EIATTR_CRS_STACK_SIZE
	.align		4
.L_3987:
        /*005c*/ 	.byte	0x04, 0x1e
        /*005e*/ 	.short	(.L_3989 - .L_3988)
.L_3988:
        /*0060*/ 	.word	0x00000000


	//----- nvinfo : EIATTR_CBANK_PARAM_SIZE
	.align		4
.L_3989:
        /*0064*/ 	.byte	0x03, 0x19
        /*0066*/ 	.short	0x0290


	//----- nvinfo : EIATTR_PARAM_CBANK
	.align		4
        /*0068*/ 	.byte	0x04, 0x0a
        /*006a*/ 	.short	(.L_3991 - .L_3990)
	.align		4
.L_3990:
        /*006c*/ 	.word	index@(.nv.constant0._ZN2at6native18elementwise_kernelILi128ELi2EZNS0_22gpu_kernel_impl_nocastINS0_13BinaryFunctorIlllZZZNS0_18lshift_kernel_cudaERNS_18TensorIteratorBaseEENKUlvE_clEvENKUlvE2_clEvEUlllE_EEEEvS5_RKT_EUliE_EEviT1_)
        /*0070*/ 	.short	0x0380
        /*0072*/ 	.short	0x0290


	//----- nvinfo : EIATTR_SW_WAR
	.align		4
.L_3991:
        /*0074*/ 	.byte	0x04, 0x36
        /*0076*/ 	.short	(.L_3993 - .L_3992)
.L_3992:
        /*0078*/ 	.word	0x00000008
.L_3993:


//--------------------- .nv.info._ZN2at6native27unrolled_elementwise_kernelINS0_13BinaryFunctorIlllZZZNS0_18lshift_kernel_cudaERNS_18TensorIteratorBaseEENKUlvE_clEvENKUlvE2_clEvEUlllE_EESt5arrayIPcLm3EELi4E23TrivialOffsetCalculatorILi2EjESC_ILi1EjENS0_6memory15LoadWithoutCastENSF_16StoreWithoutCastEEEviT_T0_T2_T3_T4_T5_ --------------------------
	.section	.nv.info._ZN2at6native27unrolled_elementwise_kernelINS0_13BinaryFunctorIlllZZZNS0_18lshift_kernel_cudaERNS_18TensorIteratorBaseEENKUlvE_clEvENKUlvE2_clEvEUlllE_EESt5arrayIPcLm3EELi4E23TrivialOffsetCalculatorILi2EjESC_ILi1EjENS0_6memory15LoadWithoutCastENSF_16StoreWithoutCastEEEviT_T0_T2_T3_T4_T5_,"",@"SHT_CUDA_INFO"
	.sectionflags	@""
	.align	4


	//----- nvinfo : EIATTR_CUDA_API_VERSION
	.align		4
        /*0000*/ 	.byte	0x04, 0x37
        /*0002*/ 	.short	(.L_3995 - .L_3994)
.L_3994:
        /*0004*/ 	.word	0x00000082


	//----- nvinfo : EIATTR_KPARAM_INFO
	.align		4
.L_3995:
        /*0008*/ 	.byte	0x04, 0x17
        /*000a*/ 	.short	(.L_3997 - .L_3996)
.L_3996:
        /*000c*/ 	.word	0x00000000
        /*0010*/ 	.short	0x0006
        /*0012*/ 	.short	0x0023
        /*0014*/ 	.byte	0x00, 0xf0, 0x05, 0x00


	//----- nvinfo : EIATTR_KPARAM_INFO
	.align		4
.L_3997:
        /*0018*/ 	.byte	0x04, 0x17
        /*001a*/ 	.short	(.L_3999 - .L_3998)
.L_3998:
        /*001c*/ 	.word	0x00000000
        /*0020*/ 	.short	0x0005
        /*0022*/ 	.short	0x0022
        /*0024*/ 	.byte	0x00, 0xf0, 0x05, 0x00


	//----- nvinfo : EIATTR_KPARAM_INFO
	.align		4
.L_3999:
        /*0028*/ 	.byte	0x04, 0x17
        /*002a*/ 	.short	(.L_4001 - .L_4000)
.L_4000:
        /*002c*/ 	.word	0x00000000
        /*0030*/ 	.short	0x0004
        /*0032*/ 	.short	0x0021
        /*0034*/ 	.byte	0x00, 0xf0, 0x05, 0x00


	//----- nvinfo : EIATTR_KPARAM_INFO
	.align		4
.L_4001:
        /*0038*/ 	.byte	0x04, 0x17
        /*003a*/ 	.short	(.L_4003 - .L_4002)
.L_4002:
        /*003c*/ 	.word	0x00000000
        /*0040*/ 	.short	0x0003
        /*0042*/ 	.short	0x0020
        /*0044*/ 	.byte	0x00, 0xf0, 0x05, 0x00


	//----- nvinfo : EIATTR_KPARAM_INFO
	.align		4
.L_4003:
        /*0048*/ 	.byte	0x04, 0x17
        /*004a*/ 	.short	(.L_4005 - .L_4004)
.L_4004:
        /*004c*/ 	.word	0x00000000
        /*0050*/ 	.short	0x0002
        /*0052*/ 	.short	0x0008
        /*0054*/ 	.byte	0x00, 0xf0, 0x61, 0x00


	//----- nvinfo : EIATTR_KPARAM_INFO
	.align		4
.L_4005:
        /*0058*/ 	.byte	0x04, 0x17
        /*005a*/ 	.short	(.L_4007 - .L_4006)
.L_4006:
        /*005c*/ 	.word	0x00000000
        /*0060*/ 	.short	0x0001
        /*0062*/ 	.short	0x0004
        /*0064*/ 	.byte	0x00, 0xf0, 0x05, 0x00


	//----- nvinfo : EIATTR_KPARAM_INFO
	.align		4
.L_4007:
        /*0068*/ 	.byte	0x04, 0x17
        /*006a*/ 	.short	(.L_4009 - .L_4008)
.L_4008:
        /*006c*/ 	.word	0x00000000
        /*0070*/ 	.short	0x0000
        /*0072*/ 	.short	0x0000
        /*0074*/ 	.byte	0x00, 0xf0, 0x11, 0x00


	//----- nvinfo : EIATTR_SPARSE_MMA_MASK
	.align		4
.L_4009:
        /*0078*/ 	.byte	0x03, 0x50
        /*007a*/ 	.short	0x0000


	//----- nvinfo : EIATTR_MAXREG_COUNT
	.align		4
        /*007c*/ 	.byte	0x03, 0x1b
        /*007e*/ 	.short	0x00ff


	//----- nvinfo : EIATTR_MERCURY_ISA_VERSION
	.align		4
        /*0080*/ 	.byte	0x03, 0x5f
        /*0082*/ 	.short	0x0101


	//----- nvinfo : EIATTR_VRC_CTA_INIT_COUNT
	.align		4
        /*0084*/ 	.byte	0x02, 0x4a
	.zero		1
	.zero		1


	//----- nvinfo : EIATTR_EXIT_INSTR_OFFSETS
	.align		4
        /*0088*/ 	.byte	0x04, 0x1c
        /*008a*/ 	.short	(.L_4011 - .L_4010)


	//   ....[0]....
.L_4010:
        /*008c*/ 	.word	0x00000650


	//   ....[1]....
        /*0090*/ 	.word	0x000006a0


	//----- nvinfo : EIATTR_MAX_THREADS
	.align		4
.L_4011:
        /*0094*/ 	.byte	0x04, 0x05
        /*0096*/ 	.short	(.L_4013 - .L_4012)
.L_4012:
        /*0098*/ 	.word	0x00000080
        /*009c*/ 	.word	0x00000001
        /*00a0*/ 	.word	0x00000001


	//----- nvinfo : EIATTR_CRS_STACK_SIZE
	.align		4
.L_4013:
        /*00a4*/ 	.byte	0x04, 0x1e
        /*00a6*/ 	.short	(.L_4015 - .L_4014)
.L_4014:
        /*00a8*/ 	.word	0x00000000


	//----- nvinfo : EIATTR_CBANK_PARAM_SIZE
	.align		4
.L_4015:
        /*00ac*/ 	.byte	0x03, 0x19
        /*00ae*/ 	.short	0x0024


	//----- nvinfo : EIATTR_PARAM_CBANK
	.align		4
        /*00b0*/ 	.byte	0x04, 0x0a
        /*00b2*/ 	.short	(.L_4017 - .L_4016)
	.align		4
.L_4016:
        /*00b4*/ 	.word	index@(.nv.constant0._ZN2at6native27unrolled_elementwise_kernelINS0_13BinaryFunctorIlllZZZNS0_18lshift_kernel_cudaERNS_18TensorIteratorBaseEENKUlvE_clEvENKUlvE2_clEvEUlllE_EESt5arrayIPcLm3EELi4E23TrivialOffsetCalculatorILi2EjESC_ILi1EjENS0_6memory15LoadWithoutCastENSF_16StoreWithoutCastEEEviT_T0_T2_T3_T4_T5_)
        /*00b8*/ 	.short	0x0380
        /*00ba*/ 	.short	0x0024


	//----- nvinfo : EIATTR_SW_WAR
	.align		4
.L_4017:
        /*00bc*/ 	.byte	0x04, 0x36
        /*00be*/ 	.short	(.L_4019 - .L_4018)
.L_4018:
        /*00c0*/ 	.word	0x00000008
.L_4019:


//--------------------- .nv.info._ZN2at6native29vectorized_elementwise_kernelILi2ENS0_13BinaryFunctorIlllZZZNS0_18lshift_kernel_cudaERNS_18TensorIteratorBaseEENKUlvE_clEvENKUlvE2_clEvEUlllE_EESt5arrayIPcLm3EEEEviT0_T1_ --------------------------
	.section	.nv.info._ZN2at6native29vectorized_elementwise_kernelILi2ENS0_13BinaryFunctorIlllZZZNS0_18lshift_kernel_cudaERNS_18TensorIteratorBaseEENKUlvE_clEvENKUlvE2_clEvEUlllE_EESt5arrayIPcLm3EEEEviT0_T1_,"",@"SHT_CUDA_INFO"
	.sectionflags	@""
	.align	4


	//----- nvinfo : EIATTR_CUDA_API_VERSION
	.align		4
        /*0000*/ 	.byte	0x04, 0x37
        /*0002*/ 	.short	(.L_4021 - .L_4020)
.L_4020:
        /*0004*/ 	.word	0x00000082


	//----- nvinfo : EIATTR_KPARAM_INFO
	.align		4
.L_4021:
        /*0008*/ 	.byte	0x04, 0x17
        /*000a*/ 	.short	(.L_4023 - .L_4022)
.L_4022:
        /*000c*/ 	.word	0x00000000
        /*0010*/ 	.short	0x0002
        /*0012*/ 	.short	0x0008
        /*0014*/ 	.byte	0x00, 0xf0, 0x61, 0x00


	//----- nvinfo : EIATTR_KPARAM_INFO
	.align		4
.L_4023:
        /*0018*/ 	.byte	0x04, 0x17
        /*001a*/ 	.short	(.L_4025 - .L_4024)
.L_4024:
        /*001c*/ 	.word	0x00000000
        /*0020*/ 	.short	0x0001
        /*0022*/ 	.short	0x0004
        /*0024*/ 	.byte	0x00, 0xf0, 0x05, 0x00


	//----- nvinfo : EIATTR_KPARAM_INFO
	.align		4
.L_4025:
        /*0028*/ 	.byte	0x04, 0x17
        /*002a*/ 	.short	(.L_4027 - .L_4026)
.L_4026:
        /*002c*/ 	.word	0x00000000
        /*0030*/ 	.short	0x0000
        /*0032*/ 	.short	0x0000
        /*0034*/ 	.byte	0x00, 0xf0, 0x11, 0x00


	//----- nvinfo : EIATTR_SPARSE_MMA_MASK
	.align		4
.L_4027:
        /*0038*/ 	.byte	0x03, 0x50
        /*003a*/ 	.short	0x0000


	//----- nvinfo : EIATTR_MAXREG_COUNT
	.align		4
        /*003c*/ 	.byte	0x03, 0x1b
        /*003e*/ 	.short	0x00ff


	//----- nvinfo : EIATTR_MERCURY_ISA_VERSION
	.align		4
        /*0040*/ 	.byte	0x03, 0x5f
        /*0042*/ 	.short	0x0101


	//----- nvinfo : EIATTR_VRC_CTA_INIT_COUNT
	.align		4
        /*0044*/ 	.byte	0x02, 0x4a
	.zero		1
	.zero		1


	//----- nvinfo : EIATTR_EXIT_INSTR_OFFSETS
	.align		4
        /*0048*/ 	.byte	0x04, 0x1c
        /*004a*/ 	.short	(.L_4029 - .L_4028)


	//   ....[0]....
.L_4028:
        /*004c*/ 	.word	0x00000c60


	//   ....[1]....
        /*0050*/ 	.word	0x00000cb0


	//   ....[2]....
        /*0054*/ 	.word	0x00001220


	//----- nvinfo : EIATTR_MAX_THREADS
	.align		4
.L_4029:
        /*0058*/ 	.byte	0x04, 0x05
        /*005a*/ 	.short	(.L_4031 - .L_4030)
.L_4030:
        /*005c*/ 	.word	0x00000080
        /*0060*/ 	.word	0x00000001
        /*0064*/ 	.word	0x00000001


	//----- nvinfo : EIATTR_CRS_STACK_SIZE
	.align		4
.L_4031:
        /*0068*/ 	.byte	0x04, 0x1e
        /*006a*/ 	.short	(.L_4033 - .L_4032)
.L_4032:
        /*006c*/ 	.word	0x00000000


	//----- nvinfo : EIATTR_CBANK_PARAM_SIZE
	.align		4
.L_4033:
        /*0070*/ 	.byte	0x03, 0x19
        /*0072*/ 	.short	0x0020


	//----- nvinfo : EIATTR_PARAM_CBANK
	.align		4
        /*0074*/ 	.byte	0x04, 0x0a
        /*0076*/ 	.short	(.L_4035 - .L_4034)
	.align		4
.L_4034:
        /*0078*/ 	.word	index@(.nv.constant0._ZN2at6native29vectorized_elementwise_kernelILi2ENS0_13BinaryFunctorIlllZZZNS0_18lshift_kernel_cudaERNS_18TensorIteratorBaseEENKUlvE_clEvENKUlvE2_clEvEUlllE_EESt5arrayIPcLm3EEEEviT0_T1_)
        /*007c*/ 	.short	0x0380
        /*007e*/ 	.short	0x0020


	//----- nvinfo : EIATTR_SW_WAR
	.align		4
.L_4035:
        /*0080*/ 	.byte	0x04, 0x36
        /*0082*/ 	.short	(.L_4037 - .L_4036)
.L_4036:
        /*0084*/ 	.word	0x00000008
.L_4037:


//--------------------- .nv.info._ZN2at6native29vectorized_elementwise_kernelILi4ENS0_13BinaryFunctorIlllZZZNS0_18lshift_kernel_cudaERNS_18TensorIteratorBaseEENKUlvE_clEvENKUlvE2_clEvEUlllE_EESt5arrayIPcLm3EEEEviT0_T1_ --------------------------
	.section	.nv.info._ZN2at6native29vectorized_elementwise_kernelILi4ENS0_13BinaryFunctorIlllZZZNS0_18lshift_kernel_cudaERNS_18TensorIteratorBaseEENKUlvE_clEvENKUlvE2_clEvEUlllE_EESt5arrayIPcLm3EEEEviT0_T1_,"",@"SHT_CUDA_INFO"
	.sectionflags	@""
	.align	4


	//----- nvinfo : EIATTR_CUDA_API_VERSION
	.align		4
        /*0000*/ 	.byte	0x04, 0x37
        /*0002*/ 	.short	(.L_4039 - .L_4038)
.L_4038:
        /*0004*/ 	.word	0x00000082


	//----- nvinfo : EIATTR_KPARAM_INFO
	.align		4
.L_4039:
        /*0008*/ 	.byte	0x04, 0x17
        /*000a*/ 	.short	(.L_4041 - .L_4040)
.L_4040:
        /*000c*/ 	.word	0x00000000
        /*0010*/ 	.short	0x0002
        /*0012*/ 	.short	0x0008
        /*0014*/ 	.byte	0x00, 0xf0, 0x61, 0x00


	//----- nvinfo : EIATTR_KPARAM_INFO
	.align		4
.L_4041:
        /*0018*/ 	.byte	0x04, 0x17
        /*001a*/ 	.short	(.L_4043 - .L_4042)
.L_4042:
        /*001c*/ 	.word	0x00000000
        /*0020*/ 	.short	0x0001
        /*0022*/ 	.short	0x0004
        /*0024*/ 	.byte	0x00, 0xf0, 0x05, 0x00


	//----- nvinfo : EIATTR_KPARAM_INFO
	.align		4
.L_4043:
        /*0028*/ 	.byte	0x04, 0x17
        /*002a*/ 	.short	(.L_4045 - .L_4044)
.L_4044:
        /*002c*/ 	.word	0x00000000
        /*0030*/ 	.short	0x0000
        /*0032*/ 	.short	0x0000
        /*0034*/ 	.byte	0x00, 0xf0, 0x11, 0x00


	//----- nvinfo : EIATTR_SPARSE_MMA_MASK
	.align		4
.L_4045:
        /*0038*/ 	.byte	0x03, 0x50
        /*003a*/ 	.short	0x0000


	//----- nvinfo : EIATTR_MAXREG_COUNT
	.align		4
        /*003c*/ 	.byte	0x03, 0x1b
        /*003e*/ 	.short	0x00ff


	//----- nvinfo : EIATTR_MERCURY_ISA_VERSION
	.align		4
        /*0040*/ 	.byte	0x03, 0x5f
        /*0042*/ 	.short	0x0101


	//----- nvinfo : EIATTR_VRC_CTA_INIT_COUNT
	.align		4
        /*0044*/ 	.byte	0x02, 0x4a
	.zero		1
	.zero		1


	//----- nvinfo : EIATTR_EXIT_INSTR_OFFSETS
	.align		4
        /*0048*/ 	.byte	0x04, 0x1c
        /*004a*/ 	.short	(.L_4047 - .L_4046)


	//   ....[0]....
.L_4046:
        /*004c*/ 	.word	0x00000c60


	//   ....[1]....
        /*0050*/ 	.word	0x00000cb0


	//   ....[2]....
        /*0054*/ 	.word	0x000011b0


	//----- nvinfo : EIATTR_MAX_THREADS
	.align		4
.L_4047:
        /*0058*/ 	.byte	0x04, 0x05
        /*005a*/ 	.short	(.L_4049 - .L_4048)
.L_4048:
        /*005c*/ 	.word	0x00000080
        /*0060*/ 	.word	0x00000001
        /*0064*/ 	.word	0x00000001


	//----- nvinfo : EIATTR_CRS_STACK_SIZE
	.align		4
.L_4049:
        /*0068*/ 	.byte	0x04, 0x1e
        /*006a*/ 	.short	(.L_4051 - .L_4050)
.L_4050:
        /*006c*/ 	.word	0x00000000


	//----- nvinfo : EIATTR_CBANK_PARAM_SIZE
	.align		4
.L_4051:
        /*0070*/ 	.byte	0x03, 0x19
        /*0072*/ 	.short	0x0020


	//----- nvinfo : EIATTR_PARAM_CBANK
	.align		4
        /*0074*/ 	.byte	0x04, 0x0a
        /*0076*/ 	.short	(.L_4053 - .L_4052)
	.align		4
.L_4052:
        /*0078*/ 	.word	index@(.nv.constant0._ZN2at6native29vectorized_elementwise_kernelILi4ENS0_13BinaryFunctorIlllZZZNS0_18lshift_kernel_cudaERNS_18TensorIteratorBaseEENKUlvE_clEvENKUlvE2_clEvEUlllE_EESt5arrayIPcLm3EEEEviT0_T1_)
        /*007c*/ 	.short	0x0380
        /*007e*/ 	.short	0x0020


	//----- nvinfo : EIATTR_SW_WAR
	.align		4
.L_4053:
        /*0080*/ 	.byte	0x04, 0x36
        /*0082*/ 	.short	(.L_4055 - .L_4054)
.L_4054:
        /*0084*/ 	.word	0x00000008
.L_4055:


//--------------------- .nv.info._ZN2at6native29vectorized_elementwise_kernelILi8ENS0_13BinaryFunctorIlllZZZNS0_18lshift_kernel_cudaERNS_18TensorIteratorBaseEENKUlvE_clEvENKUlvE2_clEvEUlllE_EESt5arrayIPcLm3EEEEviT0_T1_ --------------------------
	.section	.nv.info._ZN2at6native29vectorized_elementwise_kernelILi8ENS0_13BinaryFunctorIlllZZZNS0_18lshift_kernel_cudaERNS_18TensorIteratorBaseEENKUlvE_clEvENKUlvE2_clEvEUlllE_EESt5arrayIPcLm3EEEEviT0_T1_,"",@"SHT_CUDA_INFO"
	.sectionflags	@""
	.align	4


	//----- nvinfo : EIATTR_CUDA_API_VERSION
	.align		4
        /*0000*/ 	.byte	0x04, 0x37
        /*0002*/ 	.short	(.L_4057 - .L_4056)
.L_4056:
        /*0004*/ 	.word	0x00000082


	//----- nvinfo : EIATTR_KPARAM_INFO
	.align		4
.L_4057:
        /*0008*/ 	.byte	0x04, 0x17
        /*000a*/ 	.short	(.L_4059 - .L_4058)
.L_4058:
        /*000c*/ 	.word	0x00000000
        /*0010*/ 	.short	0x0002
        /*0012*/ 	.short	0x0008
        /*0014*/ 	.byte	0x00, 0xf0, 0x61, 0x00


	//----- nvinfo : EIATTR_KPARAM_INFO
	.align		4
.L_4059:
        /*0018*/ 	.byte	0x04, 0x17
        /*001a*/ 	.short	(.L_4061 - .L_4060)
.L_4060:
        /*001c*/ 	.word	0x00000000
        /*0020*/ 	.short	0x0001
        /*0022*/ 	.short	0x0004
        /*0024*/ 	.byte	0x00, 0xf0, 0x05, 0x00


	//----- nvinfo : EIATTR_KPARAM_INFO
	.align		4
.L_4061:
        /*0028*/ 	.byte	0x04, 0x17
        /*002a*/ 	.short	(.L_4063 - .L_4062)
.L_4062:
        /*002c*/ 	.word	0x00000000
        /*0030*/ 	.short	0x0000
        /*0032*/ 	.short	0x0000
        /*0034*/ 	.byte	0x00, 0xf0, 0x11, 0x00


	//----- nvinfo : EIATTR_SPARSE_MMA_MASK
	.align		4
.L_4063:
        /*0038*/ 	.byte	0x03, 0x50
        /*003a*/ 	.short	0x0000


	//----- nvinfo : EIATTR_MAXREG_COUNT
	.align		4
        /*003c*/ 	.byte	0x03, 0x1b
        /*003e*/ 	.short	0x00ff


	//----- nvinfo : EIATTR_MERCURY_ISA_VERSION
	.align		4
        /*0040*/ 	.byte	0x03, 0x5f
        /*0042*/ 	.short	0x0101


	//----- nvinfo : EIATTR_VRC_CTA_INIT_COUNT
	.align		4
        /*0044*/ 	.byte	0x02, 0x4a
	.zero		1
	.zero		1


	//----- nvinfo : EIATTR_EXIT_INSTR_OFFSETS
	.align		4
        /*0048*/ 	.byte	0x04, 0x1c
        /*004a*/ 	.short	(.L_4065 - .L_4064)


	//   ....[0]....
.L_4064:
        /*004c*/ 	.word	0x00000c60


	//   ....[1]....
        /*0050*/ 	.word	0x00000cb0


	//   ....[2]....
        /*0054*/ 	.word	0x000011b0


	//----- nvinfo : EIATTR_MAX_THREADS
	.align		4
.L_4065:
        /*0058*/ 	.byte	0x04, 0x05
        /*005a*/ 	.short	(.L_4067 - .L_4066)
.L_4066:
        /*005c*/ 	.word	0x00000080
        /*0060*/ 	.word	0x00000001
        /*0064*/ 	.word	0x00000001


	//----- nvinfo : EIATTR_CRS_STACK_SIZE
	.align		4
.L_4067:
        /*0068*/ 	.byte	0x04, 0x1e
        /*006a*/ 	.short	(.L_4069 - .L_4068)
.L_4068:
        /*006c*/ 	.word	0x00000000


	//----- nvinfo : EIATTR_CBANK_PARAM_SIZE
	.align		4
.L_4069:
        /*0070*/ 	.byte	0x03, 0x19
        /*0072*/ 	.short	0x0020


	//----- nvinfo : EIATTR_PARAM_CBANK
	.align		4
        /*0074*/ 	.byte	0x04, 0x0a
        /*0076*/ 	.short	(.L_4071 - .L_4070)
	.align		4
.L_4070:
        /*0078*/ 	.word	index@(.nv.constant0._ZN2at6native29vectorized_elementwise_kernelILi8ENS0_13BinaryFunctorIlllZZZNS0_18lshift_kernel_cudaERNS_18TensorIteratorBaseEENKUlvE_clEvENKUlvE2_clEvEUlllE_EESt5arrayIPcLm3EEEEviT0_T1_)
        /*007c*/ 	.short	0x0380
        /*007e*/ 	.short	0x0020


	//----- nvinfo : EIATTR_SW_WAR
	.align		4
.L_4071:
        /*0080*/ 	.byte	0x04, 0x36
        /*0082*/ 	.short	(.L_4073 - .L_4072)
.L_4072:
        /*0084*/ 	.word	0x00000008
.L_4073:


//--------------------- .nv.info._ZN2at6native18elementwise_kernelILi128ELi4EZNS0_15gpu_kernel_implINS0_13BUnaryFunctorIlllZZZNS0_18lshift_kernel_cudaERNS_18TensorIteratorBaseEENKUlvE_clEvENKUlvE2_clEvEUlllE_EEEEvS5_RKT_EUliE_EEviT1_ --------------------------
	.section	.nv.info._ZN2at6native18elementwise_kernelILi128ELi4EZNS0_15gpu_kernel_implINS0_13BUnaryFunctorIlllZZZNS0_18lshift_kernel_cudaERNS_18TensorIteratorBaseEENKUlvE_clEvENKUlvE2_clEvEUlllE_EEEEvS5_RKT_EUliE_EEviT1_,"",@"SHT_CUDA_INFO"
	.sectionflags	@""
	.align	4


	//----- nvinfo : EIATTR_CUDA_API_VERSION
	.align		4
        /*0000*/ 	.byte	0x04, 0x37
        /*0002*/ 	.short	(.L_4075 - .L_4074)
.L_4074:
        /*0004*/ 	.word	0x00000082


	//----- nvinfo : EIATTR_KPARAM_INFO
	.align		4
.L_4075:
        /*0008*/ 	.byte	0x04, 0x17
        /*000a*/ 	.short	(.L_4077 - .L_4076)
.L_4076:
        /*000c*/ 	.word	0x00000000
        /*0010*/ 	.short	0x0001
        /*0012*/ 	.short	0x0008
        /*0014*/ 	.byte	0x00, 0xf0, 0xa1, 0x08


	//----- nvinfo : EIATTR_KPARAM_INFO
	.align		4
.L_4077:
        /*0018*/ 	.byte	0x04, 0x17
        /*001a*/ 	.short	(.L_4079 - .L_4078)
.L_4078:
        /*001c*/ 	.word	0x00000000
        /*0020*/ 	.short	0x0000
        /*0022*/ 	.short	0x0000
        /*0024*/ 	.byte	0x00, 0xf0, 0x11, 0x00


	//----- nvinfo : EIATTR_SPARSE_MMA_MASK
	.align		4
.L_4079:
        /*0028*/ 	.byte	0x03, 0x50
        /*002a*/ 	.short	0x0000


	//----- nvinfo : EIATTR_MAXREG_COUNT
	.align		4
        /*002c*/ 	.byte	0x03, 0x1b
        /*002e*/ 	.short	0x0080


	//----- nvinfo : EIATTR_EXTERNS
	.align		4
        /*0030*/ 	.byte	0x04, 0x0f
        /*0032*/ 	.short	(.L_4081 - .L_4080)


	//   ....[0]....
	.align		4
.L_4080:
        /*0034*/ 	.word	index@(__assertfail)


	//----- nvinfo : EIATTR_MERCURY_ISA_VERSION
	.align		4
.L_4081:
        /*0038*/ 	.byte	0x03, 0x5f
        /*003a*/ 	.short	0x0101


	//----- nvinfo : EIATTR_VRC_CTA_INIT_COUNT
	.align		4
        /*003c*/ 	.byte	0x02, 0x4a
	.zero		1
	.zero		1


	//----- nvinfo : EIATTR_SYSCALL_OFFSETS
	.align		4
        /*0040*/ 	.byte	0x04, 0x46
        /*0042*/ 	.short	(.L_4083 - .L_4082)


	//   ....[0]....
.L_4082:
        /*0044*/ 	.word	0x00002110


	//   ....[1]....
        /*0048*/ 	.word	0x00002f60


	//   ....[2]....
        /*004c*/ 	.word	0x000051e0


	//   ....[3]....
        /*0050*/ 	.word	0x00005e30


	//   ....[4]....
        /*0054*/ 	.word	0x000081f0


	//   ....[5]....
        /*0058*/ 	.word	0x00008e40


	//   ....[6]....
        /*005c*/ 	.word	0x0000b210


	//   ....[7]....
        /*0060*/ 	.word	0x0000be30


	//----- nvinfo : EIATTR_EXIT_INSTR_OFFSETS
	.align		4
.L_4083:
        /*0064*/ 	.byte	0x04, 0x1c
        /*0066*/ 	.short	(.L_4085 - .L_4084)


	//   ....[0]....
.L_4084:
        /*0068*/ 	.word	0x00009120


	//   ....[1]....
        /*006c*/ 	.word	0x0000b3c0


	//   ....[2]....
        /*0070*/ 	.word	0x0000b3e0


	//   ....[3]....
        /*0074*/ 	.word	0x0000b460


	//   ....[4]....
        /*0078*/ 	.word	0x0000b480


	//   ....[5]....
        /*007c*/ 	.word	0x0000b4a0


	//   ....[6]....
        /*0080*/ 	.word	0x0000b530


	//   ....[7]....
        /*0084*/ 	.word	0x0000b570


	//   ....[8]....
        /*0088*/ 	.word	0x0000b610


	//   ....[9]....
        /*008c*/ 	.word	0x0000b660


	//   ....[10]....
        /*0090*/ 	.word	0x0000b690


	//   ....[11]....
        /*0094*/ 	.word	0x0000b750


	//   ....[12]....
        /*0098*/ 	.word	0x0000b8c0


	//   ....[13]....
        /*009c*/ 	.word	0x0000ba30


	//   ....[14]....
        /*00a0*/ 	.word	0x0000bba0


	//   ....[15]....
        /*00a4*/ 	.word	0x0000bbc0


	//   ....[16]....
        /*00a8*/ 	.word	0x0000bbe0


	//   ....[17]....
        /*00ac*/ 	.word	0x0000bc90


	//   ....[18]....
        /*00b0*/ 	.word	0x0000bcd0


	//   ....[19]....
        /*00b4*/ 	.word	0x0000be40


	//   ....[20]....
        /*00b8*/ 	.word	0x0000bf50


	//   ....[21]....
        /*00bc*/ 	.word	0x0000c090


	//   ....[22]....
        /*00c0*/ 	.word	0x0000c0d0


	//----- nvinfo : EIATTR_MAX_THREADS
	.align		4
.L_4085:
        /*00c4*/ 	.byte	0x04, 0x05
        /*00c6*/ 	.short	(.L_4087 - .L_4086)
.L_4086:
        /*00c8*/ 	.word	0x00000080
        /*00cc*/ 	.word	0x00000001
        /*00d0*/ 	.word	0x00000001


	//----- nvinfo : EIATTR_CRS_STACK_SIZE
	.align		4
.L_4087:
        /*00d4*/ 	.byte	0x04, 0x1e
        /*00d6*/ 	.short	(.L_4089 - .L_4088)
.L_4088:
        /*00d8*/ 	.word	0x00000000


	//----- nvinfo : EIATTR_CBANK_PARAM_SIZE
	.align		4
.L_4089:
        /*00dc*/ 	.byte	0x03, 0x19
        /*00de*/ 	.short	0x0230


	//----- nvinfo : EIATTR_PARAM_CBANK
	.align		4
        /*00e0*/ 	.byte	0x04, 0x0a
        /*00e2*/ 	.short	(.L_4091 - .L_4090)
	.align		4
.L_4090:
        /*00e4*/ 	.word	index@(.nv.constant0._ZN2at6native18elementwise_kernelILi128ELi4EZNS0_15gpu_kernel_implINS0_13BUnaryFunctorIlllZZZNS0_18lshift_kernel_cudaERNS_18TensorIteratorBaseEENKUlvE_clEvENKUlvE2_clEvEUlllE_EEEEvS5_RKT_EUliE_EEviT1_)
        /*00e8*/ 	.short	0x0380
        /*00ea*/ 	.short	0x0230


	//----- nvinfo : EIATTR_SW_WAR
	.align		4
.L_4091:
        /*00ec*/ 	.byte	0x04, 0x36
        /*00ee*/ 	.short	(.L_4093 - .L_4092)
.L_4092:
        /*00f0*/ 	.word	0x00000008
.L_4093:


//--------------------- .nv.info._ZN2at6native27unrolled_elementwise_kernelINS0_13BUnaryFunctorIlllZZZNS0_18lshift_kernel_cudaERNS_18TensorIteratorBaseEENKUlvE_clEvENKUlvE2_clEvEUlllE_EESt5arrayIPcLm2EELi4E23TrivialOffsetCalculatorILi1EjESD_NS0_6memory12LoadWithCastILi1EEENSE_13StoreWithCastILi1EEEEEviT_T0_T2_T3_T4_T5_ --------------------------
	.section	.nv.info._ZN2at6native27unrolled_elementwise_kernelINS0_13BUnaryFunctorIlllZZZNS0_18lshift_kernel_cudaERNS_18TensorIteratorBaseEENKUlvE_clEvENKUlvE2_clEvEUlllE_EESt5arrayIPcLm2EELi4E23TrivialOffsetCalculatorILi1EjESD_NS0_6memory12LoadWithCastILi1EEENSE_13StoreWithCastILi1EEEEEviT_T0_T2_T3_T4_T5_,"",@"SHT_CUDA_INFO"
	.sectionflags	@""
	.align	4


	//----- nvinfo : EIATTR_CUDA_API_VERSION
	.align		4
        /*0000*/ 	.byte	0x04, 0x37
        /*0002*/ 	.short	(.L_4095 - .L_4094)
.L_4094:
        /*0004*/ 	.word	0x00000082


	//----- nvinfo : EIATTR_KPARAM_INFO
	.align		4
.L_4095:
        /*0008*/ 	.byte	0x04, 0x17
        /*000a*/ 	.short	(.L_4097 - .L_4096)
.L_4096:
        /*000c*/ 	.word	0x00000000
        /*0010*/ 	.short	0x0006
        /*0012*/ 	.short	0x0034
        /*0014*/ 	.byte	0x00, 0xf0, 0x21, 0x00


	//----- nvinfo : EIATTR_KPARAM_INFO
	.align		4
.L_4097:
        /*0018*/ 	.byte	0x04, 0x17
        /*001a*/ 	.short	(.L_4099 - .L_4098)
.L_4098:
        /*001c*/ 	.word	0x00000000
        /*0020*/ 	.short	0x0005
        /*0022*/ 	.short	0x002c
        /*0024*/ 	.byte	0x00, 0xf0, 0x21, 0x00


	//----- nvinfo : EIATTR_KPARAM_INFO
	.align		4
.L_4099:
        /*0028*/ 	.byte	0x04, 0x17
        /*002a*/ 	.short	(.L_4101 - .L_4100)
.L_4100:
        /*002c*/ 	.word	0x00000000
        /*0030*/ 	.short	0x0004
        /*0032*/ 	.short	0x0029
        /*0034*/ 	.byte	0x00, 0xf0, 0x05, 0x00


	//----- nvinfo : EIATTR_KPARAM_INFO
	.align		4
.L_4101:
        /*0038*/ 	.byte	0x04, 0x17
        /*003a*/ 	.short	(.L_4103 - .L_4102)
.L_4102:
        /*003c*/ 	.word	0x00000000
        /*0040*/ 	.short	0x0003
        /*0042*/ 	.short	0x0028
        /*0044*/ 	.byte	0x00, 0xf0, 0x05, 0x00


	//----- nvinfo : EIATTR_KPARAM_INFO
	.align		4
.L_4103:
        /*0048*/ 	.byte	0x04, 0x17
        /*004a*/ 	.short	(.L_4105 - .L_4104)
.L_4104:
        /*004c*/ 	.word	0x00000000
        /*0050*/ 	.short	0x0002
        /*0052*/ 	.short	0x0018
        /*0054*/ 	.byte	0x00, 0xf0, 0x41, 0x00


	//----- nvinfo : EIATTR_KPARAM_INFO
	.align		4
.L_4105:
        /*0058*/ 	.byte	0x04, 0x17
        /*005a*/ 	.short	(.L_4107 - .L_4106)
.L_4106:
        /*005c*/ 	.word	0x00000000
        /*0060*/ 	.short	0x0001
        /*0062*/ 	.short	0x0008
        /*0064*/ 	.byte	0x00, 0xf0, 0x41, 0x00


	//----- nvinfo : EIATTR_KPARAM_INFO
	.align		4
.L_4107:
        /*0068*/ 	.byte	0x04, 0x17
        /*006a*/ 	.short	(.L_4109 - .L_4108)
.L_4108:
        /*006c*/ 	.word	0x00000000
        /*0070*/ 	.short	0x0000
        /*0072*/ 	.short	0x0000
        /*0074*/ 	.byte	0x00, 0xf0, 0x11, 0x00


	//----- nvinfo : EIATTR_SPARSE_MMA_MASK
	.align		4
.L_4109:
        /*0078*/ 	.byte	0x03, 0x50
        /*007a*/ 	.short	0x0000


	//----- nvinfo : EIATTR_MAXREG_COUNT
	.align		4
        /*007c*/ 	.byte	0x03, 0x1b
        /*007e*/ 	.short	0x00ff


	//----- nvinfo : EIATTR_EXTERNS
	.align		4
        /*0080*/ 	.byte	0x04, 0x0f
        /*0082*/ 	.short	(.L_4111 - .L_4110)


	//   ....[0]....
	.align		4
.L_4110:
        /*0084*/ 	.word	index@(__assertfail)


	//----- nvinfo : EIATTR_MERCURY_ISA_VERSION
	.align		4
.L_4111:
        /*0088*/ 	.byte	0x03, 0x5f
        /*008a*/ 	.short	0x0101


	//----- nvinfo : EIATTR_VRC_CTA_INIT_COUNT
	.align		4
        /*008c*/ 	.byte	0x02, 0x4a
	.zero		1
	.zero		1


	//----- nvinfo : EIATTR_SYSCALL_OFFSETS
	.align		4
        /*0090*/ 	.byte	0x04, 0x46
        /*0092*/ 	.short	(.L_4113 - .L_4112)


	//   ....[0]....
.L_4112:
        /*0094*/ 	.word	0x00000e20


	//   ....[1]....
        /*0098*/ 	.word	0x00001db0


	//   ....[2]....
        /*009c*/ 	.word	0x00002c90


	//   ....[3]....
        /*00a0*/ 	.word	0x00003b70


	//   ....[4]....
        /*00a4*/ 	.word	0x00004a70


	//   ....[5]....
        /*00a8*/ 	.word	0x00005780


	//   ....[6]....
        /*00ac*/ 	.word	0x00006600


	//   ....[7]....
        /*00b0*/ 	.word	0x00007460


	//----- nvinfo : EIATTR_EXIT_INSTR_OFFSETS
	.align		4
.L_4113:
        /*00b4*/ 	.byte	0x04, 0x1c
        /*00b6*/ 	.short	(.L_4115 - .L_4114)


	//   ....[0]....
.L_4114:
        /*00b8*/ 	.word	0x000068d0


	//   ....[1]....
        /*00bc*/ 	.word	0x00006a00


	//   ....[2]....
        /*00c0*/ 	.word	0x00006a20


	//   ....[3]....
        /*00c4*/ 	.word	0x00006aa0


	//   ....[4]....
        /*00c8*/ 	.word	0x00006ac0


	//   ....[5]....
        /*00cc*/ 	.word	0x00006ae0


	//   ....[6]....
        /*00d0*/ 	.word	0x00006b70


	//   ....[7]....
        /*00d4*/ 	.word	0x00006bb0


	//   ....[8]....
        /*00d8*/ 	.word	0x00006c50


	//   ....[9]....
        /*00dc*/ 	.word	0x00006ca0


	//   ....[10]....
        /*00e0*/ 	.word	0x00006cd0


	//   ....[11]....
        /*00e4*/ 	.word	0x00006d90


	//   ....[12]....
        /*00e8*/ 	.word	0x00006f00


	//   ....[13]....
        /*00ec*/ 	.word	0x00007070


	//   ....[14]....
        /*00f0*/ 	.word	0x000071d0


	//   ....[15]....
        /*00f4*/ 	.word	0x000071f0


	//   ....[16]....
        /*00f8*/ 	.word	0x00007210


	//   ....[17]....
        /*00fc*/ 	.word	0x000072c0


	//   ....[18]....
        /*0100*/ 	.word	0x00007300


	//   ....[19]....
        /*0104*/ 	.word	0x00007470


	//   ....[20]....
        /*0108*/ 	.word	0x00007580


	//   ....[21]....
        /*010c*/ 	.word	0x000076c0


	//   ....[22]....
        /*0110*/ 	.word	0x00007700


	//----- nvinfo : EIATTR_MAX_THREADS
	.align		4
.L_4115:
        /*0114*/ 	.byte	0x04, 0x05
        /*0116*/ 	.short	(.L_4117 - .L_4116)
.L_4116:
        /*0118*/ 	.word	0x00000080
        /*011c*/ 	.word	0x00000001
        /*0120*/ 	.word	0x00000001


	//----- nvinfo : EIATTR_CRS_STACK_SIZE
	.align		4
.L_4117:
        /*0124*/ 	.byte	0x04, 0x1e
        /*0126*/ 	.short	(.L_4119 - .L_4118)
.L_4118:
        /*0128*/ 	.word	0x00000000


	//----- nvinfo : EIATTR_CBANK_PARAM_SIZE
	.align		4
.L_4119:
        /*012c*/ 	.byte	0x03, 0x19
        /*012e*/ 	.short	0x003c


	//----- nvinfo : EIATTR_PARAM_CBANK
	.align		4
        /*0130*/ 	.byte	0x04, 0x0a
        /*0132*/ 	.short	(.L_4121 - .L_4120)
	.align		4
.L_4120:
        /*0134*/ 	.word	index@(.nv.constant0._ZN2at6native27unrolled_elementwise_kernelINS0_13BUnaryFunctorIlllZZZNS0_18lshift_kernel_cudaERNS_18TensorIteratorBaseEENKUlvE_clEvENKUlvE2_clEvEUlllE_EESt5arrayIPcLm2EELi4E23TrivialOffsetCalculatorILi1EjESD_NS0_6memory12LoadWithCastILi1EEENSE_13StoreWithCastILi1EEEEEviT_T0_T2_T3_T4_T5_)
        /*0138*/ 	.short	0x0380
        /*013a*/ 	.short	0x003c


	//----- nvinfo : EIATTR_SW_WAR
	.align		4
.L_4121:
        /*013c*/ 	.byte	0x04, 0x36
        /*013e*/ 	.short	(.L_4123 - .L_4122)
.L_4122:
        /*0140*/ 	.word	0x00000008
.L_4123:


//--------------------- .nv.info._ZN2at6native18elementwise_kernelILi128ELi2EZNS0_22gpu_kernel_impl_nocastINS0_13BUnaryFunctorIlllZZZNS0_18lshift_kernel_cudaERNS_18TensorIteratorBaseEENKUlvE_clEvENKUlvE2_clEvEUlllE_EEEEvS5_RKT_EUliE_EEviT1_ --------------------------
	.section	.nv.info._ZN2at6native18elementwise_kernelILi128ELi2EZNS0_22gpu_kernel_impl_nocastINS0_13BUnaryFunctorIlllZZZNS0_18lshift_kernel_cudaERNS_18TensorIteratorBaseEENKUlvE_clEvENKUlvE2_clEvEUlllE_EEEEvS5_RKT_EUliE_EEviT1_,"",@"SHT_CUDA_INFO"
	.sectionflags	@""
	.align	4


	//----- nvinfo : EIATTR_CUDA_API_VERSION
	.align		4
        /*0000*/ 	.byte	0x04, 0x37
        /*0002*/ 	.short	(.L_4125 - .L_4124)
.L_4124:
        /*0004*/ 	.word	0x00000082


	//----- nvinfo : EIATTR_KPARAM_INFO
	.align		4
.L_4125:
        /*0008*/ 	.byte	0x04, 0x17
        /*000a*/ 	.short	(.L_4127 - .L_4126)
.L_4126:
        /*000c*/ 	.word	0x00000000
        /*0010*/ 	.short	0x0001
        /*0012*/ 	.short	0x0008
        /*0014*/ 	.byte	0x00, 0xf0, 0x81, 0x08


	//----- nvinfo : EIATTR_KPARAM_INFO
	.align		4
.L_4127:
        /*0018*/ 	.byte	0x04, 0x17
        /*001a*/ 	.short	(.L_4129 - .L_4128)
.L_4128:
        /*001c*/ 	.word	0x00000000
        /*0020*/ 	.short	0x0000
        /*0022*/ 	.short	0x0000
        /*0024*/ 	.byte	0x00, 0xf0, 0x11, 0x00


	//----- nvinfo : EIATTR_SPARSE_MMA_MASK
	.align		4
.L_4129:
        /*0028*/ 	.byte	0x03, 0x50
        /*002a*/ 	.short	0x0000


	//----- nvinfo : EIATTR_MAXREG_COUNT
	.align		4
        /*002c*/ 	.byte	0x03, 0x1b
        /*002e*/ 	.short	0x0080


	//----- nvinfo : EIATTR_MERCURY_ISA_VERSION
	.align		4
        /*0030*/ 	.byte	0x03, 0x5f
        /*0032*/ 	.short	0x0101


	//----- nvinfo : EIATTR_VRC_CTA_INIT_COUNT
	.align		4
        /*0034*/ 	.byte	0x02, 0x4a
	.zero		1
	.zero		1


	//----- nvinfo : EIATTR_EXIT_INSTR_OFFSETS
	.align		4
        /*0038*/ 	.byte	0x04, 0x1c
        /*003a*/ 	.short	(.L_4131 - .L_4130)


	//   ....[0]....
.L_4130:
        /*003c*/ 	.word	0x000001b0


	//   ....[1]....
        /*0040*/ 	.word	0x00000270


	//   ....[2]....
        /*0044*/ 	.word	0x000016a0


	//   ....[3]....
        /*0048*/ 	.word	0x00002a30


	//----- nvinfo : EIATTR_MAX_THREADS
	.align		4
.L_4131:
        /*004c*/ 	.byte	0x04, 0x05
        /*004e*/ 	.short	(.L_4133 - .L_4132)
.L_4132:
        /*0050*/ 	.word	0x00000080
        /*0054*/ 	.word	0x00000001
        /*0058*/ 	.word	0x00000001


	//----- nvinfo : EIATTR_CRS_STACK_SIZE
	.align		4
.L_4133:
        /*005c*/ 	.byte	0x04, 0x1e
        /*005e*/ 	.short	(.L_4135 - .L_4134)
.L_4134:
        /*0060*/ 	.word	0x00000000


	//----- nvinfo : EIATTR_CBANK_PARAM_SIZE
	.align		4
.L_4135:
        /*0064*/ 	.byte	0x03, 0x19
        /*0066*/ 	.short	0x0228


	//----- nvinfo : EIATTR_PARAM_CBANK
	.align		4
        /*0068*/ 	.byte	0x04, 0x0a
        /*006a*/ 	.short	(.L_4137 - .L_4136)
	.align		4
.L_4136:
        /*006c*/ 	.word	index@(.nv.constant0._ZN2at6native18elementwise_kernelILi128ELi2EZNS0_22gpu_kernel_impl_nocastINS0_13BUnaryFunctorIlllZZZNS0_18lshift_kernel_cudaERNS_18TensorIteratorBaseEENKUlvE_clEvENKUlvE2_clEvEUlllE_EEEEvS5_RKT_EUliE_EEviT1_)
        /*0070*/ 	.short	0x0380
        /*0072*/ 	.short	0x0228


	//----- nvinfo : EIATTR_SW_WAR
	.align		4
.L_4137:
        /*0074*/ 	.byte	0x04, 0x36
        /*0076*/ 	.short	(.L_4139 - .L_4138)
.L_4138:
        /*0078*/ 	.word	0x00000008
.L_4139:


//--------------------- .nv.info._ZN2at6native27unrolled_elementwise_kernelINS0_13BUnaryFunctorIlllZZZNS0_18lshift_kernel_cudaERNS_18TensorIteratorBaseEENKUlvE_clEvENKUlvE2_clEvEUlllE_EESt5arrayIPcLm2EELi4E23TrivialOffsetCalculatorILi1EjESD_NS0_6memory15LoadWithoutCastENSE_16StoreWithoutCastEEEviT_T0_T2_T3_T4_T5_ --------------------------
	.section	.nv.info._ZN2at6native27unrolled_elementwise_kernelINS0_13BUnaryFunctorIlllZZZNS0_18lshift_kernel_cudaERNS_18TensorIteratorBaseEENKUlvE_clEvENKUlvE2_clEvEUlllE_EESt5arrayIPcLm2EELi4E23TrivialOffsetCalculatorILi1EjESD_NS0_6memory15LoadWithoutCastENSE_16StoreWithoutCastEEEviT_T0_T2_T3_T4_T5_,"",@"SHT_CUDA_INFO"
	.sectionflags	@""
	.align	4


	//----- nvinfo : EIATTR_CUDA_API_VERSION
	.align		4
        /*0000*/ 	.byte	0x04, 0x37
        /*0002*/ 	.short	(.L_4141 - .L_4140)
.L_4140:
        /*0004*/ 	.word	0x00000082


	//----- nvinfo : EIATTR_KPARAM_INFO
	.align		4
.L_4141:
        /*0008*/ 	.byte	0x04, 0x17
        /*000a*/ 	.short	(.L_4143 - .L_4142)
.L_4142:
        /*000c*/ 	.word	0x00000000
        /*0010*/ 	.short	0x0006
        /*0012*/ 	.short	0x002b
        /*0014*/ 	.byte	0x00, 0xf0, 0x05, 0x00


	//----- nvinfo : EIATTR_KPARAM_INFO
	.align		4
.L_4143:
        /*0018*/ 	.byte	0x04, 0x17
        /*001a*/ 	.short	(.L_4145 - .L_4144)
.L_4144:
        /*001c*/ 	.word	0x00000000
        /*0020*/ 	.short	0x0005
        /*0022*/ 	.short	0x002a
        /*0024*/ 	.byte	0x00, 0xf0, 0x05, 0x00


	//----- nvinfo : EIATTR_KPARAM_INFO
	.align		4
.L_4145:
        /*0028*/ 	.byte	0x04, 0x17
        /*002a*/ 	.short	(.L_4147 - .L_4146)
.L_4146:
        /*002c*/ 	.word	0x00000000
        /*0030*/ 	.short	0x0004
        /*0032*/ 	.short	0x0029
        /*0034*/ 	.byte	0x00, 0xf0, 0x05, 0x00


	//----- nvinfo : EIATTR_KPARAM_INFO
	.align		4
.L_4147:
        /*0038*/ 	.byte	0x04, 0x17
        /*003a*/ 	.short	(.L_4149 - .L_4148)
.L_4148:
        /*003c*/ 	.word	0x00000000
        /*0040*/ 	.short	0x0003
        /*0042*/ 	.short	0x0028
        /*0044*/ 	.byte	0x00, 0xf0, 0x05, 0x00


	//----- nvinfo : EIATTR_KPARAM_INFO
	.align		4
.L_4149:
        /*0048*/ 	.byte	0x04, 0x17
        /*004a*/ 	.short	(.L_4151 - .L_4150)
.L_4150:
        /*004c*/ 	.word	0x00000000
        /*0050*/ 	.short	0x0002
        /*0052*/ 	.short	0x0018
        /*0054*/ 	.byte	0x00, 0xf0, 0x41, 0x00


	//----- nvinfo : EIATTR_KPARAM_INFO
	.align		4
.L_4151:
        /*0058*/ 	.byte	0x04, 0x17
        /*005a*/ 	.short	(.L_4153 - .L_4152)
.L_4152:
        /*005c*/ 	.word	0x00000000
        /*0060*/ 	.short	0x0001
        /*0062*/ 	.short	0x0008
        /*0064*/ 	.byte	0x00, 0xf0, 0x41, 0x00


	//----- nvinfo : EIATTR_KPARAM_INFO
	.align		4
.L_4153:
        /*0068*/ 	.byte	0x04, 0x17
        /*006a*/ 	.short	(.L_4155 - .L_4154)
.L_4154:
        /*006c*/ 	.word	0x00000000
        /*0070*/ 	.short	0x0000
        /*0072*/ 	.short	0x0000
        /*0074*/ 	.byte	0x00, 0xf0, 0x11, 0x00


	//----- nvinfo : EIATTR_SPARSE_MMA_MASK
	.align		4
.L_4155:
        /*0078*/ 	.byte	0x03, 0x50
        /*007a*/ 	.short	0x0000


	//----- nvinfo : EIATTR_MAXREG_COUNT
	.align		4
        /*007c*/ 	.byte	0x03, 0x1b
        /*007e*/ 	.short	0x00ff


	//----- nvinfo : EIATTR_MERCURY_ISA_VERSION
	.align		4
        /*0080*/ 	.byte	0x03, 0x5f
        /*0082*/ 	.short	0x0101


	//----- nvinfo : EIATTR_VRC_CTA_INIT_COUNT
	.align		4
        /*0084*/ 	.byte	0x02, 0x4a
	.zero		1
	.zero		1


	//----- nvinfo : EIATTR_EXIT_INSTR_OFFSETS
	.align		4
        /*0088*/ 	.byte	0x04, 0x1c
        /*008a*/ 	.short	(.L_4157 - .L_4156)


	//   ....[0]....
.L_4156:
        /*008c*/ 	.word	0x00000500


	//   ....[1]....
        /*0090*/ 	.word	0x00000550


	//----- nvinfo : EIATTR_MAX_THREADS
	.align		4
.L_4157:
        /*0094*/ 	.byte	0x04, 0x05
        /*0096*/ 	.short	(.L_4159 - .L_4158)
.L_4158:
        /*0098*/ 	.word	0x00000080
        /*009c*/ 	.word	0x00000001
        /*00a0*/ 	.word	0x00000001


	//----- nvinfo : EIATTR_CRS_STACK_SIZE
	.align		4
.L_4159:
        /*00a4*/ 	.byte	0x04, 0x1e
        /*00a6*/ 	.short	(.L_4161 - .L_4160)
.L_4160:
        /*00a8*/ 	.word	0x00000000


	//----- nvinfo : EIATTR_CBANK_PARAM_SIZE
	.align		4
.L_4161:
        /*00ac*/ 	.byte	0x03, 0x19
        /*00ae*/ 	.short	0x002c


	//----- nvinfo : EIATTR_PARAM_CBANK
	.align		4
        /*00b0*/ 	.byte	0x04, 0x0a
        /*00b2*/ 	.short	(.L_4163 - .L_4162)
	.align		4
.L_4162:
        /*00b4*/ 	.word	index@(.nv.constant0._ZN2at6native27unrolled_elementwise_kernelINS0_13BUnaryFunctorIlllZZZNS0_18lshift_kernel_cudaERNS_18TensorIteratorBaseEENKUlvE_clEvENKUlvE2_clEvEUlllE_EESt5arrayIPcLm2EELi4E23TrivialOffsetCalculatorILi1EjESD_NS0_6memory15LoadWithoutCastENSE_16StoreWithoutCastEEEviT_T0_T2_T3_T4_T5_)
        /*00b8*/ 	.short	0x0380
        /*00ba*/ 	.short	0x002c


	//----- nvinfo : EIATTR_SW_WAR
	.align		4
.L_4163:
        /*00bc*/ 	.byte	0x04, 0x36
        /*00be*/ 	.short	(.L_4165 - .L_4164)
.L_4164:
        /*00c0*/ 	.word	0x00000008
.L_4165:


//--------------------- .nv.info._ZN2at6native29vectorized_elementwise_kernelILi2ENS0_13BUnaryFunctorIlllZZZNS0_18lshift_kernel_cudaERNS_18TensorIteratorBaseEENKUlvE_clEvENKUlvE2_clEvEUlllE_EESt5arrayIPcLm2EEEEviT0_T1_ --------------------------
	.section	.nv.info._ZN2at6native29vectorized_elementwise_kernelILi2ENS0_13BUnaryFunctorIlllZZZNS0_18lshift_kernel_cudaERNS_18TensorIteratorBaseEENKUlvE_clEvENKUlvE2_clEvEUlllE_EESt5arrayIPcLm2EEEEviT0_T1_,"",@"SHT_CUDA_INFO"
	.sectionflags	@""
	.align	4


	//----- nvinfo : EIATTR_CUDA_API_VERSION
	.align		4
        /*0000*/ 	.byte	0x04, 0x37
        /*0002*/ 	.short	(.L_4167 - .L_4166)
.L_4166:
        /*0004*/ 	.word	0x00000082


	//----- nvinfo : EIATTR_KPARAM_INFO
	.align		4
.L_4167:
        /*0008*/ 	.byte	0x04, 0x17
        /*000a*/ 	.short	(.L_4169 - .L_4168)
.L_4168:
        /*000c*/ 	.word	0x00000000
        /*0010*/ 	.short	0x0002
        /*0012*/ 	.short	0x0018
        /*0014*/ 	.byte	0x00, 0xf0, 0x41, 0x00


	//----- nvinfo : EIATTR_KPARAM_INFO
	.align		4
.L_4169:
        /*0018*/ 	.byte	0x04, 0x17
        /*001a*/ 	.short	(.L_4171 - .L_4170)
.L_4170:
        /*001c*/ 	.word	0x00000000
        /*0020*/ 	.short	0x0001
        /*0022*/ 	.short	0x0008
        /*0024*/ 	.byte	0x00, 0xf0, 0x41, 0x00


	//----- nvinfo : EIATTR_KPARAM_INFO
	.align		4
.L_4171:
        /*0028*/ 	.byte	0x04, 0x17
        /*002a*/ 	.short	(.L_4173 - .L_4172)
.L_4172:
        /*002c*/ 	.word	0x00000000
        /*0030*/ 	.short	0x0000
        /*0032*/ 	.short	0x0000
        /*0034*/ 	.byte	0x00, 0xf0, 0x11, 0x00


	//----- nvinfo : EIATTR_SPARSE_MMA_MASK
	.align		4
.L_4173:
        /*0038*/ 	.byte	0x03, 0x50
        /*003a*/ 	.short	0x0000


	//----- nvinfo : EIATTR_MAXREG_COUNT
	.align		4
        /*003c*/ 	.byte	0x03, 0x1b
        /*003e*/ 	.short	0x00ff


	//----- nvinfo : EIATTR_MERCURY_ISA_VERSION
	.align		4
        /*0040*/ 	.byte	0x03, 0x5f
        /*0042*/ 	.short	0x0101


	//----- nvinfo : EIATTR_VRC_CTA_INIT_COUNT
	.align		4
        /*0044*/ 	.byte	0x02, 0x4a
	.zero		1
	.zero		1


	//----- nvinfo : EIATTR_EXIT_INSTR_OFFSETS
	.align		4
        /*0048*/ 	.byte	0x04, 0x1c
        /*004a*/ 	.short	(.L_4175 - .L_4174)


	//   ....[0]....
.L_4174:
        /*004c*/ 	.word	0x000009b0


	//   ....[1]....
        /*0050*/ 	.word	0x00000a00


	//   ....[2]....
        /*0054*/ 	.word	0x00000df0


	//----- nvinfo : EIATTR_MAX_THREADS
	.align		4
.L_4175:
        /*0058*/ 	.byte	0x04, 0x05
        /*005a*/ 	.short	(.L_4177 - .L_4176)
.L_4176:
        /*005c*/ 	.word	0x00000080
        /*0060*/ 	.word	0x00000001
        /*0064*/ 	.word	0x00000001


	//----- nvinfo : EIATTR_CRS_STACK_SIZE
	.align		4
.L_4177:
        /*0068*/ 	.byte	0x04, 0x1e
        /*006a*/ 	.short	(.L_4179 - .L_4178)
.L_4178:
        /*006c*/ 	.word	0x00000000


	//----- nvinfo : EIATTR_CBANK_PARAM_SIZE
	.align		4
.L_4179:
        /*0070*/ 	.byte	0x03, 0x19
        /*0072*/ 	.short	0x0028


	//----- nvinfo : EIATTR_PARAM_CBANK
	.align		4
        /*0074*/ 	.byte	0x04, 0x0a
        /*0076*/ 	.short	(.L_4181 - .L_4180)
	.align		4
.L_4180:
        /*0078*/ 	.word	index@(.nv.constant0._ZN2at6native29vectorized_elementwise_kernelILi2ENS0_13BUnaryFunctorIlllZZZNS0_18lshift_kernel_cudaERNS_18TensorIteratorBaseEENKUlvE_clEvENKUlvE2_clEvEUlllE_EESt5arrayIPcLm2EEEEviT0_T1_)
        /*007c*/ 	.short	0x0380
        /*007e*/ 	.short	0x0028


	//----- nvinfo : EIATTR_SW_WAR
	.align		4
.L_4181:
        /*0080*/ 	.byte	0x04, 0x36
        /*0082*/ 	.short	(.L_4183 - .L_4182)
.L_4182:
        /*0084*/ 	.word	0x00000008
.L_4183:


//--------------------- .nv.info._ZN2at6native29vectorized_elementwise_kernelILi4ENS0_13BUnaryFunctorIlllZZZNS0_18lshift_kernel_cudaERNS_18TensorIteratorBaseEENKUlvE_clEvENKUlvE2_clEvEUlllE_EESt5arrayIPcLm2EEEEviT0_T1_ --------------------------
	.section	.nv.info._ZN2at6native29vectorized_elementwise_kernelILi4ENS0_13BUnaryFunctorIlllZZZNS0_18lshift_kernel_cudaERNS_18TensorIteratorBaseEENKUlvE_clEvENKUlvE2_clEvEUlllE_EESt5arrayIPcLm2EEEEviT0_T1_,"",@"SHT_CUDA_INFO"
	.sectionflags	@""
	.align	4


	//----- nvinfo : EIATTR_CUDA_API_VERSION
	.align		4
        /*0000*/ 	.byte	0x04, 0x37
        /*0002*/ 	.short	(.L_4185 - .L_4184)
.L_4184:
        /*0004*/ 	.word	0x00000082


	//----- nvinfo : EIATTR_KPARAM_INFO
	.align		4
.L_4185:
        /*0008*/ 	.byte	0x04, 0x17
        /*000a*/ 	.short	(.L_4187 - .L_4186)
.L_4186:
        /*000c*/ 	.word	0x00000000
        /*0010*/ 	.short	0x0002
        /*0012*/ 	.short	0x0018
        /*0014*/ 	.byte	0x00, 0xf0, 0x41, 0x00


	//----- nvinfo : EIATTR_KPARAM_INFO
	.align		4
.L_4187:
        /*0018*/ 	.byte	0x04, 0x17
        /*001a*/ 	.short	(.L_4189 - .L_4188)
.L_4188:
        /*001c*/ 	.word	0x00000000
        /*0020*/ 	.short	0x0001
        /*0022*/ 	.short	0x0008
        /*0024*/ 	.byte	0x00, 0xf0, 0x41, 0x00


	//----- nvinfo : EIATTR_KPARAM_INFO
	.align		4
.L_4189:
        /*0028*/ 	.byte	0x04, 0x17
        /*002a*/ 	.short	(.L_4191 - .L_4190)
.L_4190:
        /*002c*/ 	.word	0x00000000
        /*0030*/ 	.short	0x0000
        /*0032*/ 	.short	0x0000
        /*0034*/ 	.byte	0x00, 0xf0, 0x11, 0x00


	//----- nvinfo : EIATTR_SPARSE_MMA_MASK
	.align		4
.L_4191:
        /*0038*/ 	.byte	0x03, 0x50
        /*003a*/ 	.short	0x0000


	//----- nvinfo : EIATTR_MAXREG_COUNT
	.align		4
        /*003c*/ 	.byte	0x03, 0x1b
        /*003e*/ 	.short	0x00ff


	//----- nvinfo : EIATTR_MERCURY_ISA_VERSION
	.align		4
        /*0040*/ 	.byte	0x03, 0x5f
        /*0042*/ 	.short	0x0101


	//----- nvinfo : EIATTR_VRC_CTA_INIT_COUNT
	.align		4
        /*0044*/ 	.byte	0x02, 0x4a
	.zero		1
	.zero		1


	//----- nvinfo : EIATTR_EXIT_INSTR_OFFSETS
	.align		4
        /*0048*/ 	.byte	0x04, 0x1c
        /*004a*/ 	.short	(.L_4193 - .L_4192)


	//   ....[0]....
.L_4192:
        /*004c*/ 	.word	0x000009b0


	//   ....[1]....
        /*0050*/ 	.word	0x00000a00


	//   ....[2]....
        /*0054*/ 	.word	0x00000d30


	//----- nvinfo : EIATTR_MAX_THREADS
	.align		4
.L_4193:
        /*0058*/ 	.byte	0x04, 0x05
        /*005a*/ 	.short	(.L_4195 - .L_4194)
.L_4194:
        /*005c*/ 	.word	0x00000080
        /*0060*/ 	.word	0x00000001
        /*0064*/ 	.word	0x00000001


	//----- nvinfo : EIATTR_CRS_STACK_SIZE
	.align		4
.L_4195:
        /*0068*/ 	.byte	0x04, 0x1e
        /*006a*/ 	.short	(.L_4197 - .L_4196)
.L_4196:
        /*006c*/ 	.word	0x00000000


	//----- nvinfo : EIATTR_CBANK_PARAM_SIZE
	.align		4
.L_4197:
        /*0070*/ 	.byte	0x03, 0x19
        /*0072*/ 	.short	0x0028


	//----- nvinfo : EIATTR_PARAM_CBANK
	.align		4
        /*0074*/ 	.byte	0x04, 0x0a
        /*0076*/ 	.short	(.L_4199 - .L_4198)
	.align		4
.L_4198:
        /*0078*/ 	.word	index@(.nv.constant0._ZN2at6native29vectorized_elementwise_kernelILi4ENS0_13BUnaryFunctorIlllZZZNS0_18lshift_kernel_cudaERNS_18TensorIteratorBaseEENKUlvE_clEvENKUlvE2_clEvEUlllE_EESt5arrayIPcLm2EEEEviT0_T1_)
        /*007c*/ 	.short	0x0380
        /*007e*/ 	.short	0x0028


	//----- nvinfo : EIATTR_SW_WAR
	.align		4
.L_4199:
        /*0080*/ 	.byte	0x04, 0x36
        /*0082*/ 	.short	(.L_4201 - .L_4200)
.L_4200:
        /*0084*/ 	.word	0x00000008
.L_4201:


//--------------------- .nv.info._ZN2at6native29vectorized_elementwise_kernelILi8ENS0_13BUnaryFunctorIlllZZZNS0_18lshift_kernel_cudaERNS_18TensorIteratorBaseEENKUlvE_clEvENKUlvE2_clEvEUlllE_EESt5arrayIPcLm2EEEEviT0_T1_ --------------------------
	.section	.nv.info._ZN2at6native29vectorized_elementwise_kernelILi8ENS0_13BUnaryFunctorIlllZZZNS0_18lshift_kernel_cudaERNS_18TensorIteratorBaseEENKUlvE_clEvENKUlvE2_clEvEUlllE_EESt5arrayIPcLm2EEEEviT0_T1_,"",@"SHT_CUDA_INFO"
	.sectionflags	@""
	.align	4


	//----- nvinfo : EIATTR_CUDA_API_VERSION
	.align		4
        /*0000*/ 	.byte	0x04, 0x37
        /*0002*/ 	.short	(.L_4203 - .L_4202)
.L_4202:
        /*0004*/ 	.word	0x00000082


	//----- nvinfo : EIATTR_KPARAM_INFO
	.align		4
.L_4203:
        /*0008*/ 	.byte	0x04, 0x17
        /*000a*/ 	.short	(.L_4205 - .L_4204)
.L_4204:
        /*000c*/ 	.word	0x00000000
        /*0010*/ 	.short	0x0002
        /*0012*/ 	.short	0x0018
        /*0014*/ 	.byte	0x00, 0xf0, 0x41, 0x00


	//----- nvinfo : EIATTR_KPARAM_INFO
	.align		4
.L_4205:
        /*0018*/ 	.byte	0x04, 0x17
        /*001a*/ 	.short	(.L_4207 - .L_4206)
.L_4206:
        /*001c*/ 	.word	0x00000000
        /*0020*/ 	.short	0x0001
        /*0022*/ 	.short	0x0008
        /*0024*/ 	.byte	0x00, 0xf0, 0x41, 0x00


	//----- nvinfo : EIATTR_KPARAM_INFO
	.align		4
.L_4207:
        /*0028*/ 	.byte	0x04, 0x17
        /*002a*/ 	.short	(.L_4209 - .L_4208)
.L_4208:
        /*002c*/ 	.word	0x00000000
        /*0030*/ 	.short	0x0000
        /*0032*/ 	.short	0x0000
        /*0034*/ 	.byte	0x00, 0xf0, 0x11, 0x00


	//----- nvinfo : EIATTR_SPARSE_MMA_MASK
	.align		4
.L_4209:
        /*0038*/ 	.byte	0x03, 0x50
        /*003a*/ 	.short	0x0000


	//----- nvinfo : EIATTR_MAXREG_COUNT
	.align		4
        /*003c*/ 	.byte	0x03, 0x1b
        /*003e*/ 	.short	0x00ff


	//----- nvinfo : EIATTR_MERCURY_ISA_VERSION
	.align		4
        /*0040*/ 	.byte	0x03, 0x5f
        /*0042*/ 	.short	0x0101


	//----- nvinfo : EIATTR_VRC_CTA_INIT_COUNT
	.align		4
        /*0044*/ 	.byte	0x02, 0x4a
	.zero		1
	.zero		1


	//----- nvinfo : EIATTR_EXIT_INSTR_OFFSETS
	.align		4
        /*0048*/ 	.byte	0x04, 0x1c
        /*004a*/ 	.short	(.L_4211 - .L_4210)


	//   ....[0]....
.L_4210:
        /*004c*/ 	.word	0x000009b0


	//   ....[1]....
        /*0050*/ 	.word	0x00000a00


	//   ....[2]....
        /*0054*/ 	.word	0x00000d30


	//----- nvinfo : EIATTR_MAX_THREADS
	.align		4
.L_4211:
        /*0058*/ 	.byte	0x04, 0x05
        /*005a*/ 	.short	(.L_4213 - .L_4212)
.L_4212:
        /*005c*/ 	.word	0x00000080
        /*0060*/ 	.word	0x00000001
        /*0064*/ 	.word	0x00000001


	//----- nvinfo : EIATTR_CRS_STACK_SIZE
	.align		4
.L_4213:
        /*0068*/ 	.byte	0x04, 0x1e
        /*006a*/ 	.short	(.L_4215 - .L_4214)
.L_4214:
        /*006c*/ 	.word	0x00000000


	//----- nvinfo : EIATTR_CBANK_PARAM_SIZE
	.align		4
.L_4215:
        /*0070*/ 	.byte	0x03, 0x19
        /*0072*/ 	.short	0x0028


	//----- nvinfo : EIATTR_PARAM_CBANK
	.align		4
        /*0074*/ 	.byte	0x04, 0x0a
        /*0076*/ 	.short	(.L_4217 - .L_4216)
	.align		4
.L_4216:
        /*0078*/ 	.word	index@(.nv.constant0._ZN2at6native29vectorized_elementwise_kernelILi8ENS0_13BUnaryFunctorIlllZZZNS0_18lshift_kernel_cudaERNS_18TensorIteratorBaseEENKUlvE_clEvENKUlvE2_clEvEUlllE_EESt5arrayIPcLm2EEEEviT0_T1_)
        /*007c*/ 	.short	0x0380
        /*007e*/ 	.short	0x0028


	//----- nvinfo : EIATTR_SW_WAR
	.align		4
.L_4217:
        /*0080*/ 	.byte	0x04, 0x36
        /*0082*/ 	.short	(.L_4219 - .L_4218)
.L_4218:
        /*0084*/ 	.word	0x00000008
.L_4219:


//--------------------- .nv.info._ZN2at6native18elementwise_kernelILi128ELi4EZNS0_15gpu_kernel_implINS0_13AUnaryFunctorIlllZZZNS0_18lshift_kernel_cudaERNS_18TensorIteratorBaseEENKUlvE_clEvENKUlvE2_clEvEUlllE_EEEEvS5_RKT_EUliE_EEviT1_ --------------------------
	.section	.nv.info._ZN2at6native18elementwise_kernelILi128ELi4EZNS0_15gpu_kernel_implINS0_13AUnaryFunctorIlllZZZNS0_18lshift_kernel_cudaERNS_18TensorIteratorBaseEENKUlvE_clEvENKUlvE2_clEvEUlllE_EEEEvS5_RKT_EUliE_EEviT1_,"",@"SHT_CUDA_INFO"
	.sectionflags	@""
	.align	4


	//----- nvinfo : EIATTR_CUDA_API_VERSION
	.align		4
        /*0000*/ 	.byte	0x04, 0x37
        /*0002*/ 	.short	(.L_4221 - .L_4220)
.L_4220:
        /*0004*/ 	.word	0x00000082


	//----- nvinfo : EIATTR_KPARAM_INFO
	.align		4
.L_4221:
        /*0008*/ 	.byte	0x04, 0x17
        /*000a*/ 	.short	(.L_4223 - .L_4222)
.L_4222:
        /*000c*/ 	.word	0x00000000
        /*0010*/ 	.short	0x0001
        /*0012*/ 	.short	0x0008
        /*0014*/ 	.byte	0x00, 0xf0, 0xa1, 0x08


	//----- nvinfo : EIATTR_KPARAM_INFO
	.align		4
.L_4223:
        /*0018*/ 	.byte	0x04, 0x17
        /*001a*/ 	.short	(.L_4225 - .L_4224)
.L_4224:
        /*001c*/ 	.word	0x00000000
        /*0020*/ 	.short	0x0000
        /*0022*/ 	.short	0x0000
        /*0024*/ 	.byte	0x00, 0xf0, 0x11, 0x00


	//----- nvinfo : EIATTR_SPARSE_MMA_MASK
	.align		4
.L_4225:
        /*0028*/ 	.byte	0x03, 0x50
        /*002a*/ 	.short	0x0000


	//----- nvinfo : EIATTR_MAXREG_COUNT
	.align		4
        /*002c*/ 	.byte	0x03, 0x1b
        /*002e*/ 	.short	0x0080


	//----- nvinfo : EIATTR_EXTERNS
	.align		4
        /*0030*/ 	.byte	0x04, 0x0f
        /*0032*/ 	.short	(.L_4227 - .L_4226)


	//   ....[0]....
	.align		4
.L_4226:
        /*0034*/ 	.word	index@(__assertfail)


	//----- nvinfo : EIATTR_MERCURY_ISA_VERSION
	.align		4
.L_4227:
        /*0038*/ 	.byte	0x03, 0x5f
        /*003a*/ 	.short	0x0101


	//----- nvinfo : EIATTR_VRC_CTA_INIT_COUNT
	.align		4
        /*003c*/ 	.byte	0x02, 0x4a
	.zero		1
	.zero		1


	//----- nvinfo : EIATTR_SYSCALL_OFFSETS
	.align		4
        /*0040*/ 	.byte	0x04, 0x46
        /*0042*/ 	.short	(.L_4229 - .L_4228)


	//   ....[0]....
.L_4228:
        /*0044*/ 	.word	0x00002110


	//   ....[1]....
        /*0048*/ 	.word	0x00002f60


	//   ....[2]....
        /*004c*/ 	.word	0x000051e0


	//   ....[3]....
        /*0050*/ 	.word	0x00005e30


	//   ....[4]....
        /*0054*/ 	.word	0x000081f0


	//   ....[5]....
        /*0058*/ 	.word	0x00008e40


	//   ....[6]....
        /*005c*/ 	.word	0x0000b210


	//   ....[7]....
        /*0060*/ 	.word	0x0000be30


	//----- nvinfo : EIATTR_EXIT_INSTR_OFFSETS
	.align		4
.L_4229:
        /*0064*/ 	.byte	0x04, 0x1c
        /*0066*/ 	.short	(.L_4231 - .L_4230)


	//   ....[0]....
.L_4230:
        /*0068*/ 	.word	0x00009120


	//   ....[1]....
        /*006c*/ 	.word	0x0000b3c0


	//   ....[2]....
        /*0070*/ 	.word	0x0000b3e0


	//   ....[3]....
        /*0074*/ 	.word	0x0000b460


	//   ....[4]....
        /*0078*/ 	.word	0x0000b480


	//   ....[5]....
        /*007c*/ 	.word	0x0000b4a0


	//   ....[6]....
        /*0080*/ 	.word	0x0000b530


	//   ....[7]....
        /*0084*/ 	.word	0x0000b570


	//   ....[8]....
        /*0088*/ 	.word	0x0000b610


	//   ....[9]....
        /*008c*/ 	.word	0x0000b660


	//   ....[10]....
        /*0090*/ 	.word	0x0000b690


	//   ....[11]....
        /*0094*/ 	.word	0x0000b750


	//   ....[12]....
        /*0098*/ 	.word	0x0000b8c0


	//   ....[13]....
        /*009c*/ 	.word	0x0000ba30


	//   ....[14]....
        /*00a0*/ 	.word	0x0000bba0


	//   ....[15]....
        /*00a4*/ 	.word	0x0000bbc0


	//   ....[16]....
        /*00a8*/ 	.word	0x0000bbe0


	//   ....[17]....
        /*00ac*/ 	.word	0x0000bc90


	//   ....[18]....
        /*00b0*/ 	.word	0x0000bcd0


	//   ....[19]....
        /*00b4*/ 	.word	0x0000be40


	//   ....[20]....
        /*00b8*/ 	.word	0x0000bf50


	//   ....[21]....
        /*00bc*/ 	.word	0x0000c090


	//   ....[22]....
        /*00c0*/ 	.word	0x0000c0d0


	//----- nvinfo : EIATTR_MAX_THREADS
	.align		4
.L_4231:
        /*00c4*/ 	.byte	0x04, 0x05
        /*00c6*/ 	.short	(.L_4233 - .L_4232)
.L_4232:
        /*00c8*/ 	.word	0x00000080
        /*00cc*/ 	.word	0x00000001
        /*00d0*/ 	.word	0x00000001


	//----- nvinfo : EIATTR_CRS_STACK_SIZE
	.align		4
.L_4233:
        /*00d4*/ 	.byte	0x04, 0x1e
        /*00d6*/ 	.short	(.L_4235 - .L_4234)
.L_4234:
        /*00d8*/ 	.word	0x00000000


	//----- nvinfo : EIATTR_CBANK_PARAM_SIZE
	.align		4
.L_4235:
        /*00dc*/ 	.byte	0x03, 0x19
        /*00de*/ 	.short	0x0230


	//----- nvinfo : EIATTR_PARAM_CBANK
	.align		4
        /*00e0*/ 	.byte	0x04, 0x0a
        /*00e2*/ 	.short	(.L_4237 - .L_4236)
	.align		4
.L_4236:
        /*00e4*/ 	.word	index@(.nv.constant0._ZN2at6native18elementwise_kernelILi128ELi4EZNS0_15gpu_kernel_implINS0_13AUnaryFunctorIlllZZZNS0_18lshift_kernel_cudaERNS_18TensorIteratorBaseEENKUlvE_clEvENKUlvE2_clEvEUlllE_EEEEvS5_RKT_EUliE_EEviT1_)
        /*00e8*/ 	.short	0x0380
        /*00ea*/ 	.short	0x0230


	//----- nvinfo : EIATTR_SW_WAR
	.align		4
.L_4237:
        /*00ec*/ 	.byte	0x04, 0x36
        /*00ee*/ 	.short	(.L_4239 - .L_4238)
.L_4238:
        /*00f0*/ 	.word	0x00000008
.L_4239:


//--------------------- .nv.info._ZN2at6native27unrolled_elementwise_kernelINS0_13AUnaryFunctorIlllZZZNS0_18lshift_kernel_cudaERNS_18TensorIteratorBaseEENKUlvE_clEvENKUlvE2_clEvEUlllE_EESt5arrayIPcLm2EELi4E23TrivialOffsetCalculatorILi1EjESD_NS0_6memory12LoadWithCastILi1EEENSE_13StoreWithCastILi1EEEEEviT_T0_T2_T3_T4_T5_ --------------------------
	.section	.nv.info._ZN2at6native27unrolled_elementwise_kernelINS0_13AUnaryFunctorIlllZZZNS0_18lshift_kernel_cudaERNS_18TensorIteratorBaseEENKUlvE_clEvENKUlvE2_clEvEUlllE_EESt5arrayIPcLm2EELi4E23TrivialOffsetCalculatorILi1EjESD_NS0_6memory12LoadWithCastILi1EEENSE_13StoreWithCastILi1EEEEEviT_T0_T2_T3_T4_T5_,"",@"SHT_CUDA_INFO"
	.sectionflags	@""
	.align	4


	//----- nvinfo : EIATTR_CUDA_API_VERSION
	.align		4
        /*0000*/ 	.byte	0x04, 0x37
        /*0002*/ 	.short	(.L_4241 - .L_4240)
.L_4240:
        /*0004*/ 	.word	0x00000082


	//----- nvinfo : EIATTR_KPARAM_INFO
	.align		4
.L_4241:
        /*0008*/ 	.byte	0x04, 0x17
        /*000a*/ 	.short	(.L_4243 - .L_4242)
.L_4242:
        /*000c*/ 	.word	0x00000000
        /*0010*/ 	.short	0x0006
        /*0012*/ 	.short	0x0034
        /*0014*/ 	.byte	0x00, 0xf0, 0x21, 0x00


	//----- nvinfo : EIATTR_KPARAM_INFO
	.align		4
.L_4243:
        /*0018*/ 	.byte	0x04, 0x17
        /*001a*/ 	.short	(.L_4245 - .L_4244)
.L_4244:
        /*001c*/ 	.word	0x00000000
        /*0020*/ 	.short	0x0005
        /*0022*/ 	.short	0x002c
        /*0024*/ 	.byte	0x00, 0xf0, 0x21, 0x00


	//----- nvinfo : EIATTR_KPARAM_INFO
	.align		4
.L_4245:
        /*0028*/ 	.byte	0x04, 0x17
        /*002a*/ 	.short	(.L_4247 - .L_4246)
.L_4246:
        /*002c*/ 	.word	0x00000000
        /*0030*/ 	.short	0x0004
        /*0032*/ 	.short	0x0029
        /*0034*/ 	.byte	0x00, 0xf0, 0x05, 0x00


	//----- nvinfo : EIATTR_KPARAM_INFO
	.align		4
.L_4247:
        /*0038*/ 	.byte	0x04, 0x17
        /*003a*/ 	.short	(.L_4249 - .L_4248)
.L_4248:
        /*003c*/ 	.word	0x00000000
        /*0040*/ 	.short	0x0003
        /*0042*/ 	.short	0x0028
        /*0044*/ 	.byte	0x00, 0xf0, 0x05, 0x00


	//----- nvinfo : EIATTR_KPARAM_INFO
	.align		4
.L_4249:
        /*0048*/ 	.byte	0x04, 0x17
        /*004a*/ 	.short	(.L_4251 - .L_4250)
.L_4250:
        /*004c*/ 	.word	0x00000000
        /*0050*/ 	.short	0x0002
        /*0052*/ 	.short	0x0018
        /*0054*/ 	.byte	0x00, 0xf0, 0x41, 0x00


	//----- nvinfo : EIATTR_KPARAM_INFO
	.align		4
.L_4251:
        /*0058*/ 	.byte	0x04, 0x17
        /*005a*/ 	.short	(.L_4253 - .L_4252)
.L_4252:
        /*005c*/ 	.word	0x00000000
        /*0060*/ 	.short	0x0001
        /*0062*/ 	.short	0x0008
        /*0064*/ 	.byte	0x00, 0xf0, 0x41, 0x00


	//----- nvinfo : EIATTR_KPARAM_INFO
	.align		4
.L_4253:
        /*0068*/ 	.byte	0x04, 0x17
        /*006a*/ 	.short	(.L_4255 - .L_4254)
.L_4254:
        /*006c*/ 	.word	0x00000000
        /*0070*/ 	.short	0x0000
        /*0072*/ 	.short	0x0000
        /*0074*/ 	.byte	0x00, 0xf0, 0x11, 0x00


	//----- nvinfo : EIATTR_SPARSE_MMA_MASK
	.align		4
.L_4255:
        /*0078*/ 	.byte	0x03, 0x50
        /*007a*/ 	.short	0x0000


	//----- nvinfo : EIATTR_MAXREG_COUNT
	.align		4
        /*007c*/ 	.byte	0x03, 0x1b
        /*007e*/ 	.short	0x00ff


	//----- nvinfo : EIATTR_EXTERNS
	.align		4
        /*0080*/ 	.byte	0x04, 0x0f
        /*0082*/ 	.short	(.L_4257 - .L_4256)


	//   ....[0]....
	.align		4
.L_4256:
        /*0084*/ 	.word	index@(__assertfail)


	//----- nvinfo : EIATTR_MERCURY_ISA_VERSION
	.align		4
.L_4257:
        /*0088*/ 	.byte	0x03, 0x5f
        /*008a*/ 	.short	0x0101


	//----- nvinfo : EIATTR_VRC_CTA_INIT_COUNT
	.align		4
        /*008c*/ 	.byte	0x02, 0x4a
	.zero		1
	.zero		1


	//----- nvinfo : EIATTR_SYSCALL_OFFSETS
	.align		4
        /*0090*/ 	.byte	0x04, 0x46
        /*0092*/ 	.short	(.L_4259 - .L_4258)


	//   ....[0]....
.L_4258:
        /*0094*/ 	.word	0x00000e20


	//   ....[1]....
        /*0098*/ 	.word	0x00001db0


	//   ....[2]....
        /*009c*/ 	.word	0x00002c90


	//   ....[3]....
        /*00a0*/ 	.word	0x00003b70


	//   ....[4]....
        /*00a4*/ 	.word	0x00004ad0


	//   ....[5]....
        /*00a8*/ 	.word	0x000057e0


	//   ....[6]....
        /*00ac*/ 	.word	0x00006660


	//   ....[7]....
        /*00b0*/ 	.word	0x000074c0


	//----- nvinfo : EIATTR_EXIT_INSTR_OFFSETS
	.align		4
.L_4259:
        /*00b4*/ 	.byte	0x04, 0x1c
        /*00b6*/ 	.short	(.L_4261 - .L_4260)


	//   ....[0]....
.L_4260:
        /*00b8*/ 	.word	0x00006930


	//   ....[1]....
        /*00bc*/ 	.word	0x00006a60


	//   ....[2]....
        /*00c0*/ 	.word	0x00006a80


	//   ....[3]....
        /*00c4*/ 	.word	0x00006b00


	//   ....[4]....
        /*00c8*/ 	.word	0x00006b20


	//   ....[5]....
        /*00cc*/ 	.word	0x00006b40


	//   ....[6]....
        /*00d0*/ 	.word	0x00006bd0


	//   ....[7]....
        /*00d4*/ 	.word	0x00006c10


	//   ....[8]....
        /*00d8*/ 	.word	0x00006cb0


	//   ....[9]....
        /*00dc*/ 	.word	0x00006d00


	//   ....[10]....
        /*00e0*/ 	.word	0x00006d30


	//   ....[11]....
        /*00e4*/ 	.word	0x00006df0


	//   ....[12]....
        /*00e8*/ 	.word	0x00006f60


	//   ....[13]....
        /*00ec*/ 	.word	0x000070d0


	//   ....[14]....
        /*00f0*/ 	.word	0x00007230


	//   ....[15]....
        /*00f4*/ 	.word	0x00007250


	//   ....[16]....
        /*00f8*/ 	.word	0x00007270


	//   ....[17]....
        /*00fc*/ 	.word	0x00007320


	//   ....[18]....
        /*0100*/ 	.word	0x00007360


	//   ....[19]....
        /*0104*/ 	.word	0x000074d0


	//   ....[20]....
        /*0108*/ 	.word	0x000075e0


	//   ....[21]....
        /*010c*/ 	.word	0x00007720


	//   ....[22]....
        /*0110*/ 	.word	0x00007760


	//----- nvinfo : EIATTR_MAX_THREADS
	.align		4
.L_4261:
        /*0114*/ 	.byte	0x04, 0x05
        /*0116*/ 	.short	(.L_4263 - .L_4262)
.L_4262:
        /*0118*/ 	.word	0x00000080
        /*011c*/ 	.word	0x00000001
        /*0120*/ 	.word	0x00000001


	//----- nvinfo : EIATTR_CRS_STACK_SIZE
	.align		4
.L_4263:
        /*0124*/ 	.byte	0x04, 0x1e
        /*0126*/ 	.short	(.L_4265 - .L_4264)
.L_4264:
        /*0128*/ 	.word	0x00000000


	//----- nvinfo : EIATTR_CBANK_PARAM_SIZE
	.align		4
.L_4265:
        /*012c*/ 	.byte	0x03, 0x19
        /*012e*/ 	.short	0x003c


	//----- nvinfo : EIATTR_PARAM_CBANK
	.align		4
        /*0130*/ 	.byte	0x04, 0x0a
        /*0132*/ 	.short	(.L_4267 - .L_4266)
	.align		4
.L_4266:
        /*0134*/ 	.word	index@(.nv.constant0._ZN2at6native27unrolled_elementwise_kernelINS0_13AUnaryFunctorIlllZZZNS0_18lshift_kernel_cudaERNS_18TensorIteratorBaseEENKUlvE_clEvENKUlvE2_clEvEUlllE_EESt5arrayIPcLm2EELi4E23TrivialOffsetCalculatorILi1EjESD_NS0_6memory12LoadWithCastILi1EEENSE_13StoreWithCastILi1EEEEEviT_T0_T2_T3_T4_T5_)
        /*0138*/ 	.short	0x0380
        /*013a*/ 	.short	0x003c


	//----- nvinfo : EIATTR_SW_WAR
	.align		4
.L_4267:
        /*013c*/ 	.byte	0x04, 0x36
        /*013e*/ 	.short	(.L_4269 - .L_4268)
.L_4268:
        /*0140*/ 	.word	0x00000008
.L_4269:


//--------------------- .nv.info._ZN2at6native18elementwise_kernelILi128ELi2EZNS0_22gpu_kernel_impl_nocastINS0_13AUnaryFunctorIlllZZZNS0_18lshift_kernel_cudaERNS_18TensorIteratorBaseEENKUlvE_clEvENKUlvE2_clEvEUlllE_EEEEvS5_RKT_EUliE_EEviT1_ --------------------------
	.section	.nv.info._ZN2at6native18elementwise_kernelILi128ELi2EZNS0_22gpu_kernel_impl_nocastINS0_13AUnaryFunctorIlllZZZNS0_18lshift_kernel_cudaERNS_18TensorIteratorBaseEENKUlvE_clEvENKUlvE2_clEvEUlllE_EEEEvS5_RKT_EUliE_EEviT1_,"",@"SHT_CUDA_INFO"
	.sectionflags	@""
	.align	4


	//----- nvinfo : EIATTR_CUDA_API_VERSION
	.align		4
        /*0000*/ 	.byte	0x04, 0x37
        /*0002*/ 	.short	(.L_4271 - .L_4270)
.L_4270:
        /*0004*/ 	.word	0x00000082


	//----- nvinfo : EIATTR_KPARAM_INFO
	.align		4
.L_4271:
        /*0008*/ 	.byte	0x04, 0x17
        /*000a*/ 	.short	(.L_4273 - .L_4272)
.L_4272:
        /*000c*/ 	.word	0x00000000
        /*0010*/ 	.short	0x0001
        /*0012*/ 	.short	0x0008
        /*0014*/ 	.byte	0x00, 0xf0, 0x81, 0x08


	//----- nvinfo : EIATTR_KPARAM_INFO
	.align		4
.L_4273:
        /*0018*/ 	.byte	0x04, 0x17
        /*001a*/ 	.short	(.L_4275 - .L_4274)
.L_4274:
        /*001c*/ 	.word	0x00000000
        /*0020*/ 	.short	0x0000
        /*0022*/ 	.short	0x0000
        /*0024*/ 	.byte	0x00, 0xf0, 0x11, 0x00


	//----- nvinfo : EIATTR_SPARSE_MMA_MASK
	.align		4
.L_4275:
        /*0028*/ 	.byte	0x03, 0x50
        /*002a*/ 	.short	0x0000


	//----- nvinfo : EIATTR_MAXREG_COUNT
	.align		4
        /*002c*/ 	.byte	0x03, 0x1b
        /*002e*/ 	.short	0x0080


	//----- nvinfo : EIATTR_MERCURY_ISA_VERSION
	.align		4
        /*0030*/ 	.byte	0x03, 0x5f
        /*0032*/ 	.short	0x0101


	//----- nvinfo : EIATTR_VRC_CTA_INIT_COUNT
	.align		4
        /*0034*/ 	.byte	0x02, 0x4a
	.zero		1
	.zero		1


	//----- nvinfo : EIATTR_EXIT_INSTR_OFFSETS
	.align		4
        /*0038*/ 	.byte	0x04, 0x1c
        /*003a*/ 	.short	(.L_4277 - .L_4276)


	//   ....[0]....
.L_4276:
        /*003c*/ 	.word	0x000001b0


	//   ....[1]....
        /*0040*/ 	.word	0x00000270


	//   ....[2]....
        /*0044*/ 	.word	0x000016a0


	//   ....[3]....
        /*0048*/ 	.word	0x00002a30


	//----- nvinfo : EIATTR_MAX_THREADS
	.align		4
.L_4277:
        /*004c*/ 	.byte	0x04, 0x05
        /*004e*/ 	.short	(.L_4279 - .L_4278)
.L_4278:
        /*0050*/ 	.word	0x00000080
        /*0054*/ 	.word	0x00000001
        /*0058*/ 	.word	0x00000001


	//----- nvinfo : EIATTR_CRS_STACK_SIZE
	.align		4
.L_4279:
        /*005c*/ 	.byte	0x04, 0x1e
        /*005e*/ 	.short	(.L_4281 - .L_4280)
.L_4280:
        /*0060*/ 	.word	0x00000000


	//----- nvinfo : EIATTR_CBANK_PARAM_SIZE
	.align		4
.L_4281:
        /*0064*/ 	.byte	0x03, 0x19
        /*0066*/ 	.short	0x0228


	//----- nvinfo : EIATTR_PARAM_CBANK
	.align		4
        /*0068*/ 	.byte	0x04, 0x0a
        /*006a*/ 	.short	(.L_4283 - .L_4282)
	.align		4
.L_4282:
        /*006c*/ 	.word	index@(.nv.constant0._ZN2at6native18elementwise_kernelILi128ELi2EZNS0_22gpu_kernel_impl_nocastINS0_13AUnaryFunctorIlllZZZNS0_18lshift_kernel_cudaERNS_18TensorIteratorBaseEENKUlvE_clEvENKUlvE2_clEvEUlllE_EEEEvS5_RKT_EUliE_EEviT1_)
        /*0070*/ 	.short	0x0380
        /*0072*/ 	.short	0x0228


	//----- nvinfo : EIATTR_SW_WAR
	.align		4
.L_4283:
        /*0074*/ 	.byte	0x04, 0x36
        /*0076*/ 	.short	(.L_4285 - .L_4284)
.L_4284:
        /*0078*/ 	.word	0x00000008
.L_4285:


//--------------------- .nv.info._ZN2at6native27unrolled_elementwise_kernelINS0_13AUnaryFunctorIlllZZZNS0_18lshift_kernel_cudaERNS_18TensorIteratorBaseEENKUlvE_clEvENKUlvE2_clEvEUlllE_EESt5arrayIPcLm2EELi4E23TrivialOffsetCalculatorILi1EjESD_NS0_6memory15LoadWithoutCastENSE_16StoreWithoutCastEEEviT_T0_T2_T3_T4_T5_ --------------------------
	.section	.nv.info._ZN2at6native27unrolled_elementwise_kernelINS0_13AUnaryFunctorIlllZZZNS0_18lshift_kernel_cudaERNS_18TensorIteratorBaseEENKUlvE_clEvENKUlvE2_clEvEUlllE_EESt5arrayIPcLm2EELi4E23TrivialOffsetCalculatorILi1EjESD_NS0_6memory15LoadWithoutCastENSE_16StoreWithoutCastEEEviT_T0_T2_T3_T4_T5_,"",@"SHT_CUDA_INFO"
	.sectionflags	@""
	.align	4


	//----- nvinfo : EIATTR_CUDA_API_VERSION
	.align		4
        /*0000*/ 	.byte	0x04, 0x37
        /*0002*/ 	.short	(.L_4287 - .L_4286)
.L_4286:
        /*0004*/ 	.word	0x00000082


	//----- nvinfo : EIATTR_KPARAM_INFO
	.align		4
.L_4287:
        /*0008*/ 	.byte	0x04, 0x17
        /*000a*/ 	.short	(.L_4289 - .L_4288)
.L_4288:
        /*000c*/ 	.word	0x00000000
        /*0010*/ 	.short	0x0006
        /*0012*/ 	.short	0x002b
        /*0014*/ 	.byte	0x00, 0xf0, 0x05, 0x00


	//----- nvinfo : EIATTR_KPARAM_INFO
	.align		4
.L_4289:
        /*0018*/ 	.byte	0x04, 0x17
        /*001a*/ 	.short	(.L_4291 - .L_4290)
.L_4290:
        /*001c*/ 	.word	0x00000000
        /*0020*/ 	.short	0x0005
        /*0022*/ 	.short	0x002a
        /*0024*/ 	.byte	0x00, 0xf0, 0x05, 0x00


	//----- nvinfo : EIATTR_KPARAM_INFO
	.align		4
.L_4291:
        /*0028*/ 	.byte	0x04, 0x17
        /*002a*/ 	.short	(.L_4293 - .L_4292)
.L_4292:
        /*002c*/ 	.word	0x00000000
        /*0030*/ 	.short	0x0004
        /*0032*/ 	.short	0x0029
        /*0034*/ 	.byte	0x00, 0xf0, 0x05, 0x00


	//----- nvinfo : EIATTR_KPARAM_INFO
	.align		4
.L_4293:
        /*0038*/ 	.byte	0x04, 0x17
        /*003a*/ 	.short	(.L_4295 - .L_4294)
.L_4294:
        /*003c*/ 	.word	0x00000000
        /*0040*/ 	.short	0x0003
        /*0042*/ 	.short	0x0028
        /*0044*/ 	.byte	0x00, 0xf0, 0x05, 0x00


	//----- nvinfo : EIATTR_KPARAM_INFO
	.align		4
.L_4295:
        /*0048*/ 	.byte	0x04, 0x17
        /*004a*/ 	.short	(.L_4297 - .L_4296)
.L_4296:
        /*004c*/ 	.word	0x00000000
        /*0050*/ 	.short	0x0002
        /*0052*/ 	.short	0x0018
        /*0054*/ 	.byte	0x00, 0xf0, 0x41, 0x00


	//----- nvinfo : EIATTR_KPARAM_INFO
	.align		4
.L_4297:
        /*0058*/ 	.byte	0x04, 0x17
        /*005a*/ 	.short	(.L_4299 - .L_4298)
.L_4298:
        /*005c*/ 	.word	0x00000000
        /*0060*/ 	.short	0x0001
        /*0062*/ 	.short	0x0008
        /*0064*/ 	.byte	0x00, 0xf0, 0x41, 0x00


	//----- nvinfo : EIATTR_KPARAM_INFO
	.align		4
.L_4299:
        /*0068*/ 	.byte	0x04, 0x17
        /*006a*/ 	.short	(.L_4301 - .L_4300)
.L_4300:
        /*006c*/ 	.word	0x00000000
        /*0070*/ 	.short	0x0000
        /*0072*/ 	.short	0x0000
        /*0074*/ 	.byte	0x00, 0xf0, 0x11, 0x00


	//----- nvinfo : EIATTR_SPARSE_MMA_MASK
	.align		4
.L_4301:
        /*0078*/ 	.byte	0x03, 0x50
        /*007a*/ 	.short	0x0000


	//----- nvinfo : EIATTR_MAXREG_COUNT
	.align		4
        /*007c*/ 	.byte	0x03, 0x1b
        /*007e*/ 	.short	0x00ff


	//----- nvinfo : EIATTR_MERCURY_ISA_VERSION
	.align		4
        /*0080*/ 	.byte	0x03, 0x5f
        /*0082*/ 	.short	0x0101


	//----- nvinfo : EIATTR_VRC_CTA_INIT_COUNT
	.align		4
        /*0084*/ 	.byte	0x02, 0x4a
	.zero		1
	.zero		1


	//----- nvinfo : EIATTR_EXIT_INSTR_OFFSETS
	.align		4
        /*0088*/ 	.byte	0x04, 0x1c
        /*008a*/ 	.short	(.L_4303 - .L_4302)


	//   ....[0]....
.L_4302:
        /*008c*/ 	.word	0x00000560


	//   ....[1]....
        /*0090*/ 	.word	0x000005b0


	//----- nvinfo : EIATTR_MAX_THREADS
	.align		4
.L_4303:
        /*0094*/ 	.byte	0x04, 0x05
        /*0096*/ 	.short	(.L_4305 - .L_4304)
.L_4304:
        /*0098*/ 	.word	0x00000080
        /*009c*/ 	.word	0x00000001
        /*00a0*/ 	.word	0x00000001


	//----- nvinfo : EIATTR_CRS_STACK_SIZE
	.align		4
.L_4305:
        /*00a4*/ 	.byte	0x04, 0x1e
        /*00a6*/ 	.short	(.L_4307 - .L_4306)
.L_4306:
        /*00a8*/ 	.word	0x00000000


	//----- nvinfo : EIATTR_CBANK_PARAM_SIZE
	.align		4
.L_4307:
        /*00ac*/ 	.byte	0x03, 0x19
        /*00ae*/ 	.short	0x002c


	//----- nvinfo : EIATTR_PARAM_CBANK
	.align		4
        /*00b0*/ 	.byte	0x04, 0x0a
        /*00b2*/ 	.short	(.L_4309 - .L_4308)
	.align		4
.L_4308:
        /*00b4*/ 	.word	index@(.nv.constant0._ZN2at6native27unrolled_elementwise_kernelINS0_13AUnaryFunctorIlllZZZNS0_18lshift_kernel_cudaERNS_18TensorIteratorBaseEENKUlvE_clEvENKUlvE2_clEvEUlllE_EESt5arrayIPcLm2EELi4E23TrivialOffsetCalculatorILi1EjESD_NS0_6memory15LoadWithoutCastENSE_16StoreWithoutCastEEEviT_T0_T2_T3_T4_T5_)
        /*00b8*/ 	.short	0x0380
        /*00ba*/ 	.short	0x002c


	//----- nvinfo : EIATTR_SW_WAR
	.align		4
.L_4309:
        /*00bc*/ 	.byte	0x04, 0x36
        /*00be*/ 	.short	(.L_4311 - .L_4310)
.L_4310:
        /*00c0*/ 	.word	0x00000008
.L_4311:


//--------------------- .nv.info._ZN2at6native29vectorized_elementwise_kernelILi2ENS0_13AUnaryFunctorIlllZZZNS0_18lshift_kernel_cudaERNS_18TensorIteratorBaseEENKUlvE_clEvENKUlvE2_clEvEUlllE_EESt5arrayIPcLm2EEEEviT0_T1_ --------------------------
	.section	.nv.info._ZN2at6native29vectorized_elementwise_kernelILi2ENS0_13AUnaryFunctorIlllZZZNS0_18lshift_kernel_cudaERNS_18TensorIteratorBaseEENKUlvE_clEvENKUlvE2_clEvEUlllE_EESt5arrayIPcLm2EEEEviT0_T1_,"",@"SHT_CUDA_INFO"
	.sectionflags	@""
	.align	4


	//----- nvinfo : EIATTR_CUDA_API_VERSION
	.align		4
        /*0000*/ 	.byte	0x04, 0x37
        /*0002*/ 	.short	(.L_4313 - .L_4312)
.L_4312:
        /*0004*/ 	.word	0x00000082


	//----- nvinfo : EIATTR_KPARAM_INFO
	.align		4
.L_4313:
        /*0008*/ 	.byte	0x04, 0x17
        /*000a*/ 	.short	(.L_4315 - .L_4314)
.L_4314:
        /*000c*/ 	.word	0x00000000
        /*0010*/ 	.short	0x0002
        /*0012*/ 	.short	0x0018
        /*0014*/ 	.byte	0x00, 0xf0, 0x41, 0x00


	//----- nvinfo : EIATTR_KPARAM_INFO
	.align		4
.L_4315:
        /*0018*/ 	.byte	0x04, 0x17
        /*001a*/ 	.short	(.L_4317 - .L_4316)
.L_4316:
        /*001c*/ 	.word	0x00000000
        /*0020*/ 	.short	0x0001
        /*0022*/ 	.short	0x0008
        /*0024*/ 	.byte	0x00, 0xf0, 0x41, 0x00


	//----- nvinfo : EIATTR_KPARAM_INFO
	.align		4
.L_4317:
        /*0028*/ 	.byte	0x04, 0x17
        /*002a*/ 	.short	(.L_4319 - .L_4318)
.L_4318:
        /*002c*/ 	.word	0x00000000
        /*0030*/ 	.short	0x0000
        /*0032*/ 	.short	0x0000
        /*0034*/ 	.byte	0x00, 0xf0, 0x11, 0x00


	//----- nvinfo : EIATTR_SPARSE_MMA_MASK
	.align		4
.L_4319:
        /*0038*/ 	.byte	0x03, 0x50
        /*003a*/ 	.short	0x0000


	//----- nvinfo : EIATTR_MAXREG_COUNT
	.align		4
        /*003c*/ 	.byte	0x03, 0x1b
        /*003e*/ 	.short	0x00ff


	//----- nvinfo : EIATTR_MERCURY_ISA_VERSION
	.align		4
        /*0040*/ 	.byte	0x03, 0x5f
        /*0042*/ 	.short	0x0101


	//----- nvinfo : EIATTR_VRC_CTA_INIT_COUNT
	.align		4
        /*0044*/ 	.byte	0x02, 0x4a
	.zero		1
	.zero		1


	//----- nvinfo : EIATTR_EXIT_INSTR_OFFSETS
	.align		4
        /*0048*/ 	.byte	0x04, 0x1c
        /*004a*/ 	.short	(.L_4321 - .L_4320)


	//   ....[0]....
.L_4320:
        /*004c*/ 	.word	0x00000a90


	//   ....[1]....
        /*0050*/ 	.word	0x00000ae0


	//   ....[2]....
        /*0054*/ 	.word	0x00000fd0


	//----- nvinfo : EIATTR_MAX_THREADS
	.align		4
.L_4321:
        /*0058*/ 	.byte	0x04, 0x05
        /*005a*/ 	.short	(.L_4323 - .L_4322)
.L_4322:
        /*005c*/ 	.word	0x00000080
        /*0060*/ 	.word	0x00000001
        /*0064*/ 	.word	0x00000001


	//----- nvinfo : EIATTR_CRS_STACK_SIZE
	.align		4
.L_4323:
        /*0068*/ 	.byte	0x04, 0x1e
        /*006a*/ 	.short	(.L_4325 - .L_4324)
.L_4324:
        /*006c*/ 	.word	0x00000000


	//----- nvinfo : EIATTR_CBANK_PARAM_SIZE
	.align		4
.L_4325:
        /*0070*/ 	.byte	0x03, 0x19
        /*0072*/ 	.short	0x0028


	//----- nvinfo : EIATTR_PARAM_CBANK
	.align		4
        /*0074*/ 	.byte	0x04, 0x0a
        /*0076*/ 	.short	(.L_4327 - .L_4326)
	.align		4
.L_4326:
        /*0078*/ 	.word	index@(.nv.constant0._ZN2at6native29vectorized_elementwise_kernelILi2ENS0_13AUnaryFunctorIlllZZZNS0_18lshift_kernel_cudaERNS_18TensorIteratorBaseEENKUlvE_clEvENKUlvE2_clEvEUlllE_EESt5arrayIPcLm2EEEEviT0_T1_)
        /*007c*/ 	.short	0x0380
        /*007e*/ 	.short	0x0028


	//----- nvinfo : EIATTR_SW_WAR
	.align		4
.L_4327:
        /*0080*/ 	.byte	0x04, 0x36
        /*0082*/ 	.short	(.L_4329 - .L_4328)
.L_4328:
        /*0084*/ 	.word	0x00000008
.L_4329:


//--------------------- .nv.info._ZN2at6native29vectorized_elementwise_kernelILi4ENS0_13AUnaryFunctorIlllZZZNS0_18lshift_kernel_cudaERNS_18TensorIteratorBaseEENKUlvE_clEvENKUlvE2_clEvEUlllE_EESt5arrayIPcLm2EEEEviT0_T1_ --------------------------
	.section	.nv.info._ZN2at6native29vectorized_elementwise_kernelILi4ENS0_13AUnaryFunctorIlllZZZNS0_18lshift_kernel_cudaERNS_18TensorIteratorBaseEENKUlvE_clEvENKUlvE2_clEvEUlllE_EESt5arrayIPcLm2EEEEviT0_T1_,"",@"SHT_CUDA_INFO"
	.sectionflags	@""
	.align	4


	//----- nvinfo : EIATTR_CUDA_API_VERSION
	.align		4
        /*0000*/ 	.byte	0x04, 0x37
        /*0002*/ 	.short	(.L_4331 - .L_4330)
.L_4330:
        /*0004*/ 	.word	0x00000082


	//----- nvinfo : EIATTR_KPARAM_INFO
	.align		4
.L_4331:
        /*0008*/ 	.byte	0x04, 0x17
        /*000a*/ 	.short	(.L_4333 - .L_4332)
.L_4332:
        /*000c*/ 	.word	0x00000000
        /*0010*/ 	.short	0x0002
        /*0012*/ 	.short	0x0018
        /*0014*/ 	.byte	0x00, 0xf0, 0x41, 0x00


	//----- nvinfo : EIATTR_KPARAM_INFO
	.align		4
.L_4333:
        /*0018*/ 	.byte	0x04, 0x17
        /*001a*/ 	.short	(.L_4335 - .L_4334)
.L_4334:
        /*001c*/ 	.word	0x00000000
        /*0020*/ 	.short	0x0001
        /*0022*/ 	.short	0x0008
        /*0024*/ 	.byte	0x00, 0xf0, 0x41, 0x00


	//----- nvinfo : EIATTR_KPARAM_INFO
	.align		4
.L_4335:
        /*0028*/ 	.byte	0x04, 0x17
        /*002a*/ 	.short	(.L_4337 - .L_4336)
.L_4336:
        /*002c*/ 	.word	0x00000000
        /*0030*/ 	.short	0x0000
        /*0032*/ 	.short	0x0000
        /*0034*/ 	.byte	0x00, 0xf0, 0x11, 0x00


	//----- nvinfo : EIATTR_SPARSE_MMA_MASK
	.align		4
.L_4337:
        /*0038*/ 	.byte	0x03, 0x50
        /*003a*/ 	.short	0x0000


	//----- nvinfo : EIATTR_MAXREG_COUNT
	.align		4
        /*003c*/ 	.byte	0x03, 0x1b
        /*003e*/ 	.short	0x00ff


	//----- nvinfo : EIATTR_MERCURY_ISA_VERSION
	.align		4
        /*0040*/ 	.byte	0x03, 0x5f
        /*0042*/ 	.short	0x0101


	//----- nvinfo : EIATTR_VRC_CTA_INIT_COUNT
	.align		4
        /*0044*/ 	.byte	0x02, 0x4a
	.zero		1
	.zero		1


	//----- nvinfo : EIATTR_EXIT_INSTR_OFFSETS
	.align		4
        /*0048*/ 	.byte	0x04, 0x1c
        /*004a*/ 	.short	(.L_4339 - .L_4338)


	//   ....[0]....
.L_4338:
        /*004c*/ 	.word	0x00000a90


	//   ....[1]....
        /*0050*/ 	.word	0x00000ae0


	//   ....[2]....
        /*0054*/ 	.word	0x00000f80


	//----- nvinfo : EIATTR_MAX_THREADS
	.align		4
.L_4339:
        /*0058*/ 	.byte	0x04, 0x05
        /*005a*/ 	.short	(.L_4341 - .L_4340)
.L_4340:
        /*005c*/ 	.word	0x00000080
        /*0060*/ 	.word	0x00000001
        /*0064*/ 	.word	0x00000001


	//----- nvinfo : EIATTR_CRS_STACK_SIZE
	.align		4
.L_4341:
        /*0068*/ 	.byte	0x04, 0x1e
        /*006a*/ 	.short	(.L_4343 - .L_4342)
.L_4342:
        /*006c*/ 	.word	0x00000000


	//----- nvinfo : EIATTR_CBANK_PARAM_SIZE
	.align		4
.L_4343:
        /*0070*/ 	.byte	0x03, 0x19
        /*0072*/ 	.short	0x0028


	//----- nvinfo : EIATTR_PARAM_CBANK
	.align		4
        /*0074*/ 	.byte	0x04, 0x0a
        /*0076*/ 	.short	(.L_4345 - .L_4344)
	.align		4
.L_4344:
        /*0078*/ 	.word	index@(.nv.constant0._ZN2at6native29vectorized_elementwise_kernelILi4ENS0_13AUnaryFunctorIlllZZZNS0_18lshift_kernel_cudaERNS_18TensorIteratorBaseEENKUlvE_clEvENKUlvE2_clEvEUlllE_EESt5arrayIPcLm2EEEEviT0_T1_)
        /*007c*/ 	.short	0x0380
        /*007e*/ 	.short	0x0028


	//----- nvinfo : EIATTR_SW_WAR
	.align		4
.L_4345:
        /*0080*/ 	.byte	0x04, 0x36
        /*0082*/ 	.short	(.L_4347 - .L_4346)
.L_4346:
        /*0084*/ 	.word	0x00000008
.L_4347:


//--------------------- .nv.info._ZN2at6native29vectorized_elementwise_kernelILi8ENS0_13AUnaryFunctorIlllZZZNS0_18lshift_kernel_cudaERNS_18TensorIteratorBaseEENKUlvE_clEvENKUlvE2_clEvEUlllE_EESt5arrayIPcLm2EEEEviT0_T1_ --------------------------
	.section	.nv.info._ZN2at6native29vectorized_elementwise_kernelILi8ENS0_13AUnaryFunctorIlllZZZNS0_18lshift_kernel_cudaERNS_18TensorIteratorBaseEENKUlvE_clEvENKUlvE2_clEvEUlllE_EESt5arrayIPcLm2EEEEviT0_T1_,"",@"SHT_CUDA_INFO"
	.sectionflags	@""
	.align	4


	//----- nvinfo : EIATTR_CUDA_API_VERSION
	.align		4
        /*0000*/ 	.byte	0x04, 0x37
        /*0002*/ 	.short	(.L_4349 - .L_4348)
.L_4348:
        /*0004*/ 	.word	0x00000082


	//----- nvinfo : EIATTR_KPARAM_INFO
	.align		4
.L_4349:
        /*0008*/ 	.byte	0x04, 0x17
        /*000a*/ 	.short	(.L_4351 - .L_4350)
.L_4350:
        /*000c*/ 	.word	0x00000000
        /*0010*/ 	.short	0x0002
        /*0012*/ 	.short	0x0018
        /*0014*/ 	.byte	0x00, 0xf0, 0x41, 0x00


	//----- nvinfo : EIATTR_KPARAM_INFO
	.align		4
.L_4351:
        /*0018*/ 	.byte	0x04, 0x17
        /*001a*/ 	.short	(.L_4353 - .L_4352)
.L_4352:
        /*001c*/ 	.word	0x00000000
        /*0020*/ 	.short	0x0001
        /*0022*/ 	.short	0x0008
        /*0024*/ 	.byte	0x00, 0xf0, 0x41, 0x00


	//----- nvinfo : EIATTR_KPARAM_INFO
	.align		4
.L_4353:
        /*0028*/ 	.byte	0x04, 0x17
        /*002a*/ 	.short	(.L_4355 - .L_4354)
.L_4354:
        /*002c*/ 	.word	0x00000000
        /*0030*/ 	.short	0x0000
        /*0032*/ 	.short	0x0000
        /*0034*/ 	.byte	0x00, 0xf0, 0x11, 0x00


	//----- nvinfo : EIATTR_SPARSE_MMA_MASK
	.align		4
.L_4355:
        /*0038*/ 	.byte	0x03, 0x50
        /*003a*/ 	.short	0x0000


	//----- nvinfo : EIATTR_MAXREG_COUNT
	.align		4
        /*003c*/ 	.byte	0x03, 0x1b
        /*003e*/ 	.short	0x00ff


	//----- nvinfo : EIATTR_MERCURY_ISA_VERSION
	.align		4
        /*0040*/ 	.byte	0x03, 0x5f
        /*0042*/ 	.short	0x0101


	//----- nvinfo : EIATTR_VRC_CTA_INIT_COUNT
	.align		4
        /*0044*/ 	.byte	0x02, 0x4a
	.zero		1
	.zero		1


	//----- nvinfo : EIATTR_EXIT_INSTR_OFFSETS
	.align		4
        /*0048*/ 	.byte	0x04, 0x1c
        /*004a*/ 	.short	(.L_4357 - .L_4356)


	//   ....[0]....
.L_4356:
        /*004c*/ 	.word	0x00000a90


	//   ....[1]....
        /*0050*/ 	.word	0x00000ae0


	//   ....[2]....
        /*0054*/ 	.word	0x00000f80


	//----- nvinfo : EIATTR_MAX_THREADS
	.align		4
.L_4357:
        /*0058*/ 	.byte	0x04, 0x05
        /*005a*/ 	.short	(.L_4359 - .L_4358)
.L_4358:
        /*005c*/ 	.word	0x00000080
        /*0060*/ 	.word	0x00000001
        /*0064*/ 	.word	0x00000001


	//----- nvinfo : EIATTR_CRS_STACK_SIZE
	.align		4
.L_4359:
        /*0068*/ 	.byte	0x04, 0x1e
        /*006a*/ 	.short	(.L_4361 - .L_4360)
.L_4360:
        /*006c*/ 	.word	0x00000000


	//----- nvinfo : EIATTR_CBANK_PARAM_SIZE
	.align		4
.L_4361:
        /*0070*/ 	.byte	0x03, 0x19
        /*0072*/ 	.short	0x0028


	//----- nvinfo : EIATTR_PARAM_CBANK
	.align		4
        /*0074*/ 	.byte	0x04, 0x0a
        /*0076*/ 	.short	(.L_4363 - .L_4362)
	.align		4
.L_4362:
        /*0078*/ 	.word	index@(.nv.constant0._ZN2at6native29vectorized_elementwise_kernelILi8ENS0_13AUnaryFunctorIlllZZZNS0_18lshift_kernel_cudaERNS_18TensorIteratorBaseEENKUlvE_clEvENKUlvE2_clEvEUlllE_EESt5arrayIPcLm2EEEEviT0_T1_)
        /*007c*/ 	.short	0x0380
        /*007e*/ 	.short	0x0028


	//----- nvinfo : EIATTR_SW_WAR
	.align		4
.L_4363:
        /*0080*/ 	.byte	0x04, 0x36
        /*0082*/ 	.short	(.L_4365 - .L_4364)
.L_4364:
        /*0084*/ 	.word	0x00000008
.L_4365:


//--------------------- .nv.info._ZN2at6native18elementwise_kernelILi128ELi4EZNS0_15gpu_kernel_implINS0_13BinaryFunctorIiiiZZZNS0_18lshift_kernel_cudaERNS_18TensorIteratorBaseEENKUlvE_clEvENKUlvE1_clEvEUliiE_EEEEvS5_RKT_EUliE_EEviT1_ --------------------------
	.section	.nv.info._ZN2at6native18elementwise_kernelILi128ELi4EZNS0_15gpu_kernel_implINS0_13BinaryFunctorIiiiZZZNS0_18lshift_kernel_cudaERNS_18TensorIteratorBaseEENKUlvE_clEvENKUlvE1_clEvEUliiE_EEEEvS5_RKT_EUliE_EEviT1_,"",@"SHT_CUDA_INFO"
	.sectionflags	@""
	.align	4


	//----- nvinfo : EIATTR_CUDA_API_VERSION
	.align		4
        /*0000*/ 	.byte	0x04, 0x37
        /*0002*/ 	.short	(.L_4367 - .L_4366)
.L_4366:
        /*0004*/ 	.word	0x00000082


	//----- nvinfo : EIATTR_KPARAM_INFO
	.align		4
.L_4367:
        /*0008*/ 	.byte	0x04, 0x17
        /*000a*/ 	.short	(.L_4369 - .L_4368)
.L_4368:
        /*000c*/ 	.word	0x00000000
        /*0010*/ 	.short	0x0001
        /*0012*/ 	.short	0x0008
        /*0014*/ 	.byte	0x00, 0xf0, 0x21, 0x0a


	//----- nvinfo : EIATTR_KPARAM_INFO
	.align		4
.L_4369:
        /*0018*/ 	.byte	0x04, 0x17
        /*001a*/ 	.short	(.L_4371 - .L_4370)
.L_4370:
        /*001c*/ 	.word	0x00000000
        /*0020*/ 	.short	0x0000
        /*0022*/ 	.short	0x0000
        /*0024*/ 	.byte	0x00, 0xf0, 0x11, 0x00


	//----- nvinfo : EIATTR_SPARSE_MMA_MASK
	.align		4
.L_4371:
        /*0028*/ 	.byte	0x03, 0x50
        /*002a*/ 	.short	0x0000


	//----- nvinfo : EIATTR_MAXREG_COUNT
	.align		4
        /*002c*/ 	.byte	0x03, 0x1b
        /*002e*/ 	.short	0x0080


	//----- nvinfo : EIATTR_EXTERNS
	.align		4
        /*0030*/ 	.byte	0x04, 0x0f
        /*0032*/ 	.short	(.L_4373 - .L_4372)


	//   ....[0]....
	.align		4
.L_4372:
        /*0034*/ 	.word	index@(__assertfail)


	//----- nvinfo : EIATTR_MERCURY_ISA_VERSION
	.align		4
.L_4373:
        /*0038*/ 	.byte	0x03, 0x5f
        /*003a*/ 	.short	0x0101


	//----- nvinfo : EIATTR_VRC_CTA_INIT_COUNT
	.align		4
        /*003c*/ 	.byte	0x02, 0x4a
	.zero		1
	.zero		1


	//----- nvinfo : EIATTR_SYSCALL_OFFSETS
	.align		4
        /*0040*/ 	.byte	0x04, 0x46
        /*0042*/ 	.short	(.L_4375 - .L_4374)


	//   ....[0]....
.L_4374:
        /*0044*/ 	.word	0x000023f0


	//   ....[1]....
        /*0048*/ 	.word	0x000031c0


	//   ....[2]....
        /*004c*/ 	.word	0x00003fb0


	//   ....[3]....
        /*0050*/ 	.word	0x00006500


	//   ....[4]....
        /*0054*/ 	.word	0x000072d0


	//   ....[5]....
        /*0058*/ 	.word	0x00007ec0


	//   ....[6]....
        /*005c*/ 	.word	0x0000a550


	//   ....[7]....
        /*0060*/ 	.word	0x0000b320


	//   ....[8]....
        /*0064*/ 	.word	0x0000bf10


	//   ....[9]....
        /*0068*/ 	.word	0x0000e5c0


	//   ....[10]....
        /*006c*/ 	.word	0x0000f390


	//   ....[11]....
        /*0070*/ 	.word	0x0000ff50


	//----- nvinfo : EIATTR_EXIT_INSTR_OFFSETS
	.align		4
.L_4375:
        /*0074*/ 	.byte	0x04, 0x1c
        /*0076*/ 	.short	(.L_4377 - .L_4376)


	//   ....[0]....
.L_4376:
        /*0078*/ 	.word	0x0000c1f0


	//   ....[1]....
        /*007c*/ 	.word	0x0000f4e0


	//   ....[2]....
        /*0080*/ 	.word	0x0000f500


	//   ....[3]....
        /*0084*/ 	.word	0x0000f590


	//   ....[4]....
        /*0088*/ 	.word	0x0000f5b0


	//   ....[5]....
        /*008c*/ 	.word	0x0000f5d0


	//   ....[6]....
        /*0090*/ 	.word	0x0000f660


	//   ....[7]....
        /*0094*/ 	.word	0x0000f6a0


	//   ....[8]....
        /*0098*/ 	.word	0x0000f740


	//   ....[9]....
        /*009c*/ 	.word	0x0000f790


	//   ....[10]....
        /*00a0*/ 	.word	0x0000f7c0


	//   ....[11]....
        /*00a4*/ 	.word	0x0000f880


	//   ....[12]....
        /*00a8*/ 	.word	0x0000f9f0


	//   ....[13]....
        /*00ac*/ 	.word	0x0000fb60


	//   ....[14]....
        /*00b0*/ 	.word	0x0000fcc0


	//   ....[15]....
        /*00b4*/ 	.word	0x0000fcf0


	//   ....[16]....
        /*00b8*/ 	.word	0x0000fd10


	//   ....[17]....
        /*00bc*/ 	.word	0x0000fdb0


	//   ....[18]....
        /*00c0*/ 	.word	0x0000fdf0


	//   ....[19]....
        /*00c4*/ 	.word	0x0000ff60


	//   ....[20]....
        /*00c8*/ 	.word	0x00010070


	//   ....[21]....
        /*00cc*/ 	.word	0x000101b0


	//   ....[22]....
        /*00d0*/ 	.word	0x000101f0


	//----- nvinfo : EIATTR_MAX_THREADS
	.align		4
.L_4377:
        /*00d4*/ 	.byte	0x04, 0x05
        /*00d6*/ 	.short	(.L_4379 - .L_4378)
.L_4378:
        /*00d8*/ 	.word	0x00000080
        /*00dc*/ 	.word	0x00000001
        /*00e0*/ 	.word	0x00000001


	//----- nvinfo : EIATTR_CRS_STACK_SIZE
	.align		4
.L_4379:
        /*00e4*/ 	.byte	0x04, 0x1e
        /*00e6*/ 	.short	(.L_4381 - .L_4380)
.L_4380:
        /*00e8*/ 	.word	0x00000000


	//----- nvinfo : EIATTR_CBANK_PARAM_SIZE
	.align		4
.L_4381:
        /*00ec*/ 	.byte	0x03, 0x19
        /*00ee*/ 	.short	0x0290


	//----- nvinfo : EIATTR_PARAM_CBANK
	.align		4
        /*00f0*/ 	.byte	0x04, 0x0a
        /*00f2*/ 	.short	(.L_4383 - .L_4382)
	.align		4
.L_4382:
        /*00f4*/ 	.word	index@(.nv.constant0._ZN2at6native18elementwise_kernelILi128ELi4EZNS0_15gpu_kernel_implINS0_13BinaryFunctorIiiiZZZNS0_18lshift_kernel_cudaERNS_18TensorIteratorBaseEENKUlvE_clEvENKUlvE1_clEvEUliiE_EEEEvS5_RKT_EUliE_EEviT1_)
        /*00f8*/ 	.short	0x0380
        /*00fa*/ 	.short	0x0290


	//----- nvinfo : EIATTR_SW_WAR
	.align		4
.L_4383:
        /*00fc*/ 	.byte	0x04, 0x36
        /*00fe*/ 	.short	(.L_4385 - .L_4384)
.L_4384:
        /*0100*/ 	.word	0x00000008
.L_4385:


//--------------------- .nv.info._ZN2at6native27unrolled_elementwise_kernelINS0_13BinaryFunctorIiiiZZZNS0_18lshift_kernel_cudaERNS_18TensorIteratorBaseEENKUlvE_clEvENKUlvE1_clEvEUliiE_EESt5arrayIPcLm3EELi4E23TrivialOffsetCalculatorILi2EjESC_ILi1EjENS0_6memory12LoadWithCastILi2EEENSF_13StoreWithCastILi1EEEEEviT_T0_T2_T3_T4_T5_ --------------------------
	.section	.nv.info._ZN2at6native27unrolled_elementwise_kernelINS0_13BinaryFunctorIiiiZZZNS0_18lshift_kernel_cudaERNS_18TensorIteratorBaseEENKUlvE_clEvENKUlvE1_clEvEUliiE_EESt5arrayIPcLm3EELi4E23TrivialOffsetCalculatorILi2EjESC_ILi1EjENS0_6memory12LoadWithCastILi2EEENSF_13StoreWithCastILi1EEEEEviT_T0_T2_T3_T4_T5_,"",@"SHT_CUDA_INFO"
	.sectionflags	@""
	.align	4


	//----- nvinfo : EIATTR_CUDA_API_VERSION
	.align		4
        /*0000*/ 	.byte	0x04, 0x37
        /*0002*/ 	.short	(.L_4387 - .L_4386)
.L_4386:
        /*0004*/ 	.word	0x00000082


	//----- nvinfo : EIATTR_KPARAM_INFO
	.align		4
.L_4387:
        /*0008*/ 	.byte	0x04, 0x17
        /*000a*/ 	.short	(.L_4389 - .L_4388)
.L_4388:
        /*000c*/ 	.word	0x00000000
        /*0010*/ 	.short	0x0006
        /*0012*/ 	.short	0x0030
        /*0014*/ 	.byte	0x00, 0xf0, 0x21, 0x00


	//----- nvinfo : EIATTR_KPARAM_INFO
	.align		4
.L_4389:
        /*0018*/ 	.byte	0x04, 0x17
        /*001a*/ 	.short	(.L_4391 - .L_4390)
.L_4390:
        /*001c*/ 	.word	0x00000000
        /*0020*/ 	.short	0x0005
        /*0022*/ 	.short	0x0024
        /*0024*/ 	.byte	0x00, 0xf0, 0x31, 0x00


	//----- nvinfo : EIATTR_KPARAM_INFO
	.align		4
.L_4391:
        /*0028*/ 	.byte	0x04, 0x17
        /*002a*/ 	.short	(.L_4393 - .L_4392)
.L_4392:
        /*002c*/ 	.word	0x00000000
        /*0030*/ 	.short	0x0004
        /*0032*/ 	.short	0x0021
        /*0034*/ 	.byte	0x00, 0xf0, 0x05, 0x00


	//----- nvinfo : EIATTR_KPARAM_INFO
	.align		4
.L_4393:
        /*0038*/ 	.byte	0x04, 0x17
        /*003a*/ 	.short	(.L_4395 - .L_4394)
.L_4394:
        /*003c*/ 	.word	0x00000000
        /*0040*/ 	.short	0x0003
        /*0042*/ 	.short	0x0020
        /*0044*/ 	.byte	0x00, 0xf0, 0x05, 0x00


	//----- nvinfo : EIATTR_KPARAM_INFO
	.align		4
.L_4395:
        /*0048*/ 	.byte	0x04, 0x17
        /*004a*/ 	.short	(.L_4397 - .L_4396)
.L_4396:
        /*004c*/ 	.word	0x00000000
        /*0050*/ 	.short	0x0002
        /*0052*/ 	.short	0x0008
        /*0054*/ 	.byte	0x00, 0xf0, 0x61, 0x00


	//----- nvinfo : EIATTR_KPARAM_INFO
	.align		4
.L_4397:
        /*0058*/ 	.byte	0x04, 0x17
        /*005a*/ 	.short	(.L_4399 - .L_4398)
.L_4398:
        /*005c*/ 	.word	0x00000000
        /*0060*/ 	.short	0x0001
        /*0062*/ 	.short	0x0004
        /*0064*/ 	.byte	0x00, 0xf0, 0x05, 0x00


	//----- nvinfo : EIATTR_KPARAM_INFO
	.align		4
.L_4399:
        /*0068*/ 	.byte	0x04, 0x17
        /*006a*/ 	.short	(.L_4401 - .L_4400)
.L_4400:
        /*006c*/ 	.word	0x00000000
        /*0070*/ 	.short	0x0000
        /*0072*/ 	.short	0x0000
        /*0074*/ 	.byte	0x00, 0xf0, 0x11, 0x00


	//----- nvinfo : EIATTR_SPARSE_MMA_MASK
	.align		4
.L_4401:
        /*0078*/ 	.byte	0x03, 0x50
        /*007a*/ 	.short	0x0000


	//----- nvinfo : EIATTR_MAXREG_COUNT
	.align		4
        /*007c*/ 	.byte	0x03, 0x1b
        /*007e*/ 	.short	0x00ff


	//----- nvinfo : EIATTR_EXTERNS
	.align		4
        /*0080*/ 	.byte	0x04, 0x0f
        /*0082*/ 	.short	(.L_4403 - .L_4402)


	//   ....[0]....
	.align		4
.L_4402:
        /*0084*/ 	.word	index@(__assertfail)


	//----- nvinfo : EIATTR_MERCURY_ISA_VERSION
	.align		4
.L_4403:
        /*0088*/ 	.byte	0x03, 0x5f
        /*008a*/ 	.short	0x0101


	//----- nvinfo : EIATTR_VRC_CTA_INIT_COUNT
	.align		4
        /*008c*/ 	.byte	0x02, 0x4a
	.zero		1
	.zero		1


	//----- nvinfo : EIATTR_SYSCALL_OFFSETS
	.align		4
        /*0090*/ 	.byte	0x04, 0x46
        /*0092*/ 	.short	(.L_4405 - .L_4404)


	//   ....[0]....
.L_4404:
        /*0094*/ 	.word	0x00000dd0


	//   ....[1]....
        /*0098*/ 	.word	0x00001bd0


	//   ....[2]....
        /*009c*/ 	.word	0x00002b00


	//   ....[3]....
        /*00a0*/ 	.word	0x00003900


	//   ....[4]....
        /*00a4*/ 	.word	0x00004780


	//   ....[5]....
        /*00a8*/ 	.word	0x00005580


	//   ....[6]....
        /*00ac*/ 	.word	0x00006400


	//   ....[7]....
        /*00b0*/ 	.word	0x00007210


	//   ....[8]....
        /*00b4*/ 	.word	0x00008080


	//   ....[9]....
        /*00b8*/ 	.word	0x00008db0


	//   ....[10]....
        /*00bc*/ 	.word	0x00009c60


	//   ....[11]....
        /*00c0*/ 	.word	0x0000aad0


	//----- nvinfo : EIATTR_EXIT_INSTR_OFFSETS
	.align		4
.L_4405:
        /*00c4*/ 	.byte	0x04, 0x1c
        /*00c6*/ 	.short	(.L_4407 - .L_4406)


	//   ....[0]....
.L_4406:
        /*00c8*/ 	.word	0x00009f30


	//   ....[1]....
        /*00cc*/ 	.word	0x0000a060


	//   ....[2]....
        /*00d0*/ 	.word	0x0000a080


	//   ....[3]....
        /*00d4*/ 	.word	0x0000a110


	//   ....[4]....
        /*00d8*/ 	.word	0x0000a130


	//   ....[5]....
        /*00dc*/ 	.word	0x0000a150


	//   ....[6]....
        /*00e0*/ 	.word	0x0000a1e0


	//   ....[7]....
        /*00e4*/ 	.word	0x0000a220


	//   ....[8]....
        /*00e8*/ 	.word	0x0000a2c0


	//   ....[9]....
        /*00ec*/ 	.word	0x0000a310


	//   ....[10]....
        /*00f0*/ 	.word	0x0000a340


	//   ....[11]....
        /*00f4*/ 	.word	0x0000a400


	//   ....[12]....
        /*00f8*/ 	.word	0x0000a570


	//   ....[13]....
        /*00fc*/ 	.word	0x0000a6e0


	//   ....[14]....
        /*0100*/ 	.word	0x0000a840


	//   ....[15]....
        /*0104*/ 	.word	0x0000a870


	//   ....[16]....
        /*0108*/ 	.word	0x0000a890


	//   ....[17]....
        /*010c*/ 	.word	0x0000a930


	//   ....[18]....
        /*0110*/ 	.word	0x0000a970


	//   ....[19]....
        /*0114*/ 	.word	0x0000aae0


	//   ....[20]....
        /*0118*/ 	.word	0x0000abf0


	//   ....[21]....
        /*011c*/ 	.word	0x0000ad30


	//   ....[22]....
        /*0120*/ 	.word	0x0000ad70


	//----- nvinfo : EIATTR_MAX_THREADS
	.align		4
.L_4407:
        /*0124*/ 	.byte	0x04, 0x05
        /*0126*/ 	.short	(.L_4409 - .L_4408)
.L_4408:
        /*0128*/ 	.word	0x00000080
        /*012c*/ 	.word	0x00000001
        /*0130*/ 	.word	0x00000001


	//----- nvinfo : EIATTR_CRS_STACK_SIZE
	.align		4
.L_4409:
        /*0134*/ 	.byte	0x04, 0x1e
        /*0136*/ 	.short	(.L_4411 - .L_4410)
.L_4410:
        /*0138*/ 	.word	0x00000000


	//----- nvinfo : EIATTR_CBANK_PARAM_SIZE
	.align		4
.L_4411:
        /*013c*/ 	.byte	0x03, 0x19
        /*013e*/ 	.short	0x0038


	//----- nvinfo : EIATTR_PARAM_CBANK
	.align		4
        /*0140*/ 	.byte	0x04, 0x0a
        /*0142*/ 	.short	(.L_4413 - .L_4412)
	.align		4
.L_4412:
        /*0144*/ 	.word	index@(.nv.constant0._ZN2at6native27unrolled_elementwise_kernelINS0_13BinaryFunctorIiiiZZZNS0_18lshift_kernel_cudaERNS_18TensorIteratorBaseEENKUlvE_clEvENKUlvE1_clEvEUliiE_EESt5arrayIPcLm3EELi4E23TrivialOffsetCalculatorILi2EjESC_ILi1EjENS0_6memory12LoadWithCastILi2EEENSF_13StoreWithCastILi1EEEEEviT_T0_T2_T3_T4_T5_)
        /*0148*/ 	.short	0x0380
        /*014a*/ 	.short	0x0038


	//----- nvinfo : EIATTR_SW_WAR
	.align		4
.L_4413:
        /*014c*/ 	.byte	0x04, 0x36
        /*014e*/ 	.short	(.L_4415 - .L_4414)
.L_4414:
        /*0150*/ 	.word	0x00000008
.L_4415:


//--------------------- .nv.info._ZN2at6native18elementwise_kernelILi128ELi2EZNS0_22gpu_kernel_impl_nocastINS0_13BinaryFunctorIiiiZZZNS0_18lshift_kernel_cudaERNS_18TensorIteratorBaseEENKUlvE_clEvENKUlvE1_clEvEUliiE_EEEEvS5_RKT_EUliE_EEviT1_ --------------------------
	.section	.nv.info._ZN2at6native18elementwise_kernelILi128ELi2EZNS0_22gpu_kernel_impl_nocastINS0_13BinaryFunctorIiiiZZZNS0_18lshift_kernel_cudaERNS_18TensorIteratorBaseEENKUlvE_clEvENKUlvE1_clEvEUliiE_EEEEvS5_RKT_EUliE_EEviT1_,"",@"SHT_CUDA_INFO"
	.sectionflags	@""
	.align	4


	//----- nvinfo : EIATTR_CUDA_API_VERSION
	.align		4
        /*0000*/ 	.byte	0x04, 0x37
        /*0002*/ 	.short	(.L_4417 - .L_4416)
.L_4416:
        /*0004*/ 	.word	0x00000082


	//----- nvinfo : EIATTR_KPARAM_INFO
	.align		4
.L_4417:
        /*0008*/ 	.byte	0x04, 0x17
        /*000a*/ 	.short	(.L_4419 - .L_4418)
.L_4418:
        /*000c*/ 	.word	0x00000000
        /*0010*/ 	.short	0x0001
        /*0012*/ 	.short	0x0008
        /*0014*/ 	.byte	0x00, 0xf0, 0x21, 0x0a


	//----- nvinfo : EIATTR_KPARAM_INFO
	.align		4
.L_4419:
        /*0018*/ 	.byte	0x04, 0x17
        /*001a*/ 	.short	(.L_4421 - .L_4420)
.L_4420:
        /*001c*/ 	.word	0x00000000
        /*0020*/ 	.short	0x0000
        /*0022*/ 	.short	0x0000
        /*0024*/ 	.byte	0x00, 0xf0, 0x11, 0x00


	//----- nvinfo : EIATTR_SPARSE_MMA_MASK
	.align		4
.L_4421:
        /*0028*/ 	.byte	0x03, 0x50
        /*002a*/ 	.short	0x0000


	//----- nvinfo : EIATTR_MAXREG_COUNT
	.align		4
        /*002c*/ 	.byte	0x03, 0x1b
        /*002e*/ 	.short	0x0080


	//----- nvinfo : EIATTR_MERCURY_ISA_VERSION
	.align		4
        /*0030*/ 	.byte	0x03, 0x5f
        /*0032*/ 	.short	0x0101


	//----- nvinfo : EIATTR_VRC_CTA_INIT_COUNT
	.align		4
        /*0034*/ 	.byte	0x02, 0x4a
	.zero		1
	.zero		1


	//----- nvinfo : EIATTR_EXIT_INSTR_OFFSETS
	.align		4
        /*0038*/ 	.byte	0x04, 0x1c
        /*003a*/ 	.short	(.L_4423 - .L_4422)


	//   ....[0]....
.L_4422:
        /*003c*/ 	.word	0x00000190


	//   ....[1]....
        /*0040*/ 	.word	0x00000230


	//   ....[2]....
        /*0044*/ 	.word	0x00001980


	//   ....[3]....
        /*0048*/ 	.word	0x00003030


	//----- nvinfo : EIATTR_MAX_THREADS
	.align		4
.L_4423:
        /*004c*/ 	.byte	0x04, 0x05
        /*004e*/ 	.short	(.L_4425 - .L_4424)
.L_4424:
        /*0050*/ 	.word	0x00000080
        /*0054*/ 	.word	0x00000001
        /*0058*/ 	.word	0x00000001


	//----- nvinfo : EIATTR_CRS_STACK_SIZE
	.align		4
.L_4425:
        /*005c*/ 	.byte	0x04, 0x1e
        /*005e*/ 	.short	(.L_4427 - .L_4426)
.L_4426:
        /*0060*/ 	.word	0x00000000


	//----- nvinfo : EIATTR_CBANK_PARAM_SIZE
	.align		4
.L_4427:
        /*0064*/ 	.byte	0x03, 0x19
        /*0066*/ 	.short	0x0290


	//----- nvinfo : EIATTR_PARAM_CBANK
	.align		4
        /*0068*/ 	.byte	0x04, 0x0a
        /*006a*/ 	.short	(.L_4429 - .L_4428)
	.align		4
.L_4428:
        /*006c*/ 	.word	index@(.nv.constant0._ZN2at6native18elementwise_kernelILi128ELi2EZNS0_22gpu_kernel_impl_nocastINS0_13BinaryFunctorIiiiZZZNS0_18lshift_kernel_cudaERNS_18TensorIteratorBaseEENKUlvE_clEvENKUlvE1_clEvEUliiE_EEEEvS5_RKT_EUliE_EEviT1_)
        /*0070*/ 	.short	0x0380
        /*0072*/ 	.short	0x0290


	//----- nvinfo : EIATTR_SW_WAR
	.align		4
.L_4429:
        /*0074*/ 	.byte	0x04, 0x36
        /*0076*/ 	.short	(.L_4431 - .L_4430)
.L_4430:
        /*0078*/ 	.word	0x00000008
.L_4431:


//--------------------- .nv.info._ZN2at6native27unrolled_elementwise_kernelINS0_13BinaryFunctorIiiiZZZNS0_18lshift_kernel_cudaERNS_18TensorIteratorBaseEENKUlvE_clEvENKUlvE1_clEvEUliiE_EESt5arrayIPcLm3EELi4E23TrivialOffsetCalculatorILi2EjESC_ILi1EjENS0_6memory15LoadWithoutCastENSF_16StoreWithoutCastEEEviT_T0_T2_T3_T4_T5_ --------------------------
	.section	.nv.info._ZN2at6native27unrolled_elementwise_kernelINS0_13BinaryFunctorIiiiZZZNS0_18lshift_kernel_cudaERNS_18TensorIteratorBaseEENKUlvE_clEvENKUlvE1_clEvEUliiE_EESt5arrayIPcLm3EELi4E23TrivialOffsetCalculatorILi2EjESC_ILi1EjENS0_6memory15LoadWithoutCastENSF_16StoreWithoutCastEEEviT_T0_T2_T3_T4_T5_,"",@"SHT_CUDA_INFO"
	.sectionflags	@""
	.align	4


	//----- nvinfo : EIATTR_CUDA_API_VERSION
	.align		4
        /*0000*/ 	.byte	0x04, 0x37
        /*0002*/ 	.short	(.L_4433 - .L_4432)
.L_4432:
        /*0004*/ 	.word	0x00000082


	//----- nvinfo : EIATTR_KPARAM_INFO
	.align		4
.L_4433:
        /*0008*/ 	.byte	0x04, 0x17
        /*000a*/ 	.short	(.L_4435 - .L_4434)
.L_4434:
        /*000c*/ 	.word	0x00000000
        /*0010*/ 	.short	0x0006
        /*0012*/ 	.short	0x0023
        /*0014*/ 	.byte	0x00, 0xf0, 0x05, 0x00


	//----- nvinfo : EIATTR_KPARAM_INFO
	.align		4
.L_4435:
        /*0018*/ 	.byte	0x04, 0x17
        /*001a*/ 	.short	(.L_4437 - .L_4436)
.L_4436:
        /*001c*/ 	.word	0x00000000
        /*0020*/ 	.short	0x0005
        /*0022*/ 	.short	0x0022
        /*0024*/ 	.byte	0x00, 0xf0, 0x05, 0x00


	//----- nvinfo : EIATTR_KPARAM_INFO
	.align		4
.L_4437:
        /*0028*/ 	.byte	0x04, 0x17
        /*002a*/ 	.short	(.L_4439 - .L_4438)
.L_4438:
        /*002c*/ 	.word	0x00000000
        /*0030*/ 	.short	0x0004
        /*0032*/ 	.short	0x0021
        /*0034*/ 	.byte	0x00, 0xf0, 0x05, 0x00


	//----- nvinfo : EIATTR_KPARAM_INFO
	.align		4
.L_4439:
        /*0038*/ 	.byte	0x04, 0x17
        /*003a*/ 	.short	(.L_4441 - .L_4440)
.L_4440:
        /*003c*/ 	.word	0x00000000
        /*0040*/ 	.short	0x0003
        /*0042*/ 	.short	0x0020
        /*0044*/ 	.byte	0x00, 0xf0, 0x05, 0x00


	//----- nvinfo : EIATTR_KPARAM_INFO
	.align		4
.L_4441:
        /*0048*/ 	.byte	0x04, 0x17
        /*004a*/ 	.short	(.L_4443 - .L_4442)
.L_4442:
        /*004c*/ 	.word	0x00000000
        /*0050*/ 	.short	0x0002
        /*0052*/ 	.short	0x0008
        /*0054*/ 	.byte	0x00, 0xf0, 0x61, 0x00


	//----- nvinfo : EIATTR_KPARAM_INFO
	.align		4
.L_4443:
        /*0058*/ 	.byte	0x04, 0x17
        /*005a*/ 	.short	(.L_4445 - .L_4444)
.L_4444:
        /*005c*/ 	.word	0x00000000
        /*0060*/ 	.short	0x0001
        /*0062*/ 	.short	0x0004
        /*0064*/ 	.byte	0x00, 0xf0, 0x05, 0x00


	//----- nvinfo : EIATTR_KPARAM_INFO
	.align		4
.L_4445:
        /*0068*/ 	.byte	0x04, 0x17
        /*006a*/ 	.short	(.L_4447 - .L_4446)
.L_4446:
        /*006c*/ 	.word	0x00000000
        /*0070*/ 	.short	0x0000
        /*0072*/ 	.short	0x0000
        /*0074*/ 	.byte	0x00, 0xf0, 0x11, 0x00


	//----- nvinfo : EIATTR_SPARSE_MMA_MASK
	.align		4
.L_4447:
        /*0078*/ 	.byte	0x03, 0x50
        /*007a*/ 	.short	0x0000


	//----- nvinfo : EIATTR_MAXREG_COUNT
	.align		4
        /*007c*/ 	.byte	0x03, 0x1b
        /*007e*/ 	.short	0x00ff


	//----- nvinfo : EIATTR_MERCURY_ISA_VERSION
	.align		4
        /*0080*/ 	.byte	0x03, 0x5f
        /*0082*/ 	.short	0x0101


	//----- nvinfo : EIATTR_VRC_CTA_INIT_COUNT
	.align		4
        /*0084*/ 	.byte	0x02, 0x4a
	.zero		1
	.zero		1


	//----- nvinfo : EIATTR_EXIT_INSTR_OFFSETS
	.align		4
        /*0088*/ 	.byte	0x04, 0x1c
        /*008a*/ 	.short	(.L_4449 - .L_4448)


	//   ....[0]....
.L_4448:
        /*008c*/ 	.word	0x00000580


	//   ....[1]....
        /*0090*/ 	.word	0x000005d0


	//----- nvinfo : EIATTR_MAX_THREADS
	.align		4
.L_4449:
        /*0094*/ 	.byte	0x04, 0x05
        /*0096*/ 	.short	(.L_4451 - .L_4450)
.L_4450:
        /*0098*/ 	.word	0x00000080
        /*009c*/ 	.word	0x00000001
        /*00a0*/ 	.word	0x00000001


	//----- nvinfo : EIATTR_CRS_STACK_SIZE
	.align		4
.L_4451:
        /*00a4*/ 	.byte	0x04, 0x1e
        /*00a6*/ 	.short	(.L_4453 - .L_4452)
.L_4452:
        /*00a8*/ 	.word	0x00000000


	//----- nvinfo : EIATTR_CBANK_PARAM_SIZE
	.align		4
.L_4453:
        /*00ac*/ 	.byte	0x03, 0x19
        /*00ae*/ 	.short	0x0024


	//----- nvinfo : EIATTR_PARAM_CBANK
	.align		4
        /*00b0*/ 	.byte	0x04, 0x0a
        /*00b2*/ 	.short	(.L_4455 - .L_4454)
	.align		4
.L_4454:
        /*00b4*/ 	.word	index@(.nv.constant0._ZN2at6native27unrolled_elementwise_kernelINS0_13BinaryFunctorIiiiZZZNS0_18lshift_kernel_cudaERNS_18TensorIteratorBaseEENKUlvE_clEvENKUlvE1_clEvEUliiE_EESt5arrayIPcLm3EELi4E23TrivialOffsetCalculatorILi2EjESC_ILi1EjENS0_6memory15LoadWithoutCastENSF_16StoreWithoutCastEEEviT_T0_T2_T3_T4_T5_)
        /*00b8*/ 	.short	0x0380
        /*00ba*/ 	.short	0x0024


	//----- nvinfo : EIATTR_SW_WAR
	.align		4
.L_4455:
        /*00bc*/ 	.byte	0x04, 0x36
        /*00be*/ 	.short	(.L_4457 - .L_4456)
.L_4456:
        /*00c0*/ 	.word	0x00000008
.L_4457:


//--------------------- .nv.info._ZN2at6native29vectorized_elementwise_kernelILi2ENS0_13BinaryFunctorIiiiZZZNS0_18lshift_kernel_cudaERNS_18TensorIteratorBaseEENKUlvE_clEvENKUlvE1_clEvEUliiE_EESt5arrayIPcLm3EEEEviT0_T1_ --------------------------
	.section	.nv.info._ZN2at6native29vectorized_elementwise_kernelILi2ENS0_13BinaryFunctorIiiiZZZNS0_18lshift_kernel_cudaERNS_18TensorIteratorBaseEENKUlvE_clEvENKUlvE1_clEvEUliiE_EESt5arrayIPcLm3EEEEviT0_T1_,"",@"SHT_CUDA_INFO"
	.sectionflags	@""
	.align	4


	//----- nvinfo : EIATTR_CUDA_API_VERSION
	.align		4
        /*0000*/ 	.byte	0x04, 0x37
        /*0002*/ 	.short	(.L_4459 - .L_4458)
.L_4458:
        /*0004*/ 	.word	0x00000082


	//----- nvinfo : EIATTR_KPARAM_INFO
	.align		4
.L_4459:
        /*0008*/ 	.byte	0x04, 0x17
        /*000a*/ 	.short	(.L_4461 - .L_4460)
.L_4460:
        /*000c*/ 	.word	0x00000000
        /*0010*/ 	.short	0x0002
        /*0012*/ 	.short	0x0008
        /*0014*/ 	.byte	0x00, 0xf0, 0x61, 0x00


	//----- nvinfo : EIATTR_KPARAM_INFO
	.align		4
.L_4461:
        /*0018*/ 	.byte	0x04, 0x17
        /*001a*/ 	.short	(.L_4463 - .L_4462)
.L_4462:
        /*001c*/ 	.word	0x00000000
        /*0020*/ 	.short	0x0001
        /*0022*/ 	.short	0x0004
        /*0024*/ 	.byte	0x00, 0xf0, 0x05, 0x00


	//----- nvinfo : EIATTR_KPARAM_INFO
	.align		4
.L_4463:
        /*0028*/ 	.byte	0x04, 0x17
        /*002a*/ 	.short	(.L_4465 - .L_4464)
.L_4464:
        /*002c*/ 	.word	0x00000000
        /*0030*/ 	.short	0x0000
        /*0032*/ 	.short	0x0000
        /*0034*/ 	.byte	0x00, 0xf0, 0x11, 0x00


	//----- nvinfo : EIATTR_SPARSE_MMA_MASK
	.align		4
.L_4465:
        /*0038*/ 	.byte	0x03, 0x50
        /*003a*/ 	.short	0x0000


	//----- nvinfo : EIATTR_MAXREG_COUNT
	.align		4
        /*003c*/ 	.byte	0x03, 0x1b
        /*003e*/ 	.short	0x00ff


	//----- nvinfo : EIATTR_MERCURY_ISA_VERSION
	.align		4
        /*0040*/ 	.byte	0x03, 0x5f
        /*0042*/ 	.short	0x0101


	//----- nvinfo : EIATTR_VRC_CTA_INIT_COUNT
	.align		4
        /*0044*/ 	.byte	0x02, 0x4a
	.zero		1
	.zero		1


	//----- nvinfo : EIATTR_EXIT_INSTR_OFFSETS
	.align		4
        /*0048*/ 	.byte	0x04, 0x1c
        /*004a*/ 	.short	(.L_4467 - .L_4466)


	//   ....[0]....
.L_4466:
        /*004c*/ 	.word	0x00000a90


	//   ....[1]....
        /*0050*/ 	.word	0x00000ae0


	//   ....[2]....
        /*0054*/ 	.word	0x00000dd0


	//----- nvinfo : EIATTR_MAX_THREADS
	.align		4
.L_4467:
        /*0058*/ 	.byte	0x04, 0x05
        /*005a*/ 	.short	(.L_4469 - .L_4468)
.L_4468:
        /*005c*/ 	.word	0x00000080
        /*0060*/ 	.word	0x00000001
        /*0064*/ 	.word	0x00000001


	//----- nvinfo : EIATTR_CRS_STACK_SIZE
	.align		4
.L_4469:
        /*0068*/ 	.byte	0x04, 0x1e
        /*006a*/ 	.short	(.L_4471 - .L_4470)
.L_4470:
        /*006c*/ 	.word	0x00000000


	//----- nvinfo : EIATTR_CBANK_PARAM_SIZE
	.align		4
.L_4471:
        /*0070*/ 	.byte	0x03, 0x19
        /*0072*/ 	.short	0x0020


	//----- nvinfo : EIATTR_PARAM_CBANK
	.align		4
        /*0074*/ 	.byte	0x04, 0x0a
        /*0076*/ 	.short	(.L_4473 - .L_4472)
	.align		4
.L_4472:
        /*0078*/ 	.word	index@(.nv.constant0._ZN2at6native29vectorized_elementwise_kernelILi2ENS0_13BinaryFunctorIiiiZZZNS0_18lshift_kernel_cudaERNS_18TensorIteratorBaseEENKUlvE_clEvENKUlvE1_clEvEUliiE_EESt5arrayIPcLm3EEEEviT0_T1_)
        /*007c*/ 	.short	0x0380
        /*007e*/ 	.short	0x0020


	//----- nvinfo : EIATTR_SW_WAR
	.align		4
.L_4473:
        /*0080*/ 	.byte	0x04, 0x36
        /*0082*/ 	.short	(.L_4475 - .L_4474)
.L_4474:
        /*0084*/ 	.word	0x00000008
.L_4475:


//--------------------- .nv.info._ZN2at6native29vectorized_elementwise_kernelILi4ENS0_13BinaryFunctorIiiiZZZNS0_18lshift_kernel_cudaERNS_18TensorIteratorBaseEENKUlvE_clEvENKUlvE1_clEvEUliiE_EESt5arrayIPcLm3EEEEviT0_T1_ --------------------------
	.section	.nv.info._ZN2at6native29vectorized_elementwise_kernelILi4ENS0_13BinaryFunctorIiiiZZZNS0_18lshift_kernel_cudaERNS_18TensorIteratorBaseEENKUlvE_clEvENKUlvE1_clEvEUliiE_EESt5arrayIPcLm3EEEEviT0_T1_,"",@"SHT_CUDA_INFO"
	.sectionflags	@""
	.align	4


	//----- nvinfo : EIATTR_CUDA_API_VERSION
	.align		4
        /*0000*/ 	.byte	0x04, 0x37
        /*0002*/ 	.short	(.L_4477 - .L_4476)
.L_4476:
        /*0004*/ 	.word	0x00000082


	//----- nvinfo : EIATTR_KPARAM_INFO
	.align		4
.L_4477:
        /*0008*/ 	.byte	0x04, 0x17
        /*000a*/ 	.short	(.L_4479 - .L_4478)
.L_4478:
        /*000c*/ 	.word	0x00000000
        /*0010*/ 	.short	0x0002
        /*0012*/ 	.short	0x0008
        /*0014*/ 	.byte	0x00, 0xf0, 0x61, 0x00


	//----- nvinfo : EIATTR_KPARAM_INFO
	.align		4
.L_4479:
        /*0018*/ 	.byte	0x04, 0x17
        /*001a*/ 	.short	(.L_4481 - .L_4480)
.L_4480:
        /*001c*/ 	.word	0x00000000
        /*0020*/ 	.short	0x0001
        /*0022*/ 	.short	0x0004
        /*0024*/ 	.byte	0x00, 0xf0, 0x05, 0x00


	//----- nvinfo : EIATTR_KPARAM_INFO
	.align		4
.L_4481:
        /*0028*/ 	.byte	0x04, 0x17
        /*002a*/ 	.short	(.L_4483 - .L_4482)
.L_4482:
        /*002c*/ 	.word	0x00000000
        /*0030*/ 	.short	0x0000
        /*0032*/ 	.short	0x0000
        /*0034*/ 	.byte	0x00, 0xf0, 0x11, 0x00


	//----- nvinfo : EIATTR_SPARSE_MMA_MASK
	.align		4
.L_4483:
        /*0038*/ 	.byte	0x03, 0x50
        /*003a*/ 	.short	0x0000


	//----- nvinfo : EIATTR_MAXREG_COUNT
	.align		4
        /*003c*/ 	.byte	0x03, 0x1b
        /*003e*/ 	.short	0x00ff


	//----- nvinfo : EIATTR_MERCURY_ISA_VERSION
	.align		4
        /*0040*/ 	.byte	0x03, 0x5f
        /*0042*/ 	.short	0x0101


	//----- nvinfo : EIATTR_VRC_CTA_INIT_COUNT
	.align		4
        /*0044*/ 	.byte	0x02, 0x4a
	.zero		1
	.zero		1


	//----- nvinfo : EIATTR_EXIT_INSTR_OFFSETS
	.align		4
        /*0048*/ 	.byte	0x04, 0x1c
        /*004a*/ 	.short	(.L_4485 - .L_4484)


	//   ....[0]....
.L_4484:
        /*004c*/ 	.word	0x00000a90


	//   ....[1]....
        /*0050*/ 	.word	0x00000ae0


	//   ....[2]....
        /*0054*/ 	.word	0x00000d70


	//----- nvinfo : EIATTR_MAX_THREADS
	.align		4
.L_4485:
        /*0058*/ 	.byte	0x04, 0x05
        /*005a*/ 	.short	(.L_4487 - .L_4486)
.L_4486:
        /*005c*/ 	.word	0x00000080
        /*0060*/ 	.word	0x00000001
        /*0064*/ 	.word	0x00000001


	//----- nvinfo : EIATTR_CRS_STACK_SIZE
	.align		4
.L_4487:
        /*0068*/ 	.byte	0x04, 0x1e
        /*006a*/ 	.short	(.L_4489 - .L_4488)
.L_4488:
        /*006c*/ 	.word	0x00000000


	//----- nvinfo : EIATTR_CBANK_PARAM_SIZE
	.align		4
.L_4489:
        /*0070*/ 	.byte	0x03, 0x19
        /*0072*/ 	.short	0x0020


	//----- nvinfo : EIATTR_PARAM_CBANK
	.align		4
        /*0074*/ 	.byte	0x04, 0x0a
        /*0076*/ 	.short	(.L_4491 - .L_4490)
	.align		4
.L_4490:
        /*0078*/ 	.word	index@(.nv.constant0._ZN2at6native29vectorized_elementwise_kernelILi4ENS0_13BinaryFunctorIiiiZZZNS0_18lshift_kernel_cudaERNS_18TensorIteratorBaseEENKUlvE_clEvENKUlvE1_clEvEUliiE_EESt5arrayIPcLm3EEEEviT0_T1_)
        /*007c*/ 	.short	0x0380
        /*007e*/ 	.short	0x0020


	//----- nvinfo : EIATTR_SW_WAR
	.align		4
.L_4491:
        /*0080*/ 	.byte	0x04, 0x36
        /*0082*/ 	.short	(.L_4493 - .L_4492)
.L_4492:
        /*0084*/ 	.word	0x00000008
.L_4493:


//--------------------- .nv.info._ZN2at6native29vectorized_elementwise_kernelILi8ENS0_13BinaryFunctorIiiiZZZNS0_18lshift_kernel_cudaERNS_18TensorIteratorBaseEENKUlvE_clEvENKUlvE1_clEvEUliiE_EESt5arrayIPcLm3EEEEviT0_T1_ --------------------------
	.section	.nv.info._ZN2at6native29vectorized_elementwise_kernelILi8ENS0_13BinaryFunctorIiiiZZZNS0_18lshift_kernel_cudaERNS_18TensorIteratorBaseEENKUlvE_clEvENKUlvE1_clEvEUliiE_EESt5arrayIPcLm3EEEEviT0_T1_,"",@"SHT_CUDA_INFO"
	.sectionflags	@""
	.align	4


	//----- nvinfo : EIATTR_CUDA_API_VERSION
	.align		4
        /*0000*/ 	.byte	0x04, 0x37
        /*0002*/ 	.short	(.L_4495 - .L_4494)
.L_4494:
        /*0004*/ 	.word	0x00000082


	//----- nvinfo : EIATTR_KPARAM_INFO
	.align		4
.L_4495:
        /*0008*/ 	.byte	0x04, 0x17
        /*000a*/ 	.short	(.L_4497 - .L_4496)
.L_4496:
        /*000c*/ 	.word	0x00000000
        /*0010*/ 	.short	0x0002
        /*0012*/ 	.short	0x0008
        /*0014*/ 	.byte	0x00, 0xf0, 0x61, 0x00


	//----- nvinfo : EIATTR_KPARAM_INFO
	.align		4
.L_4497:
        /*0018*/ 	.byte	0x04, 0x17
        /*001a*/ 	.short	(.L_4499 - .L_4498)
.L_4498:
        /*001c*/ 	.word	0x00000000
        /*0020*/ 	.short	0x0001
        /*0022*/ 	.short	0x0004
        /*0024*/ 	.byte	0x00, 0xf0, 0x05, 0x00


	//----- nvinfo : EIATTR_KPARAM_INFO
	.align		4
.L_4499:
        /*0028*/ 	.byte	0x04, 0x17
        /*002a*/ 	.short	(.L_4501 - .L_4500)
.L_4500:
        /*002c*/ 	.word	0x00000000
        /*0030*/ 	.short	0x0000
        /*0032*/ 	.short	0x0000
        /*0034*/ 	.byte	0x00, 0xf0, 0x11, 0x00


	//----- nvinfo : EIATTR_SPARSE_MMA_MASK
	.align		4
.L_4501:
        /*0038*/ 	.byte	0x03, 0x50
        /*003a*/ 	.short	0x0000


	//----- nvinfo : EIATTR_MAXREG_COUNT
	.align		4
        /*003c*/ 	.byte	0x03, 0x1b
        /*003e*/ 	.short	0x00ff


	//----- nvinfo : EIATTR_MERCURY_ISA_VERSION
	.align		4
        /*0040*/ 	.byte	0x03, 0x5f
        /*0042*/ 	.short	0x0101


	//----- nvinfo : EIATTR_VRC_CTA_INIT_COUNT
	.align		4
        /*0044*/ 	.byte	0x02, 0x4a
	.zero		1
	.zero		1


	//----- nvinfo : EIATTR_EXIT_INSTR_OFFSETS
	.align		4
        /*0048*/ 	.byte	0x04, 0x1c
        /*004a*/ 	.short	(.L_4503 - .L_4502)


	//   ....[0]....
.L_4502:
        /*004c*/ 	.word	0x00000a90


	//   ....[1]....
        /*0050*/ 	.word	0x00000ae0


	//   ....[2]....
        /*0054*/ 	.word	0x00000d40


	//----- nvinfo : EIATTR_MAX_THREADS
	.align		4
.L_4503:
        /*0058*/ 	.byte	0x04, 0x05
        /*005a*/ 	.short	(.L_4505 - .L_4504)
.L_4504:
        /*005c*/ 	.word	0x00000080
        /*0060*/ 	.word	0x00000001
        /*0064*/ 	.word	0x00000001


	//----- nvinfo : EIATTR_CRS_STACK_SIZE
	.align		4
.L_4505:
        /*0068*/ 	.byte	0x04, 0x1e
        /*006a*/ 	.short	(.L_4507 - .L_4506)
.L_4506:
        /*006c*/ 	.word	0x00000000


	//----- nvinfo : EIATTR_CBANK_PARAM_SIZE
	.align		4
.L_4507:
        /*0070*/ 	.byte	0x03, 0x19
        /*0072*/ 	.short	0x0020


	//----- nvinfo : EIATTR_PARAM_CBANK
	.align		4
        /*0074*/ 	.byte	0x04, 0x0a
        /*0076*/ 	.short	(.L_4509 - .L_4508)
	.align		4
.L_4508:
        /*0078*/ 	.word	index@(.nv.constant0._ZN2at6native29vectorized_elementwise_kernelILi8ENS0_13BinaryFunctorIiiiZZZNS0_18lshift_kernel_cudaERNS_18TensorIteratorBaseEENKUlvE_clEvENKUlvE1_clEvEUliiE_EESt5arrayIPcLm3EEEEviT0_T1_)
        /*007c*/ 	.short	0x0380
        /*007e*/ 	.short	0x0020


	//----- nvinfo : EIATTR_SW_WAR
	.align		4
.L_4509:
        /*0080*/ 	.byte	0x04, 0x36
        /*0082*/ 	.short	(.L_4511 - .L_4510)
.L_4510:
        /*0084*/ 	.word	0x00000008
.L_4511:


//--------------------- .nv.info._ZN2at6native18elementwise_kernelILi128ELi4EZNS0_15gpu_kernel_implINS0_13BUnaryFunctorIiiiZZZNS0_18lshift_kernel_cudaERNS_18TensorIteratorBaseEENKUlvE_clEvENKUlvE1_clEvEUliiE_EEEEvS5_RKT_EUliE_EEviT1_ --------------------------
	.section	.nv.info._ZN2at6native18elementwise_kernelILi128ELi4EZNS0_15gpu_kernel_implINS0_13BUnaryFunctorIiiiZZZNS0_18lshift_kernel_cudaERNS_18TensorIteratorBaseEENKUlvE_clEvENKUlvE1_clEvEUliiE_EEEEvS5_RKT_EUliE_EEviT1_,"",@"SHT_CUDA_INFO"
	.sectionflags	@""
	.align	4


	//----- nvinfo : EIATTR_CUDA_API_VERSION
	.align		4
        /*0000*/ 	.byte	0x04, 0x37
        /*0002*/ 	.short	(.L_4513 - .L_4512)
.L_4512:
        /*0004*/ 	.word	0x00000082


	//----- nvinfo : EIATTR_KPARAM_INFO
	.align		4
.L_4513:
        /*0008*/ 	.byte	0x04, 0x17
        /*000a*/ 	.short	(.L_4515 - .L_4514)
.L_4514:
        /*000c*/ 	.word	0x00000000
        /*0010*/ 	.short	0x0001
        /*0012*/ 	.short	0x0008
        /*0014*/ 	.byte	0x00, 0xf0, 0x81, 0x08


	//----- nvinfo : EIATTR_KPARAM_INFO
	.align		4
.L_4515:
        /*0018*/ 	.byte	0x04, 0x17
        /*001a*/ 	.short	(.L_4517 - .L_4516)
.L_4516:
        /*001c*/ 	.word	0x00000000
        /*0020*/ 	.short	0x0000
        /*0022*/ 	.short	0x0000
        /*0024*/ 	.byte	0x00, 0xf0, 0x11, 0x00


	//----- nvinfo : EIATTR_SPARSE_MMA_MASK
	.align		4
.L_4517:
        /*0028*/ 	.byte	0x03, 0x50
        /*002a*/ 	.short	0x0000


	//----- nvinfo : EIATTR_MAXREG_COUNT
	.align		4
        /*002c*/ 	.byte	0x03, 0x1b
        /*002e*/ 	.short	0x0080


	//----- nvinfo : EIATTR_EXTERNS
	.align		4
        /*0030*/ 	.byte	0x04, 0x0f
        /*0032*/ 	.short	(.L_4519 - .L_4518)


	//   ....[0]....
	.align		4
.L_4518:
        /*0034*/ 	.word	index@(__assertfail)


	//----- nvinfo : EIATTR_MERCURY_ISA_VERSION
	.align		4
.L_4519:
        /*0038*/ 	.byte	0x03, 0x5f
        /*003a*/ 	.short	0x0101


	//----- nvinfo : EIATTR_VRC_CTA_INIT_COUNT
	.align		4
        /*003c*/ 	.byte	0x02, 0x4a
	.zero		1
	.zero		1


	//----- nvinfo : EIATTR_SYSCALL_OFFSETS
	.align		4
        /*0040*/ 	.byte	0x04, 0x46
        /*0042*/ 	.short	(.L_4521 - .L_4520)


	//   ....[0]....
.L_4520:
        /*0044*/ 	.word	0x000020b0


	//   ....[1]....
        /*0048*/ 	.word	0x00002eb0


	//   ....[2]....
        /*004c*/ 	.word	0x000050d0


	//   ....[3]....
        /*0050*/ 	.word	0x00005cd0


	//   ....[4]....
        /*0054*/ 	.word	0x00008030


	//   ....[5]....
        /*0058*/ 	.word	0x00008c30


	//   ....[6]....
        /*005c*/ 	.word	0x0000afa0


	//   ....[7]....
        /*0060*/ 	.word	0x0000bb70


	//----- nvinfo : EIATTR_EXIT_INSTR_OFFSETS
	.align		4
.L_4521:
        /*0064*/ 	.byte	0x04, 0x1c
        /*0066*/ 	.short	(.L_4523 - .L_4522)


	//   ....[0]....
.L_4522:
        /*0068*/ 	.word	0x00008f10


	//   ....[1]....
        /*006c*/ 	.word	0x0000b100


	//   ....[2]....
        /*0070*/ 	.word	0x0000b120


	//   ....[3]....
        /*0074*/ 	.word	0x0000b1b0


	//   ....[4]....
        /*0078*/ 	.word	0x0000b1d0


	//   ....[5]....
        /*007c*/ 	.word	0x0000b1f0


	//   ....[6]....
        /*0080*/ 	.word	0x0000b280


	//   ....[7]....
        /*0084*/ 	.word	0x0000b2c0


	//   ....[8]....
        /*0088*/ 	.word	0x0000b360


	//   ....[9]....
        /*008c*/ 	.word	0x0000b3b0


	//   ....[10]....
        /*0090*/ 	.word	0x0000b3e0


	//   ....[11]....
        /*0094*/ 	.word	0x0000b4a0


	//   ....[12]....
        /*0098*/ 	.word	0x0000b610


	//   ....[13]....
        /*009c*/ 	.word	0x0000b780


	//   ....[14]....
        /*00a0*/ 	.word	0x0000b8e0


	//   ....[15]....
        /*00a4*/ 	.word	0x0000b910


	//   ....[16]....
        /*00a8*/ 	.word	0x0000b930


	//   ....[17]....
        /*00ac*/ 	.word	0x0000b9d0


	//   ....[18]....
        /*00b0*/ 	.word	0x0000ba10


	//   ....[19]....
        /*00b4*/ 	.word	0x0000bb80


	//   ....[20]....
        /*00b8*/ 	.word	0x0000bc90


	//   ....[21]....
        /*00bc*/ 	.word	0x0000bdd0


	//   ....[22]....
        /*00c0*/ 	.word	0x0000be10


	//----- nvinfo : EIATTR_MAX_THREADS
	.align		4
.L_4523:
        /*00c4*/ 	.byte	0x04, 0x05
        /*00c6*/ 	.short	(.L_4525 - .L_4524)
.L_4524:
        /*00c8*/ 	.word	0x00000080
        /*00cc*/ 	.word	0x00000001
        /*00d0*/ 	.word	0x00000001


	//----- nvinfo : EIATTR_CRS_STACK_SIZE
	.align		4
.L_4525:
        /*00d4*/ 	.byte	0x04, 0x1e
        /*00d6*/ 	.short	(.L_4527 - .L_4526)
.L_4526:
        /*00d8*/ 	.word	0x00000000


	//----- nvinfo : EIATTR_CBANK_PARAM_SIZE
	.align		4
.L_4527:
        /*00dc*/ 	.byte	0x03, 0x19
        /*00de*/ 	.short	0x0228


	//----- nvinfo : EIATTR_PARAM_CBANK
	.align		4
        /*00e0*/ 	.byte	0x04, 0x0a
        /*00e2*/ 	.short	(.L_4529 - .L_4528)
	.align		4
.L_4528:
        /*00e4*/ 	.word	index@(.nv.constant0._ZN2at6native18elementwise_kernelILi128ELi4EZNS0_15gpu_kernel_implINS0_13BUnaryFunctorIiiiZZZNS0_18lshift_kernel_cudaERNS_18TensorIteratorBaseEENKUlvE_clEvENKUlvE1_clEvEUliiE_EEEEvS5_RKT_EUliE_EEviT1_)
        /*00e8*/ 	.short	0x0380
        /*00ea*/ 	.short	0x0228


	//----- nvinfo : EIATTR_SW_WAR
	.align		4
.L_4529:
        /*00ec*/ 	.byte	0x04, 0x36
        /*00ee*/ 	.short	(.L_4531 - .L_4530)
.L_4530:
        /*00f0*/ 	.word	0x00000008
.L_4531:


//--------------------- .nv.info._ZN2at6native27unrolled_elementwise_kernelINS0_13BUnaryFunctorIiiiZZZNS0_18lshift_kernel_cudaERNS_18TensorIteratorBaseEENKUlvE_clEvENKUlvE1_clEvEUliiE_EESt5arrayIPcLm2EELi4E23TrivialOffsetCalculatorILi1EjESD_NS0_6memory12LoadWithCastILi1EEENSE_13StoreWithCastILi1EEEEEviT_T0_T2_T3_T4_T5_ --------------------------
	.section	.nv.info._ZN2at6native27unrolled_elementwise_kernelINS0_13BUnaryFunctorIiiiZZZNS0_18lshift_kernel_cudaERNS_18TensorIteratorBaseEENKUlvE_clEvENKUlvE1_clEvEUliiE_EESt5arrayIPcLm2EELi4E23TrivialOffsetCalculatorILi1EjESD_NS0_6memory12LoadWithCastILi1EEENSE_13StoreWithCastILi1EEEEEviT_T0_T2_T3_T4_T5_,"",@"SHT_CUDA_INFO"
	.sectionflags	@""
	.align	4


	//----- nvinfo : EIATTR_CUDA_API_VERSION
	.align		4
        /*0000*/ 	.byte	0x04, 0x37
        /*0002*/ 	.short	(.L_4533 - .L_4532)
.L_4532:
        /*0004*/ 	.word	0x00000082


	//----- nvinfo : EIATTR_KPARAM_INFO
	.align		4
.L_4533:
        /*0008*/ 	.byte	0x04, 0x17
        /*000a*/ 	.short	(.L_4535 - .L_4534)
.L_4534:
        /*000c*/ 	.word	0x00000000
        /*0010*/ 	.short	0x0006
        /*0012*/ 	.short	0x002c
        /*0014*/ 	.byte	0x00, 0xf0, 0x21, 0x00


	//----- nvinfo : EIATTR_KPARAM_INFO
	.align		4
.L_4535:
        /*0018*/ 	.byte	0x04, 0x17
        /*001a*/ 	.short	(.L_4537 - .L_4536)
.L_4536:
        /*001c*/ 	.word	0x00000000
        /*0020*/ 	.short	0x0005
        /*0022*/ 	.short	0x0024
        /*0024*/ 	.byte	0x00, 0xf0, 0x21, 0x00


	//----- nvinfo : EIATTR_KPARAM_INFO
	.align		4
.L_4537:
        /*0028*/ 	.byte	0x04, 0x17
        /*002a*/ 	.short	(.L_4539 - .L_4538)
.L_4538:
        /*002c*/ 	.word	0x00000000
        /*0030*/ 	.short	0x0004
        /*0032*/ 	.short	0x0021
        /*0034*/ 	.byte	0x00, 0xf0, 0x05, 0x00


	//----- nvinfo : EIATTR_KPARAM_INFO
	.align		4
.L_4539:
        /*0038*/ 	.byte	0x04, 0x17
        /*003a*/ 	.short	(.L_4541 - .L_4540)
.L_4540:
        /*003c*/ 	.word	0x00000000
        /*0040*/ 	.short	0x0003
        /*0042*/ 	.short	0x0020
        /*0044*/ 	.byte	0x00, 0xf0, 0x05, 0x00


	//----- nvinfo : EIATTR_KPARAM_INFO
	.align		4
.L_4541:
        /*0048*/ 	.byte	0x04, 0x17
        /*004a*/ 	.short	(.L_4543 - .L_4542)
.L_4542:
        /*004c*/ 	.word	0x00000000
        /*0050*/ 	.short	0x0002
        /*0052*/ 	.short	0x0010
        /*0054*/ 	.byte	0x00, 0xf0, 0x41, 0x00


	//----- nvinfo : EIATTR_KPARAM_INFO
	.align		4
.L_4543:
        /*0058*/ 	.byte	0x04, 0x17
        /*005a*/ 	.short	(.L_4545 - .L_4544)
.L_4544:
        /*005c*/ 	.word	0x00000000
        /*0060*/ 	.short	0x0001
        /*0062*/ 	.short	0x0004
        /*0064*/ 	.byte	0x00, 0xf0, 0x21, 0x00


	//----- nvinfo : EIATTR_KPARAM_INFO
	.align		4
.L_4545:
        /*0068*/ 	.byte	0x04, 0x17
        /*006a*/ 	.short	(.L_4547 - .L_4546)
.L_4546:
        /*006c*/ 	.word	0x00000000
        /*0070*/ 	.short	0x0000
        /*0072*/ 	.short	0x0000
        /*0074*/ 	.byte	0x00, 0xf0, 0x11, 0x00


	//----- nvinfo : EIATTR_SPARSE_MMA_MASK
	.align		4
.L_4547:
        /*0078*/ 	.byte	0x03, 0x50
        /*007a*/ 	.short	0x0000


	//----- nvinfo : EIATTR_MAXREG_COUNT
	.align		4
        /*007c*/ 	.byte	0x03, 0x1b
        /*007e*/ 	.short	0x00ff


	//----- nvinfo : EIATTR_EXTERNS
	.align		4
        /*0080*/ 	.byte	0x04, 0x0f
        /*0082*/ 	.short	(.L_4549 - .L_4548)


	//   ....[0]....
	.align		4
.L_4548:
        /*0084*/ 	.word	index@(__assertfail)


	//----- nvinfo : EIATTR_MERCURY_ISA_VERSION
	.align		4
.L_4549:
        /*0088*/ 	.byte	0x03, 0x5f
        /*008a*/ 	.short	0x0101


	//----- nvinfo : EIATTR_VRC_CTA_INIT_COUNT
	.align		4
        /*008c*/ 	.byte	0x02, 0x4a
	.zero		1
	.zero		1


	//----- nvinfo : EIATTR_SYSCALL_OFFSETS
	.align		4
        /*0090*/ 	.byte	0x04, 0x46
        /*0092*/ 	.short	(.L_4551 - .L_4550)


	//   ....[0]....
.L_4550:
        /*0094*/ 	.word	0x00000dc0


	//   ....[1]....
        /*0098*/ 	.word	0x00001ce0


	//   ....[2]....
        /*009c*/ 	.word	0x00002b50


	//   ....[3]....
        /*00a0*/ 	.word	0x000039c0


	//   ....[4]....
        /*00a4*/ 	.word	0x00004810


	//   ....[5]....
        /*00a8*/ 	.word	0x00005560


	//   ....[6]....
        /*00ac*/ 	.word	0x00006410


	//   ....[7]....
        /*00b0*/ 	.word	0x00007280


	//----- nvinfo : EIATTR_EXIT_INSTR_OFFSETS
	.align		4
.L_4551:
        /*00b4*/ 	.byte	0x04, 0x1c
        /*00b6*/ 	.short	(.L_4553 - .L_4552)


	//   ....[0]....
.L_4552:
        /*00b8*/ 	.word	0x000066e0


	//   ....[1]....
        /*00bc*/ 	.word	0x00006810


	//   ....[2]....
        /*00c0*/ 	.word	0x00006830


	//   ....[3]....
        /*00c4*/ 	.word	0x000068c0


	//   ....[4]....
        /*00c8*/ 	.word	0x000068e0


	//   ....[5]....
        /*00cc*/ 	.word	0x00006900


	//   ....[6]....
        /*00d0*/ 	.word	0x00006990


	//   ....[7]....
        /*00d4*/ 	.word	0x000069d0


	//   ....[8]....
        /*00d8*/ 	.word	0x00006a70


	//   ....[9]....
        /*00dc*/ 	.word	0x00006ac0


	//   ....[10]....
        /*00e0*/ 	.word	0x00006af0


	//   ....[11]....
        /*00e4*/ 	.word	0x00006bb0


	//   ....[12]....
        /*00e8*/ 	.word	0x00006d20


	//   ....[13]....
        /*00ec*/ 	.word	0x00006e90


	//   ....[14]....
        /*00f0*/ 	.word	0x00006ff0


	//   ....[15]....
        /*00f4*/ 	.word	0x00007020


	//   ....[16]....
        /*00f8*/ 	.word	0x00007040


	//   ....[17]....
        /*00fc*/ 	.word	0x000070e0


	//   ....[18]....
        /*0100*/ 	.word	0x00007120


	//   ....[19]....
        /*0104*/ 	.word	0x00007290


	//   ....[20]....
        /*0108*/ 	.word	0x000073a0


	//   ....[21]....
        /*010c*/ 	.word	0x000074e0


	//   ....[22]....
        /*0110*/ 	.word	0x00007520


	//----- nvinfo : EIATTR_MAX_THREADS
	.align		4
.L_4553:
        /*0114*/ 	.byte	0x04, 0x05
        /*0116*/ 	.short	(.L_4555 - .L_4554)
.L_4554:
        /*0118*/ 	.word	0x00000080
        /*011c*/ 	.word	0x00000001
        /*0120*/ 	.word	0x00000001


	//----- nvinfo : EIATTR_CRS_STACK_SIZE
	.align		4
.L_4555:
        /*0124*/ 	.byte	0x04, 0x1e
        /*0126*/ 	.short	(.L_4557 - .L_4556)
.L_4556:
        /*0128*/ 	.word	0x00000000


	//----- nvinfo : EIATTR_CBANK_PARAM_SIZE
	.align		4
.L_4557:
        /*012c*/ 	.byte	0x03, 0x19
        /*012e*/ 	.short	0x0034


	//----- nvinfo : EIATTR_PARAM_CBANK
	.align		4
        /*0130*/ 	.byte	0x04, 0x0a
        /*0132*/ 	.short	(.L_4559 - .L_4558)
	.align		4
.L_4558:
        /*0134*/ 	.word	index@(.nv.constant0._ZN2at6native27unrolled_elementwise_kernelINS0_13BUnaryFunctorIiiiZZZNS0_18lshift_kernel_cudaERNS_18TensorIteratorBaseEENKUlvE_clEvENKUlvE1_clEvEUliiE_EESt5arrayIPcLm2EELi4E23TrivialOffsetCalculatorILi1EjESD_NS0_6memory12LoadWithCastILi1EEENSE_13StoreWithCastILi1EEEEEviT_T0_T2_T3_T4_T5_)
        /*0138*/ 	.short	0x0380
        /*013a*/ 	.short	0x0034


	//----- nvinfo : EIATTR_SW_WAR
	.align		4
.L_4559:
        /*013c*/ 	.byte	0x04, 0x36
        /*013e*/ 	.short	(.L_4561 - .L_4560)
.L_4560:
        /*0140*/ 	.word	0x00000008
.L_4561:


//--------------------- .nv.info._ZN2at6native18elementwise_kernelILi128ELi2EZNS0_22gpu_kernel_impl_nocastINS0_13BUnaryFunctorIiiiZZZNS0_18lshift_kernel_cudaERNS_18TensorIteratorBaseEENKUlvE_clEvENKUlvE1_clEvEUliiE_EEEEvS5_RKT_EUliE_EEviT1_ --------------------------
	.section	.nv.info._ZN2at6native18elementwise_kernelILi128ELi2EZNS0_22gpu_kernel_impl_nocastINS0_13BUnaryFunctorIiiiZZZNS0_18lshift_kernel_cudaERNS_18TensorIteratorBaseEENKUlvE_clEvENKUlvE1_clEvEUliiE_EEEEvS5_RKT_EUliE_EEviT1_,"",@"SHT_CUDA_INFO"
	.sectionflags	@""
	.align	4


	//----- nvinfo : EIATTR_CUDA_API_VERSION
	.align		4
        /*0000*/ 	.byte	0x04, 0x37
        /*0002*/ 	.short	(.L_4563 - .L_4562)
.L_4562:
        /*0004*/ 	.word	0x00000082


	//----- nvinfo : EIATTR_KPARAM_INFO
	.align		4
.L_4563:
        /*0008*/ 	.byte	0x04, 0x17
        /*000a*/ 	.short	(.L_4565 - .L_4564)
.L_4564:
        /*000c*/ 	.word	0x00000000
        /*0010*/ 	.short	0x0001
        /*0012*/ 	.short	0x0008
        /*0014*/ 	.byte	0x00, 0xf0, 0x61, 0x08


	//----- nvinfo : EIATTR_KPARAM_INFO
	.align		4
.L_4565:
        /*0018*/ 	.byte	0x04, 0x17
        /*001a*/ 	.short	(.L_4567 - .L_4566)
.L_4566:
        /*001c*/ 	.word	0x00000000
        /*0020*/ 	.short	0x0000
        /*0022*/ 	.short	0x0000
        /*0024*/ 	.byte	0x00, 0xf0, 0x11, 0x00


	//----- nvinfo : EIATTR_SPARSE_MMA_MASK
	.align		4
.L_4567:
        /*0028*/ 	.byte	0x03, 0x50
        /*002a*/ 	.short	0x0000


	//----- nvinfo : EIATTR_MAXREG_COUNT
	.align		4
        /*002c*/ 	.byte	0x03, 0x1b
        /*002e*/ 	.short	0x0080


	//----- nvinfo : EIATTR_MERCURY_ISA_VERSION
	.align		4
        /*0030*/ 	.byte	0x03, 0x5f
        /*0032*/ 	.short	0x0101


	//----- nvinfo : EIATTR_VRC_CTA_INIT_COUNT
	.align		4
        /*0034*/ 	.byte	0x02, 0x4a
	.zero		1
	.zero		1


	//----- nvinfo : EIATTR_EXIT_INSTR_OFFSETS
	.align		4
        /*0038*/ 	.byte	0x04, 0x1c
        /*003a*/ 	.short	(.L_4569 - .L_4568)


	//   ....[0]....
.L_4568:
        /*003c*/ 	.word	0x00000180


	//   ....[1]....
        /*0040*/ 	.word	0x00000210


	//   ....[2]....
        /*0044*/ 	.word	0x00001610


	//   ....[3]....
        /*0048*/ 	.word	0x00002970


	//----- nvinfo : EIATTR_MAX_THREADS
	.align		4
.L_4569:
        /*004c*/ 	.byte	0x04, 0x05
        /*004e*/ 	.short	(.L_4571 - .L_4570)
.L_4570:
        /*0050*/ 	.word	0x00000080
        /*0054*/ 	.word	0x00000001
        /*0058*/ 	.word	0x00000001


	//----- nvinfo : EIATTR_CRS_STACK_SIZE
	.align		4
.L_4571:
        /*005c*/ 	.byte	0x04, 0x1e
        /*005e*/ 	.short	(.L_4573 - .L_4572)
.L_4572:
        /*0060*/ 	.word	0x00000000


	//----- nvinfo : EIATTR_CBANK_PARAM_SIZE
	.align		4
.L_4573:
        /*0064*/ 	.byte	0x03, 0x19
        /*0066*/ 	.short	0x0220


	//----- nvinfo : EIATTR_PARAM_CBANK
	.align		4
        /*0068*/ 	.byte	0x04, 0x0a
        /*006a*/ 	.short	(.L_4575 - .L_4574)
	.align		4
.L_4574:
        /*006c*/ 	.word	index@(.nv.constant0._ZN2at6native18elementwise_kernelILi128ELi2EZNS0_22gpu_kernel_impl_nocastINS0_13BUnaryFunctorIiiiZZZNS0_18lshift_kernel_cudaERNS_18TensorIteratorBaseEENKUlvE_clEvENKUlvE1_clEvEUliiE_EEEEvS5_RKT_EUliE_EEviT1_)
        /*0070*/ 	.short	0x0380
        /*0072*/ 	.short	0x0220


	//----- nvinfo : EIATTR_SW_WAR
	.align		4
.L_4575:
        /*0074*/ 	.byte	0x04, 0x36
        /*0076*/ 	.short	(.L_4577 - .L_4576)
.L_4576:
        /*0078*/ 	.word	0x00000008
.L_4577:


//--------------------- .nv.info._ZN2at6native27unrolled_elementwise_kernelINS0_13BUnaryFunctorIiiiZZZNS0_18lshift_kernel_cudaERNS_18TensorIteratorBaseEENKUlvE_clEvENKUlvE1_clEvEUliiE_EESt5arrayIPcLm2EELi4E23TrivialOffsetCalculatorILi1EjESD_NS0_6memory15LoadWithoutCastENSE_16StoreWithoutCastEEEviT_T0_T2_T3_T4_T5_ --------------------------
	.section	.nv.info._ZN2at6native27unrolled_elementwise_kernelINS0_13BUnaryFunctorIiiiZZZNS0_18lshift_kernel_cudaERNS_18TensorIteratorBaseEENKUlvE_clEvENKUlvE1_clEvEUliiE_EESt5arrayIPcLm2EELi4E23TrivialOffsetCalculatorILi1EjESD_NS0_6memory15LoadWithoutCastENSE_16StoreWithoutCastEEEviT_T0_T2_T3_T4_T5_,"",@"SHT_CUDA_INFO"
	.sectionflags	@""
	.align	4


	//----- nvinfo : EIATTR_CUDA_API_VERSION
	.align		4
        /*0000*/ 	.byte	0x04, 0x37
        /*0002*/ 	.short	(.L_4579 - .L_4578)
.L_4578:
        /*0004*/ 	.word	0x00000082


	//----- nvinfo : EIATTR_KPARAM_INFO
	.align		4
.L_4579:
        /*0008*/ 	.byte	0x04, 0x17
        /*000a*/ 	.short	(.L_4581 - .L_4580)
.L_4580:
        /*000c*/ 	.word	0x00000000
        /*0010*/ 	.short	0x0006
        /*0012*/ 	.short	0x0023
        /*0014*/ 	.byte	0x00, 0xf0, 0x05, 0x00


	//----- nvinfo : EIATTR_KPARAM_INFO
	.align		4
.L_4581:
        /*0018*/ 	.byte	0x04, 0x17
        /*001a*/ 	.short	(.L_4583 - .L_4582)
.L_4582:
        /*001c*/ 	.word	0x00000000
        /*0020*/ 	.short	0x0005
        /*0022*/ 	.short	0x0022
        /*0024*/ 	.byte	0x00, 0xf0, 0x05, 0x00


	//----- nvinfo : EIATTR_KPARAM_INFO
	.align		4
.L_4583:
        /*0028*/ 	.byte	0x04, 0x17
        /*002a*/ 	.short	(.L_4585 - .L_4584)
.L_4584:
        /*002c*/ 	.word	0x00000000
        /*0030*/ 	.short	0x0004
        /*0032*/ 	.short	0x0021
        /*0034*/ 	.byte	0x00, 0xf0, 0x05, 0x00


	//----- nvinfo : EIATTR_KPARAM_INFO
	.align		4
.L_4585:
        /*0038*/ 	.byte	0x04, 0x17
        /*003a*/ 	.short	(.L_4587 - .L_4586)
.L_4586:
        /*003c*/ 	.word	0x00000000
        /*0040*/ 	.short	0x0003
        /*0042*/ 	.short	0x0020
        /*0044*/ 	.byte	0x00, 0xf0, 0x05, 0x00


	//----- nvinfo : EIATTR_KPARAM_INFO
	.align		4
.L_4587:
        /*0048*/ 	.byte	0x04, 0x17
        /*004a*/ 	.short	(.L_4589 - .L_4588)
.L_4588:
        /*004c*/ 	.word	0x00000000
        /*0050*/ 	.short	0x0002
        /*0052*/ 	.short	0x0010
        /*0054*/ 	.byte	0x00, 0xf0, 0x41, 0x00


	//----- nvinfo : EIATTR_KPARAM_INFO
	.align		4
.L_4589:
        /*0058*/ 	.byte	0x04, 0x17
        /*005a*/ 	.short	(.L_4591 - .L_4590)
.L_4590:
        /*005c*/ 	.word	0x00000000
        /*0060*/ 	.short	0x0001
        /*0062*/ 	.short	0x0004
        /*0064*/ 	.byte	0x00, 0xf0, 0x21, 0x00


	//----- nvinfo : EIATTR_KPARAM_INFO
	.align		4
.L_4591:
        /*0068*/ 	.byte	0x04, 0x17
        /*006a*/ 	.short	(.L_4593 - .L_4592)
.L_4592:
        /*006c*/ 	.word	0x00000000
        /*0070*/ 	.short	0x0000
        /*0072*/ 	.short	0x0000
        /*0074*/ 	.byte	0x00, 0xf0, 0x11, 0x00


	//----- nvinfo : EIATTR_SPARSE_MMA_MASK
	.align		4
.L_4593:
        /*0078*/ 	.byte	0x03, 0x50
        /*007a*/ 	.short	0x0000


	//----- nvinfo : EIATTR_MAXREG_COUNT
	.align		4
        /*007c*/ 	.byte	0x03, 0x1b
        /*007e*/ 	.short	0x00ff


	//----- nvinfo : EIATTR_MERCURY_ISA_VERSION
	.align		4
        /*0080*/ 	.byte	0x03, 0x5f
        /*0082*/ 	.short	0x0101


	//----- nvinfo : EIATTR_VRC_CTA_INIT_COUNT
	.align		4
        /*0084*/ 	.byte	0x02, 0x4a
	.zero		1
	.zero		1


	//----- nvinfo : EIATTR_EXIT_INSTR_OFFSETS
	.align		4
        /*0088*/ 	.byte	0x04, 0x1c
        /*008a*/ 	.short	(.L_4595 - .L_4594)


	//   ....[0]....
.L_4594:
        /*008c*/ 	.word	0x00000450


	//   ....[1]....
        /*0090*/ 	.word	0x000004a0


	//----- nvinfo : EIATTR_MAX_THREADS
	.align		4
.L_4595:
        /*0094*/ 	.byte	0x04, 0x05
        /*0096*/ 	.short	(.L_4597 - .L_4596)
.L_4596:
        /*0098*/ 	.word	0x00000080
        /*009c*/ 	.word	0x00000001
        /*00a0*/ 	.word	0x00000001


	//----- nvinfo : EIATTR_CRS_STACK_SIZE
	.align		4
.L_4597:
        /*00a4*/ 	.byte	0x04, 0x1e
        /*00a6*/ 	.short	(.L_4599 - .L_4598)
.L_4598:
        /*00a8*/ 	.word	0x00000000


	//----- nvinfo : EIATTR_CBANK_PARAM_SIZE
	.align		4
.L_4599:
        /*00ac*/ 	.byte	0x03, 0x19
        /*00ae*/ 	.short	0x0024


	//----- nvinfo : EIATTR_PARAM_CBANK
	.align		4
        /*00b0*/ 	.byte	0x04, 0x0a
        /*00b2*/ 	.short	(.L_4601 - .L_4600)
	.align		4
.L_4600:
        /*00b4*/ 	.word	index@(.nv.constant0._ZN2at6native27unrolled_elementwise_kernelINS0_13BUnaryFunctorIiiiZZZNS0_18lshift_kernel_cudaERNS_18TensorIteratorBaseEENKUlvE_clEvENKUlvE1_clEvEUliiE_EESt5arrayIPcLm2EELi4E23TrivialOffsetCalculatorILi1EjESD_NS0_6memory15LoadWithoutCastENSE_16StoreWithoutCastEEEviT_T0_T2_T3_T4_T5_)
        /*00b8*/ 	.short	0x0380
        /*00ba*/ 	.short	0x0024


	//----- nvinfo : EIATTR_SW_WAR
	.align		4
.L_4601:
        /*00bc*/ 	.byte	0x04, 0x36
        /*00be*/ 	.short	(.L_4603 - .L_4602)
.L_4602:
        /*00c0*/ 	.word	0x00000008
.L_4603:


//--------------------- .nv.info._ZN2at6native29vectorized_elementwise_kernelILi2ENS0_13BUnaryFunctorIiiiZZZNS0_18lshift_kernel_cudaERNS_18TensorIteratorBaseEENKUlvE_clEvENKUlvE1_clEvEUliiE_EESt5arrayIPcLm2EEEEviT0_T1_ --------------------------
	.section	.nv.info._ZN2at6native29vectorized_elementwise_kernelILi2ENS0_13BUnaryFunctorIiiiZZZNS0_18lshift_kernel_cudaERNS_18TensorIteratorBaseEENKUlvE_clEvENKUlvE1_clEvEUliiE_EESt5arrayIPcLm2EEEEviT0_T1_,"",@"SHT_CUDA_INFO"
	.sectionflags	@""
	.align	4


	//----- nvinfo : EIATTR_CUDA_API_VERSION
	.align		4
        /*0000*/ 	.byte	0x04, 0x37
        /*0002*/ 	.short	(.L_4605 - .L_4604)
.L_4604:
        /*0004*/ 	.word	0x00000082


	//----- nvinfo : EIATTR_KPARAM_INFO
	.align		4
.L_4605:
        /*0008*/ 	.byte	0x04, 0x17
        /*000a*/ 	.short	(.L_4607 - .L_4606)
.L_4606:
        /*000c*/ 	.word	0x00000000
        /*0010*/ 	.short	0x0002
        /*0012*/ 	.short	0x0010
        /*0014*/ 	.byte	0x00, 0xf0, 0x41, 0x00


	//----- nvinfo : EIATTR_KPARAM_INFO
	.align		4
.L_4607:
        /*0018*/ 	.byte	0x04, 0x17
        /*001a*/ 	.short	(.L_4609 - .L_4608)
.L_4608:
        /*001c*/ 	.word	0x00000000
        /*0020*/ 	.short	0x0001
        /*0022*/ 	.short	0x0004
        /*0024*/ 	.byte	0x00, 0xf0, 0x21, 0x00


	//----- nvinfo : EIATTR_KPARAM_INFO
	.align		4
.L_4609:
        /*0028*/ 	.byte	0x04, 0x17
        /*002a*/ 	.short	(.L_4611 - .L_4610)
.L_4610:
        /*002c*/ 	.word	0x00000000
        /*0030*/ 	.short	0x0000
        /*0032*/ 	.short	0x0000
        /*0034*/ 	.byte	0x00, 0xf0, 0x11, 0x00


	//----- nvinfo : EIATTR_SPARSE_MMA_MASK
	.align		4
.L_4611:
        /*0038*/ 	.byte	0x03, 0x50
        /*003a*/ 	.short	0x0000


	//----- nvinfo : EIATTR_MAXREG_COUNT
	.align		4
        /*003c*/ 	.byte	0x03, 0x1b
        /*003e*/ 	.short	0x00ff


	//----- nvinfo : EIATTR_MERCURY_ISA_VERSION
	.align		4
        /*0040*/ 	.byte	0x03, 0x5f
        /*0042*/ 	.short	0x0101


	//----- nvinfo : EIATTR_VRC_CTA_INIT_COUNT
	.align		4
        /*0044*/ 	.byte	0x02, 0x4a
	.zero		1
	.zero		1


	//----- nvinfo : EIATTR_EXIT_INSTR_OFFSETS
	.align		4
        /*0048*/ 	.byte	0x04, 0x1c
        /*004a*/ 	.short	(.L_4613 - .L_4612)


	//   ....[0]....
.L_4612:
        /*004c*/ 	.word	0x000008a0


	//   ....[1]....
        /*0050*/ 	.word	0x000008f0


	//   ....[2]....
        /*0054*/ 	.word	0x00000b10


	//----- nvinfo : EIATTR_MAX_THREADS
	.align		4
.L_4613:
        /*0058*/ 	.byte	0x04, 0x05
        /*005a*/ 	.short	(.L_4615 - .L_4614)
.L_4614:
        /*005c*/ 	.word	0x00000080
        /*0060*/ 	.word	0x00000001
        /*0064*/ 	.word	0x00000001


	//----- nvinfo : EIATTR_CRS_STACK_SIZE
	.align		4
.L_4615:
        /*0068*/ 	.byte	0x04, 0x1e
        /*006a*/ 	.short	(.L_4617 - .L_4616)
.L_4616:
        /*006c*/ 	.word	0x00000000


	//----- nvinfo : EIATTR_CBANK_PARAM_SIZE
	.align		4
.L_4617:
        /*0070*/ 	.byte	0x03, 0x19
        /*0072*/ 	.short	0x0020


	//----- nvinfo : EIATTR_PARAM_CBANK
	.align		4
        /*0074*/ 	.byte	0x04, 0x0a
        /*0076*/ 	.short	(.L_4619 - .L_4618)
	.align		4
.L_4618:
        /*0078*/ 	.word	index@(.nv.constant0._ZN2at6native29vectorized_elementwise_kernelILi2ENS0_13BUnaryFunctorIiiiZZZNS0_18lshift_kernel_cudaERNS_18TensorIteratorBaseEENKUlvE_clEvENKUlvE1_clEvEUliiE_EESt5arrayIPcLm2EEEEviT0_T1_)
        /*007c*/ 	.short	0x0380
        /*007e*/ 	.short	0x0020


	//----- nvinfo : EIATTR_SW_WAR
	.align		4
.L_4619:
        /*0080*/ 	.byte	0x04, 0x36
        /*0082*/ 	.short	(.L_4621 - .L_4620)
.L_4620:
        /*0084*/ 	.word	0x00000008
.L_4621:


//--------------------- .nv.info._ZN2at6native29vectorized_elementwise_kernelILi4ENS0_13BUnaryFunctorIiiiZZZNS0_18lshift_kernel_cudaERNS_18TensorIteratorBaseEENKUlvE_clEvENKUlvE1_clEvEUliiE_EESt5arrayIPcLm2EEEEviT0_T1_ --------------------------
	.section	.nv.info._ZN2at6native29vectorized_elementwise_kernelILi4ENS0_13BUnaryFunctorIiiiZZZNS0_18lshift_kernel_cudaERNS_18TensorIteratorBaseEENKUlvE_clEvENKUlvE1_clEvEUliiE_EESt5arrayIPcLm2EEEEviT0_T1_,"",@"SHT_CUDA_INFO"
	.sectionflags	@""
	.align	4


	//----- nvinfo : EIATTR_CUDA_API_VERSION
	.align		4
        /*0000*/ 	.byte	0x04, 0x37
        /*0002*/ 	.short	(.L_4623 - .L_4622)
.L_4622:
        /*0004*/ 	.word	0x00000082


	//----- nvinfo : EIATTR_KPARAM_INFO
	.align		4
.L_4623:
        /*0008*/ 	.byte	0x04, 0x17
        /*000a*/ 	.short	(.L_4625 - .L_4624)
.L_4624:
        /*000c*/ 	.word	0x00000000
        /*0010*/ 	.short	0x0002
        /*0012*/ 	.short	0x0010
        /*0014*/ 	.byte	0x00, 0xf0, 0x41, 0x00


	//----- nvinfo : EIATTR_KPARAM_INFO
	.align		4
.L_4625:
        /*0018*/ 	.byte	0x04, 0x17
        /*001a*/ 	.short	(.L_4627 - .L_4626)
.L_4626:
        /*001c*/ 	.word	0x00000000
        /*0020*/ 	.short	0x0001
        /*0022*/ 	.short	0x0004
        /*0024*/ 	.byte	0x00, 0xf0, 0x21, 0x00


	//----- nvinfo : EIATTR_KPARAM_INFO
	.align		4
.L_4627:
        /*0028*/ 	.byte	0x04, 0x17
        /*002a*/ 	.short	(.L_4629 - .L_4628)
.L_4628:
        /*002c*/ 	.word	0x00000000
        /*0030*/ 	.short	0x0000
        /*0032*/ 	.short	0x0000
        /*0034*/ 	.byte	0x00, 0xf0, 0x11, 0x00


	//----- nvinfo : EIATTR_SPARSE_MMA_MASK
	.align		4
.L_4629:
        /*0038*/ 	.byte	0x03, 0x50
        /*003a*/ 	.short	0x0000


	//----- nvinfo : EIATTR_MAXREG_COUNT
	.align		4
        /*003c*/ 	.byte	0x03, 0x1b
        /*003e*/ 	.short	0x00ff


	//----- nvinfo : EIATTR_MERCURY_ISA_VERSION
	.align		4
        /*0040*/ 	.byte	0x03, 0x5f
        /*0042*/ 	.short	0x0101


	//----- nvinfo : EIATTR_VRC_CTA_INIT_COUNT
	.align		4
        /*0044*/ 	.byte	0x02, 0x4a
	.zero		1
	.zero		1


	//----- nvinfo : EIATTR_EXIT_INSTR_OFFSETS
	.align		4
        /*0048*/ 	.byte	0x04, 0x1c
        /*004a*/ 	.short	(.L_4631 - .L_4630)


	//   ....[0]....
.L_4630:
        /*004c*/ 	.word	0x000008a0


	//   ....[1]....
        /*0050*/ 	.word	0x000008f0


	//   ....[2]....
        /*0054*/ 	.word	0x00000ad0


	//----- nvinfo : EIATTR_MAX_THREADS
	.align		4
.L_4631:
        /*0058*/ 	.byte	0x04, 0x05
        /*005a*/ 	.short	(.L_4633 - .L_4632)
.L_4632:
        /*005c*/ 	.word	0x00000080
        /*0060*/ 	.word	0x00000001
        /*0064*/ 	.word	0x00000001


	//----- nvinfo : EIATTR_CRS_STACK_SIZE
	.align		4
.L_4633:
        /*0068*/ 	.byte	0x04, 0x1e
        /*006a*/ 	.short	(.L_4635 - .L_4634)
.L_4634:
        /*006c*/ 	.word	0x00000000


	//----- nvinfo : EIATTR_CBANK_PARAM_SIZE
	.align		4
.L_4635:
        /*0070*/ 	.byte	0x03, 0x19
        /*0072*/ 	.short	0x0020


	//----- nvinfo : EIATTR_PARAM_CBANK
	.align		4
        /*0074*/ 	.byte	0x04, 0x0a
        /*0076*/ 	.short	(.L_4637 - .L_4636)
	.align		4
.L_4636:
        /*0078*/ 	.word	index@(.nv.constant0._ZN2at6native29vectorized_elementwise_kernelILi4ENS0_13BUnaryFunctorIiiiZZZNS0_18lshift_kernel_cudaERNS_18TensorIteratorBaseEENKUlvE_clEvENKUlvE1_clEvEUliiE_EESt5arrayIPcLm2EEEEviT0_T1_)
        /*007c*/ 	.short	0x0380
        /*007e*/ 	.short	0x0020


	//----- nvinfo : EIATTR_SW_WAR
	.align		4
.L_4637:
        /*0080*/ 	.byte	0x04, 0x36
        /*0082*/ 	.short	(.L_4639 - .L_4638)
.L_4638:
        /*0084*/ 	.word	0x00000008
.L_4639:


//--------------------- .nv.info._ZN2at6native29vectorized_elementwise_kernelILi8ENS0_13BUnaryFunctorIiiiZZZNS0_18lshift_kernel_cudaERNS_18TensorIteratorBaseEENKUlvE_clEvENKUlvE1_clEvEUliiE_EESt5arrayIPcLm2EEEEviT0_T1_ --------------------------
	.section	.nv.info._ZN2at6native29vectorized_elementwise_kernelILi8ENS0_13BUnaryFunctorIiiiZZZNS0_18lshift_kernel_cudaERNS_18TensorIteratorBaseEENKUlvE_clEvENKUlvE1_clEvEUliiE_EESt5arrayIPcLm2EEEEviT0_T1_,"",@"SHT_CUDA_INFO"
	.sectionflags	@""
	.align	4


	//----- nvinfo : EIATTR_CUDA_API_VERSION
	.align		4
        /*0000*/ 	.byte	0x04, 0x37
        /*0002*/ 	.short	(.L_4641 - .L_4640)
.L_4640:
        /*0004*/ 	.word	0x00000082


	//----- nvinfo : EIATTR_KPARAM_INFO
	.align		4
.L_4641:
        /*0008*/ 	.byte	0x04, 0x17
        /*000a*/ 	.short	(.L_4643 - .L_4642)
.L_4642:
        /*000c*/ 	.word	0x00000000
        /*0010*/ 	.short	0x0002
        /*0012*/ 	.short	0x0010
        /*0014*/ 	.byte	0x00, 0xf0, 0x41, 0x00


	//----- nvinfo : EIATTR_KPARAM_INFO
	.align		4
.L_4643:
        /*0018*/ 	.byte	0x04, 0x17
        /*001a*/ 	.short	(.L_4645 - .L_4644)
.L_4644:
        /*001c*/ 	.word	0x00000000
        /*0020*/ 	.short	0x0001
        /*0022*/ 	.short	0x0004
        /*0024*/ 	.byte	0x00, 0xf0, 0x21, 0x00


	//----- nvinfo : EIATTR_KPARAM_INFO
	.align		4
.L_4645:
        /*0028*/ 	.byte	0x04, 0x17
        /*002a*/ 	.short	(.L_4647 - .L_4646)
.L_4646:
        /*002c*/ 	.word	0x00000000
        /*0030*/ 	.short	0x0000
        /*0032*/ 	.short	0x0000
        /*0034*/ 	.byte	0x00, 0xf0, 0x11, 0x00


	//----- nvinfo : EIATTR_SPARSE_MMA_MASK
	.align		4
.L_4647:
        /*0038*/ 	.byte	0x03, 0x50
        /*003a*/ 	.short	0x0000


	//----- nvinfo : EIATTR_MAXREG_COUNT
	.align		4
        /*003c*/ 	.byte	0x03, 0x1b
        /*003e*/ 	.short	0x00ff


	//----- nvinfo : EIATTR_MERCURY_ISA_VERSION
	.align		4
        /*0040*/ 	.byte	0x03, 0x5f
        /*0042*/ 	.short	0x0101


	//----- nvinfo : EIATTR_VRC_CTA_INIT_COUNT
	.align		4
        /*0044*/ 	.byte	0x02, 0x4a
	.zero		1
	.zero		1


	//----- nvinfo : EIATTR_EXIT_INSTR_OFFSETS
	.align		4
        /*0048*/ 	.byte	0x04, 0x1c
        /*004a*/ 	.short	(.L_4649 - .L_4648)


	//   ....[0]....
.L_4648:
        /*004c*/ 	.word	0x000008a0


	//   ....[1]....
        /*0050*/ 	.word	0x000008f0


	//   ....[2]....
        /*0054*/ 	.word	0x00000ab0


	//----- nvinfo : EIATTR_MAX_THREADS
	.align		4
.L_4649:
        /*0058*/ 	.byte	0x04, 0x05
        /*005a*/ 	.short	(.L_4651 - .L_4650)
.L_4650:
        /*005c*/ 	.word	0x00000080
        /*0060*/ 	.word	0x00000001
        /*0064*/ 	.word	0x00000001


	//----- nvinfo : EIATTR_CRS_STACK_SIZE
	.align		4
.L_4651:
        /*0068*/ 	.byte	0x04, 0x1e
        /*006a*/ 	.short	(.L_4653 - .L_4652)
.L_4652:
        /*006c*/ 	.word	0x00000000


	//----- nvinfo : EIATTR_CBANK_PARAM_SIZE
	.align		4
.L_4653:
        /*0070*/ 	.byte	0x03, 0x19
        /*0072*/ 	.short	0x0020


	//----- nvinfo : EIATTR_PARAM_CBANK
	.align		4
        /*0074*/ 	.byte	0x04, 0x0a
        /*0076*/ 	.short	(.L_4655 - .L_4654)
	.align		4
.L_4654:
        /*0078*/ 	.word	index@(.nv.constant0._ZN2at6native29vectorized_elementwise_kernelILi8ENS0_13BUnaryFunctorIiiiZZZNS0_18lshift_kernel_cudaERNS_18TensorIteratorBaseEENKUlvE_clEvENKUlvE1_clEvEUliiE_EESt5arrayIPcLm2EEEEviT0_T1_)
        /*007c*/ 	.short	0x0380
        /*007e*/ 	.short	0x0020


	//----- nvinfo : EIATTR_SW_WAR
	.align		4
.L_4655:
        /*0080*/ 	.byte	0x04, 0x36
        /*0082*/ 	.short	(.L_4657 - .L_4656)
.L_4656:
        /*0084*/ 	.word	0x00000008
.L_4657:


//--------------------- .nv.info._ZN2at6native18elementwise_kernelILi128ELi4EZNS0_15gpu_kernel_implINS0_13AUnaryFunctorIiiiZZZNS0_18lshift_kernel_cudaERNS_18TensorIteratorBaseEENKUlvE_clEvENKUlvE1_clEvEUliiE_EEEEvS5_RKT_EUliE_EEviT1_ --------------------------
	.section	.nv.info._ZN2at6native18elementwise_kernelILi128ELi4EZNS0_15gpu_kernel_implINS0_13AUnaryFunctorIiiiZZZNS0_18lshift_kernel_cudaERNS_18TensorIteratorBaseEENKUlvE_clEvENKUlvE1_clEvEUliiE_EEEEvS5_RKT_EUliE_EEviT1_,"",@"SHT_CUDA_INFO"
	.sectionflags	@""
	.align	4


	//----- nvinfo : EIATTR_CUDA_API_VERSION
	.align		4
        /*0000*/ 	.byte	0x04, 0x37
        /*0002*/ 	.short	(.L_4659 - .L_4658)
.L_4658:
        /*0004*/ 	.word	0x00000082


	//----- nvinfo : EIATTR_KPARAM_INFO
	.align		4
.L_4659:
        /*0008*/ 	.byte	0x04, 0x17
        /*000a*/ 	.short	(.L_4661 - .L_4660)
.L_4660:
        /*000c*/ 	.word	0x00000000
        /*0010*/ 	.short	0x0001
        /*0012*/ 	.short	0x0008
        /*0014*/ 	.byte	0x00, 0xf0, 0x81, 0x08


	//----- nvinfo : EIATTR_KPARAM_INFO
	.align		4
.L_4661:
        /*0018*/ 	.byte	0x04, 0x17
        /*001a*/ 	.short	(.L_4663 - .L_4662)
.L_4662:
        /*001c*/ 	.word	0x00000000
        /*0020*/ 	.short	0x0000
        /*0022*/ 	.short	0x0000
        /*0024*/ 	.byte	0x00, 0xf0, 0x11, 0x00


	//----- nvinfo : EIATTR_SPARSE_MMA_MASK
	.align		4
.L_4663:
        /*0028*/ 	.byte	0x03, 0x50
        /*002a*/ 	.short	0x0000


	//----- nvinfo : EIATTR_MAXREG_COUNT
	.align		4
        /*002c*/ 	.byte	0x03, 0x1b
        /*002e*/ 	.short	0x0080


	//----- nvinfo : EIATTR_EXTERNS
	.align		4
        /*0030*/ 	.byte	0x04, 0x0f
        /*0032*/ 	.short	(.L_4665 - .L_4664)


	//   ....[0]....
	.align		4
.L_4664:
        /*0034*/ 	.word	index@(__assertfail)


	//----- nvinfo : EIATTR_MERCURY_ISA_VERSION
	.align		4
.L_4665:
        /*0038*/ 	.byte	0x03, 0x5f
        /*003a*/ 	.short	0x0101


	//----- nvinfo : EIATTR_VRC_CTA_INIT_COUNT
	.align		4
        /*003c*/ 	.byte	0x02, 0x4a
	.zero		1
	.zero		1


	//----- nvinfo : EIATTR_SYSCALL_OFFSETS
	.align		4
        /*0040*/ 	.byte	0x04, 0x46
        /*0042*/ 	.short	(.L_4667 - .L_4666)


	//   ....[0]....
.L_4666:
        /*0044*/ 	.word	0x000020b0


	//   ....[1]....
        /*0048*/ 	.word	0x00002eb0


	//   ....[2]....
        /*004c*/ 	.word	0x000050d0


	//   ....[3]....
        /*0050*/ 	.word	0x00005cd0


	//   ....[4]....
        /*0054*/ 	.word	0x00008030


	//   ....[5]....
        /*0058*/ 	.word	0x00008c30


	//   ....[6]....
        /*005c*/ 	.word	0x0000afa0


	//   ....[7]....
        /*0060*/ 	.word	0x0000bb70


	//----- nvinfo : EIATTR_EXIT_INSTR_OFFSETS
	.align		4
.L_4667:
        /*0064*/ 	.byte	0x04, 0x1c
        /*0066*/ 	.short	(.L_4669 - .L_4668)


	//   ....[0]....
.L_4668:
        /*0068*/ 	.word	0x00008f10


	//   ....[1]....
        /*006c*/ 	.word	0x0000b100


	//   ....[2]....
        /*0070*/ 	.word	0x0000b120


	//   ....[3]....
        /*0074*/ 	.word	0x0000b1b0


	//   ....[4]....
        /*0078*/ 	.word	0x0000b1d0


	//   ....[5]....
        /*007c*/ 	.word	0x0000b1f0


	//   ....[6]....
        /*0080*/ 	.word	0x0000b280


	//   ....[7]....
        /*0084*/ 	.word	0x0000b2c0


	//   ....[8]....
        /*0088*/ 	.word	0x0000b360


	//   ....[9]....
        /*008c*/ 	.word	0x0000b3b0


	//   ....[10]....
        /*0090*/ 	.word	0x0000b3e0


	//   ....[11]....
        /*0094*/ 	.word	0x0000b4a0


	//   ....[12]....
        /*0098*/ 	.word	0x0000b610


	//   ....[13]....
        /*009c*/ 	.word	0x0000b780


	//   ....[14]....
        /*00a0*/ 	.word	0x0000b8e0


	//   ....[15]....
        /*00a4*/ 	.word	0x0000b910


	//   ....[16]....
        /*00a8*/ 	.word	0x0000b930


	//   ....[17]....
        /*00ac*/ 	.word	0x0000b9d0


	//   ....[18]....
        /*00b0*/ 	.word	0x0000ba10


	//   ....[19]....
        /*00b4*/ 	.word	0x0000bb80


	//   ....[20]....
        /*00b8*/ 	.word	0x0000bc90


	//   ....[21]....
        /*00bc*/ 	.word	0x0000bdd0


	//   ....[22]....
        /*00c0*/ 	.word	0x0000be10


	//----- nvinfo : EIATTR_MAX_THREADS
	.align		4
.L_4669:
        /*00c4*/ 	.byte	0x04, 0x05
        /*00c6*/ 	.short	(.L_4671 - .L_4670)
.L_4670:
        /*00c8*/ 	.word	0x00000080
        /*00cc*/ 	.word	0x00000001
        /*00d0*/ 	.word	0x00000001


	//----- nvinfo : EIATTR_CRS_STACK_SIZE
	.align		4
.L_4671:
        /*00d4*/ 	.byte	0x04, 0x1e
        /*00d6*/ 	.short	(.L_4673 - .L_4672)
.L_4672:
        /*00d8*/ 	.word	0x00000000


	//----- nvinfo : EIATTR_CBANK_PARAM_SIZE
	.align		4
.L_4673:
        /*00dc*/ 	.byte	0x03, 0x19
        /*00de*/ 	.short	0x0228


	//----- nvinfo : EIATTR_PARAM_CBANK
	.align		4
        /*00e0*/ 	.byte	0x04, 0x0a
        /*00e2*/ 	.short	(.L_4675 - .L_4674)
	.align		4
.L_4674:
        /*00e4*/ 	.word	index@(.nv.constant0._ZN2at6native18elementwise_kernelILi128ELi4EZNS0_15gpu_kernel_implINS0_13AUnaryFunctorIiiiZZZNS0_18lshift_kernel_cudaERNS_18TensorIteratorBaseEENKUlvE_clEvENKUlvE1_clEvEUliiE_EEEEvS5_RKT_EUliE_EEviT1_)
        /*00e8*/ 	.short	0x0380
        /*00ea*/ 	.short	0x0228


	//----- nvinfo : EIATTR_SW_WAR
	.align		4
.L_4675:
        /*00ec*/ 	.byte	0x04, 0x36
        /*00ee*/ 	.short	(.L_4677 - .L_4676)
.L_4676:
        /*00f0*/ 	.word	0x00000008
.L_4677:


//--------------------- .nv.info._ZN2at6native27unrolled_elementwise_kernelINS0_13AUnaryFunctorIiiiZZZNS0_18lshift_kernel_cudaERNS_18TensorIteratorBaseEENKUlvE_clEvENKUlvE1_clEvEUliiE_EESt5arrayIPcLm2EELi4E23TrivialOffsetCalculatorILi1EjESD_NS0_6memory12LoadWithCastILi1EEENSE_13StoreWithCastILi1EEEEEviT_T0_T2_T3_T4_T5_ --------------------------
	.section	.nv.info._ZN2at6native27unrolled_elementwise_kernelINS0_13AUnaryFunctorIiiiZZZNS0_18lshift_kernel_cudaERNS_18TensorIteratorBaseEENKUlvE_clEvENKUlvE1_clEvEUliiE_EESt5arrayIPcLm2EELi4E23TrivialOffsetCalculatorILi1EjESD_NS0_6memory12LoadWithCastILi1EEENSE_13StoreWithCastILi1EEEEEviT_T0_T2_T3_T4_T5_,"",@"SHT_CUDA_INFO"
	.sectionflags	@""
	.align	4


	//----- nvinfo : EIATTR_CUDA_API_VERSION
	.align		4
        /*0000*/ 	.byte	0x04, 0x37
        /*0002*/ 	.short	(.L_4679 - .L_4678)
.L_4678:
        /*0004*/ 	.word	0x00000082


	//----- nvinfo : EIATTR_KPARAM_INFO
	.align		4
.L_4679:
        /*0008*/ 	.byte	0x04, 0x17
        /*000a*/ 	.short	(.L_4681 - .L_4680)
.L_4680:
        /*000c*/ 	.word	0x00000000
        /*0010*/ 	.short	0x0006
        /*0012*/ 	.short	0x002c
        /*0014*/ 	.byte	0x00, 0xf0, 0x21, 0x00


	//----- nvinfo : EIATTR_KPARAM_INFO
	.align		4
.L_4681:
        /*0018*/ 	.byte	0x04, 0x17
        /*001a*/ 	.short	(.L_4683 - .L_4682)
.L_4682:
        /*001c*/ 	.word	0x00000000
        /*0020*/ 	.short	0x0005
        /*0022*/ 	.short	0x0024
        /*0024*/ 	.byte	0x00, 0xf0, 0x21, 0x00


	//----- nvinfo : EIATTR_KPARAM_INFO
	.align		4
.L_4683:
        /*0028*/ 	.byte	0x04, 0x17
        /*002a*/ 	.short	(.L_4685 - .L_4684)
.L_4684:
        /*002c*/ 	.word	0x00000000
        /*0030*/ 	.short	0x0004
        /*0032*/ 	.short	0x0021
        /*0034*/ 	.byte	0x00, 0xf0, 0x05, 0x00


	//----- nvinfo : EIATTR_KPARAM_INFO
	.align		4
.L_4685:
        /*0038*/ 	.byte	0x04, 0x17
        /*003a*/ 	.short	(.L_4687 - .L_4686)
.L_4686:
        /*003c*/ 	.word	0x00000000
        /*0040*/ 	.short	0x0003
        /*0042*/ 	.short	0x0020
        /*0044*/ 	.byte	0x00, 0xf0, 0x05, 0x00


	//----- nvinfo : EIATTR_KPARAM_INFO
	.align		4
.L_4687:
        /*0048*/ 	.byte	0x04, 0x17
        /*004a*/ 	.short	(.L_4689 - .L_4688)
.L_4688:
        /*004c*/ 	.word	0x00000000
        /*0050*/ 	.short	0x0002
        /*0052*/ 	.short	0x0010
        /*0054*/ 	.byte	0x00, 0xf0, 0x41, 0x00


	//----- nvinfo : EIATTR_KPARAM_INFO
	.align		4
.L_4689:
        /*0058*/ 	.byte	0x04, 0x17
        /*005a*/ 	.short	(.L_4691 - .L_4690)
.L_4690:
        /*005c*/ 	.word	0x00000000
        /*0060*/ 	.short	0x0001
        /*0062*/ 	.short	0x0004
        /*0064*/ 	.byte	0x00, 0xf0, 0x21, 0x00


	//----- nvinfo : EIATTR_KPARAM_INFO
	.align		4
.L_4691:
        /*0068*/ 	.byte	0x04, 0x17
        /*006a*/ 	.short	(.L_4693 - .L_4692)
.L_4692:
        /*006c*/ 	.word	0x00000000
        /*0070*/ 	.short	0x0000
        /*0072*/ 	.short	0x0000
        /*0074*/ 	.byte	0x00, 0xf0, 0x11, 0x00


	//----- nvinfo : EIATTR_SPARSE_MMA_MASK
	.align		4
.L_4693:
        /*0078*/ 	.byte	0x03, 0x50
        /*007a*/ 	.short	0x0000


	//----- nvinfo : EIATTR_MAXREG_COUNT
	.align		4
        /*007c*/ 	.byte	0x03, 0x1b
        /*007e*/ 	.short	0x00ff


	//----- nvinfo : EIATTR_EXTERNS
	.align		4
        /*0080*/ 	.byte	0x04, 0x0f
        /*0082*/ 	.short	(.L_4695 - .L_4694)


	//   ....[0]....
	.align		4
.L_4694:
        /*0084*/ 	.word	index@(__assertfail)


	//----- nvinfo : EIATTR_MERCURY_ISA_VERSION
	.align		4
.L_4695:
        /*0088*/ 	.byte	0x03, 0x5f
        /*008a*/ 	.short	0x0101


	//----- nvinfo : EIATTR_VRC_CTA_INIT_COUNT
	.align		4
        /*008c*/ 	.byte	0x02, 0x4a
	.zero		1
	.zero		1


	//----- nvinfo : EIATTR_SYSCALL_OFFSETS
	.align		4
        /*0090*/ 	.byte	0x04, 0x46
        /*0092*/ 	.short	(.L_4697 - .L_4696)


	//   ....[0]....
.L_4696:
        /*0094*/ 	.word	0x00000dc0


	//   ....[1]....
        /*0098*/ 	.word	0x00001ce0


	//   ....[2]....
        /*009c*/ 	.word	0x00002b50


	//   ....[3]....
        /*00a0*/ 	.word	0x000039c0


	//   ....[4]....
        /*00a4*/ 	.word	0x00004840


	//   ....[5]....
        /*00a8*/ 	.word	0x00005590


	//   ....[6]....
        /*00ac*/ 	.word	0x00006440


	//   ....[7]....
        /*00b0*/ 	.word	0x000072b0


	//----- nvinfo : EIATTR_EXIT_INSTR_OFFSETS
	.align		4
.L_4697:
        /*00b4*/ 	.byte	0x04, 0x1c
        /*00b6*/ 	.short	(.L_4699 - .L_4698)


	//   ....[0]....
.L_4698:
        /*00b8*/ 	.word	0x00006710


	//   ....[1]....
        /*00bc*/ 	.word	0x00006840


	//   ....[2]....
        /*00c0*/ 	.word	0x00006860


	//   ....[3]....
        /*00c4*/ 	.word	0x000068f0


	//   ....[4]....
        /*00c8*/ 	.word	0x00006910


	//   ....[5]....
        /*00cc*/ 	.word	0x00006930


	//   ....[6]....
        /*00d0*/ 	.word	0x000069c0


	//   ....[7]....
        /*00d4*/ 	.word	0x00006a00


	//   ....[8]....
        /*00d8*/ 	.word	0x00006aa0


	//   ....[9]....
        /*00dc*/ 	.word	0x00006af0


	//   ....[10]....
        /*00e0*/ 	.word	0x00006b20


	//   ....[11]....
        /*00e4*/ 	.word	0x00006be0


	//   ....[12]....
        /*00e8*/ 	.word	0x00006d50


	//   ....[13]....
        /*00ec*/ 	.word	0x00006ec0


	//   ....[14]....
        /*00f0*/ 	.word	0x00007020


	//   ....[15]....
        /*00f4*/ 	.word	0x00007050


	//   ....[16]....
        /*00f8*/ 	.word	0x00007070


	//   ....[17]....
        /*00fc*/ 	.word	0x00007110


	//   ....[18]....
        /*0100*/ 	.word	0x00007150


	//   ....[19]....
        /*0104*/ 	.word	0x000072c0


	//   ....[20]....
        /*0108*/ 	.word	0x000073d0


	//   ....[21]....
        /*010c*/ 	.word	0x00007510


	//   ....[22]....
        /*0110*/ 	.word	0x00007550


	//----- nvinfo : EIATTR_MAX_THREADS
	.align		4
.L_4699:
        /*0114*/ 	.byte	0x04, 0x05
        /*0116*/ 	.short	(.L_4701 - .L_4700)
.L_4700:
        /*0118*/ 	.word	0x00000080
        /*011c*/ 	.word	0x00000001
        /*0120*/ 	.word	0x00000001


	//----- nvinfo : EIATTR_CRS_STACK_SIZE
	.align		4
.L_4701:
        /*0124*/ 	.byte	0x04, 0x1e
        /*0126*/ 	.short	(.L_4703 - .L_4702)
.L_4702:
        /*0128*/ 	.word	0x00000000


	//----- nvinfo : EIATTR_CBANK_PARAM_SIZE
	.align		4
.L_4703:
        /*012c*/ 	.byte	0x03, 0x19
        /*012e*/ 	.short	0x0034


	//----- nvinfo : EIATTR_PARAM_CBANK
	.align		4
        /*0130*/ 	.byte	0x04, 0x0a
        /*0132*/ 	.short	(.L_4705 - .L_4704)
	.align		4
.L_4704:
        /*0134*/ 	.word	index@(.nv.constant0._ZN2at6native27unrolled_elementwise_kernelINS0_13AUnaryFunctorIiiiZZZNS0_18lshift_kernel_cudaERNS_18TensorIteratorBaseEENKUlvE_clEvENKUlvE1_clEvEUliiE_EESt5arrayIPcLm2EELi4E23TrivialOffsetCalculatorILi1EjESD_NS0_6memory12LoadWithCastILi1EEENSE_13StoreWithCastILi1EEEEEviT_T0_T2_T3_T4_T5_)
        /*0138*/ 	.short	0x0380
        /*013a*/ 	.short	0x0034


	//----- nvinfo : EIATTR_SW_WAR
	.align		4
.L_4705:
        /*013c*/ 	.byte	0x04, 0x36
        /*013e*/ 	.short	(.L_4707 - .L_4706)
.L_4706:
        /*0140*/ 	.word	0x00000008
.L_4707:


//--------------------- .nv.info._ZN2at6native18elementwise_kernelILi128ELi2EZNS0_22gpu_kernel_impl_nocastINS0_13AUnaryFunctorIiiiZZZNS0_18lshift_kernel_cudaERNS_18TensorIteratorBaseEENKUlvE_clEvENKUlvE1_clEvEUliiE_EEEEvS5_RKT_EUliE_EEviT1_ --------------------------
	.section	.nv.info._ZN2at6native18elementwise_kernelILi128ELi2EZNS0_22gpu_kernel_impl_nocastINS0_13AUnaryFunctorIiiiZZZNS0_18lshift_kernel_cudaERNS_18TensorIteratorBaseEENKUlvE_clEvENKUlvE1_clEvEUliiE_EEEEvS5_RKT_EUliE_EEviT1_,"",@"SHT_CUDA_INFO"
	.sectionflags	@""
	.align	4


	//----- nvinfo : EIATTR_CUDA_API_VERSION
	.align		4
        /*0000*/ 	.byte	0x04, 0x37
        /*0002*/ 	.short	(.L_4709 - .L_4708)
.L_4708:
        /*0004*/ 	.word	0x00000082


	//----- nvinfo : EIATTR_KPARAM_INFO
	.align		4
.L_4709:
        /*0008*/ 	.byte	0x04, 0x17
        /*000a*/ 	.short	(.L_4711 - .L_4710)
.L_4710:
        /*000c*/ 	.word	0x00000000
        /*0010*/ 	.short	0x0001
        /*0012*/ 	.short	0x0008
        /*0014*/ 	.byte	0x00, 0xf0, 0x61, 0x08


	//----- nvinfo : EIATTR_KPARAM_INFO
	.align		4
.L_4711:
        /*0018*/ 	.byte	0x04, 0x17
        /*001a*/ 	.short	(.L_4713 - .L_4712)
.L_4712:
        /*001c*/ 	.word	0x00000000
        /*0020*/ 	.short	0x0000
        /*0022*/ 	.short	0x0000
        /*0024*/ 	.byte	0x00, 0xf0, 0x11, 0x00


	//----- nvinfo : EIATTR_SPARSE_MMA_MASK
	.align		4
.L_4713:
        /*0028*/ 	.byte	0x03, 0x50
        /*002a*/ 	.short	0x0000


	//----- nvinfo : EIATTR_MAXREG_COUNT
	.align		4
        /*002c*/ 	.byte	0x03, 0x1b
        /*002e*/ 	.short	0x0080


	//----- nvinfo : EIATTR_MERCURY_ISA_VERSION
	.align		4
        /*0030*/ 	.byte	0x03, 0x5f
        /*0032*/ 	.short	0x0101


	//----- nvinfo : EIATTR_VRC_CTA_INIT_COUNT
	.align		4
        /*0034*/ 	.byte	0x02, 0x4a
	.zero		1
	.zero		1


	//----- nvinfo : EIATTR_EXIT_INSTR_OFFSETS
	.align		4
        /*0038*/ 	.byte	0x04, 0x1c
        /*003a*/ 	.short	(.L_4715 - .L_4714)


	//   ....[0]....
.L_4714:
        /*003c*/ 	.word	0x00000180


	//   ....[1]....
        /*0040*/ 	.word	0x00000210


	//   ....[2]....
        /*0044*/ 	.word	0x00001610


	//   ....[3]....
        /*0048*/ 	.word	0x00002970


	//----- nvinfo : EIATTR_MAX_THREADS
	.align		4
.L_4715:
        /*004c*/ 	.byte	0x04, 0x05
        /*004e*/ 	.short	(.L_4717 - .L_4716)
.L_4716:
        /*0050*/ 	.word	0x00000080
        /*0054*/ 	.word	0x00000001
        /*0058*/ 	.word	0x00000001


	//----- nvinfo : EIATTR_CRS_STACK_SIZE
	.align		4
.L_4717:
        /*005c*/ 	.byte	0x04, 0x1e
        /*005e*/ 	.short	(.L_4719 - .L_4718)
.L_4718:
        /*0060*/ 	.word	0x00000000


	//----- nvinfo : EIATTR_CBANK_PARAM_SIZE
	.align		4
.L_4719:
        /*0064*/ 	.byte	0x03, 0x19
        /*0066*/ 	.short	0x0220


	//----- nvinfo : EIATTR_PARAM_CBANK
	.align		4
        /*0068*/ 	.byte	0x04, 0x0a
        /*006a*/ 	.short	(.L_4721 - .L_4720)
	.align		4
.L_4720:
        /*006c*/ 	.word	index@(.nv.constant0._ZN2at6native18elementwise_kernelILi128ELi2EZNS0_22gpu_kernel_impl_nocastINS0_13AUnaryFunctorIiiiZZZNS0_18lshift_kernel_cudaERNS_18TensorIteratorBaseEENKUlvE_clEvENKUlvE1_clEvEUliiE_EEEEvS5_RKT_EUliE_EEviT1_)
        /*0070*/ 	.short	0x0380
        /*0072*/ 	.short	0x0220


	//----- nvinfo : EIATTR_SW_WAR
	.align		4
.L_4721:
        /*0074*/ 	.byte	0x04, 0x36
        /*0076*/ 	.short	(.L_4723 - .L_4722)
.L_4722:
        /*0078*/ 	.word	0x00000008
.L_4723:


//--------------------- .nv.info._ZN2at6native27unrolled_elementwise_kernelINS0_13AUnaryFunctorIiiiZZZNS0_18lshift_kernel_cudaERNS_18TensorIteratorBaseEENKUlvE_clEvENKUlvE1_clEvEUliiE_EESt5arrayIPcLm2EELi4E23TrivialOffsetCalculatorILi1EjESD_NS0_6memory15LoadWithoutCastENSE_16StoreWithoutCastEEEviT_T0_T2_T3_T4_T5_ --------------------------
	.section	.nv.info._ZN2at6native27unrolled_elementwise_kernelINS0_13AUnaryFunctorIiiiZZZNS0_18lshift_kernel_cudaERNS_18TensorIteratorBaseEENKUlvE_clEvENKUlvE1_clEvEUliiE_EESt5arrayIPcLm2EELi4E23TrivialOffsetCalculatorILi1EjESD_NS0_6memory15LoadWithoutCastENSE_16StoreWithoutCastEEEviT_T0_T2_T3_T4_T5_,"",@"SHT_CUDA_INFO"
	.sectionflags	@""
	.align	4


	//----- nvinfo : EIATTR_CUDA_API_VERSION
	.align		4
        /*0000*/ 	.byte	0x04, 0x37
        /*0002*/ 	.short	(.L_4725 - .L_4724)
.L_4724:
        /*0004*/ 	.word	0x00000082


	//----- nvinfo : EIATTR_KPARAM_INFO
	.align		4
.L_4725:
        /*0008*/ 	.byte	0x04, 0x17
        /*000a*/ 	.short	(.L_4727 - .L_4726)
.L_4726:
        /*000c*/ 	.word	0x00000000
        /*0010*/ 	.short	0x0006
        /*0012*/ 	.short	0x0023
        /*0014*/ 	.byte	0x00, 0xf0, 0x05, 0x00


	//----- nvinfo : EIATTR_KPARAM_INFO
	.align		4
.L_4727:
        /*0018*/ 	.byte	0x04, 0x17
        /*001a*/ 	.short	(.L_4729 - .L_4728)
.L_4728:
        /*001c*/ 	.word	0x00000000
        /*0020*/ 	.short	0x0005
        /*0022*/ 	.short	0x0022
        /*0024*/ 	.byte	0x00, 0xf0, 0x05, 0x00


	//----- nvinfo : EIATTR_KPARAM_INFO
	.align		4
.L_4729:
        /*0028*/ 	.byte	0x04, 0x17
        /*002a*/ 	.short	(.L_4731 - .L_4730)
.L_4730:
        /*002c*/ 	.word	0x00000000
        /*0030*/ 	.short	0x0004
        /*0032*/ 	.short	0x0021
        /*0034*/ 	.byte	0x00, 0xf0, 0x05, 0x00


	//----- nvinfo : EIATTR_KPARAM_INFO
	.align		4
.L_4731:
        /*0038*/ 	.byte	0x04, 0x17
        /*003a*/ 	.short	(.L_4733 - .L_4732)
.L_4732:
        /*003c*/ 	.word	0x00000000
        /*0040*/ 	.short	0x0003
        /*0042*/ 	.short	0x0020
        /*0044*/ 	.byte	0x00, 0xf0, 0x05, 0x00


	//----- nvinfo : EIATTR_KPARAM_INFO
	.align		4
.L_4733:
        /*0048*/ 	.byte	0x04, 0x17
        /*004a*/ 	.short	(.L_4735 - .L_4734)
.L_4734:
        /*004c*/ 	.word	0x00000000
        /*0050*/ 	.short	0x0002
        /*0052*/ 	.short	0x0010
        /*0054*/ 	.byte	0x00, 0xf0, 0x41, 0x00


	//----- nvinfo : EIATTR_KPARAM_INFO
	.align		4
.L_4735:
        /*0058*/ 	.byte	0x04, 0x17
        /*005a*/ 	.short	(.L_4737 - .L_4736)
.L_4736:
        /*005c*/ 	.word	0x00000000
        /*0060*/ 	.short	0x0001
        /*0062*/ 	.short	0x0004
        /*0064*/ 	.byte	0x00, 0xf0, 0x21, 0x00


	//----- nvinfo : EIATTR_KPARAM_INFO
	.align		4
.L_4737:
        /*0068*/ 	.byte	0x04, 0x17
        /*006a*/ 	.short	(.L_4739 - .L_4738)
.L_4738:
        /*006c*/ 	.word	0x00000000
        /*0070*/ 	.short	0x0000
        /*0072*/ 	.short	0x0000
        /*0074*/ 	.byte	0x00, 0xf0, 0x11, 0x00


	//----- nvinfo : EIATTR_SPARSE_MMA_MASK
	.align		4
.L_4739:
        /*0078*/ 	.byte	0x03, 0x50
        /*007a*/ 	.short	0x0000


	//----- nvinfo : EIATTR_MAXREG_COUNT
	.align		4
        /*007c*/ 	.byte	0x03, 0x1b
        /*007e*/ 	.short	0x00ff


	//----- nvinfo : EIATTR_MERCURY_ISA_VERSION
	.align		4
        /*0080*/ 	.byte	0x03, 0x5f
        /*0082*/ 	.short	0x0101


	//----- nvinfo : EIATTR_VRC_CTA_INIT_COUNT
	.align		4
        /*0084*/ 	.byte	0x02, 0x4a
	.zero		1
	.zero		1


	//----- nvinfo : EIATTR_EXIT_INSTR_OFFSETS
	.align		4
        /*0088*/ 	.byte	0x04, 0x1c
        /*008a*/ 	.short	(.L_4741 - .L_4740)


	//   ....[0]....
.L_4740:
        /*008c*/ 	.word	0x00000490


	//   ....[1]....
        /*0090*/ 	.word	0x000004e0


	//----- nvinfo : EIATTR_MAX_THREADS
	.align		4
.L_4741:
        /*0094*/ 	.byte	0x04, 0x05
        /*0096*/ 	.short	(.L_4743 - .L_4742)
.L_4742:
        /*0098*/ 	.word	0x00000080
        /*009c*/ 	.word	0x00000001
        /*00a0*/ 	.word	0x00000001


	//----- nvinfo : EIATTR_CRS_STACK_SIZE
	.align		4
.L_4743:
        /*00a4*/ 	.byte	0x04, 0x1e
        /*00a6*/ 	.short	(.L_4745 - .L_4744)
.L_4744:
        /*00a8*/ 	.word	0x00000000


	//----- nvinfo : EIATTR_CBANK_PARAM_SIZE
	.align		4
.L_4745:
        /*00ac*/ 	.byte	0x03, 0x19
        /*00ae*/ 	.short	0x0024


	//----- nvinfo : EIATTR_PARAM_CBANK
	.align		4
        /*00b0*/ 	.byte	0x04, 0x0a
        /*00b2*/ 	.short	(.L_4747 - .L_4746)
	.align		4
.L_4746:
        /*00b4*/ 	.word	index@(.nv.constant0._ZN2at6native27unrolled_elementwise_kernelINS0_13AUnaryFunctorIiiiZZZNS0_18lshift_kernel_cudaERNS_18TensorIteratorBaseEENKUlvE_clEvENKUlvE1_clEvEUliiE_EESt5arrayIPcLm2EELi4E23TrivialOffsetCalculatorILi1EjESD_NS0_6memory15LoadWithoutCastENSE_16StoreWithoutCastEEEviT_T0_T2_T3_T4_T5_)
        /*00b8*/ 	.short	0x0380
        /*00ba*/ 	.short	0x0024


	//----- nvinfo : EIATTR_SW_WAR
	.align		4
.L_4747:
        /*00bc*/ 	.byte	0x04, 0x36
        /*00be*/ 	.short	(.L_4749 - .L_4748)
.L_4748:
        /*00c0*/ 	.word	0x00000008
.L_4749:


//--------------------- .nv.info._ZN2at6native29vectorized_elementwise_kernelILi2ENS0_13AUnaryFunctorIiiiZZZNS0_18lshift_kernel_cudaERNS_18TensorIteratorBaseEENKUlvE_clEvENKUlvE1_clEvEUliiE_EESt5arrayIPcLm2EEEEviT0_T1_ --------------------------
	.section	.nv.info._ZN2at6native29vectorized_elementwise_kernelILi2ENS0_13AUnaryFunctorIiiiZZZNS0_18lshift_kernel_cudaERNS_18TensorIteratorBaseEENKUlvE_clEvENKUlvE1_clEvEUliiE_EESt5arrayIPcLm2EEEEviT0_T1_,"",@"SHT_CUDA_INFO"
	.sectionflags	@""
	.align	4


	//----- nvinfo : EIATTR_CUDA_API_VERSION
	.align		4
        /*0000*/ 	.byte	0x04, 0x37
        /*0002*/ 	.short	(.L_4751 - .L_4750)
.L_4750:
        /*0004*/ 	.word	0x00000082


	//----- nvinfo : EIATTR_KPARAM_INFO
	.align		4
.L_4751:
        /*0008*/ 	.byte	0x04, 0x17
        /*000a*/ 	.short	(.L_4753 - .L_4752)
.L_4752:
        /*000c*/ 	.word	0x00000000
        /*0010*/ 	.short	0x0002
        /*0012*/ 	.short	0x0010
        /*0014*/ 	.byte	0x00, 0xf0, 0x41, 0x00


	//----- nvinfo : EIATTR_KPARAM_INFO
	.align		4
.L_4753:
        /*0018*/ 	.byte	0x04, 0x17
        /*001a*/ 	.short	(.L_4755 - .L_4754)
.L_4754:
        /*001c*/ 	.word	0x00000000
        /*0020*/ 	.short	0x0001
        /*0022*/ 	.short	0x0004
        /*0024*/ 	.byte	0x00, 0xf0, 0x21, 0x00


	//----- nvinfo : EIATTR_KPARAM_INFO
	.align		4
.L_4755:
        /*0028*/ 	.byte	0x04, 0x17
        /*002a*/ 	.short	(.L_4757 - .L_4756)
.L_4756:
        /*002c*/ 	.word	0x00000000
        /*0030*/ 	.short	0x0000
        /*0032*/ 	.short	0x0000
        /*0034*/ 	.byte	0x00, 0xf0, 0x11, 0x00


	//----- nvinfo : EIATTR_SPARSE_MMA_MASK
	.align		4
.L_4757:
        /*0038*/ 	.byte	0x03, 0x50
        /*003a*/ 	.short	0x0000


	//----- nvinfo : EIATTR_MAXREG_COUNT
	.align		4
        /*003c*/ 	.byte	0x03, 0x1b
        /*003e*/ 	.short	0x00ff


	//----- nvinfo : EIATTR_MERCURY_ISA_VERSION
	.align		4
        /*0040*/ 	.byte	0x03, 0x5f
        /*0042*/ 	.short	0x0101


	//----- nvinfo : EIATTR_VRC_CTA_INIT_COUNT
	.align		4
        /*0044*/ 	.byte	0x02, 0x4a
	.zero		1
	.zero		1


	//----- nvinfo : EIATTR_EXIT_INSTR_OFFSETS
	.align		4
        /*0048*/ 	.byte	0x04, 0x1c
        /*004a*/ 	.short	(.L_4759 - .L_4758)


	//   ....[0]....
.L_4758:
        /*004c*/ 	.word	0x00000900


	//   ....[1]....
        /*0050*/ 	.word	0x00000950


	//   ....[2]....
        /*0054*/ 	.word	0x00000be0


	//----- nvinfo : EIATTR_MAX_THREADS
	.align		4
.L_4759:
        /*0058*/ 	.byte	0x04, 0x05
        /*005a*/ 	.short	(.L_4761 - .L_4760)
.L_4760:
        /*005c*/ 	.word	0x00000080
        /*0060*/ 	.word	0x00000001
        /*0064*/ 	.word	0x00000001


	//----- nvinfo : EIATTR_CRS_STACK_SIZE
	.align		4
.L_4761:
        /*0068*/ 	.byte	0x04, 0x1e
        /*006a*/ 	.short	(.L_4763 - .L_4762)
.L_4762:
        /*006c*/ 	.word	0x00000000


	//----- nvinfo : EIATTR_CBANK_PARAM_SIZE
	.align		4
.L_4763:
        /*0070*/ 	.byte	0x03, 0x19
        /*0072*/ 	.short	0x0020


	//----- nvinfo : EIATTR_PARAM_CBANK
	.align		4
        /*0074*/ 	.byte	0x04, 0x0a
        /*0076*/ 	.short	(.L_4765 - .L_4764)
	.align		4
.L_4764:
        /*0078*/ 	.word	index@(.nv.constant0._ZN2at6native29vectorized_elementwise_kernelILi2ENS0_13AUnaryFunctorIiiiZZZNS0_18lshift_kernel_cudaERNS_18TensorIteratorBaseEENKUlvE_clEvENKUlvE1_clEvEUliiE_EESt5arrayIPcLm2EEEEviT0_T1_)
        /*007c*/ 	.short	0x0380
        /*007e*/ 	.short	0x0020


	//----- nvinfo : EIATTR_SW_WAR
	.align		4
.L_4765:
        /*0080*/ 	.byte	0x04, 0x36
        /*0082*/ 	.short	(.L_4767 - .L_4766)
.L_4766:
        /*0084*/ 	.word	0x00000008
.L_4767:


//--------------------- .nv.info._ZN2at6native29vectorized_elementwise_kernelILi4ENS0_13AUnaryFunctorIiiiZZZNS0_18lshift_kernel_cudaERNS_18TensorIteratorBaseEENKUlvE_clEvENKUlvE1_clEvEUliiE_EESt5arrayIPcLm2EEEEviT0_T1_ --------------------------
	.section	.nv.info._ZN2at6native29vectorized_elementwise_kernelILi4ENS0_13AUnaryFunctorIiiiZZZNS0_18lshift_kernel_cudaERNS_18TensorIteratorBaseEENKUlvE_clEvENKUlvE1_clEvEUliiE_EESt5arrayIPcLm2EEEEviT0_T1_,"",@"SHT_CUDA_INFO"
	.sectionflags	@""
	.align	4


	//----- nvinfo : EIATTR_CUDA_API_VERSION
	.align		4
        /*0000*/ 	.byte	0x04, 0x37
        /*0002*/ 	.short	(.L_4769 - .L_4768)
.L_4768:
        /*0004*/ 	.word	0x00000082


	//----- nvinfo : EIATTR_KPARAM_INFO
	.align		4
.L_4769:
        /*0008*/ 	.byte	0x04, 0x17
        /*000a*/ 	.short	(.L_4771 - .L_4770)
.L_4770:
        /*000c*/ 	.word	0x00000000
        /*0010*/ 	.short	0x0002
        /*0012*/ 	.short	0x0010
        /*0014*/ 	.byte	0x00, 0xf0, 0x41, 0x00


	//----- nvinfo : EIATTR_KPARAM_INFO
	.align		4
.L_4771:
        /*0018*/ 	.byte	0x04, 0x17
        /*001a*/ 	.short	(.L_4773 - .L_4772)
.L_4772:
        /*001c*/ 	.word	0x00000000
        /*0020*/ 	.short	0x0001
        /*0022*/ 	.short	0x0004
        /*0024*/ 	.byte	0x00, 0xf0, 0x21, 0x00


	//----- nvinfo : EIATTR_KPARAM_INFO
	.align		4
.L_4773:
        /*0028*/ 	.byte	0x04, 0x17
        /*002a*/ 	.short	(.L_4775 - .L_4774)
.L_4774:
        /*002c*/ 	.word	0x00000000
        /*0030*/ 	.short	0x0000
        /*0032*/ 	.short	0x0000
        /*0034*/ 	.byte	0x00, 0xf0, 0x11, 0x00


	//----- nvinfo : EIATTR_SPARSE_MMA_MASK
	.align		4
.L_4775:
        /*0038*/ 	.byte	0x03, 0x50
        /*003a*/ 	.short	0x0000


	//----- nvinfo : EIATTR_MAXREG_COUNT
	.align		4
        /*003c*/ 	.byte	0x03, 0x1b
        /*003e*/ 	.short	0x00ff


	//----- nvinfo : EIATTR_MERCURY_ISA_VERSION
	.align		4
        /*0040*/ 	.byte	0x03, 0x5f
        /*0042*/ 	.short	0x0101


	//----- nvinfo : EIATTR_VRC_CTA_INIT_COUNT
	.align		4
        /*0044*/ 	.byte	0x02, 0x4a
	.zero		1
	.zero		1


	//----- nvinfo : EIATTR_EXIT_INSTR_OFFSETS
	.align		4
        /*0048*/ 	.byte	0x04, 0x1c
        /*004a*/ 	.short	(.L_4777 - .L_4776)


	//   ....[0]....
.L_4776:
        /*004c*/ 	.word	0x00000900


	//   ....[1]....
        /*0050*/ 	.word	0x00000950


	//   ....[2]....
        /*0054*/ 	.word	0x00000ba0


	//----- nvinfo : EIATTR_MAX_THREADS
	.align		4
.L_4777:
        /*0058*/ 	.byte	0x04, 0x05
        /*005a*/ 	.short	(.L_4779 - .L_4778)
.L_4778:
        /*005c*/ 	.word	0x00000080
        /*0060*/ 	.word	0x00000001
        /*0064*/ 	.word	0x00000001


	//----- nvinfo : EIATTR_CRS_STACK_SIZE
	.align		4
.L_4779:
        /*0068*/ 	.byte	0x04, 0x1e
        /*006a*/ 	.short	(.L_4781 - .L_4780)
.L_4780:
        /*006c*/ 	.word	0x00000000


	//----- nvinfo : EIATTR_CBANK_PARAM_SIZE
	.align		4
.L_4781:
        /*0070*/ 	.byte	0x03, 0x19
        /*0072*/ 	.short	0x0020


	//----- nvinfo : EIATTR_PARAM_CBANK
	.align		4
        /*0074*/ 	.byte	0x04, 0x0a
        /*0076*/ 	.short	(.L_4783 - .L_4782)
	.align		4
.L_4782:
        /*0078*/ 	.word	index@(.nv.constant0._ZN2at6native29vectorized_elementwise_kernelILi4ENS0_13AUnaryFunctorIiiiZZZNS0_18lshift_kernel_cudaERNS_18TensorIteratorBaseEENKUlvE_clEvENKUlvE1_clEvEUliiE_EESt5arrayIPcLm2EEEEviT0_T1_)
        /*007c*/ 	.short	0x0380
        /*007e*/ 	.short	0x0020


	//----- nvinfo : EIATTR_SW_WAR
	.align		4
.L_4783:
        /*0080*/ 	.byte	0x04, 0x36
        /*0082*/ 	.short	(.L_4785 - .L_4784)
.L_4784:
        /*0084*/ 	.word	0x00000008
.L_4785:


//--------------------- .nv.info._ZN2at6native29vectorized_elementwise_kernelILi8ENS0_13AUnaryFunctorIiiiZZZNS0_18lshift_kernel_cudaERNS_18TensorIteratorBaseEENKUlvE_clEvENKUlvE1_clEvEUliiE_EESt5arrayIPcLm2EEEEviT0_T1_ --------------------------
	.section	.nv.info._ZN2at6native29vectorized_elementwise_kernelILi8ENS0_13AUnaryFunctorIiiiZZZNS0_18lshift_kernel_cudaERNS_18TensorIteratorBaseEENKUlvE_clEvENKUlvE1_clEvEUliiE_EESt5arrayIPcLm2EEEEviT0_T1_,"",@"SHT_CUDA_INFO"
	.sectionflags	@""
	.align	4


	//----- nvinfo : EIATTR_CUDA_API_VERSION
	.align		4
        /*0000*/ 	.byte	0x04, 0x37
        /*0002*/ 	.short	(.L_4787 - .L_4786)
.L_4786:
        /*0004*/ 	.word	0x00000082


	//----- nvinfo : EIATTR_KPARAM_INFO
	.align		4
.L_4787:
        /*0008*/ 	.byte	0x04, 0x17
        /*000a*/ 	.short	(.L_4789 - .L_4788)
.L_4788:
        /*000c*/ 	.word	0x00000000
        /*0010*/ 	.short	0x0002
        /*0012*/ 	.short	0x0010
        /*0014*/ 	.byte	0x00, 0xf0, 0x41, 0x00


	//----- nvinfo : EIATTR_KPARAM_INFO
	.align		4
.L_4789:
        /*0018*/ 	.byte	0x04, 0x17
        /*001a*/ 	.short	(.L_4791 - .L_4790)
.L_4790:
        /*001c*/ 	.word	0x00000000
        /*0020*/ 	.short	0x0001
        /*0022*/ 	.short	0x0004
        /*0024*/ 	.byte	0x00, 0xf0, 0x21, 0x00


	//----- nvinfo : EIATTR_KPARAM_INFO
	.align		4
.L_4791:
        /*0028*/ 	.byte	0x04, 0x17
        /*002a*/ 	.short	(.L_4793 - .L_4792)
.L_4792:
        /*002c*/ 	.word	0x00000000
        /*0030*/ 	.short	0x0000
        /*0032*/ 	.short	0x0000
        /*0034*/ 	.byte	0x00, 0xf0, 0x11, 0x00


	//----- nvinfo : EIATTR_SPARSE_MMA_MASK
	.align		4
.L_4793:
        /*0038*/ 	.byte	0x03, 0x50
        /*003a*/ 	.short	0x0000


	//----- nvinfo : EIATTR_MAXREG_COUNT
	.align		4
        /*003c*/ 	.byte	0x03, 0x1b
        /*003e*/ 	.short	0x00ff


	//----- nvinfo : EIATTR_MERCURY_ISA_VERSION
	.align		4
        /*0040*/ 	.byte	0x03, 0x5f
        /*0042*/ 	.short	0x0101


	//----- nvinfo : EIATTR_VRC_CTA_INIT_COUNT
	.align		4
        /*0044*/ 	.byte	0x02, 0x4a
	.zero		1
	.zero		1


	//----- nvinfo : EIATTR_EXIT_INSTR_OFFSETS
	.align		4
        /*0048*/ 	.byte	0x04, 0x1c
        /*004a*/ 	.short	(.L_4795 - .L_4794)


	//   ....[0]....
.L_4794:
        /*004c*/ 	.word	0x00000900


	//   ....[1]....
        /*0050*/ 	.word	0x00000950


	//   ....[2]....
        /*0054*/ 	.word	0x00000b80


	//----- nvinfo : EIATTR_MAX_THREADS
	.align		4
.L_4795:
        /*0058*/ 	.byte	0x04, 0x05
        /*005a*/ 	.short	(.L_4797 - .L_4796)
.L_4796:
        /*005c*/ 	.word	0x00000080
        /*0060*/ 	.word	0x00000001
        /*0064*/ 	.word	0x00000001


	//----- nvinfo : EIATTR_CRS_STACK_SIZE
	.align		4
.L_4797:
        /*0068*/ 	.byte	0x04, 0x1e
        /*006a*/ 	.short	(.L_4799 - .L_4798)
.L_4798:
        /*006c*/ 	.word	0x00000000


	//----- nvinfo : EIATTR_CBANK_PARAM_SIZE
	.align		4
.L_4799:
        /*0070*/ 	.byte	0x03, 0x19
        /*0072*/ 	.short	0x0020


	//----- nvinfo : EIATTR_PARAM_CBANK
	.align		4
        /*0074*/ 	.byte	0x04, 0x0a
        /*0076*/ 	.short	(.L_4801 - .L_4800)
	.align		4
.L_4800:
        /*0078*/ 	.word	index@(.nv.constant0._ZN2at6native29vectorized_elementwise_kernelILi8ENS0_13AUnaryFunctorIiiiZZZNS0_18lshift_kernel_cudaERNS_18TensorIteratorBaseEENKUlvE_clEvENKUlvE1_clEvEUliiE_EESt5arrayIPcLm2EEEEviT0_T1_)
        /*007c*/ 	.short	0x0380
        /*007e*/ 	.short	0x0020


	//----- nvinfo : EIATTR_SW_WAR
	.align		4
.L_4801:
        /*0080*/ 	.byte	0x04, 0x36
        /*0082*/ 	.short	(.L_4803 - .L_4802)
.L_4802:
        /*0084*/ 	.word	0x00000008
.L_4803:


//--------------------- .nv.info._ZN2at6native18elementwise_kernelILi128ELi4EZNS0_15gpu_kernel_implINS0_13BinaryFunctorIaaaZZZNS0_18lshift_kernel_cudaERNS_18TensorIteratorBaseEENKUlvE_clEvENKUlvE0_clEvEUlaaE_EEEEvS5_RKT_EUliE_EEviT1_ --------------------------
	.section	.nv.info._ZN2at6native18elementwise_kernelILi128ELi4EZNS0_15gpu_kernel_implINS0_13BinaryFunctorIaaaZZZNS0_18lshift_kernel_cudaERNS_18TensorIteratorBaseEENKUlvE_clEvENKUlvE0_clEvEUlaaE_EEEEvS5_RKT_EUliE_EEviT1_,"",@"SHT_CUDA_INFO"
	.sectionflags	@""
	.align	4


	//----- nvinfo : EIATTR_CUDA_API_VERSION
	.align		4
        /*0000*/ 	.byte	0x04, 0x37
        /*0002*/ 	.short	(.L_4805 - .L_4804)
.L_4804:
        /*0004*/ 	.word	0x00000082


	//----- nvinfo : EIATTR_KPARAM_INFO
	.align		4
.L_4805:
        /*0008*/ 	.byte	0x04, 0x17
        /*000a*/ 	.short	(.L_4807 - .L_4806)
.L_4806:
        /*000c*/ 	.word	0x00000000
        /*0010*/ 	.short	0x0001
        /*0012*/ 	.short	0x0008
        /*0014*/ 	.byte	0x00, 0xf0, 0x21, 0x0a


	//----- nvinfo : EIATTR_KPARAM_INFO
	.align		4
.L_4807:
        /*0018*/ 	.byte	0x04, 0x17
        /*001a*/ 	.short	(.L_4809 - .L_4808)
.L_4808:
        /*001c*/ 	.word	0x00000000
        /*0020*/ 	.short	0x0000
        /*0022*/ 	.short	0x0000
        /*0024*/ 	.byte	0x00, 0xf0, 0x11, 0x00


	//----- nvinfo : EIATTR_SPARSE_MMA_MASK
	.align		4
.L_4809:
        /*0028*/ 	.byte	0x03, 0x50
        /*002a*/ 	.short	0x0000


	//----- nvinfo : EIATTR_MAXREG_COUNT
	.align		4
        /*002c*/ 	.byte	0x03, 0x1b
        /*002e*/ 	.short	0x0080


	//----- nvinfo : EIATTR_EXTERNS
	.align		4
        /*0030*/ 	.byte	0x04, 0x0f
        /*0032*/ 	.short	(.L_4811 - .L_4810)


	//   ....[0]....
	.align		4
.L_4810:
        /*0034*/ 	.word	index@(__assertfail)


	//----- nvinfo : EIATTR_MERCURY_ISA_VERSION
	.align		4
.L_4811:
        /*0038*/ 	.byte	0x03, 0x5f
        /*003a*/ 	.short	0x0101


	//----- nvinfo : EIATTR_VRC_CTA_INIT_COUNT
	.align		4
        /*003c*/ 	.byte	0x02, 0x4a
	.zero		1
	.zero		1


	//----- nvinfo : EIATTR_SYSCALL_OFFSETS
	.align		4
        /*0040*/ 	.byte	0x04, 0x46
        /*0042*/ 	.short	(.L_4813 - .L_4812)


	//   ....[0]....
.L_4812:
        /*0044*/ 	.word	0x00002460


	//   ....[1]....
        /*0048*/ 	.word	0x000032b0


	//   ....[2]....
        /*004c*/ 	.word	0x000041b0


	//   ....[3]....
        /*0050*/ 	.word	0x000067d0


	//   ....[4]....
        /*0054*/ 	.word	0x00007620


	//   ....[5]....
        /*0058*/ 	.word	0x00008360


	//   ....[6]....
        /*005c*/ 	.word	0x0000aa70


	//   ....[7]....
        /*0060*/ 	.word	0x0000b8c0


	//   ....[8]....
        /*0064*/ 	.word	0x0000c600


	//   ....[9]....
        /*0068*/ 	.word	0x0000ed30


	//   ....[10]....
        /*006c*/ 	.word	0x0000fb80


	//   ....[11]....
        /*0070*/ 	.word	0x00010890


	//----- nvinfo : EIATTR_EXIT_INSTR_OFFSETS
	.align		4
.L_4813:
        /*0074*/ 	.byte	0x04, 0x1c
        /*0076*/ 	.short	(.L_4815 - .L_4814)


	//   ....[0]....
.L_4814:
        /*0078*/ 	.word	0x0000c8e0


	//   ....[1]....
        /*007c*/ 	.word	0x0000fd00


	//   ....[2]....
        /*0080*/ 	.word	0x0000fd20


	//   ....[3]....
        /*0084*/ 	.word	0x0000fde0


	//   ....[4]....
        /*0088*/ 	.word	0x0000fe20


	//   ....[5]....
        /*008c*/ 	.word	0x0000fe60


	//   ....[6]....
        /*0090*/ 	.word	0x0000fef0


	//   ....[7]....
        /*0094*/ 	.word	0x0000ff30


	//   ....[8]....
        /*0098*/ 	.word	0x0000ffd0


	//   ....[9]....
        /*009c*/ 	.word	0x00010020


	//   ....[10]....
        /*00a0*/ 	.word	0x00010070


	//   ....[11]....
        /*00a4*/ 	.word	0x00010150


	//   ....[12]....
        /*00a8*/ 	.word	0x000102c0


	//   ....[13]....
        /*00ac*/ 	.word	0x00010430


	//   ....[14]....
        /*00b0*/ 	.word	0x00010590


	//   ....[15]....
        /*00b4*/ 	.word	0x000105f0


	//   ....[16]....
        /*00b8*/ 	.word	0x00010630


	//   ....[17]....
        /*00bc*/ 	.word	0x000106d0


	//   ....[18]....
        /*00c0*/ 	.word	0x00010730


	//   ....[19]....
        /*00c4*/ 	.word	0x000108a0


	//   ....[20]....
        /*00c8*/ 	.word	0x000109b0


	//   ....[21]....
        /*00cc*/ 	.word	0x00010af0


	//   ....[22]....
        /*00d0*/ 	.word	0x00010b30


	//----- nvinfo : EIATTR_MAX_THREADS
	.align		4
.L_4815:
        /*00d4*/ 	.byte	0x04, 0x05
        /*00d6*/ 	.short	(.L_4817 - .L_4816)
.L_4816:
        /*00d8*/ 	.word	0x00000080
        /*00dc*/ 	.word	0x00000001
        /*00e0*/ 	.word	0x00000001


	//----- nvinfo : EIATTR_CRS_STACK_SIZE
	.align		4
.L_4817:
        /*00e4*/ 	.byte	0x04, 0x1e
        /*00e6*/ 	.short	(.L_4819 - .L_4818)
.L_4818:
        /*00e8*/ 	.word	0x00000000


	//----- nvinfo : EIATTR_CBANK_PARAM_SIZE
	.align		4
.L_4819:
        /*00ec*/ 	.byte	0x03, 0x19
        /*00ee*/ 	.short	0x0290


	//----- nvinfo : EIATTR_PARAM_CBANK
	.align		4
        /*00f0*/ 	.byte	0x04, 0x0a
        /*00f2*/ 	.short	(.L_4821 - .L_4820)
	.align		4
.L_4820:
        /*00f4*/ 	.word	index@(.nv.constant0._ZN2at6native18elementwise_kernelILi128ELi4EZNS0_15gpu_kernel_implINS0_13BinaryFunctorIaaaZZZNS0_18lshift_kernel_cudaERNS_18TensorIteratorBaseEENKUlvE_clEvENKUlvE0_clEvEUlaaE_EEEEvS5_RKT_EUliE_EEviT1_)
        /*00f8*/ 	.short	0x0380
        /*00fa*/ 	.short	0x0290


	//----- nvinfo : EIATTR_SW_WAR
	.align		4
.L_4821:
        /*00fc*/ 	.byte	0x04, 0x36
        /*00fe*/ 	.short	(.L_4823 - .L_4822)
.L_4822:
        /*0100*/ 	.word	0x00000008
.L_4823:


//--------------------- .nv.info._ZN2at6native27unrolled_elementwise_kernelINS0_13BinaryFunctorIaaaZZZNS0_18lshift_kernel_cudaERNS_18TensorIteratorBaseEENKUlvE_clEvENKUlvE0_clEvEUlaaE_EESt5arrayIPcLm3EELi4E23TrivialOffsetCalculatorILi2EjESC_ILi1EjENS0_6memory12LoadWithCastILi2EEENSF_13StoreWithCastILi1EEEEEviT_T0_T2_T3_T4_T5_ --------------------------
	.section	.nv.info._ZN2at6native27unrolled_elementwise_kernelINS0_13BinaryFunctorIaaaZZZNS0_18lshift_kernel_cudaERNS_18TensorIteratorBaseEENKUlvE_clEvENKUlvE0_clEvEUlaaE_EESt5arrayIPcLm3EELi4E23TrivialOffsetCalculatorILi2EjESC_ILi1EjENS0_6memory12LoadWithCastILi2EEENSF_13StoreWithCastILi1EEEEEviT_T0_T2_T3_T4_T5_,"",@"SHT_CUDA_INFO"
	.sectionflags	@""
	.align	4


	//----- nvinfo : EIATTR_CUDA_API_VERSION
	.align		4
        /*0000*/ 	.byte	0x04, 0x37
        /*0002*/ 	.short	(.L_4825 - .L_4824)
.L_4824:
        /*0004*/ 	.word	0x00000082


	//----- nvinfo : EIATTR_KPARAM_INFO
	.align		4
.L_4825:
        /*0008*/ 	.byte	0x04, 0x17
        /*000a*/ 	.short	(.L_4827 - .L_4826)
.L_4826:
        /*000c*/ 	.word	0x00000000
        /*0010*/ 	.short	0x0006
        /*0012*/ 	.short	0x0030
        /*0014*/ 	.byte	0x00, 0xf0, 0x21, 0x00


	//----- nvinfo : EIATTR_KPARAM_INFO
	.align		4
.L_4827:
        /*0018*/ 	.byte	0x04, 0x17
        /*001a*/ 	.short	(.L_4829 - .L_4828)
.L_4828:
        /*001c*/ 	.word	0x00000000
        /*0020*/ 	.short	0x0005
        /*0022*/ 	.short	0x0024
        /*0024*/ 	.byte	0x00, 0xf0, 0x31, 0x00


	//----- nvinfo : EIATTR_KPARAM_INFO
	.align		4
.L_4829:
        /*0028*/ 	.byte	0x04, 0x17
        /*002a*/ 	.short	(.L_4831 - .L_4830)
.L_4830:
        /*002c*/ 	.word	0x00000000
        /*0030*/ 	.short	0x0004
        /*0032*/ 	.short	0x0021
        /*0034*/ 	.byte	0x00, 0xf0, 0x05, 0x00


	//----- nvinfo : EIATTR_KPARAM_INFO
	.align		4
.L_4831:
        /*0038*/ 	.byte	0x04, 0x17
        /*003a*/ 	.short	(.L_4833 - .L_4832)
.L_4832:
        /*003c*/ 	.word	0x00000000
        /*0040*/ 	.short	0x0003
        /*0042*/ 	.short	0x0020
        /*0044*/ 	.byte	0x00, 0xf0, 0x05, 0x00


	//----- nvinfo : EIATTR_KPARAM_INFO
	.align		4
.L_4833:
        /*0048*/ 	.byte	0x04, 0x17
        /*004a*/ 	.short	(.L_4835 - .L_4834)
.L_4834:
        /*004c*/ 	.word	0x00000000
        /*0050*/ 	.short	0x0002
        /*0052*/ 	.short	0x0008
        /*0054*/ 	.byte	0x00, 0xf0, 0x61, 0x00


	//----- nvinfo : EIATTR_KPARAM_INFO
	.align		4
.L_4835:
        /*0058*/ 	.byte	0x04, 0x17
        /*005a*/ 	.short	(.L_4837 - .L_4836)
.L_4836:
        /*005c*/ 	.word	0x00000000
        /*0060*/ 	.short	0x0001
        /*0062*/ 	.short	0x0004
        /*0064*/ 	.byte	0x00, 0xf0, 0x05, 0x00


	//----- nvinfo : EIATTR_KPARAM_INFO
	.align		4
.L_4837:
        /*0068*/ 	.byte	0x04, 0x17
        /*006a*/ 	.short	(.L_4839 - .L_4838)
.L_4838:
        /*006c*/ 	.word	0x00000000
        /*0070*/ 	.short	0x0000
        /*0072*/ 	.short	0x0000
        /*0074*/ 	.byte	0x00, 0xf0, 0x11, 0x00


	//----- nvinfo : EIATTR_SPARSE_MMA_MASK
	.align		4
.L_4839:
        /*0078*/ 	.byte	0x03, 0x50
        /*007a*/ 	.short	0x0000


	//----- nvinfo : EIATTR_MAXREG_COUNT
	.align		4
        /*007c*/ 	.byte	0x03, 0x1b
        /*007e*/ 	.short	0x00ff


	//----- nvinfo : EIATTR_EXTERNS
	.align		4
        /*0080*/ 	.byte	0x04, 0x0f
        /*0082*/ 	.short	(.L_4841 - .L_4840)


	//   ....[0]....
	.align		4
.L_4840:
        /*0084*/ 	.word	index@(__assertfail)


	//----- nvinfo : EIATTR_MERCURY_ISA_VERSION
	.align		4
.L_4841:
        /*0088*/ 	.byte	0x03, 0x5f
        /*008a*/ 	.short	0x0101


	//----- nvinfo : EIATTR_VRC_CTA_INIT_COUNT
	.align		4
        /*008c*/ 	.byte	0x02, 0x4a
	.zero		1
	.zero		1


	//----- nvinfo : EIATTR_SYSCALL_OFFSETS
	.align		4
        /*0090*/ 	.byte	0x04, 0x46
        /*0092*/ 	.short	(.L_4843 - .L_4842)


	//   ....[0]....
.L_4842:
        /*0094*/ 	.word	0x00000e50


	//   ....[1]....
        /*0098*/ 	.word	0x00001cd0


	//   ....[2]....
        /*009c*/ 	.word	0x00002ca0


	//   ....[3]....
        /*00a0*/ 	.word	0x00003b20


	//   ....[4]....
        /*00a4*/ 	.word	0x00004a30


	//   ....[5]....
        /*00a8*/ 	.word	0x000058c0


	//   ....[6]....
        /*00ac*/ 	.word	0x000067d0


	//   ....[7]....
        /*00b0*/ 	.word	0x00007660


	//   ....[8]....
        /*00b4*/ 	.word	0x000087a0


	//   ....[9]....
        /*00b8*/ 	.word	0x000096a0


	//   ....[10]....
        /*00bc*/ 	.word	0x0000a630


	//   ....[11]....
        /*00c0*/ 	.word	0x0000b5c0


	//----- nvinfo : EIATTR_EXIT_INSTR_OFFSETS
	.align		4
.L_4843:
        /*00c4*/ 	.byte	0x04, 0x1c
        /*00c6*/ 	.short	(.L_4845 - .L_4844)


	//   ....[0]....
.L_4844:
        /*00c8*/ 	.word	0x0000a900


	//   ....[1]....
        /*00cc*/ 	.word	0x0000aa30


	//   ....[2]....
        /*00d0*/ 	.word	0x0000aa50


	//   ....[3]....
        /*00d4*/ 	.word	0x0000ab10


	//   ....[4]....
        /*00d8*/ 	.word	0x0000ab50


	//   ....[5]....
        /*00dc*/ 	.word	0x0000ab90


	//   ....[6]....
        /*00e0*/ 	.word	0x0000ac20


	//   ....[7]....
        /*00e4*/ 	.word	0x0000ac60


	//   ....[8]....
        /*00e8*/ 	.word	0x0000ad00


	//   ....[9]....
        /*00ec*/ 	.word	0x0000ad50


	//   ....[10]....
        /*00f0*/ 	.word	0x0000ada0


	//   ....[11]....
        /*00f4*/ 	.word	0x0000ae80


	//   ....[12]....
        /*00f8*/ 	.word	0x0000aff0


	//   ....[13]....
        /*00fc*/ 	.word	0x0000b160


	//   ....[14]....
        /*0100*/ 	.word	0x0000b2c0


	//   ....[15]....
        /*0104*/ 	.word	0x0000b320


	//   ....[16]....
        /*0108*/ 	.word	0x0000b360


	//   ....[17]....
        /*010c*/ 	.word	0x0000b400


	//   ....[18]....
        /*0110*/ 	.word	0x0000b460


	//   ....[19]....
        /*0114*/ 	.word	0x0000b5d0


	//   ....[20]....
        /*0118*/ 	.word	0x0000b6e0


	//   ....[21]....
        /*011c*/ 	.word	0x0000b820


	//   ....[22]....
        /*0120*/ 	.word	0x0000b860


	//----- nvinfo : EIATTR_MAX_THREADS
	.align		4
.L_4845:
        /*0124*/ 	.byte	0x04, 0x05
        /*0126*/ 	.short	(.L_4847 - .L_4846)
.L_4846:
        /*0128*/ 	.word	0x00000080
        /*012c*/ 	.word	0x00000001
        /*0130*/ 	.word	0x00000001


	//----- nvinfo : EIATTR_CRS_STACK_SIZE
	.align		4
.L_4847:
        /*0134*/ 	.byte	0x04, 0x1e
        /*0136*/ 	.short	(.L_4849 - .L_4848)
.L_4848:
        /*0138*/ 	.word	0x00000000


	//----- nvinfo : EIATTR_CBANK_PARAM_SIZE
	.align		4
.L_4849:
        /*013c*/ 	.byte	0x03, 0x19
        /*013e*/ 	.short	0x0038


	//----- nvinfo : EIATTR_PARAM_CBANK
	.align		4
        /*0140*/ 	.byte	0x04, 0x0a
        /*0142*/ 	.short	(.L_4851 - .L_4850)
	.align		4
.L_4850:
        /*0144*/ 	.word	index@(.nv.constant0._ZN2at6native27unrolled_elementwise_kernelINS0_13BinaryFunctorIaaaZZZNS0_18lshift_kernel_cudaERNS_18TensorIteratorBaseEENKUlvE_clEvENKUlvE0_clEvEUlaaE_EESt5arrayIPcLm3EELi4E23TrivialOffsetCalculatorILi2EjESC_ILi1EjENS0_6memory12LoadWithCastILi2EEENSF_13StoreWithCastILi1EEEEEviT_T0_T2_T3_T4_T5_)
        /*0148*/ 	.short	0x0380
        /*014a*/ 	.short	0x0038


	//----- nvinfo : EIATTR_SW_WAR
	.align		4
.L_4851:
        /*014c*/ 	.byte	0x04, 0x36
        /*014e*/ 	.short	(.L_4853 - .L_4852)
.L_4852:
        /*0150*/ 	.word	0x00000008
.L_4853:


//--------------------- .nv.info._ZN2at6native18elementwise_kernelILi128ELi4EZNS0_22gpu_kernel_impl_nocastINS0_13BinaryFunctorIaaaZZZNS0_18lshift_kernel_cudaERNS_18TensorIteratorBaseEENKUlvE_clEvENKUlvE0_clEvEUlaaE_EEEEvS5_RKT_EUliE_EEviT1_ --------------------------
	.section	.nv.info._ZN2at6native18elementwise_kernelILi128ELi4EZNS0_22gpu_kernel_impl_nocastINS0_13BinaryFunctorIaaaZZZNS0_18lshift_kernel_cudaERNS_18TensorIteratorBaseEENKUlvE_clEvENKUlvE0_clEvEUlaaE_EEEEvS5_RKT_EUliE_EEviT1_,"",@"SHT_CUDA_INFO"
	.sectionflags	@""
	.align	4


	//----- nvinfo : EIATTR_CUDA_API_VERSION
	.align		4
        /*0000*/ 	.byte	0x04, 0x37
        /*0002*/ 	.short	(.L_4855 - .L_4854)
.L_4854:
        /*0004*/ 	.word	0x00000082


	//----- nvinfo : EIATTR_KPARAM_INFO
	.align		4
.L_4855:
        /*0008*/ 	.byte	0x04, 0x17
        /*000a*/ 	.short	(.L_4857 - .L_4856)
.L_4856:
        /*000c*/ 	.word	0x00000000
        /*0010*/ 	.short	0x0001
        /*0012*/ 	.short	0x0008
        /*0014*/ 	.byte	0x00, 0xf0, 0x21, 0x0a


	//----- nvinfo : EIATTR_KPARAM_INFO
	.align		4
.L_4857:
        /*0018*/ 	.byte	0x04, 0x17
        /*001a*/ 	.short	(.L_4859 - .L_4858)
.L_4858:
        /*001c*/ 	.word	0x00000000
        /*0020*/ 	.short	0x0000
        /*0022*/ 	.short	0x0000
        /*0024*/ 	.byte	0x00, 0xf0, 0x11, 0x00


	//----- nvinfo : EIATTR_SPARSE_MMA_MASK
	.align		4
.L_4859:
        /*0028*/ 	.byte	0x03, 0x50
        /*002a*/ 	.short	0x0000


	//----- nvinfo : EIATTR_MAXREG_COUNT
	.align		4
        /*002c*/ 	.byte	0x03, 0x1b
        /*002e*/ 	.short	0x0080


	//----- nvinfo : EIATTR_MERCURY_ISA_VERSION
	.align		4
        /*0030*/ 	.byte	0x03, 0x5f
        /*0032*/ 	.short	0x0101


	//----- nvinfo : EIATTR_VRC_CTA_INIT_COUNT
	.align		4
        /*0034*/ 	.byte	0x02, 0x4a
	.zero		1
	.zero		1


	//----- nvinfo : EIATTR_EXIT_INSTR_OFFSETS
	.align		4
        /*0038*/ 	.byte	0x04, 0x1c
        /*003a*/ 	.short	(.L_4861 - .L_4860)


	//   ....[0]....
.L_4860:
        /*003c*/ 	.word	0x00000360


	//   ....[1]....
        /*0040*/ 	.word	0x00000400


	//   ....[2]....
        /*0044*/ 	.word	0x00004940


	//   ....[3]....
        /*0048*/ 	.word	0x00005ff0


	//----- nvinfo : EIATTR_MAX_THREADS
	.align		4
.L_4861:
        /*004c*/ 	.byte	0x04, 0x05
        /*004e*/ 	.short	(.L_4863 - .L_4862)
.L_4862:
        /*0050*/ 	.word	0x00000080
        /*0054*/ 	.word	0x00000001
        /*0058*/ 	.word	0x00000001


	//----- nvinfo : EIATTR_CRS_STACK_SIZE
	.align		4
.L_4863:
        /*005c*/ 	.byte	0x04, 0x1e
        /*005e*/ 	.short	(.L_4865 - .L_4864)
.L_4864:
        /*0060*/ 	.word	0x00000000


	//----- nvinfo : EIATTR_CBANK_PARAM_SIZE
	.align		4
.L_4865:
        /*0064*/ 	.byte	0x03, 0x19
        /*0066*/ 	.short	0x0290


	//----- nvinfo : EIATTR_PARAM_CBANK
	.align		4
        /*0068*/ 	.byte	0x04, 0x0a
        /*006a*/ 	.short	(.L_4867 - .L_4866)
	.align		4
.L_4866:
        /*006c*/ 	.word	index@(.nv.constant0._ZN2at6native18elementwise_kernelILi128ELi4EZNS0_22gpu_kernel_impl_nocastINS0_13BinaryFunctorIaaaZZZNS0_18lshift_kernel_cudaERNS_18TensorIteratorBaseEENKUlvE_clEvENKUlvE0_clEvEUlaaE_EEEEvS5_RKT_EUliE_EEviT1_)
        /*0070*/ 	.short	0x0380
        /*0072*/ 	.short	0x0290


	//----- nvinfo : EIATTR_SW_WAR
	.align		4
.L_4867:
        /*0074*/ 	.byte	0x04, 0x36
        /*0076*/ 	.short	(.L_4869 - .L_4868)
.L_4868:
        /*0078*/ 	.word	0x00000008
.L_4869:


//--------------------- .nv.info._ZN2at6native27unrolled_elementwise_kernelINS0_13BinaryFunctorIaaaZZZNS0_18lshift_kernel_cudaERNS_18TensorIteratorBaseEENKUlvE_clEvENKUlvE0_clEvEUlaaE_EESt5arrayIPcLm3EELi4E23TrivialOffsetCalculatorILi2EjESC_ILi1EjENS0_6memory15LoadWithoutCastENSF_16StoreWithoutCastEEEviT_T0_T2_T3_T4_T5_ --------------------------
	.section	.nv.info._ZN2at6native27unrolled_elementwise_kernelINS0_13BinaryFunctorIaaaZZZNS0_18lshift_kernel_cudaERNS_18TensorIteratorBaseEENKUlvE_clEvENKUlvE0_clEvEUlaaE_EESt5arrayIPcLm3EELi4E23TrivialOffsetCalculatorILi2EjESC_ILi1EjENS0_6memory15LoadWithoutCastENSF_16StoreWithoutCastEEEviT_T0_T2_T3_T4_T5_,"",@"SHT_CUDA_INFO"
	.sectionflags	@""
	.align	4


	//----- nvinfo : EIATTR_CUDA_API_VERSION
	.align		4
        /*0000*/ 	.byte	0x04, 0x37
        /*0002*/ 	.short	(.L_4871 - .L_4870)
.L_4870:
        /*0004*/ 	.word	0x00000082


	//----- nvinfo : EIATTR_KPARAM_INFO
	.align		4
.L_4871:
        /*0008*/ 	.byte	0x04, 0x17
        /*000a*/ 	.short	(.L_4873 - .L_4872)
.L_4872:
        /*000c*/ 	.word	0x00000000
        /*0010*/ 	.short	0x0006
        /*0012*/ 	.short	0x0023
        /*0014*/ 	.byte	0x00, 0xf0, 0x05, 0x00


	//----- nvinfo : EIATTR_KPARAM_INFO
	.align		4
.L_4873:
        /*0018*/ 	.byte	0x04, 0x17
        /*001a*/ 	.short	(.L_4875 - .L_4874)
.L_4874:
        /*001c*/ 	.word	0x00000000
        /*0020*/ 	.short	0x0005
        /*0022*/ 	.short	0x0022
        /*0024*/ 	.byte	0x00, 0xf0, 0x05, 0x00


	//----- nvinfo : EIATTR_KPARAM_INFO
	.align		4
.L_4875:
        /*0028*/ 	.byte	0x04, 0x17
        /*002a*/ 	.short	(.L_4877 - .L_4876)
.L_4876:
        /*002c*/ 	.word	0x00000000
        /*0030*/ 	.short	0x0004
        /*0032*/ 	.short	0x0021
        /*0034*/ 	.byte	0x00, 0xf0, 0x05, 0x00


	//----- nvinfo : EIATTR_KPARAM_INFO
	.align		4
.L_4877:
        /*0038*/ 	.byte	0x04, 0x17
        /*003a*/ 	.short	(.L_4879 - .L_4878)
.L_4878:
        /*003c*/ 	.word	0x00000000
        /*0040*/ 	.short	0x0003
        /*0042*/ 	.short	0x0020
        /*0044*/ 	.byte	0x00, 0xf0, 0x05, 0x00


	//----- nvinfo : EIATTR_KPARAM_INFO
	.align		4
.L_4879:
        /*0048*/ 	.byte	0x04, 0x17
        /*004a*/ 	.short	(.L_4881 - .L_4880)
.L_4880:
        /*004c*/ 	.word	0x00000000
        /*0050*/ 	.short	0x0002
        /*0052*/ 	.short	0x0008
        /*0054*/ 	.byte	0x00, 0xf0, 0x61, 0x00


	//----- nvinfo : EIATTR_KPARAM_INFO
	.align		4
.L_4881:
        /*0058*/ 	.byte	0x04, 0x17
        /*005a*/ 	.short	(.L_4883 - .L_4882)
.L_4882:
        /*005c*/ 	.word	0x00000000
        /*0060*/ 	.short	0x0001
        /*0062*/ 	.short	0x0004
        /*0064*/ 	.byte	0x00, 0xf0, 0x05, 0x00


	//----- nvinfo : EIATTR_KPARAM_INFO
	.align		4
.L_4883:
        /*0068*/ 	.byte	0x04, 0x17
        /*006a*/ 	.short	(.L_4885 - .L_4884)
.L_4884:
        /*006c*/ 	.word	0x00000000
        /*0070*/ 	.short	0x0000
        /*0072*/ 	.short	0x0000
        /*0074*/ 	.byte	0x00, 0xf0, 0x11, 0x00


	//----- nvinfo : EIATTR_SPARSE_MMA_MASK
	.align		4
.L_4885:
        /*0078*/ 	.byte	0x03, 0x50
        /*007a*/ 	.short	0x0000


	//----- nvinfo : EIATTR_MAXREG_COUNT
	.align		4
        /*007c*/ 	.byte	0x03, 0x1b
        /*007e*/ 	.short	0x00ff


	//----- nvinfo : EIATTR_MERCURY_ISA_VERSION
	.align		4
        /*0080*/ 	.byte	0x03, 0x5f
        /*0082*/ 	.short	0x0101


	//----- nvinfo : EIATTR_VRC_CTA_INIT_COUNT
	.align		4
        /*0084*/ 	.byte	0x02, 0x4a
	.zero		1
	.zero		1


	//----- nvinfo : EIATTR_EXIT_INSTR_OFFSETS
	.align		4
        /*0088*/ 	.byte	0x04, 0x1c
        /*008a*/ 	.short	(.L_4887 - .L_4886)


	//   ....[0]....
.L_4886:
        /*008c*/ 	.word	0x00000670


	//   ....[1]....
        /*0090*/ 	.word	0x00000720


	//----- nvinfo : EIATTR_MAX_THREADS
	.align		4
.L_4887:
        /*0094*/ 	.byte	0x04, 0x05
        /*0096*/ 	.short	(.L_4889 - .L_4888)
.L_4888:
        /*0098*/ 	.word	0x00000080
        /*009c*/ 	.word	0x00000001
        /*00a0*/ 	.word	0x00000001


	//----- nvinfo : EIATTR_CRS_STACK_SIZE
	.align		4
.L_4889:
        /*00a4*/ 	.byte	0x04, 0x1e
        /*00a6*/ 	.short	(.L_4891 - .L_4890)
.L_4890:
        /*00a8*/ 	.word	0x00000000


	//----- nvinfo : EIATTR_CBANK_PARAM_SIZE
	.align		4
.L_4891:
        /*00ac*/ 	.byte	0x03, 0x19
        /*00ae*/ 	.short	0x0024


	//----- nvinfo : EIATTR_PARAM_CBANK
	.align		4
        /*00b0*/ 	.byte	0x04, 0x0a
        /*00b2*/ 	.short	(.L_4893 - .L_4892)
	.align		4
.L_4892:
        /*00b4*/ 	.word	index@(.nv.constant0._ZN2at6native27unrolled_elementwise_kernelINS0_13BinaryFunctorIaaaZZZNS0_18lshift_kernel_cudaERNS_18TensorIteratorBaseEENKUlvE_clEvENKUlvE0_clEvEUlaaE_EESt5arrayIPcLm3EELi4E23TrivialOffsetCalculatorILi2EjESC_ILi1EjENS0_6memory15LoadWithoutCastENSF_16StoreWithoutCastEEEviT_T0_T2_T3_T4_T5_)
        /*00b8*/ 	.short	0x0380
        /*00ba*/ 	.short	0x0024


	//----- nvinfo : EIATTR_SW_WAR
	.align		4
.L_4893:
        /*00bc*/ 	.byte	0x04, 0x36
        /*00be*/ 	.short	(.L_4895 - .L_4894)
.L_4894:
        /*00c0*/ 	.word	0x00000008
.L_4895:


//--------------------- .nv.info._ZN2at6native29vectorized_elementwise_kernelILi2ENS0_13BinaryFunctorIaaaZZZNS0_18lshift_kernel_cudaERNS_18TensorIteratorBaseEENKUlvE_clEvENKUlvE0_clEvEUlaaE_EESt5arrayIPcLm3EEEEviT0_T1_ --------------------------
	.section	.nv.info._ZN2at6native29vectorized_elementwise_kernelILi2ENS0_13BinaryFunctorIaaaZZZNS0_18lshift_kernel_cudaERNS_18TensorIteratorBaseEENKUlvE_clEvENKUlvE0_clEvEUlaaE_EESt5arrayIPcLm3EEEEviT0_T1_,"",@"SHT_CUDA_INFO"
	.sectionflags	@""
	.align	4


	//----- nvinfo : EIATTR_CUDA_API_VERSION
	.align		4
        /*0000*/ 	.byte	0x04, 0x37
        /*0002*/ 	.short	(.L_4897 - .L_4896)
.L_4896:
        /*0004*/ 	.word	0x00000082


	//----- nvinfo : EIATTR_KPARAM_INFO
	.align		4
.L_4897:
        /*0008*/ 	.byte	0x04, 0x17
        /*000a*/ 	.short	(.L_4899 - .L_4898)
.L_4898:
        /*000c*/ 	.word	0x00000000
        /*0010*/ 	.short	0x0002
        /*0012*/ 	.short	0x0008
        /*0014*/ 	.byte	0x00, 0xf0, 0x61, 0x00


	//----- nvinfo : EIATTR_KPARAM_INFO
	.align		4
.L_4899:
        /*0018*/ 	.byte	0x04, 0x17
        /*001a*/ 	.short	(.L_4901 - .L_4900)
.L_4900:
        /*001c*/ 	.word	0x00000000
        /*0020*/ 	.short	0x0001
        /*0022*/ 	.short	0x0004
        /*0024*/ 	.byte	0x00, 0xf0, 0x05, 0x00


	//----- nvinfo : EIATTR_KPARAM_INFO
	.align		4
.L_4901:
        /*0028*/ 	.byte	0x04, 0x17
        /*002a*/ 	.short	(.L_4903 - .L_4902)
.L_4902:
        /*002c*/ 	.word	0x00000000
        /*0030*/ 	.short	0x0000
        /*0032*/ 	.short	0x0000
        /*0034*/ 	.byte	0x00, 0xf0, 0x11, 0x00


	//----- nvinfo : EIATTR_SPARSE_MMA_MASK
	.align		4
.L_4903:
        /*0038*/ 	.byte	0x03, 0x50
        /*003a*/ 	.short	0x0000


	//----- nvinfo : EIATTR_MAXREG_COUNT
	.align		4
        /*003c*/ 	.byte	0x03, 0x1b
        /*003e*/ 	.short	0x00ff


	//----- nvinfo : EIATTR_MERCURY_ISA_VERSION
	.align		4
        /*0040*/ 	.byte	0x03, 0x5f
        /*0042*/ 	.short	0x0101


	//----- nvinfo : EIATTR_VRC_CTA_INIT_COUNT
	.align		4
        /*0044*/ 	.byte	0x02, 0x4a
	.zero		1
	.zero		1


	//----- nvinfo : EIATTR_EXIT_INSTR_OFFSETS
	.align		4
        /*0048*/ 	.byte	0x04, 0x1c
        /*004a*/ 	.short	(.L_4905 - .L_4904)


	//   ....[0]....
.L_4904:
        /*004c*/ 	.word	0x00000e40


	//   ....[1]....
        /*0050*/ 	.word	0x00000ea0


	//   ....[2]....
        /*0054*/ 	.word	0x00001350


	//----- nvinfo : EIATTR_MAX_THREADS
	.align		4
.L_4905:
        /*0058*/ 	.byte	0x04, 0x05
        /*005a*/ 	.short	(.L_4907 - .L_4906)
.L_4906:
        /*005c*/ 	.word	0x00000080
        /*0060*/ 	.word	0x00000001
        /*0064*/ 	.word	0x00000001


	//----- nvinfo : EIATTR_CRS_STACK_SIZE
	.align		4
.L_4907:
        /*0068*/ 	.byte	0x04, 0x1e
        /*006a*/ 	.short	(.L_4909 - .L_4908)
.L_4908:
        /*006c*/ 	.word	0x00000000


	//----- nvinfo : EIATTR_CBANK_PARAM_SIZE
	.align		4
.L_4909:
        /*0070*/ 	.byte	0x03, 0x19
        /*0072*/ 	.short	0x0020


	//----- nvinfo : EIATTR_PARAM_CBANK
	.align		4
        /*0074*/ 	.byte	0x04, 0x0a
        /*0076*/ 	.short	(.L_4911 - .L_4910)
	.align		4
.L_4910:
        /*0078*/ 	.word	index@(.nv.constant0._ZN2at6native29vectorized_elementwise_kernelILi2ENS0_13BinaryFunctorIaaaZZZNS0_18lshift_kernel_cudaERNS_18TensorIteratorBaseEENKUlvE_clEvENKUlvE0_clEvEUlaaE_EESt5arrayIPcLm3EEEEviT0_T1_)
        /*007c*/ 	.short	0x0380
        /*007e*/ 	.short	0x0020


	//----- nvinfo : EIATTR_SW_WAR
	.align		4
.L_4911:
        /*0080*/ 	.byte	0x04, 0x36
        /*0082*/ 	.short	(.L_4913 - .L_4912)
.L_4912:
        /*0084*/ 	.word	0x00000008
.L_4913:


//--------------------- .nv.info._ZN2at6native29vectorized_elementwise_kernelILi4ENS0_13BinaryFunctorIaaaZZZNS0_18lshift_kernel_cudaERNS_18TensorIteratorBaseEENKUlvE_clEvENKUlvE0_clEvEUlaaE_EESt5arrayIPcLm3EEEEviT0_T1_ --------------------------
	.section	.nv.info._ZN2at6native29vectorized_elementwise_kernelILi4ENS0_13BinaryFunctorIaaaZZZNS0_18lshift_kernel_cudaERNS_18TensorIteratorBaseEENKUlvE_clEvENKUlvE0_clEvEUlaaE_EESt5arrayIPcLm3EEEEviT0_T1_,"",@"SHT_CUDA_INFO"
	.sectionflags	@""
	.align	4


	//----- nvinfo : EIATTR_CUDA_API_VERSION
	.align		4
        /*0000*/ 	.byte	0x04, 0x37
        /*0002*/ 	.short	(.L_4915 - .L_4914)
.L_4914:
        /*0004*/ 	.word	0x00000082


	//----- nvinfo : EIATTR_KPARAM_INFO
	.align		4
.L_4915:
        /*0008*/ 	.byte	0x04, 0x17
        /*000a*/ 	.short	(.L_4917 - .L_4916)
.L_4916:
        /*000c*/ 	.word	0x00000000
        /*0010*/ 	.short	0x0002
        /*0012*/ 	.short	0x0008
        /*0014*/ 	.byte	0x00, 0xf0, 0x61, 0x00


	//----- nvinfo : EIATTR_KPARAM_INFO
	.align		4
.L_4917:
        /*0018*/ 	.byte	0x04, 0x17
        /*001a*/ 	.short	(.L_4919 - .L_4918)
.L_4918:
        /*001c*/ 	.word	0x00000000
        /*0020*/ 	.short	0x0001
        /*0022*/ 	.short	0x0004
        /*0024*/ 	.byte	0x00, 0xf0, 0x05, 0x00


	//----- nvinfo : EIATTR_KPARAM_INFO
	.align		4
.L_4919:
        /*0028*/ 	.byte	0x04, 0x17
        /*002a*/ 	.short	(.L_4921 - .L_4920)
.L_4920:
        /*002c*/ 	.word	0x00000000
        /*0030*/ 	.short	0x0000
        /*0032*/ 	.short	0x0000
        /*0034*/ 	.byte	0x00, 0xf0, 0x11, 0x00


	//----- nvinfo : EIATTR_SPARSE_MMA_MASK
	.align		4
.L_4921:
        /*0038*/ 	.byte	0x03, 0x50
        /*003a*/ 	.short	0x0000


	//----- nvinfo : EIATTR_MAXREG_COUNT
	.align		4
        /*003c*/ 	.byte	0x03, 0x1b
        /*003e*/ 	.short	0x00ff


	//----- nvinfo : EIATTR_MERCURY_ISA_VERSION
	.align		4
        /*0040*/ 	.byte	0x03, 0x5f
        /*0042*/ 	.short	0x0101


	//----- nvinfo : EIATTR_VRC_CTA_INIT_COUNT
	.align		4
        /*0044*/ 	.byte	0x02, 0x4a
	.zero		1
	.zero		1


	//----- nvinfo : EIATTR_EXIT_INSTR_OFFSETS
	.align		4
        /*0048*/ 	.byte	0x04, 0x1c
        /*004a*/ 	.short	(.L_4923 - .L_4922)


	//   ....[0]....
.L_4922:
        /*004c*/ 	.word	0x00000e40


	//   ....[1]....
        /*0050*/ 	.word	0x00000ea0


	//   ....[2]....
        /*0054*/ 	.word	0x00001390


	//----- nvinfo : EIATTR_MAX_THREADS
	.align		4
.L_4923:
        /*0058*/ 	.byte	0x04, 0x05
        /*005a*/ 	.short	(.L_4925 - .L_4924)
.L_4924:
        /*005c*/ 	.word	0x00000080
        /*0060*/ 	.word	0x00000001
        /*0064*/ 	.word	0x00000001


	//----- nvinfo : EIATTR_CRS_STACK_SIZE
	.align		4
.L_4925:
        /*0068*/ 	.byte	0x04, 0x1e
        /*006a*/ 	.short	(.L_4927 - .L_4926)
.L_4926:
        /*006c*/ 	.word	0x00000000


	//----- nvinfo : EIATTR_CBANK_PARAM_SIZE
	.align		4
.L_4927:
        /*0070*/ 	.byte	0x03, 0x19
        /*0072*/ 	.short	0x0020


	//----- nvinfo : EIATTR_PARAM_CBANK
	.align		4
        /*0074*/ 	.byte	0x04, 0x0a
        /*0076*/ 	.short	(.L_4929 - .L_4928)
	.align		4
.L_4928:
        /*0078*/ 	.word	index@(.nv.constant0._ZN2at6native29vectorized_elementwise_kernelILi4ENS0_13BinaryFunctorIaaaZZZNS0_18lshift_kernel_cudaERNS_18TensorIteratorBaseEENKUlvE_clEvENKUlvE0_clEvEUlaaE_EESt5arrayIPcLm3EEEEviT0_T1_)
        /*007c*/ 	.short	0x0380
        /*007e*/ 	.short	0x0020


	//----- nvinfo : EIATTR_SW_WAR
	.align		4
.L_4929:
        /*0080*/ 	.byte	0x04, 0x36
        /*0082*/ 	.short	(.L_4931 - .L_4930)
.L_4930:
        /*0084*/ 	.word	0x00000008
.L_4931:


//--------------------- .nv.info._ZN2at6native29vectorized_elementwise_kernelILi8ENS0_13BinaryFunctorIaaaZZZNS0_18lshift_kernel_cudaERNS_18TensorIteratorBaseEENKUlvE_clEvENKUlvE0_clEvEUlaaE_EESt5arrayIPcLm3EEEEviT0_T1_ --------------------------
	.section	.nv.info._ZN2at6native29vectorized_elementwise_kernelILi8ENS0_13BinaryFunctorIaaaZZZNS0_18lshift_kernel_cudaERNS_18TensorIteratorBaseEENKUlvE_clEvENKUlvE0_clEvEUlaaE_EESt5arrayIPcLm3EEEEviT0_T1_,"",@"SHT_CUDA_INFO"
	.sectionflags	@""
	.align	4


	//----- nvinfo : EIATTR_CUDA_API_VERSION
	.align		4
        /*0000*/ 	.byte	0x04, 0x37
        /*0002*/ 	.short	(.L_4933 - .L_4932)
.L_4932:
        /*0004*/ 	.word	0x00000082


	//----- nvinfo : EIATTR_KPARAM_INFO
	.align		4
.L_4933:
        /*0008*/ 	.byte	0x04, 0x17
        /*000a*/ 	.short	(.L_4935 - .L_4934)
.L_4934:
        /*000c*/ 	.word	0x00000000
        /*0010*/ 	.short	0x0002
        /*0012*/ 	.short	0x0008
        /*0014*/ 	.byte	0x00, 0xf0, 0x61, 0x00


	//----- nvinfo : EIATTR_KPARAM_INFO
	.align		4
.L_4935:
        /*0018*/ 	.byte	0x04, 0x17
        /*001a*/ 	.short	(.L_4937 - .L_4936)
.L_4936:
        /*001c*/ 	.word	0x00000000
        /*0020*/ 	.short	0x0001
        /*0022*/ 	.short	0x0004
        /*0024*/ 	.byte	0x00, 0xf0, 0x05, 0x00


	//----- nvinfo : EIATTR_KPARAM_INFO
	.align		4
.L_4937:
        /*0028*/ 	.byte	0x04, 0x17
        /*002a*/ 	.short	(.L_4939 - .L_4938)
.L_4938:
        /*002c*/ 	.word	0x00000000
        /*0030*/ 	.short	0x0000
        /*0032*/ 	.short	0x0000
        /*0034*/ 	.byte	0x00, 0xf0, 0x11, 0x00


	//----- nvinfo : EIATTR_SPARSE_MMA_MASK
	.align		4
.L_4939:
        /*0038*/ 	.byte	0x03, 0x50
        /*003a*/ 	.short	0x0000


	//----- nvinfo : EIATTR_MAXREG_COUNT
	.align		4
        /*003c*/ 	.byte	0x03, 0x1b
        /*003e*/ 	.short	0x00ff


	//----- nvinfo : EIATTR_MERCURY_ISA_VERSION
	.align		4
        /*0040*/ 	.byte	0x03, 0x5f
        /*0042*/ 	.short	0x0101


	//----- nvinfo : EIATTR_VRC_CTA_INIT_COUNT
	.align		4
        /*0044*/ 	.byte	0x02, 0x4a
	.zero		1
	.zero		1


	//----- nvinfo : EIATTR_EXIT_INSTR_OFFSETS
	.align		4
        /*0048*/ 	.byte	0x04, 0x1c
        /*004a*/ 	.short	(.L_4941 - .L_4940)


	//   ....[0]....
.L_4940:
        /*004c*/ 	.word	0x00000e40


	//   ....[1]....
        /*0050*/ 	.word	0x00000ea0


	//   ....[2]....
        /*0054*/ 	.word	0x00001360


	//----- nvinfo : EIATTR_MAX_THREADS
	.align		4
.L_4941:
        /*0058*/ 	.byte	0x04, 0x05
        /*005a*/ 	.short	(.L_4943 - .L_4942)
.L_4942:
        /*005c*/ 	.word	0x00000080
        /*0060*/ 	.word	0x00000001
        /*0064*/ 	.word	0x00000001


	//----- nvinfo : EIATTR_CRS_STACK_SIZE
	.align		4
.L_4943:
        /*0068*/ 	.byte	0x04, 0x1e
        /*006a*/ 	.short	(.L_4945 - .L_4944)
.L_4944:
        /*006c*/ 	.word	0x00000000


	//----- nvinfo : EIATTR_CBANK_PARAM_SIZE
	.align		4
.L_4945:
        /*0070*/ 	.byte	0x03, 0x19
        /*0072*/ 	.short	0x0020


	//----- nvinfo : EIATTR_PARAM_CBANK
	.align		4
        /*0074*/ 	.byte	0x04, 0x0a
        /*0076*/ 	.short	(.L_4947 - .L_4946)
	.align		4
.L_4946:
        /*0078*/ 	.word	index@(.nv.constant0._ZN2at6native29vectorized_elementwise_kernelILi8ENS0_13BinaryFunctorIaaaZZZNS0_18lshift_kernel_cudaERNS_18TensorIteratorBaseEENKUlvE_clEvENKUlvE0_clEvEUlaaE_EESt5arrayIPcLm3EEEEviT0_T1_)
        /*007c*/ 	.short	0x0380
        /*007e*/ 	.short	0x0020


	//----- nvinfo : EIATTR_SW_WAR
	.align		4
.L_4947:
        /*0080*/ 	.byte	0x04, 0x36
        /*0082*/ 	.short	(.L_4949 - .L_4948)
.L_4948:
        /*0084*/ 	.word	0x00000008
.L_4949:


//--------------------- .nv.info._ZN2at6native18elementwise_kernelILi128ELi4EZNS0_15gpu_kernel_implINS0_13BUnaryFunctorIaaaZZZNS0_18lshift_kernel_cudaERNS_18TensorIteratorBaseEENKUlvE_clEvENKUlvE0_clEvEUlaaE_EEEEvS5_RKT_EUliE_EEviT1_ --------------------------
	.section	.nv.info._ZN2at6native18elementwise_kernelILi128ELi4EZNS0_15gpu_kernel_implINS0_13BUnaryFunctorIaaaZZZNS0_18lshift_kernel_cudaERNS_18TensorIteratorBaseEENKUlvE_clEvENKUlvE0_clEvEUlaaE_EEEEvS5_RKT_EUliE_EEviT1_,"",@"SHT_CUDA_INFO"
	.sectionflags	@""
	.align	4


	//----- nvinfo : EIATTR_CUDA_API_VERSION
	.align		4
        /*0000*/ 	.byte	0x04, 0x37
        /*0002*/ 	.short	(.L_4951 - .L_4950)
.L_4950:
        /*0004*/ 	.word	0x00000082


	//----- nvinfo : EIATTR_KPARAM_INFO
	.align		4
.L_4951:
        /*0008*/ 	.byte	0x04, 0x17
        /*000a*/ 	.short	(.L_4953 - .L_4952)
.L_4952:
        /*000c*/ 	.word	0x00000000
        /*0010*/ 	.short	0x0001
        /*0012*/ 	.short	0x0008
        /*0014*/ 	.byte	0x00, 0xf0, 0x61, 0x08


	//----- nvinfo : EIATTR_KPARAM_INFO
	.align		4
.L_4953:
        /*0018*/ 	.byte	0x04, 0x17
        /*001a*/ 	.short	(.L_4955 - .L_4954)
.L_4954:
        /*001c*/ 	.word	0x00000000
        /*0020*/ 	.short	0x0000
        /*0022*/ 	.short	0x0000
        /*0024*/ 	.byte	0x00, 0xf0, 0x11, 0x00


	//----- nvinfo : EIATTR_SPARSE_MMA_MASK
	.align		4
.L_4955:
        /*0028*/ 	.byte	0x03, 0x50
        /*002a*/ 	.short	0x0000


	//----- nvinfo : EIATTR_MAXREG_COUNT
	.align		4
        /*002c*/ 	.byte	0x03, 0x1b
        /*002e*/ 	.short	0x0080


	//----- nvinfo : EIATTR_EXTERNS
	.align		4
        /*0030*/ 	.byte	0x04, 0x0f
        /*0032*/ 	.short	(.L_4957 - .L_4956)


	//   ....[0]....
	.align		4
.L_4956:
        /*0034*/ 	.word	index@(__assertfail)


	//----- nvinfo : EIATTR_MERCURY_ISA_VERSION
	.align		4
.L_4957:
        /*0038*/ 	.byte	0x03, 0x5f
        /*003a*/ 	.short	0x0101


	//----- nvinfo : EIATTR_VRC_CTA_INIT_COUNT
	.align		4
        /*003c*/ 	.byte	0x02, 0x4a
	.zero		1
	.zero		1


	//----- nvinfo : EIATTR_SYSCALL_OFFSETS
	.align		4
        /*0040*/ 	.byte	0x04, 0x46
        /*0042*/ 	.short	(.L_4959 - .L_4958)


	//   ....[0]....
.L_4958:
        /*0044*/ 	.word	0x00002130


	//   ....[1]....
        /*0048*/ 	.word	0x00003010


	//   ....[2]....
        /*004c*/ 	.word	0x00005300


	//   ....[3]....
        /*0050*/ 	.word	0x00006020


	//   ....[4]....
        /*0054*/ 	.word	0x00008400


	//   ....[5]....
        /*0058*/ 	.word	0x00009120


	//   ....[6]....
        /*005c*/ 	.word	0x0000b510


	//   ....[7]....
        /*0060*/ 	.word	0x0000c200


	//----- nvinfo : EIATTR_EXIT_INSTR_OFFSETS
	.align		4
.L_4959:
        /*0064*/ 	.byte	0x04, 0x1c
        /*0066*/ 	.short	(.L_4961 - .L_4960)


	//   ....[0]....
.L_4960:
        /*0068*/ 	.word	0x00009400


	//   ....[1]....
        /*006c*/ 	.word	0x0000b670


	//   ....[2]....
        /*0070*/ 	.word	0x0000b690


	//   ....[3]....
        /*0074*/ 	.word	0x0000b750


	//   ....[4]....
        /*0078*/ 	.word	0x0000b790


	//   ....[5]....
        /*007c*/ 	.word	0x0000b7d0


	//   ....[6]....
        /*0080*/ 	.word	0x0000b860


	//   ....[7]....
        /*0084*/ 	.word	0x0000b8a0


	//   ....[8]....
        /*0088*/ 	.word	0x0000b940


	//   ....[9]....
        /*008c*/ 	.word	0x0000b990


	//   ....[10]....
        /*0090*/ 	.word	0x0000b9e0


	//   ....[11]....
        /*0094*/ 	.word	0x0000bac0


	//   ....[12]....
        /*0098*/ 	.word	0x0000bc30


	//   ....[13]....
        /*009c*/ 	.word	0x0000bda0


	//   ....[14]....
        /*00a0*/ 	.word	0x0000bf00


	//   ....[15]....
        /*00a4*/ 	.word	0x0000bf60


	//   ....[16]....
        /*00a8*/ 	.word	0x0000bfa0


	//   ....[17]....
        /*00ac*/ 	.word	0x0000c040


	//   ....[18]....
        /*00b0*/ 	.word	0x0000c0a0


	//   ....[19]....
        /*00b4*/ 	.word	0x0000c210


	//   ....[20]....
        /*00b8*/ 	.word	0x0000c320


	//   ....[21]....
        /*00bc*/ 	.word	0x0000c460


	//   ....[22]....
        /*00c0*/ 	.word	0x0000c4a0


	//----- nvinfo : EIATTR_MAX_THREADS
	.align		4
.L_4961:
        /*00c4*/ 	.byte	0x04, 0x05
        /*00c6*/ 	.short	(.L_4963 - .L_4962)
.L_4962:
        /*00c8*/ 	.word	0x00000080
        /*00cc*/ 	.word	0x00000001
        /*00d0*/ 	.word	0x00000001


	//----- nvinfo : EIATTR_CRS_STACK_SIZE
	.align		4
.L_4963:
        /*00d4*/ 	.byte	0x04, 0x1e
        /*00d6*/ 	.short	(.L_4965 - .L_4964)
.L_4964:
        /*00d8*/ 	.word	0x00000000


	//----- nvinfo : EIATTR_CBANK_PARAM_SIZE
	.align		4
.L_4965:
        /*00dc*/ 	.byte	0x03, 0x19
        /*00de*/ 	.short	0x0220


	//----- nvinfo : EIATTR_PARAM_CBANK
	.align		4
        /*00e0*/ 	.byte	0x04, 0x0a
        /*00e2*/ 	.short	(.L_4967 - .L_4966)
	.align		4
.L_4966:
        /*00e4*/ 	.word	index@(.nv.constant0._ZN2at6native18elementwise_kernelILi128ELi4EZNS0_15gpu_kernel_implINS0_13BUnaryFunctorIaaaZZZNS0_18lshift_kernel_cudaERNS_18TensorIteratorBaseEENKUlvE_clEvENKUlvE0_clEvEUlaaE_EEEEvS5_RKT_EUliE_EEviT1_)
        /*00e8*/ 	.short	0x0380
        /*00ea*/ 	.short	0x0220


	//----- nvinfo : EIATTR_SW_WAR
	.align		4
.L_4967:
        /*00ec*/ 	.byte	0x04, 0x36
        /*00ee*/ 	.short	(.L_4969 - .L_4968)
.L_4968:
        /*00f0*/ 	.word	0x00000008
.L_4969:


//--------------------- .nv.info._ZN2at6native27unrolled_elementwise_kernelINS0_13BUnaryFunctorIaaaZZZNS0_18lshift_kernel_cudaERNS_18TensorIteratorBaseEENKUlvE_clEvENKUlvE0_clEvEUlaaE_EESt5arrayIPcLm2EELi4E23TrivialOffsetCalculatorILi1EjESD_NS0_6memory12LoadWithCastILi1EEENSE_13StoreWithCastILi1EEEEEviT_T0_T2_T3_T4_T5_ --------------------------
	.section	.nv.info._ZN2at6native27unrolled_elementwise_kernelINS0_13BUnaryFunctorIaaaZZZNS0_18lshift_kernel_cudaERNS_18TensorIteratorBaseEENKUlvE_clEvENKUlvE0_clEvEUlaaE_EESt5arrayIPcLm2EELi4E23TrivialOffsetCalculatorILi1EjESD_NS0_6memory12LoadWithCastILi1EEENSE_13StoreWithCastILi1EEEEEviT_T0_T2_T3_T4_T5_,"",@"SHT_CUDA_INFO"
	.sectionflags	@""
	.align	4


	//----- nvinfo : EIATTR_CUDA_API_VERSION
	.align		4
        /*0000*/ 	.byte	0x04, 0x37
        /*0002*/ 	.short	(.L_4971 - .L_4970)
.L_4970:
        /*0004*/ 	.word	0x00000082


	//----- nvinfo : EIATTR_KPARAM_INFO
	.align		4
.L_4971:
        /*0008*/ 	.byte	0x04, 0x17
        /*000a*/ 	.short	(.L_4973 - .L_4972)
.L_4972:
        /*000c*/ 	.word	0x00000000
        /*0010*/ 	.short	0x0006
        /*0012*/ 	.short	0x0024
        /*0014*/ 	.byte	0x00, 0xf0, 0x21, 0x00


	//----- nvinfo : EIATTR_KPARAM_INFO
	.align		4
.L_4973:
        /*0018*/ 	.byte	0x04, 0x17
        /*001a*/ 	.short	(.L_4975 - .L_4974)
.L_4974:
        /*001c*/ 	.word	0x00000000
        /*0020*/ 	.short	0x0005
        /*0022*/ 	.short	0x001c
        /*0024*/ 	.byte	0x00, 0xf0, 0x21, 0x00


	//----- nvinfo : EIATTR_KPARAM_INFO
	.align		4
.L_4975:
        /*0028*/ 	.byte	0x04, 0x17
        /*002a*/ 	.short	(.L_4977 - .L_4976)
.L_4976:
        /*002c*/ 	.word	0x00000000
        /*0030*/ 	.short	0x0004
        /*0032*/ 	.short	0x0019
        /*0034*/ 	.byte	0x00, 0xf0, 0x05, 0x00


	//----- nvinfo : EIATTR_KPARAM_INFO
	.align		4
.L_4977:
        /*0038*/ 	.byte	0x04, 0x17
        /*003a*/ 	.short	(.L_4979 - .L_4978)
.L_4978:
        /*003c*/ 	.word	0x00000000
        /*0040*/ 	.short	0x0003
        /*0042*/ 	.short	0x0018
        /*0044*/ 	.byte	0x00, 0xf0, 0x05, 0x00


	//----- nvinfo : EIATTR_KPARAM_INFO
	.align		4
.L_4979:
        /*0048*/ 	.byte	0x04, 0x17
        /*004a*/ 	.short	(.L_4981 - .L_4980)
.L_4980:
        /*004c*/ 	.word	0x00000000
        /*0050*/ 	.short	0x0002
        /*0052*/ 	.short	0x0008
        /*0054*/ 	.byte	0x00, 0xf0, 0x41, 0x00


	//----- nvinfo : EIATTR_KPARAM_INFO
	.align		4
.L_4981:
        /*0058*/ 	.byte	0x04, 0x17
        /*005a*/ 	.short	(.L_4983 - .L_4982)
.L_4982:
        /*005c*/ 	.word	0x00000000
        /*0060*/ 	.short	0x0001
        /*0062*/ 	.short	0x0004
        /*0064*/ 	.byte	0x00, 0xf0, 0x09, 0x00


	//----- nvinfo : EIATTR_KPARAM_INFO
	.align		4
.L_4983:
        /*0068*/ 	.byte	0x04, 0x17
        /*006a*/ 	.short	(.L_4985 - .L_4984)
.L_4984:
        /*006c*/ 	.word	0x00000000
        /*0070*/ 	.short	0x0000
        /*0072*/ 	.short	0x0000
        /*0074*/ 	.byte	0x00, 0xf0, 0x11, 0x00


	//----- nvinfo : EIATTR_SPARSE_MMA_MASK
	.align		4
.L_4985:
        /*0078*/ 	.byte	0x03, 0x50
        /*007a*/ 	.short	0x0000


	//----- nvinfo : EIATTR_MAXREG_COUNT
	.align		4
        /*007c*/ 	.byte	0x03, 0x1b
        /*007e*/ 	.short	0x00ff


	//----- nvinfo : EIATTR_EXTERNS
	.align		4
        /*0080*/ 	.byte	0x04, 0x0f
        /*0082*/ 	.short	(.L_4987 - .L_4986)


	//   ....[0]....
	.align		4
.L_4986:
        /*0084*/ 	.word	index@(__assertfail)


	//----- nvinfo : EIATTR_MERCURY_ISA_VERSION
	.align		4
.L_4987:
        /*0088*/ 	.byte	0x03, 0x5f
        /*008a*/ 	.short	0x0101


	//----- nvinfo : EIATTR_VRC_CTA_INIT_COUNT
	.align		4
        /*008c*/ 	.byte	0x02, 0x4a
	.zero		1
	.zero		1


	//----- nvinfo : EIATTR_SYSCALL_OFFSETS
	.align		4
        /*0090*/ 	.byte	0x04, 0x46
        /*0092*/ 	.short	(.L_4989 - .L_4988)


	//   ....[0]....
.L_4988:
        /*0094*/ 	.word	0x00000e30


	//   ....[1]....
        /*0098*/ 	.word	0x00001df0


	//   ....[2]....
        /*009c*/ 	.word	0x00002cf0


	//   ....[3]....
        /*00a0*/ 	.word	0x00003c00


	//   ....[4]....
        /*00a4*/ 	.word	0x00004b30


	//   ....[5]....
        /*00a8*/ 	.word	0x000059d0


	//   ....[6]....
        /*00ac*/ 	.word	0x00006980


	//   ....[7]....
        /*00b0*/ 	.word	0x00007910


	//----- nvinfo : EIATTR_EXIT_INSTR_OFFSETS
	.align		4
.L_4989:
        /*00b4*/ 	.byte	0x04, 0x1c
        /*00b6*/ 	.short	(.L_4991 - .L_4990)


	//   ....[0]....
.L_4990:
        /*00b8*/ 	.word	0x00006c50


	//   ....[1]....
        /*00bc*/ 	.word	0x00006d80


	//   ....[2]....
        /*00c0*/ 	.word	0x00006da0


	//   ....[3]....
        /*00c4*/ 	.word	0x00006e60


	//   ....[4]....
        /*00c8*/ 	.word	0x00006ea0


	//   ....[5]....
        /*00cc*/ 	.word	0x00006ee0


	//   ....[6]....
        /*00d0*/ 	.word	0x00006f70


	//   ....[7]....
        /*00d4*/ 	.word	0x00006fb0


	//   ....[8]....
        /*00d8*/ 	.word	0x00007050


	//   ....[9]....
        /*00dc*/ 	.word	0x000070a0


	//   ....[10]....
        /*00e0*/ 	.word	0x000070f0


	//   ....[11]....
        /*00e4*/ 	.word	0x000071d0


	//   ....[12]....
        /*00e8*/ 	.word	0x00007340


	//   ....[13]....
        /*00ec*/ 	.word	0x000074b0


	//   ....[14]....
        /*00f0*/ 	.word	0x00007610


	//   ....[15]....
        /*00f4*/ 	.word	0x00007670


	//   ....[16]....
        /*00f8*/ 	.word	0x000076b0


	//   ....[17]....
        /*00fc*/ 	.word	0x00007750


	//   ....[18]....
        /*0100*/ 	.word	0x000077b0


	//   ....[19]....
        /*0104*/ 	.word	0x00007920


	//   ....[20]....
        /*0108*/ 	.word	0x00007a30


	//   ....[21]....
        /*010c*/ 	.word	0x00007b70


	//   ....[22]....
        /*0110*/ 	.word	0x00007bb0


	//----- nvinfo : EIATTR_MAX_THREADS
	.align		4
.L_4991:
        /*0114*/ 	.byte	0x04, 0x05
        /*0116*/ 	.short	(.L_4993 - .L_4992)
.L_4992:
        /*0118*/ 	.word	0x00000080
        /*011c*/ 	.word	0x00000001
        /*0120*/ 	.word	0x00000001


	//----- nvinfo : EIATTR_CRS_STACK_SIZE
	.align		4
.L_4993:
        /*0124*/ 	.byte	0x04, 0x1e
        /*0126*/ 	.short	(.L_4995 - .L_4994)
.L_4994:
        /*0128*/ 	.word	0x00000000


	//----- nvinfo : EIATTR_CBANK_PARAM_SIZE
	.align		4
.L_4995:
        /*012c*/ 	.byte	0x03, 0x19
        /*012e*/ 	.short	0x002c


	//----- nvinfo : EIATTR_PARAM_CBANK
	.align		4
        /*0130*/ 	.byte	0x04, 0x0a
        /*0132*/ 	.short	(.L_4997 - .L_4996)
	.align		4
.L_4996:
        /*0134*/ 	.word	index@(.nv.constant0._ZN2at6native27unrolled_elementwise_kernelINS0_13BUnaryFunctorIaaaZZZNS0_18lshift_kernel_cudaERNS_18TensorIteratorBaseEENKUlvE_clEvENKUlvE0_clEvEUlaaE_EESt5arrayIPcLm2EELi4E23TrivialOffsetCalculatorILi1EjESD_NS0_6memory12LoadWithCastILi1EEENSE_13StoreWithCastILi1EEEEEviT_T0_T2_T3_T4_T5_)
        /*0138*/ 	.short	0x0380
        /*013a*/ 	.short	0x002c


	//----- nvinfo : EIATTR_SW_WAR
	.align		4
.L_4997:
        /*013c*/ 	.byte	0x04, 0x36
        /*013e*/ 	.short	(.L_4999 - .L_4998)
.L_4998:
        /*0140*/ 	.word	0x00000008
.L_4999:


//--------------------- .nv.info._ZN2at6native18elementwise_kernelILi128ELi4EZNS0_22gpu_kernel_impl_nocastINS0_13BUnaryFunctorIaaaZZZNS0_18lshift_kernel_cudaERNS_18TensorIteratorBaseEENKUlvE_clEvENKUlvE0_clEvEUlaaE_EEEEvS5_RKT_EUliE_EEviT1_ --------------------------
	.section	.nv.info._ZN2at6native18elementwise_kernelILi128ELi4EZNS0_22gpu_kernel_impl_nocastINS0_13BUnaryFunctorIaaaZZZNS0_18lshift_kernel_cudaERNS_18TensorIteratorBaseEENKUlvE_clEvENKUlvE0_clEvEUlaaE_EEEEvS5_RKT_EUliE_EEviT1_,"",@"SHT_CUDA_INFO"
	.sectionflags	@""
	.align	4


	//----- nvinfo : EIATTR_CUDA_API_VERSION
	.align		4
        /*0000*/ 	.byte	0x04, 0x37
        /*0002*/ 	.short	(.L_5001 - .L_5000)
.L_5000:
        /*0004*/ 	.word	0x00000082


	//----- nvinfo : EIATTR_KPARAM_INFO
	.align		4
.L_5001:
        /*0008*/ 	.byte	0x04, 0x17
        /*000a*/ 	.short	(.L_5003 - .L_5002)
.L_5002:
        /*000c*/ 	.word	0x00000000
        /*0010*/ 	.short	0x0001
        /*0012*/ 	.short	0x0008
        /*0014*/ 	.byte	0x00, 0xf0, 0x61, 0x08


	//----- nvinfo : EIATTR_KPARAM_INFO
	.align		4
.L_5003:
        /*0018*/ 	.byte	0x04, 0x17
        /*001a*/ 	.short	(.L_5005 - .L_5004)
.L_5004:
        /*001c*/ 	.word	0x00000000
        /*0020*/ 	.short	0x0000
        /*0022*/ 	.short	0x0000
        /*0024*/ 	.byte	0x00, 0xf0, 0x11, 0x00


	//----- nvinfo : EIATTR_SPARSE_MMA_MASK
	.align		4
.L_5005:
        /*0028*/ 	.byte	0x03, 0x50
        /*002a*/ 	.short	0x0000


	//----- nvinfo : EIATTR_MAXREG_COUNT
	.align		4
        /*002c*/ 	.byte	0x03, 0x1b
        /*002e*/ 	.short	0x0080


	//----- nvinfo : EIATTR_MERCURY_ISA_VERSION
	.align		4
        /*0030*/ 	.byte	0x03, 0x5f
        /*0032*/ 	.short	0x0101


	//----- nvinfo : EIATTR_VRC_CTA_INIT_COUNT
	.align		4
        /*0034*/ 	.byte	0x02, 0x4a
	.zero		1
	.zero		1


	//----- nvinfo : EIATTR_EXIT_INSTR_OFFSETS
	.align		4
        /*0038*/ 	.byte	0x04, 0x1c
        /*003a*/ 	.short	(.L_5007 - .L_5006)


	//   ....[0]....
.L_5006:
        /*003c*/ 	.word	0x00000310


	//   ....[1]....
        /*0040*/ 	.word	0x00000390


	//   ....[2]....
        /*0044*/ 	.word	0x00003eb0


	//   ....[3]....
        /*0048*/ 	.word	0x00005200


	//----- nvinfo : EIATTR_MAX_THREADS
	.align		4
.L_5007:
        /*004c*/ 	.byte	0x04, 0x05
        /*004e*/ 	.short	(.L_5009 - .L_5008)
.L_5008:
        /*0050*/ 	.word	0x00000080
        /*0054*/ 	.word	0x00000001
        /*0058*/ 	.word	0x00000001


	//----- nvinfo : EIATTR_CRS_STACK_SIZE
	.align		4
.L_5009:
        /*005c*/ 	.byte	0x04, 0x1e
        /*005e*/ 	.short	(.L_5011 - .L_5010)
.L_5010:
        /*0060*/ 	.word	0x00000000


	//----- nvinfo : EIATTR_CBANK_PARAM_SIZE
	.align		4
.L_5011:
        /*0064*/ 	.byte	0x03, 0x19
        /*0066*/ 	.short	0x0220


	//----- nvinfo : EIATTR_PARAM_CBANK
	.align		4
        /*0068*/ 	.byte	0x04, 0x0a
        /*006a*/ 	.short	(.L_5013 - .L_5012)
	.align		4
.L_5012:
        /*006c*/ 	.word	index@(.nv.constant0._ZN2at6native18elementwise_kernelILi128ELi4EZNS0_22gpu_kernel_impl_nocastINS0_13BUnaryFunctorIaaaZZZNS0_18lshift_kernel_cudaERNS_18TensorIteratorBaseEENKUlvE_clEvENKUlvE0_clEvEUlaaE_EEEEvS5_RKT_EUliE_EEviT1_)
        /*0070*/ 	.short	0x0380
        /*0072*/ 	.short	0x0220


	//----- nvinfo : EIATTR_SW_WAR
	.align		4
.L_5013:
        /*0074*/ 	.byte	0x04, 0x36
        /*0076*/ 	.short	(.L_5015 - .L_5014)
.L_5014:
        /*0078*/ 	.word	0x00000008
.L_5015:


//--------------------- .nv.info._ZN2at6native27unrolled_elementwise_kernelINS0_13BUnaryFunctorIaaaZZZNS0_18lshift_kernel_cudaERNS_18TensorIteratorBaseEENKUlvE_clEvENKUlvE0_clEvEUlaaE_EESt5arrayIPcLm2EELi4E23TrivialOffsetCalculatorILi1EjESD_NS0_6memory15LoadWithoutCastENSE_16StoreWithoutCastEEEviT_T0_T2_T3_T4_T5_ --------------------------
	.section	.nv.info._ZN2at6native27unrolled_elementwise_kernelINS0_13BUnaryFunctorIaaaZZZNS0_18lshift_kernel_cudaERNS_18TensorIteratorBaseEENKUlvE_clEvENKUlvE0_clEvEUlaaE_EESt5arrayIPcLm2EELi4E23TrivialOffsetCalculatorILi1EjESD_NS0_6memory15LoadWithoutCastENSE_16StoreWithoutCastEEEviT_T0_T2_T3_T4_T5_,"",@"SHT_CUDA_INFO"
	.sectionflags	@""
	.align	4


	//----- nvinfo : EIATTR_CUDA_API_VERSION
	.align		4
        /*0000*/ 	.byte	0x04, 0x37
        /*0002*/ 	.short	(.L_5017 - .L_5016)
.L_5016:
        /*0004*/ 	.word	0x00000082


	//----- nvinfo : EIATTR_KPARAM_INFO
	.align		4
.L_5017:
        /*0008*/ 	.byte	0x04, 0x17
        /*000a*/ 	.short	(.L_5019 - .L_5018)
.L_5018:
        /*000c*/ 	.word	0x00000000
        /*0010*/ 	.short	0x0006
        /*0012*/ 	.short	0x001b
        /*0014*/ 	.byte	0x00, 0xf0, 0x05, 0x00


	//----- nvinfo : EIATTR_KPARAM_INFO
	.align		4
.L_5019:
        /*0018*/ 	.byte	0x04, 0x17
        /*001a*/ 	.short	(.L_5021 - .L_5020)
.L_5020:
        /*001c*/ 	.word	0x00000000
        /*0020*/ 	.short	0x0005
        /*0022*/ 	.short	0x001a
        /*0024*/ 	.byte	0x00, 0xf0, 0x05, 0x00


	//----- nvinfo : EIATTR_KPARAM_INFO
	.align		4
.L_5021:
        /*0028*/ 	.byte	0x04, 0x17
        /*002a*/ 	.short	(.L_5023 - .L_5022)
.L_5022:
        /*002c*/ 	.word	0x00000000
        /*0030*/ 	.short	0x0004
        /*0032*/ 	.short	0x0019
        /*0034*/ 	.byte	0x00, 0xf0, 0x05, 0x00


	//----- nvinfo : EIATTR_KPARAM_INFO
	.align		4
.L_5023:
        /*0038*/ 	.byte	0x04, 0x17
        /*003a*/ 	.short	(.L_5025 - .L_5024)
.L_5024:
        /*003c*/ 	.word	0x00000000
        /*0040*/ 	.short	0x0003
        /*0042*/ 	.short	0x0018
        /*0044*/ 	.byte	0x00, 0xf0, 0x05, 0x00


	//----- nvinfo : EIATTR_KPARAM_INFO
	.align		4
.L_5025:
        /*0048*/ 	.byte	0x04, 0x17
        /*004a*/ 	.short	(.L_5027 - .L_5026)
.L_5026:
        /*004c*/ 	.word	0x00000000
        /*0050*/ 	.short	0x0002
        /*0052*/ 	.short	0x0008
        /*0054*/ 	.byte	0x00, 0xf0, 0x41, 0x00


	//----- nvinfo : EIATTR_KPARAM_INFO
	.align		4
.L_5027:
        /*0058*/ 	.byte	0x04, 0x17
        /*005a*/ 	.short	(.L_5029 - .L_5028)
.L_5028:
        /*005c*/ 	.word	0x00000000
        /*0060*/ 	.short	0x0001
        /*0062*/ 	.short	0x0004
        /*0064*/ 	.byte	0x00, 0xf0, 0x09, 0x00


	//----- nvinfo : EIATTR_KPARAM_INFO
	.align		4
.L_5029:
        /*0068*/ 	.byte	0x04, 0x17
        /*006a*/ 	.short	(.L_5031 - .L_5030)
.L_5030:
        /*006c*/ 	.word	0x00000000
        /*0070*/ 	.short	0x0000
        /*0072*/ 	.short	0x0000
        /*0074*/ 	.byte	0x00, 0xf0, 0x11, 0x00


	//----- nvinfo : EIATTR_SPARSE_MMA_MASK
	.align		4
.L_5031:
        /*0078*/ 	.byte	0x03, 0x50
        /*007a*/ 	.short	0x0000


	//----- nvinfo : EIATTR_MAXREG_COUNT
	.align		4
        /*007c*/ 	.byte	0x03, 0x1b
        /*007e*/ 	.short	0x00ff


	//----- nvinfo : EIATTR_MERCURY_ISA_VERSION
	.align		4
        /*0080*/ 	.byte	0x03, 0x5f
        /*0082*/ 	.short	0x0101


	//----- nvinfo : EIATTR_VRC_CTA_INIT_COUNT
	.align		4
        /*0084*/ 	.byte	0x02, 0x4a
	.zero		1
	.zero		1


	//----- nvinfo : EIATTR_EXIT_INSTR_OFFSETS
	.align		4
        /*0088*/ 	.byte	0x04, 0x1c
        /*008a*/ 	.short	(.L_5033 - .L_5032)


	//   ....[0]....
.L_5032:
        /*008c*/ 	.word	0x000004d0


	//   ....[1]....
        /*0090*/ 	.word	0x00000530


	//----- nvinfo : EIATTR_MAX_THREADS
	.align		4
.L_5033:
        /*0094*/ 	.byte	0x04, 0x05
        /*0096*/ 	.short	(.L_5035 - .L_5034)
.L_5034:
        /*0098*/ 	.word	0x00000080
        /*009c*/ 	.word	0x00000001
        /*00a0*/ 	.word	0x00000001


	//----- nvinfo : EIATTR_CRS_STACK_SIZE
	.align		4
.L_5035:
        /*00a4*/ 	.byte	0x04, 0x1e
        /*00a6*/ 	.short	(.L_5037 - .L_5036)
.L_5036:
        /*00a8*/ 	.word	0x00000000


	//----- nvinfo : EIATTR_CBANK_PARAM_SIZE
	.align		4
.L_5037:
        /*00ac*/ 	.byte	0x03, 0x19
        /*00ae*/ 	.short	0x001c


	//----- nvinfo : EIATTR_PARAM_CBANK
	.align		4
        /*00b0*/ 	.byte	0x04, 0x0a
        /*00b2*/ 	.short	(.L_5039 - .L_5038)
	.align		4
.L_5038:
        /*00b4*/ 	.word	index@(.nv.constant0._ZN2at6native27unrolled_elementwise_kernelINS0_13BUnaryFunctorIaaaZZZNS0_18lshift_kernel_cudaERNS_18TensorIteratorBaseEENKUlvE_clEvENKUlvE0_clEvEUlaaE_EESt5arrayIPcLm2EELi4E23TrivialOffsetCalculatorILi1EjESD_NS0_6memory15LoadWithoutCastENSE_16StoreWithoutCastEEEviT_T0_T2_T3_T4_T5_)
        /*00b8*/ 	.short	0x0380
        /*00ba*/ 	.short	0x001c


	//----- nvinfo : EIATTR_SW_WAR
	.align		4
.L_5039:
        /*00bc*/ 	.byte	0x04, 0x36
        /*00be*/ 	.short	(.L_5041 - .L_5040)
.L_5040:
        /*00c0*/ 	.word	0x00000008
.L_5041:


//--------------------- .nv.info._ZN2at6native29vectorized_elementwise_kernelILi2ENS0_13BUnaryFunctorIaaaZZZNS0_18lshift_kernel_cudaERNS_18TensorIteratorBaseEENKUlvE_clEvENKUlvE0_clEvEUlaaE_EESt5arrayIPcLm2EEEEviT0_T1_ --------------------------
	.section	.nv.info._ZN2at6native29vectorized_elementwise_kernelILi2ENS0_13BUnaryFunctorIaaaZZZNS0_18lshift_kernel_cudaERNS_18TensorIteratorBaseEENKUlvE_clEvENKUlvE0_clEvEUlaaE_EESt5arrayIPcLm2EEEEviT0_T1_,"",@"SHT_CUDA_INFO"
	.sectionflags	@""
	.align	4


	//----- nvinfo : EIATTR_CUDA_API_VERSION
	.align		4
        /*0000*/ 	.byte	0x04, 0x37
        /*0002*/ 	.short	(.L_5043 - .L_5042)
.L_5042:
        /*0004*/ 	.word	0x00000082


	//----- nvinfo : EIATTR_KPARAM_INFO
	.align		4
.L_5043:
        /*0008*/ 	.byte	0x04, 0x17
        /*000a*/ 	.short	(.L_5045 - .L_5044)
.L_5044:
        /*000c*/ 	.word	0x00000000
        /*0010*/ 	.short	0x0002
        /*0012*/ 	.short	0x0008
        /*0014*/ 	.byte	0x00, 0xf0, 0x41, 0x00


	//----- nvinfo : EIATTR_KPARAM_INFO
	.align		4
.L_5045:
        /*0018*/ 	.byte	0x04, 0x17
        /*001a*/ 	.short	(.L_5047 - .L_5046)
.L_5046:
        /*001c*/ 	.word	0x00000000
        /*0020*/ 	.short	0x0001
        /*0022*/ 	.short	0x0004
        /*0024*/ 	.byte	0x00, 0xf0, 0x09, 0x00


	//----- nvinfo : EIATTR_KPARAM_INFO
	.align		4
.L_5047:
        /*0028*/ 	.byte	0x04, 0x17
        /*002a*/ 	.short	(.L_5049 - .L_5048)
.L_5048:
        /*002c*/ 	.word	0x00000000
        /*0030*/ 	.short	0x0000
        /*0032*/ 	.short	0x0000
        /*0034*/ 	.byte	0x00, 0xf0, 0x11, 0x00


	//----- nvinfo : EIATTR_SPARSE_MMA_MASK
	.align		4
.L_5049:
        /*0038*/ 	.byte	0x03, 0x50
        /*003a*/ 	.short	0x0000


	//----- nvinfo : EIATTR_MAXREG_COUNT
	.align		4
        /*003c*/ 	.byte	0x03, 0x1b
        /*003e*/ 	.short	0x00ff


	//----- nvinfo : EIATTR_MERCURY_ISA_VERSION
	.align		4
        /*0040*/ 	.byte	0x03, 0x5f
        /*0042*/ 	.short	0x0101


	//----- nvinfo : EIATTR_VRC_CTA_INIT_COUNT
	.align		4
        /*0044*/ 	.byte	0x02, 0x4a
	.zero		1
	.zero		1


	//----- nvinfo : EIATTR_EXIT_INSTR_OFFSETS
	.align		4
        /*0048*/ 	.byte	0x04, 0x1c
        /*004a*/ 	.short	(.L_5051 - .L_5050)


	//   ....[0]....
.L_5050:
        /*004c*/ 	.word	0x00000990


	//   ....[1]....
        /*0050*/ 	.word	0x000009f0


	//   ....[2]....
        /*0054*/ 	.word	0x00000d20


	//----- nvinfo : EIATTR_MAX_THREADS
	.align		4
.L_5051:
        /*0058*/ 	.byte	0x04, 0x05
        /*005a*/ 	.short	(.L_5053 - .L_5052)
.L_5052:
        /*005c*/ 	.word	0x00000080
        /*0060*/ 	.word	0x00000001
        /*0064*/ 	.word	0x00000001


	//----- nvinfo : EIATTR_CRS_STACK_SIZE
	.align		4
.L_5053:
        /*0068*/ 	.byte	0x04, 0x1e
        /*006a*/ 	.short	(.L_5055 - .L_5054)
.L_5054:
        /*006c*/ 	.word	0x00000000


	//----- nvinfo : EIATTR_CBANK_PARAM_SIZE
	.align		4
.L_5055:
        /*0070*/ 	.byte	0x03, 0x19
        /*0072*/ 	.short	0x0018


	//----- nvinfo : EIATTR_PARAM_CBANK
	.align		4
        /*0074*/ 	.byte	0x04, 0x0a
        /*0076*/ 	.short	(.L_5057 - .L_5056)
	.align		4
.L_5056:
        /*0078*/ 	.word	index@(.nv.constant0._ZN2at6native29vectorized_elementwise_kernelILi2ENS0_13BUnaryFunctorIaaaZZZNS0_18lshift_kernel_cudaERNS_18TensorIteratorBaseEENKUlvE_clEvENKUlvE0_clEvEUlaaE_EESt5arrayIPcLm2EEEEviT0_T1_)
        /*007c*/ 	.short	0x0380
        /*007e*/ 	.short	0x0018


	//----- nvinfo : EIATTR_SW_WAR
	.align		4
.L_5057:
        /*0080*/ 	.byte	0x04, 0x36
        /*0082*/ 	.short	(.L_5059 - .L_5058)
.L_5058:
        /*0084*/ 	.word	0x00000008
.L_5059:


//--------------------- .nv.info._ZN2at6native29vectorized_elementwise_kernelILi4ENS0_13BUnaryFunctorIaaaZZZNS0_18lshift_kernel_cudaERNS_18TensorIteratorBaseEENKUlvE_clEvENKUlvE0_clEvEUlaaE_EESt5arrayIPcLm2EEEEviT0_T1_ --------------------------
	.section	.nv.info._ZN2at6native29vectorized_elementwise_kernelILi4ENS0_13BUnaryFunctorIaaaZZZNS0_18lshift_kernel_cudaERNS_18TensorIteratorBaseEENKUlvE_clEvENKUlvE0_clEvEUlaaE_EESt5arrayIPcLm2EEEEviT0_T1_,"",@"SHT_CUDA_INFO"
	.sectionflags	@""
	.align	4


	//----- nvinfo : EIATTR_CUDA_API_VERSION
	.align		4
        /*0000*/ 	.byte	0x04, 0x37
        /*0002*/ 	.short	(.L_5061 - .L_5060)
.L_5060:
        /*0004*/ 	.word	0x00000082


	//----- nvinfo : EIATTR_KPARAM_INFO
	.align		4
.L_5061:
        /*0008*/ 	.byte	0x04, 0x17
        /*000a*/ 	.short	(.L_5063 - .L_5062)
.L_5062:
        /*000c*/ 	.word	0x00000000
        /*0010*/ 	.short	0x0002
        /*0012*/ 	.short	0x0008
        /*0014*/ 	.byte	0x00, 0xf0, 0x41, 0x00


	//----- nvinfo : EIATTR_KPARAM_INFO
	.align		4
.L_5063:
        /*0018*/ 	.byte	0x04, 0x17
        /*001a*/ 	.short	(.L_5065 - .L_5064)
.L_5064:
        /*001c*/ 	.word	0x00000000
        /*0020*/ 	.short	0x0001
        /*0022*/ 	.short	0x0004
        /*0024*/ 	.byte	0x00, 0xf0, 0x09, 0x00


	//----- nvinfo : EIATTR_KPARAM_INFO
	.align		4
.L_5065:
        /*0028*/ 	.byte	0x04, 0x17
        /*002a*/ 	.short	(.L_5067 - .L_5066)
.L_5066:
        /*002c*/ 	.word	0x00000000
        /*0030*/ 	.short	0x0000
        /*0032*/ 	.short	0x0000
        /*0034*/ 	.byte	0x00, 0xf0, 0x11, 0x00


	//----- nvinfo : EIATTR_SPARSE_MMA_MASK
	.align		4
.L_5067:
        /*0038*/ 	.byte	0x03, 0x50
        /*003a*/ 	.short	0x0000


	//----- nvinfo : EIATTR_MAXREG_COUNT
	.align		4
        /*003c*/ 	.byte	0x03, 0x1b
        /*003e*/ 	.short	0x00ff


	//----- nvinfo : EIATTR_MERCURY_ISA_VERSION
	.align		4
        /*0040*/ 	.byte	0x03, 0x5f
        /*0042*/ 	.short	0x0101


	//----- nvinfo : EIATTR_VRC_CTA_INIT_COUNT
	.align		4
        /*0044*/ 	.byte	0x02, 0x4a
	.zero		1
	.zero		1


	//----- nvinfo : EIATTR_EXIT_INSTR_OFFSETS
	.align		4
        /*0048*/ 	.byte	0x04, 0x1c
        /*004a*/ 	.short	(.L_5069 - .L_5068)


	//   ....[0]....
.L_5068:
        /*004c*/ 	.word	0x00000990


	//   ....[1]....
        /*0050*/ 	.word	0x000009f0


	//   ....[2]....
        /*0054*/ 	.word	0x00000d80


	//----- nvinfo : EIATTR_MAX_THREADS
	.align		4
.L_5069:
        /*0058*/ 	.byte	0x04, 0x05
        /*005a*/ 	.short	(.L_5071 - .L_5070)
.L_5070:
        /*005c*/ 	.word	0x00000080
        /*0060*/ 	.word	0x00000001
        /*0064*/ 	.word	0x00000001


	//----- nvinfo : EIATTR_CRS_STACK_SIZE
	.align		4
.L_5071:
        /*0068*/ 	.byte	0x04, 0x1e
        /*006a*/ 	.short	(.L_5073 - .L_5072)
.L_5072:
        /*006c*/ 	.word	0x00000000


	//----- nvinfo : EIATTR_CBANK_PARAM_SIZE
	.align		4
.L_5073:
        /*0070*/ 	.byte	0x03, 0x19
        /*0072*/ 	.short	0x0018


	//----- nvinfo : EIATTR_PARAM_CBANK
	.align		4
        /*0074*/ 	.byte	0x04, 0x0a
        /*0076*/ 	.short	(.L_5075 - .L_5074)
	.align		4
.L_5074:
        /*0078*/ 	.word	index@(.nv.constant0._ZN2at6native29vectorized_elementwise_kernelILi4ENS0_13BUnaryFunctorIaaaZZZNS0_18lshift_kernel_cudaERNS_18TensorIteratorBaseEENKUlvE_clEvENKUlvE0_clEvEUlaaE_EESt5arrayIPcLm2EEEEviT0_T1_)
        /*007c*/ 	.short	0x0380
        /*007e*/ 	.short	0x0018


	//----- nvinfo : EIATTR_SW_WAR
	.align		4
.L_5075:
        /*0080*/ 	.byte	0x04, 0x36
        /*0082*/ 	.short	(.L_5077 - .L_5076)
.L_5076:
        /*0084*/ 	.word	0x00000008
.L_5077:


//--------------------- .nv.info._ZN2at6native29vectorized_elementwise_kernelILi8ENS0_13BUnaryFunctorIaaaZZZNS0_18lshift_kernel_cudaERNS_18TensorIteratorBaseEENKUlvE_clEvENKUlvE0_clEvEUlaaE_EESt5arrayIPcLm2EEEEviT0_T1_ --------------------------
	.section	.nv.info._ZN2at6native29vectorized_elementwise_kernelILi8ENS0_13BUnaryFunctorIaaaZZZNS0_18lshift_kernel_cudaERNS_18TensorIteratorBaseEENKUlvE_clEvENKUlvE0_clEvEUlaaE_EESt5arrayIPcLm2EEEEviT0_T1_,"",@"SHT_CUDA_INFO"
	.sectionflags	@""
	.align	4


	//----- nvinfo : EIATTR_CUDA_API_VERSION
	.align		4
        /*0000*/ 	.byte	0x04, 0x37
        /*0002*/ 	.short	(.L_5079 - .L_5078)
.L_5078:
        /*0004*/ 	.word	0x00000082


	//----- nvinfo : EIATTR_KPARAM_INFO
	.align		4
.L_5079:
        /*0008*/ 	.byte	0x04, 0x17
        /*000a*/ 	.short	(.L_5081 - .L_5080)
.L_5080:
        /*000c*/ 	.word	0x00000000
        /*0010*/ 	.short	0x0002
        /*0012*/ 	.short	0x0008
        /*0014*/ 	.byte	0x00, 0xf0, 0x41, 0x00


	//----- nvinfo : EIATTR_KPARAM_INFO
	.align		4
.L_5081:
        /*0018*/ 	.byte	0x04, 0x17
        /*001a*/ 	.short	(.L_5083 - .L_5082)
.L_5082:
        /*001c*/ 	.word	0x00000000
        /*0020*/ 	.short	0x0001
        /*0022*/ 	.short	0x0004
        /*0024*/ 	.byte	0x00, 0xf0, 0x09, 0x00


	//----- nvinfo : EIATTR_KPARAM_INFO
	.align		4
.L_5083:
        /*0028*/ 	.byte	0x04, 0x17
        /*002a*/ 	.short	(.L_5085 - .L_5084)
.L_5084:
        /*002c*/ 	.word	0x00000000
        /*0030*/ 	.short	0x0000
        /*0032*/ 	.short	0x0000
        /*0034*/ 	.byte	0x00, 0xf0, 0x11, 0x00


	//----- nvinfo : EIATTR_SPARSE_MMA_MASK
	.align		4
.L_5085:
        /*0038*/ 	.byte	0x03, 0x50
        /*003a*/ 	.short	0x0000


	//----- nvinfo : EIATTR_MAXREG_COUNT
	.align		4
        /*003c*/ 	.byte	0x03, 0x1b
        /*003e*/ 	.short	0x00ff


	//----- nvinfo : EIATTR_MERCURY_ISA_VERSION
	.align		4
        /*0040*/ 	.byte	0x03, 0x5f
        /*0042*/ 	.short	0x0101


	//----- nvinfo : EIATTR_VRC_CTA_INIT_COUNT
	.align		4
        /*0044*/ 	.byte	0x02, 0x4a
	.zero		1
	.zero		1


	//----- nvinfo : EIATTR_EXIT_INSTR_OFFSETS
	.align		4
        /*0048*/ 	.byte	0x04, 0x1c
        /*004a*/ 	.short	(.L_5087 - .L_5086)


	//   ....[0]....
.L_5086:
        /*004c*/ 	.word	0x00000990


	//   ....[1]....
        /*0050*/ 	.word	0x000009f0


	//   ....[2]....
        /*0054*/ 	.word	0x00000d60


	//----- nvinfo : EIATTR_MAX_THREADS
	.align		4
.L_5087:
        /*0058*/ 	.byte	0x04, 0x05
        /*005a*/ 	.short	(.L_5089 - .L_5088)
.L_5088:
        /*005c*/ 	.word	0x00000080
        /*0060*/ 	.word	0x00000001
        /*0064*/ 	.word	0x00000001


	//----- nvinfo : EIATTR_CRS_STACK_SIZE
	.align		4
.L_5089:
        /*0068*/ 	.byte	0x04, 0x1e
        /*006a*/ 	.short	(.L_5091 - .L_5090)
.L_5090:
        /*006c*/ 	.word	0x00000000


	//----- nvinfo : EIATTR_CBANK_PARAM_SIZE
	.align		4
.L_5091:
        /*0070*/ 	.byte	0x03, 0x19
        /*0072*/ 	.short	0x0018


	//----- nvinfo : EIATTR_PARAM_CBANK
	.align		4
        /*0074*/ 	.byte	0x04, 0x0a
        /*0076*/ 	.short	(.L_5093 - .L_5092)
	.align		4
.L_5092:
        /*0078*/ 	.word	index@(.nv.constant0._ZN2at6native29vectorized_elementwise_kernelILi8ENS0_13BUnaryFunctorIaaaZZZNS0_18lshift_kernel_cudaERNS_18TensorIteratorBaseEENKUlvE_clEvENKUlvE0_clEvEUlaaE_EESt5arrayIPcLm2EEEEviT0_T1_)
        /*007c*/ 	.short	0x0380
        /*007e*/ 	.short	0x0018


	//----- nvinfo : EIATTR_SW_WAR
	.align		4
.L_5093:
        /*0080*/ 	.byte	0x04, 0x36
        /*0082*/ 	.short	(.L_5095 - .L_5094)
.L_5094:
        /*0084*/ 	.word	0x00000008
.L_5095:


//--------------------- .nv.info._ZN2at6native18elementwise_kernelILi128ELi4EZNS0_15gpu_kernel_implINS0_13AUnaryFunctorIaaaZZZNS0_18lshift_kernel_cudaERNS_18TensorIteratorBaseEENKUlvE_clEvENKUlvE0_clEvEUlaaE_EEEEvS5_RKT_EUliE_EEviT1_ --------------------------
	.section	.nv.info._ZN2at6native18elementwise_kernelILi128ELi4EZNS0_15gpu_kernel_implINS0_13AUnaryFunctorIaaaZZZNS0_18lshift_kernel_cudaERNS_18TensorIteratorBaseEENKUlvE_clEvENKUlvE0_clEvEUlaaE_EEEEvS5_RKT_EUliE_EEviT1_,"",@"SHT_CUDA_INFO"
	.sectionflags	@""
	.align	4


	//----- nvinfo : EIATTR_CUDA_API_VERSION
	.align		4
        /*0000*/ 	.byte	0x04, 0x37
        /*0002*/ 	.short	(.L_5097 - .L_5096)
.L_5096:
        /*0004*/ 	.word	0x00000082


	//----- nvinfo : EIATTR_KPARAM_INFO
	.align		4
.L_5097:
        /*0008*/ 	.byte	0x04, 0x17
        /*000a*/ 	.short	(.L_5099 - .L_5098)
.L_5098:
        /*000c*/ 	.word	0x00000000
        /*0010*/ 	.short	0x0001
        /*0012*/ 	.short	0x0008
        /*0014*/ 	.byte	0x00, 0xf0, 0x61, 0x08


	//----- nvinfo : EIATTR_KPARAM_INFO
	.align		4
.L_5099:
        /*0018*/ 	.byte	0x04, 0x17
        /*001a*/ 	.short	(.L_5101 - .L_5100)
.L_5100:
        /*001c*/ 	.word	0x00000000
        /*0020*/ 	.short	0x0000
        /*0022*/ 	.short	0x0000
        /*0024*/ 	.byte	0x00, 0xf0, 0x11, 0x00


	//----- nvinfo : EIATTR_SPARSE_MMA_MASK
	.align		4
.L_5101:
        /*0028*/ 	.byte	0x03, 0x50
        /*002a*/ 	.short	0x0000


	//----- nvinfo : EIATTR_MAXREG_COUNT
	.align		4
        /*002c*/ 	.byte	0x03, 0x1b
        /*002e*/ 	.short	0x0080


	//----- nvinfo : EIATTR_EXTERNS
	.align		4
        /*0030*/ 	.byte	0x04, 0x0f
        /*0032*/ 	.short	(.L_5103 - .L_5102)


	//   ....[0]....
	.align		4
.L_5102:
        /*0034*/ 	.word	index@(__assertfail)


	//----- nvinfo : EIATTR_MERCURY_ISA_VERSION
	.align		4
.L_5103:
        /*0038*/ 	.byte	0x03, 0x5f
        /*003a*/ 	.short	0x0101


	//----- nvinfo : EIATTR_VRC_CTA_INIT_COUNT
	.align		4
        /*003c*/ 	.byte	0x02, 0x4a
	.zero		1
	.zero		1


	//----- nvinfo : EIATTR_SYSCALL_OFFSETS
	.align		4
        /*0040*/ 	.byte	0x04, 0x46
        /*0042*/ 	.short	(.L_5105 - .L_5104)


	//   ....[0]....
.L_5104:
        /*0044*/ 	.word	0x00002130


	//   ....[1]....
        /*0048*/ 	.word	0x00003020


	//   ....[2]....
        /*004c*/ 	.word	0x00005310


	//   ....[3]....
        /*0050*/ 	.word	0x00006040


	//   ....[4]....
        /*0054*/ 	.word	0x00008420


	//   ....[5]....
        /*0058*/ 	.word	0x00009150


	//   ....[6]....
        /*005c*/ 	.word	0x0000b540


	//   ....[7]....
        /*0060*/ 	.word	0x0000c240


	//----- nvinfo : EIATTR_EXIT_INSTR_OFFSETS
	.align		4
.L_5105:
        /*0064*/ 	.byte	0x04, 0x1c
        /*0066*/ 	.short	(.L_5107 - .L_5106)


	//   ....[0]....
.L_5106:
        /*0068*/ 	.word	0x00009430


	//   ....[1]....
        /*006c*/ 	.word	0x0000b6b0


	//   ....[2]....
        /*0070*/ 	.word	0x0000b6d0


	//   ....[3]....
        /*0074*/ 	.word	0x0000b790


	//   ....[4]....
        /*0078*/ 	.word	0x0000b7d0


	//   ....[5]....
        /*007c*/ 	.word	0x0000b810


	//   ....[6]....
        /*0080*/ 	.word	0x0000b8a0


	//   ....[7]....
        /*0084*/ 	.word	0x0000b8e0


	//   ....[8]....
        /*0088*/ 	.word	0x0000b980


	//   ....[9]....
        /*008c*/ 	.word	0x0000b9d0


	//   ....[10]....
        /*0090*/ 	.word	0x0000ba20


	//   ....[11]....
        /*0094*/ 	.word	0x0000bb00


	//   ....[12]....
        /*0098*/ 	.word	0x0000bc70


	//   ....[13]....
        /*009c*/ 	.word	0x0000bde0


	//   ....[14]....
        /*00a0*/ 	.word	0x0000bf40


	//   ....[15]....
        /*00a4*/ 	.word	0x0000bfa0


	//   ....[16]....
        /*00a8*/ 	.word	0x0000bfe0


	//   ....[17]....
        /*00ac*/ 	.word	0x0000c080


	//   ....[18]....
        /*00b0*/ 	.word	0x0000c0e0


	//   ....[19]....
        /*00b4*/ 	.word	0x0000c250


	//   ....[20]....
        /*00b8*/ 	.word	0x0000c360


	//   ....[21]....
        /*00bc*/ 	.word	0x0000c4a0


	//   ....[22]....
        /*00c0*/ 	.word	0x0000c4e0


	//----- nvinfo : EIATTR_MAX_THREADS
	.align		4
.L_5107:
        /*00c4*/ 	.byte	0x04, 0x05
        /*00c6*/ 	.short	(.L_5109 - .L_5108)
.L_5108:
        /*00c8*/ 	.word	0x00000080
        /*00cc*/ 	.word	0x00000001
        /*00d0*/ 	.word	0x00000001


	//----- nvinfo : EIATTR_CRS_STACK_SIZE
	.align		4
.L_5109:
        /*00d4*/ 	.byte	0x04, 0x1e
        /*00d6*/ 	.short	(.L_5111 - .L_5110)
.L_5110:
        /*00d8*/ 	.word	0x00000000


	//----- nvinfo : EIATTR_CBANK_PARAM_SIZE
	.align		4
.L_5111:
        /*00dc*/ 	.byte	0x03, 0x19
        /*00de*/ 	.short	0x0220


	//----- nvinfo : EIATTR_PARAM_CBANK
	.align		4
        /*00e0*/ 	.byte	0x04, 0x0a
        /*00e2*/ 	.short	(.L_5113 - .L_5112)
	.align		4
.L_5112:
        /*00e4*/ 	.word	index@(.nv.constant0._ZN2at6native18elementwise_kernelILi128ELi4EZNS0_15gpu_kernel_implINS0_13AUnaryFunctorIaaaZZZNS0_18lshift_kernel_cudaERNS_18TensorIteratorBaseEENKUlvE_clEvENKUlvE0_clEvEUlaaE_EEEEvS5_RKT_EUliE_EEviT1_)
        /*00e8*/ 	.short	0x0380
        /*00ea*/ 	.short	0x0220


	//----- nvinfo : EIATTR_SW_WAR
	.align		4
.L_5113:
        /*00ec*/ 	.byte	0x04, 0x36
        /*00ee*/ 	.short	(.L_5115 - .L_5114)
.L_5114:
        /*00f0*/ 	.word	0x00000008
.L_5115:


//--------------------- .nv.info._ZN2at6native27unrolled_elementwise_kernelINS0_13AUnaryFunctorIaaaZZZNS0_18lshift_kernel_cudaERNS_18TensorIteratorBaseEENKUlvE_clEvENKUlvE0_clEvEUlaaE_EESt5arrayIPcLm2EELi4E23TrivialOffsetCalculatorILi1EjESD_NS0_6memory12LoadWithCastILi1EEENSE_13StoreWithCastILi1EEEEEviT_T0_T2_T3_T4_T5_ --------------------------
	.section	.nv.info._ZN2at6native27unrolled_elementwise_kernelINS0_13AUnaryFunctorIaaaZZZNS0_18lshift_kernel_cudaERNS_18TensorIteratorBaseEENKUlvE_clEvENKUlvE0_clEvEUlaaE_EESt5arrayIPcLm2EELi4E23TrivialOffsetCalculatorILi1EjESD_NS0_6memory12LoadWithCastILi1EEENSE_13StoreWithCastILi1EEEEEviT_T0_T2_T3_T4_T5_,"",@"SHT_CUDA_INFO"
	.sectionflags	@""
	.align	4


	//----- nvinfo : EIATTR_CUDA_API_VERSION
	.align		4
        /*0000*/ 	.byte	0x04, 0x37
        /*0002*/ 	.short	(.L_5117 - .L_5116)
.L_5116:
        /*0004*/ 	.word	0x00000082


	//----- nvinfo : EIATTR_KPARAM_INFO
	.align		4
.L_5117:
        /*0008*/ 	.byte	0x04, 0x17
        /*000a*/ 	.short	(.L_5119 - .L_5118)
.L_5118:
        /*000c*/ 	.word	0x00000000
        /*0010*/ 	.short	0x0006
        /*0012*/ 	.short	0x0024
        /*0014*/ 	.byte	0x00, 0xf0, 0x21, 0x00


	//----- nvinfo : EIATTR_KPARAM_INFO
	.align		4
.L_5119:
        /*0018*/ 	.byte	0x04, 0x17
        /*001a*/ 	.short	(.L_5121 - .L_5120)
.L_5120:
        /*001c*/ 	.word	0x00000000
        /*0020*/ 	.short	0x0005
        /*0022*/ 	.short	0x001c
        /*0024*/ 	.byte	0x00, 0xf0, 0x21, 0x00


	//----- nvinfo : EIATTR_KPARAM_INFO
	.align		4
.L_5121:
        /*0028*/ 	.byte	0x04, 0x17
        /*002a*/ 	.short	(.L_5123 - .L_5122)
.L_5122:
        /*002c*/ 	.word	0x00000000
        /*0030*/ 	.short	0x0004
        /*0032*/ 	.short	0x0019
        /*0034*/ 	.byte	0x00, 0xf0, 0x05, 0x00


	//----- nvinfo : EIATTR_KPARAM_INFO
	.align		4
.L_5123:
        /*0038*/ 	.byte	0x04, 0x17
        /*003a*/ 	.short	(.L_5125 - .L_5124)
.L_5124:
        /*003c*/ 	.word	0x00000000
        /*0040*/ 	.short	0x0003
        /*0042*/ 	.short	0x0018
        /*0044*/ 	.byte	0x00, 0xf0, 0x05, 0x00


	//----- nvinfo : EIATTR_KPARAM_INFO
	.align		4
.L_5125:
        /*0048*/ 	.byte	0x04, 0x17
        /*004a*/ 	.short	(.L_5127 - .L_5126)
.L_5126:
        /*004c*/ 	.word	0x00000000
        /*0050*/ 	.short	0x0002
        /*0052*/ 	.short	0x0008
        /*0054*/ 	.byte	0x00, 0xf0, 0x41, 0x00


	//----- nvinfo : EIATTR_KPARAM_INFO
	.align		4
.L_5127:
        /*0058*/ 	.byte	0x04, 0x17
        /*005a*/ 	.short	(.L_5129 - .L_5128)
.L_5128:
        /*005c*/ 	.word	0x00000000
        /*0060*/ 	.short	0x0001
        /*0062*/ 	.short	0x0004
        /*0064*/ 	.byte	0x00, 0xf0, 0x09, 0x00


	//----- nvinfo : EIATTR_KPARAM_INFO
	.align		4
.L_5129:
        /*0068*/ 	.byte	0x04, 0x17
        /*006a*/ 	.short	(.L_5131 - .L_5130)
.L_5130:
        /*006c*/ 	.word	0x00000000
        /*0070*/ 	.short	0x0000
        /*0072*/ 	.short	0x0000
        /*0074*/ 	.byte	0x00, 0xf0, 0x11, 0x00


	//----- nvinfo : EIATTR_SPARSE_MMA_MASK
	.align		4
.L_5131:
        /*0078*/ 	.byte	0x03, 0x50
        /*007a*/ 	.short	0x0000


	//----- nvinfo : EIATTR_MAXREG_COUNT
	.align		4
        /*007c*/ 	.byte	0x03, 0x1b
        /*007e*/ 	.short	0x00ff


	//----- nvinfo : EIATTR_EXTERNS
	.align		4
        /*0080*/ 	.byte	0x04, 0x0f
        /*0082*/ 	.short	(.L_5133 - .L_5132)


	//   ....[0]....
	.align		4
.L_5132:
        /*0084*/ 	.word	index@(__assertfail)


	//----- nvinfo : EIATTR_MERCURY_ISA_VERSION
	.align		4
.L_5133:
        /*0088*/ 	.byte	0x03, 0x5f
        /*008a*/ 	.short	0x0101


	//----- nvinfo : EIATTR_VRC_CTA_INIT_COUNT
	.align		4
        /*008c*/ 	.byte	0x02, 0x4a
	.zero		1
	.zero		1


	//----- nvinfo : EIATTR_SYSCALL_OFFSETS
	.align		4
        /*0090*/ 	.byte	0x04, 0x46
        /*0092*/ 	.short	(.L_5135 - .L_5134)


	//   ....[0]....
.L_5134:
        /*0094*/ 	.word	0x00000e30


	//   ....[1]....
        /*0098*/ 	.word	0x00001de0


	//   ....[2]....
        /*009c*/ 	.word	0x00002cd0


	//   ....[3]....
        /*00a0*/ 	.word	0x00003bc0


	//   ....[4]....
        /*00a4*/ 	.word	0x00004ce0


	//   ....[5]....
        /*00a8*/ 	.word	0x00005be0


	//   ....[6]....
        /*00ac*/ 	.word	0x00006b70


	//   ....[7]....
        /*00b0*/ 	.word	0x00007b00


	//----- nvinfo : EIATTR_EXIT_INSTR_OFFSETS
	.align		4
.L_5135:
        /*00b4*/ 	.byte	0x04, 0x1c
        /*00b6*/ 	.short	(.L_5137 - .L_5136)


	//   ....[0]....
.L_5136:
        /*00b8*/ 	.word	0x00006e40


	//   ....[1]....
        /*00bc*/ 	.word	0x00006f70


	//   ....[2]....
        /*00c0*/ 	.word	0x00006f90


	//   ....[3]....
        /*00c4*/ 	.word	0x00007050


	//   ....[4]....
        /*00c8*/ 	.word	0x00007090


	//   ....[5]....
        /*00cc*/ 	.word	0x000070d0


	//   ....[6]....
        /*00d0*/ 	.word	0x00007160


	//   ....[7]....
        /*00d4*/ 	.word	0x000071a0


	//   ....[8]....
        /*00d8*/ 	.word	0x00007240


	//   ....[9]....
        /*00dc*/ 	.word	0x00007290


	//   ....[10]....
        /*00e0*/ 	.word	0x000072e0


	//   ....[11]....
        /*00e4*/ 	.word	0x000073c0


	//   ....[12]....
        /*00e8*/ 	.word	0x00007530


	//   ....[13]....
        /*00ec*/ 	.word	0x000076a0


	//   ....[14]....
        /*00f0*/ 	.word	0x00007800


	//   ....[15]....
        /*00f4*/ 	.word	0x00007860


	//   ....[16]....
        /*00f8*/ 	.word	0x000078a0


	//   ....[17]....
        /*00fc*/ 	.word	0x00007940


	//   ....[18]....
        /*0100*/ 	.word	0x000079a0


	//   ....[19]....
        /*0104*/ 	.word	0x00007b10


	//   ....[20]....
        /*0108*/ 	.word	0x00007c20


	//   ....[21]....
        /*010c*/ 	.word	0x00007d60


	//   ....[22]....
        /*0110*/ 	.word	0x00007da0


	//----- nvinfo : EIATTR_MAX_THREADS
	.align		4
.L_5137:
        /*0114*/ 	.byte	0x04, 0x05
        /*0116*/ 	.short	(.L_5139 - .L_5138)
.L_5138:
        /*0118*/ 	.word	0x00000080
        /*011c*/ 	.word	0x00000001
        /*0120*/ 	.word	0x00000001


	//----- nvinfo : EIATTR_CRS_STACK_SIZE
	.align		4
.L_5139:
        /*0124*/ 	.byte	0x04, 0x1e
        /*0126*/ 	.short	(.L_5141 - .L_5140)
.L_5140:
        /*0128*/ 	.word	0x00000000


	//----- nvinfo : EIATTR_CBANK_PARAM_SIZE
	.align		4
.L_5141:
        /*012c*/ 	.byte	0x03, 0x19
        /*012e*/ 	.short	0x002c


	//----- nvinfo : EIATTR_PARAM_CBANK
	.align		4
        /*0130*/ 	.byte	0x04, 0x0a
        /*0132*/ 	.short	(.L_5143 - .L_5142)
	.align		4
.L_5142:
        /*0134*/ 	.word	index@(.nv.constant0._ZN2at6native27unrolled_elementwise_kernelINS0_13AUnaryFunctorIaaaZZZNS0_18lshift_kernel_cudaERNS_18TensorIteratorBaseEENKUlvE_clEvENKUlvE0_clEvEUlaaE_EESt5arrayIPcLm2EELi4E23TrivialOffsetCalculatorILi1EjESD_NS0_6memory12LoadWithCastILi1EEENSE_13StoreWithCastILi1EEEEEviT_T0_T2_T3_T4_T5_)
        /*0138*/ 	.short	0x0380
        /*013a*/ 	.short	0x002c


	//----- nvinfo : EIATTR_SW_WAR
	.align		4
.L_5143:
        /*013c*/ 	.byte	0x04, 0x36
        /*013e*/ 	.short	(.L_5145 - .L_5144)
.L_5144:
        /*0140*/ 	.word	0x00000008
.L_5145:


//--------------------- .nv.info._ZN2at6native18elementwise_kernelILi128ELi4EZNS0_22gpu_kernel_impl_nocastINS0_13AUnaryFunctorIaaaZZZNS0_18lshift_kernel_cudaERNS_18TensorIteratorBaseEENKUlvE_clEvENKUlvE0_clEvEUlaaE_EEEEvS5_RKT_EUliE_EEviT1_ --------------------------
	.section	.nv.info._ZN2at6native18elementwise_kernelILi128ELi4EZNS0_22gpu_kernel_impl_nocastINS0_13AUnaryFunctorIaaaZZZNS0_18lshift_kernel_cudaERNS_18TensorIteratorBaseEENKUlvE_clEvENKUlvE0_clEvEUlaaE_EEEEvS5_RKT_EUliE_EEviT1_,"",@"SHT_CUDA_INFO"
	.sectionflags	@""
	.align	4


	//----- nvinfo : EIATTR_CUDA_API_VERSION
	.align		4
        /*0000*/ 	.byte	0x04, 0x37
        /*0002*/ 	.short	(.L_5147 - .L_5146)
.L_5146:
        /*0004*/ 	.word	0x00000082


	//----- nvinfo : EIATTR_KPARAM_INFO
	.align		4
.L_5147:
        /*0008*/ 	.byte	0x04, 0x17
        /*000a*/ 	.short	(.L_5149 - .L_5148)
.L_5148:
        /*000c*/ 	.word	0x00000000
        /*0010*/ 	.short	0x0001
        /*0012*/ 	.short	0x0008
        /*0014*/ 	.byte	0x00, 0xf0, 0x61, 0x08


	//----- nvinfo : EIATTR_KPARAM_INFO
	.align		4
.L_5149:
        /*0018*/ 	.byte	0x04, 0x17
        /*001a*/ 	.short	(.L_5151 - .L_5150)
.L_5150:
        /*001c*/ 	.word	0x00000000
        /*0020*/ 	.short	0x0000
        /*0022*/ 	.short	0x0000
        /*0024*/ 	.byte	0x00, 0xf0, 0x11, 0x00


	//----- nvinfo : EIATTR_SPARSE_MMA_MASK
	.align		4
.L_5151:
        /*0028*/ 	.byte	0x03, 0x50
        /*002a*/ 	.short	0x0000


	//----- nvinfo : EIATTR_MAXREG_COUNT
	.align		4
        /*002c*/ 	.byte	0x03, 0x1b
        /*002e*/ 	.short	0x0080


	//----- nvinfo : EIATTR_MERCURY_ISA_VERSION
	.align		4
        /*0030*/ 	.byte	0x03, 0x5f
        /*0032*/ 	.short	0x0101


	//----- nvinfo : EIATTR_VRC_CTA_INIT_COUNT
	.align		4
        /*0034*/ 	.byte	0x02, 0x4a
	.zero		1
	.zero		1


	//----- nvinfo : EIATTR_EXIT_INSTR_OFFSETS
	.align		4
        /*0038*/ 	.byte	0x04, 0x1c
        /*003a*/ 	.short	(.L_5153 - .L_5152)


	//   ....[0]....
.L_5152:
        /*003c*/ 	.word	0x00000310


	//   ....[1]....
        /*0040*/ 	.word	0x00000390


	//   ....[2]....
        /*0044*/ 	.word	0x00003eb0


	//   ....[3]....
        /*0048*/ 	.word	0x00005200


	//----- nvinfo : EIATTR_MAX_THREADS
	.align		4
.L_5153:
        /*004c*/ 	.byte	0x04, 0x05
        /*004e*/ 	.short	(.L_5155 - .L_5154)
.L_5154:
        /*0050*/ 	.word	0x00000080
        /*0054*/ 	.word	0x00000001
        /*0058*/ 	.word	0x00000001


	//----- nvinfo : EIATTR_CRS_STACK_SIZE
	.align		4
.L_5155:
        /*005c*/ 	.byte	0x04, 0x1e
        /*005e*/ 	.short	(.L_5157 - .L_5156)
.L_5156:
        /*0060*/ 	.word	0x00000000


	//----- nvinfo : EIATTR_CBANK_PARAM_SIZE
	.align		4
.L_5157:
        /*0064*/ 	.byte	0x03, 0x19
        /*0066*/ 	.short	0x0220


	//----- nvinfo : EIATTR_PARAM_CBANK
	.align		4
        /*0068*/ 	.byte	0x04, 0x0a
        /*006a*/ 	.short	(.L_5159 - .L_5158)
	.align		4
.L_5158:
        /*006c*/ 	.word	index@(.nv.constant0._ZN2at6native18elementwise_kernelILi128ELi4EZNS0_22gpu_kernel_impl_nocastINS0_13AUnaryFunctorIaaaZZZNS0_18lshift_kernel_cudaERNS_18TensorIteratorBaseEENKUlvE_clEvENKUlvE0_clEvEUlaaE_EEEEvS5_RKT_EUliE_EEviT1_)
        /*0070*/ 	.short	0x0380
        /*0072*/ 	.short	0x0220


	//----- nvinfo : EIATTR_SW_WAR
	.align		4
.L_5159:
        /*0074*/ 	.byte	0x04, 0x36
        /*0076*/ 	.short	(.L_5161 - .L_5160)
.L_5160:
        /*0078*/ 	.word	0x00000008
.L_5161:


//--------------------- .nv.info._ZN2at6native27unrolled_elementwise_kernelINS0_13AUnaryFunctorIaaaZZZNS0_18lshift_kernel_cudaERNS_18TensorIteratorBaseEENKUlvE_clEvENKUlvE0_clEvEUlaaE_EESt5arrayIPcLm2EELi4E23TrivialOffsetCalculatorILi1EjESD_NS0_6memory15LoadWithoutCastENSE_16StoreWithoutCastEEEviT_T0_T2_T3_T4_T5_ --------------------------
	.section	.nv.info._ZN2at6native27unrolled_elementwise_kernelINS0_13AUnaryFunctorIaaaZZZNS0_18lshift_kernel_cudaERNS_18TensorIteratorBaseEENKUlvE_clEvENKUlvE0_clEvEUlaaE_EESt5arrayIPcLm2EELi4E23TrivialOffsetCalculatorILi1EjESD_NS0_6memory15LoadWithoutCastENSE_16StoreWithoutCastEEEviT_T0_T2_T3_T4_T5_,"",@"SHT_CUDA_INFO"
	.sectionflags	@""
	.align	4


	//----- nvinfo : EIATTR_CUDA_API_VERSION
	.align		4
        /*0000*/ 	.byte	0x04, 0x37
        /*0002*/ 	.short	(.L_5163 - .L_5162)
.L_5162:
        /*0004*/ 	.word	0x00000082


	//----- nvinfo : EIATTR_KPARAM_INFO
	.align		4
.L_5163:
        /*0008*/ 	.byte	0x04, 0x17
        /*000a*/ 	.short	(.L_5165 - .L_5164)
.L_5164:
        /*000c*/ 	.word	0x00000000
        /*0010*/ 	.short	0x0006
        /*0012*/ 	.short	0x001b
        /*0014*/ 	.byte	0x00, 0xf0, 0x05, 0x00


	//----- nvinfo : EIATTR_KPARAM_INFO
	.align		4
.L_5165:
        /*0018*/ 	.byte	0x04, 0x17
        /*001a*/ 	.short	(.L_5167 - .L_5166)
.L_5166:
        /*001c*/ 	.word	0x00000000
        /*0020*/ 	.short	0x0005
        /*0022*/ 	.short	0x001a
        /*0024*/ 	.byte	0x00, 0xf0, 0x05, 0x00


	//----- nvinfo : EIATTR_KPARAM_INFO
	.align		4
.L_5167:
        /*0028*/ 	.byte	0x04, 0x17
        /*002a*/ 	.short	(.L_5169 - .L_5168)
.L_5168:
        /*002c*/ 	.word	0x00000000
        /*0030*/ 	.short	0x0004
        /*0032*/ 	.short	0x0019
        /*0034*/ 	.byte	0x00, 0xf0, 0x05, 0x00


	//----- nvinfo : EIATTR_KPARAM_INFO
	.align		4
.L_5169:
        /*0038*/ 	.byte	0x04, 0x17
        /*003a*/ 	.short	(.L_5171 - .L_5170)
.L_5170:
        /*003c*/ 	.word	0x00000000
        /*0040*/ 	.short	0x0003
        /*0042*/ 	.short	0x0018
        /*0044*/ 	.byte	0x00, 0xf0, 0x05, 0x00


	//----- nvinfo : EIATTR_KPARAM_INFO
	.align		4
.L_5171:
        /*0048*/ 	.byte	0x04, 0x17
        /*004a*/ 	.short	(.L_5173 - .L_5172)
.L_5172:
        /*004c*/ 	.word	0x00000000
        /*0050*/ 	.short	0x0002
        /*0052*/ 	.short	0x0008
        /*0054*/ 	.byte	0x00, 0xf0, 0x41, 0x00


	//----- nvinfo : EIATTR_KPARAM_INFO
	.align		4
.L_5173:
        /*0058*/ 	.byte	0x04, 0x17
        /*005a*/ 	.short	(.L_5175 - .L_5174)
.L_5174:
        /*005c*/ 	.word	0x00000000
        /*0060*/ 	.short	0x0001
        /*0062*/ 	.short	0x0004
        /*0064*/ 	.byte	0x00, 0xf0, 0x09, 0x00


	//----- nvinfo : EIATTR_KPARAM_INFO
	.align		4
.L_5175:
        /*0068*/ 	.byte	0x04, 0x17
        /*006a*/ 	.short	(.L_5177 - .L_5176)
.L_5176:
        /*006c*/ 	.word	0x00000000
        /*0070*/ 	.short	0x0000
        /*0072*/ 	.short	0x0000
        /*0074*/ 	.byte	0x00, 0xf0, 0x11, 0x00


	//----- nvinfo : EIATTR_SPARSE_MMA_MASK
	.align		4
.L_5177:
        /*0078*/ 	.byte	0x03, 0x50
        /*007a*/ 	.short	0x0000


	//----- nvinfo : EIATTR_MAXREG_COUNT
	.align		4
        /*007c*/ 	.byte	0x03, 0x1b
        /*007e*/ 	.short	0x00ff


	//----- nvinfo : EIATTR_MERCURY_ISA_VERSION
	.align		4
        /*0080*/ 	.byte	0x03, 0x5f
        /*0082*/ 	.short	0x0101


	//----- nvinfo : EIATTR_VRC_CTA_INIT_COUNT
	.align		4
        /*0084*/ 	.byte	0x02, 0x4a
	.zero		1
	.zero		1


	//----- nvinfo : EIATTR_EXIT_INSTR_OFFSETS
	.align		4
        /*0088*/ 	.byte	0x04, 0x1c
        /*008a*/ 	.short	(.L_5179 - .L_5178)


	//   ....[0]....
.L_5178:
        /*008c*/ 	.word	0x00000540


	//   ....[1]....
        /*0090*/ 	.word	0x000005f0


	//----- nvinfo : EIATTR_MAX_THREADS
	.align		4
.L_5179:
        /*0094*/ 	.byte	0x04, 0x05
        /*0096*/ 	.short	(.L_5181 - .L_5180)
.L_5180:
        /*0098*/ 	.word	0x00000080
        /*009c*/ 	.word	0x00000001
        /*00a0*/ 	.word	0x00000001


	//----- nvinfo : EIATTR_CRS_STACK_SIZE
	.align		4
.L_5181:
        /*00a4*/ 	.byte	0x04, 0x1e
        /*00a6*/ 	.short	(.L_5183 - .L_5182)
.L_5182:
        /*00a8*/ 	.word	0x00000000


	//----- nvinfo : EIATTR_CBANK_PARAM_SIZE
	.align		4
.L_5183:
        /*00ac*/ 	.byte	0x03, 0x19
        /*00ae*/ 	.short	0x001c


	//----- nvinfo : EIATTR_PARAM_CBANK
	.align		4
        /*00b0*/ 	.byte	0x04, 0x0a
        /*00b2*/ 	.short	(.L_5185 - .L_5184)
	.align		4
.L_5184:
        /*00b4*/ 	.word	index@(.nv.constant0._ZN2at6native27unrolled_elementwise_kernelINS0_13AUnaryFunctorIaaaZZZNS0_18lshift_kernel_cudaERNS_18TensorIteratorBaseEENKUlvE_clEvENKUlvE0_clEvEUlaaE_EESt5arrayIPcLm2EELi4E23TrivialOffsetCalculatorILi1EjESD_NS0_6memory15LoadWithoutCastENSE_16StoreWithoutCastEEEviT_T0_T2_T3_T4_T5_)
        /*00b8*/ 	.short	0x0380
        /*00ba*/ 	.short	0x001c


	//----- nvinfo : EIATTR_SW_WAR
	.align		4
.L_5185:
        /*00bc*/ 	.byte	0x04, 0x36
        /*00be*/ 	.short	(.L_5187 - .L_5186)
.L_5186:
        /*00c0*/ 	.word	0x00000008
.L_5187:


//--------------------- .nv.info._ZN2at6native29vectorized_elementwise_kernelILi2ENS0_13AUnaryFunctorIaaaZZZNS0_18lshift_kernel_cudaERNS_18TensorIteratorBaseEENKUlvE_clEvENKUlvE0_clEvEUlaaE_EESt5arrayIPcLm2EEEEviT0_T1_ --------------------------
	.section	.nv.info._ZN2at6native29vectorized_elementwise_kernelILi2ENS0_13AUnaryFunctorIaaaZZZNS0_18lshift_kernel_cudaERNS_18TensorIteratorBaseEENKUlvE_clEvENKUlvE0_clEvEUlaaE_EESt5arrayIPcLm2EEEEviT0_T1_,"",@"SHT_CUDA_INFO"
	.sectionflags	@""
	.align	4


	//----- nvinfo : EIATTR_CUDA_API_VERSION
	.align		4
        /*0000*/ 	.byte	0x04, 0x37
        /*0002*/ 	.short	(.L_5189 - .L_5188)
.L_5188:
        /*0004*/ 	.word	0x00000082


	//----- nvinfo : EIATTR_KPARAM_INFO
	.align		4
.L_5189:
        /*0008*/ 	.byte	0x04, 0x17
        /*000a*/ 	.short	(.L_5191 - .L_5190)
.L_5190:
        /*000c*/ 	.word	0x00000000
        /*0010*/ 	.short	0x0002
        /*0012*/ 	.short	0x0008
        /*0014*/ 	.byte	0x00, 0xf0, 0x41, 0x00


	//----- nvinfo : EIATTR_KPARAM_INFO
	.align		4
.L_5191:
        /*0018*/ 	.byte	0x04, 0x17
        /*001a*/ 	.short	(.L_5193 - .L_5192)
.L_5192:
        /*001c*/ 	.word	0x00000000
        /*0020*/ 	.short	0x0001
        /*0022*/ 	.short	0x0004
        /*0024*/ 	.byte	0x00, 0xf0, 0x09, 0x00


	//----- nvinfo : EIATTR_KPARAM_INFO
	.align		4
.L_5193:
        /*0028*/ 	.byte	0x04, 0x17
        /*002a*/ 	.short	(.L_5195 - .L_5194)
.L_5194:
        /*002c*/ 	.word	0x00000000
        /*0030*/ 	.short	0x0000
        /*0032*/ 	.short	0x0000
        /*0034*/ 	.byte	0x00, 0xf0, 0x11, 0x00


	//----- nvinfo : EIATTR_SPARSE_MMA_MASK
	.align		4
.L_5195:
        /*0038*/ 	.byte	0x03, 0x50
        /*003a*/ 	.short	0x0000


	//----- nvinfo : EIATTR_MAXREG_COUNT
	.align		4
        /*003c*/ 	.byte	0x03, 0x1b
        /*003e*/ 	.short	0x00ff


	//----- nvinfo : EIATTR_MERCURY_ISA_VERSION
	.align		4
        /*0040*/ 	.byte	0x03, 0x5f
        /*0042*/ 	.short	0x0101


	//----- nvinfo : EIATTR_VRC_CTA_INIT_COUNT
	.align		4
        /*0044*/ 	.byte	0x02, 0x4a
	.zero		1
	.zero		1


	//----- nvinfo : EIATTR_EXIT_INSTR_OFFSETS
	.align		4
        /*0048*/ 	.byte	0x04, 0x1c
        /*004a*/ 	.short	(.L_5197 - .L_5196)


	//   ....[0]....
.L_5196:
        /*004c*/ 	.word	0x00000bc0


	//   ....[1]....
        /*0050*/ 	.word	0x00000c20


	//   ....[2]....
        /*0054*/ 	.word	0x00000fc0


	//----- nvinfo : EIATTR_MAX_THREADS
	.align		4
.L_5197:
        /*0058*/ 	.byte	0x04, 0x05
        /*005a*/ 	.short	(.L_5199 - .L_5198)
.L_5198:
        /*005c*/ 	.word	0x00000080
        /*0060*/ 	.word	0x00000001
        /*0064*/ 	.word	0x00000001


	//----- nvinfo : EIATTR_CRS_STACK_SIZE
	.align		4
.L_5199:
        /*0068*/ 	.byte	0x04, 0x1e
        /*006a*/ 	.short	(.L_5201 - .L_5200)
.L_5200:
        /*006c*/ 	.word	0x00000000


	//----- nvinfo : EIATTR_CBANK_PARAM_SIZE
	.align		4
.L_5201:
        /*0070*/ 	.byte	0x03, 0x19
        /*0072*/ 	.short	0x0018


	//----- nvinfo : EIATTR_PARAM_CBANK
	.align		4
        /*0074*/ 	.byte	0x04, 0x0a
        /*0076*/ 	.short	(.L_5203 - .L_5202)
	.align		4
.L_5202:
        /*0078*/ 	.word	index@(.nv.constant0._ZN2at6native29vectorized_elementwise_kernelILi2ENS0_13AUnaryFunctorIaaaZZZNS0_18lshift_kernel_cudaERNS_18TensorIteratorBaseEENKUlvE_clEvENKUlvE0_clEvEUlaaE_EESt5arrayIPcLm2EEEEviT0_T1_)
        /*007c*/ 	.short	0x0380
        /*007e*/ 	.short	0x0018


	//----- nvinfo : EIATTR_SW_WAR
	.align		4
.L_5203:
        /*0080*/ 	.byte	0x04, 0x36
        /*0082*/ 	.short	(.L_5205 - .L_5204)
.L_5204:
        /*0084*/ 	.word	0x00000008
.L_5205:


//--------------------- .nv.info._ZN2at6native29vectorized_elementwise_kernelILi4ENS0_13AUnaryFunctorIaaaZZZNS0_18lshift_kernel_cudaERNS_18TensorIteratorBaseEENKUlvE_clEvENKUlvE0_clEvEUlaaE_EESt5arrayIPcLm2EEEEviT0_T1_ --------------------------
	.section	.nv.info._ZN2at6native29vectorized_elementwise_kernelILi4ENS0_13AUnaryFunctorIaaaZZZNS0_18lshift_kernel_cudaERNS_18TensorIteratorBaseEENKUlvE_clEvENKUlvE0_clEvEUlaaE_EESt5arrayIPcLm2EEEEviT0_T1_,"",@"SHT_CUDA_INFO"
	.sectionflags	@""
	.align	4


	//----- nvinfo : EIATTR_CUDA_API_VERSION
	.align		4
        /*0000*/ 	.byte	0x04, 0x37
        /*0002*/ 	.short	(.L_5207 - .L_5206)
.L_5206:
        /*0004*/ 	.word	0x00000082


	//----- nvinfo : EIATTR_KPARAM_INFO
	.align		4
.L_5207:
        /*0008*/ 	.byte	0x04, 0x17
        /*000a*/ 	.short	(.L_5209 - .L_5208)
.L_5208:
        /*000c*/ 	.word	0x00000000
        /*0010*/ 	.short	0x0002
        /*0012*/ 	.short	0x0008
        /*0014*/ 	.byte	0x00, 0xf0, 0x41, 0x00


	//----- nvinfo : EIATTR_KPARAM_INFO
	.align		4
.L_5209:
        /*0018*/ 	.byte	0x04, 0x17
        /*001a*/ 	.short	(.L_5211 - .L_5210)
.L_5210:
        /*001c*/ 	.word	0x00000000
        /*0020*/ 	.short	0x0001
        /*0022*/ 	.short	0x0004
        /*0024*/ 	.byte	0x00, 0xf0, 0x09, 0x00


	//----- nvinfo : EIATTR_KPARAM_INFO
	.align		4
.L_5211:
        /*0028*/ 	.byte	0x04, 0x17
        /*002a*/ 	.short	(.L_5213 - .L_5212)
.L_5212:
        /*002c*/ 	.word	0x00000000
        /*0030*/ 	.short	0x0000
        /*0032*/ 	.short	0x0000
        /*0034*/ 	.byte	0x00, 0xf0, 0x11, 0x00


	//----- nvinfo : EIATTR_SPARSE_MMA_MASK
	.align		4
.L_5213:
        /*0038*/ 	.byte	0x03, 0x50
        /*003a*/ 	.short	0x0000


	//----- nvinfo : EIATTR_MAXREG_COUNT
	.align		4
        /*003c*/ 	.byte	0x03, 0x1b
        /*003e*/ 	.short	0x00ff


	//----- nvinfo : EIATTR_MERCURY_ISA_VERSION
	.align		4
        /*0040*/ 	.byte	0x03, 0x5f
        /*0042*/ 	.short	0x0101


	//----- nvinfo : EIATTR_VRC_CTA_INIT_COUNT
	.align		4
        /*0044*/ 	.byte	0x02, 0x4a
	.zero		1
	.zero		1


	//----- nvinfo : EIATTR_EXIT_INSTR_OFFSETS
	.align		4
        /*0048*/ 	.byte	0x04, 0x1c
        /*004a*/ 	.short	(.L_5215 - .L_5214)


	//   ....[0]....
.L_5214:
        /*004c*/ 	.word	0x00000bc0


	//   ....[1]....
        /*0050*/ 	.word	0x00000c20


	//   ....[2]....
        /*0054*/ 	.word	0x00001020


	//----- nvinfo : EIATTR_MAX_THREADS
	.align		4
.L_5215:
        /*0058*/ 	.byte	0x04, 0x05
        /*005a*/ 	.short	(.L_5217 - .L_5216)
.L_5216:
        /*005c*/ 	.word	0x00000080
        /*0060*/ 	.word	0x00000001
        /*0064*/ 	.word	0x00000001


	//----- nvinfo : EIATTR_CRS_STACK_SIZE
	.align		4
.L_5217:
        /*0068*/ 	.byte	0x04, 0x1e
        /*006a*/ 	.short	(.L_5219 - .L_5218)
.L_5218:
        /*006c*/ 	.word	0x00000000


	//----- nvinfo : EIATTR_CBANK_PARAM_SIZE
	.align		4
.L_5219:
        /*0070*/ 	.byte	0x03, 0x19
        /*0072*/ 	.short	0x0018


	//----- nvinfo : EIATTR_PARAM_CBANK
	.align		4
        /*0074*/ 	.byte	0x04, 0x0a
        /*0076*/ 	.short	(.L_5221 - .L_5220)
	.align		4
.L_5220:
        /*0078*/ 	.word	index@(.nv.constant0._ZN2at6native29vectorized_elementwise_kernelILi4ENS0_13AUnaryFunctorIaaaZZZNS0_18lshift_kernel_cudaERNS_18TensorIteratorBaseEENKUlvE_clEvENKUlvE0_clEvEUlaaE_EESt5arrayIPcLm2EEEEviT0_T1_)
        /*007c*/ 	.short	0x0380
        /*007e*/ 	.short	0x0018


	//----- nvinfo : EIATTR_SW_WAR
	.align		4
.L_5221:
        /*0080*/ 	.byte	0x04, 0x36
        /*0082*/ 	.short	(.L_5223 - .L_5222)
.L_5222:
        /*0084*/ 	.word	0x00000008
.L_5223:


//--------------------- .nv.info._ZN2at6native29vectorized_elementwise_kernelILi8ENS0_13AUnaryFunctorIaaaZZZNS0_18lshift_kernel_cudaERNS_18TensorIteratorBaseEENKUlvE_clEvENKUlvE0_clEvEUlaaE_EESt5arrayIPcLm2EEEEviT0_T1_ --------------------------
	.section	.nv.info._ZN2at6native29vectorized_elementwise_kernelILi8ENS0_13AUnaryFunctorIaaaZZZNS0_18lshift_kernel_cudaERNS_18TensorIteratorBaseEENKUlvE_clEvENKUlvE0_clEvEUlaaE_EESt5arrayIPcLm2EEEEviT0_T1_,"",@"SHT_CUDA_INFO"
	.sectionflags	@""
	.align	4


	//----- nvinfo : EIATTR_CUDA_API_VERSION
	.align		4
        /*0000*/ 	.byte	0x04, 0x37
        /*0002*/ 	.short	(.L_5225 - .L_5224)
.L_5224:
        /*0004*/ 	.word	0x00000082


	//----- nvinfo : EIATTR_KPARAM_INFO
	.align		4
.L_5225:
        /*0008*/ 	.byte	0x04, 0x17
        /*000a*/ 	.short	(.L_5227 - .L_5226)
.L_5226:
        /*000c*/ 	.word	0x00000000
        /*0010*/ 	.short	0x0002
        /*0012*/ 	.short	0x0008
        /*0014*/ 	.byte	0x00, 0xf0, 0x41, 0x00


	//----- nvinfo : EIATTR_KPARAM_INFO
	.align		4
.L_5227:
        /*0018*/ 	.byte	0x04, 0x17
        /*001a*/ 	.short	(.L_5229 - .L_5228)
.L_5228:
        /*001c*/ 	.word	0x00000000
        /*0020*/ 	.short	0x0001
        /*0022*/ 	.short	0x0004
        /*0024*/ 	.byte	0x00, 0xf0, 0x09, 0x00


	//----- nvinfo : EIATTR_KPARAM_INFO
	.align		4
.L_5229:
        /*0028*/ 	.byte	0x04, 0x17
        /*002a*/ 	.short	(.L_5231 - .L_5230)
.L_5230:
        /*002c*/ 	.word	0x00000000
        /*0030*/ 	.short	0x0000
        /*0032*/ 	.short	0x0000
        /*0034*/ 	.byte	0x00, 0xf0, 0x11, 0x00


	//----- nvinfo : EIATTR_SPARSE_MMA_MASK
	.align		4
.L_5231:
        /*0038*/ 	.byte	0x03, 0x50
        /*003a*/ 	.short	0x0000


	//----- nvinfo : EIATTR_MAXREG_COUNT
	.align		4
        /*003c*/ 	.byte	0x03, 0x1b
        /*003e*/ 	.short	0x00ff


	//----- nvinfo : EIATTR_MERCURY_ISA_VERSION
	.align		4
        /*0040*/ 	.byte	0x03, 0x5f
        /*0042*/ 	.short	0x0101


	//----- nvinfo : EIATTR_VRC_CTA_INIT_COUNT
	.align		4
        /*0044*/ 	.byte	0x02, 0x4a
	.zero		1
	.zero		1


	//----- nvinfo : EIATTR_EXIT_INSTR_OFFSETS
	.align		4
        /*0048*/ 	.byte	0x04, 0x1c
        /*004a*/ 	.short	(.L_5233 - .L_5232)


	//   ....[0]....
.L_5232:
        /*004c*/ 	.word	0x00000bc0


	//   ....[1]....
        /*0050*/ 	.word	0x00000c20


	//   ....[2]....
        /*0054*/ 	.word	0x00001000


	//----- nvinfo : EIATTR_MAX_THREADS
	.align		4
.L_5233:
        /*0058*/ 	.byte	0x04, 0x05
        /*005a*/ 	.short	(.L_5235 - .L_5234)
.L_5234:
        /*005c*/ 	.word	0x00000080
        /*0060*/ 	.word	0x00000001
        /*0064*/ 	.word	0x00000001


	//----- nvinfo : EIATTR_CRS_STACK_SIZE
	.align		4
.L_5235:
        /*0068*/ 	.byte	0x04, 0x1e
        /*006a*/ 	.short	(.L_5237 - .L_5236)
.L_5236:
        /*006c*/ 	.word	0x00000000


	//----- nvinfo : EIATTR_CBANK_PARAM_SIZE
	.align		4
.L_5237:
        /*0070*/ 	.byte	0x03, 0x19
        /*0072*/ 	.short	0x0018


	//----- nvinfo : EIATTR_PARAM_CBANK
	.align		4
        /*0074*/ 	.byte	0x04, 0x0a
        /*0076*/ 	.short	(.L_5239 - .L_5238)
	.align		4
.L_5238:
        /*0078*/ 	.word	index@(.nv.constant0._ZN2at6native29vectorized_elementwise_kernelILi8ENS0_13AUnaryFunctorIaaaZZZNS0_18lshift_kernel_cudaERNS_18TensorIteratorBaseEENKUlvE_clEvENKUlvE0_clEvEUlaaE_EESt5arrayIPcLm2EEEEviT0_T1_)
        /*007c*/ 	.short	0x0380
        /*007e*/ 	.short	0x0018


	//----- nvinfo : EIATTR_SW_WAR
	.align		4
.L_5239:
        /*0080*/ 	.byte	0x04, 0x36
        /*0082*/ 	.short	(.L_5241 - .L_5240)
.L_5240:
        /*0084*/ 	.word	0x00000008
.L_5241:


//--------------------- .nv.info._ZN2at6native18elementwise_kernelILi128ELi4EZNS0_15gpu_kernel_implINS0_13BinaryFunctorIhhhZZZNS0_18lshift_kernel_cudaERNS_18TensorIteratorBaseEENKUlvE_clEvENKUlvE_clEvEUlhhE_EEEEvS5_RKT_EUliE_EEviT1_ --------------------------
	.section	.nv.info._ZN2at6native18elementwise_kernelILi128ELi4EZNS0_15gpu_kernel_implINS0_13BinaryFunctorIhhhZZZNS0_18lshift_kernel_cudaERNS_18TensorIteratorBaseEENKUlvE_clEvENKUlvE_clEvEUlhhE_EEEEvS5_RKT_EUliE_EEviT1_,"",@"SHT_CUDA_INFO"
	.sectionflags	@""
	.align	4


	//----- nvinfo : EIATTR_CUDA_API_VERSION
	.align		4
        /*0000*/ 	.byte	0x04, 0x37
        /*0002*/ 	.short	(.L_5243 - .L_5242)
.L_5242:
        /*0004*/ 	.word	0x00000082


	//----- nvinfo : EIATTR_KPARAM_INFO
	.align		4
.L_5243:
        /*0008*/ 	.byte	0x04, 0x17
        /*000a*/ 	.short	(.L_5245 - .L_5244)
.L_5244:
        /*000c*/ 	.word	0x00000000
        /*0010*/ 	.short	0x0001
        /*0012*/ 	.short	0x0008
        /*0014*/ 	.byte	0x00, 0xf0, 0x21, 0x0a


	//----- nvinfo : EIATTR_KPARAM_INFO
	.align		4
.L_5245:
        /*0018*/ 	.byte	0x04, 0x17
        /*001a*/ 	.short	(.L_5247 - .L_5246)
.L_5246:
        /*001c*/ 	.word	0x00000000
        /*0020*/ 	.short	0x0000
        /*0022*/ 	.short	0x0000
        /*0024*/ 	.byte	0x00, 0xf0, 0x11, 0x00


	//----- nvinfo : EIATTR_SPARSE_MMA_MASK
	.align		4
.L_5247:
        /*0028*/ 	.byte	0x03, 0x50
        /*002a*/ 	.short	0x0000


	//----- nvinfo : EIATTR_MAXREG_COUNT
	.align		4
        /*002c*/ 	.byte	0x03, 0x1b
        /*002e*/ 	.short	0x0080


	//----- nvinfo : EIATTR_EXTERNS
	.align		4
        /*0030*/ 	.byte	0x04, 0x0f
        /*0032*/ 	.short	(.L_5249 - .L_5248)


	//   ....[0]....
	.align		4
.L_5248:
        /*0034*/ 	.word	index@(__assertfail)


	//----- nvinfo : EIATTR_MERCURY_ISA_VERSION
	.align		4
.L_5249:
        /*0038*/ 	.byte	0x03, 0x5f
        /*003a*/ 	.short	0x0101


	//----- nvinfo : EIATTR_VRC_CTA_INIT_COUNT
	.align		4
        /*003c*/ 	.byte	0x02, 0x4a
	.zero		1
	.zero		1


	//----- nvinfo : EIATTR_SYSCALL_OFFSETS
	.align		4
        /*0040*/ 	.byte	0x04, 0x46
        /*0042*/ 	.short	(.L_5251 - .L_5250)


	//   ....[0]....
.L_5250:
        /*0044*/ 	.word	0x000024a0


	//   ....[1]....
        /*0048*/ 	.word	0x00003330


	//   ....[2]....
        /*004c*/ 	.word	0x000041a0


	//   ....[3]....
        /*0050*/ 	.word	0x000067f0


	//   ....[4]....
        /*0054*/ 	.word	0x00007680


	//   ....[5]....
        /*0058*/ 	.word	0x00008340


	//   ....[6]....
        /*005c*/ 	.word	0x0000aa70


	//   ....[7]....
        /*0060*/ 	.word	0x0000b900


	//   ....[8]....
        /*0064*/ 	.word	0x0000c5c0


	//   ....[9]....
        /*0068*/ 	.word	0x0000ed10


	//   ....[10]....
        /*006c*/ 	.word	0x0000fba0


	//   ....[11]....
        /*0070*/ 	.word	0x00010820


	//----- nvinfo : EIATTR_EXIT_INSTR_OFFSETS
	.align		4
.L_5251:
        /*0074*/ 	.byte	0x04, 0x1c
        /*0076*/ 	.short	(.L_5253 - .L_5252)


	//   ....[0]....
.L_5252:
        /*0078*/ 	.word	0x0000c880


	//   ....[1]....
        /*007c*/ 	.word	0x0000fd20


	//   ....[2]....
        /*0080*/ 	.word	0x0000fd40


	//   ....[3]....
        /*0084*/ 	.word	0x0000fde0


	//   ....[4]....
        /*0088*/ 	.word	0x0000fe10


	//   ....[5]....
        /*008c*/ 	.word	0x0000fe40


	//   ....[6]....
        /*0090*/ 	.word	0x0000fee0


	//   ....[7]....
        /*0094*/ 	.word	0x0000ff30


	//   ....[8]....
        /*0098*/ 	.word	0x0000ffe0


	//   ....[9]....
        /*009c*/ 	.word	0x00010040


	//   ....[10]....
        /*00a0*/ 	.word	0x00010080


	//   ....[11]....
        /*00a4*/ 	.word	0x00010150


	//   ....[12]....
        /*00a8*/ 	.word	0x000102a0


	//   ....[13]....
        /*00ac*/ 	.word	0x000103f0


	//   ....[14]....
        /*00b0*/ 	.word	0x00010560


	//   ....[15]....
        /*00b4*/ 	.word	0x000105a0


	//   ....[16]....
        /*00b8*/ 	.word	0x000105d0


	//   ....[17]....
        /*00bc*/ 	.word	0x00010670


	//   ....[18]....
        /*00c0*/ 	.word	0x000106c0


	//   ....[19]....
        /*00c4*/ 	.word	0x00010830


	//   ....[20]....
        /*00c8*/ 	.word	0x00010920


	//   ....[21]....
        /*00cc*/ 	.word	0x000109d0


	//   ....[22]....
        /*00d0*/ 	.word	0x00010a00


	//   ....[23]....
        /*00d4*/ 	.word	0x00010a50


	//   ....[24]....
        /*00d8*/ 	.word	0x00010aa0


	//----- nvinfo : EIATTR_MAX_THREADS
	.align		4
.L_5253:
        /*00dc*/ 	.byte	0x04, 0x05
        /*00de*/ 	.short	(.L_5255 - .L_5254)
.L_5254:
        /*00e0*/ 	.word	0x00000080
        /*00e4*/ 	.word	0x00000001
        /*00e8*/ 	.word	0x00000001


	//----- nvinfo : EIATTR_CRS_STACK_SIZE
	.align		4
.L_5255:
        /*00ec*/ 	.byte	0x04, 0x1e
        /*00ee*/ 	.short	(.L_5257 - .L_5256)
.L_5256:
        /*00f0*/ 	.word	0x00000000


	//----- nvinfo : EIATTR_CBANK_PARAM_SIZE
	.align		4
.L_5257:
        /*00f4*/ 	.byte	0x03, 0x19
        /*00f6*/ 	.short	0x0290


	//----- nvinfo : EIATTR_PARAM_CBANK
	.align		4
        /*00f8*/ 	.byte	0x04, 0x0a
        /*00fa*/ 	.short	(.L_5259 - .L_5258)
	.align		4
.L_5258:
        /*00fc*/ 	.word	index@(.nv.constant0._ZN2at6native18elementwise_kernelILi128ELi4EZNS0_15gpu_kernel_implINS0_13BinaryFunctorIhhhZZZNS0_18lshift_kernel_cudaERNS_18TensorIteratorBaseEENKUlvE_clEvENKUlvE_clEvEUlhhE_EEEEvS5_RKT_EUliE_EEviT1_)
        /*0100*/ 	.short	0x0380
        /*0102*/ 	.short	0x0290


	//----- nvinfo : EIATTR_SW_WAR
	.align		4
.L_5259:
        /*0104*/ 	.byte	0x04, 0x36
        /*0106*/ 	.short	(.L_5261 - .L_5260)
.L_5260:
        /*0108*/ 	.word	0x00000008
.L_5261:


//--------------------- .nv.info._ZN2at6native27unrolled_elementwise_kernelINS0_13BinaryFunctorIhhhZZZNS0_18lshift_kernel_cudaERNS_18TensorIteratorBaseEENKUlvE_clEvENKUlvE_clEvEUlhhE_EESt5arrayIPcLm3EELi4E23TrivialOffsetCalculatorILi2EjESC_ILi1EjENS0_6memory12LoadWithCastILi2EEENSF_13StoreWithCastILi1EEEEEviT_T0_T2_T3_T4_T5_ --------------------------
	.section	.nv.info._ZN2at6native27unrolled_elementwise_kernelINS0_13BinaryFunctorIhhhZZZNS0_18lshift_kernel_cudaERNS_18TensorIteratorBaseEENKUlvE_clEvENKUlvE_clEvEUlhhE_EESt5arrayIPcLm3EELi4E23TrivialOffsetCalculatorILi2EjESC_ILi1EjENS0_6memory12LoadWithCastILi2EEENSF_13StoreWithCastILi1EEEEEviT_T0_T2_T3_T4_T5_,"",@"SHT_CUDA_INFO"
	.sectionflags	@""
	.align	4


	//----- nvinfo : EIATTR_CUDA_API_VERSION
	.align		4
        /*0000*/ 	.byte	0x04, 0x37
        /*0002*/ 	.short	(.L_5263 - .L_5262)
.L_5262:
        /*0004*/ 	.word	0x00000082


	//----- nvinfo : EIATTR_KPARAM_INFO
	.align		4
.L_5263:
        /*0008*/ 	.byte	0x04, 0x17
        /*000a*/ 	.short	(.L_5265 - .L_5264)
.L_5264:
        /*000c*/ 	.word	0x00000000
        /*0010*/ 	.short	0x0006
        /*0012*/ 	.short	0x0030
        /*0014*/ 	.byte	0x00, 0xf0, 0x21, 0x00


	//----- nvinfo : EIATTR_KPARAM_INFO
	.align		4
.L_5265:
        /*0018*/ 	.byte	0x04, 0x17
        /*001a*/ 	.short	(.L_5267 - .L_5266)
.L_5266:
        /*001c*/ 	.word	0x00000000
        /*0020*/ 	.short	0x0005
        /*0022*/ 	.short	0x0024
        /*0024*/ 	.byte	0x00, 0xf0, 0x31, 0x00


	//----- nvinfo : EIATTR_KPARAM_INFO
	.align		4
.L_5267:
        /*0028*/ 	.byte	0x04, 0x17
        /*002a*/ 	.short	(.L_5269 - .L_5268)
.L_5268:
        /*002c*/ 	.word	0x00000000
        /*0030*/ 	.short	0x0004
        /*0032*/ 	.short	0x0021
        /*0034*/ 	.byte	0x00, 0xf0, 0x05, 0x00


	//----- nvinfo : EIATTR_KPARAM_INFO
	.align		4
.L_5269:
        /*0038*/ 	.byte	0x04, 0x17
        /*003a*/ 	.short	(.L_5271 - .L_5270)
.L_5270:
        /*003c*/ 	.word	0x00000000
        /*0040*/ 	.short	0x0003
        /*0042*/ 	.short	0x0020
        /*0044*/ 	.byte	0x00, 0xf0, 0x05, 0x00


	//----- nvinfo : EIATTR_KPARAM_INFO
	.align		4
.L_5271:
        /*0048*/ 	.byte	0x04, 0x17
        /*004a*/ 	.short	(.L_5273 - .L_5272)
.L_5272:
        /*004c*/ 	.word	0x00000000
        /*0050*/ 	.short	0x0002
        /*0052*/ 	.short	0x0008
        /*0054*/ 	.byte	0x00, 0xf0, 0x61, 0x00


	//----- nvinfo : EIATTR_KPARAM_INFO
	.align		4
.L_5273:
        /*0058*/ 	.byte	0x04, 0x17
        /*005a*/ 	.short	(.L_5275 - .L_5274)
.L_5274:
        /*005c*/ 	.word	0x00000000
        /*0060*/ 	.short	0x0001
        /*0062*/ 	.short	0x0004
        /*0064*/ 	.byte	0x00, 0xf0, 0x05, 0x00


	//----- nvinfo : EIATTR_KPARAM_INFO
	.align		4
.L_5275:
        /*0068*/ 	.byte	0x04, 0x17
        /*006a*/ 	.short	(.L_5277 - .L_5276)
.L_5276:
        /*006c*/ 	.word	0x00000000
        /*0070*/ 	.short	0x0000
        /*0072*/ 	.short	0x0000
        /*0074*/ 	.byte	0x00, 0xf0, 0x11, 0x00


	//----- nvinfo : EIATTR_SPARSE_MMA_MASK
	.align		4
.L_5277:
        /*0078*/ 	.byte	0x03, 0x50
        /*007a*/ 	.short	0x0000


	//----- nvinfo : EIATTR_MAXREG_COUNT
	.align		4
        /*007c*/ 	.byte	0x03, 0x1b
        /*007e*/ 	.short	0x00ff


	//----- nvinfo : EIATTR_EXTERNS
	.align		4
        /*0080*/ 	.byte	0x04, 0x0f
        /*0082*/ 	.short	(.L_5279 - .L_5278)


	//   ....[0]....
	.align		4
.L_5278:
        /*0084*/ 	.word	index@(__assertfail)


	//----- nvinfo : EIATTR_MERCURY_ISA_VERSION
	.align		4
.L_5279:
        /*0088*/ 	.byte	0x03, 0x5f
        /*008a*/ 	.short	0x0101


	//----- nvinfo : EIATTR_VRC_CTA_INIT_COUNT
	.align		4
        /*008c*/ 	.byte	0x02, 0x4a
	.zero		1
	.zero		1


	//----- nvinfo : EIATTR_SYSCALL_OFFSETS
	.align		4
        /*0090*/ 	.byte	0x04, 0x46
        /*0092*/ 	.short	(.L_5281 - .L_5280)


	//   ....[0]....
.L_5280:
        /*0094*/ 	.word	0x00000e90


	//   ....[1]....
        /*0098*/ 	.word	0x00001d50


	//   ....[2]....
        /*009c*/ 	.word	0x00002d60


	//   ....[3]....
        /*00a0*/ 	.word	0x00003c20


	//   ....[4]....
        /*00a4*/ 	.word	0x00004b70


	//   ....[5]....
        /*00a8*/ 	.word	0x00005a40


	//   ....[6]....
        /*00ac*/ 	.word	0x00006990


	//   ....[7]....
        /*00b0*/ 	.word	0x00007860


	//   ....[8]....
        /*00b4*/ 	.word	0x00008920


	//   ....[9]....
        /*00b8*/ 	.word	0x00009760


	//   ....[10]....
        /*00bc*/ 	.word	0x0000a640


	//   ....[11]....
        /*00c0*/ 	.word	0x0000b510


	//----- nvinfo : EIATTR_EXIT_INSTR_OFFSETS
	.align		4
.L_5281:
        /*00c4*/ 	.byte	0x04, 0x1c
        /*00c6*/ 	.short	(.L_5283 - .L_5282)


	//   ....[0]....
.L_5282:
        /*00c8*/ 	.word	0x0000a8f0


	//   ....[1]....
        /*00cc*/ 	.word	0x0000aa20


	//   ....[2]....
        /*00d0*/ 	.word	0x0000aa40


	//   ....[3]....
        /*00d4*/ 	.word	0x0000aae0


	//   ....[4]....
        /*00d8*/ 	.word	0x0000ab10


	//   ....[5]....
        /*00dc*/ 	.word	0x0000ab40


	//   ....[6]....
        /*00e0*/ 	.word	0x0000abe0


	//   ....[7]....
        /*00e4*/ 	.word	0x0000ac30


	//   ....[8]....
        /*00e8*/ 	.word	0x0000ace0


	//   ....[9]....
        /*00ec*/ 	.word	0x0000ad40


	//   ....[10]....
        /*00f0*/ 	.word	0x0000ad80


	//   ....[11]....
        /*00f4*/ 	.word	0x0000ae50


	//   ....[12]....
        /*00f8*/ 	.word	0x0000afa0


	//   ....[13]....
        /*00fc*/ 	.word	0x0000b0f0


	//   ....[14]....
        /*0100*/ 	.word	0x0000b250


	//   ....[15]....
        /*0104*/ 	.word	0x0000b290


	//   ....[16]....
        /*0108*/ 	.word	0x0000b2c0


	//   ....[17]....
        /*010c*/ 	.word	0x0000b360


	//   ....[18]....
        /*0110*/ 	.word	0x0000b3b0


	//   ....[19]....
        /*0114*/ 	.word	0x0000b520


	//   ....[20]....
        /*0118*/ 	.word	0x0000b610


	//   ....[21]....
        /*011c*/ 	.word	0x0000b6c0


	//   ....[22]....
        /*0120*/ 	.word	0x0000b6f0


	//   ....[23]....
        /*0124*/ 	.word	0x0000b740


	//   ....[24]....
        /*0128*/ 	.word	0x0000b790


	//----- nvinfo : EIATTR_MAX_THREADS
	.align		4
.L_5283:
        /*012c*/ 	.byte	0x04, 0x05
        /*012e*/ 	.short	(.L_5285 - .L_5284)
.L_5284:
        /*0130*/ 	.word	0x00000080
        /*0134*/ 	.word	0x00000001
        /*0138*/ 	.word	0x00000001


	//----- nvinfo : EIATTR_CRS_STACK_SIZE
	.align		4
.L_5285:
        /*013c*/ 	.byte	0x04, 0x1e
        /*013e*/ 	.short	(.L_5287 - .L_5286)
.L_5286:
        /*0140*/ 	.word	0x00000000


	//----- nvinfo : EIATTR_CBANK_PARAM_SIZE
	.align		4
.L_5287:
        /*0144*/ 	.byte	0x03, 0x19
        /*0146*/ 	.short	0x0038


	//----- nvinfo : EIATTR_PARAM_CBANK
	.align		4
        /*0148*/ 	.byte	0x04, 0x0a
        /*014a*/ 	.short	(.L_5289 - .L_5288)
	.align		4
.L_5288:
        /*014c*/ 	.word	index@(.nv.constant0._ZN2at6native27unrolled_elementwise_kernelINS0_13BinaryFunctorIhhhZZZNS0_18lshift_kernel_cudaERNS_18TensorIteratorBaseEENKUlvE_clEvENKUlvE_clEvEUlhhE_EESt5arrayIPcLm3EELi4E23TrivialOffsetCalculatorILi2EjESC_ILi1EjENS0_6memory12LoadWithCastILi2EEENSF_13StoreWithCastILi1EEEEEviT_T0_T2_T3_T4_T5_)
        /*0150*/ 	.short	0x0380
        /*0152*/ 	.short	0x0038


	//----- nvinfo : EIATTR_SW_WAR
	.align		4
.L_5289:
        /*0154*/ 	.byte	0x04, 0x36
        /*0156*/ 	.short	(.L_5291 - .L_5290)
.L_5290:
        /*0158*/ 	.word	0x00000008
.L_5291:


//--------------------- .nv.info._ZN2at6native18elementwise_kernelILi128ELi4EZNS0_22gpu_kernel_impl_nocastINS0_13BinaryFunctorIhhhZZZNS0_18lshift_kernel_cudaERNS_18TensorIteratorBaseEENKUlvE_clEvENKUlvE_clEvEUlhhE_EEEEvS5_RKT_EUliE_EEviT1_ --------------------------
	.section	.nv.info._ZN2at6native18elementwise_kernelILi128ELi4EZNS0_22gpu_kernel_impl_nocastINS0_13BinaryFunctorIhhhZZZNS0_18lshift_kernel_cudaERNS_18TensorIteratorBaseEENKUlvE_clEvENKUlvE_clEvEUlhhE_EEEEvS5_RKT_EUliE_EEviT1_,"",@"SHT_CUDA_INFO"
	.sectionflags	@""
	.align	4


	//----- nvinfo : EIATTR_CUDA_API_VERSION
	.align		4
        /*0000*/ 	.byte	0x04, 0x37
        /*0002*/ 	.short	(.L_5293 - .L_5292)
.L_5292:
        /*0004*/ 	.word	0x00000082


	//----- nvinfo : EIATTR_KPARAM_INFO
	.align		4
.L_5293:
        /*0008*/ 	.byte	0x04, 0x17
        /*000a*/ 	.short	(.L_5295 - .L_5294)
.L_5294:
        /*000c*/ 	.word	0x00000000
        /*0010*/ 	.short	0x0001
        /*0012*/ 	.short	0x0008
        /*0014*/ 	.byte	0x00, 0xf0, 0x21, 0x0a


	//----- nvinfo : EIATTR_KPARAM_INFO
	.align		4
.L_5295:
        /*0018*/ 	.byte	0x04, 0x17
        /*001a*/ 	.short	(.L_5297 - .L_5296)
.L_5296:
        /*001c*/ 	.word	0x00000000
        /*0020*/ 	.short	0x0000
        /*0022*/ 	.short	0x0000
        /*0024*/ 	.byte	0x00, 0xf0, 0x11, 0x00


	//----- nvinfo : EIATTR_SPARSE_MMA_MASK
	.align		4
.L_5297:
        /*0028*/ 	.byte	0x03, 0x50
        /*002a*/ 	.short	0x0000


	//----- nvinfo : EIATTR_MAXREG_COUNT
	.align		4
        /*002c*/ 	.byte	0x03, 0x1b
        /*002e*/ 	.short	0x0080


	//----- nvinfo : EIATTR_MERCURY_ISA_VERSION
	.align		4
        /*0030*/ 	.byte	0x03, 0x5f
        /*0032*/ 	.short	0x0101


	//----- nvinfo : EIATTR_VRC_CTA_INIT_COUNT
	.align		4
        /*0034*/ 	.byte	0x02, 0x4a
	.zero		1
	.zero		1


	//----- nvinfo : EIATTR_EXIT_INSTR_OFFSETS
	.align		4
        /*0038*/ 	.byte	0x04, 0x1c
        /*003a*/ 	.short	(.L_5299 - .L_5298)


	//   ....[0]....
.L_5298:
        /*003c*/ 	.word	0x00000360


	//   ....[1]....
        /*0040*/ 	.word	0x00000400


	//   ....[2]....
        /*0044*/ 	.word	0x00004940


	//   ....[3]....
        /*0048*/ 	.word	0x00005ff0


	//----- nvinfo : EIATTR_MAX_THREADS
	.align		4
.L_5299:
        /*004c*/ 	.byte	0x04, 0x05
        /*004e*/ 	.short	(.L_5301 - .L_5300)
.L_5300:
        /*0050*/ 	.word	0x00000080
        /*0054*/ 	.word	0x00000001
        /*0058*/ 	.word	0x00000001


	//----- nvinfo : EIATTR_CRS_STACK_SIZE
	.align		4
.L_5301:
        /*005c*/ 	.byte	0x04, 0x1e
        /*005e*/ 	.short	(.L_5303 - .L_5302)
.L_5302:
        /*0060*/ 	.word	0x00000000


	//----- nvinfo : EIATTR_CBANK_PARAM_SIZE
	.align		4
.L_5303:
        /*0064*/ 	.byte	0x03, 0x19
        /*0066*/ 	.short	0x0290


	//----- nvinfo : EIATTR_PARAM_CBANK
	.align		4
        /*0068*/ 	.byte	0x04, 0x0a
        /*006a*/ 	.short	(.L_5305 - .L_5304)
	.align		4
.L_5304:
        /*006c*/ 	.word	index@(.nv.constant0._ZN2at6native18elementwise_kernelILi128ELi4EZNS0_22gpu_kernel_impl_nocastINS0_13BinaryFunctorIhhhZZZNS0_18lshift_kernel_cudaERNS_18TensorIteratorBaseEENKUlvE_clEvENKUlvE_clEvEUlhhE_EEEEvS5_RKT_EUliE_EEviT1_)
        /*0070*/ 	.short	0x0380
        /*0072*/ 	.short	0x0290


	//----- nvinfo : EIATTR_SW_WAR
	.align		4
.L_5305:
        /*0074*/ 	.byte	0x04, 0x36
        /*0076*/ 	.short	(.L_5307 - .L_5306)
.L_5306:
        /*0078*/ 	.word	0x00000008
.L_5307:


//--------------------- .nv.info._ZN2at6native27unrolled_elementwise_kernelINS0_13BinaryFunctorIhhhZZZNS0_18lshift_kernel_cudaERNS_18TensorIteratorBaseEENKUlvE_clEvENKUlvE_clEvEUlhhE_EESt5arrayIPcLm3EELi4E23TrivialOffsetCalculatorILi2EjESC_ILi1EjENS0_6memory15LoadWithoutCastENSF_16StoreWithoutCastEEEviT_T0_T2_T3_T4_T5_ --------------------------
	.section	.nv.info._ZN2at6native27unrolled_elementwise_kernelINS0_13BinaryFunctorIhhhZZZNS0_18lshift_kernel_cudaERNS_18TensorIteratorBaseEENKUlvE_clEvENKUlvE_clEvEUlhhE_EESt5arrayIPcLm3EELi4E23TrivialOffsetCalculatorILi2EjESC_ILi1EjENS0_6memory15LoadWithoutCastENSF_16StoreWithoutCastEEEviT_T0_T2_T3_T4_T5_,"",@"SHT_CUDA_INFO"
	.sectionflags	@""
	.align	4


	//----- nvinfo : EIATTR_CUDA_API_VERSION
	.align		4
        /*0000*/ 	.byte	0x04, 0x37
        /*0002*/ 	.short	(.L_5309 - .L_5308)
.L_5308:
        /*0004*/ 	.word	0x00000082


	//----- nvinfo : EIATTR_KPARAM_INFO
	.align		4
.L_5309:
        /*0008*/ 	.byte	0x04, 0x17
        /*000a*/ 	.short	(.L_5311 - .L_5310)
.L_5310:
        /*000c*/ 	.word	0x00000000
        /*0010*/ 	.short	0x0006
        /*0012*/ 	.short	0x0023
        /*0014*/ 	.byte	0x00, 0xf0, 0x05, 0x00


	//----- nvinfo : EIATTR_KPARAM_INFO
	.align		4
.L_5311:
        /*0018*/ 	.byte	0x04, 0x17
        /*001a*/ 	.short	(.L_5313 - .L_5312)
.L_5312:
        /*001c*/ 	.word	0x00000000
        /*0020*/ 	.short	0x0005
        /*0022*/ 	.short	0x0022
        /*0024*/ 	.byte	0x00, 0xf0, 0x05, 0x00


	//----- nvinfo : EIATTR_KPARAM_INFO
	.align		4
.L_5313:
        /*0028*/ 	.byte	0x04, 0x17
        /*002a*/ 	.short	(.L_5315 - .L_5314)
.L_5314:
        /*002c*/ 	.word	0x00000000
        /*0030*/ 	.short	0x0004
        /*0032*/ 	.short	0x0021
        /*0034*/ 	.byte	0x00, 0xf0, 0x05, 0x00


	//----- nvinfo : EIATTR_KPARAM_INFO
	.align		4
.L_5315:
        /*0038*/ 	.byte	0x04, 0x17
        /*003a*/ 	.short	(.L_5317 - .L_5316)
.L_5316:
        /*003c*/ 	.word	0x00000000
        /*0040*/ 	.short	0x0003
        /*0042*/ 	.short	0x0020
        /*0044*/ 	.byte	0x00, 0xf0, 0x05, 0x00


	//----- nvinfo : EIATTR_KPARAM_INFO
	.align		4
.L_5317:
        /*0048*/ 	.byte	0x04, 0x17
        /*004a*/ 	.short	(.L_5319 - .L_5318)
.L_5318:
        /*004c*/ 	.word	0x00000000
        /*0050*/ 	.short	0x0002
        /*0052*/ 	.short	0x0008
        /*0054*/ 	.byte	0x00, 0xf0, 0x61, 0x00


	//----- nvinfo : EIATTR_KPARAM_INFO
	.align		4
.L_5319:
        /*0058*/ 	.byte	0x04, 0x17
        /*005a*/ 	.short	(.L_5321 - .L_5320)
.L_5320:
        /*005c*/ 	.word	0x00000000
        /*0060*/ 	.short	0x0001
        /*0062*/ 	.short	0x0004
        /*0064*/ 	.byte	0x00, 0xf0, 0x05, 0x00


	//----- nvinfo : EIATTR_KPARAM_INFO
	.align		4
.L_5321:
        /*0068*/ 	.byte	0x04, 0x17
        /*006a*/ 	.short	(.L_5323 - .L_5322)
.L_5322:
        /*006c*/ 	.word	0x00000000
        /*0070*/ 	.short	0x0000
        /*0072*/ 	.short	0x0000
        /*0074*/ 	.byte	0x00, 0xf0, 0x11, 0x00


	//----- nvinfo : EIATTR_SPARSE_MMA_MASK
	.align		4
.L_5323:
        /*0078*/ 	.byte	0x03, 0x50
        /*007a*/ 	.short	0x0000


	//----- nvinfo : EIATTR_MAXREG_COUNT
	.align		4
        /*007c*/ 	.byte	0x03, 0x1b
        /*007e*/ 	.short	0x00ff


	//----- nvinfo : EIATTR_MERCURY_ISA_VERSION
	.align		4
        /*0080*/ 	.byte	0x03, 0x5f
        /*0082*/ 	.short	0x0101


	//----- nvinfo : EIATTR_VRC_CTA_INIT_COUNT
	.align		4
        /*0084*/ 	.byte	0x02, 0x4a
	.zero		1
	.zero		1


	//----- nvinfo : EIATTR_EXIT_INSTR_OFFSETS
	.align		4
        /*0088*/ 	.byte	0x04, 0x1c
        /*008a*/ 	.short	(.L_5325 - .L_5324)


	//   ....[0]....
.L_5324:
        /*008c*/ 	.word	0x00000670


	//   ....[1]....
        /*0090*/ 	.word	0x00000720


	//----- nvinfo : EIATTR_MAX_THREADS
	.align		4
.L_5325:
        /*0094*/ 	.byte	0x04, 0x05
        /*0096*/ 	.short	(.L_5327 - .L_5326)
.L_5326:
        /*0098*/ 	.word	0x00000080
        /*009c*/ 	.word	0x00000001
        /*00a0*/ 	.word	0x00000001


	//----- nvinfo : EIATTR_CRS_STACK_SIZE
	.align		4
.L_5327:
        /*00a4*/ 	.byte	0x04, 0x1e
        /*00a6*/ 	.short	(.L_5329 - .L_5328)
.L_5328:
        /*00a8*/ 	.word	0x00000000


	//----- nvinfo : EIATTR_CBANK_PARAM_SIZE
	.align		4
.L_5329:
        /*00ac*/ 	.byte	0x03, 0x19
        /*00ae*/ 	.short	0x0024


	//----- nvinfo : EIATTR_PARAM_CBANK
	.align		4
        /*00b0*/ 	.byte	0x04, 0x0a
        /*00b2*/ 	.short	(.L_5331 - .L_5330)
	.align		4
.L_5330:
        /*00b4*/ 	.word	index@(.nv.constant0._ZN2at6native27unrolled_elementwise_kernelINS0_13BinaryFunctorIhhhZZZNS0_18lshift_kernel_cudaERNS_18TensorIteratorBaseEENKUlvE_clEvENKUlvE_clEvEUlhhE_EESt5arrayIPcLm3EELi4E23TrivialOffsetCalculatorILi2EjESC_ILi1EjENS0_6memory15LoadWithoutCastENSF_16StoreWithoutCastEEEviT_T0_T2_T3_T4_T5_)
        /*00b8*/ 	.short	0x0380
        /*00ba*/ 	.short	0x0024


	//----- nvinfo : EIATTR_SW_WAR
	.align		4
.L_5331:
        /*00bc*/ 	.byte	0x04, 0x36
        /*00be*/ 	.short	(.L_5333 - .L_5332)
.L_5332:
        /*00c0*/ 	.word	0x00000008
.L_5333:


//--------------------- .nv.info._ZN2at6native29vectorized_elementwise_kernelILi2ENS0_13BinaryFunctorIhhhZZZNS0_18lshift_kernel_cudaERNS_18TensorIteratorBaseEENKUlvE_clEvENKUlvE_clEvEUlhhE_EESt5arrayIPcLm3EEEEviT0_T1_ --------------------------
	.section	.nv.info._ZN2at6native29vectorized_elementwise_kernelILi2ENS0_13BinaryFunctorIhhhZZZNS0_18lshift_kernel_cudaERNS_18TensorIteratorBaseEENKUlvE_clEvENKUlvE_clEvEUlhhE_EESt5arrayIPcLm3EEEEviT0_T1_,"",@"SHT_CUDA_INFO"
	.sectionflags	@""
	.align	4


	//----- nvinfo : EIATTR_CUDA_API_VERSION
	.align		4
        /*0000*/ 	.byte	0x04, 0x37
        /*0002*/ 	.short	(.L_5335 - .L_5334)
.L_5334:
        /*0004*/ 	.word	0x00000082


	//----- nvinfo : EIATTR_KPARAM_INFO
	.align		4
.L_5335:
        /*0008*/ 	.byte	0x04, 0x17
        /*000a*/ 	.short	(.L_5337 - .L_5336)
.L_5336:
        /*000c*/ 	.word	0x00000000
        /*0010*/ 	.short	0x0002
        /*0012*/ 	.short	0x0008
        /*0014*/ 	.byte	0x00, 0xf0, 0x61, 0x00


	//----- nvinfo : EIATTR_KPARAM_INFO
	.align		4
.L_5337:
        /*0018*/ 	.byte	0x04, 0x17
        /*001a*/ 	.short	(.L_5339 - .L_5338)
.L_5338:
        /*001c*/ 	.word	0x00000000
        /*0020*/ 	.short	0x0001
        /*0022*/ 	.short	0x0004
        /*0024*/ 	.byte	0x00, 0xf0, 0x05, 0x00


	//----- nvinfo : EIATTR_KPARAM_INFO
	.align		4
.L_5339:
        /*0028*/ 	.byte	0x04, 0x17
        /*002a*/ 	.short	(.L_5341 - .L_5340)
.L_5340:
        /*002c*/ 	.word	0x00000000
        /*0030*/ 	.short	0x0000
        /*0032*/ 	.short	0x0000
        /*0034*/ 	.byte	0x00, 0xf0, 0x11, 0x00


	//----- nvinfo : EIATTR_SPARSE_MMA_MASK
	.align		4
.L_5341:
        /*0038*/ 	.byte	0x03, 0x50
        /*003a*/ 	.short	0x0000


	//----- nvinfo : EIATTR_MAXREG_COUNT
	.align		4
        /*003c*/ 	.byte	0x03, 0x1b
        /*003e*/ 	.short	0x00ff


	//----- nvinfo : EIATTR_MERCURY_ISA_VERSION
	.align		4
        /*0040*/ 	.byte	0x03, 0x5f
        /*0042*/ 	.short	0x0101


	//----- nvinfo : EIATTR_VRC_CTA_INIT_COUNT
	.align		4
        /*0044*/ 	.byte	0x02, 0x4a
	.zero		1
	.zero		1


	//----- nvinfo : EIATTR_EXIT_INSTR_OFFSETS
	.align		4
        /*0048*/ 	.byte	0x04, 0x1c
        /*004a*/ 	.short	(.L_5343 - .L_5342)


	//   ....[0]....
.L_5342:
        /*004c*/ 	.word	0x00000e40


	//   ....[1]....
        /*0050*/ 	.word	0x00000ea0


	//   ....[2]....
        /*0054*/ 	.word	0x00001350


	//----- nvinfo : EIATTR_MAX_THREADS
	.align		4
.L_5343:
        /*0058*/ 	.byte	0x04, 0x05
        /*005a*/ 	.short	(.L_5345 - .L_5344)
.L_5344:
        /*005c*/ 	.word	0x00000080
        /*0060*/ 	.word	0x00000001
        /*0064*/ 	.word	0x00000001


	//----- nvinfo : EIATTR_CRS_STACK_SIZE
	.align		4
.L_5345:
        /*0068*/ 	.byte	0x04, 0x1e
        /*006a*/ 	.short	(.L_5347 - .L_5346)
.L_5346:
        /*006c*/ 	.word	0x00000000


	//----- nvinfo : EIATTR_CBANK_PARAM_SIZE
	.align		4
.L_5347:
        /*0070*/ 	.byte	0x03, 0x19
        /*0072*/ 	.short	0x0020


	//----- nvinfo : EIATTR_PARAM_CBANK
	.align		4
        /*0074*/ 	.byte	0x04, 0x0a
        /*0076*/ 	.short	(.L_5349 - .L_5348)
	.align		4
.L_5348:
        /*0078*/ 	.word	index@(.nv.constant0._ZN2at6native29vectorized_elementwise_kernelILi2ENS0_13BinaryFunctorIhhhZZZNS0_18lshift_kernel_cudaERNS_18TensorIteratorBaseEENKUlvE_clEvENKUlvE_clEvEUlhhE_EESt5arrayIPcLm3EEEEviT0_T1_)
        /*007c*/ 	.short	0x0380
        /*007e*/ 	.short	0x0020


	//----- nvinfo : EIATTR_SW_WAR
	.align		4
.L_5349:
        /*0080*/ 	.byte	0x04, 0x36
        /*0082*/ 	.short	(.L_5351 - .L_5350)
.L_5350:
        /*0084*/ 	.word	0x00000008
.L_5351:


//--------------------- .nv.info._ZN2at6native29vectorized_elementwise_kernelILi4ENS0_13BinaryFunctorIhhhZZZNS0_18lshift_kernel_cudaERNS_18TensorIteratorBaseEENKUlvE_clEvENKUlvE_clEvEUlhhE_EESt5arrayIPcLm3EEEEviT0_T1_ --------------------------
	.section	.nv.info._ZN2at6native29vectorized_elementwise_kernelILi4ENS0_13BinaryFunctorIhhhZZZNS0_18lshift_kernel_cudaERNS_18TensorIteratorBaseEENKUlvE_clEvENKUlvE_clEvEUlhhE_EESt5arrayIPcLm3EEEEviT0_T1_,"",@"SHT_CUDA_INFO"
	.sectionflags	@""
	.align	4


	//----- nvinfo : EIATTR_CUDA_API_VERSION
	.align		4
        /*0000*/ 	.byte	0x04, 0x37
        /*0002*/ 	.short	(.L_5353 - .L_5352)
.L_5352:
        /*0004*/ 	.word	0x00000082


	//----- nvinfo : EIATTR_KPARAM_INFO
	.align		4
.L_5353:
        /*0008*/ 	.byte	0x04, 0x17
        /*000a*/ 	.short	(.L_5355 - .L_5354)
.L_5354:
        /*000c*/ 	.word	0x00000000
        /*0010*/ 	.short	0x0002
        /*0012*/ 	.short	0x0008
        /*0014*/ 	.byte	0x00, 0xf0, 0x61, 0x00


	//----- nvinfo : EIATTR_KPARAM_INFO
	.align		4
.L_5355:
        /*0018*/ 	.byte	0x04, 0x17
        /*001a*/ 	.short	(.L_5357 - .L_5356)
.L_5356:
        /*001c*/ 	.word	0x00000000
        /*0020*/ 	.short	0x0001
        /*0022*/ 	.short	0x0004
        /*0024*/ 	.byte	0x00, 0xf0, 0x05, 0x00


	//----- nvinfo : EIATTR_KPARAM_INFO
	.align		4
.L_5357:
        /*0028*/ 	.byte	0x04, 0x17
        /*002a*/ 	.short	(.L_5359 - .L_5358)
.L_5358:
        /*002c*/ 	.word	0x00000000
        /*0030*/ 	.short	0x0000
        /*0032*/ 	.short	0x0000
        /*0034*/ 	.byte	0x00, 0xf0, 0x11, 0x00


	//----- nvinfo : EIATTR_SPARSE_MMA_MASK
	.align		4
.L_5359:
        /*0038*/ 	.byte	0x03, 0x50
        /*003a*/ 	.short	0x0000


	//----- nvinfo : EIATTR_MAXREG_COUNT
	.align		4
        /*003c*/ 	.byte	0x03, 0x1b
        /*003e*/ 	.short	0x00ff


	//----- nvinfo : EIATTR_MERCURY_ISA_VERSION
	.align		4
        /*0040*/ 	.byte	0x03, 0x5f
        /*0042*/ 	.short	0x0101


	//----- nvinfo : EIATTR_VRC_CTA_INIT_COUNT
	.align		4
        /*0044*/ 	.byte	0x02, 0x4a
	.zero		1
	.zero		1


	//----- nvinfo : EIATTR_EXIT_INSTR_OFFSETS
	.align		4
        /*0048*/ 	.byte	0x04, 0x1c
        /*004a*/ 	.short	(.L_5361 - .L_5360)


	//   ....[0]....
.L_5360:
        /*004c*/ 	.word	0x00000e40


	//   ....[1]....
        /*0050*/ 	.word	0x00000ea0


	//   ....[2]....
        /*0054*/ 	.word	0x00001390


	//----- nvinfo : EIATTR_MAX_THREADS
	.align		4
.L_5361:
        /*0058*/ 	.byte	0x04, 0x05
        /*005a*/ 	.short	(.L_5363 - .L_5362)
.L_5362:
        /*005c*/ 	.word	0x00000080
        /*0060*/ 	.word	0x00000001
        /*0064*/ 	.word	0x00000001


	//----- nvinfo : EIATTR_CRS_STACK_SIZE
	.align		4
.L_5363:
        /*0068*/ 	.byte	0x04, 0x1e
        /*006a*/ 	.short	(.L_5365 - .L_5364)
.L_5364:
        /*006c*/ 	.word	0x00000000


	//----- nvinfo : EIATTR_CBANK_PARAM_SIZE
	.align		4
.L_5365:
        /*0070*/ 	.byte	0x03, 0x19
        /*0072*/ 	.short	0x0020


	//----- nvinfo : EIATTR_PARAM_CBANK
	.align		4
        /*0074*/ 	.byte	0x04, 0x0a
        /*0076*/ 	.short	(.L_5367 - .L_5366)
	.align		4
.L_5366:
        /*0078*/ 	.word	index@(.nv.constant0._ZN2at6native29vectorized_elementwise_kernelILi4ENS0_13BinaryFunctorIhhhZZZNS0_18lshift_kernel_cudaERNS_18TensorIteratorBaseEENKUlvE_clEvENKUlvE_clEvEUlhhE_EESt5arrayIPcLm3EEEEviT0_T1_)
        /*007c*/ 	.short	0x0380
        /*007e*/ 	.short	0x0020


	//----- nvinfo : EIATTR_SW_WAR
	.align		4
.L_5367:
        /*0080*/ 	.byte	0x04, 0x36
        /*0082*/ 	.short	(.L_5369 - .L_5368)
.L_5368:
        /*0084*/ 	.word	0x00000008
.L_5369:


//--------------------- .nv.info._ZN2at6native29vectorized_elementwise_kernelILi8ENS0_13BinaryFunctorIhhhZZZNS0_18lshift_kernel_cudaERNS_18TensorIteratorBaseEENKUlvE_clEvENKUlvE_clEvEUlhhE_EESt5arrayIPcLm3EEEEviT0_T1_ --------------------------
	.section	.nv.info._ZN2at6native29vectorized_elementwise_kernelILi8ENS0_13BinaryFunctorIhhhZZZNS0_18lshift_kernel_cudaERNS_18TensorIteratorBaseEENKUlvE_clEvENKUlvE_clEvEUlhhE_EESt5arrayIPcLm3EEEEviT0_T1_,"",@"SHT_CUDA_INFO"
	.sectionflags	@""
	.align	4


	//----- nvinfo : EIATTR_CUDA_API_VERSION
	.align		4
        /*0000*/ 	.byte	0x04, 0x37
        /*0002*/ 	.short	(.L_5371 - .L_5370)
.L_5370:
        /*0004*/ 	.word	0x00000082


	//----- nvinfo : EIATTR_KPARAM_INFO
	.align		4
.L_5371:
        /*0008*/ 	.byte	0x04, 0x17
        /*000a*/ 	.short	(.L_5373 - .L_5372)
.L_5372:
        /*000c*/ 	.word	0x00000000
        /*0010*/ 	.short	0x0002
        /*0012*/ 	.short	0x0008
        /*0014*/ 	.byte	0x00, 0xf0, 0x61, 0x00


	//----- nvinfo : EIATTR_KPARAM_INFO
	.align		4
.L_5373:
        /*0018*/ 	.byte	0x04, 0x17
        /*001a*/ 	.short	(.L_5375 - .L_5374)
.L_5374:
        /*001c*/ 	.word	0x00000000
        /*0020*/ 	.short	0x0001
        /*0022*/ 	.short	0x0004
        /*0024*/ 	.byte	0x00, 0xf0, 0x05, 0x00


	//----- nvinfo : EIATTR_KPARAM_INFO
	.align		4
.L_5375:
        /*0028*/ 	.byte	0x04, 0x17
        /*002a*/ 	.short	(.L_5377 - .L_5376)
.L_5376:
        /*002c*/ 	.word	0x00000000
        /*0030*/ 	.short	0x0000
        /*0032*/ 	.short	0x0000
        /*0034*/ 	.byte	0x00, 0xf0, 0x11, 0x00


	//----- nvinfo : EIATTR_SPARSE_MMA_MASK
	.align		4
.L_5377:
        /*0038*/ 	.byte	0x03, 0x50
        /*003a*/ 	.short	0x0000


	//----- nvinfo : EIATTR_MAXREG_COUNT
	.align		4
        /*003c*/ 	.byte	0x03, 0x1b
        /*003e*/ 	.short	0x00ff


	//----- nvinfo : EIATTR_MERCURY_ISA_VERSION
	.align		4
        /*0040*/ 	.byte	0x03, 0x5f
        /*0042*/ 	.short	0x0101


	//----- nvinfo : EIATTR_VRC_CTA_INIT_COUNT
	.align		4
        /*0044*/ 	.byte	0x02, 0x4a
	.zero		1
	.zero		1


	//----- nvinfo : EIATTR_EXIT_INSTR_OFFSETS
	.align		4
        /*0048*/ 	.byte	0x04, 0x1c
        /*004a*/ 	.short	(.L_5379 - .L_5378)


	//   ....[0]....
.L_5378:
        /*004c*/ 	.word	0x00000e40


	//   ....[1]....
        /*0050*/ 	.word	0x00000ea0


	//   ....[2]....
        /*0054*/ 	.word	0x00001360


	//----- nvinfo : EIATTR_MAX_THREADS
	.align		4
.L_5379:
        /*0058*/ 	.byte	0x04, 0x05
        /*005a*/ 	.short	(.L_5381 - .L_5380)
.L_5380:
        /*005c*/ 	.word	0x00000080
        /*0060*/ 	.word	0x00000001
        /*0064*/ 	.word	0x00000001


	//----- nvinfo : EIATTR_CRS_STACK_SIZE
	.align		4
.L_5381:
        /*0068*/ 	.byte	0x04, 0x1e
        /*006a*/ 	.short	(.L_5383 - .L_5382)
.L_5382:
        /*006c*/ 	.word	0x00000000


	//----- nvinfo : EIATTR_CBANK_PARAM_SIZE
	.align		4
.L_5383:
        /*0070*/ 	.byte	0x03, 0x19
        /*0072*/ 	.short	0x0020


	//----- nvinfo : EIATTR_PARAM_CBANK
	.align		4
        /*0074*/ 	.byte	0x04, 0x0a
        /*0076*/ 	.short	(.L_5385 - .L_5384)
	.align		4
.L_5384:
        /*0078*/ 	.word	index@(.nv.constant0._ZN2at6native29vectorized_elementwise_kernelILi8ENS0_13BinaryFunctorIhhhZZZNS0_18lshift_kernel_cudaERNS_18TensorIteratorBaseEENKUlvE_clEvENKUlvE_clEvEUlhhE_EESt5arrayIPcLm3EEEEviT0_T1_)
        /*007c*/ 	.short	0x0380
        /*007e*/ 	.short	0x0020


	//----- nvinfo : EIATTR_SW_WAR
	.align		4
.L_5385:
        /*0080*/ 	.byte	0x04, 0x36
        /*0082*/ 	.short	(.L_5387 - .L_5386)
.L_5386:
        /*0084*/ 	.word	0x00000008
.L_5387:


//--------------------- .nv.info._ZN2at6native18elementwise_kernelILi128ELi4EZNS0_15gpu_kernel_implINS0_13BUnaryFunctorIhhhZZZNS0_18lshift_kernel_cudaERNS_18TensorIteratorBaseEENKUlvE_clEvENKUlvE_clEvEUlhhE_EEEEvS5_RKT_EUliE_EEviT1_ --------------------------
	.section	.nv.info._ZN2at6native18elementwise_kernelILi128ELi4EZNS0_15gpu_kernel_implINS0_13BUnaryFunctorIhhhZZZNS0_18lshift_kernel_cudaERNS_18TensorIteratorBaseEENKUlvE_clEvENKUlvE_clEvEUlhhE_EEEEvS5_RKT_EUliE_EEviT1_,"",@"SHT_CUDA_INFO"
	.sectionflags	@""
	.align	4


	//----- nvinfo : EIATTR_CUDA_API_VERSION
	.align		4
        /*0000*/ 	.byte	0x04, 0x37
        /*0002*/ 	.short	(.L_5389 - .L_5388)
.L_5388:
        /*0004*/ 	.word	0x00000082


	//----- nvinfo : EIATTR_KPARAM_INFO
	.align		4
.L_5389:
        /*0008*/ 	.byte	0x04, 0x17
        /*000a*/ 	.short	(.L_5391 - .L_5390)
.L_5390:
        /*000c*/ 	.word	0x00000000
        /*0010*/ 	.short	0x0001
        /*0012*/ 	.short	0x0008
        /*0014*/ 	.byte	0x00, 0xf0, 0x61, 0x08


	//----- nvinfo : EIATTR_KPARAM_INFO
	.align		4
.L_5391:
        /*0018*/ 	.byte	0x04, 0x17
        /*001a*/ 	.short	(.L_5393 - .L_5392)
.L_5392:
        /*001c*/ 	.word	0x00000000
        /*0020*/ 	.short	0x0000
        /*0022*/ 	.short	0x0000
        /*0024*/ 	.byte	0x00, 0xf0, 0x11, 0x00


	//----- nvinfo : EIATTR_SPARSE_MMA_MASK
	.align		4
.L_5393:
        /*0028*/ 	.byte	0x03, 0x50
        /*002a*/ 	.short	0x0000


	//----- nvinfo : EIATTR_MAXREG_COUNT
	.align		4
        /*002c*/ 	.byte	0x03, 0x1b
        /*002e*/ 	.short	0x0080


	//----- nvinfo : EIATTR_EXTERNS
	.align		4
        /*0030*/ 	.byte	0x04, 0x0f
        /*0032*/ 	.short	(.L_5395 - .L_5394)


	//   ....[0]....
	.align		4
.L_5394:
        /*0034*/ 	.word	index@(__assertfail)


	//----- nvinfo : EIATTR_MERCURY_ISA_VERSION
	.align		4
.L_5395:
        /*0038*/ 	.byte	0x03, 0x5f
        /*003a*/ 	.short	0x0101


	//----- nvinfo : EIATTR_VRC_CTA_INIT_COUNT
	.align		4
        /*003c*/ 	.byte	0x02, 0x4a
	.zero		1
	.zero		1


	//----- nvinfo : EIATTR_SYSCALL_OFFSETS
	.align		4
        /*0040*/ 	.byte	0x04, 0x46
        /*0042*/ 	.short	(.L_5397 - .L_5396)


	//   ....[0]....
.L_5396:
        /*0044*/ 	.word	0x00002170


	//   ....[1]....
        /*0048*/ 	.word	0x00002fc0


	//   ....[2]....
        /*004c*/ 	.word	0x000052e0


	//   ....[3]....
        /*0050*/ 	.word	0x00005f80


	//   ....[4]....
        /*0054*/ 	.word	0x00008380


	//   ....[5]....
        /*0058*/ 	.word	0x00009020


	//   ....[6]....
        /*005c*/ 	.word	0x0000b430


	//   ....[7]....
        /*0060*/ 	.word	0x0000c090


	//----- nvinfo : EIATTR_EXIT_INSTR_OFFSETS
	.align		4
.L_5397:
        /*0064*/ 	.byte	0x04, 0x1c
        /*0066*/ 	.short	(.L_5399 - .L_5398)


	//   ....[0]....
.L_5398:
        /*0068*/ 	.word	0x000092e0


	//   ....[1]....
        /*006c*/ 	.word	0x0000b590


	//   ....[2]....
        /*0070*/ 	.word	0x0000b5b0


	//   ....[3]....
        /*0074*/ 	.word	0x0000b650


	//   ....[4]....
        /*0078*/ 	.word	0x0000b680


	//   ....[5]....
        /*007c*/ 	.word	0x0000b6b0


	//   ....[6]....
        /*0080*/ 	.word	0x0000b750


	//   ....[7]....
        /*0084*/ 	.word	0x0000b7a0


	//   ....[8]....
        /*0088*/ 	.word	0x0000b850


	//   ....[9]....
        /*008c*/ 	.word	0x0000b8b0


	//   ....[10]....
        /*0090*/ 	.word	0x0000b8f0


	//   ....[11]....
        /*0094*/ 	.word	0x0000b9c0


	//   ....[12]....
        /*0098*/ 	.word	0x0000bb10


	//   ....[13]....
        /*009c*/ 	.word	0x0000bc60


	//   ....[14]....
        /*00a0*/ 	.word	0x0000bdd0


	//   ....[15]....
        /*00a4*/ 	.word	0x0000be10


	//   ....[16]....
        /*00a8*/ 	.word	0x0000be40


	//   ....[17]....
        /*00ac*/ 	.word	0x0000bee0


	//   ....[18]....
        /*00b0*/ 	.word	0x0000bf30


	//   ....[19]....
        /*00b4*/ 	.word	0x0000c0a0


	//   ....[20]....
        /*00b8*/ 	.word	0x0000c190


	//   ....[21]....
        /*00bc*/ 	.word	0x0000c240


	//   ....[22]....
        /*00c0*/ 	.word	0x0000c270


	//   ....[23]....
        /*00c4*/ 	.word	0x0000c2c0


	//   ....[24]....
        /*00c8*/ 	.word	0x0000c310


	//----- nvinfo : EIATTR_MAX_THREADS
	.align		4
.L_5399:
        /*00cc*/ 	.byte	0x04, 0x05
        /*00ce*/ 	.short	(.L_5401 - .L_5400)
.L_5400:
        /*00d0*/ 	.word	0x00000080
        /*00d4*/ 	.word	0x00000001
        /*00d8*/ 	.word	0x00000001


	//----- nvinfo : EIATTR_CRS_STACK_SIZE
	.align		4
.L_5401:
        /*00dc*/ 	.byte	0x04, 0x1e
        /*00de*/ 	.short	(.L_5403 - .L_5402)
.L_5402:
        /*00e0*/ 	.word	0x00000000


	//----- nvinfo : EIATTR_CBANK_PARAM_SIZE
	.align		4
.L_5403:
        /*00e4*/ 	.byte	0x03, 0x19
        /*00e6*/ 	.short	0x0220


	//----- nvinfo : EIATTR_PARAM_CBANK
	.align		4
        /*00e8*/ 	.byte	0x04, 0x0a
        /*00ea*/ 	.short	(.L_5405 - .L_5404)
	.align		4
.L_5404:
        /*00ec*/ 	.word	index@(.nv.constant0._ZN2at6native18elementwise_kernelILi128ELi4EZNS0_15gpu_kernel_implINS0_13BUnaryFunctorIhhhZZZNS0_18lshift_kernel_cudaERNS_18TensorIteratorBaseEENKUlvE_clEvENKUlvE_clEvEUlhhE_EEEEvS5_RKT_EUliE_EEviT1_)
        /*00f0*/ 	.short	0x0380
        /*00f2*/ 	.short	0x0220


	//----- nvinfo : EIATTR_SW_WAR
	.align		4
.L_5405:
        /*00f4*/ 	.byte	0x04, 0x36
        /*00f6*/ 	.short	(.L_5407 - .L_5406)
.L_5406:
        /*00f8*/ 	.word	0x00000008
.L_5407:


//--------------------- .nv.info._ZN2at6native27unrolled_elementwise_kernelINS0_13BUnaryFunctorIhhhZZZNS0_18lshift_kernel_cudaERNS_18TensorIteratorBaseEENKUlvE_clEvENKUlvE_clEvEUlhhE_EESt5arrayIPcLm2EELi4E23TrivialOffsetCalculatorILi1EjESD_NS0_6memory12LoadWithCastILi1EEENSE_13StoreWithCastILi1EEEEEviT_T0_T2_T3_T4_T5_ --------------------------
	.section	.nv.info._ZN2at6native27unrolled_elementwise_kernelINS0_13BUnaryFunctorIhhhZZZNS0_18lshift_kernel_cudaERNS_18TensorIteratorBaseEENKUlvE_clEvENKUlvE_clEvEUlhhE_EESt5arrayIPcLm2EELi4E23TrivialOffsetCalculatorILi1EjESD_NS0_6memory12LoadWithCastILi1EEENSE_13StoreWithCastILi1EEEEEviT_T0_T2_T3_T4_T5_,"",@"SHT_CUDA_INFO"
	.sectionflags	@""
	.align	4


	//----- nvinfo : EIATTR_CUDA_API_VERSION
	.align		4
        /*0000*/ 	.byte	0x04, 0x37
        /*0002*/ 	.short	(.L_5409 - .L_5408)
.L_5408:
        /*0004*/ 	.word	0x00000082


	//----- nvinfo : EIATTR_KPARAM_INFO
	.align		4
.L_5409:
        /*0008*/ 	.byte	0x04, 0x17
        /*000a*/ 	.short	(.L_5411 - .L_5410)
.L_5410:
        /*000c*/ 	.word	0x00000000
        /*0010*/ 	.short	0x0006
        /*0012*/ 	.short	0x0024
        /*0014*/ 	.byte	0x00, 0xf0, 0x21, 0x00


	//----- nvinfo : EIATTR_KPARAM_INFO
	.align		4
.L_5411:
        /*0018*/ 	.byte	0x04, 0x17
        /*001a*/ 	.short	(.L_5413 - .L_5412)
.L_5412:
        /*001c*/ 	.word	0x00000000
        /*0020*/ 	.short	0x0005
        /*0022*/ 	.short	0x001c
        /*0024*/ 	.byte	0x00, 0xf0, 0x21, 0x00


	//----- nvinfo : EIATTR_KPARAM_INFO
	.align		4
.L_5413:
        /*0028*/ 	.byte	0x04, 0x17
        /*002a*/ 	.short	(.L_5415 - .L_5414)
.L_5414:
        /*002c*/ 	.word	0x00000000
        /*0030*/ 	.short	0x0004
        /*0032*/ 	.short	0x0019
        /*0034*/ 	.byte	0x00, 0xf0, 0x05, 0x00


	//----- nvinfo : EIATTR_KPARAM_INFO
	.align		4
.L_5415:
        /*0038*/ 	.byte	0x04, 0x17
        /*003a*/ 	.short	(.L_5417 - .L_5416)
.L_5416:
        /*003c*/ 	.word	0x00000000
        /*0040*/ 	.short	0x0003
        /*0042*/ 	.short	0x0018
        /*0044*/ 	.byte	0x00, 0xf0, 0x05, 0x00


	//----- nvinfo : EIATTR_KPARAM_INFO
	.align		4
.L_5417:
        /*0048*/ 	.byte	0x04, 0x17
        /*004a*/ 	.short	(.L_5419 - .L_5418)
.L_5418:
        /*004c*/ 	.word	0x00000000
        /*0050*/ 	.short	0x0002
        /*0052*/ 	.short	0x0008
        /*0054*/ 	.byte	0x00, 0xf0, 0x41, 0x00


	//----- nvinfo : EIATTR_KPARAM_INFO
	.align		4
.L_5419:
        /*0058*/ 	.byte	0x04, 0x17
        /*005a*/ 	.short	(.L_5421 - .L_5420)
.L_5420:
        /*005c*/ 	.word	0x00000000
        /*0060*/ 	.short	0x0001
        /*0062*/ 	.short	0x0004
        /*0064*/ 	.byte	0x00, 0xf0, 0x09, 0x00


	//----- nvinfo : EIATTR_KPARAM_INFO
	.align		4
.L_5421:
        /*0068*/ 	.byte	0x04, 0x17
        /*006a*/ 	.short	(.L_5423 - .L_5422)
.L_5422:
        /*006c*/ 	.word	0x00000000
        /*0070*/ 	.short	0x0000
        /*0072*/ 	.short	0x0000
        /*0074*/ 	.byte	0x00, 0xf0, 0x11, 0x00


	//----- nvinfo : EIATTR_SPARSE_MMA_MASK
	.align		4
.L_5423:
        /*0078*/ 	.byte	0x03, 0x50
        /*007a*/ 	.short	0x0000


	//----- nvinfo : EIATTR_MAXREG_COUNT
	.align		4
        /*007c*/ 	.byte	0x03, 0x1b
        /*007e*/ 	.short	0x00ff


	//----- nvinfo : EIATTR_EXTERNS
	.align		4
        /*0080*/ 	.byte	0x04, 0x0f
        /*0082*/ 	.short	(.L_5425 - .L_5424)


	//   ....[0]....
	.align		4
.L_5424:
        /*0084*/ 	.word	index@(__assertfail)


	//----- nvinfo : EIATTR_MERCURY_ISA_VERSION
	.align		4
.L_5425:
        /*0088*/ 	.byte	0x03, 0x5f
        /*008a*/ 	.short	0x0101


	//----- nvinfo : EIATTR_VRC_CTA_INIT_COUNT
	.align		4
        /*008c*/ 	.byte	0x02, 0x4a
	.zero		1
	.zero		1


	//----- nvinfo : EIATTR_SYSCALL_OFFSETS
	.align		4
        /*0090*/ 	.byte	0x04, 0x46
        /*0092*/ 	.short	(.L_5427 - .L_5426)


	//   ....[0]....
.L_5426:
        /*0094*/ 	.word	0x00000e70


	//   ....[1]....
        /*0098*/ 	.word	0x00001e70


	//   ....[2]....
        /*009c*/ 	.word	0x00002db0


	//   ....[3]....
        /*00a0*/ 	.word	0x00003d00


	//   ....[4]....
        /*00a4*/ 	.word	0x00004ba0


	//   ....[5]....
        /*00a8*/ 	.word	0x00005990


	//   ....[6]....
        /*00ac*/ 	.word	0x00006890


	//   ....[7]....
        /*00b0*/ 	.word	0x00007760


	//----- nvinfo : EIATTR_EXIT_INSTR_OFFSETS
	.align		4
.L_5427:
        /*00b4*/ 	.byte	0x04, 0x1c
        /*00b6*/ 	.short	(.L_5429 - .L_5428)


	//   ....[0]....
.L_5428:
        /*00b8*/ 	.word	0x00006b40


	//   ....[1]....
        /*00bc*/ 	.word	0x00006c70


	//   ....[2]....
        /*00c0*/ 	.word	0x00006c90


	//   ....[3]....
        /*00c4*/ 	.word	0x00006d30


	//   ....[4]....
        /*00c8*/ 	.word	0x00006d60


	//   ....[5]....
        /*00cc*/ 	.word	0x00006d90


	//   ....[6]....
        /*00d0*/ 	.word	0x00006e30


	//   ....[7]....
        /*00d4*/ 	.word	0x00006e80


	//   ....[8]....
        /*00d8*/ 	.word	0x00006f30


	//   ....[9]....
        /*00dc*/ 	.word	0x00006f90


	//   ....[10]....
        /*00e0*/ 	.word	0x00006fd0


	//   ....[11]....
        /*00e4*/ 	.word	0x000070a0


	//   ....[12]....
        /*00e8*/ 	.word	0x000071f0


	//   ....[13]....
        /*00ec*/ 	.word	0x00007340


	//   ....[14]....
        /*00f0*/ 	.word	0x000074a0


	//   ....[15]....
        /*00f4*/ 	.word	0x000074e0


	//   ....[16]....
        /*00f8*/ 	.word	0x00007510


	//   ....[17]....
        /*00fc*/ 	.word	0x000075b0


	//   ....[18]....
        /*0100*/ 	.word	0x00007600


	//   ....[19]....
        /*0104*/ 	.word	0x00007770


	//   ....[20]....
        /*0108*/ 	.word	0x00007860


	//   ....[21]....
        /*010c*/ 	.word	0x00007910


	//   ....[22]....
        /*0110*/ 	.word	0x00007940


	//   ....[23]....
        /*0114*/ 	.word	0x00007990


	//   ....[24]....
        /*0118*/ 	.word	0x000079e0


	//----- nvinfo : EIATTR_MAX_THREADS
	.align		4
.L_5429:
        /*011c*/ 	.byte	0x04, 0x05
        /*011e*/ 	.short	(.L_5431 - .L_5430)
.L_5430:
        /*0120*/ 	.word	0x00000080
        /*0124*/ 	.word	0x00000001
        /*0128*/ 	.word	0x00000001


	//----- nvinfo : EIATTR_CRS_STACK_SIZE
	.align		4
.L_5431:
        /*012c*/ 	.byte	0x04, 0x1e
        /*012e*/ 	.short	(.L_5433 - .L_5432)
.L_5432:
        /*0130*/ 	.word	0x00000000


	//----- nvinfo : EIATTR_CBANK_PARAM_SIZE
	.align		4
.L_5433:
        /*0134*/ 	.byte	0x03, 0x19
        /*0136*/ 	.short	0x002c


	//----- nvinfo : EIATTR_PARAM_CBANK
	.align		4
        /*0138*/ 	.byte	0x04, 0x0a
        /*013a*/ 	.short	(.L_5435 - .L_5434)
	.align		4
.L_5434:
        /*013c*/ 	.word	index@(.nv.constant0._ZN2at6native27unrolled_elementwise_kernelINS0_13BUnaryFunctorIhhhZZZNS0_18lshift_kernel_cudaERNS_18TensorIteratorBaseEENKUlvE_clEvENKUlvE_clEvEUlhhE_EESt5arrayIPcLm2EELi4E23TrivialOffsetCalculatorILi1EjESD_NS0_6memory12LoadWithCastILi1EEENSE_13StoreWithCastILi1EEEEEviT_T0_T2_T3_T4_T5_)
        /*0140*/ 	.short	0x0380
        /*0142*/ 	.short	0x002c


	//----- nvinfo : EIATTR_SW_WAR
	.align		4
.L_5435:
        /*0144*/ 	.byte	0x04, 0x36
        /*0146*/ 	.short	(.L_5437 - .L_5436)
.L_5436:
        /*0148*/ 	.word	0x00000008
.L_5437:


//--------------------- .nv.info._ZN2at6native18elementwise_kernelILi128ELi4EZNS0_22gpu_kernel_impl_nocastINS0_13BUnaryFunctorIhhhZZZNS0_18lshift_kernel_cudaERNS_18TensorIteratorBaseEENKUlvE_clEvENKUlvE_clEvEUlhhE_EEEEvS5_RKT_EUliE_EEviT1_ --------------------------
	.section	.nv.info._ZN2at6native18elementwise_kernelILi128ELi4EZNS0_22gpu_kernel_impl_nocastINS0_13BUnaryFunctorIhhhZZZNS0_18lshift_kernel_cudaERNS_18TensorIteratorBaseEENKUlvE_clEvENKUlvE_clEvEUlhhE_EEEEvS5_RKT_EUliE_EEviT1_,"",@"SHT_CUDA_INFO"
	.sectionflags	@""
	.align	4


	//----- nvinfo : EIATTR_CUDA_API_VERSION
	.align		4
        /*0000*/ 	.byte	0x04, 0x37
        /*0002*/ 	.short	(.L_5439 - .L_5438)
.L_5438:
        /*0004*/ 	.word	0x00000082


	//----- nvinfo : EIATTR_KPARAM_INFO
	.align		4
.L_5439:
        /*0008*/ 	.byte	0x04, 0x17
        /*000a*/ 	.short	(.L_5441 - .L_5440)
.L_5440:
        /*000c*/ 	.word	0x00000000
        /*0010*/ 	.short	0x0001
        /*0012*/ 	.short	0x0008
        /*0014*/ 	.byte	0x00, 0xf0, 0x61, 0x08


	//----- nvinfo : EIATTR_KPARAM_INFO
	.align		4
.L_5441:
        /*0018*/ 	.byte	0x04, 0x17
        /*001a*/ 	.short	(.L_5443 - .L_5442)
.L_5442:
        /*001c*/ 	.word	0x00000000
        /*0020*/ 	.short	0x0000
        /*0022*/ 	.short	0x0000
        /*0024*/ 	.byte	0x00, 0xf0, 0x11, 0x00


	//----- nvinfo : EIATTR_SPARSE_MMA_MASK
	.align		4
.L_5443:
        /*0028*/ 	.byte	0x03, 0x50
        /*002a*/ 	.short	0x0000


	//----- nvinfo : EIATTR_MAXREG_COUNT
	.align		4
        /*002c*/ 	.byte	0x03, 0x1b
        /*002e*/ 	.short	0x0080


	//----- nvinfo : EIATTR_MERCURY_ISA_VERSION
	.align		4
        /*0030*/ 	.byte	0x03, 0x5f
        /*0032*/ 	.short	0x0101


	//----- nvinfo : EIATTR_VRC_CTA_INIT_COUNT
	.align		4
        /*0034*/ 	.byte	0x02, 0x4a
	.zero		1
	.zero		1


	//----- nvinfo : EIATTR_EXIT_INSTR_OFFSETS
	.align		4
        /*0038*/ 	.byte	0x04, 0x1c
        /*003a*/ 	.short	(.L_5445 - .L_5444)


	//   ....[0]....
.L_5444:
        /*003c*/ 	.word	0x00000310


	//   ....[1]....
        /*0040*/ 	.word	0x00000390


	//   ....[2]....
        /*0044*/ 	.word	0x00003eb0


	//   ....[3]....
        /*0048*/ 	.word	0x00005200


	//----- nvinfo : EIATTR_MAX_THREADS
	.align		4
.L_5445:
        /*004c*/ 	.byte	0x04, 0x05
        /*004e*/ 	.short	(.L_5447 - .L_5446)
.L_5446:
        /*0050*/ 	.word	0x00000080
        /*0054*/ 	.word	0x00000001
        /*0058*/ 	.word	0x00000001


	//----- nvinfo : EIATTR_CRS_STACK_SIZE
	.align		4
.L_5447:
        /*005c*/ 	.byte	0x04, 0x1e
        /*005e*/ 	.short	(.L_5449 - .L_5448)
.L_5448:
        /*0060*/ 	.word	0x00000000


	//----- nvinfo : EIATTR_CBANK_PARAM_SIZE
	.align		4
.L_5449:
        /*0064*/ 	.byte	0x03, 0x19
        /*0066*/ 	.short	0x0220


	//----- nvinfo : EIATTR_PARAM_CBANK
	.align		4
        /*0068*/ 	.byte	0x04, 0x0a
        /*006a*/ 	.short	(.L_5451 - .L_5450)
	.align		4
.L_5450:
        /*006c*/ 	.word	index@(.nv.constant0._ZN2at6native18elementwise_kernelILi128ELi4EZNS0_22gpu_kernel_impl_nocastINS0_13BUnaryFunctorIhhhZZZNS0_18lshift_kernel_cudaERNS_18TensorIteratorBaseEENKUlvE_clEvENKUlvE_clEvEUlhhE_EEEEvS5_RKT_EUliE_EEviT1_)
        /*0070*/ 	.short	0x0380
        /*0072*/ 	.short	0x0220


	//----- nvinfo : EIATTR_SW_WAR
	.align		4
.L_5451:
        /*0074*/ 	.byte	0x04, 0x36
        /*0076*/ 	.short	(.L_5453 - .L_5452)
.L_5452:
        /*0078*/ 	.word	0x00000008
.L_5453:


//--------------------- .nv.info._ZN2at6native27unrolled_elementwise_kernelINS0_13BUnaryFunctorIhhhZZZNS0_18lshift_kernel_cudaERNS_18TensorIteratorBaseEENKUlvE_clEvENKUlvE_clEvEUlhhE_EESt5arrayIPcLm2EELi4E23TrivialOffsetCalculatorILi1EjESD_NS0_6memory15LoadWithoutCastENSE_16StoreWithoutCastEEEviT_T0_T2_T3_T4_T5_ --------------------------
	.section	.nv.info._ZN2at6native27unrolled_elementwise_kernelINS0_13BUnaryFunctorIhhhZZZNS0_18lshift_kernel_cudaERNS_18TensorIteratorBaseEENKUlvE_clEvENKUlvE_clEvEUlhhE_EESt5arrayIPcLm2EELi4E23TrivialOffsetCalculatorILi1EjESD_NS0_6memory15LoadWithoutCastENSE_16StoreWithoutCastEEEviT_T0_T2_T3_T4_T5_,"",@"SHT_CUDA_INFO"
	.sectionflags	@""
	.align	4


	//----- nvinfo : EIATTR_CUDA_API_VERSION
	.align		4
        /*0000*/ 	.byte	0x04, 0x37
        /*0002*/ 	.short	(.L_5455 - .L_5454)
.L_5454:
        /*0004*/ 	.word	0x00000082


	//----- nvinfo : EIATTR_KPARAM_INFO
	.align		4
.L_5455:
        /*0008*/ 	.byte	0x04, 0x17
        /*000a*/ 	.short	(.L_5457 - .L_5456)
.L_5456:
        /*000c*/ 	.word	0x00000000
        /*0010*/ 	.short	0x0006
        /*0012*/ 	.short	0x001b
        /*0014*/ 	.byte	0x00, 0xf0, 0x05, 0x00


	//----- nvinfo : EIATTR_KPARAM_INFO
	.align		4
.L_5457:
        /*0018*/ 	.byte	0x04, 0x17
        /*001a*/ 	.short	(.L_5459 - .L_5458)
.L_5458:
        /*001c*/ 	.word	0x00000000
        /*0020*/ 	.short	0x0005
        /*0022*/ 	.short	0x001a
        /*0024*/ 	.byte	0x00, 0xf0, 0x05, 0x00


	//----- nvinfo : EIATTR_KPARAM_INFO
	.align		4
.L_5459:
        /*0028*/ 	.byte	0x04, 0x17
        /*002a*/ 	.short	(.L_5461 - .L_5460)
.L_5460:
        /*002c*/ 	.word	0x00000000
        /*0030*/ 	.short	0x0004
        /*0032*/ 	.short	0x0019
        /*0034*/ 	.byte	0x00, 0xf0, 0x05, 0x00


	//----- nvinfo : EIATTR_KPARAM_INFO
	.align		4
.L_5461:
        /*0038*/ 	.byte	0x04, 0x17
        /*003a*/ 	.short	(.L_5463 - .L_5462)
.L_5462:
        /*003c*/ 	.word	0x00000000
        /*0040*/ 	.short	0x0003
        /*0042*/ 	.short	0x0018
        /*0044*/ 	.byte	0x00, 0xf0, 0x05, 0x00


	//----- nvinfo : EIATTR_KPARAM_INFO
	.align		4
.L_5463:
        /*0048*/ 	.byte	0x04, 0x17
        /*004a*/ 	.short	(.L_5465 - .L_5464)
.L_5464:
        /*004c*/ 	.word	0x00000000
        /*0050*/ 	.short	0x0002
        /*0052*/ 	.short	0x0008
        /*0054*/ 	.byte	0x00, 0xf0, 0x41, 0x00


	//----- nvinfo : EIATTR_KPARAM_INFO
	.align		4
.L_5465:
        /*0058*/ 	.byte	0x04, 0x17
        /*005a*/ 	.short	(.L_5467 - .L_5466)
.L_5466:
        /*005c*/ 	.word	0x00000000
        /*0060*/ 	.short	0x0001
        /*0062*/ 	.short	0x0004
        /*0064*/ 	.byte	0x00, 0xf0, 0x09, 0x00


	//----- nvinfo : EIATTR_KPARAM_INFO
	.align		4
.L_5467:
        /*0068*/ 	.byte	0x04, 0x17
        /*006a*/ 	.short	(.L_5469 - .L_5468)
.L_5468:
        /*006c*/ 	.word	0x00000000
        /*0070*/ 	.short	0x0000
        /*0072*/ 	.short	0x0000
        /*0074*/ 	.byte	0x00, 0xf0, 0x11, 0x00


	//----- nvinfo : EIATTR_SPARSE_MMA_MASK
	.align		4
.L_5469:
        /*0078*/ 	.byte	0x03, 0x50
        /*007a*/ 	.short	0x0000


	//----- nvinfo : EIATTR_MAXREG_COUNT
	.align		4
        /*007c*/ 	.byte	0x03, 0x1b
        /*007e*/ 	.short	0x00ff


	//----- nvinfo : EIATTR_MERCURY_ISA_VERSION
	.align		4
        /*0080*/ 	.byte	0x03, 0x5f
        /*0082*/ 	.short	0x0101


	//----- nvinfo : EIATTR_VRC_CTA_INIT_COUNT
	.align		4
        /*0084*/ 	.byte	0x02, 0x4a
	.zero		1
	.zero		1


	//----- nvinfo : EIATTR_EXIT_INSTR_OFFSETS
	.align		4
        /*0088*/ 	.byte	0x04, 0x1c
        /*008a*/ 	.short	(.L_5471 - .L_5470)


	//   ....[0]....
.L_5470:
        /*008c*/ 	.word	0x000004d0


	//   ....[1]....
        /*0090*/ 	.word	0x00000530


	//----- nvinfo : EIATTR_MAX_THREADS
	.align		4
.L_5471:
        /*0094*/ 	.byte	0x04, 0x05
        /*0096*/ 	.short	(.L_5473 - .L_5472)
.L_5472:
        /*0098*/ 	.word	0x00000080
        /*009c*/ 	.word	0x00000001
        /*00a0*/ 	.word	0x00000001


	//----- nvinfo : EIATTR_CRS_STACK_SIZE
	.align		4
.L_5473:
        /*00a4*/ 	.byte	0x04, 0x1e
        /*00a6*/ 	.short	(.L_5475 - .L_5474)
.L_5474:
        /*00a8*/ 	.word	0x00000000


	//----- nvinfo : EIATTR_CBANK_PARAM_SIZE
	.align		4
.L_5475:
        /*00ac*/ 	.byte	0x03, 0x19
        /*00ae*/ 	.short	0x001c


	//----- nvinfo : EIATTR_PARAM_CBANK
	.align		4
        /*00b0*/ 	.byte	0x04, 0x0a
        /*00b2*/ 	.short	(.L_5477 - .L_5476)
	.align		4
.L_5476:
        /*00b4*/ 	.word	index@(.nv.constant0._ZN2at6native27unrolled_elementwise_kernelINS0_13BUnaryFunctorIhhhZZZNS0_18lshift_kernel_cudaERNS_18TensorIteratorBaseEENKUlvE_clEvENKUlvE_clEvEUlhhE_EESt5arrayIPcLm2EELi4E23TrivialOffsetCalculatorILi1EjESD_NS0_6memory15LoadWithoutCastENSE_16StoreWithoutCastEEEviT_T0_T2_T3_T4_T5_)
        /*00b8*/ 	.short	0x0380
        /*00ba*/ 	.short	0x001c


	//----- nvinfo : EIATTR_SW_WAR
	.align		4
.L_5477:
        /*00bc*/ 	.byte	0x04, 0x36
        /*00be*/ 	.short	(.L_5479 - .L_5478)
.L_5478:
        /*00c0*/ 	.word	0x00000008
.L_5479:


//--------------------- .nv.info._ZN2at6native29vectorized_elementwise_kernelILi2ENS0_13BUnaryFunctorIhhhZZZNS0_18lshift_kernel_cudaERNS_18TensorIteratorBaseEENKUlvE_clEvENKUlvE_clEvEUlhhE_EESt5arrayIPcLm2EEEEviT0_T1_ --------------------------
	.section	.nv.info._ZN2at6native29vectorized_elementwise_kernelILi2ENS0_13BUnaryFunctorIhhhZZZNS0_18lshift_kernel_cudaERNS_18TensorIteratorBaseEENKUlvE_clEvENKUlvE_clEvEUlhhE_EESt5arrayIPcLm2EEEEviT0_T1_,"",@"SHT_CUDA_INFO"
	.sectionflags	@""
	.align	4


	//----- nvinfo : EIATTR_CUDA_API_VERSION
	.align		4
        /*0000*/ 	.byte	0x04, 0x37
        /*0002*/ 	.short	(.L_5481 - .L_5480)
.L_5480:
        /*0004*/ 	.word	0x00000082


	//----- nvinfo : EIATTR_KPARAM_INFO
	.align		4
.L_5481:
        /*0008*/ 	.byte	0x04, 0x17
        /*000a*/ 	.short	(.L_5483 - .L_5482)
.L_5482:
        /*000c*/ 	.word	0x00000000
        /*0010*/ 	.short	0x0002
        /*0012*/ 	.short	0x0008
        /*0014*/ 	.byte	0x00, 0xf0, 0x41, 0x00


	//----- nvinfo : EIATTR_KPARAM_INFO
	.align		4
.L_5483:
        /*0018*/ 	.byte	0x04, 0x17
        /*001a*/ 	.short	(.L_5485 - .L_5484)
.L_5484:
        /*001c*/ 	.word	0x00000000
        /*0020*/ 	.short	0x0001
        /*0022*/ 	.short	0x0004
        /*0024*/ 	.byte	0x00, 0xf0, 0x09, 0x00


	//----- nvinfo : EIATTR_KPARAM_INFO
	.align		4
.L_5485:
        /*0028*/ 	.byte	0x04, 0x17
        /*002a*/ 	.short	(.L_5487 - .L_5486)
.L_5486:
        /*002c*/ 	.word	0x00000000
        /*0030*/ 	.short	0x0000
        /*0032*/ 	.short	0x0000
        /*0034*/ 	.byte	0x00, 0xf0, 0x11, 0x00


	//----- nvinfo : EIATTR_SPARSE_MMA_MASK
	.align		4
.L_5487:
        /*0038*/ 	.byte	0x03, 0x50
        /*003a*/ 	.short	0x0000


	//----- nvinfo : EIATTR_MAXREG_COUNT
	.align		4
        /*003c*/ 	.byte	0x03, 0x1b
        /*003e*/ 	.short	0x00ff


	//----- nvinfo : EIATTR_MERCURY_ISA_VERSION
	.align		4
        /*0040*/ 	.byte	0x03, 0x5f
        /*0042*/ 	.short	0x0101


	//----- nvinfo : EIATTR_VRC_CTA_INIT_COUNT
	.align		4
        /*0044*/ 	.byte	0x02, 0x4a
	.zero		1
	.zero		1


	//----- nvinfo : EIATTR_EXIT_INSTR_OFFSETS
	.align		4
        /*0048*/ 	.byte	0x04, 0x1c
        /*004a*/ 	.short	(.L_5489 - .L_5488)


	//   ....[0]....
.L_5488:
        /*004c*/ 	.word	0x00000990


	//   ....[1]....
        /*0050*/ 	.word	0x000009f0


	//   ....[2]....
        /*0054*/ 	.word	0x00000d20


	//----- nvinfo : EIATTR_MAX_THREADS
	.align		4
.L_5489:
        /*0058*/ 	.byte	0x04, 0x05
        /*005a*/ 	.short	(.L_5491 - .L_5490)
.L_5490:
        /*005c*/ 	.word	0x00000080
        /*0060*/ 	.word	0x00000001
        /*0064*/ 	.word	0x00000001


	//----- nvinfo : EIATTR_CRS_STACK_SIZE
	.align		4
.L_5491:
        /*0068*/ 	.byte	0x04, 0x1e
        /*006a*/ 	.short	(.L_5493 - .L_5492)
.L_5492:
        /*006c*/ 	.word	0x00000000


	//----- nvinfo : EIATTR_CBANK_PARAM_SIZE
	.align		4
.L_5493:
        /*0070*/ 	.byte	0x03, 0x19
        /*0072*/ 	.short	0x0018


	//----- nvinfo : EIATTR_PARAM_CBANK
	.align		4
        /*0074*/ 	.byte	0x04, 0x0a
        /*0076*/ 	.short	(.L_5495 - .L_5494)
	.align		4
.L_5494:
        /*0078*/ 	.word	index@(.nv.constant0._ZN2at6native29vectorized_elementwise_kernelILi2ENS0_13BUnaryFunctorIhhhZZZNS0_18lshift_kernel_cudaERNS_18TensorIteratorBaseEENKUlvE_clEvENKUlvE_clEvEUlhhE_EESt5arrayIPcLm2EEEEviT0_T1_)
        /*007c*/ 	.short	0x0380
        /*007e*/ 	.short	0x0018


	//----- nvinfo : EIATTR_SW_WAR
	.align		4
.L_5495:
        /*0080*/ 	.byte	0x04, 0x36
        /*0082*/ 	.short	(.L_5497 - .L_5496)
.L_5496:
        /*0084*/ 	.word	0x00000008
.L_5497:


//--------------------- .nv.info._ZN2at6native29vectorized_elementwise_kernelILi4ENS0_13BUnaryFunctorIhhhZZZNS0_18lshift_kernel_cudaERNS_18TensorIteratorBaseEENKUlvE_clEvENKUlvE_clEvEUlhhE_EESt5arrayIPcLm2EEEEviT0_T1_ --------------------------
	.section	.nv.info._ZN2at6native29vectorized_elementwise_kernelILi4ENS0_13BUnaryFunctorIhhhZZZNS0_18lshift_kernel_cudaERNS_18TensorIteratorBaseEENKUlvE_clEvENKUlvE_clEvEUlhhE_EESt5arrayIPcLm2EEEEviT0_T1_,"",@"SHT_CUDA_INFO"
	.sectionflags	@""
	.align	4


	//----- nvinfo : EIATTR_CUDA_API_VERSION
	.align		4
        /*0000*/ 	.byte	0x04, 0x37
        /*0002*/ 	.short	(.L_5499 - .L_5498)
.L_5498:
        /*0004*/ 	.word	0x00000082


	//----- nvinfo : EIATTR_KPARAM_INFO
	.align		4
.L_5499:
        /*0008*/ 	.byte	0x04, 0x17
        /*000a*/ 	.short	(.L_5501 - .L_5500)
.L_5500:
        /*000c*/ 	.word	0x00000000
        /*0010*/ 	.short	0x0002
        /*0012*/ 	.short	0x0008
        /*0014*/ 	.byte	0x00, 0xf0, 0x41, 0x00


	//----- nvinfo : EIATTR_KPARAM_INFO
	.align		4
.L_5501:
        /*0018*/ 	.byte	0x04, 0x17
        /*001a*/ 	.short	(.L_5503 - .L_5502)
.L_5502:
        /*001c*/ 	.word	0x00000000
        /*0020*/ 	.short	0x0001
        /*0022*/ 	.short	0x0004
        /*0024*/ 	.byte	0x00, 0xf0, 0x09, 0x00


	//----- nvinfo : EIATTR_KPARAM_INFO
	.align		4
.L_5503:
        /*0028*/ 	.byte	0x04, 0x17
        /*002a*/ 	.short	(.L_5505 - .L_5504)
.L_5504:
        /*002c*/ 	.word	0x00000000
        /*0030*/ 	.short	0x0000
        /*0032*/ 	.short	0x0000
        /*0034*/ 	.byte	0x00, 0xf0, 0x11, 0x00


	//----- nvinfo : EIATTR_SPARSE_MMA_MASK
	.align		4
.L_5505:
        /*0038*/ 	.byte	0x03, 0x50
        /*003a*/ 	.short	0x0000


	//----- nvinfo : EIATTR_MAXREG_COUNT
	.align		4
        /*003c*/ 	.byte	0x03, 0x1b
        /*003e*/ 	.short	0x00ff


	//----- nvinfo : EIATTR_MERCURY_ISA_VERSION
	.align		4
        /*0040*/ 	.byte	0x03, 0x5f
        /*0042*/ 	.short	0x0101


	//----- nvinfo : EIATTR_VRC_CTA_INIT_COUNT
	.align		4
        /*0044*/ 	.byte	0x02, 0x4a
	.zero		1
	.zero		1


	//----- nvinfo : EIATTR_EXIT_INSTR_OFFSETS
	.align		4
        /*0048*/ 	.byte	0x04, 0x1c
        /*004a*/ 	.short	(.L_5507 - .L_5506)


	//   ....[0]....
.L_5506:
        /*004c*/ 	.word	0x00000990


	//   ....[1]....
        /*0050*/ 	.word	0x000009f0


	//   ....[2]....
        /*0054*/ 	.word	0x00000d80


	//----- nvinfo : EIATTR_MAX_THREADS
	.align		4
.L_5507:
        /*0058*/ 	.byte	0x04, 0x05
        /*005a*/ 	.short	(.L_5509 - .L_5508)
.L_5508:
        /*005c*/ 	.word	0x00000080
        /*0060*/ 	.word	0x00000001
        /*0064*/ 	.word	0x00000001


	//----- nvinfo : EIATTR_CRS_STACK_SIZE
	.align		4
.L_5509:
        /*0068*/ 	.byte	0x04, 0x1e
        /*006a*/ 	.short	(.L_5511 - .L_5510)
.L_5510:
        /*006c*/ 	.word	0x00000000


	//----- nvinfo : EIATTR_CBANK_PARAM_SIZE
	.align		4
.L_5511:
        /*0070*/ 	.byte	0x03, 0x19
        /*0072*/ 	.short	0x0018


	//----- nvinfo : EIATTR_PARAM_CBANK
	.align		4
        /*0074*/ 	.byte	0x04, 0x0a
        /*0076*/ 	.short	(.L_5513 - .L_5512)
	.align		4
.L_5512:
        /*0078*/ 	.word	index@(.nv.constant0._ZN2at6native29vectorized_elementwise_kernelILi4ENS0_13BUnaryFunctorIhhhZZZNS0_18lshift_kernel_cudaERNS_18TensorIteratorBaseEENKUlvE_clEvENKUlvE_clEvEUlhhE_EESt5arrayIPcLm2EEEEviT0_T1_)
        /*007c*/ 	.short	0x0380
        /*007e*/ 	.short	0x0018


	//----- nvinfo : EIATTR_SW_WAR
	.align		4
.L_5513:
        /*0080*/ 	.byte	0x04, 0x36
        /*0082*/ 	.short	(.L_5515 - .L_5514)
.L_5514:
        /*0084*/ 	.word	0x00000008
.L_5515:


//--------------------- .nv.info._ZN2at6native29vectorized_elementwise_kernelILi8ENS0_13BUnaryFunctorIhhhZZZNS0_18lshift_kernel_cudaERNS_18TensorIteratorBaseEENKUlvE_clEvENKUlvE_clEvEUlhhE_EESt5arrayIPcLm2EEEEviT0_T1_ --------------------------
	.section	.nv.info._ZN2at6native29vectorized_elementwise_kernelILi8ENS0_13BUnaryFunctorIhhhZZZNS0_18lshift_kernel_cudaERNS_18TensorIteratorBaseEENKUlvE_clEvENKUlvE_clEvEUlhhE_EESt5arrayIPcLm2EEEEviT0_T1_,"",@"SHT_CUDA_INFO"
	.sectionflags	@""
	.align	4


	//----- nvinfo : EIATTR_CUDA_API_VERSION
	.align		4
        /*0000*/ 	.byte	0x04, 0x37
        /*0002*/ 	.short	(.L_5517 - .L_5516)
.L_5516:
        /*0004*/ 	.word	0x00000082


	//----- nvinfo : EIATTR_KPARAM_INFO
	.align		4
.L_5517:
        /*0008*/ 	.byte	0x04, 0x17
        /*000a*/ 	.short	(.L_5519 - .L_5518)
.L_5518:
        /*000c*/ 	.word	0x00000000
        /*0010*/ 	.short	0x0002
        /*0012*/ 	.short	0x0008
        /*0014*/ 	.byte	0x00, 0xf0, 0x41, 0x00


	//----- nvinfo : EIATTR_KPARAM_INFO
	.align		4
.L_5519:
        /*0018*/ 	.byte	0x04, 0x17
        /*001a*/ 	.short	(.L_5521 - .L_5520)
.L_5520:
        /*001c*/ 	.word	0x00000000
        /*0020*/ 	.short	0x0001
        /*0022*/ 	.short	0x0004
        /*0024*/ 	.byte	0x00, 0xf0, 0x09, 0x00


	//----- nvinfo : EIATTR_KPARAM_INFO
	.align		4
.L_5521:
        /*0028*/ 	.byte	0x04, 0x17
        /*002a*/ 	.short	(.L_5523 - .L_5522)
.L_5522:
        /*002c*/ 	.word	0x00000000
        /*0030*/ 	.short	0x0000
        /*0032*/ 	.short	0x0000
        /*0034*/ 	.byte	0x00, 0xf0, 0x11, 0x00


	//----- nvinfo : EIATTR_SPARSE_MMA_MASK
	.align		4
.L_5523:
        /*0038*/ 	.byte	0x03, 0x50
        /*003a*/ 	.short	0x0000


	//----- nvinfo : EIATTR_MAXREG_COUNT
	.align		4
        /*003c*/ 	.byte	0x03, 0x1b
        /*003e*/ 	.short	0x00ff


	//----- nvinfo : EIATTR_MERCURY_ISA_VERSION
	.align		4
        /*0040*/ 	.byte	0x03, 0x5f
        /*0042*/ 	.short	0x0101


	//----- nvinfo : EIATTR_VRC_CTA_INIT_COUNT
	.align		4
        /*0044*/ 	.byte	0x02, 0x4a
	.zero		1
	.zero		1


	//----- nvinfo : EIATTR_EXIT_INSTR_OFFSETS
	.align		4
        /*0048*/ 	.byte	0x04, 0x1c
        /*004a*/ 	.short	(.L_5525 - .L_5524)


	//   ....[0]....
.L_5524:
        /*004c*/ 	.word	0x00000990


	//   ....[1]....
        /*0050*/ 	.word	0x000009f0


	//   ....[2]....
        /*0054*/ 	.word	0x00000d60


	//----- nvinfo : EIATTR_MAX_THREADS
	.align		4
.L_5525:
        /*0058*/ 	.byte	0x04, 0x05
        /*005a*/ 	.short	(.L_5527 - .L_5526)
.L_5526:
        /*005c*/ 	.word	0x00000080
        /*0060*/ 	.word	0x00000001
        /*0064*/ 	.word	0x00000001


	//----- nvinfo : EIATTR_CRS_STACK_SIZE
	.align		4
.L_5527:
        /*0068*/ 	.byte	0x04, 0x1e
        /*006a*/ 	.short	(.L_5529 - .L_5528)
.L_5528:
        /*006c*/ 	.word	0x00000000


	//----- nvinfo : EIATTR_CBANK_PARAM_SIZE
	.align		4
.L_5529:
        /*0070*/ 	.byte	0x03, 0x19
        /*0072*/ 	.short	0x0018


	//----- nvinfo : EIATTR_PARAM_CBANK
	.align		4
        /*0074*/ 	.byte	0x04, 0x0a
        /*0076*/ 	.short	(.L_5531 - .L_5530)
	.align		4
.L_5530:
        /*0078*/ 	.word	index@(.nv.constant0._ZN2at6native29vectorized_elementwise_kernelILi8ENS0_13BUnaryFunctorIhhhZZZNS0_18lshift_kernel_cudaERNS_18TensorIteratorBaseEENKUlvE_clEvENKUlvE_clEvEUlhhE_EESt5arrayIPcLm2EEEEviT0_T1_)
        /*007c*/ 	.short	0x0380
        /*007e*/ 	.short	0x0018


	//----- nvinfo : EIATTR_SW_WAR
	.align		4
.L_5531:
        /*0080*/ 	.byte	0x04, 0x36
        /*0082*/ 	.short	(.L_5533 - .L_5532)
.L_5532:
        /*0084*/ 	.word	0x00000008
.L_5533:


//--------------------- .nv.info._ZN2at6native18elementwise_kernelILi128ELi4EZNS0_15gpu_kernel_implINS0_13AUnaryFunctorIhhhZZZNS0_18lshift_kernel_cudaERNS_18TensorIteratorBaseEENKUlvE_clEvENKUlvE_clEvEUlhhE_EEEEvS5_RKT_EUliE_EEviT1_ --------------------------
	.section	.nv.info._ZN2at6native18elementwise_kernelILi128ELi4EZNS0_15gpu_kernel_implINS0_13AUnaryFunctorIhhhZZZNS0_18lshift_kernel_cudaERNS_18TensorIteratorBaseEENKUlvE_clEvENKUlvE_clEvEUlhhE_EEEEvS5_RKT_EUliE_EEviT1_,"",@"SHT_CUDA_INFO"
	.sectionflags	@""
	.align	4


	//----- nvinfo : EIATTR_CUDA_API_VERSION
	.align		4
        /*0000*/ 	.byte	0x04, 0x37
        /*0002*/ 	.short	(.L_5535 - .L_5534)
.L_5534:
        /*0004*/ 	.word	0x00000082


	//----- nvinfo : EIATTR_KPARAM_INFO
	.align		4
.L_5535:
        /*0008*/ 	.byte	0x04, 0x17
        /*000a*/ 	.short	(.L_5537 - .L_5536)
.L_5536:
        /*000c*/ 	.word	0x00000000
        /*0010*/ 	.short	0x0001
        /*0012*/ 	.short	0x0008
        /*0014*/ 	.byte	0x00, 0xf0, 0x61, 0x08


	//----- nvinfo : EIATTR_KPARAM_INFO
	.align		4
.L_5537:
        /*0018*/ 	.byte	0x04, 0x17
        /*001a*/ 	.short	(.L_5539 - .L_5538)
.L_5538:
        /*001c*/ 	.word	0x00000000
        /*0020*/ 	.short	0x0000
        /*0022*/ 	.short	0x0000
        /*0024*/ 	.byte	0x00, 0xf0, 0x11, 0x00


	//----- nvinfo : EIATTR_SPARSE_MMA_MASK
	.align		4
.L_5539:
        /*0028*/ 	.byte	0x03, 0x50
        /*002a*/ 	.short	0x0000


	//----- nvinfo : EIATTR_MAXREG_COUNT
	.align		4
        /*002c*/ 	.byte	0x03, 0x1b
        /*002e*/ 	.short	0x0080


	//----- nvinfo : EIATTR_EXTERNS
	.align		4
        /*0030*/ 	.byte	0x04, 0x0f
        /*0032*/ 	.short	(.L_5541 - .L_5540)


	//   ....[0]....
	.align		4
.L_5540:
        /*0034*/ 	.word	index@(__assertfail)


	//----- nvinfo : EIATTR_MERCURY_ISA_VERSION
	.align		4
.L_5541:
        /*0038*/ 	.byte	0x03, 0x5f
        /*003a*/ 	.short	0x0101


	//----- nvinfo : EIATTR_VRC_CTA_INIT_COUNT
	.align		4
        /*003c*/ 	.byte	0x02, 0x4a
	.zero		1
	.zero		1


	//----- nvinfo : EIATTR_SYSCALL_OFFSETS
	.align		4
        /*0040*/ 	.byte	0x04, 0x46
        /*0042*/ 	.short	(.L_5543 - .L_5542)


	//   ....[0]....
.L_5542:
        /*0044*/ 	.word	0x00002170


	//   ....[1]....
        /*0048*/ 	.word	0x00002fd0


	//   ....[2]....
        /*004c*/ 	.word	0x000052f0


	//   ....[3]....
        /*0050*/ 	.word	0x00005fa0


	//   ....[4]....
        /*0054*/ 	.word	0x000083a0


	//   ....[5]....
        /*0058*/ 	.word	0x00009050


	//   ....[6]....
        /*005c*/ 	.word	0x0000b460


	//   ....[7]....
        /*0060*/ 	.word	0x0000c0d0


	//----- nvinfo : EIATTR_EXIT_INSTR_OFFSETS
	.align		4
.L_5543:
        /*0064*/ 	.byte	0x04, 0x1c
        /*0066*/ 	.short	(.L_5545 - .L_5544)


	//   ....[0]....
.L_5544:
        /*0068*/ 	.word	0x00009310


	//   ....[1]....
        /*006c*/ 	.word	0x0000b5d0


	//   ....[2]....
        /*0070*/ 	.word	0x0000b5f0


	//   ....[3]....
        /*0074*/ 	.word	0x0000b690


	//   ....[4]....
        /*0078*/ 	.word	0x0000b6c0


	//   ....[5]....
        /*007c*/ 	.word	0x0000b6f0


	//   ....[6]....
        /*0080*/ 	.word	0x0000b790


	//   ....[7]....
        /*0084*/ 	.word	0x0000b7e0


	//   ....[8]....
        /*0088*/ 	.word	0x0000b890


	//   ....[9]....
        /*008c*/ 	.word	0x0000b8f0


	//   ....[10]....
        /*0090*/ 	.word	0x0000b930


	//   ....[11]....
        /*0094*/ 	.word	0x0000ba00


	//   ....[12]....
        /*0098*/ 	.word	0x0000bb50


	//   ....[13]....
        /*009c*/ 	.word	0x0000bca0


	//   ....[14]....
        /*00a0*/ 	.word	0x0000be10


	//   ....[15]....
        /*00a4*/ 	.word	0x0000be50


	//   ....[16]....
        /*00a8*/ 	.word	0x0000be80


	//   ....[17]....
        /*00ac*/ 	.word	0x0000bf20


	//   ....[18]....
        /*00b0*/ 	.word	0x0000bf70


	//   ....[19]....
        /*00b4*/ 	.word	0x0000c0e0


	//   ....[20]....
        /*00b8*/ 	.word	0x0000c1d0


	//   ....[21]....
        /*00bc*/ 	.word	0x0000c280


	//   ....[22]....
        /*00c0*/ 	.word	0x0000c2b0


	//   ....[23]....
        /*00c4*/ 	.word	0x0000c300


	//   ....[24]....
        /*00c8*/ 	.word	0x0000c350


	//----- nvinfo : EIATTR_MAX_THREADS
	.align		4
.L_5545:
        /*00cc*/ 	.byte	0x04, 0x05
        /*00ce*/ 	.short	(.L_5547 - .L_5546)
.L_5546:
        /*00d0*/ 	.word	0x00000080
        /*00d4*/ 	.word	0x00000001
        /*00d8*/ 	.word	0x00000001


	//----- nvinfo : EIATTR_CRS_STACK_SIZE
	.align		4
.L_5547:
        /*00dc*/ 	.byte	0x04, 0x1e
        /*00de*/ 	.short	(.L_5549 - .L_5548)
.L_5548:
        /*00e0*/ 	.word	0x00000000


	//----- nvinfo : EIATTR_CBANK_PARAM_SIZE
	.align		4
.L_5549:
        /*00e4*/ 	.byte	0x03, 0x19
        /*00e6*/ 	.short	0x0220


	//----- nvinfo : EIATTR_PARAM_CBANK
	.align		4
        /*00e8*/ 	.byte	0x04, 0x0a
        /*00ea*/ 	.short	(.L_5551 - .L_5550)
	.align		4
.L_5550:
        /*00ec*/ 	.word	index@(.nv.constant0._ZN2at6native18elementwise_kernelILi128ELi4EZNS0_15gpu_kernel_implINS0_13AUnaryFunctorIhhhZZZNS0_18lshift_kernel_cudaERNS_18TensorIteratorBaseEENKUlvE_clEvENKUlvE_clEvEUlhhE_EEEEvS5_RKT_EUliE_EEviT1_)
        /*00f0*/ 	.short	0x0380
        /*00f2*/ 	.short	0x0220


	//----- nvinfo : EIATTR_SW_WAR
	.align		4
.L_5551:
        /*00f4*/ 	.byte	0x04, 0x36
        /*00f6*/ 	.short	(.L_5553 - .L_5552)
.L_5552:
        /*00f8*/ 	.word	0x00000008
.L_5553:


//--------------------- .nv.info._ZN2at6native27unrolled_elementwise_kernelINS0_13AUnaryFunctorIhhhZZZNS0_18lshift_kernel_cudaERNS_18TensorIteratorBaseEENKUlvE_clEvENKUlvE_clEvEUlhhE_EESt5arrayIPcLm2EELi4E23TrivialOffsetCalculatorILi1EjESD_NS0_6memory12LoadWithCastILi1EEENSE_13StoreWithCastILi1EEEEEviT_T0_T2_T3_T4_T5_ --------------------------
	.section	.nv.info._ZN2at6native27unrolled_elementwise_kernelINS0_13AUnaryFunctorIhhhZZZNS0_18lshift_kernel_cudaERNS_18TensorIteratorBaseEENKUlvE_clEvENKUlvE_clEvEUlhhE_EESt5arrayIPcLm2EELi4E23TrivialOffsetCalculatorILi1EjESD_NS0_6memory12LoadWithCastILi1EEENSE_13StoreWithCastILi1EEEEEviT_T0_T2_T3_T4_T5_,"",@"SHT_CUDA_INFO"
	.sectionflags	@""
	.align	4


	//----- nvinfo : EIATTR_CUDA_API_VERSION
	.align		4
        /*0000*/ 	.byte	0x04, 0x37
        /*0002*/ 	.short	(.L_5555 - .L_5554)
.L_5554:
        /*0004*/ 	.word	0x00000082


	//----- nvinfo : EIATTR_KPARAM_INFO
	.align		4
.L_5555:
        /*0008*/ 	.byte	0x04, 0x17
        /*000a*/ 	.short	(.L_5557 - .L_5556)
.L_5556:
        /*000c*/ 	.word	0x00000000
        /*0010*/ 	.short	0x0006
        /*0012*/ 	.short	0x0024
        /*0014*/ 	.byte	0x00, 0xf0, 0x21, 0x00


	//----- nvinfo : EIATTR_KPARAM_INFO
	.align		4
.L_5557:
        /*0018*/ 	.byte	0x04, 0x17
        /*001a*/ 	.short	(.L_5559 - .L_5558)
.L_5558:
        /*001c*/ 	.word	0x00000000
        /*0020*/ 	.short	0x0005
        /*0022*/ 	.short	0x001c
        /*0024*/ 	.byte	0x00, 0xf0, 0x21, 0x00


	//----- nvinfo : EIATTR_KPARAM_INFO
	.align		4
.L_5559:
        /*0028*/ 	.byte	0x04, 0x17
        /*002a*/ 	.short	(.L_5561 - .L_5560)
.L_5560:
        /*002c*/ 	.word	0x00000000
        /*0030*/ 	.short	0x0004
        /*0032*/ 	.short	0x0019
        /*0034*/ 	.byte	0x00, 0xf0, 0x05, 0x00


	//----- nvinfo : EIATTR_KPARAM_INFO
	.align		4
.L_5561:
        /*0038*/ 	.byte	0x04, 0x17
        /*003a*/ 	.short	(.L_5563 - .L_5562)
.L_5562:
        /*003c*/ 	.word	0x00000000
        /*0040*/ 	.short	0x0003
        /*0042*/ 	.short	0x0018
        /*0044*/ 	.byte	0x00, 0xf0, 0x05, 0x00


	//----- nvinfo : EIATTR_KPARAM_INFO
	.align		4
.L_5563:
        /*0048*/ 	.byte	0x04, 0x17
        /*004a*/ 	.short	(.L_5565 - .L_5564)
.L_5564:
        /*004c*/ 	.word	0x00000000
        /*0050*/ 	.short	0x0002
        /*0052*/ 	.short	0x0008
        /*0054*/ 	.byte	0x00, 0xf0, 0x41, 0x00


	//----- nvinfo : EIATTR_KPARAM_INFO
	.align		4
.L_5565:
        /*0058*/ 	.byte	0x04, 0x17
        /*005a*/ 	.short	(.L_5567 - .L_5566)
.L_5566:
        /*005c*/ 	.word	0x00000000
        /*0060*/ 	.short	0x0001
        /*0062*/ 	.short	0x0004
        /*0064*/ 	.byte	0x00, 0xf0, 0x09, 0x00


	//----- nvinfo : EIATTR_KPARAM_INFO
	.align		4
.L_5567:
        /*0068*/ 	.byte	0x04, 0x17
        /*006a*/ 	.short	(.L_5569 - .L_5568)
.L_5568:
        /*006c*/ 	.word	0x00000000
        /*0070*/ 	.short	0x0000
        /*0072*/ 	.short	0x0000
        /*0074*/ 	.byte	0x00, 0xf0, 0x11, 0x00


	//----- nvinfo : EIATTR_SPARSE_MMA_MASK
	.align		4
.L_5569:
        /*0078*/ 	.byte	0x03, 0x50
        /*007a*/ 	.short	0x0000


	//----- nvinfo : EIATTR_MAXREG_COUNT
	.align		4
        /*007c*/ 	.byte	0x03, 0x1b
        /*007e*/ 	.short	0x00ff


	//----- nvinfo : EIATTR_EXTERNS
	.align		4
        /*0080*/ 	.byte	0x04, 0x0f
        /*0082*/ 	.short	(.L_5571 - .L_5570)


	//   ....[0]....
	.align		4
.L_5570:
        /*0084*/ 	.word	index@(__assertfail)


	//----- nvinfo : EIATTR_MERCURY_ISA_VERSION
	.align		4
.L_5571:
        /*0088*/ 	.byte	0x03, 0x5f
        /*008a*/ 	.short	0x0101


	//----- nvinfo : EIATTR_VRC_CTA_INIT_COUNT
	.align		4
        /*008c*/ 	.byte	0x02, 0x4a
	.zero		1
	.zero		1


	//----- nvinfo : EIATTR_SYSCALL_OFFSETS
	.align		4
        /*0090*/ 	.byte	0x04, 0x46
        /*0092*/ 	.short	(.L_5573 - .L_5572)


	//   ....[0]....
.L_5572:
        /*0094*/ 	.word	0x00000e70


	//   ....[1]....
        /*0098*/ 	.word	0x00001e60


	//   ....[2]....
        /*009c*/ 	.word	0x00002d90


	//   ....[3]....
        /*00a0*/ 	.word	0x00003cc0


	//   ....[4]....
        /*00a4*/ 	.word	0x00004d60


	//   ....[5]....
        /*00a8*/ 	.word	0x00005ba0


	//   ....[6]....
        /*00ac*/ 	.word	0x00006a80


	//   ....[7]....
        /*00b0*/ 	.word	0x00007950


	//----- nvinfo : EIATTR_EXIT_INSTR_OFFSETS
	.align		4
.L_5573:
        /*00b4*/ 	.byte	0x04, 0x1c
        /*00b6*/ 	.short	(.L_5575 - .L_5574)


	//   ....[0]....
.L_5574:
        /*00b8*/ 	.word	0x00006d30


	//   ....[1]....
        /*00bc*/ 	.word	0x00006e60


	//   ....[2]....
        /*00c0*/ 	.word	0x00006e80


	//   ....[3]....
        /*00c4*/ 	.word	0x00006f20


	//   ....[4]....
        /*00c8*/ 	.word	0x00006f50


	//   ....[5]....
        /*00cc*/ 	.word	0x00006f80


	//   ....[6]....
        /*00d0*/ 	.word	0x00007020


	//   ....[7]....
        /*00d4*/ 	.word	0x00007070


	//   ....[8]....
        /*00d8*/ 	.word	0x00007120


	//   ....[9]....
        /*00dc*/ 	.word	0x00007180


	//   ....[10]....
        /*00e0*/ 	.word	0x000071c0


	//   ....[11]....
        /*00e4*/ 	.word	0x00007290


	//   ....[12]....
        /*00e8*/ 	.word	0x000073e0


	//   ....[13]....
        /*00ec*/ 	.word	0x00007530


	//   ....[14]....
        /*00f0*/ 	.word	0x00007690


	//   ....[15]....
        /*00f4*/ 	.word	0x000076d0


	//   ....[16]....
        /*00f8*/ 	.word	0x00007700


	//   ....[17]....
        /*00fc*/ 	.word	0x000077a0


	//   ....[18]....
        /*0100*/ 	.word	0x000077f0


	//   ....[19]....
        /*0104*/ 	.word	0x00007960


	//   ....[20]....
        /*0108*/ 	.word	0x00007a50


	//   ....[21]....
        /*010c*/ 	.word	0x00007b00


	//   ....[22]....
        /*0110*/ 	.word	0x00007b30


	//   ....[23]....
        /*0114*/ 	.word	0x00007b80


	//   ....[24]....
        /*0118*/ 	.word	0x00007bd0


	//----- nvinfo : EIATTR_MAX_THREADS
	.align		4
.L_5575:
        /*011c*/ 	.byte	0x04, 0x05
        /*011e*/ 	.short	(.L_5577 - .L_5576)
.L_5576:
        /*0120*/ 	.word	0x00000080
        /*0124*/ 	.word	0x00000001
        /*0128*/ 	.word	0x00000001


	//----- nvinfo : EIATTR_CRS_STACK_SIZE
	.align		4
.L_5577:
        /*012c*/ 	.byte	0x04, 0x1e
        /*012e*/ 	.short	(.L_5579 - .L_5578)
.L_5578:
        /*0130*/ 	.word	0x00000000


	//----- nvinfo : EIATTR_CBANK_PARAM_SIZE
	.align		4
.L_5579:
        /*0134*/ 	.byte	0x03, 0x19
        /*0136*/ 	.short	0x002c


	//----- nvinfo : EIATTR_PARAM_CBANK
	.align		4
        /*0138*/ 	.byte	0x04, 0x0a
        /*013a*/ 	.short	(.L_5581 - .L_5580)
	.align		4
.L_5580:
        /*013c*/ 	.word	index@(.nv.constant0._ZN2at6native27unrolled_elementwise_kernelINS0_13AUnaryFunctorIhhhZZZNS0_18lshift_kernel_cudaERNS_18TensorIteratorBaseEENKUlvE_clEvENKUlvE_clEvEUlhhE_EESt5arrayIPcLm2EELi4E23TrivialOffsetCalculatorILi1EjESD_NS0_6memory12LoadWithCastILi1EEENSE_13StoreWithCastILi1EEEEEviT_T0_T2_T3_T4_T5_)
        /*0140*/ 	.short	0x0380
        /*0142*/ 	.short	0x002c


	//----- nvinfo : EIATTR_SW_WAR
	.align		4
.L_5581:
        /*0144*/ 	.byte	0x04, 0x36
        /*0146*/ 	.short	(.L_5583 - .L_5582)
.L_5582:
        /*0148*/ 	.word	0x00000008
.L_5583:


//--------------------- .nv.info._ZN2at6native18elementwise_kernelILi128ELi4EZNS0_22gpu_kernel_impl_nocastINS0_13AUnaryFunctorIhhhZZZNS0_18lshift_kernel_cudaERNS_18TensorIteratorBaseEENKUlvE_clEvENKUlvE_clEvEUlhhE_EEEEvS5_RKT_EUliE_EEviT1_ --------------------------
	.section	.nv.info._ZN2at6native18elementwise_kernelILi128ELi4EZNS0_22gpu_kernel_impl_nocastINS0_13AUnaryFunctorIhhhZZZNS0_18lshift_kernel_cudaERNS_18TensorIteratorBaseEENKUlvE_clEvENKUlvE_clEvEUlhhE_EEEEvS5_RKT_EUliE_EEviT1_,"",@"SHT_CUDA_INFO"
	.sectionflags	@""
	.align	4


	//----- nvinfo : EIATTR_CUDA_API_VERSION
	.align		4
        /*0000*/ 	.byte	0x04, 0x37
        /*0002*/ 	.short	(.L_5585 - .L_5584)
.L_5584:
        /*0004*/ 	.word	0x00000082


	//----- nvinfo : EIATTR_KPARAM_INFO
	.align		4
.L_5585:
        /*0008*/ 	.byte	0x04, 0x17
        /*000a*/ 	.short	(.L_5587 - .L_5586)
.L_5586:
        /*000c*/ 	.word	0x00000000
        /*0010*/ 	.short	0x0001
        /*0012*/ 	.short	0x0008
        /*0014*/ 	.byte	0x00, 0xf0, 0x61, 0x08


	//----- nvinfo : EIATTR_KPARAM_INFO
	.align		4
.L_5587:
        /*0018*/ 	.byte	0x04, 0x17
        /*001a*/ 	.short	(.L_5589 - .L_5588)
.L_5588:
        /*001c*/ 	.word	0x00000000
        /*0020*/ 	.short	0x0000
        /*0022*/ 	.short	0x0000
        /*0024*/ 	.byte	0x00, 0xf0, 0x11, 0x00


	//----- nvinfo : EIATTR_SPARSE_MMA_MASK
	.align		4
.L_5589:
        /*0028*/ 	.byte	0x03, 0x50
        /*002a*/ 	.short	0x0000


	//----- nvinfo : EIATTR_MAXREG_COUNT
	.align		4
        /*002c*/ 	.byte	0x03, 0x1b
        /*002e*/ 	.short	0x0080


	//----- nvinfo : EIATTR_MERCURY_ISA_VERSION
	.align		4
        /*0030*/ 	.byte	0x03, 0x5f
        /*0032*/ 	.short	0x0101


	//----- nvinfo : EIATTR_VRC_CTA_INIT_COUNT
	.align		4
        /*0034*/ 	.byte	0x02, 0x4a
	.zero		1
	.zero		1


	//----- nvinfo : EIATTR_EXIT_INSTR_OFFSETS
	.align		4
        /*0038*/ 	.byte	0x04, 0x1c
        /*003a*/ 	.short	(.L_5591 - .L_5590)


	//   ....[0]....
.L_5590:
        /*003c*/ 	.word	0x00000310


	//   ....[1]....
        /*0040*/ 	.word	0x00000390


	//   ....[2]....
        /*0044*/ 	.word	0x00003eb0


	//   ....[3]....
        /*0048*/ 	.word	0x00005200


	//----- nvinfo : EIATTR_MAX_THREADS
	.align		4
.L_5591:
        /*004c*/ 	.byte	0x04, 0x05
        /*004e*/ 	.short	(.L_5593 - .L_5592)
.L_5592:
        /*0050*/ 	.word	0x00000080
        /*0054*/ 	.word	0x00000001
        /*0058*/ 	.word	0x00000001


	//----- nvinfo : EIATTR_CRS_STACK_SIZE
	.align		4
.L_5593:
        /*005c*/ 	.byte	0x04, 0x1e
        /*005e*/ 	.short	(.L_5595 - .L_5594)
.L_5594:
        /*0060*/ 	.word	0x00000000


	//----- nvinfo : EIATTR_CBANK_PARAM_SIZE
	.align		4
.L_5595:
        /*0064*/ 	.byte	0x03, 0x19
        /*0066*/ 	.short	0x0220


	//----- nvinfo : EIATTR_PARAM_CBANK
	.align		4
        /*0068*/ 	.byte	0x04, 0x0a
        /*006a*/ 	.short	(.L_5597 - .L_5596)
	.align		4
.L_5596:
        /*006c*/ 	.word	index@(.nv.constant0._ZN2at6native18elementwise_kernelILi128ELi4EZNS0_22gpu_kernel_impl_nocastINS0_13AUnaryFunctorIhhhZZZNS0_18lshift_kernel_cudaERNS_18TensorIteratorBaseEENKUlvE_clEvENKUlvE_clEvEUlhhE_EEEEvS5_RKT_EUliE_EEviT1_)
        /*0070*/ 	.short	0x0380
        /*0072*/ 	.short	0x0220


	//----- nvinfo : EIATTR_SW_WAR
	.align		4
.L_5597:
        /*0074*/ 	.byte	0x04, 0x36
        /*0076*/ 	.short	(.L_5599 - .L_5598)
.L_5598:
        /*0078*/ 	.word	0x00000008
.L_5599:


//--------------------- .nv.info._ZN2at6native27unrolled_elementwise_kernelINS0_13AUnaryFunctorIhhhZZZNS0_18lshift_kernel_cudaERNS_18TensorIteratorBaseEENKUlvE_clEvENKUlvE_clEvEUlhhE_EESt5arrayIPcLm2EELi4E23TrivialOffsetCalculatorILi1EjESD_NS0_6memory15LoadWithoutCastENSE_16StoreWithoutCastEEEviT_T0_T2_T3_T4_T5_ --------------------------
	.section	.nv.info._ZN2at6native27unrolled_elementwise_kernelINS0_13AUnaryFunctorIhhhZZZNS0_18lshift_kernel_cudaERNS_18TensorIteratorBaseEENKUlvE_clEvENKUlvE_clEvEUlhhE_EESt5arrayIPcLm2EELi4E23TrivialOffsetCalculatorILi1EjESD_NS0_6memory15LoadWithoutCastENSE_16StoreWithoutCastEEEviT_T0_T2_T3_T4_T5_,"",@"SHT_CUDA_INFO"
	.sectionflags	@""
	.align	4


	//----- nvinfo : EIATTR_CUDA_API_VERSION
	.align		4
        /*0000*/ 	.byte	0x04, 0x37
        /*0002*/ 	.short	(.L_5601 - .L_5600)
.L_5600:
        /*0004*/ 	.word	0x00000082


	//----- nvinfo : EIATTR_KPARAM_INFO
	.align		4
.L_5601:
        /*0008*/ 	.byte	0x04, 0x17
        /*000a*/ 	.short	(.L_5603 - .L_5602)
.L_5602:
        /*000c*/ 	.word	0x00000000
        /*0010*/ 	.short	0x0006
        /*0012*/ 	.short	0x001b
        /*0014*/ 	.byte	0x00, 0xf0, 0x05, 0x00


	//----- nvinfo : EIATTR_KPARAM_INFO
	.align		4
.L_5603:
        /*0018*/ 	.byte	0x04, 0x17
        /*001a*/ 	.short	(.L_5605 - .L_5604)
.L_5604:
        /*001c*/ 	.word	0x00000000
        /*0020*/ 	.short	0x0005
        /*0022*/ 	.short	0x001a
        /*0024*/ 	.byte	0x00, 0xf0, 0x05, 0x00


	//----- nvinfo : EIATTR_KPARAM_INFO
	.align		4
.L_5605:
        /*0028*/ 	.byte	0x04, 0x17
        /*002a*/ 	.short	(.L_5607 - .L_5606)
.L_5606:
        /*002c*/ 	.word	0x00000000
        /*0030*/ 	.short	0x0004
        /*0032*/ 	.short	0x0019
        /*0034*/ 	.byte	0x00, 0xf0, 0x05, 0x00


	//----- nvinfo : EIATTR_KPARAM_INFO
	.align		4
.L_5607:
        /*0038*/ 	.byte	0x04, 0x17
        /*003a*/ 	.short	(.L_5609 - .L_5608)
.L_5608:
        /*003c*/ 	.word	0x00000000
        /*0040*/ 	.short	0x0003
        /*0042*/ 	.short	0x0018
        /*0044*/ 	.byte	0x00, 0xf0, 0x05, 0x00


	//----- nvinfo : EIATTR_KPARAM_INFO
	.align		4
.L_5609:
        /*0048*/ 	.byte	0x04, 0x17
        /*004a*/ 	.short	(.L_5611 - .L_5610)
.L_5610:
        /*004c*/ 	.word	0x00000000
        /*0050*/ 	.short	0x0002
        /*0052*/ 	.short	0x0008
        /*0054*/ 	.byte	0x00, 0xf0, 0x41, 0x00


	//----- nvinfo : EIATTR_KPARAM_INFO
	.align		4
.L_5611:
        /*0058*/ 	.byte	0x04, 0x17
        /*005a*/ 	.short	(.L_5613 - .L_5612)
.L_5612:
        /*005c*/ 	.word	0x00000000
        /*0060*/ 	.short	0x0001
        /*0062*/ 	.short	0x0004
        /*0064*/ 	.byte	0x00, 0xf0, 0x09, 0x00


	//----- nvinfo : EIATTR_KPARAM_INFO
	.align		4
.L_5613:
        /*0068*/ 	.byte	0x04, 0x17
        /*006a*/ 	.short	(.L_5615 - .L_5614)
.L_5614:
        /*006c*/ 	.word	0x00000000
        /*0070*/ 	.short	0x0000
        /*0072*/ 	.short	0x0000
        /*0074*/ 	.byte	0x00, 0xf0, 0x11, 0x00


	//----- nvinfo : EIATTR_SPARSE_MMA_MASK
	.align		4
.L_5615:
        /*0078*/ 	.byte	0x03, 0x50
        /*007a*/ 	.short	0x0000


	//----- nvinfo : EIATTR_MAXREG_COUNT
	.align		4
        /*007c*/ 	.byte	0x03, 0x1b
        /*007e*/ 	.short	0x00ff


	//----- nvinfo : EIATTR_MERCURY_ISA_VERSION
	.align		4
        /*0080*/ 	.byte	0x03, 0x5f
        /*0082*/ 	.short	0x0101


	//----- nvinfo : EIATTR_VRC_CTA_INIT_COUNT
	.align		4
        /*0084*/ 	.byte	0x02, 0x4a
	.zero		1
	.zero		1


	//----- nvinfo : EIATTR_EXIT_INSTR_OFFSETS
	.align		4
        /*0088*/ 	.byte	0x04, 0x1c
        /*008a*/ 	.short	(.L_5617 - .L_5616)


	//   ....[0]....
.L_5616:
        /*008c*/ 	.word	0x00000540


	//   ....[1]....
        /*0090*/ 	.word	0x000005f0


	//----- nvinfo : EIATTR_MAX_THREADS
	.align		4
.L_5617:
        /*0094*/ 	.byte	0x04, 0x05
        /*0096*/ 	.short	(.L_5619 - .L_5618)
.L_5618:
        /*0098*/ 	.word	0x00000080
        /*009c*/ 	.word	0x00000001
        /*00a0*/ 	.word	0x00000001


	//----- nvinfo : EIATTR_CRS_STACK_SIZE
	.align		4
.L_5619:
        /*00a4*/ 	.byte	0x04, 0x1e
        /*00a6*/ 	.short	(.L_5621 - .L_5620)
.L_5620:
        /*00a8*/ 	.word	0x00000000


	//----- nvinfo : EIATTR_CBANK_PARAM_SIZE
	.align		4
.L_5621:
        /*00ac*/ 	.byte	0x03, 0x19
        /*00ae*/ 	.short	0x001c


	//----- nvinfo : EIATTR_PARAM_CBANK
	.align		4
        /*00b0*/ 	.byte	0x04, 0x0a
        /*00b2*/ 	.short	(.L_5623 - .L_5622)
	.align		4
.L_5622:
        /*00b4*/ 	.word	index@(.nv.constant0._ZN2at6native27unrolled_elementwise_kernelINS0_13AUnaryFunctorIhhhZZZNS0_18lshift_kernel_cudaERNS_18TensorIteratorBaseEENKUlvE_clEvENKUlvE_clEvEUlhhE_EESt5arrayIPcLm2EELi4E23TrivialOffsetCalculatorILi1EjESD_NS0_6memory15LoadWithoutCastENSE_16StoreWithoutCastEEEviT_T0_T2_T3_T4_T5_)
        /*00b8*/ 	.short	0x0380
        /*00ba*/ 	.short	0x001c


	//----- nvinfo : EIATTR_SW_WAR
	.align		4
.L_5623:
        /*00bc*/ 	.byte	0x04, 0x36
        /*00be*/ 	.short	(.L_5625 - .L_5624)
.L_5624:
        /*00c0*/ 	.word	0x00000008
.L_5625:


//--------------------- .nv.info._ZN2at6native29vectorized_elementwise_kernelILi2ENS0_13AUnaryFunctorIhhhZZZNS0_18lshift_kernel_cudaERNS_18TensorIteratorBaseEENKUlvE_clEvENKUlvE_clEvEUlhhE_EESt5arrayIPcLm2EEEEviT0_T1_ --------------------------
	.section	.nv.info._ZN2at6native29vectorized_elementwise_kernelILi2ENS0_13AUnaryFunctorIhhhZZZNS0_18lshift_kernel_cudaERNS_18TensorIteratorBaseEENKUlvE_clEvENKUlvE_clEvEUlhhE_EESt5arrayIPcLm2EEEEviT0_T1_,"",@"SHT_CUDA_INFO"
	.sectionflags	@""
	.align	4


	//----- nvinfo : EIATTR_CUDA_API_VERSION
	.align		4
        /*0000*/ 	.byte	0x04, 0x37
        /*0002*/ 	.short	(.L_5627 - .L_5626)
.L_5626:
        /*0004*/ 	.word	0x00000082


	//----- nvinfo : EIATTR_KPARAM_INFO
	.align		4
.L_5627:
        /*0008*/ 	.byte	0x04, 0x17
        /*000a*/ 	.short	(.L_5629 - .L_5628)
.L_5628:
        /*000c*/ 	.word	0x00000000
        /*0010*/ 	.short	0x0002
        /*0012*/ 	.short	0x0008
        /*0014*/ 	.byte	0x00, 0xf0, 0x41, 0x00


	//----- nvinfo : EIATTR_KPARAM_INFO
	.align		4
.L_5629:
        /*0018*/ 	.byte	0x04, 0x17
        /*001a*/ 	.short	(.L_5631 - .L_5630)
.L_5630:
        /*001c*/ 	.word	0x00000000
        /*0020*/ 	.short	0x0001
        /*0022*/ 	.short	0x0004
        /*0024*/ 	.byte	0x00, 0xf0, 0x09, 0x00


	//----- nvinfo : EIATTR_KPARAM_INFO
	.align		4
.L_5631:
        /*0028*/ 	.byte	0x04, 0x17
        /*002a*/ 	.short	(.L_5633 - .L_5632)
.L_5632:
        /*002c*/ 	.word	0x00000000
        /*0030*/ 	.short	0x0000
        /*0032*/ 	.short	0x0000
        /*0034*/ 	.byte	0x00, 0xf0, 0x11, 0x00


	//----- nvinfo : EIATTR_SPARSE_MMA_MASK
	.align		4
.L_5633:
        /*0038*/ 	.byte	0x03, 0x50
        /*003a*/ 	.short	0x0000


	//----- nvinfo : EIATTR_MAXREG_COUNT
	.align		4
        /*003c*/ 	.byte	0x03, 0x1b
        /*003e*/ 	.short	0x00ff


	//----- nvinfo : EIATTR_MERCURY_ISA_VERSION
	.align		4
        /*0040*/ 	.byte	0x03, 0x5f
        /*0042*/ 	.short	0x0101


	//----- nvinfo : EIATTR_VRC_CTA_INIT_COUNT
	.align		4
        /*0044*/ 	.byte	0x02, 0x4a
	.zero		1
	.zero		1


	//----- nvinfo : EIATTR_EXIT_INSTR_OFFSETS
	.align		4
        /*0048*/ 	.byte	0x04, 0x1c
        /*004a*/ 	.short	(.L_5635 - .L_5634)


	//   ....[0]....
.L_5634:
        /*004c*/ 	.word	0x00000bc0


	//   ....[1]....
        /*0050*/ 	.word	0x00000c20


	//   ....[2]....
        /*0054*/ 	.word	0x00000fc0


	//----- nvinfo : EIATTR_MAX_THREADS
	.align		4
.L_5635:
        /*0058*/ 	.byte	0x04, 0x05
        /*005a*/ 	.short	(.L_5637 - .L_5636)
.L_5636:
        /*005c*/ 	.word	0x00000080
        /*0060*/ 	.word	0x00000001
        /*0064*/ 	.word	0x00000001


	//----- nvinfo : EIATTR_CRS_STACK_SIZE
	.align		4
.L_5637:
        /*0068*/ 	.byte	0x04, 0x1e
        /*006a*/ 	.short	(.L_5639 - .L_5638)
.L_5638:
        /*006c*/ 	.word	0x00000000


	//----- nvinfo : EIATTR_CBANK_PARAM_SIZE
	.align		4
.L_5639:
        /*0070*/ 	.byte	0x03, 0x19
        /*0072*/ 	.short	0x0018


	//----- nvinfo : EIATTR_PARAM_CBANK
	.align		4
        /*0074*/ 	.byte	0x04, 0x0a
        /*0076*/ 	.short	(.L_5641 - .L_5640)
	.align		4
.L_5640:
        /*0078*/ 	.word	index@(.nv.constant0._ZN2at6native29vectorized_elementwise_kernelILi2ENS0_13AUnaryFunctorIhhhZZZNS0_18lshift_kernel_cudaERNS_18TensorIteratorBaseEENKUlvE_clEvENKUlvE_clEvEUlhhE_EESt5arrayIPcLm2EEEEviT0_T1_)
        /*007c*/ 	.short	0x0380
        /*007e*/ 	.short	0x0018


	//----- nvinfo : EIATTR_SW_WAR
	.align		4
.L_5641:
        /*0080*/ 	.byte	0x04, 0x36
        /*0082*/ 	.short	(.L_5643 - .L_5642)
.L_5642:
        /*0084*/ 	.word	0x00000008
.L_5643:


//--------------------- .nv.info._ZN2at6native29vectorized_elementwise_kernelILi4ENS0_13AUnaryFunctorIhhhZZZNS0_18lshift_kernel_cudaERNS_18TensorIteratorBaseEENKUlvE_clEvENKUlvE_clEvEUlhhE_EESt5arrayIPcLm2EEEEviT0_T1_ --------------------------
	.section	.nv.info._ZN2at6native29vectorized_elementwise_kernelILi4ENS0_13AUnaryFunctorIhhhZZZNS0_18lshift_kernel_cudaERNS_18TensorIteratorBaseEENKUlvE_clEvENKUlvE_clEvEUlhhE_EESt5arrayIPcLm2EEEEviT0_T1_,"",@"SHT_CUDA_INFO"
	.sectionflags	@""
	.align	4


	//----- nvinfo : EIATTR_CUDA_API_VERSION
	.align		4
        /*0000*/ 	.byte	0x04, 0x37
        /*0002*/ 	.short	(.L_5645 - .L_5644)
.L_5644:
        /*0004*/ 	.word	0x00000082


	//----- nvinfo : EIATTR_KPARAM_INFO
	.align		4
.L_5645:
        /*0008*/ 	.byte	0x04, 0x17
        /*000a*/ 	.short	(.L_5647 - .L_5646)
.L_5646:
        /*000c*/ 	.word	0x00000000
        /*0010*/ 	.short	0x0002
        /*0012*/ 	.short	0x0008
        /*0014*/ 	.byte	0x00, 0xf0, 0x41, 0x00


	//----- nvinfo : EIATTR_KPARAM_INFO
	.align		4
.L_5647:
        /*0018*/ 	.byte	0x04, 0x17
        /*001a*/ 	.short	(.L_5649 - .L_5648)
.L_5648:
        /*001c*/ 	.word	0x00000000
        /*0020*/ 	.short	0x0001
        /*0022*/ 	.short	0x0004
        /*0024*/ 	.byte	0x00, 0xf0, 0x09, 0x00


	//----- nvinfo : EIATTR_KPARAM_INFO
	.align		4
.L_5649:
        /*0028*/ 	.byte	0x04, 0x17
        /*002a*/ 	.short	(.L_5651 - .L_5650)
.L_5650:
        /*002c*/ 	.word	0x00000000
        /*0030*/ 	.short	0x0000
        /*0032*/ 	.short	0x0000
        /*0034*/ 	.byte	0x00, 0xf0, 0x11, 0x00


	//----- nvinfo : EIATTR_SPARSE_MMA_MASK
	.align		4
.L_5651:
        /*0038*/ 	.byte	0x03, 0x50
        /*003a*/ 	.short	0x0000


	//----- nvinfo : EIATTR_MAXREG_COUNT
	.align		4
        /*003c*/ 	.byte	0x03, 0x1b
        /*003e*/ 	.short	0x00ff


	//----- nvinfo : EIATTR_MERCURY_ISA_VERSION
	.align		4
        /*0040*/ 	.byte	0x03, 0x5f
        /*0042*/ 	.short	0x0101


	//----- nvinfo : EIATTR_VRC_CTA_INIT_COUNT
	.align		4
        /*0044*/ 	.byte	0x02, 0x4a
	.zero		1
	.zero		1


	//----- nvinfo : EIATTR_EXIT_INSTR_OFFSETS
	.align		4
        /*0048*/ 	.byte	0x04, 0x1c
        /*004a*/ 	.short	(.L_5653 - .L_5652)


	//   ....[0]....
.L_5652:
        /*004c*/ 	.word	0x00000bc0


	//   ....[1]....
        /*0050*/ 	.word	0x00000c20


	//   ....[2]....
        /*0054*/ 	.word	0x00001020


	//----- nvinfo : EIATTR_MAX_THREADS
	.align		4
.L_5653:
        /*0058*/ 	.byte	0x04, 0x05
        /*005a*/ 	.short	(.L_5655 - .L_5654)
.L_5654:
        /*005c*/ 	.word	0x00000080
        /*0060*/ 	.word	0x00000001
        /*0064*/ 	.word	0x00000001


	//----- nvinfo : EIATTR_CRS_STACK_SIZE
	.align		4
.L_5655:
        /*0068*/ 	.byte	0x04, 0x1e
        /*006a*/ 	.short	(.L_5657 - .L_5656)
.L_5656:
        /*006c*/ 	.word	0x00000000


	//----- nvinfo : EIATTR_CBANK_PARAM_SIZE
	.align		4
.L_5657:
        /*0070*/ 	.byte	0x03, 0x19
        /*0072*/ 	.short	0x0018


	//----- nvinfo : EIATTR_PARAM_CBANK
	.align		4
        /*0074*/ 	.byte	0x04, 0x0a
        /*0076*/ 	.short	(.L_5659 - .L_5658)
	.align		4
.L_5658:
        /*0078*/ 	.word	index@(.nv.constant0._ZN2at6native29vectorized_elementwise_kernelILi4ENS0_13AUnaryFunctorIhhhZZZNS0_18lshift_kernel_cudaERNS_18TensorIteratorBaseEENKUlvE_clEvENKUlvE_clEvEUlhhE_EESt5arrayIPcLm2EEEEviT0_T1_)
        /*007c*/ 	.short	0x0380
        /*007e*/ 	.short	0x0018


	//----- nvinfo : EIATTR_SW_WAR
	.align		4
.L_5659:
        /*0080*/ 	.byte	0x04, 0x36
        /*0082*/ 	.short	(.L_5661 - .L_5660)
.L_5660:
        /*0084*/ 	.word	0x00000008
.L_5661:


//--------------------- .nv.info._ZN2at6native29vectorized_elementwise_kernelILi8ENS0_13AUnaryFunctorIhhhZZZNS0_18lshift_kernel_cudaERNS_18TensorIteratorBaseEENKUlvE_clEvENKUlvE_clEvEUlhhE_EESt5arrayIPcLm2EEEEviT0_T1_ --------------------------
	.section	.nv.info._ZN2at6native29vectorized_elementwise_kernelILi8ENS0_13AUnaryFunctorIhhhZZZNS0_18lshift_kernel_cudaERNS_18TensorIteratorBaseEENKUlvE_clEvENKUlvE_clEvEUlhhE_EESt5arrayIPcLm2EEEEviT0_T1_,"",@"SHT_CUDA_INFO"
	.sectionflags	@""
	.align	4


	//----- nvinfo : EIATTR_CUDA_API_VERSION
	.align		4
        /*0000*/ 	.byte	0x04, 0x37
        /*0002*/ 	.short	(.L_5663 - .L_5662)
.L_5662:
        /*0004*/ 	.word	0x00000082


	//----- nvinfo : EIATTR_KPARAM_INFO
	.align		4
.L_5663:
        /*0008*/ 	.byte	0x04, 0x17
        /*000a*/ 	.short	(.L_5665 - .L_5664)
.L_5664:
        /*000c*/ 	.word	0x00000000
        /*0010*/ 	.short	0x0002
        /*0012*/ 	.short	0x0008
        /*0014*/ 	.byte	0x00, 0xf0, 0x41, 0x00


	//----- nvinfo : EIATTR_KPARAM_INFO
	.align		4
.L_5665:
        /*0018*/ 	.byte	0x04, 0x17
        /*001a*/ 	.short	(.L_5667 - .L_5666)
.L_5666:
        /*001c*/ 	.word	0x00000000
        /*0020*/ 	.short	0x0001
        /*0022*/ 	.short	0x0004
        /*0024*/ 	.byte	0x00, 0xf0, 0x09, 0x00


	//----- nvinfo : EIATTR_KPARAM_INFO
	.align		4
.L_5667:
        /*0028*/ 	.byte	0x04, 0x17
        /*002a*/ 	.short	(.L_5669 - .L_5668)
.L_5668:
        /*002c*/ 	.word	0x00000000
        /*0030*/ 	.short	0x0000
        /*0032*/ 	.short	0x0000
        /*0034*/ 	.byte	0x00, 0xf0, 0x11, 0x00


	//----- nvinfo : EIATTR_SPARSE_MMA_MASK
	.align		4
.L_5669:
        /*0038*/ 	.byte	0x03, 0x50
        /*003a*/ 	.short	0x0000


	//----- nvinfo : EIATTR_MAXREG_COUNT
	.align		4
        /*003c*/ 	.byte	0x03, 0x1b
        /*003e*/ 	.short	0x00ff


	//----- nvinfo : EIATTR_MERCURY_ISA_VERSION
	.align		4
        /*0040*/ 	.byte	0x03, 0x5f
        /*0042*/ 	.short	0x0101


	//----- nvinfo : EIATTR_VRC_CTA_INIT_COUNT
	.align		4
        /*0044*/ 	.byte	0x02, 0x4a
	.zero		1
	.zero		1


	//----- nvinfo : EIATTR_EXIT_INSTR_OFFSETS
	.align		4
        /*0048*/ 	.byte	0x04, 0x1c
        /*004a*/ 	.short	(.L_5671 - .L_5670)


	//   ....[0]....
.L_5670:
        /*004c*/ 	.word	0x00000bc0


	//   ....[1]....
        /*0050*/ 	.word	0x00000c20


	//   ....[2]....
        /*0054*/ 	.word	0x00001000


	//----- nvinfo : EIATTR_MAX_THREADS
	.align		4
.L_5671:
        /*0058*/ 	.byte	0x04, 0x05
        /*005a*/ 	.short	(.L_5673 - .L_5672)
.L_5672:
        /*005c*/ 	.word	0x00000080
        /*0060*/ 	.word	0x00000001
        /*0064*/ 	.word	0x00000001


	//----- nvinfo : EIATTR_CRS_STACK_SIZE
	.align		4
.L_5673:
        /*0068*/ 	.byte	0x04, 0x1e
        /*006a*/ 	.short	(.L_5675 - .L_5674)
.L_5674:
        /*006c*/ 	.word	0x00000000


	//----- nvinfo : EIATTR_CBANK_PARAM_SIZE
	.align		4
.L_5675:
        /*0070*/ 	.byte	0x03, 0x19
        /*0072*/ 	.short	0x0018


	//----- nvinfo : EIATTR_PARAM_CBANK
	.align		4
        /*0074*/ 	.byte	0x04, 0x0a
        /*0076*/ 	.short	(.L_5677 - .L_5676)
	.align		4
.L_5676:
        /*0078*/ 	.word	index@(.nv.constant0._ZN2at6native29vectorized_elementwise_kernelILi8ENS0_13AUnaryFunctorIhhhZZZNS0_18lshift_kernel_cudaERNS_18TensorIteratorBaseEENKUlvE_clEvENKUlvE_clEvEUlhhE_EESt5arrayIPcLm2EEEEviT0_T1_)
        /*007c*/ 	.short	0x0380
        /*007e*/ 	.short	0x0018


	//----- nvinfo : EIATTR_SW_WAR
	.align		4
.L_5677:
        /*0080*/ 	.byte	0x04, 0x36
        /*0082*/ 	.short	(.L_5679 - .L_5678)
.L_5678:
        /*0084*/ 	.word	0x00000008
.L_5679:


//--------------------- .nv.callgraph             --------------------------
	.section	.nv.callgraph,"",@"SHT_CUDA_CALLGRAPH"
	.align	4
	.sectionentsize	8
	.align		4
        /*0000*/ 	.word	0x00000000
	.align		4
        /*0004*/ 	.word	0xffffffff
	.align		4
        /*0008*/ 	.word	index@(_ZN2at6native18elementwise_kernelILi128ELi4EZNS0_15gpu_kernel_implINS0_13BinaryFunctorIsssZZZNS0_18rshift_kernel_cudaERNS_18TensorIteratorBaseEENKUlvE_clEvENKUlvE3_clEvEUlssE_EEEEvS5_RKT_EUliE_EEviT1_)
	.align		4
        /*000c*/ 	.word	index@(__assertfail)
	.align		4
        /*0010*/ 	.word	index@(_ZN2at6native27unrolled_elementwise_kernelINS0_13BinaryFunctorIsssZZZNS0_18rshift_kernel_cudaERNS_18TensorIteratorBaseEENKUlvE_clEvENKUlvE3_clEvEUlssE_EESt5arrayIPcLm3EELi4E23TrivialOffsetCalculatorILi2EjESC_ILi1EjENS0_6memory12LoadWithCastILi2EEENSF_13StoreWithCastILi1EEEEEviT_T0_T2_T3_T4_T5_)
	.align		4
        /*0014*/ 	.word	index@(__assertfail)
	.align		4
        /*0018*/ 	.word	index@(_ZN2at6native18elementwise_kernelILi128ELi4EZNS0_15gpu_kernel_implINS0_13BUnaryFunctorIsssZZZNS0_18rshift_kernel_cudaERNS_18TensorIteratorBaseEENKUlvE_clEvENKUlvE3_clEvEUlssE_EEEEvS5_RKT_EUliE_EEviT1_)
	.align		4
        /*001c*/ 	.word	index@(__assertfail)
	.align		4
        /*0020*/ 	.word	index@(_ZN2at6native27unrolled_elementwise_kernelINS0_13BUnaryFunctorIsssZZZNS0_18rshift_kernel_cudaERNS_18TensorIteratorBaseEENKUlvE_clEvENKUlvE3_clEvEUlssE_EESt5arrayIPcLm2EELi4E23TrivialOffsetCalculatorILi1EjESD_NS0_6memory12LoadWithCastILi1EEENSE_13StoreWithCastILi1EEEEEviT_T0_T2_T3_T4_T5_)
	.align		4
        /*0024*/ 	.word	index@(__assertfail)
	.align		4
        /*0028*/ 	.word	index@(_ZN2at6native18elementwise_kernelILi128ELi4EZNS0_15gpu_kernel_implINS0_13AUnaryFunctorIsssZZZNS0_18rshift_kernel_cudaERNS_18TensorIteratorBaseEENKUlvE_clEvENKUlvE3_clEvEUlssE_EEEEvS5_RKT_EUliE_EEviT1_)
	.align		4
        /*002c*/ 	.word	index@(__assertfail)
	.align		4
        /*0030*/ 	.word	index@(_ZN2at6native27unrolled_elementwise_kernelINS0_13AUnaryFunctorIsssZZZNS0_18rshift_kernel_cudaERNS_18TensorIteratorBaseEENKUlvE_clEvENKUlvE3_clEvEUlssE_EESt5arrayIPcLm2EELi4E23TrivialOffsetCalculatorILi1EjESD_NS0_6memory12LoadWithCastILi1EEENSE_13StoreWithCastILi1EEEEEviT_T0_T2_T3_T4_T5_)
	.align		4
        /*0034*/ 	.word	index@(__assertfail)
	.align		4
        /*0038*/ 	.word	index@(_ZN2at6native18elementwise_kernelILi128ELi4EZNS0_15gpu_kernel_implINS0_13BinaryFunctorIlllZZZNS0_18rshift_kernel_cudaERNS_18TensorIteratorBaseEENKUlvE_clEvENKUlvE2_clEvEUlllE_EEEEvS5_RKT_EUliE_EEviT1_)
	.align		4
        /*003c*/ 	.word	index@(__assertfail)
	.align		4
        /*0040*/ 	.word	index@(_ZN2at6native27unrolled_elementwise_kernelINS0_13BinaryFunctorIlllZZZNS0_18rshift_kernel_cudaERNS_18TensorIteratorBaseEENKUlvE_clEvENKUlvE2_clEvEUlllE_EESt5arrayIPcLm3EELi4E23TrivialOffsetCalculatorILi2EjESC_ILi1EjENS0_6memory12LoadWithCastILi2EEENSF_13StoreWithCastILi1EEEEEviT_T0_T2_T3_T4_T5_)
	.align		4
        /*0044*/ 	.word	index@(__assertfail)
	.align		4
        /*0048*/ 	.word	index@(_ZN2at6native18elementwise_kernelILi128ELi4EZNS0_15gpu_kernel_implINS0_13BUnaryFunctorIlllZZZNS0_18rshift_kernel_cudaERNS_18TensorIteratorBaseEENKUlvE_clEvENKUlvE2_clEvEUlllE_EEEEvS5_RKT_EUliE_EEviT1_)
	.align		4
        /*004c*/ 	.word	index@(__assertfail)
	.align		4
        /*0050*/ 	.word	index@(_ZN2at6native27unrolled_elementwise_kernelINS0_13BUnaryFunctorIlllZZZNS0_18rshift_kernel_cudaERNS_18TensorIteratorBaseEENKUlvE_clEvENKUlvE2_clEvEUlllE_EESt5arrayIPcLm2EELi4E23TrivialOffsetCalculatorILi1EjESD_NS0_6memory12LoadWithCastILi1EEENSE_13StoreWithCastILi1EEEEEviT_T0_T2_T3_T4_T5_)
	.align		4
        /*0054*/ 	.word	index@(__assertfail)
	.align		4
        /*0058*/ 	.word	index@(_ZN2at6native18elementwise_kernelILi128ELi4EZNS0_15gpu_kernel_implINS0_13AUnaryFunctorIlllZZZNS0_18rshift_kernel_cudaERNS_18TensorIteratorBaseEENKUlvE_clEvENKUlvE2_clEvEUlllE_EEEEvS5_RKT_EUliE_EEviT1_)
	.align		4
        /*005c*/ 	.word	index@(__assertfail)
	.align		4
        /*0060*/ 	.word	index@(_ZN2at6native27unrolled_elementwise_kernelINS0_13AUnaryFunctorIlllZZZNS0_18rshift_kernel_cudaERNS_18TensorIteratorBaseEENKUlvE_clEvENKUlvE2_clEvEUlllE_EESt5arrayIPcLm2EELi4E23TrivialOffsetCalculatorILi1EjESD_NS0_6memory12LoadWithCastILi1EEENSE_13StoreWithCastILi1EEEEEviT_T0_T2_T3_T4_T5_)
	.align		4
        /*0064*/ 	.word	index@(__assertfail)
	.align		4
        /*0068*/ 	.word	index@(_ZN2at6native18elementwise_kernelILi128ELi4EZNS0_15gpu_kernel_implINS0_13BinaryFunctorIiiiZZZNS0_18rshift_kernel_cudaERNS_18TensorIteratorBaseEENKUlvE_clEvENKUlvE1_clEvEUliiE_EEEEvS5_RKT_EUliE_EEviT1_)
	.align		4
        /*006c*/ 	.word	index@(__assertfail)
	.align		4
        /*0070*/ 	.word	index@(_ZN2at6native27unrolled_elementwise_kernelINS0_13BinaryFunctorIiiiZZZNS0_18rshift_kernel_cudaERNS_18TensorIteratorBaseEENKUlvE_clEvENKUlvE1_clEvEUliiE_EESt5arrayIPcLm3EELi4E23TrivialOffsetCalculatorILi2EjESC_ILi1EjENS0_6memory12LoadWithCastILi2EEENSF_13StoreWithCastILi1EEEEEviT_T0_T2_T3_T4_T5_)
	.align		4
        /*0074*/ 	.word	index@(__assertfail)
	.align		4
        /*0078*/ 	.word	index@(_ZN2at6native18elementwise_kernelILi128ELi4EZNS0_15gpu_kernel_implINS0_13BUnaryFunctorIiiiZZZNS0_18rshift_kernel_cudaERNS_18TensorIteratorBaseEENKUlvE_clEvENKUlvE1_clEvEUliiE_EEEEvS5_RKT_EUliE_EEviT1_)
	.align		4
        /*007c*/ 	.word	index@(__assertfail)
	.align		4
        /*0080*/ 	.word	index@(_ZN2at6native27unrolled_elementwise_kernelINS0_13BUnaryFunctorIiiiZZZNS0_18rshift_kernel_cudaERNS_18TensorIteratorBaseEENKUlvE_clEvENKUlvE1_clEvEUliiE_EESt5arrayIPcLm2EELi4E23TrivialOffsetCalculatorILi1EjESD_NS0_6memory12LoadWithCastILi1EEENSE_13StoreWithCastILi1EEEEEviT_T0_T2_T3_T4_T5_)
	.align		4
        /*0084*/ 	.word	index@(__assertfail)
	.align		4
        /*0088*/ 	.word	index@(_ZN2at6native18elementwise_kernelILi128ELi4EZNS0_15gpu_kernel_implINS0_13AUnaryFunctorIiiiZZZNS0_18rshift_kernel_cudaERNS_18TensorIteratorBaseEENKUlvE_clEvENKUlvE1_clEvEUliiE_EEEEvS5_RKT_EUliE_EEviT1_)
	.align		4
        /*008c*/ 	.word	index@(__assertfail)
	.align		4
        /*0090*/ 	.word	index@(_ZN2at6native27unrolled_elementwise_kernelINS0_13AUnaryFunctorIiiiZZZNS0_18rshift_kernel_cudaERNS_18TensorIteratorBaseEENKUlvE_clEvENKUlvE1_clEvEUliiE_EESt5arrayIPcLm2EELi4E23TrivialOffsetCalculatorILi1EjESD_NS0_6memory12LoadWithCastILi1EEENSE_13StoreWithCastILi1EEEEEviT_T0_T2_T3_T4_T5_)
	.align		4
        /*0094*/ 	.word	index@(__assertfail)
	.align		4
        /*0098*/ 	.word	index@(_ZN2at6native18elementwise_kernelILi128ELi4EZNS0_15gpu_kernel_implINS0_13BinaryFunctorIaaaZZZNS0_18rshift_kernel_cudaERNS_18TensorIteratorBaseEENKUlvE_clEvENKUlvE0_clEvEUlaaE_EEEEvS5_RKT_EUliE_EEviT1_)
	.align		4
        /*009c*/ 	.word	index@(__assertfail)
	.align		4
        /*00a0*/ 	.word	index@(_ZN2at6native27unrolled_elementwise_kernelINS0_13BinaryFunctorIaaaZZZNS0_18rshift_kernel_cudaERNS_18TensorIteratorBaseEENKUlvE_clEvENKUlvE0_clEvEUlaaE_EESt5arrayIPcLm3EELi4E23TrivialOffsetCalculatorILi2EjESC_ILi1EjENS0_6memory12LoadWithCastILi2EEENSF_13StoreWithCastILi1EEEEEviT_T0_T2_T3_T4_T5_)
	.align		4
        /*00a4*/ 	.word	index@(__assertfail)
	.align		4
        /*00a8*/ 	.word	index@(_ZN2at6native18elementwise_kernelILi128ELi4EZNS0_15gpu_kernel_implINS0_13BUnaryFunctorIaaaZZZNS0_18rshift_kernel_cudaERNS_18TensorIteratorBaseEENKUlvE_clEvENKUlvE0_clEvEUlaaE_EEEEvS5_RKT_EUliE_EEviT1_)
	.align		4
        /*00ac*/ 	.word	index@(__assertfail)
	.align		4
        /*00b0*/ 	.word	index@(_ZN2at6native27unrolled_elementwise_kernelINS0_13BUnaryFunctorIaaaZZZNS0_18rshift_kernel_cudaERNS_18TensorIteratorBaseEENKUlvE_clEvENKUlvE0_clEvEUlaaE_EESt5arrayIPcLm2EELi4E23TrivialOffsetCalculatorILi1EjESD_NS0_6memory12LoadWithCastILi1EEENSE_13StoreWithCastILi1EEEEEviT_T0_T2_T3_T4_T5_)
	.align		4
        /*00b4*/ 	.word	index@(__assertfail)
	.align		4
        /*00b8*/ 	.word	index@(_ZN2at6native18elementwise_kernelILi128ELi4EZNS0_15gpu_kernel_implINS0_13AUnaryFunctorIaaaZZZNS0_18rshift_kernel_cudaERNS_18TensorIteratorBaseEENKUlvE_clEvENKUlvE0_clEvEUlaaE_EEEEvS5_RKT_EUliE_EEviT1_)
	.align		4
        /*00bc*/ 	.word	index@(__assertfail)
	.align		4
        /*00c0*/ 	.word	index@(_ZN2at6native27unrolled_elementwise_kernelINS0_13AUnaryFunctorIaaaZZZNS0_18rshift_kernel_cudaERNS_18TensorIteratorBaseEENKUlvE_clEvENKUlvE0_clEvEUlaaE_EESt5arrayIPcLm2EELi4E23TrivialOffsetCalculatorILi1EjESD_NS0_6memory12LoadWithCastILi1EEENSE_13StoreWithCastILi1EEEEEviT_T0_T2_T3_T4_T5_)
	.align		4
        /*00c4*/ 	.word	index@(__assertfail)
	.align		4
        /*00c8*/ 	.word	index@(_ZN2at6native18elementwise_kernelILi128ELi4EZNS0_15gpu_kernel_implINS0_13BinaryFunctorIhhhZZZNS0_18rshift_kernel_cudaERNS_18TensorIteratorBaseEENKUlvE_clEvENKUlvE_clEvEUlhhE_EEEEvS5_RKT_EUliE_EEviT1_)
	.align		4
        /*00cc*/ 	.word	index@(__assertfail)
	.align		4
        /*00d0*/ 	.word	index@(_ZN2at6native27unrolled_elementwise_kernelINS0_13BinaryFunctorIhhhZZZNS0_18rshift_kernel_cudaERNS_18TensorIteratorBaseEENKUlvE_clEvENKUlvE_clEvEUlhhE_EESt5arrayIPcLm3EELi4E23TrivialOffsetCalculatorILi2EjESC_ILi1EjENS0_6memory12LoadWithCastILi2EEENSF_13StoreWithCastILi1EEEEEviT_T0_T2_T3_T4_T5_)
	.align		4
        /*00d4*/ 	.word	index@(__assertfail)
	.align		4
        /*00d8*/ 	.word	index@(_ZN2at6native18elementwise_kernelILi128ELi4EZNS0_15gpu_kernel_implINS0_13BUnaryFunctorIhhhZZZNS0_18rshift_kernel_cudaERNS_18TensorIteratorBaseEENKUlvE_clEvENKUlvE_clEvEUlhhE_EEEEvS5_RKT_EUliE_EEviT1_)
	.align		4
        /*00dc*/ 	.word	index@(__assertfail)
	.align		4
        /*00e0*/ 	.word	index@(_ZN2at6native27unrolled_elementwise_kernelINS0_13BUnaryFunctorIhhhZZZNS0_18rshift_kernel_cudaERNS_18TensorIteratorBaseEENKUlvE_clEvENKUlvE_clEvEUlhhE_EESt5arrayIPcLm2EELi4E23TrivialOffsetCalculatorILi1EjESD_NS0_6memory12LoadWithCastILi1EEENSE_13StoreWithCastILi1EEEEEviT_T0_T2_T3_T4_T5_)
	.align		4
        /*00e4*/ 	.word	index@(__assertfail)
	.align		4
        /*00e8*/ 	.word	index@(_ZN2at6native18elementwise_kernelILi128ELi4EZNS0_15gpu_kernel_implINS0_13AUnaryFunctorIhhhZZZNS0_18rshift_kernel_cudaERNS_18TensorIteratorBaseEENKUlvE_clEvENKUlvE_clEvEUlhhE_EEEEvS5_RKT_EUliE_EEviT1_)
	.align		4
        /*00ec*/ 	.word	index@(__assertfail)
	.align		4
        /*00f0*/ 	.word	index@(_ZN2at6native27unrolled_elementwise_kernelINS0_13AUnaryFunctorIhhhZZZNS0_18rshift_kernel_cudaERNS_18TensorIteratorBaseEENKUlvE_clEvENKUlvE_clEvEUlhhE_EESt5arrayIPcLm2EELi4E23TrivialOffsetCalculatorILi1EjESD_NS0_6memory12LoadWithCastILi1EEENSE_13StoreWithCastILi1EEEEEviT_T0_T2_T3_T4_T5_)
	.align		4
        /*00f4*/ 	.word	index@(__assertfail)
	.align		4
        /*00f8*/ 	.word	index@(_ZN2at6native18elementwise_kernelILi128ELi4EZNS0_15gpu_kernel_implINS0_13BinaryFunctorIsssZZZNS0_18lshift_kernel_cudaERNS_18TensorIteratorBaseEENKUlvE_clEvENKUlvE3_clEvEUlssE_EEEEvS5_RKT_EUliE_EEviT1_)
	.align		4
        /*00fc*/ 	.word	index@(__assertfail)
	.align		4
        /*0100*/ 	.word	index@(_ZN2at6native27unrolled_elementwise_kernelINS0_13BinaryFunctorIsssZZZNS0_18lshift_kernel_cudaERNS_18TensorIteratorBaseEENKUlvE_clEvENKUlvE3_clEvEUlssE_EESt5arrayIPcLm3EELi4E23TrivialOffsetCalculatorILi2EjESC_ILi1EjENS0_6memory12LoadWithCastILi2EEENSF_13StoreWithCastILi1EEEEEviT_T0_T2_T3_T4_T5_)
	.align		4
        /*0104*/ 	.word	index@(__assertfail)
	.align		4
        /*0108*/ 	.word	index@(_ZN2at6native18elementwise_kernelILi128ELi4EZNS0_15gpu_kernel_implINS0_13BUnaryFunctorIsssZZZNS0_18lshift_kernel_cudaERNS_18TensorIteratorBaseEENKUlvE_clEvENKUlvE3_clEvEUlssE_EEEEvS5_RKT_EUliE_EEviT1_)
	.align		4
        /*010c*/ 	.word	index@(__assertfail)
	.align		4
        /*0110*/ 	.word	index@(_ZN2at6native27unrolled_elementwise_kernelINS0_13BUnaryFunctorIsssZZZNS0_18lshift_kernel_cudaERNS_18TensorIteratorBaseEENKUlvE_clEvENKUlvE3_clEvEUlssE_EESt5arrayIPcLm2EELi4E23TrivialOffsetCalculatorILi1EjESD_NS0_6memory12LoadWithCastILi1EEENSE_13StoreWithCastILi1EEEEEviT_T0_T2_T3_T4_T5_)
	.align		4
        /*0114*/ 	.word	index@(__assertfail)
	.align		4
        /*0118*/ 	.word	index@(_ZN2at6native18elementwise_kernelILi128ELi4EZNS0_15gpu_kernel_implINS0_13AUnaryFunctorIsssZZZNS0_18lshift_kernel_cudaERNS_18TensorIteratorBaseEENKUlvE_clEvENKUlvE3_clEvEUlssE_EEEEvS5_RKT_EUliE_EEviT1_)
	.align		4
        /*011c*/ 	.word	index@(__assertfail)
	.align		4
        /*0120*/ 	.word	index@(_ZN2at6native27unrolled_elementwise_kernelINS0_13AUnaryFunctorIsssZZZNS0_18lshift_kernel_cudaERNS_18TensorIteratorBaseEENKUlvE_clEvENKUlvE3_clEvEUlssE_EESt5arrayIPcLm2EELi4E23TrivialOffsetCalculatorILi1EjESD_NS0_6memory12LoadWithCastILi1EEENSE_13StoreWithCastILi1EEEEEviT_T0_T2_T3_T4_T5_)
	.align		4
        /*0124*/ 	.word	index@(__assertfail)
	.align		4
        /*0128*/ 	.word	index@(_ZN2at6native18elementwise_kernelILi128ELi4EZNS0_15gpu_kernel_implINS0_13BinaryFunctorIlllZZZNS0_18lshift_kernel_cudaERNS_18TensorIteratorBaseEENKUlvE_clEvENKUlvE2_clEvEUlllE_EEEEvS5_RKT_EUliE_EEviT1_)
	.align		4
        /*012c*/ 	.word	index@(__assertfail)
	.align		4
        /*0130*/ 	.word	index@(_ZN2at6native27unrolled_elementwise_kernelINS0_13BinaryFunctorIlllZZZNS0_18lshift_kernel_cudaERNS_18TensorIteratorBaseEENKUlvE_clEvENKUlvE2_clEvEUlllE_EESt5arrayIPcLm3EELi4E23TrivialOffsetCalculatorILi2EjESC_ILi1EjENS0_6memory12LoadWithCastILi2EEENSF_13StoreWithCastILi1EEEEEviT_T0_T2_T3_T4_T5_)
	.align		4
        /*0134*/ 	.word	index@(__assertfail)
	.align		4
        /*0138*/ 	.word	index@(_ZN2at6native18elementwise_kernelILi128ELi4EZNS0_15gpu_kernel_implINS0_13BUnaryFunctorIlllZZZNS0_18lshift_kernel_cudaERNS_18TensorIteratorBaseEENKUlvE_clEvENKUlvE2_clEvEUlllE_EEEEvS5_RKT_EUliE_EEviT1_)
	.align		4
        /*013c*/ 	.word	index@(__assertfail)
	.align		4
        /*0140*/ 	.word	index@(_ZN2at6native27unrolled_elementwise_kernelINS0_13BUnaryFunctorIlllZZZNS0_18lshift_kernel_cudaERNS_18TensorIteratorBaseEENKUlvE_clEvENKUlvE2_clEvEUlllE_EESt5arrayIPcLm2EELi4E23TrivialOffsetCalculatorILi1EjESD_NS0_6memory12LoadWithCastILi1EEENSE_13StoreWithCastILi1EEEEEviT_T0_T2_T3_T4_T5_)
	.align		4
        /*0144*/ 	.word	index@(__assertfail)
	.align		4
        /*0148*/ 	.word	index@(_ZN2at6native18elementwise_kernelILi128ELi4EZNS0_15gpu_kernel_implINS0_13AUnaryFunctorIlllZZZNS0_18lshift_kernel_cudaERNS_18TensorIteratorBaseEENKUlvE_clEvENKUlvE2_clEvEUlllE_EEEEvS5_RKT_EUliE_EEviT1_)
	.align		4
        /*014c*/ 	.word	index@(__assertfail)
	.align		4
        /*0150*/ 	.word	index@(_ZN2at6native27unrolled_elementwise_kernelINS0_13AUnaryFunctorIlllZZZNS0_18lshift_kernel_cudaERNS_18TensorIteratorBaseEENKUlvE_clEvENKUlvE2_clEvEUlllE_EESt5arrayIPcLm2EELi4E23TrivialOffsetCalculatorILi1EjESD_NS0_6memory12LoadWithCastILi1EEENSE_13StoreWithCastILi1EEEEEviT_T0_T2_T3_T4_T5_)
	.align		4
        /*0154*/ 	.word	index@(__assertfail)
	.align		4
        /*0158*/ 	.word	index@(_ZN2at6native18elementwise_kernelILi128ELi4EZNS0_15gpu_kernel_implINS0_13BinaryFunctorIiiiZZZNS0_18lshift_kernel_cudaERNS_18TensorIteratorBaseEENKUlvE_clEvENKUlvE1_clEvEUliiE_EEEEvS5_RKT_EUliE_EEviT1_)
	.align		4
        /*015c*/ 	.word	index@(__assertfail)
	.align		4
        /*0160*/ 	.word	index@(_ZN2at6native27unrolled_elementwise_kernelINS0_13BinaryFunctorIiiiZZZNS0_18lshift_kernel_cudaERNS_18TensorIteratorBaseEENKUlvE_clEvENKUlvE1_clEvEUliiE_EESt5arrayIPcLm3EELi4E23TrivialOffsetCalculatorILi2EjESC_ILi1EjENS0_6memory12LoadWithCastILi2EEENSF_13StoreWithCastILi1EEEEEviT_T0_T2_T3_T4_T5_)
	.align		4
        /*0164*/ 	.word	index@(__assertfail)
	.align		4
        /*0168*/ 	.word	index@(_ZN2at6native18elementwise_kernelILi128ELi4EZNS0_15gpu_kernel_implINS0_13BUnaryFunctorIiiiZZZNS0_18lshift_kernel_cudaERNS_18TensorIteratorBaseEENKUlvE_clEvENKUlvE1_clEvEUliiE_EEEEvS5_RKT_EUliE_EEviT1_)
	.align		4
        /*016c*/ 	.word	index@(__assertfail)
	.align		4
        /*0170*/ 	.word	index@(_ZN2at6native27unrolled_elementwise_kernelINS0_13BUnaryFunctorIiiiZZZNS0_18lshift_kernel_cudaERNS_18TensorIteratorBaseEENKUlvE_clEvENKUlvE1_clEvEUliiE_EESt5arrayIPcLm2EELi4E23TrivialOffsetCalculatorILi1EjESD_NS0_6memory12LoadWithCastILi1EEENSE_13StoreWithCastILi1EEEEEviT_T0_T2_T3_T4_T5_)
	.align		4
        /*0174*/ 	.word	index@(__assertfail)
	.align		4
        /*0178*/ 	.word	index@(_ZN2at6native18elementwise_kernelILi128ELi4EZNS0_15gpu_kernel_implINS0_13AUnaryFunctorIiiiZZZNS0_18lshift_kernel_cudaERNS_18TensorIteratorBaseEENKUlvE_clEvENKUlvE1_clEvEUliiE_EEEEvS5_RKT_EUliE_EEviT1_)
	.align		4
        /*017c*/ 	.word	index@(__assertfail)
	.align		4
        /*0180*/ 	.word	index@(_ZN2at6native27unrolled_elementwise_kernelINS0_13AUnaryFunctorIiiiZZZNS0_18lshift_kernel_cudaERNS_18TensorIteratorBaseEENKUlvE_clEvENKUlvE1_clEvEUliiE_EESt5arrayIPcLm2EELi4E23TrivialOffsetCalculatorILi1EjESD_NS0_6memory12LoadWithCastILi1EEENSE_13StoreWithCastILi1EEEEEviT_T0_T2_T3_T4_T5_)
	.align		4
        /*0184*/ 	.word	index@(__assertfail)
	.align		4
        /*0188*/ 	.word	index@(_ZN2at6native18elementwise_kernelILi128ELi4EZNS0_15gpu_kernel_implINS0_13BinaryFunctorIaaaZZZNS0_18lshift_kernel_cudaERNS_18TensorIteratorBaseEENKUlvE_clEvENKUlvE0_clEvEUlaaE_EEEEvS5_RKT_EUliE_EEviT1_)
	.align		4
        /*018c*/ 	.word	index@(__assertfail)
	.align		4
        /*0190*/ 	.word	index@(_ZN2at6native27unrolled_elementwise_kernelINS0_13BinaryFunctorIaaaZZZNS0_18lshift_kernel_cudaERNS_18TensorIteratorBaseEENKUlvE_clEvENKUlvE0_clEvEUlaaE_EESt5arrayIPcLm3EELi4E23TrivialOffsetCalculatorILi2EjESC_ILi1EjENS0_6memory12LoadWithCastILi2EEENSF_13StoreWithCastILi1EEEEEviT_T0_T2_T3_T4_T5_)
	.align		4
        /*0194*/ 	.word	index@(__assertfail)
	.align		4
        /*0198*/ 	.word	index@(_ZN2at6native18elementwise_kernelILi128ELi4EZNS0_15gpu_kernel_implINS0_13BUnaryFunctorIaaaZZZNS0_18lshift_kernel_cudaERNS_18TensorIteratorBaseEENKUlvE_clEvENKUlvE0_clEvEUlaaE_EEEEvS5_RKT_EUliE_EEviT1_)
	.align		4
        /*019c*/ 	.word	index@(__assertfail)
	.align		4
        /*01a0*/ 	.word	index@(_ZN2at6native27unrolled_elementwise_kernelINS0_13BUnaryFunctorIaaaZZZNS0_18lshift_kernel_cudaERNS_18TensorIteratorBaseEENKUlvE_clEvENKUlvE0_clEvEUlaaE_EESt5arrayIPcLm2EELi4E23TrivialOffsetCalculatorILi1EjESD_NS0_6memory12LoadWithCastILi1EEENSE_13StoreWithCastILi1EEEEEviT_T0_T2_T3_T4_T5_)
	.align		4
        /*01a4*/ 	.word	index@(__assertfail)
	.align		4
        /*01a8*/ 	.word	index@(_ZN2at6native18elementwise_kernelILi128ELi4EZNS0_15gpu_kernel_implINS0_13AUnaryFunctorIaaaZZZNS0_18lshift_kernel_cudaERNS_18TensorIteratorBaseEENKUlvE_clEvENKUlvE0_clEvEUlaaE_EEEEvS5_RKT_EUliE_EEviT1_)
	.align		4
        /*01ac*/ 	.word	index@(__assertfail)
	.align		4
        /*01b0*/ 	.word	index@(_ZN2at6native27unrolled_elementwise_kernelINS0_13AUnaryFunctorIaaaZZZNS0_18lshift_kernel_cudaERNS_18TensorIteratorBaseEENKUlvE_clEvENKUlvE0_clEvEUlaaE_EESt5arrayIPcLm2EELi4E23TrivialOffsetCalculatorILi1EjESD_NS0_6memory12LoadWithCastILi1EEENSE_13StoreWithCastILi1EEEEEviT_T0_T2_T3_T4_T5_)
	.align		4
        /*01b4*/ 	.word	index@(__assertfail)
	.align		4
        /*01b8*/ 	.word	index@(_ZN2at6native18elementwise_kernelILi128ELi4EZNS0_15gpu_kernel_implINS0_13BinaryFunctorIhhhZZZNS0_18lshift_kernel_cudaERNS_18TensorIteratorBaseEENKUlvE_clEvENKUlvE_clEvEUlhhE_EEEEvS5_RKT_EUliE_EEviT1_)
	.align		4
        /*01bc*/ 	.word	index@(__assertfail)
	.align		4
        /*01c0*/ 	.word	index@(_ZN2at6native27unrolled_elementwise_kernelINS0_13BinaryFunctorIhhhZZZNS0_18lshift_kernel_cudaERNS_18TensorIteratorBaseEENKUlvE_clEvENKUlvE_clEvEUlhhE_EESt5arrayIPcLm3EELi4E23TrivialOffsetCalculatorILi2EjESC_ILi1EjENS0_6memory12LoadWithCastILi2EEENSF_13StoreWithCastILi1EEEEEviT_T0_T2_T3_T4_T5_)
	.align		4
        /*01c4*/ 	.word	index@(__assertfail)
	.align		4
        /*01c8*/ 	.word	index@(_ZN2at6native18elementwise_kernelILi128ELi4EZNS0_15gpu_kernel_implINS0_13BUnaryFunctorIhhhZZZNS0_18lshift_kernel_cudaERNS_18TensorIteratorBaseEENKUlvE_clEvENKUlvE_clEvEUlhhE_EEEEvS5_RKT_EUliE_EEviT1_)
	.align		4
        /*01cc*/ 	.word	index@(__assertfail)
	.align		4
        /*01d0*/ 	.word	index@(_ZN2at6native27unrolled_elementwise_kernelINS0_13BUnaryFunctorIhhhZZZNS0_18lshift_kernel_cudaERNS_18TensorIteratorBaseEENKUlvE_clEvENKUlvE_clEvEUlhhE_EESt5arrayIPcLm2EELi4E23TrivialOffsetCalculatorILi1EjESD_NS0_6memory12LoadWithCastILi1EEENSE_13StoreWithCastILi1EEEEEviT_T0_T2_T3_T4_T5_)
	.align		4
        /*01d4*/ 	.word	index@(__assertfail)
	.align		4
        /*01d8*/ 	.word	index@(_ZN2at6native18elementwise_kernelILi128ELi4EZNS0_15gpu_kernel_implINS0_13AUnaryFunctorIhhhZZZNS0_18lshift_kernel_cudaERNS_18TensorIteratorBaseEENKUlvE_clEvENKUlvE_clEvEUlhhE_EEEEvS5_RKT_EUliE_EEviT1_)
	.align		4
        /*01dc*/ 	.word	index@(__assertfail)
	.align		4
        /*01e0*/ 	.word	index@(_ZN2at6native27unrolled_elementwise_kernelINS0_13AUnaryFunctorIhhhZZZNS0_18lshift_kernel_cudaERNS_18TensorIteratorBaseEENKUlvE_clEvENKUlvE_clEvEUlhhE_EESt5arrayIPcLm2EELi4E23TrivialOffsetCalculatorILi1EjESD_NS0_6memory12LoadWithCastILi1EEENSE_13StoreWithCastILi1EEEEEviT_T0_T2_T3_T4_T5_)
	.align		4
        /*01e4*/ 	.word	index@(__assertfail)
	.align		4
        /*01e8*/ 	.word	0x00000000
	.align		4
        /*01ec*/ 	.word	0xfffffffe
	.align		4
        /*01f0*/ 	.word	0x00000000
	.align		4
        /*01f4*/ 	.word	0xfffffffd
	.align		4
        /*01f8*/ 	.word	0x00000000
	.align		4
        /*01fc*/ 	.word	0xfffffffc


//--------------------- .nv.constant4             --------------------------
	.section	.nv.constant4,"a",@progbits
	.align	8
	.align		8
.nv.constant4:
        /*0000*/ 	.dword	__assertfail
	.align		8
        /*0008*/ 	.dword	__unnamed_1
	.align		8
        /*0010*/ 	.dword	__unnamed_2
	.align		8
        /*0018*/ 	.dword	__unnamed_3
	.align		8
        /*0020*/ 	.dword	__unnamed_4
	.align		8
        /*0028*/ 	.dword	__unnamed_5
	.align		8
        /*0030*/ 	.dword	__unnamed_6
	.align		8
        /*0038*/ 	.dword	__unnamed_7
	.align		8
        /*0040*/ 	.dword	__unnamed_8
	.align		8
        /*0048*/ 	.dword	__unnamed_9
	.align		8
        /*0050*/ 	.dword	__unnamed_10
	.align		8
        /*0058*/ 	.dword	_ZN55_INTERNAL_a41f8c43_24_BinaryShiftOpsKernels_cu_56459f8e4cuda3std3__45__cpo5beginE
	.align		8
        /*0060*/ 	.dword	_ZN55_INTERNAL_a41f8c43_24_BinaryShiftOpsKernels_cu_56459f8e4cuda3std3__45__cpo3endE
	.align		8
        /*0068*/ 	.dword	_ZN55_INTERNAL_a41f8c43_24_BinaryShiftOpsKernels_cu_56459f8e4cuda3std3__45__cpo6cbeginE
	.align		8
        /*0070*/ 	.dword	_ZN55_INTERNAL_a41f8c43_24_BinaryShiftOpsKernels_cu_56459f8e4cuda3std3__45__cpo4cendE
	.align		8
        /*0078*/ 	.dword	_ZN55_INTERNAL_a41f8c43_24_BinaryShiftOpsKernels_cu_56459f8e4cuda3std3__45__cpo6rbeginE
	.align		8
        /*0080*/ 	.dword	_ZN55_INTERNAL_a41f8c43_24_BinaryShiftOpsKernels_cu_56459f8e4cuda3std3__45__cpo4rendE
	.align		8
        /*0088*/ 	.dword	_ZN55_INTERNAL_a41f8c43_24_BinaryShiftOpsKernels_cu_56459f8e4cuda3std3__45__cpo7crbeginE
	.align		8
        /*0090*/ 	.dword	_ZN55_INTERNAL_a41f8c43_24_BinaryShiftOpsKernels_cu_56459f8e4cuda3std3__45__cpo5crendE
	.align		8
        /*0098*/ 	.dword	_ZN55_INTERNAL_a41f8c43_24_BinaryShiftOpsKernels_cu_56459f8e4cuda3std3__457_GLOBAL__N__a41f8c43_24_BinaryShiftOpsKernels_cu_56459f8e6ignoreE
	.align		8
        /*00a0*/ 	.dword	_ZN55_INTERNAL_a41f8c43_24_BinaryShiftOpsKernels_cu_56459f8e4cuda3std3__419piecewise_constructE
	.align		8
        /*00a8*/ 	.dword	_ZN55_INTERNAL_a41f8c43_24_BinaryShiftOpsKernels_cu_56459f8e4cuda3std3__48in_placeE
	.align		8
        /*00b0*/ 	.dword	_ZN55_INTERNAL_a41f8c43_24_BinaryShiftOpsKernels_cu_56459f8e4cuda3std3__420unreachable_sentinelE
	.align		8
        /*00b8*/ 	.dword	_ZN55_INTERNAL_a41f8c43_24_BinaryShiftOpsKernels_cu_56459f8e4cuda3std6ranges3__45__cpo4swapE
	.align		8
        /*00c0*/ 	.dword	_ZN55_INTERNAL_a41f8c43_24_BinaryShiftOpsKernels_cu_56459f8e4cuda3std6ranges3__45__cpo9iter_moveE
	.align		8
        /*00c8*/ 	.dword	_ZN55_INTERNAL_a41f8c43_24_BinaryShiftOpsKernels_cu_56459f8e4cuda3std6ranges3__45__cpo5beginE
	.align		8
        /*00d0*/ 	.dword	_ZN55_INTERNAL_a41f8c43_24_BinaryShiftOpsKernels_cu_56459f8e4cuda3std6ranges3__45__cpo3endE
	.align		8
        /*00d8*/ 	.dword	_ZN55_INTERNAL_a41f8c43_24_BinaryShiftOpsKernels_cu_56459f8e4cuda3std6ranges3__45__cpo6cbeginE
	.align		8
        /*00e0*/ 	.dword	_ZN55_INTERNAL_a41f8c43_24_BinaryShiftOpsKernels_cu_56459f8e4cuda3std6ranges3__45__cpo4cendE
	.align		8
        /*00e8*/ 	.dword	_ZN55_INTERNAL_a41f8c43_24_BinaryShiftOpsKernels_cu_56459f8e4cuda3std6ranges3__45__cpo7advanceE
	.align		8
        /*00f0*/ 	.dword	_ZN55_INTERNAL_a41f8c43_24_BinaryShiftOpsKernels_cu_56459f8e4cuda3std6ranges3__45__cpo9iter_swapE
	.align		8
        /*00f8*/ 	.dword	_ZN55_INTERNAL_a41f8c43_24_BinaryShiftOpsKernels_cu_56459f8e4cuda3std6ranges3__45__cpo4nextE
	.align		8
        /*0100*/ 	.dword	_ZN55_INTERNAL_a41f8c43_24_BinaryShiftOpsKernels_cu_56459f8e4cuda3std6ranges3__45__cpo4prevE
	.align		8
        /*0108*/ 	.dword	_ZN55_INTERNAL_a41f8c43_24_BinaryShiftOpsKernels_cu_56459f8e4cuda3std6ranges3__45__cpo4dataE
	.align		8
        /*0110*/ 	.dword	_ZN55_INTERNAL_a41f8c43_24_BinaryShiftOpsKernels_cu_56459f8e4cuda3std6ranges3__45__cpo5cdataE
	.align		8
        /*0118*/ 	.dword	_ZN55_INTERNAL_a41f8c43_24_BinaryShiftOpsKernels_cu_56459f8e4cuda3std6ranges3__45__cpo4sizeE
	.align		8
        /*0120*/ 	.dword	_ZN55_INTERNAL_a41f8c43_24_BinaryShiftOpsKernels_cu_56459f8e4cuda3std6ranges3__45__cpo5ssizeE
	.align		8
        /*0128*/ 	.dword	_ZN55_INTERNAL_a41f8c43_24_BinaryShiftOpsKernels_cu_56459f8e4cuda3std6ranges3__45__cpo8distanceE
	.align		8
        /*0130*/ 	.dword	_ZN55_INTERNAL_a41f8c43_24_BinaryShiftOpsKernels_cu_56459f8e6thrust24THRUST_300001_SM_1000_NS6system6detail10sequential3seqE
	.align		8
        /*0138*/ 	.dword	$str$6
	.align		8
        /*0140*/ 	.dword	$str$7


//--------------------- .text._ZN2at6native18elementwise_kernelILi128ELi4EZNS0_15gpu_kernel_implINS0_13BinaryFunctorIsssZZZNS0_18rshift_kernel_cudaERNS_18TensorIteratorBaseEENKUlvE_clEvENKUlvE3_clEvEUlssE_EEEEvS5_RKT_EUliE_EEviT1_ --------------------------
	.section	.text._ZN2at6native18elementwise_kernelILi128ELi4EZNS0_15gpu_kernel_implINS0_13BinaryFunctorIsssZZZNS0_18rshift_kernel_cudaERNS_18TensorIteratorBaseEENKUlvE_clEvENKUlvE3_clEvEUlssE_EEEEvS5_RKT_EUliE_EEviT1_,"ax",@progbits
	.align	128
        .global         _ZN2at6native18elementwise_kernelILi128ELi4EZNS0_15gpu_kernel_implINS0_13BinaryFunctorIsssZZZNS0_18rshift_kernel_cudaERNS_18TensorIteratorBaseEENKUlvE_clEvENKUlvE3_clEvEUlssE_EEEEvS5_RKT_EUliE_EEviT1_
        .type           _ZN2at6native18elementwise_kernelILi128ELi4EZNS0_15gpu_kernel_implINS0_13BinaryFunctorIsssZZZNS0_18rshift_kernel_cudaERNS_18TensorIteratorBaseEENKUlvE_clEvENKUlvE3_clEvEUlssE_EEEEvS5_RKT_EUliE_EEviT1_,@function
        .size           _ZN2at6native18elementwise_kernelILi128ELi4EZNS0_15gpu_kernel_implINS0_13BinaryFunctorIsssZZZNS0_18rshift_kernel_cudaERNS_18TensorIteratorBaseEENKUlvE_clEvENKUlvE3_clEvEUlssE_EEEEvS5_RKT_EUliE_EEviT1_,(.L_x_21034 - _ZN2at6native18elementwise_kernelILi128ELi4EZNS0_15gpu_kernel_implINS0_13BinaryFunctorIsssZZZNS0_18rshift_kernel_cudaERNS_18TensorIteratorBaseEENKUlvE_clEvENKUlvE3_clEvEUlssE_EEEEvS5_RKT_EUliE_EEviT1_)
        .other          _ZN2at6native18elementwise_kernelILi128ELi4EZNS0_15gpu_kernel_implINS0_13BinaryFunctorIsssZZZNS0_18rshift_kernel_cudaERNS_18TensorIteratorBaseEENKUlvE_clEvENKUlvE3_clEvEUlssE_EEEEvS5_RKT_EUliE_EEviT1_,@"STO_CUDA_ENTRY STV_DEFAULT"
_ZN2at6native18elementwise_kernelILi128ELi4EZNS0_15gpu_kernel_implINS0_13BinaryFunctorIsssZZZNS0_18rshift_kernel_cudaERNS_18TensorIteratorBaseEENKUlvE_clEvENKUlvE3_clEvEUlssE_EEEEvS5_RKT_EUliE_EEviT1_:
.text._ZN2at6native18elementwise_kernelILi128ELi4EZNS0_15gpu_kernel_implINS0_13BinaryFunctorIsssZZZNS0_18rshift_kernel_cudaERNS_18TensorIteratorBaseEENKUlvE_clEvENKUlvE3_clEvEUlssE_EEEEvS5_RKT_EUliE_EEviT1_:
[----:B------:R-:W0:Y:S01]  /*0000*/  LDC R1, c[0x0][0x37c] ;  /* 0x0000df00ff017b82 */ /* 0x000e220000000800 */
[----:B------:R-:W1:Y:S07]  /*0010*/  S2R R17, SR_TID.X ;  /* 0x0000000000117919 */ /* 0x000e6e0000002100 */
[----:B------:R-:W2:Y:S01]  /*0020*/  S2UR UR4, SR_CTAID.X ;  /* 0x00000000000479c3 */ /* 0x000ea20000002500 */
[----:B------:R-:W3:Y:S01]  /*0030*/  LDCU UR40, c[0x0][0x388] ;  /* 0x00007100ff2877ac */ /* 0x000ee20008000800 */
[----:B------:R-:W-:Y:S01]  /*0040*/  BSSY.RECONVERGENT B6, `(.L_x_0) ;  /* 0x0000425000067945 */ /* 0x000fe20003800200 */
[----:B------:R-:W4:Y:S01]  /*0050*/  LDCU UR5, c[0x0][0x380] ;  /* 0x00007000ff0577ac */ /* 0x000f220008000800 */
[----:B------:R-:W0:Y:S01]  /*0060*/  LDCU.64 UR36, c[0x0][0x358] ;  /* 0x00006b00ff2477ac */ /* 0x000e220008000a00 */
[----:B------:R-:W0:Y:S01]  /*0070*/  LDCU.U8 UR39, c[0x0][0x602] ;  /* 0x0000c040ff2777ac */ /* 0x000e220008000000 */
[----:B------:R-:W0:Y:S01]  /*0080*/  LDCU.U8 UR42, c[0x0][0x603] ;  /* 0x0000c060ff2a77ac */ /* 0x000e220008000000 */
[----:B---3--:R-:W-:Y:S01]  /*0090*/  UIADD3 UR41, UPT, UPT, UR40, -0x1, URZ ;  /* 0xffffffff28297890 */ /* 0x008fe2000fffe0ff */
[----:B------:R-:W3:Y:S01]  /*00a0*/  LDCU.U8 UR43, c[0x0][0x601] ;  /* 0x0000c020ff2b77ac */ /* 0x000ee20008000000 */
[----:B--2---:R-:W-:-:S02]  /*00b0*/  USHF.L.U32 UR4, UR4, 0x9, URZ ;  /* 0x0000000904047899 */ /* 0x004fc400080006ff */
[----:B------:R-:W-:-:S04]  /*00c0*/  UISETP.LT.U32.AND UP0, UPT, UR41, 0x18, UPT ;  /* 0x000000182900788c */ /* 0x000fc8000bf01070 */
[----:B-1----:R-:W-:Y:S01]  /*00d0*/  LOP3.LUT R17, R17, UR4, RZ, 0xfc, !PT ;  /* 0x0000000411117c12 */ /* 0x002fe2000f8efcff */
[----:B------:R-:W-:-:S03]  /*00e0*/  USEL UR38, UR41, 0x18, UP0 ;  /* 0x0000001829267887 */ /* 0x000fc60008000000 */
[----:B----4-:R-:W-:Y:S01]  /*00f0*/  ISETP.GE.AND P0, PT, R17, UR5, PT ;  /* 0x0000000511007c0c */ /* 0x010fe2000bf06270 */
[----:B------:R-:W-:-:S12]  /*0100*/  UIADD3 UR38, UPT, UPT, UR38, 0x1, URZ ;  /* 0x0000000126267890 */ /* 0x000fd8000fffe0ff */
[----:B0--3--:R-:W-:Y:S05]  /*0110*/  @P0 BRA `(.L_x_1) ;  /* 0x00000040005c0947 */ /* 0x009fea0003800000 */
[----:B------:R-:W-:Y:S01]  /*0120*/  UISETP.NE.AND UP0, UPT, UR40, URZ, UPT ;  /* 0x000000ff2800728c */ /* 0x000fe2000bf05270 */
[----:B------:R-:W-:Y:S02]  /*0130*/  IMAD.MOV.U32 R18, RZ, RZ, RZ ;  /* 0x000000ffff127224 */ /* 0x000fe400078e00ff */
[----:B------:R-:W-:Y:S02]  /*0140*/  IMAD.MOV.U32 R0, RZ, RZ, RZ ;  /* 0x000000ffff007224 */ /* 0x000fe400078e00ff */
[----:B------:R-:W-:-:S04]  /*0150*/  IMAD.MOV.U32 R16, RZ, RZ, RZ ;  /* 0x000000ffff107224 */ /* 0x000fc800078e00ff */
[----:B------:R-:W-:Y:S05]  /*0160*/  BRA.U !UP0, `(.L_x_2) ;  /* 0x0000001508707547 */ /* 0x000fea000b800000 */
[----:B------:R-:W0:Y:S01]  /*0170*/  LDCU.64 UR4, c[0x0][0x390] ;  /* 0x00007200ff0477ac */ /* 0x000e220008000a00 */
[----:B------:R-:W-:Y:S01]  /*0180*/  IMAD.MOV.U32 R16, RZ, RZ, RZ ;  /* 0x000000ffff107224 */ /* 0x000fe200078e00ff */
[----:B------:R-:W1:Y:S01]  /*0190*/  LDCU UR6, c[0x0][0x38c] ;  /* 0x00007180ff0677ac */ /* 0x000e620008000800 */
[----:B------:R-:W2:Y:S01]  /*01a0*/  LDCU.64 UR8, c[0x0][0x4b8] ;  /* 0x00009700ff0877ac */ /* 0x000ea20008000a00 */
[----:B------:R-:W-:Y:S01]  /*01b0*/  UISETP.NE.AND UP0, UPT, UR41, URZ, UPT ;  /* 0x000000ff2900728c */ /* 0x000fe2000bf05270 */
[----:B0-----:R-:W-:Y:S01]  /*01c0*/  IMAD.HI.U32 R2, R17, UR4, R16 ;  /* 0x0000000411027c27 */ /* 0x001fe2000f8e0010 */
[----:B------:R-:W0:Y:S04]  /*01d0*/  LDCU UR4, c[0x0][0x4c0] ;  /* 0x00009800ff0477ac */ /* 0x000e280008000800 */
[----:B------:R-:W-:-:S04]  /*01e0*/  SHF.R.U32.HI R3, RZ, UR5, R2 ;  /* 0x00000005ff037c19 */ /* 0x000fc80008011602 */
[----:B------:R-:W-:-:S05]  /*01f0*/  IADD3 R18, PT, PT, -R3, RZ, RZ ;  /* 0x000000ff03127210 */ /* 0x000fca0007ffe1ff */
[----:B-1----:R-:W-:-:S04]  /*0200*/  IMAD R18, R18, UR6, R17 ;  /* 0x0000000612127c24 */ /* 0x002fc8000f8e0211 */
[C---:B--2---:R-:W-:Y:S02]  /*0210*/  IMAD R16, R18.reuse, UR8, RZ ;  /* 0x0000000812107c24 */ /* 0x044fe4000f8e02ff */
[C---:B------:R-:W-:Y:S02]  /*0220*/  IMAD R0, R18.reuse, UR9, RZ ;  /* 0x0000000912007c24 */ /* 0x040fe4000f8e02ff */
[----:B0-----:R-:W-:Y:S01]  /*0230*/  IMAD R18, R18, UR4, RZ ;  /* 0x0000000412127c24 */ /* 0x001fe2000f8e02ff */
[----:B------:R-:W-:Y:S06]  /*0240*/  BRA.U !UP0, `(.L_x_2) ;  /* 0x0000001508387547 */ /* 0x000fec000b800000 */
[----:B------:R-:W0:Y:S01]  /*0250*/  LDCU.64 UR6, c[0x0][0x398] ;  /* 0x00007300ff0677ac */ /* 0x000e220008000a00 */
[----:B------:R-:W-:Y:S01]  /*0260*/  IMAD.MOV.U32 R2, RZ, RZ, RZ ;  /* 0x000000ffff027224 */ /* 0x000fe200078e00ff */
[----:B------:R-:W1:Y:S01]  /*0270*/  LDCU UR4, c[0x0][0x3a0] ;  /* 0x00007400ff0477ac */ /* 0x000e620008000800 */
[----:B------:R-:W2:Y:S01]  /*0280*/  LDCU UR5, c[0x0][0x4c4] ;  /* 0x00009880ff0577ac */ /* 0x000ea20008000800 */
[----:B------:R-:W3:Y:S01]  /*0290*/  LDCU.64 UR8, c[0x0][0x4c8] ;  /* 0x00009900ff0877ac */ /* 0x000ee20008000a00 */
[----:B------:R-:W-:Y:S01]  /*02a0*/  UISETP.NE.AND UP0, UPT, UR38, 0x2, UPT ;  /* 0x000000022600788c */ /* 0x000fe2000bf05270 */
[----:B0-----:R-:W-:-:S05]  /*02b0*/  IMAD.HI.U32 R4, R3, UR7, R2 ;  /* 0x0000000703047c27 */ /* 0x001fca000f8e0002 */
[----:B-1----:R-:W-:-:S05]  /*02c0*/  SHF.R.U32.HI R5, RZ, UR4, R4 ;  /* 0x00000004ff057c19 */ /* 0x002fca0008011604 */
[----:B------:R-:W-:-:S04]  /*02d0*/  IMAD.MOV R2, RZ, RZ, -R5 ;  /* 0x000000ffff027224 */ /* 0x000fc800078e0a05 */
[----:B------:R-:W-:-:S04]  /*02e0*/  IMAD R3, R2, UR6, R3 ;  /* 0x0000000602037c24 */ /* 0x000fc8000f8e0203 */
[C---:B--2---:R-:W-:Y:S02]  /*02f0*/  IMAD R16, R3.reuse, UR5, R16 ;  /* 0x0000000503107c24 */ /* 0x044fe4000f8e0210 */
[C---:B---3--:R-:W-:Y:S02]  /*0300*/  IMAD R0, R3.reuse, UR8, R0 ;  /* 0x0000000803007c24 */ /* 0x048fe4000f8e0200 */
[----:B------:R-:W-:Y:S01]  /*0310*/  IMAD R18, R3, UR9, R18 ;  /* 0x0000000903127c24 */ /* 0x000fe2000f8e0212 */
[----:B------:R-:W-:Y:S06]  /*0320*/  BRA.U !UP0, `(.L_x_2) ;  /* 0x0000001508007547 */ /* 0x000fec000b800000 */
[----:B------:R-:W0:Y:S01]  /*0330*/  LDCU.64 UR4, c[0x0][0x3a8] ;  /* 0x00007500ff0477ac */ /* 0x000e220008000a00 */
[----:B------:R-:W-:Y:S01]  /*0340*/  IMAD.MOV.U32 R4, RZ, RZ, RZ ;  /* 0x000000ffff047224 */ /* 0x000fe200078e00ff */
[----:B------:R-:W1:Y:S01]  /*0350*/  LDCU UR6, c[0x0][0x3a4] ;  /* 0x00007480ff0677ac */ /* 0x000e620008000800 */
[----:B------:R-:W2:Y:S01]  /*0360*/  LDCU.64 UR8, c[0x0][0x4d0] ;  /* 0x00009a00ff0877ac */ /* 0x000ea20008000a00 */
[----:B------:R-:W-:Y:S01]  /*0370*/  UISETP.NE.AND UP0, UPT, UR38, 0x3, UPT ;  /* 0x000000032600788c */ /* 0x000fe2000bf05270 */
[----:B0-----:R-:W-:Y:S01]  /*0380*/  IMAD.HI.U32 R2, R5, UR4, R4 ;  /* 0x0000000405027c27 */ /* 0x001fe2000f8e0004 */
[----:B------:R-:W0:Y:S04]  /*0390*/  LDCU UR4, c[0x0][0x4d8] ;  /* 0x00009b00ff0477ac */ /* 0x000e280008000800 */
[----:B------:R-:W-:-:S05]  /*03a0*/  SHF.R.U32.HI R3, RZ, UR5, R2 ;  /* 0x00000005ff037c19 */ /* 0x000fca0008011602 */
[----:B------:R-:W-:-:S04]  /*03b0*/  IMAD.MOV R4, RZ, RZ, -R3 ;  /* 0x000000ffff047224 */ /* 0x000fc800078e0a03 */
[----:B-1----:R-:W-:-:S04]  /*03c0*/  IMAD R5, R4, UR6, R5 ;  /* 0x0000000604057c24 */ /* 0x002fc8000f8e0205 */
[C---:B--2---:R-:W-:Y:S02]  /*03d0*/  IMAD R16, R5.reuse, UR8, R16 ;  /* 0x0000000805107c24 */ /* 0x044fe4000f8e0210 */
[C---:B------:R-:W-:Y:S02]  /*03e0*/  IMAD R0, R5.reuse, UR9, R0 ;  /* 0x0000000905007c24 */ /* 0x040fe4000f8e0200 */
[----:B0-----:R-:W-:Y:S01]  /*03f0*/  IMAD R18, R5, UR4, R18 ;  /* 0x0000000405127c24 */ /* 0x001fe2000f8e0212 */
[----:B------:R-:W-:Y:S06]  /*0400*/  BRA.U !UP0, `(.L_x_2) ;  /* 0x0000001108c87547 */ /* 0x000fec000b800000 */
[----:B------:R-:W0:Y:S01]  /*0410*/  LDCU.64 UR6, c[0x0][0x3b0] ;  /* 0x00007600ff0677ac */ /* 0x000e220008000a00 */
[----:B------:R-:W-:Y:S01]  /*0420*/  HFMA2 R2, -RZ, RZ, 0, 0 ;  /* 0x00000000ff027431 */ /* 0x000fe200000001ff */
        /* <DEDUP_REMOVED lines=33> */
[----:B-1----:R-:W-:-:S04]  /*0640*/  SHF.R.U32.HI R5, RZ, UR4, R4 ;  /* 0x00000004ff057c19 */ /* 0x002fc80008011604 */
[----:B------:R-:W-:-:S05]  /*0650*/  IADD3 R2, PT, PT, -R5, RZ, RZ ;  /* 0x000000ff05027210 */ /* 0x000fca0007ffe1ff */
        /* <DEDUP_REMOVED lines=34> */
[----:B------:R-:W-:Y:S01]  /*0880*/  MOV R4, RZ ;  /* 0x000000ff00047202 */ /* 0x000fe20000000f00 */
[----:B------:R-:W1:Y:S01]  /*0890*/  LDCU UR6, c[0x0][0x3ec] ;  /* 0x00007d80ff0677ac */ /* 0x000e620008000800 */
[----:B------:R-:W2:Y:S01]  /*08a0*/  LDCU.64 UR8, c[0x0][0x518] ;  /* 0x0000a300ff0877ac */ /* 0x000ea20008000a00 */
[----:B------:R-:W-:Y:S02]  /*08b0*/  UISETP.NE.AND UP0, UPT, UR38, 0x9, UPT ;  /* 0x000000092600788c */ /* 0x000fe4000bf05270 */
        /* <DEDUP_REMOVED lines=30> */
[----:B------:R-:W-:-:S04]  /*0aa0*/  SHF.R.U32.HI R3, RZ, UR5, R2 ;  /* 0x00000005ff037c19 */ /* 0x000fc80008011602 */
[----:B------:R-:W-:-:S05]  /*0ab0*/  IADD3 R4, PT, PT, -R3, RZ, RZ ;  /* 0x000000ff03047210 */ /* 0x000fca0007ffe1ff */
        /* <DEDUP_REMOVED lines=190> */
[----:B------:R-:W2:Y:S02]  /*16a0*/  LDCU.64 UR8, c[0x0][0x5d8] ;  /* 0x0000bb00ff0877ac */ /* 0x000ea40008000a00 */
[----:B0-----:R-:W-:Y:S01]  /*16b0*/  IMAD.HI.U32 R2, R5, UR4, R4 ;  /* 0x0000000405027c27 */ /* 0x001fe2000f8e0004 */
[----:B------:R-:W0:Y:S04]  /*16c0*/  LDCU UR4, c[0x0][0x5e0] ;  /* 0x0000bc00ff0477ac */ /* 0x000e280008000800 */
[----:B------:R-:W-:-:S05]  /*16d0*/  SHF.R.U32.HI R2, RZ, UR5, R2 ;  /* 0x00000005ff027c19 */ /* 0x000fca0008011602 */
[----:B------:R-:W-:-:S04]  /*16e0*/  IMAD.MOV R3, RZ, RZ, -R2 ;  /* 0x000000ffff037224 */ /* 0x000fc800078e0a02 */
[----:B-1----:R-:W-:-:S04]  /*16f0*/  IMAD R5, R3, UR6, R5 ;  /* 0x0000000603057c24 */ /* 0x002fc8000f8e0205 */
[C---:B--2---:R-:W-:Y:S02]  /*1700*/  IMAD R16, R5.reuse, UR8, R16 ;  /* 0x0000000805107c24 */ /* 0x044fe4000f8e0210 */
[C---:B------:R-:W-:Y:S02]  /*1710*/  IMAD R0, R5.reuse, UR9, R0 ;  /* 0x0000000905007c24 */ /* 0x040fe4000f8e0200 */
[----:B0-----:R-:W-:-:S07]  /*1720*/  IMAD R18, R5, UR4, R18 ;  /* 0x0000000405127c24 */ /* 0x001fce000f8e0212 */
.L_x_2:
[----:B------:R-:W0:Y:S01]  /*1730*/  LDCU.64 UR6, c[0x0][0x5f0] ;  /* 0x0000be00ff0677ac */ /* 0x000e220008000a00 */
[----:B------:R-:W-:-:S04]  /*1740*/  UPRMT UR4, UR39, 0x9910, URZ ;  /* 0x0000991027047896 */ /* 0x000fc800080000ff */
[----:B------:R-:W-:Y:S01]  /*1750*/  UISETP.GT.AND UP0, UPT, UR4, 0x9, UPT ;  /* 0x000000090400788c */ /* 0x000fe2000bf04270 */
[----:B0-----:R-:W-:-:S05]  /*1760*/  IADD3 R2, P0, PT, R0, UR6, RZ ;  /* 0x0000000600027c10 */ /* 0x001fca000ff1e0ff */
[----:B------:R-:W-:-:S03]  /*1770*/  IMAD.X R3, RZ, RZ, UR7, P0 ;  /* 0x00000007ff037e24 */ /* 0x000fc600080e06ff */
[----:B------:R-:W-:Y:S05]  /*1780*/  BRA.U UP0, `(.L_x_3) ;  /* 0x0000000100dc7547 */ /* 0x000fea000b800000 */
[----:B------:R-:W-:-:S09]  /*1790*/  UISETP.GT.AND UP0, UPT, UR4, 0x4, UPT ;  /* 0x000000040400788c */ /* 0x000fd2000bf04270 */
[----:B------:R-:W-:Y:S05]  /*17a0*/  BRA.U UP0, `(.L_x_4) ;  /* 0x0000000100587547 */ /* 0x000fea000b800000 */
[----:B------:R-:W-:-:S09]  /*17b0*/  UISETP.GT.AND UP0, UPT, UR4, 0x1, UPT ;  /* 0x000000010400788c */ /* 0x000fd2000bf04270 */
[----:B------:R-:W-:Y:S05]  /*17c0*/  BRA.U UP0, `(.L_x_5) ;  /* 0x0000000100207547 */ /* 0x000fea000b800000 */
[----:B------:R-:W-:-:S09]  /*17d0*/  UISETP.NE.AND UP0, UPT, UR39, URZ, UPT ;  /* 0x000000ff2700728c */ /* 0x000fd2000bf05270 */
[----:B------:R-:W-:Y:S05]  /*17e0*/  BRA.U !UP0, `(.L_x_6) ;  /* 0x0000000108107547 */ /* 0x000fea000b800000 */
[----:B------:R-:W-:-:S09]  /*17f0*/  UISETP.NE.AND UP0, UPT, UR4, 0x1, UPT ;  /* 0x000000010400788c */ /* 0x000fd2000bf05270 */
[----:B------:R-:W-:Y:S05]  /*1800*/  BRA.U UP0, `(.L_x_7) ;  /* 0x0000000900d87547 */ /* 0x000fea000b800000 */
[----:B------:R0:W5:Y:S01]  /*1810*/  LDG.E.S8 R19, desc[UR36][R2.64] ;  /* 0x0000002402137981 */ /* 0x000162000c1e1300 */
[----:B------:R-:W-:Y:S05]  /*1820*/  BRA `(.L_x_8) ;  /* 0x0000000c00547947 */ /* 0x000fea0003800000 */
.L_x_6:
[----:B------:R0:W5:Y:S01]  /*1830*/  LDG.E.U8 R19, desc[UR36][R2.64] ;  /* 0x0000002402137981 */ /* 0x000162000c1e1100 */
[----:B------:R-:W-:Y:S05]  /*1840*/  BRA `(.L_x_8) ;  /* 0x0000000c004c7947 */ /* 0x000fea0003800000 */
.L_x_5:
[----:B------:R-:W-:-:S09]  /*1850*/  UISETP.NE.AND UP0, UPT, UR4, 0x2, UPT ;  /* 0x000000020400788c */ /* 0x000fd2000bf05270 */
[----:B------:R-:W-:Y:S05]  /*1860*/  BRA.U !UP0, `(.L_x_9) ;  /* 0x0000000108207547 */ /* 0x000fea000b800000 */
[----:B------:R-:W-:-:S09]  /*1870*/  UISETP.NE.AND UP0, UPT, UR4, 0x3, UPT ;  /* 0x000000030400788c */ /* 0x000fd2000bf05270 */
[----:B------:R-:W-:Y:S05]  /*1880*/  BRA.U !UP0, `(.L_x_10) ;  /* 0x0000000108107547 */ /* 0x000fea000b800000 */
[----:B------:R-:W-:-:S09]  /*1890*/  UISETP.NE.AND UP0, UPT, UR4, 0x4, UPT ;  /* 0x000000040400788c */ /* 0x000fd2000bf05270 */
[----:B------:R-:W-:Y:S05]  /*18a0*/  BRA.U UP0, `(.L_x_7) ;  /* 0x0000000900b07547 */ /* 0x000fea000b800000 */
[----:B------:R0:W5:Y:S01]  /*18b0*/  LDG.E.U16 R19, desc[UR36][R2.64] ;  /* 0x0000002402137981 */ /* 0x000162000c1e1500 */
[----:B------:R-:W-:Y:S05]  /*18c0*/  BRA `(.L_x_8) ;  /* 0x0000000c002c7947 */ /* 0x000fea0003800000 */
.L_x_10:
[----:B------:R0:W5:Y:S01]  /*18d0*/  LDG.E.U16 R19, desc[UR36][R2.64] ;  /* 0x0000002402137981 */ /* 0x000162000c1e1500 */
[----:B------:R-:W-:Y:S05]  /*18e0*/  BRA `(.L_x_8) ;  /* 0x0000000c00247947 */ /* 0x000fea0003800000 */
.L_x_9:
[----:B------:R0:W5:Y:S01]  /*18f0*/  LDG.E.U16 R19, desc[UR36][R2.64] ;  /* 0x0000002402137981 */ /* 0x000162000c1e1500 */
[----:B------:R-:W-:Y:S05]  /*1900*/  BRA `(.L_x_8) ;  /* 0x0000000c001c7947 */ /* 0x000fea0003800000 */
.L_x_4:
[----:B------:R-:W-:-:S09]  /*1910*/  UISETP.GT.AND UP0, UPT, UR4, 0x6, UPT ;  /* 0x000000060400788c */ /* 0x000fd2000bf04270 */
[----:B------:R-:W-:Y:S05]  /*1920*/  BRA.U UP0, `(.L_x_11) ;  /* 0x0000000100307547 */ /* 0x000fea000b800000 */
[----:B------:R-:W-:-:S09]  /*1930*/  UISETP.NE.AND UP0, UPT, UR4, 0x5, UPT ;  /* 0x000000050400788c */ /* 0x000fd2000bf05270 */
[----:B------:R-:W-:Y:S05]  /*1940*/  BRA.U !UP0, `(.L_x_12) ;  /* 0x0000000108147547 */ /* 0x000fea000b800000 */
[----:B------:R-:W-:-:S09]  /*1950*/  UISETP.NE.AND UP0, UPT, UR4, 0x6, UPT ;  /* 0x000000060400788c */ /* 0x000fd2000bf05270 */
[----:B------:R-:W-:Y:S05]  /*1960*/  BRA.U UP0, `(.L_x_7) ;  /* 0x0000000900807547 */ /* 0x000fea000b800000 */
[----:B------:R-:W2:Y:S02]  /*1970*/  LDG.E R2, desc[UR36][R2.64] ;  /* 0x0000002402027981 */ /* 0x000ea4000c1e1900 */
[----:B--2---:R0:W1:Y:S01]  /*1980*/  F2I.FTZ.TRUNC.NTZ R19, R2 ;  /* 0x0000000200137305 */ /* 0x004062000021f100 */
[----:B------:R-:W-:Y:S05]  /*1990*/  BRA `(.L_x_8) ;  /* 0x0000000800f87947 */ /* 0x000fea0003800000 */
.L_x_12:
[----:B------:R-:W2:Y:S02]  /*19a0*/  LDG.E.U16 R0, desc[UR36][R2.64] ;  /* 0x0000002402007981 */ /* 0x000ea4000c1e1500 */
[----:B--2---:R-:W-:-:S06]  /*19b0*/  HADD2.F32 R0, -RZ, R0.H0_H0 ;  /* 0x20000000ff007230 */ /* 0x004fcc0000004100 */
[----:B------:R-:W0:Y:S02]  /*19c0*/  F2I.FTZ.TRUNC.NTZ R0, R0 ;  /* 0x0000000000007305 */ /* 0x000e24000021f100 */
[----:B0-----:R-:W-:Y:S01]  /*19d0*/  PRMT R19, R0, 0x7610, R19 ;  /* 0x0000761000137816 */ /* 0x001fe20000000013 */
[----:B------:R-:W-:Y:S06]  /*19e0*/  BRA `(.L_x_8) ;  /* 0x0000000800e47947 */ /* 0x000fec0003800000 */
.L_x_11:
[----:B------:R-:W-:-:S09]  /*19f0*/  UISETP.NE.AND UP0, UPT, UR4, 0x7, UPT ;  /* 0x000000070400788c */ /* 0x000fd2000bf05270 */
[----:B------:R-:W-:Y:S05]  /*1a00*/  BRA.U !UP0, `(.L_x_13) ;  /* 0x0000000108307547 */ /* 0x000fea000b800000 */
[----:B------:R-:W-:-:S09]  /*1a10*/  UISETP.NE.AND UP0, UPT, UR4, 0x8, UPT ;  /* 0x000000080400788c */ /* 0x000fd2000bf05270 */
[----:B------:R-:W-:Y:S05]  /*1a20*/  BRA.U !UP0, `(.L_x_14) ;  /* 0x0000000108147547 */ /* 0x000fea000b800000 */
[----:B------:R-:W-:-:S09]  /*1a30*/  UISETP.NE.AND UP0, UPT, UR4, 0x9, UPT ;  /* 0x000000090400788c */ /* 0x000fd2000bf05270 */
[----:B------:R-:W-:Y:S05]  /*1a40*/  BRA.U UP0, `(.L_x_7) ;  /* 0x0000000900487547 */ /* 0x000fea000b800000 */
[----:B------:R-:W2:Y:S02]  /*1a50*/  LDG.E R2, desc[UR36][R2.64] ;  /* 0x0000002402027981 */ /* 0x000ea4000c1e1900 */
[----:B--2---:R0:W1:Y:S01]  /*1a60*/  F2I.FTZ.TRUNC.NTZ R19, R2 ;  /* 0x0000000200137305 */ /* 0x004062000021f100 */
[----:B------:R-:W-:Y:S05]  /*1a70*/  BRA `(.L_x_8) ;  /* 0x0000000800c07947 */ /* 0x000fea0003800000 */
.L_x_14:
[----:B------:R-:W2:Y:S02]  /*1a80*/  LDG.E.U16 R2, desc[UR36][R2.64] ;  /* 0x0000002402027981 */ /* 0x000ea4000c1e1500 */
[----:B--2---:R-:W-:-:S06]  /*1a90*/  HADD2.F32 R0, -RZ, R2.H0_H0 ;  /* 0x20000002ff007230 */ /* 0x004fcc0000004100 */
[----:B------:R-:W0:Y:S02]  /*1aa0*/  F2I.FTZ.TRUNC.NTZ R0, R0 ;  /* 0x0000000000007305 */ /* 0x000e24000021f100 */
[----:B0-----:R-:W-:Y:S01]  /*1ab0*/  PRMT R19, R0, 0x7610, R19 ;  /* 0x0000761000137816 */ /* 0x001fe20000000013 */
[----:B------:R-:W-:Y:S06]  /*1ac0*/  BRA `(.L_x_8) ;  /* 0x0000000800ac7947 */ /* 0x000fec0003800000 */
.L_x_13:
[----:B------:R-:W2:Y:S02]  /*1ad0*/  LDG.E.64 R2, desc[UR36][R2.64] ;  /* 0x0000002402027981 */ /* 0x000ea4000c1e1b00 */
[----:B--2---:R0:W1:Y:S01]  /*1ae0*/  F2I.F64.TRUNC R19, R2 ;  /* 0x0000000200137311 */ /* 0x004062000030d100 */
[----:B------:R-:W-:Y:S05]  /*1af0*/  BRA `(.L_x_8) ;  /* 0x0000000800a07947 */ /* 0x000fea0003800000 */
.L_x_3:
[----:B------:R-:W-:-:S09]  /*1b00*/  UISETP.GT.AND UP0, UPT, UR4, 0x18, UPT ;  /* 0x000000180400788c */ /* 0x000fd2000bf04270 */
[----:B------:R-:W-:Y:S05]  /*1b10*/  BRA.U UP0, `(.L_x_15) ;  /* 0x0000000100ec7547 */ /* 0x000fea000b800000 */
[----:B------:R-:W-:-:S09]  /*1b20*/  UISETP.GT.AND UP0, UPT, UR4, 0xe, UPT ;  /* 0x0000000e0400788c */ /* 0x000fd2000bf04270 */
[----:B------:R-:W-:Y:S05]  /*1b30*/  BRA.U UP0, `(.L_x_16) ;  /* 0x00000001002c7547 */ /* 0x000fea000b800000 */
[----:B------:R-:W-:-:S09]  /*1b40*/  UISETP.NE.AND UP0, UPT, UR4, 0xa, UPT ;  /* 0x0000000a0400788c */ /* 0x000fd2000bf05270 */
[----:B------:R-:W-:Y:S05]  /*1b50*/  BRA.U !UP0, `(.L_x_17) ;  /* 0x0000000108187547 */ /* 0x000fea000b800000 */
[----:B------:R-:W-:-:S09]  /*1b60*/  UISETP.NE.AND UP0, UPT, UR4, 0xb, UPT ;  /* 0x0000000b0400788c */ /* 0x000fd2000bf05270 */
[----:B------:R-:W-:Y:S05]  /*1b70*/  BRA.U UP0, `(.L_x_7) ;  /* 0x0000000500fc7547 */ /* 0x000fea000b800000 */
[----:B------:R-:W2:Y:S02]  /*1b80*/  LDG.E.U8 R2, desc[UR36][R2.64] ;  /* 0x0000002402027981 */ /* 0x000ea4000c1e1100 */
[----:B--2---:R-:W-:-:S04]  /*1b90*/  ISETP.NE.AND P0, PT, R2, RZ, PT ;  /* 0x000000ff0200720c */ /* 0x004fc80003f05270 */
[----:B------:R-:W-:Y:S01]  /*1ba0*/  SEL R19, RZ, 0x1, !P0 ;  /* 0x00000001ff137807 */ /* 0x000fe20004000000 */
[----:B------:R-:W-:Y:S08]  /*1bb0*/  BRA `(.L_x_8) ;  /* 0x0000000800707947 */ /* 0x000ff00003800000 */
.L_x_17:
[----:B------:R-:W2:Y:S02]  /*1bc0*/  LDG.E.64 R2, desc[UR36][R2.64] ;  /* 0x0000002402027981 */ /* 0x000ea4000c1e1b00 */
[----:B--2---:R3:W4:Y:S01]  /*1bd0*/  F2I.F64.TRUNC R19, R2 ;  /* 0x0000000200137311 */ /* 0x004722000030d100 */
[----:B------:R-:W-:Y:S05]  /*1be0*/  BRA `(.L_x_8) ;  /* 0x0000000800647947 */ /* 0x000fea0003800000 */
.L_x_16:
[----:B------:R-:W-:-:S09]  /*1bf0*/  UISETP.NE.AND UP0, UPT, UR4, 0xf, UPT ;  /* 0x0000000f0400788c */ /* 0x000fd2000bf05270 */
[----:B------:R-:W-:Y:S05]  /*1c00*/  BRA.U !UP0, `(.L_x_18) ;  /* 0x00000001089c7547 */ /* 0x000fea000b800000 */
[----:B------:R-:W-:-:S09]  /*1c10*/  UISETP.NE.AND UP0, UPT, UR4, 0x17, UPT ;  /* 0x000000170400788c */ /* 0x000fd2000bf05270 */
[----:B------:R-:W-:Y:S05]  /*1c20*/  BRA.U !UP0, `(.L_x_19) ;  /* 0x00000001085c7547 */ /* 0x000fea000b800000 */
[----:B------:R-:W-:-:S09]  /*1c30*/  UISETP.NE.AND UP0, UPT, UR4, 0x18, UPT ;  /* 0x000000180400788c */ /* 0x000fd2000bf05270 */
[----:B------:R-:W-:Y:S05]  /*1c40*/  BRA.U UP0, `(.L_x_7) ;  /* 0x0000000500c87547 */ /* 0x000fea000b800000 */
[----:B------:R-:W2:Y:S01]  /*1c50*/  LDG.E.U8 R0, desc[UR36][R2.64] ;  /* 0x0000002402007981 */ /* 0x000ea2000c1e1100 */
[----:B------:R-:W-:Y:S01]  /*1c60*/  IMAD.MOV.U32 R6, RZ, RZ, 0x1f ;  /* 0x0000001fff067424 */ /* 0x000fe200078e00ff */
[----:B--2---:R-:W-:-:S04]  /*1c70*/  SHF.L.U32 R0, R0, 0x18, RZ ;  /* 0x0000001800007819 */ /* 0x004fc800000006ff */
[C---:B------:R-:W-:Y:S02]  /*1c80*/  LOP3.LUT R4, R0.reuse, 0x7f000000, RZ, 0xc0, !PT ;  /* 0x7f00000000047812 */ /* 0x040fe400078ec0ff */
[----:B------:R-:W-:Y:S02]  /*1c90*/  LOP3.LUT P0, RZ, R0, 0x7f000000, RZ, 0xc0, !PT ;  /* 0x7f00000000ff7812 */ /* 0x000fe4000780c0ff */
[----:B------:R-:W0:Y:S02]  /*1ca0*/  FLO.U32 R5, R4 ;  /* 0x0000000400057300 */ /* 0x000e2400000e0000 */
[----:B0-----:R-:W-:-:S05]  /*1cb0*/  IMAD.MOV R5, RZ, RZ, -R5 ;  /* 0x000000ffff057224 */ /* 0x001fca00078e0a05 */
[----:B------:R-:W-:-:S05]  /*1cc0*/  VIADDMNMX.U32 R5, R5, R6, 0x4, !PT ;  /* 0x0000000405057446 */ /* 0x000fca0007800006 */
[----:B------:R-:W-:-:S04]  /*1cd0*/  VIADD R5, R5, 0xfffffffc ;  /* 0xfffffffc05057836 */ /* 0x000fc80000000000 */
[----:B------:R-:W-:Y:S01]  /*1ce0*/  IMAD.SHL.U32 R7, R5, 0x800000, RZ ;  /* 0x0080000005077824 */ /* 0x000fe200078e00ff */
[C---:B------:R-:W-:Y:S02]  /*1cf0*/  SHF.L.U32 R6, R4.reuse, R5, RZ ;  /* 0x0000000504067219 */ /* 0x040fe400000006ff */
[----:B------:R-:W-:Y:S02]  /*1d00*/  IADD3 R5, PT, PT, R4, 0x1000000, RZ ;  /* 0x0100000004057810 */ /* 0x000fe40007ffe0ff */
[----:B------:R-:W-:Y:S02]  /*1d10*/  LEA.HI R6, R6, -R7, RZ, 0x1c ;  /* 0x8000000706067211 */ /* 0x000fe400078fe0ff */
[----:B------:R-:W-:-:S03]  /*1d20*/  SHF.R.S32.HI R5, RZ, 0x8, R5 ;  /* 0x00000008ff057819 */ /* 0x000fc60000011405 */
[----:B------:R-:W-:-:S05]  /*1d30*/  VIADD R6, R6, 0x3c000000 ;  /* 0x3c00000006067836 */ /* 0x000fca0000000000 */
[----:B------:R-:W-:-:S04]  /*1d40*/  LOP3.LUT R5, R6, 0x7f800000, R5, 0xf8, !PT ;  /* 0x7f80000006057812 */ /* 0x000fc800078ef805 */
[----:B------:R-:W-:-:S04]  /*1d50*/  SEL R5, R5, RZ, P0 ;  /* 0x000000ff05057207 */ /* 0x000fc80000000000 */
[----:B------:R-:W-:-:S06]  /*1d60*/  LOP3.LUT R5, R5, 0x80000000, R0, 0xf8, !PT ;  /* 0x8000000005057812 */ /* 0x000fcc00078ef800 */
[----:B------:R-:W0:Y:S02]  /*1d70*/  F2I.FTZ.TRUNC.NTZ R5, R5 ;  /* 0x0000000500057305 */ /* 0x000e24000021f100 */
[----:B0-----:R-:W-:Y:S01]  /*1d80*/  PRMT R19, R5, 0x7610, R19 ;  /* 0x0000761005137816 */ /* 0x001fe20000000013 */
[----:B------:R-:W-:Y:S06]  /*1d90*/  BRA `(.L_x_8) ;  /* 0x0000000400f87947 */ /* 0x000fec0003800000 */
.L_x_19:
[----:B------:R-:W2:Y:S02]  /*1da0*/  LDG.E.U8 R2, desc[UR36][R2.64] ;  /* 0x0000002402027981 */ /* 0x000ea4000c1e1100 */
[C---:B--2---:R-:W-:Y:S02]  /*1db0*/  IMAD.SHL.U32 R4, R2.reuse, 0x2000000, RZ ;  /* 0x0200000002047824 */ /* 0x044fe400078e00ff */
[----:B------:R-:W-:-:S03]  /*1dc0*/  IMAD.SHL.U32 R5, R2, 0x100, RZ ;  /* 0x0000010002057824 */ /* 0x000fc600078e00ff */
[----:B------:R-:W-:-:S13]  /*1dd0*/  ISETP.GT.U32.AND P0, PT, R4, 0x7ffffff, PT ;  /* 0x07ffffff0400780c */ /* 0x000fda0003f04070 */
[C---:B------:R-:W-:Y:S02]  /*1de0*/  @!P0 LOP3.LUT R0, R5.reuse, 0x7f00, RZ, 0xc0, !PT ;  /* 0x00007f0005008812 */ /* 0x040fe400078ec0ff */
[----:B------:R-:W-:Y:S02]  /*1df0*/  @P0 LEA.HI R4, R4, 0x70000000, RZ, 0x1c ;  /* 0x7000000004040811 */ /* 0x000fe400078fe0ff */
[----:B------:R-:W-:Y:S02]  /*1e00*/  @!P0 LOP3.LUT R0, R0, 0x3f000000, RZ, 0xfc, !PT ;  /* 0x3f00000000008812 */ /* 0x000fe400078efcff */
[----:B------:R-:W-:-:S03]  /*1e10*/  PRMT R5, R5, 0x9910, RZ ;  /* 0x0000991005057816 */ /* 0x000fc600000000ff */
[----:B------:R-:W-:Y:S01]  /*1e20*/  @!P0 FADD.FTZ R0, R0, -0.5 ;  /* 0xbf00000000008421 */ /* 0x000fe20000010000 */
[----:B------:R-:W-:-:S05]  /*1e30*/  @P0 FMUL.FTZ R0, R4, 1.9259299443872358531e-34 ;  /* 0x0780000004000820 */ /* 0x000fca0000410000 */
[----:B------:R-:W-:-:S06]  /*1e40*/  LOP3.LUT R0, R0, 0x80000000, R5, 0xf8, !PT ;  /* 0x8000000000007812 */ /* 0x000fcc00078ef805 */
[----:B------:R-:W0:Y:S02]  /*1e50*/  F2I.FTZ.TRUNC.NTZ R0, R0 ;  /* 0x0000000000007305 */ /* 0x000e24000021f100 */
[----:B0-----:R-:W-:Y:S01]  /*1e60*/  PRMT R19, R0, 0x7610, R19 ;  /* 0x0000761000137816 */ /* 0x001fe20000000013 */
[----:B------:R-:W-:Y:S06]  /*1e70*/  BRA `(.L_x_8) ;  /* 0x0000000400c07947 */ /* 0x000fec0003800000 */
.L_x_18:
[----:B------:R-:W2:Y:S02]  /*1e80*/  LDG.E.U16 R0, desc[UR36][R2.64] ;  /* 0x0000002402007981 */ /* 0x000ea4000c1e1500 */
[----:B--2---:R-:W-:-:S06]  /*1e90*/  IMAD.U32 R0, R0, 0x10000, RZ ;  /* 0x0001000000007824 */ /* 0x004fcc00078e00ff */
[----:B------:R-:W0:Y:S02]  /*1ea0*/  F2I.FTZ.TRUNC.NTZ R0, R0 ;  /* 0x0000000000007305 */ /* 0x000e24000021f100 */
[----:B0-----:R-:W-:Y:S01]  /*1eb0*/  PRMT R19, R0, 0x7610, R19 ;  /* 0x0000761000137816 */ /* 0x001fe20000000013 */
[----:B------:R-:W-:Y:S06]  /*1ec0*/  BRA `(.L_x_8) ;  /* 0x0000000400ac7947 */ /* 0x000fec0003800000 */
.L_x_15:
[----:B------:R-:W-:-:S09]  /*1ed0*/  UISETP.GT.AND UP0, UPT, UR4, 0x1b, UPT ;  /* 0x0000001b0400788c */ /* 0x000fd2000bf04270 */
[----:B------:R-:W-:Y:S05]  /*1ee0*/  BRA.U UP0, `(.L_x_20) ;  /* 0x0000000500087547 */ /* 0x000fea000b800000 */
        /* <DEDUP_REMOVED lines=8> */
.L_x_22:
[----:B------:R-:W2:Y:S01]  /*1f70*/  LDG.E.U8 R3, desc[UR36][R2.64] ;  /* 0x0000002402037981 */ /* 0x000ea2000c1e1100 */
[----:B------:R-:W-:Y:S01]  /*1f80*/  BSSY.RECONVERGENT B0, `(.L_x_23) ;  /* 0x0000018000007945 */ /* 0x000fe20003800200 */
[----:B------:R-:W-:Y:S02]  /*1f90*/  MOV R0, RZ ;  /* 0x000000ff00007202 */ /* 0x000fe40000000f00 */
[----:B--2---:R-:W-:-:S13]  /*1fa0*/  ISETP.NE.AND P0, PT, R3, RZ, PT ;  /* 0x000000ff0300720c */ /* 0x004fda0003f05270 */
[----:B------:R-:W-:Y:S05]  /*1fb0*/  @!P0 BRA `(.L_x_24) ;  /* 0x0000000000508947 */ /* 0x000fea0003800000 */
[----:B------:R-:W-:-:S13]  /*1fc0*/  ISETP.NE.AND P0, PT, R3, 0x80, PT ;  /* 0x000000800300780c */ /* 0x000fda0003f05270 */
[----:B------:R-:W-:Y:S01]  /*1fd0*/  @!P0 IMAD.MOV.U32 R0, RZ, RZ, 0x7f800001 ;  /* 0x7f800001ff008424 */ /* 0x000fe200078e00ff */
[----:B------:R-:W-:Y:S06]  /*1fe0*/  @!P0 BRA `(.L_x_24) ;  /* 0x0000000000448947 */ /* 0x000fec0003800000 */
[--C-:B------:R-:W-:Y:S01]  /*1ff0*/  SHF.R.U32.HI R0, RZ, 0x3, R3.reuse ;  /* 0x00000003ff007819 */ /* 0x100fe20000011603 */
[----:B------:R-:W-:Y:S03]  /*2000*/  BSSY.RECONVERGENT B1, `(.L_x_25) ;  /* 0x000000c000017945 */ /* 0x000fe60003800200 */
[----:B------:R-:W-:Y:S02]  /*2010*/  LOP3.LUT P0, R2, R0, 0xf, RZ, 0xc0, !PT ;  /* 0x0000000f00027812 */ /* 0x000fe4000780c0ff */
[----:B------:R-:W-:-:S05]  /*2020*/  SHF.R.U32.HI R0, RZ, 0x7, R3 ;  /* 0x00000007ff007819 */ /* 0x000fca0000011603 */
[----:B------:R-:W-:Y:S01]  /*2030*/  IMAD.U32 R7, R0, -0x80000000, RZ ;  /* 0x8000000000077824 */ /* 0x000fe200078e00ff */
[----:B------:R-:W-:-:S05]  /*2040*/  LOP3.LUT R0, R3, 0x7, RZ, 0xc0, !PT ;  /* 0x0000000703007812 */ /* 0x000fca00078ec0ff */
[----:B------:R-:W-:Y:S05]  /*2050*/  @P0 BRA `(.L_x_26) ;  /* 0x0000000000180947 */ /* 0x000fea0003800000 */
[----:B------:R-:W0:Y:S02]  /*2060*/  FLO.U32 R3, R0 ;  /* 0x0000000000037300 */ /* 0x000e2400000e0000 */
[----:B0-----:R-:W-:-:S04]  /*2070*/  IADD3 R3, PT, PT, -R3, 0x1f, RZ ;  /* 0x0000001f03037810 */ /* 0x001fc80007ffe1ff */
[----:B------:R-:W-:Y:S01]  /*2080*/  IADD3 R2, PT, PT, R2, 0x1d, -R3 ;  /* 0x0000001d02027810 */ /* 0x000fe20007ffe803 */
[----:B------:R-:W-:-:S05]  /*2090*/  VIADD R5, R3, 0xffffffe4 ;  /* 0xffffffe403057836 */ /* 0x000fca0000000000 */
[----:B------:R-:W-:-:S04]  /*20a0*/  SHF.L.U32 R5, R0, R5, RZ ;  /* 0x0000000500057219 */ /* 0x000fc800000006ff */
[----:B------:R-:W-:-:S07]  /*20b0*/  LOP3.LUT R0, R5, 0x7, RZ, 0xc0, !PT ;  /* 0x0000000705007812 */ /* 0x000fce00078ec0ff */
.L_x_26:
[----:B------:R-:W-:Y:S05]  /*20c0*/  BSYNC.RECONVERGENT B1 ;  /* 0x0000000000017941 */ /* 0x000fea0003800200 */
.L_x_25:
[----:B------:R-:W-:Y:S01]  /*20d0*/  IMAD.SHL.U32 R0, R0, 0x100000, RZ ;  /* 0x0010000000007824 */ /* 0x000fe200078e00ff */
[----:B------:R-:W-:-:S04]  /*20e0*/  LEA R2, R2, 0x3b800000, 0x17 ;  /* 0x3b80000002027811 */ /* 0x000fc800078eb8ff */
[----:B------:R-:W-:-:S07]  /*20f0*/  LOP3.LUT R0, R2, R0, R7, 0xfe, !PT ;  /* 0x0000000002007212 */ /* 0x000fce00078efe07 */
.L_x_24:
[----:B------:R-:W-:Y:S05]  /*2100*/  BSYNC.RECONVERGENT B0 ;  /* 0x0000000000007941 */ /* 0x000fea0003800200 */
.L_x_23:
[----:B------:R-:W0:Y:S02]  /*2110*/  F2I.FTZ.TRUNC.NTZ R0, R0 ;  /* 0x0000000000007305 */ /* 0x000e24000021f100 */
[----:B0-----:R-:W-:Y:S01]  /*2120*/  PRMT R19, R0, 0x7610, R19 ;  /* 0x0000761000137816 */ /* 0x001fe20000000013 */
[----:B------:R-:W-:Y:S06]  /*2130*/  BRA `(.L_x_8) ;  /* 0x0000000400107947 */ /* 0x000fec0003800000 */
.L_x_21:
[----:B------:R-:W2:Y:S01]  /*2140*/  LDG.E.U8 R3, desc[UR36][R2.64] ;  /* 0x0000002402037981 */ /* 0x000ea2000c1e1100 */
[----:B------:R-:W-:Y:S01]  /*2150*/  BSSY.RECONVERGENT B0, `(.L_x_27) ;  /* 0x0000018000007945 */ /* 0x000fe20003800200 */
[----:B------:R-:W-:Y:S01]  /*2160*/  HFMA2 R0, -RZ, RZ, 0, 0 ;  /* 0x00000000ff007431 */ /* 0x000fe200000001ff */
        /* <DEDUP_REMOVED lines=18> */
.L_x_30:
[----:B------:R-:W-:Y:S05]  /*2290*/  BSYNC.RECONVERGENT B1 ;  /* 0x0000000000017941 */ /* 0x000fea0003800200 */
.L_x_29:
[----:B------:R-:W-:Y:S01]  /*22a0*/  IMAD.SHL.U32 R0, R0, 0x200000, RZ ;  /* 0x0020000000007824 */ /* 0x000fe200078e00ff */
[----:B------:R-:W-:-:S04]  /*22b0*/  LEA R2, R2, 0x37800000, 0x17 ;  /* 0x3780000002027811 */ /* 0x000fc800078eb8ff */
[----:B------:R-:W-:-:S07]  /*22c0*/  LOP3.LUT R0, R2, R0, R7, 0xfe, !PT ;  /* 0x0000000002007212 */ /* 0x000fce00078efe07 */
.L_x_28:
[----:B------:R-:W-:Y:S05]  /*22d0*/  BSYNC.RECONVERGENT B0 ;  /* 0x0000000000007941 */ /* 0x000fea0003800200 */
.L_x_27:
[----:B------:R-:W0:Y:S02]  /*22e0*/  F2I.FTZ.TRUNC.NTZ R0, R0 ;  /* 0x0000000000007305 */ /* 0x000e24000021f100 */
[----:B0-----:R-:W-:Y:S01]  /*22f0*/  PRMT R19, R0, 0x7610, R19 ;  /* 0x0000761000137816 */ /* 0x001fe20000000013 */
[----:B------:R-:W-:Y:S06]  /*2300*/  BRA `(.L_x_8) ;  /* 0x00000000009c7947 */ /* 0x000fec0003800000 */
.L_x_20:
[----:B------:R-:W-:-:S09]  /*2310*/  UISETP.NE.AND UP0, UPT, UR4, 0x1c, UPT ;  /* 0x0000001c0400788c */ /* 0x000fd2000bf05270 */
[----:B------:R-:W-:Y:S05]  /*2320*/  BRA.U !UP0, `(.L_x_31) ;  /* 0x0000000108907547 */ /* 0x000fea000b800000 */
[----:B------:R-:W-:-:S09]  /*2330*/  UISETP.NE.AND UP0, UPT, UR4, 0x1d, UPT ;  /* 0x0000001d0400788c */ /* 0x000fd2000bf05270 */
[----:B------:R-:W-:Y:S05]  /*2340*/  BRA.U !UP0, `(.L_x_32) ;  /* 0x0000000108807547 */ /* 0x000fea000b800000 */
[----:B------:R-:W-:-:S09]  /*2350*/  UISETP.NE.AND UP0, UPT, UR4, 0x2c, UPT ;  /* 0x0000002c0400788c */ /* 0x000fd2000bf05270 */
[----:B------:R-:W-:Y:S05]  /*2360*/  BRA.U !UP0, `(.L_x_33) ;  /* 0x0000000108487547 */ /* 0x000fea000b800000 */
.L_x_7:
[----:B------:R-:W-:Y:S01]  /*2370*/  MOV R2, 0x0 ;  /* 0x0000000000027802 */ /* 0x000fe20000000f00 */
[----:B------:R-:W0:Y:S01]  /*2380*/  LDCU.64 UR4, c[0x4][0x138] ;  /* 0x01002700ff0477ac */ /* 0x000e220008000a00 */
[----:B------:R-:W-:Y:S02]  /*2390*/  IMAD.MOV.U32 R8, RZ, RZ, 0x4e ;  /* 0x0000004eff087424 */ /* 0x000fe400078e00ff */
[----:B------:R-:W-:Y:S01]  /*23a0*/  IMAD.MOV.U32 R12, RZ, RZ, 0x1 ;  /* 0x00000001ff0c7424 */ /* 0x000fe200078e00ff */
[----:B------:R-:W1:Y:S01]  /*23b0*/  LDCU.64 UR6, c[0x4][0x140] ;  /* 0x01002800ff0677ac */ /* 0x000e620008000a00 */
[----:B------:R-:W2:Y:S01]  /*23c0*/  LDC.64 R2, c[0x4][R2] ;  /* 0x0100000002027b82 */ /* 0x000ea20000000a00 */
[----:B------:R-:W-:Y:S01]  /*23d0*/  IMAD.MOV.U32 R13, RZ, RZ, RZ ;  /* 0x000000ffff0d7224 */ /* 0x000fe200078e00ff */
[----:B------:R-:W3:Y:S01]  /*23e0*/  LDCU.64 UR8, c[0x4][0x48] ;  /* 0x01000900ff0877ac */ /* 0x000ee20008000a00 */
[----:B0-----:R-:W-:Y:S01]  /*23f0*/  MOV R4, UR4 ;  /* 0x0000000400047c02 */ /* 0x001fe20008000f00 */
[----:B------:R-:W-:-:S02]  /*2400*/  IMAD.U32 R5, RZ, RZ, UR5 ;  /* 0x00000005ff057e24 */ /* 0x000fc4000f8e00ff */
[----:B-1----:R-:W-:Y:S02]  /*2410*/  IMAD.U32 R6, RZ, RZ, UR6 ;  /* 0x00000006ff067e24 */ /* 0x002fe4000f8e00ff */
[----:B------:R-:W-:Y:S02]  /*2420*/  IMAD.U32 R7, RZ, RZ, UR7 ;  /* 0x00000007ff077e24 */ /* 0x000fe4000f8e00ff */
[----:B---3--:R-:W-:Y:S01]  /*2430*/  IMAD.U32 R10, RZ, RZ, UR8 ;  /* 0x00000008ff0a7e24 */ /* 0x008fe2000f8e00ff */
[----:B------:R-:W-:-:S07]  /*2440*/  MOV R11, UR9 ;  /* 0x00000009000b7c02 */ /* 0x000fce0008000f00 */
[----:B------:R-:W-:-:S07]  /*2450*/  LEPC R20, `(.L_x_34) ;  /* 0x000000001014794e */ /* 0x000fce0000000000 */
[----:B--2---:R-:W-:Y:S05]  /*2460*/  CALL.ABS.NOINC R2 ;  /* 0x0000000002007343 */ /* 0x004fea0003c00000 */
.L_x_34:
[----:B------:R-:W-:Y:S01]  /*2470*/  PRMT R19, RZ, 0x7610, R19 ;  /* 0x00007610ff137816 */ /* 0x000fe20000000013 */
[----:B------:R-:W-:Y:S06]  /*2480*/  BRA `(.L_x_8) ;  /* 0x00000000003c7947 */ /* 0x000fec0003800000 */
.L_x_33:
[----:B------:R-:W2:Y:S01]  /*2490*/  LDG.E.U8 R2, desc[UR36][R2.64] ;  /* 0x0000002402027981 */ /* 0x000ea2000c1e1100 */
[----:B------:R-:W-:Y:S01]  /*24a0*/  BSSY.RECONVERGENT B0, `(.L_x_35) ;  /* 0x0000007000007945 */ /* 0x000fe20003800200 */
[----:B------:R-:W-:Y:S01]  /*24b0*/  IMAD.MOV.U32 R0, RZ, RZ, 0x400000 ;  /* 0x00400000ff007424 */ /* 0x000fe200078e00ff */
[----:B--2---:R-:W-:-:S13]  /*24c0*/  ISETP.NE.AND P0, PT, R2, RZ, PT ;  /* 0x000000ff0200720c */ /* 0x004fda0003f05270 */
[----:B------:R-:W-:Y:S05]  /*24d0*/  @!P0 BRA `(.L_x_36) ;  /* 0x00000000000c8947 */ /* 0x000fea0003800000 */
[----:B------:R-:W-:-:S13]  /*24e0*/  ISETP.NE.AND P0, PT, R2, 0xff, PT ;  /* 0x000000ff0200780c */ /* 0x000fda0003f05270 */
[----:B------:R-:W-:Y:S01]  /*24f0*/  @!P0 MOV R0, 0x7f800001 ;  /* 0x7f80000100008802 */ /* 0x000fe20000000f00 */
[----:B------:R-:W-:-:S07]  /*2500*/  @P0 IMAD.SHL.U32 R0, R2, 0x800000, RZ ;  /* 0x0080000002000824 */ /* 0x000fce00078e00ff */
.L_x_36:
[----:B------:R-:W-:Y:S05]  /*2510*/  BSYNC.RECONVERGENT B0 ;  /* 0x0000000000007941 */ /* 0x000fea0003800200 */
.L_x_35:
[----:B------:R-:W0:Y:S02]  /*2520*/  F2I.FTZ.TRUNC.NTZ R0, R0 ;  /* 0x0000000000007305 */ /* 0x000e24000021f100 */
[----:B0-----:R-:W-:Y:S01]  /*2530*/  PRMT R19, R0, 0x7610, R19 ;  /* 0x0000761000137816 */ /* 0x001fe20000000013 */
[----:B------:R-:W-:Y:S06]  /*2540*/  BRA `(.L_x_8) ;  /* 0x00000000000c7947 */ /* 0x000fec0003800000 */
.L_x_32:
[----:B------:R2:W5:Y:S01]  /*2550*/  LDG.E.U16 R19, desc[UR36][R2.64] ;  /* 0x0000002402137981 */ /* 0x000562000c1e1500 */
[----:B------:R-:W-:Y:S05]  /*2560*/  BRA `(.L_x_8) ;  /* 0x0000000000047947 */ /* 0x000fea0003800000 */
.L_x_31:
[----:B------:R1:W5:Y:S02]  /*2570*/  LDG.E.U16 R19, desc[UR36][R2.64] ;  /* 0x0000002402137981 */ /* 0x000364000c1e1500 */
.L_x_8:
[----:B------:R-:W0:Y:S01]  /*2580*/  LDCU.64 UR6, c[0x0][0x5f8] ;  /* 0x0000bf00ff0677ac */ /* 0x000e220008000a00 */
[----:B------:R-:W-:-:S04]  /*2590*/  UPRMT UR4, UR42, 0x9910, URZ ;  /* 0x000099102a047896 */ /* 0x000fc800080000ff */
[----:B------:R-:W-:Y:S01]  /*25a0*/  UISETP.GT.AND UP0, UPT, UR4, 0x9, UPT ;  /* 0x000000090400788c */ /* 0x000fe2000bf04270 */
[----:B0123--:R-:W-:-:S05]  /*25b0*/  IADD3 R2, P0, PT, R18, UR6, RZ ;  /* 0x0000000612027c10 */ /* 0x00ffca000ff1e0ff */
        /* <DEDUP_REMOVED lines=12> */
.L_x_40:
[----:B------:R3:W5:Y:S01]  /*2680*/  LDG.E.U8 R0, desc[UR36][R2.64] ;  /* 0x0000002402007981 */ /* 0x000762000c1e1100 */
[----:B------:R-:W-:Y:S05]  /*2690*/  BRA `(.L_x_42) ;  /* 0x0000000c004c7947 */ /* 0x000fea0003800000 */
.L_x_39:
        /* <DEDUP_REMOVED lines=8> */
.L_x_44:
[----:B------:R1:W5:Y:S01]  /*2720*/  LDG.E.U16 R0, desc[UR36][R2.64] ;  /* 0x0000002402007981 */ /* 0x000362000c1e1500 */
[----:B------:R-:W-:Y:S05]  /*2730*/  BRA `(.L_x_42) ;  /* 0x0000000c00247947 */ /* 0x000fea0003800000 */
.L_x_43:
[----:B------:R2:W5:Y:S01]  /*2740*/  LDG.E.U16 R0, desc[UR36][R2.64] ;  /* 0x0000002402007981 */ /* 0x000562000c1e1500 */
[----:B------:R-:W-:Y:S05]  /*2750*/  BRA `(.L_x_42) ;  /* 0x0000000c001c7947 */ /* 0x000fea0003800000 */
.L_x_38:
        /* <DEDUP_REMOVED lines=9> */
.L_x_46:
[----:B------:R-:W2:Y:S02]  /*27f0*/  LDG.E.U16 R4, desc[UR36][R2.64] ;  /* 0x0000002402047981 */ /* 0x000ea4000c1e1500 */
[----:B--2---:R-:W-:-:S06]  /*2800*/  HADD2.F32 R4, -RZ, R4.H0_H0 ;  /* 0x20000004ff047230 */ /* 0x004fcc0000004100 */
[----:B------:R-:W0:Y:S02]  /*2810*/  F2I.FTZ.TRUNC.NTZ R4, R4 ;  /* 0x0000000400047305 */ /* 0x000e24000021f100 */
[----:B0-----:R-:W-:Y:S01]  /*2820*/  PRMT R0, R4, 0x7610, R0 ;  /* 0x0000761004007816 */ /* 0x001fe20000000000 */
[----:B------:R-:W-:Y:S06]  /*2830*/  BRA `(.L_x_42) ;  /* 0x0000000800e47947 */ /* 0x000fec0003800000 */
.L_x_45:
        /* <DEDUP_REMOVED lines=9> */
.L_x_48:
[----:B------:R-:W2:Y:S02]  /*28d0*/  LDG.E.U16 R2, desc[UR36][R2.64] ;  /* 0x0000002402027981 */ /* 0x000ea4000c1e1500 */
[----:B--2---:R-:W-:-:S06]  /*28e0*/  HADD2.F32 R4, -RZ, R2.H0_H0 ;  /* 0x20000002ff047230 */ /* 0x004fcc0000004100 */
[----:B------:R-:W0:Y:S02]  /*28f0*/  F2I.FTZ.TRUNC.NTZ R4, R4 ;  /* 0x0000000400047305 */ /* 0x000e24000021f100 */
[----:B0-----:R-:W-:Y:S01]  /*2900*/  PRMT R0, R4, 0x7610, R0 ;  /* 0x0000761004007816 */ /* 0x001fe20000000000 */
[----:B------:R-:W-:Y:S06]  /*2910*/  BRA `(.L_x_42) ;  /* 0x0000000800ac7947 */ /* 0x000fec0003800000 */
.L_x_47:
[----:B------:R-:W2:Y:S02]  /*2920*/  LDG.E.64 R2, desc[UR36][R2.64] ;  /* 0x0000002402027981 */ /* 0x000ea4000c1e1b00 */
[----:B--2---:R0:W1:Y:S01]  /*2930*/  F2I.F64.TRUNC R0, R2 ;  /* 0x0000000200007311 */ /* 0x004062000030d100 */
[----:B------:R-:W-:Y:S05]  /*2940*/  BRA `(.L_x_42) ;  /* 0x0000000800a07947 */ /* 0x000fea0003800000 */
.L_x_37:
        /* <DEDUP_REMOVED lines=12> */
.L_x_51:
[----:B------:R-:W2:Y:S02]  /*2a10*/  LDG.E.64 R2, desc[UR36][R2.64] ;  /* 0x0000002402027981 */ /* 0x000ea4000c1e1b00 */
[----:B--2---:R0:W1:Y:S01]  /*2a20*/  F2I.F64.TRUNC R0, R2 ;  /* 0x0000000200007311 */ /* 0x004062000030d100 */
[----:B------:R-:W-:Y:S05]  /*2a30*/  BRA `(.L_x_42) ;  /* 0x0000000800647947 */ /* 0x000fea0003800000 */
.L_x_50:
[----:B------:R-:W-:-:S09]  /*2a40*/  UISETP.NE.AND UP0, UPT, UR4, 0xf, UPT ;  /* 0x0000000f0400788c */ /* 0x000fd2000bf05270 */
[----:B------:R-:W-:Y:S05]  /*2a50*/  BRA.U !UP0, `(.L_x_52) ;  /* 0x00000001089c7547 */ /* 0x000fea000b800000 */
[----:B------:R-:W-:-:S09]  /*2a60*/  UISETP.NE.AND UP0, UPT, UR4, 0x17, UPT ;  /* 0x000000170400788c */ /* 0x000fd2000bf05270 */
[----:B------:R-:W-:Y:S05]  /*2a70*/  BRA.U !UP0, `(.L_x_53) ;  /* 0x00000001085c7547 */ /* 0x000fea000b800000 */
[----:B------:R-:W-:-:S09]  /*2a80*/  UISETP.NE.AND UP0, UPT, UR4, 0x18, UPT ;  /* 0x000000180400788c */ /* 0x000fd2000bf05270 */
[----:B------:R-:W-:Y:S05]  /*2a90*/  BRA.U UP0, `(.L_x_41) ;  /* 0x0000000500c87547 */ /* 0x000fea000b800000 */
[----:B------:R-:W2:Y:S01]  /*2aa0*/  LDG.E.U8 R0, desc[UR36][R2.64] ;  /* 0x0000002402007981 */ /* 0x000ea2000c1e1100 */
[----:B------:R-:W-:Y:S02]  /*2ab0*/  IMAD.MOV.U32 R6, RZ, RZ, 0x1f ;  /* 0x0000001fff067424 */ /* 0x000fe400078e00ff */
[----:B--2---:R-:W-:-:S05]  /*2ac0*/  IMAD.SHL.U32 R0, R0, 0x1000000, RZ ;  /* 0x0100000000007824 */ /* 0x004fca00078e00ff */
[C---:B------:R-:W-:Y:S02]  /*2ad0*/  LOP3.LUT R4, R0.reuse, 0x7f000000, RZ, 0xc0, !PT ;  /* 0x7f00000000047812 */ /* 0x040fe400078ec0ff */
[----:B------:R-:W-:Y:S02]  /*2ae0*/  LOP3.LUT P0, RZ, R0, 0x7f000000, RZ, 0xc0, !PT ;  /* 0x7f00000000ff7812 */ /* 0x000fe4000780c0ff */
[----:B------:R-:W0:Y:S02]  /*2af0*/  FLO.U32 R5, R4 ;  /* 0x0000000400057300 */ /* 0x000e2400000e0000 */
[----:B0-----:R-:W-:-:S04]  /*2b00*/  IADD3 R5, PT, PT, -R5, RZ, RZ ;  /* 0x000000ff05057210 */ /* 0x001fc80007ffe1ff */
[----:B------:R-:W-:-:S05]  /*2b10*/  VIADDMNMX.U32 R5, R5, R6, 0x4, !PT ;  /* 0x0000000405057446 */ /* 0x000fca0007800006 */
[----:B------:R-:W-:-:S04]  /*2b20*/  VIADD R5, R5, 0xfffffffc ;  /* 0xfffffffc05057836 */ /* 0x000fc80000000000 */
[----:B------:R-:W-:Y:S01]  /*2b30*/  IMAD.SHL.U32 R7, R5, 0x800000, RZ ;  /* 0x0080000005077824 */ /* 0x000fe200078e00ff */
[C---:B------:R-:W-:Y:S01]  /*2b40*/  SHF.L.U32 R6, R4.reuse, R5, RZ ;  /* 0x0000000504067219 */ /* 0x040fe200000006ff */
[----:B------:R-:W-:-:S03]  /*2b50*/  VIADD R5, R4, 0x1000000 ;  /* 0x0100000004057836 */ /* 0x000fc60000000000 */
        /* <DEDUP_REMOVED lines=9> */
.L_x_53:
[----:B------:R-:W2:Y:S02]  /*2bf0*/  LDG.E.U8 R2, desc[UR36][R2.64] ;  /* 0x0000002402027981 */ /* 0x000ea4000c1e1100 */
[C---:B--2---:R-:W-:Y:S01]  /*2c00*/  SHF.L.U32 R4, R2.reuse, 0x19, RZ ;  /* 0x0000001902047819 */ /* 0x044fe200000006ff */
        /* <DEDUP_REMOVED lines=12> */
.L_x_52:
[----:B------:R-:W2:Y:S02]  /*2cd0*/  LDG.E.U16 R4, desc[UR36][R2.64] ;  /* 0x0000002402047981 */ /* 0x000ea4000c1e1500 */
[----:B--2---:R-:W-:-:S06]  /*2ce0*/  IMAD.U32 R4, R4, 0x10000, RZ ;  /* 0x0001000004047824 */ /* 0x004fcc00078e00ff */
[----:B------:R-:W0:Y:S02]  /*2cf0*/  F2I.FTZ.TRUNC.NTZ R4, R4 ;  /* 0x0000000400047305 */ /* 0x000e24000021f100 */
[----:B0-----:R-:W-:Y:S01]  /*2d00*/  PRMT R0, R4, 0x7610, R0 ;  /* 0x0000761004007816 */ /* 0x001fe20000000000 */
[----:B------:R-:W-:Y:S06]  /*2d10*/  BRA `(.L_x_42) ;  /* 0x0000000400ac7947 */ /* 0x000fec0003800000 */
.L_x_49:
        /* <DEDUP_REMOVED lines=10> */
.L_x_56:
[----:B------:R-:W2:Y:S01]  /*2dc0*/  LDG.E.U8 R3, desc[UR36][R2.64] ;  /* 0x0000002402037981 */ /* 0x000ea2000c1e1100 */
[----:B------:R-:W-:Y:S01]  /*2dd0*/  BSSY.RECONVERGENT B0, `(.L_x_57) ;  /* 0x0000018000007945 */ /* 0x000fe20003800200 */
[----:B------:R-:W-:Y:S01]  /*2de0*/  IMAD.MOV.U32 R4, RZ, RZ, RZ ;  /* 0x000000ffff047224 */ /* 0x000fe200078e00ff */
        /* <DEDUP_REMOVED lines=8> */
[----:B------:R-:W-:-:S04]  /*2e70*/  SHF.R.U32.HI R0, RZ, 0x7, R3 ;  /* 0x00000007ff007819 */ /* 0x000fc80000011603 */
[----:B------:R-:W-:Y:S02]  /*2e80*/  SHF.L.U32 R7, R0, 0x1f, RZ ;  /* 0x0000001f00077819 */ /* 0x000fe400000006ff */
        /* <DEDUP_REMOVED lines=8> */
.L_x_60:
[----:B------:R-:W-:Y:S05]  /*2f10*/  BSYNC.RECONVERGENT B1 ;  /* 0x0000000000017941 */ /* 0x000fea0003800200 */
.L_x_59:
[----:B------:R-:W-:Y:S01]  /*2f20*/  IMAD.SHL.U32 R0, R0, 0x100000, RZ ;  /* 0x0010000000007824 */ /* 0x000fe200078e00ff */
[----:B------:R-:W-:-:S04]  /*2f30*/  LEA R2, R2, 0x3b800000, 0x17 ;  /* 0x3b80000002027811 */ /* 0x000fc800078eb8ff */
[----:B------:R-:W-:-:S07]  /*2f40*/  LOP3.LUT R4, R2, R0, R7, 0xfe, !PT ;  /* 0x0000000002047212 */ /* 0x000fce00078efe07 */
.L_x_58:
[----:B------:R-:W-:Y:S05]  /*2f50*/  BSYNC.RECONVERGENT B0 ;  /* 0x0000000000007941 */ /* 0x000fea0003800200 */
.L_x_57:
[----:B------:R-:W0:Y:S02]  /*2f60*/  F2I.FTZ.TRUNC.NTZ R4, R4 ;  /* 0x0000000400047305 */ /* 0x000e24000021f100 */
[----:B0-----:R-:W-:Y:S01]  /*2f70*/  PRMT R0, R4, 0x7610, R0 ;  /* 0x0000761004007816 */ /* 0x001fe20000000000 */
[----:B------:R-:W-:Y:S06]  /*2f80*/  BRA `(.L_x_42) ;  /* 0x0000000400107947 */ /* 0x000fec0003800000 */
.L_x_55:
        /* <DEDUP_REMOVED lines=21> */
.L_x_64:
[----:B------:R-:W-:Y:S05]  /*30e0*/  BSYNC.RECONVERGENT B1 ;  /* 0x0000000000017941 */ /* 0x000fea0003800200 */
.L_x_63:
[----:B------:R-:W-:Y:S01]  /*30f0*/  IMAD.SHL.U32 R0, R0, 0x200000, RZ ;  /* 0x0020000000007824 */ /* 0x000fe200078e00ff */
[----:B------:R-:W-:-:S04]  /*3100*/  LEA R2, R2, 0x37800000, 0x17 ;  /* 0x3780000002027811 */ /* 0x000fc800078eb8ff */
[----:B------:R-:W-:-:S07]  /*3110*/  LOP3.LUT R4, R2, R0, R7, 0xfe, !PT ;  /* 0x0000000002047212 */ /* 0x000fce00078efe07 */
.L_x_62:
[----:B------:R-:W-:Y:S05]  /*3120*/  BSYNC.RECONVERGENT B0 ;  /* 0x0000000000007941 */ /* 0x000fea0003800200 */
.L_x_61:
[----:B------:R-:W0:Y:S02]  /*3130*/  F2I.FTZ.TRUNC.NTZ R4, R4 ;  /* 0x0000000400047305 */ /* 0x000e24000021f100 */
[----:B0-----:R-:W-:Y:S01]  /*3140*/  PRMT R0, R4, 0x7610, R0 ;  /* 0x0000761004007816 */ /* 0x001fe20000000000 */
[----:B------:R-:W-:Y:S06]  /*3150*/  BRA `(.L_x_42) ;  /* 0x00000000009c7947 */ /* 0x000fec0003800000 */
.L_x_54:
[----:B------:R-:W-:-:S09]  /*3160*/  UISETP.NE.AND UP0, UPT, UR4, 0x1c, UPT ;  /* 0x0000001c0400788c */ /* 0x000fd2000bf05270 */
[----:B------:R-:W-:Y:S05]  /*3170*/  BRA.U !UP0, `(.L_x_65) ;  /* 0x0000000108907547 */ /* 0x000fea000b800000 */
[----:B------:R-:W-:-:S09]  /*3180*/  UISETP.NE.AND UP0, UPT, UR4, 0x1d, UPT ;  /* 0x0000001d0400788c */ /* 0x000fd2000bf05270 */
[----:B------:R-:W-:Y:S05]  /*3190*/  BRA.U !UP0, `(.L_x_66) ;  /* 0x0000000108807547 */ /* 0x000fea000b800000 */
[----:B------:R-:W-:-:S09]  /*31a0*/  UISETP.NE.AND UP0, UPT, UR4, 0x2c, UPT ;  /* 0x0000002c0400788c */ /* 0x000fd2000bf05270 */
[----:B------:R-:W-:Y:S05]  /*31b0*/  BRA.U !UP0, `(.L_x_67) ;  /* 0x0000000108487547 */ /* 0x000fea000b800000 */
.L_x_41:
[----:B------:R-:W-:Y:S01]  /*31c0*/  MOV R2, 0x0 ;  /* 0x0000000000027802 */ /* 0x000fe20000000f00 */
[----:B------:R-:W0:Y:S01]  /*31d0*/  LDCU.64 UR4, c[0x4][0x138] ;  /* 0x01002700ff0477ac */ /* 0x000e220008000a00 */
[----:B------:R-:W-:Y:S02]  /*31e0*/  HFMA2 R12, -RZ, RZ, 0, 5.9604644775390625e-08 ;  /* 0x00000001ff0c7431 */ /* 0x000fe400000001ff */
[----:B------:R-:W-:Y:S01]  /*31f0*/  IMAD.MOV.U32 R8, RZ, RZ, 0x4e ;  /* 0x0000004eff087424 */ /* 0x000fe200078e00ff */
[----:B------:R-:W1:Y:S01]  /*3200*/  LDCU.64 UR6, c[0x4][0x140] ;  /* 0x01002800ff0677ac */ /* 0x000e620008000a00 */
[----:B------:R-:W2:Y:S01]  /*3210*/  LDC.64 R2, c[0x4][R2] ;  /* 0x0100000002027b82 */ /* 0x000ea20000000a00 */
[----:B------:R-:W-:Y:S01]  /*3220*/  IMAD.MOV.U32 R13, RZ, RZ, RZ ;  /* 0x000000ffff0d7224 */ /* 0x000fe200078e00ff */
[----:B------:R-:W3:Y:S01]  /*3230*/  LDCU.64 UR8, c[0x4][0x48] ;  /* 0x01000900ff0877ac */ /* 0x000ee20008000a00 */
[----:B0-----:R-:W-:Y:S02]  /*3240*/  IMAD.U32 R4, RZ, RZ, UR4 ;  /* 0x00000004ff047e24 */ /* 0x001fe4000f8e00ff */
[----:B------:R-:W-:Y:S01]  /*3250*/  IMAD.U32 R5, RZ, RZ, UR5 ;  /* 0x00000005ff057e24 */ /* 0x000fe2000f8e00ff */
[----:B-1----:R-:W-:Y:S01]  /*3260*/  MOV R6, UR6 ;  /* 0x0000000600067c02 */ /* 0x002fe20008000f00 */
[----:B------:R-:W-:-:S02]  /*3270*/  IMAD.U32 R7, RZ, RZ, UR7 ;  /* 0x00000007ff077e24 */ /* 0x000fc4000f8e00ff */
[----:B---3--:R-:W-:Y:S02]  /*3280*/  IMAD.U32 R10, RZ, RZ, UR8 ;  /* 0x00000008ff0a7e24 */ /* 0x008fe4000f8e00ff */
[----:B------:R-:W-:-:S07]  /*3290*/  IMAD.U32 R11, RZ, RZ, UR9 ;  /* 0x00000009ff0b7e24 */ /* 0x000fce000f8e00ff */
[----:B------:R-:W-:-:S07]  /*32a0*/  LEPC R20, `(.L_x_68) ;  /* 0x000000001014794e */ /* 0x000fce0000000000 */
[----:B--2-45:R-:W-:Y:S05]  /*32b0*/  CALL.ABS.NOINC R2 ;  /* 0x0000000002007343 */ /* 0x034fea0003c00000 */
.L_x_68:
[----:B------:R-:W-:Y:S01]  /*32c0*/  PRMT R0, RZ, 0x7610, R0 ;  /* 0x00007610ff007816 */ /* 0x000fe20000000000 */
[----:B------:R-:W-:Y:S06]  /*32d0*/  BRA `(.L_x_42) ;  /* 0x00000000003c7947 */ /* 0x000fec0003800000 */
.L_x_67:
[----:B------:R-:W2:Y:S01]  /*32e0*/  LDG.E.U8 R2, desc[UR36][R2.64] ;  /* 0x0000002402027981 */ /* 0x000ea2000c1e1100 */
[----:B------:R-:W-:Y:S01]  /*32f0*/  BSSY.RECONVERGENT B0, `(.L_x_69) ;  /* 0x0000007000007945 */ /* 0x000fe20003800200 */
[----:B------:R-:W-:Y:S01]  /*3300*/  IMAD.MOV.U32 R4, RZ, RZ, 0x400000 ;  /* 0x00400000ff047424 */ /* 0x000fe200078e00ff */
[----:B--2---:R-:W-:-:S13]  /*3310*/  ISETP.NE.AND P0, PT, R2, RZ, PT ;  /* 0x000000ff0200720c */ /* 0x004fda0003f05270 */
[----:B------:R-:W-:Y:S05]  /*3320*/  @!P0 BRA `(.L_x_70) ;  /* 0x00000000000c8947 */ /* 0x000fea0003800000 */
[----:B------:R-:W-:-:S13]  /*3330*/  ISETP.NE.AND P0, PT, R2, 0xff, PT ;  /* 0x000000ff0200780c */ /* 0x000fda0003f05270 */
[----:B------:R-:W-:Y:S02]  /*3340*/  @!P0 IMAD.MOV.U32 R4, RZ, RZ, 0x7f800001 ;  /* 0x7f800001ff048424 */ /* 0x000fe400078e00ff */
[----:B------:R-:W-:-:S07]  /*3350*/  @P0 IMAD.SHL.U32 R4, R2, 0x800000, RZ ;  /* 0x0080000002040824 */ /* 0x000fce00078e00ff */
.L_x_70:
[----:B------:R-:W-:Y:S05]  /*3360*/  BSYNC.RECONVERGENT B0 ;  /* 0x0000000000007941 */ /* 0x000fea0003800200 */
.L_x_69:
[----:B------:R-:W0:Y:S02]  /*3370*/  F2I.FTZ.TRUNC.NTZ R4, R4 ;  /* 0x0000000400047305 */ /* 0x000e24000021f100 */
[----:B0-----:R-:W-:Y:S01]  /*3380*/  PRMT R0, R4, 0x7610, R0 ;  /* 0x0000761004007816 */ /* 0x001fe20000000000 */
[----:B------:R-:W-:Y:S06]  /*3390*/  BRA `(.L_x_42) ;  /* 0x00000000000c7947 */ /* 0x000fec0003800000 */
.L_x_66:
[----:B------:R0:W5:Y:S01]  /*33a0*/  LDG.E.U16 R0, desc[UR36][R2.64] ;  /* 0x0000002402007981 */ /* 0x000162000c1e1500 */
[----:B------:R-:W-:Y:S05]  /*33b0*/  BRA `(.L_x_42) ;  /* 0x0000000000047947 */ /* 0x000fea0003800000 */
.L_x_65:
[----:B------:R0:W5:Y:S02]  /*33c0*/  LDG.E.U16 R0, desc[UR36][R2.64] ;  /* 0x0000002402007981 */ /* 0x000164000c1e1500 */
.L_x_42:
[----:B------:R-:W0:Y:S01]  /*33d0*/  LDCU.64 UR6, c[0x0][0x5e8] ;  /* 0x0000bd00ff0677ac */ /* 0x000e220008000a00 */
[----:B-1---5:R-:W-:Y:S02]  /*33e0*/  LOP3.LUT R0, R0, 0xffff, RZ, 0xc0, !PT ;  /* 0x0000ffff00007812 */ /* 0x022fe400078ec0ff */
[----:B----4-:R-:W-:Y:S01]  /*33f0*/  PRMT R5, R19, 0x9910, RZ ;  /* 0x0000991013057816 */ /* 0x010fe200000000ff */
[----:B------:R-:W-:Y:S01]  /*3400*/  UPRMT UR4, UR43, 0x9910, URZ ;  /* 0x000099102b047896 */ /* 0x000fe200080000ff */
[----:B------:R-:W-:Y:S02]  /*3410*/  ISETP.GT.U32.AND P0, PT, R0, 0xe, PT ;  /* 0x0000000e0000780c */ /* 0x000fe40003f04070 */
[----:B------:R-:W-:Y:S01]  /*3420*/  SHF.R.S32.HI R9, RZ, 0xf, R5 ;  /* 0x0000000fff097819 */ /* 0x000fe20000011405 */
[----:B------:R-:W-:Y:S01]  /*3430*/  UISETP.GT.AND UP0, UPT, UR4, 0x9, UPT ;  /* 0x000000090400788c */ /* 0x000fe2000bf04270 */
[----:B0-23--:R-:W-:-:S09]  /*3440*/  IADD3 R2, P1, PT, R16, UR6, RZ ;  /* 0x0000000610027c10 */ /* 0x00dfd2000ff3e0ff */
[----:B------:R-:W-:Y:S02]  /*3450*/  @!P0 SHF.R.S32.HI R9, RZ, R0, R5 ;  /* 0x00000000ff098219 */ /* 0x000fe40000011405 */
[----:B------:R-:W-:Y:S01]  /*3460*/  IADD3.X R3, PT, PT, RZ, UR7, RZ, P1, !PT ;  /* 0x00000007ff037c10 */ /* 0x000fe20008ffe4ff */
[----:B------:R-:W-:Y:S06]  /*3470*/  BRA.U UP0, `(.L_x_71) ;  /* 0x0000000100e87547 */ /* 0x000fec000b800000 */
        /* <DEDUP_REMOVED lines=8> */
[----:B------:R0:W-:Y:S01]  /*3500*/  STG.E.U8 desc[UR36][R2.64], R9 ;  /* 0x0000000902007986 */ /* 0x0001e2000c101124 */
[----:B------:R-:W-:Y:S05]  /*3510*/  BRA `(.L_x_76) ;  /* 0x0000000c00587947 */ /* 0x000fea0003800000 */
.L_x_74:
[----:B------:R1:W-:Y:S01]  /*3520*/  STG.E.U8 desc[UR36][R2.64], R9 ;  /* 0x0000000902007986 */ /* 0x0003e2000c101124 */
[----:B------:R-:W-:Y:S05]  /*3530*/  BRA `(.L_x_76) ;  /* 0x0000000c00507947 */ /* 0x000fea0003800000 */
.L_x_73:
[----:B------:R-:W-:-:S09]  /*3540*/  UISETP.NE.AND UP0, UPT, UR4, 0x2, UPT ;  /* 0x000000020400788c */ /* 0x000fd2000bf05270 */
[----:B------:R-:W-:Y:S05]  /*3550*/  BRA.U !UP0, `(.L_x_77) ;  /* 0x00000001082c7547 */ /* 0x000fea000b800000 */
[----:B------:R-:W-:-:S09]  /*3560*/  UISETP.NE.AND UP0, UPT, UR4, 0x3, UPT ;  /* 0x000000030400788c */ /* 0x000fd2000bf05270 */
[----:B------:R-:W-:Y:S05]  /*3570*/  BRA.U !UP0, `(.L_x_78) ;  /* 0x0000000108187547 */ /* 0x000fea000b800000 */
[----:B------:R-:W-:-:S09]  /*3580*/  UISETP.NE.AND UP0, UPT, UR4, 0x4, UPT ;  /* 0x000000040400788c */ /* 0x000fd2000bf05270 */
[----:B------:R-:W-:Y:S05]  /*3590*/  BRA.U UP0, `(.L_x_75) ;  /* 0x00000009009c7547 */ /* 0x000fea000b800000 */
[----:B------:R-:W-:-:S04]  /*35a0*/  PRMT R4, R9, 0x9910, RZ ;  /* 0x0000991009047816 */ /* 0x000fc800000000ff */
[----:B------:R-:W-:-:S05]  /*35b0*/  SHF.R.S32.HI R5, RZ, 0x1f, R4 ;  /* 0x0000001fff057819 */ /* 0x000fca0000011404 */
[----:B------:R4:W-:Y:S01]  /*35c0*/  STG.E.64 desc[UR36][R2.64], R4 ;  /* 0x0000000402007986 */ /* 0x0009e2000c101b24 */
[----:B------:R-:W-:Y:S05]  /*35d0*/  BRA `(.L_x_76) ;  /* 0x0000000c00287947 */ /* 0x000fea0003800000 */
.L_x_78:
[----:B------:R-:W-:-:S05]  /*35e0*/  PRMT R5, R9, 0x9910, RZ ;  /* 0x0000991009057816 */ /* 0x000fca00000000ff */
[----:B------:R3:W-:Y:S01]  /*35f0*/  STG.E desc[UR36][R2.64], R5 ;  /* 0x0000000502007986 */ /* 0x0007e2000c101924 */
[----:B------:R-:W-:Y:S05]  /*3600*/  BRA `(.L_x_76) ;  /* 0x0000000c001c7947 */ /* 0x000fea0003800000 */
.L_x_77:
[----:B------:R2:W-:Y:S01]  /*3610*/  STG.E.U16 desc[UR36][R2.64], R9 ;  /* 0x0000000902007986 */ /* 0x0005e2000c101524 */
[----:B------:R-:W-:Y:S05]  /*3620*/  BRA `(.L_x_76) ;  /* 0x0000000c00147947 */ /* 0x000fea0003800000 */
.L_x_72:
[----:B------:R-:W-:-:S09]  /*3630*/  UISETP.GT.AND UP0, UPT, UR4, 0x6, UPT ;  /* 0x000000060400788c */ /* 0x000fd2000bf04270 */
[----:B------:R-:W-:Y:S05]  /*3640*/  BRA.U UP0, `(.L_x_79) ;  /* 0x00000001002c7547 */ /* 0x000fea000b800000 */
[----:B------:R-:W-:-:S09]  /*3650*/  UISETP.NE.AND UP0, UPT, UR4, 0x5, UPT ;  /* 0x000000050400788c */ /* 0x000fd2000bf05270 */
[----:B------:R-:W-:Y:S05]  /*3660*/  BRA.U !UP0, `(.L_x_80) ;  /* 0x0000000108147547 */ /* 0x000fea000b800000 */
[----:B------:R-:W-:-:S09]  /*3670*/  UISETP.NE.AND UP0, UPT, UR4, 0x6, UPT ;  /* 0x000000060400788c */ /* 0x000fd2000bf05270 */
[----:B------:R-:W-:Y:S05]  /*3680*/  BRA.U UP0, `(.L_x_75) ;  /* 0x0000000900607547 */ /* 0x000fea000b800000 */
[----:B------:R-:W0:Y:S02]  /*3690*/  I2F.S16 R5, R9 ;  /* 0x0000000900057306 */ /* 0x000e240000101400 */
[----:B0-----:R0:W-:Y:S01]  /*36a0*/  STG.E desc[UR36][R2.64], R5 ;  /* 0x0000000502007986 */ /* 0x0011e2000c101924 */
[----:B------:R-:W-:Y:S05]  /*36b0*/  BRA `(.L_x_76) ;  /* 0x0000000800f07947 */ /* 0x000fea0003800000 */
.L_x_80:
[----:B------:R-:W0:Y:S02]  /*36c0*/  I2F.S16 R0, R9 ;  /* 0x0000000900007306 */ /* 0x000e240000101400 */
[----:B0-----:R-:W-:-:S05]  /*36d0*/  F2FP.F16.F32.PACK_AB R0, RZ, R0 ;  /* 0x00000000ff00723e */ /* 0x001fca00000000ff */
[----:B------:R0:W-:Y:S01]  /*36e0*/  STG.E.U16 desc[UR36][R2.64], R0 ;  /* 0x0000000002007986 */ /* 0x0001e2000c101524 */
[----:B------:R-:W-:Y:S05]  /*36f0*/  BRA `(.L_x_76) ;  /* 0x0000000800e07947 */ /* 0x000fea0003800000 */
.L_x_79:
[----:B------:R-:W-:-:S09]  /*3700*/  UISETP.NE.AND UP0, UPT, UR4, 0x7, UPT ;  /* 0x000000070400788c */ /* 0x000fd2000bf05270 */
[----:B------:R-:W-:Y:S05]  /*3710*/  BRA.U !UP0, `(.L_x_81) ;  /* 0x0000000108347547 */ /* 0x000fea000b800000 */
[----:B------:R-:W-:-:S09]  /*3720*/  UISETP.NE.AND UP0, UPT, UR4, 0x8, UPT ;  /* 0x000000080400788c */ /* 0x000fd2000bf05270 */
[----:B------:R-:W-:Y:S05]  /*3730*/  BRA.U !UP0, `(.L_x_82) ;  /* 0x0000000108187547 */ /* 0x000fea000b800000 */
[----:B------:R-:W-:-:S09]  /*3740*/  UISETP.NE.AND UP0, UPT, UR4, 0x9, UPT ;  /* 0x000000090400788c */ /* 0x000fd2000bf05270 */
[----:B------:R-:W-:Y:S05]  /*3750*/  BRA.U UP0, `(.L_x_75) ;  /* 0x00000009002c7547 */ /* 0x000fea000b800000 */
[----:B------:R-:W0:Y:S01]  /*3760*/  I2F.S16 R4, R9 ;  /* 0x0000000900047306 */ /* 0x000e220000101400 */
[----:B------:R-:W-:-:S05]  /*3770*/  IMAD.MOV.U32 R5, RZ, RZ, RZ ;  /* 0x000000ffff057224 */ /* 0x000fca00078e00ff */
[----:B0-----:R0:W-:Y:S01]  /*3780*/  STG.E.64 desc[UR36][R2.64], R4 ;  /* 0x0000000402007986 */ /* 0x0011e2000c101b24 */
[----:B------:R-:W-:Y:S05]  /*3790*/  BRA `(.L_x_76) ;  /* 0x0000000800b87947 */ /* 0x000fea0003800000 */
.L_x_82:
[----:B------:R-:W0:Y:S02]  /*37a0*/  I2F.S16 R9, R9 ;  /* 0x0000000900097306 */ /* 0x000e240000101400 */
[----:B0-----:R-:W-:-:S04]  /*37b0*/  F2FP.F16.F32.PACK_AB R5, RZ, R9 ;  /* 0x00000009ff05723e */ /* 0x001fc800000000ff */
[----:B------:R-:W-:-:S05]  /*37c0*/  PRMT R5, R5, 0x5410, RZ ;  /* 0x0000541005057816 */ /* 0x000fca00000000ff */
[----:B------:R0:W-:Y:S01]  /*37d0*/  STG.E desc[UR36][R2.64], R5 ;  /* 0x0000000502007986 */ /* 0x0001e2000c101924 */
[----:B------:R-:W-:Y:S05]  /*37e0*/  BRA `(.L_x_76) ;  /* 0x0000000800a47947 */ /* 0x000fea0003800000 */
.L_x_81:
[----:B------:R-:W0:Y:S02]  /*37f0*/  I2F.F64.S16 R4, R9 ;  /* 0x0000000900047312 */ /* 0x000e240000101c00 */
[----:B0-----:R0:W-:Y:S01]  /*3800*/  STG.E.64 desc[UR36][R2.64], R4 ;  /* 0x0000000402007986 */ /* 0x0011e2000c101b24 */
[----:B------:R-:W-:Y:S05]  /*3810*/  BRA `(.L_x_76) ;  /* 0x0000000800987947 */ /* 0x000fea0003800000 */
.L_x_71:
        /* <DEDUP_REMOVED lines=8> */
[----:B------:R-:W-:-:S04]  /*38a0*/  PRMT R0, R9, 0x9910, RZ ;  /* 0x0000991009007816 */ /* 0x000fc800000000ff */
[----:B------:R-:W-:-:S04]  /*38b0*/  ISETP.NE.AND P0, PT, R0, RZ, PT ;  /* 0x000000ff0000720c */ /* 0x000fc80003f05270 */
[----:B------:R-:W-:-:S05]  /*38c0*/  SEL R5, RZ, 0x1, !P0 ;  /* 0x00000001ff057807 */ /* 0x000fca0004000000 */
[----:B------:R0:W-:Y:S01]  /*38d0*/  STG.E.U8 desc[UR36][R2.64], R5 ;  /* 0x0000000502007986 */ /* 0x0001e2000c101124 */
[----:B------:R-:W-:Y:S05]  /*38e0*/  BRA `(.L_x_76) ;  /* 0x0000000800647947 */ /* 0x000fea0003800000 */
.L_x_85:
[----:B------:R-:W0:Y:S01]  /*38f0*/  I2F.F64.S16 R4, R9 ;  /* 0x0000000900047312 */ /* 0x000e220000101c00 */
[----:B------:R-:W-:-:S05]  /*3900*/  CS2R R6, SRZ ;  /* 0x0000000000067805 */ /* 0x000fca000001ff00 */
[----:B0-----:R0:W-:Y:S01]  /*3910*/  STG.E.128 desc[UR36][R2.64], R4 ;  /* 0x0000000402007986 */ /* 0x0011e2000c101d24 */
[----:B------:R-:W-:Y:S05]  /*3920*/  BRA `(.L_x_76) ;  /* 0x0000000800547947 */ /* 0x000fea0003800000 */
.L_x_84:
[----:B------:R-:W-:-:S09]  /*3930*/  UISETP.NE.AND UP0, UPT, UR4, 0xf, UPT ;  /* 0x0000000f0400788c */ /* 0x000fd2000bf05270 */
[----:B------:R-:W-:Y:S05]  /*3940*/  BRA.U !UP0, `(.L_x_86) ;  /* 0x0000000108a07547 */ /* 0x000fea000b800000 */
[----:B------:R-:W-:-:S09]  /*3950*/  UISETP.NE.AND UP0, UPT, UR4, 0x17, UPT ;  /* 0x000000170400788c */ /* 0x000fd2000bf05270 */
[----:B------:R-:W-:Y:S05]  /*3960*/  BRA.U !UP0, `(.L_x_87) ;  /* 0x00000001084c7547 */ /* 0x000fea000b800000 */
[----:B------:R-:W-:-:S09]  /*3970*/  UISETP.NE.AND UP0, UPT, UR4, 0x18, UPT ;  /* 0x000000180400788c */ /* 0x000fd2000bf05270 */
[----:B------:R-:W-:Y:S05]  /*3980*/  BRA.U UP0, `(.L_x_75) ;  /* 0x0000000500a07547 */ /* 0x000fea000b800000 */
[----:B------:R-:W0:Y:S01]  /*3990*/  I2F.S16 R9, R9 ;  /* 0x0000000900097306 */ /* 0x000e220000101400 */
[----:B------:R-:W-:Y:S01]  /*39a0*/  BSSY.RECONVERGENT B0, `(.L_x_88) ;  /* 0x000000c000007945 */ /* 0x000fe20003800200 */
[----:B------:R-:W-:Y:S01]  /*39b0*/  IMAD.MOV.U32 R0, RZ, RZ, 0x7f ;  /* 0x0000007fff007424 */ /* 0x000fe200078e00ff */
[----:B0-----:R-:W-:Y:S02]  /*39c0*/  LOP3.LUT R6, R9, 0x7fffffff, RZ, 0xc0, !PT ;  /* 0x7fffffff09067812 */ /* 0x001fe400078ec0ff */
[----:B------:R-:W-:Y:S02]  /*39d0*/  SHF.R.U32.HI R5, RZ, 0x18, R9 ;  /* 0x00000018ff057819 */ /* 0x000fe40000011609 */
[----:B------:R-:W-:-:S13]  /*39e0*/  ISETP.GT.U32.AND P0, PT, R6, 0x43efffff, PT ;  /* 0x43efffff0600780c */ /* 0x000fda0003f04070 */
[----:B------:R-:W-:Y:S05]  /*39f0*/  @P0 BRA `(.L_x_89) ;  /* 0x0000000000180947 */ /* 0x000fea0003800000 */
[----:B------:R-:W-:-:S13]  /*3a00*/  ISETP.GT.U32.AND P0, PT, R6, 0x3c7fffff, PT ;  /* 0x3c7fffff0600780c */ /* 0x000fda0003f04070 */
[----:B------:R-:W-:-:S04]  /*3a10*/  @P0 SHF.R.U32.HI R0, RZ, 0x14, R9 ;  /* 0x00000014ff000819 */ /* 0x000fc80000011609 */
[----:B------:R-:W-:Y:S01]  /*3a20*/  @P0 LOP3.LUT R4, R0, 0x1, RZ, 0xc0, !PT ;  /* 0x0000000100040812 */ /* 0x000fe200078ec0ff */
[----:B------:R-:W-:-:S03]  /*3a30*/  @!P0 FADD.FTZ R0, R6, 16384 ;  /* 0x4680000006008421 */ /* 0x000fc60000010000 */
[----:B------:R-:W-:-:S04]  /*3a40*/  @P0 IADD3 R4, PT, PT, R9, 0x407ffff, R4 ;  /* 0x0407ffff09040810 */ /* 0x000fc80007ffe004 */
[----:B------:R-:W-:-:S07]  /*3a50*/  @P0 SHF.R.U32.HI R0, RZ, 0x14, R4 ;  /* 0x00000014ff000819 */ /* 0x000fce0000011604 */
.L_x_89:
[----:B------:R-:W-:Y:S05]  /*3a60*/  BSYNC.RECONVERGENT B0 ;  /* 0x0000000000007941 */ /* 0x000fea0003800200 */
.L_x_88:
[----:B------:R-:W-:-:S05]  /*3a70*/  LOP3.LUT R5, R0, 0x80, R5, 0xf8, !PT ;  /* 0x0000008000057812 */ /* 0x000fca00078ef805 */
[----:B------:R0:W-:Y:S01]  /*3a80*/  STG.E.U8 desc[UR36][R2.64], R5 ;  /* 0x0000000502007986 */ /* 0x0001e2000c101124 */
[----:B------:R-:W-:Y:S05]  /*3a90*/  BRA `(.L_x_76) ;  /* 0x0000000400f87947 */ /* 0x000fea0003800000 */
.L_x_87:
[----:B------:R-:W0:Y:S01]  /*3aa0*/  I2F.S16 R9, R9 ;  /* 0x0000000900097306 */ /* 0x000e220000101400 */
[----:B------:R-:W-:Y:S01]  /*3ab0*/  BSSY.RECONVERGENT B0, `(.L_x_90) ;  /* 0x000000e000007945 */ /* 0x000fe20003800200 */
[----:B0-----:R-:W-:Y:S02]  /*3ac0*/  LOP3.LUT R6, R9, 0x7fffffff, RZ, 0xc0, !PT ;  /* 0x7fffffff09067812 */ /* 0x001fe400078ec0ff */
[----:B------:R-:W-:Y:S02]  /*3ad0*/  SHF.R.U32.HI R5, RZ, 0x18, R9 ;  /* 0x00000018ff057819 */ /* 0x000fe40000011609 */
[----:B------:R-:W-:-:S13]  /*3ae0*/  ISETP.GE.U32.AND P1, PT, R6, 0x47800000, PT ;  /* 0x478000000600780c */ /* 0x000fda0003f26070 */
[----:B------:R-:W-:Y:S01]  /*3af0*/  @P1 IMAD.MOV.U32 R0, RZ, RZ, 0x7f ;  /* 0x0000007fff001424 */ /* 0x000fe200078e00ff */
[----:B------:R-:W-:-:S04]  /*3b00*/  @P1 ISETP.GT.U32.AND P0, PT, R6, 0x7f800000, PT ;  /* 0x7f8000000600180c */ /* 0x000fc80003f04070 */
[----:B------:R-:W-:Y:S01]  /*3b10*/  @P1 SEL R0, R0, 0x7c, P0 ;  /* 0x0000007c00001807 */ /* 0x000fe20000000000 */
[----:B------:R-:W-:Y:S08]  /*3b20*/  @P1 BRA `(.L_x_91) ;  /* 0x0000000000181947 */ /* 0x000ff00003800000 */
[----:B------:R-:W-:-:S13]  /*3b30*/  ISETP.GT.U32.AND P0, PT, R6, 0x387fffff, PT ;  /* 0x387fffff0600780c */ /* 0x000fda0003f04070 */
[----:B------:R-:W-:-:S04]  /*3b40*/  @P0 SHF.R.U32.HI R0, RZ, 0x15, R9 ;  /* 0x00000015ff000819 */ /* 0x000fc80000011609 */
[----:B------:R-:W-:Y:S01]  /*3b50*/  @P0 LOP3.LUT R4, R0, 0x1, RZ, 0xc0, !PT ;  /* 0x0000000100040812 */ /* 0x000fe200078ec0ff */
[----:B------:R-:W-:-:S03]  /*3b60*/  @!P0 FADD.FTZ R0, R6, 128 ;  /* 0x4300000006008421 */ /* 0x000fc60000010000 */
[----:B------:R-:W-:-:S04]  /*3b70*/  @P0 IADD3 R4, PT, PT, R9, 0x80fffff, R4 ;  /* 0x080fffff09040810 */ /* 0x000fc80007ffe004 */
[----:B------:R-:W-:-:S07]  /*3b80*/  @P0 SHF.R.U32.HI R0, RZ, 0x15, R4 ;  /* 0x00000015ff000819 */ /* 0x000fce0000011604 */
.L_x_91:
[----:B------:R-:W-:Y:S05]  /*3b90*/  BSYNC.RECONVERGENT B0 ;  /* 0x0000000000007941 */ /* 0x000fea0003800200 */
.L_x_90:
[----:B------:R-:W-:-:S05]  /*3ba0*/  LOP3.LUT R5, R0, 0x80, R5, 0xf8, !PT ;  /* 0x0000008000057812 */ /* 0x000fca00078ef805 */
[----:B------:R0:W-:Y:S01]  /*3bb0*/  STG.E.U8 desc[UR36][R2.64], R5 ;  /* 0x0000000502007986 */ /* 0x0001e2000c101124 */
[----:B------:R-:W-:Y:S05]  /*3bc0*/  BRA `(.L_x_76) ;  /* 0x0000000400ac7947 */ /* 0x000fea0003800000 */
.L_x_86:
[----:B------:R-:W0:Y:S02]  /*3bd0*/  I2F.S16 R0, R9 ;  /* 0x0000000900007306 */ /* 0x000e240000101400 */
[----:B0-----:R-:W-:-:S05]  /*3be0*/  F2FP.BF16.F32.PACK_AB R0, RZ, R0 ;  /* 0x00000000ff00723e */ /* 0x001fca00000010ff */
[----:B------:R0:W-:Y:S01]  /*3bf0*/  STG.E.U16 desc[UR36][R2.64], R0 ;  /* 0x0000000002007986 */ /* 0x0001e2000c101524 */
[----:B------:R-:W-:Y:S05]  /*3c00*/  BRA `(.L_x_76) ;  /* 0x00000004009c7947 */ /* 0x000fea0003800000 */
.L_x_83:
        /* <DEDUP_REMOVED lines=8> */
[----:B------:R0:W-:Y:S01]  /*3c90*/  STG.E.U16 desc[UR36][R2.64], R9 ;  /* 0x0000000902007986 */ /* 0x0001e2000c101524 */
[----:B------:R-:W-:Y:S05]  /*3ca0*/  BRA `(.L_x_76) ;  /* 0x0000000400747947 */ /* 0x000fea0003800000 */
.L_x_94:
[----:B------:R-:W0:Y:S01]  /*3cb0*/  I2F.S16 R5, R9 ;  /* 0x0000000900057306 */ /* 0x000e220000101400 */
[----:B------:R-:W-:Y:S01]  /*3cc0*/  BSSY.RECONVERGENT B0, `(.L_x_95) ;  /* 0x0000014000007945 */ /* 0x000fe20003800200 */
[----:B------:R-:W-:Y:S01]  /*3cd0*/  IMAD.MOV.U32 R0, RZ, RZ, 0x80 ;  /* 0x00000080ff007424 */ /* 0x000fe200078e00ff */
[----:B0-----:R-:W-:-:S04]  /*3ce0*/  LOP3.LUT R4, R5, 0x7fffffff, RZ, 0xc0, !PT ;  /* 0x7fffffff05047812 */ /* 0x001fc800078ec0ff */
[----:B------:R-:W-:-:S13]  /*3cf0*/  ISETP.GT.U32.AND P0, PT, R4, 0x437fffff, PT ;  /* 0x437fffff0400780c */ /* 0x000fda0003f04070 */
[----:B------:R-:W-:Y:S05]  /*3d00*/  @P0 BRA `(.L_x_96) ;  /* 0x00000000003c0947 */ /* 0x000fea0003800000 */
[----:B------:R-:W-:-:S13]  /*3d10*/  ISETP.GT.U32.AND P0, PT, R4, 0x3bffffff, PT ;  /* 0x3bffffff0400780c */ /* 0x000fda0003f04070 */
[----:B------:R-:W-:Y:S05]  /*3d20*/  @P0 BRA `(.L_x_97) ;  /* 0x0000000000140947 */ /* 0x000fea0003800000 */
[----:B------:R-:W-:-:S05]  /*3d30*/  FADD.FTZ R0, R4, 8192 ;  /* 0x4600000004007421 */ /* 0x000fca0000010000 */
[----:B------:R-:W-:Y:S02]  /*3d40*/  LOP3.LUT P0, R4, R0, 0xff, RZ, 0xc0, !PT ;  /* 0x000000ff00047812 */ /* 0x000fe4000780c0ff */
[----:B------:R-:W-:-:S11]  /*3d50*/  PRMT R0, RZ, 0x7610, R0 ;  /* 0x00007610ff007816 */ /* 0x000fd60000000000 */
[----:B------:R-:W-:Y:S05]  /*3d60*/  @!P0 BRA `(.L_x_96) ;  /* 0x0000000000248947 */ /* 0x000fea0003800000 */
[----:B------:R-:W-:Y:S05]  /*3d70*/  BRA `(.L_x_98) ;  /* 0x0000000000147947 */ /* 0x000fea0003800000 */
.L_x_97:
[----:B------:R-:W-:-:S04]  /*3d80*/  SHF.R.U32.HI R0, RZ, 0x14, R5 ;  /* 0x00000014ff007819 */ /* 0x000fc80000011605 */
[----:B------:R-:W-:-:S04]  /*3d90*/  LOP3.LUT R0, R0, 0x1, RZ, 0xc0, !PT ;  /* 0x0000000100007812 */ /* 0x000fc800078ec0ff */
[----:B------:R-:W-:-:S04]  /*3da0*/  IADD3 R0, PT, PT, R5, 0x487ffff, R0 ;  /* 0x0487ffff05007810 */ /* 0x000fc80007ffe000 */
[----:B------:R-:W-:-:S04]  /*3db0*/  SHF.R.U32.HI R0, RZ, 0x14, R0 ;  /* 0x00000014ff007819 */ /* 0x000fc80000011600 */
[----:B------:R-:W-:-:S07]  /*3dc0*/  LOP3.LUT R4, R0, 0xff, RZ, 0xc0, !PT ;  /* 0x000000ff00047812 */ /* 0x000fce00078ec0ff */
.L_x_98:
[----:B------:R-:W-:-:S04]  /*3dd0*/  SHF.R.U32.HI R5, RZ, 0x18, R5 ;  /* 0x00000018ff057819 */ /* 0x000fc80000011605 */
[----:B------:R-:W-:-:S04]  /*3de0*/  LOP3.LUT R4, R4, 0x80, R5, 0xf8, !PT ;  /* 0x0000008004047812 */ /* 0x000fc800078ef805 */
[----:B------:R-:W-:-:S07]  /*3df0*/  PRMT R0, R4, 0x7610, R0 ;  /* 0x0000761004007816 */ /* 0x000fce0000000000 */
.L_x_96:
[----:B------:R-:W-:Y:S05]  /*3e00*/  BSYNC.RECONVERGENT B0 ;  /* 0x0000000000007941 */ /* 0x000fea0003800200 */
.L_x_95:
[----:B------:R0:W-:Y:S01]  /*3e10*/  STG.E.U8 desc[UR36][R2.64], R0 ;  /* 0x0000000002007986 */ /* 0x0001e2000c101124 */
[----:B------:R-:W-:Y:S05]  /*3e20*/  BRA `(.L_x_76) ;  /* 0x0000000400147947 */ /* 0x000fea0003800000 */
.L_x_93:
[----:B------:R-:W0:Y:S01]  /*3e30*/  I2F.S16 R5, R9 ;  /* 0x0000000900057306 */ /* 0x000e220000101400 */
[----:B------:R-:W-:Y:S01]  /*3e40*/  BSSY.RECONVERGENT B0, `(.L_x_99) ;  /* 0x0000014000007945 */ /* 0x000fe20003800200 */
[----:B------:R-:W-:Y:S02]  /*3e50*/  MOV R0, 0x80 ;  /* 0x0000008000007802 */ /* 0x000fe40000000f00 */
        /* <DEDUP_REMOVED lines=10> */
.L_x_101:
[----:B------:R-:W-:-:S04]  /*3f00*/  SHF.R.U32.HI R0, RZ, 0x15, R5 ;  /* 0x00000015ff007819 */ /* 0x000fc80000011605 */
[----:B------:R-:W-:-:S04]  /*3f10*/  LOP3.LUT R0, R0, 0x1, RZ, 0xc0, !PT ;  /* 0x0000000100007812 */ /* 0x000fc800078ec0ff */
[----:B------:R-:W-:-:S04]  /*3f20*/  IADD3 R0, PT, PT, R5, 0x88fffff, R0 ;  /* 0x088fffff05007810 */ /* 0x000fc80007ffe000 */
[----:B------:R-:W-:-:S04]  /*3f30*/  SHF.R.U32.HI R0, RZ, 0x15, R0 ;  /* 0x00000015ff007819 */ /* 0x000fc80000011600 */
[----:B------:R-:W-:-:S07]  /*3f40*/  LOP3.LUT R4, R0, 0xff, RZ, 0xc0, !PT ;  /* 0x000000ff00047812 */ /* 0x000fce00078ec0ff */
.L_x_102:
[----:B------:R-:W-:-:S04]  /*3f50*/  SHF.R.U32.HI R5, RZ, 0x18, R5 ;  /* 0x00000018ff057819 */ /* 0x000fc80000011605 */
[----:B------:R-:W-:-:S04]  /*3f60*/  LOP3.LUT R4, R4, 0x80, R5, 0xf8, !PT ;  /* 0x0000008004047812 */ /* 0x000fc800078ef805 */
[----:B------:R-:W-:-:S07]  /*3f70*/  PRMT R0, R4, 0x7610, R0 ;  /* 0x0000761004007816 */ /* 0x000fce0000000000 */
.L_x_100:
[----:B------:R-:W-:Y:S05]  /*3f80*/  BSYNC.RECONVERGENT B0 ;  /* 0x0000000000007941 */ /* 0x000fea0003800200 */
.L_x_99:
[----:B------:R0:W-:Y:S01]  /*3f90*/  STG.E.U8 desc[UR36][R2.64], R0 ;  /* 0x0000000002007986 */ /* 0x0001e2000c101124 */
[----:B------:R-:W-:Y:S05]  /*3fa0*/  BRA `(.L_x_76) ;  /* 0x0000000000b47947 */ /* 0x000fea0003800000 */
.L_x_92:
[----:B------:R-:W-:-:S09]  /*3fb0*/  UISETP.NE.AND UP0, UPT, UR4, 0x1c, UPT ;  /* 0x0000001c0400788c */ /* 0x000fd2000bf05270 */
[----:B------:R-:W-:Y:S05]  /*3fc0*/  BRA.U !UP0, `(.L_x_103) ;  /* 0x0000000108a47547 */ /* 0x000fea000b800000 */
[----:B------:R-:W-:-:S09]  /*3fd0*/  UISETP.NE.AND UP0, UPT, UR4, 0x1d, UPT ;  /* 0x0000001d0400788c */ /* 0x000fd2000bf05270 */
[----:B------:R-:W-:Y:S05]  /*3fe0*/  BRA.U !UP0, `(.L_x_104) ;  /* 0x00000001088c7547 */ /* 0x000fea000b800000 */
[----:B------:R-:W-:-:S09]  /*3ff0*/  UISETP.NE.AND UP0, UPT, UR4, 0x2c, UPT ;  /* 0x0000002c0400788c */ /* 0x000fd2000bf05270 */
[----:B------:R-:W-:Y:S05]  /*4000*/  BRA.U !UP0, `(.L_x_105) ;  /* 0x0000000108447547 */ /* 0x000fea000b800000 */
.L_x_75:
[----:B------:R-:W-:Y:S01]  /*4010*/  MOV R0, 0x0 ;  /* 0x0000000000007802 */ /* 0x000fe20000000f00 */
[----:B------:R-:W0:Y:S01]  /*4020*/  LDCU.64 UR6, c[0x4][0x138] ;  /* 0x01002700ff0677ac */ /* 0x000e220008000a00 */
[----:B------:R-:W-:Y:S02]  /*4030*/  IMAD.MOV.U32 R8, RZ, RZ, 0x65 ;  /* 0x00000065ff087424 */ /* 0x000fe400078e00ff */
[----:B------:R1:W2:Y:S01]  /*4040*/  LDC.64 R2, c[0x4][R0] ;  /* 0x0100000000027b82 */ /* 0x0002a20000000a00 */
[----:B------:R-:W3:Y:S01]  /*4050*/  LDCU.64 UR8, c[0x4][0x140] ;  /* 0x01002800ff0877ac */ /* 0x000ee20008000a00 */
[----:B------:R-:W-:Y:S02]  /*4060*/  IMAD.MOV.U32 R12, RZ, RZ, 0x1 ;  /* 0x00000001ff0c7424 */ /* 0x000fe400078e00ff */
[----:B------:R-:W-:Y:S01]  /*4070*/  IMAD.MOV.U32 R13, RZ, RZ, RZ ;  /* 0x000000ffff0d7224 */ /* 0x000fe200078e00ff */
[----:B------:R-:W4:Y:S01]  /*4080*/  LDCU.64 UR4, c[0x4][0x50] ;  /* 0x01000a00ff0477ac */ /* 0x000f220008000a00 */
[----:B0-----:R-:W-:-:S02]  /*4090*/  IMAD.U32 R4, RZ, RZ, UR6 ;  /* 0x00000006ff047e24 */ /* 0x001fc4000f8e00ff */
[----:B------:R-:W-:Y:S02]  /*40a0*/  IMAD.U32 R5, RZ, RZ, UR7 ;  /* 0x00000007ff057e24 */ /* 0x000fe4000f8e00ff */
[----:B---3--:R-:W-:Y:S02]  /*40b0*/  IMAD.U32 R6, RZ, RZ, UR8 ;  /* 0x00000008ff067e24 */ /* 0x008fe4000f8e00ff */
[----:B------:R-:W-:Y:S01]  /*40c0*/  IMAD.U32 R7, RZ, RZ, UR9 ;  /* 0x00000009ff077e24 */ /* 0x000fe2000f8e00ff */
[----:B----4-:R-:W-:Y:S01]  /*40d0*/  MOV R10, UR4 ;  /* 0x00000004000a7c02 */ /* 0x010fe20008000f00 */
[----:B-1----:R-:W-:-:S07]  /*40e0*/  IMAD.U32 R11, RZ, RZ, UR5 ;  /* 0x00000005ff0b7e24 */ /* 0x002fce000f8e00ff */
[----:B------:R-:W-:-:S07]  /*40f0*/  LEPC R20, `(.L_x_106) ;  /* 0x000000001014794e */ /* 0x000fce0000000000 */
[----:B--2---:R-:W-:Y:S05]  /*4100*/  CALL.ABS.NOINC R2 ;  /* 0x0000000002007343 */ /* 0x004fea0003c00000 */
.L_x_106:
[----:B------:R-:W-:Y:S05]  /*4110*/  BRA `(.L_x_76) ;  /* 0x0000000000587947 */ /* 0x000fea0003800000 */
.L_x_105:
[----:B------:R-:W0:Y:S02]  /*4120*/  I2F.S16 R6, R9 ;  /* 0x0000000900067306 */ /* 0x000e240000101400 */
[----:B0-----:R-:W-:-:S04]  /*4130*/  SHF.R.U32.HI R4, RZ, 0x17, R6 ;  /* 0x00000017ff047819 */ /* 0x001fc80000011606 */
[----:B------:R-:W-:-:S04]  /*4140*/  LOP3.LUT R5, R4, 0xff, RZ, 0xc0, !PT ;  /* 0x000000ff04057812 */ /* 0x000fc800078ec0ff */
[----:B------:R-:W-:-:S13]  /*4150*/  ISETP.NE.AND P1, PT, R5, 0xff, PT ;  /* 0x000000ff0500780c */ /* 0x000fda0003f25270 */
[--C-:B------:R-:W-:Y:S02]  /*4160*/  @P1 SHF.R.U32.HI R0, RZ, 0x16, R6.reuse ;  /* 0x00000016ff001819 */ /* 0x100fe40000011606 */
[----:B------:R-:W-:Y:S01]  /*4170*/  @P1 LOP3.LUT P0, RZ, R5, 0x3fffff, R6, 0xf8, !PT ;  /* 0x003fffff05ff1812 */ /* 0x000fe2000780f806 */
[----:B------:R-:W-:Y:S01]  /*4180*/  HFMA2 R5, -RZ, RZ, 0, 1.5199184417724609375e-05 ;  /* 0x000000ffff057431 */ /* 0x000fe200000001ff */
[----:B------:R-:W-:-:S04]  /*4190*/  @P1 LOP3.LUT R0, R0, 0x1, RZ, 0xc0, !PT ;  /* 0x0000000100001812 */ /* 0x000fc800078ec0ff */
[----:B------:R-:W-:Y:S01]  /*41a0*/  @P1 ISETP.EQ.U32.AND P2, PT, R0, 0x1, P0 ;  /* 0x000000010000180c */ /* 0x000fe20000742070 */
[----:B------:R-:W-:Y:S01]  /*41b0*/  @P1 VIADD R0, R4, 0x1 ;  /* 0x0000000104001836 */ /* 0x000fe20000000000 */
[----:B------:R-:W-:Y:S02]  /*41c0*/  PLOP3.LUT P0, PT, PT, PT, PT, 0x80, 0x8 ;  /* 0x000000000008781c */ /* 0x000fe40003f0f070 */
[----:B------:R-:W-:-:S13]  /*41d0*/  @P1 PLOP3.LUT P0, PT, P2, PT, PT, 0x80, 0x8 ;  /* 0x000000000008181c */ /* 0x000fda000170f070 */
[----:B------:R-:W-:-:S04]  /*41e0*/  @!P0 IMAD.MOV R0, RZ, RZ, R4 ;  /* 0x000000ffff008224 */ /* 0x000fc800078e0204 */
[----:B------:R-:W-:-:S05]  /*41f0*/  @P1 IMAD.MOV.U32 R5, RZ, RZ, R0 ;  /* 0x000000ffff051224 */ /* 0x000fca00078e0000 */
[----:B------:R0:W-:Y:S01]  /*4200*/  STG.E.U8 desc[UR36][R2.64], R5 ;  /* 0x0000000502007986 */ /* 0x0001e2000c101124 */
[----:B------:R-:W-:Y:S05]  /*4210*/  BRA `(.L_x_76) ;  /* 0x0000000000187947 */ /* 0x000fea0003800000 */
.L_x_104:
[----:B------:R-:W-:-:S04]  /*4220*/  PRMT R4, R9, 0x9910, RZ ;  /* 0x0000991009047816 */ /* 0x000fc800000000ff */
[----:B------:R-:W-:-:S05]  /*4230*/  SHF.R.S32.HI R5, RZ, 0x1f, R4 ;  /* 0x0000001fff057819 */ /* 0x000fca0000011404 */
[----:B------:R0:W-:Y:S01]  /*4240*/  STG.E.64 desc[UR36][R2.64], R4 ;  /* 0x0000000402007986 */ /* 0x0001e2000c101b24 */
[----:B------:R-:W-:Y:S05]  /*4250*/  BRA `(.L_x_76) ;  /* 0x0000000000087947 */ /* 0x000fea0003800000 */
.L_x_103:
[----:B------:R-:W-:-:S05]  /*4260*/  PRMT R5, R9, 0x9910, RZ ;  /* 0x0000991009057816 */ /* 0x000fca00000000ff */
[----:B------:R0:W-:Y:S02]  /*4270*/  STG.E desc[UR36][R2.64], R5 ;  /* 0x0000000502007986 */ /* 0x0001e4000c101924 */
.L_x_76:
[----:B------:R-:W-:-:S07]  /*4280*/  VIADD R17, R17, 0x80 ;  /* 0x0000008011117836 */ /* 0x000fce0000000000 */
.L_x_1:
[----:B------:R-:W-:Y:S05]  /*4290*/  BSYNC.RECONVERGENT B6 ;  /* 0x0000000000067941 */ /* 0x000fea0003800200 */
.L_x_0:
[----:B------:R-:W5:Y:S01]  /*42a0*/  LDCU UR4, c[0x0][0x380] ;  /* 0x00007000ff0477ac */ /* 0x000f620008000800 */
[----:B------:R-:W-:Y:S01]  /*42b0*/  BSSY.RECONVERGENT B6, `(.L_x_107) ;  /* 0x000041a000067945 */ /* 0x000fe20003800200 */
[----:B-----5:R-:W-:-:S13]  /*42c0*/  ISETP.GE.AND P0, PT, R17, UR4, PT ;  /* 0x0000000411007c0c */ /* 0x020fda000bf06270 */
[----:B------:R-:W-:Y:S05]  /*42d0*/  @P0 BRA `(.L_x_108) ;  /* 0x00000040005c0947 */ /* 0x000fea0003800000 */
[----:B------:R-:W5:Y:S01]  /*42e0*/  LDCU UR4, c[0x0][0x388] ;  /* 0x00007100ff0477ac */ /* 0x000f620008000800 */
[----:B------:R-:W-:Y:S01]  /*42f0*/  MOV R18, RZ ;  /* 0x000000ff00127202 */ /* 0x000fe20000000f00 */
[----:B0-----:R-:W-:Y:S02]  /*4300*/  IMAD.MOV.U32 R0, RZ, RZ, RZ ;  /* 0x000000ffff007224 */ /* 0x001fe400078e00ff */
[----:B------:R-:W-:Y:S01]  /*4310*/  IMAD.MOV.U32 R16, RZ, RZ, RZ ;  /* 0x000000ffff107224 */ /* 0x000fe200078e00ff */
[----:B-----5:R-:W-:-:S09]  /*4320*/  UISETP.NE.AND UP0, UPT, UR4, URZ, UPT ;  /* 0x000000ff0400728c */ /* 0x020fd2000bf05270 */
[----:B------:R-:W-:Y:S05]  /*4330*/  BRA.U !UP0, `(.L_x_109) ;  /* 0x0000001508707547 */ /* 0x000fea000b800000 */
[----:B------:R-:W1:Y:S01]  /*4340*/  LDCU.64 UR4, c[0x0][0x390] ;  /* 0x00007200ff0477ac */ /* 0x000e620008000a00 */
[----:B------:R-:W-:Y:S01]  /*4350*/  IMAD.MOV.U32 R16, RZ, RZ, RZ ;  /* 0x000000ffff107224 */ /* 0x000fe200078e00ff */
[----:B------:R-:W0:Y:S01]  /*4360*/  LDCU UR6, c[0x0][0x38c] ;  /* 0x00007180ff0677ac */ /* 0x000e220008000800 */
[----:B------:R-:W5:Y:S01]  /*4370*/  LDCU.64 UR8, c[0x0][0x4b8] ;  /* 0x00009700ff0877ac */ /* 0x000f620008000a00 */
[----:B------:R-:W-:Y:S01]  /*4380*/  UISETP.NE.AND UP0, UPT, UR41, URZ, UPT ;  /* 0x000000ff2900728c */ /* 0x000fe2000bf05270 */
[----:B-1234-:R-:W-:Y:S01]  /*4390*/  IMAD.HI.U32 R2, R17, UR4, R16 ;  /* 0x0000000411027c27 */ /* 0x01efe2000f8e0010 */
[----:B------:R-:W1:Y:S04]  /*43a0*/  LDCU UR4, c[0x0][0x4c0] ;  /* 0x00009800ff0477ac */ /* 0x000e680008000800 */
[----:B------:R-:W-:-:S05]  /*43b0*/  SHF.R.U32.HI R3, RZ, UR5, R2 ;  /* 0x00000005ff037c19 */ /* 0x000fca0008011602 */
[----:B------:R-:W-:-:S04]  /*43c0*/  IMAD.MOV R18, RZ, RZ, -R3 ;  /* 0x000000ffff127224 */ /* 0x000fc800078e0a03 */
[----:B0-----:R-:W-:-:S04]  /*43d0*/  IMAD R18, R18, UR6, R17 ;  /* 0x0000000612127c24 */ /* 0x001fc8000f8e0211 */
[C---:B-----5:R-:W-:Y:S02]  /*43e0*/  IMAD R16, R18.reuse, UR8, RZ ;  /* 0x0000000812107c24 */ /* 0x060fe4000f8e02ff */
[C---:B------:R-:W-:Y:S02]  /*43f0*/  IMAD R0, R18.reuse, UR9, RZ ;  /* 0x0000000912007c24 */ /* 0x040fe4000f8e02ff */
[----:B-1----:R-:W-:Y:S01]  /*4400*/  IMAD R18, R18, UR4, RZ ;  /* 0x0000000412127c24 */ /* 0x002fe2000f8e02ff */
        /* <DEDUP_REMOVED lines=310> */
[----:B------:R-:W-:Y:S01]  /*5770*/  MOV R2, RZ ;  /* 0x000000ff00027202 */ /* 0x000fe20000000f00 */
        /* <DEDUP_REMOVED lines=24> */
.L_x_109:
[----:B------:R-:W1:Y:S01]  /*5900*/  LDCU.64 UR6, c[0x0][0x5f0] ;  /* 0x0000be00ff0677ac */ /* 0x000e620008000a00 */
[----:B------:R-:W-:-:S04]  /*5910*/  UPRMT UR4, UR39, 0x9910, URZ ;  /* 0x0000991027047896 */ /* 0x000fc800080000ff */
[----:B------:R-:W-:Y:S01]  /*5920*/  UISETP.GT.AND UP0, UPT, UR4, 0x9, UPT ;  /* 0x000000090400788c */ /* 0x000fe2000bf04270 */
[----:B-1234-:R-:W-:-:S04]  /*5930*/  IADD3 R2, P0, PT, R0, UR6, RZ ;  /* 0x0000000600027c10 */ /* 0x01efc8000ff1e0ff */
[----:B------:R-:W-:-:S04]  /*5940*/  IADD3.X R3, PT, PT, RZ, UR7, RZ, P0, !PT ;  /* 0x00000007ff037c10 */ /* 0x000fc800087fe4ff */
        /* <DEDUP_REMOVED lines=11> */
.L_x_113:
[----:B------:R0:W5:Y:S01]  /*5a00*/  LDG.E.U8 R19, desc[UR36][R2.64] ;  /* 0x0000002402137981 */ /* 0x000162000c1e1100 */
[----:B------:R-:W-:Y:S05]  /*5a10*/  BRA `(.L_x_115) ;  /* 0x0000000c004c7947 */ /* 0x000fea0003800000 */
.L_x_112:
        /* <DEDUP_REMOVED lines=8> */
.L_x_117:
[----:B------:R0:W5:Y:S01]  /*5aa0*/  LDG.E.U16 R19, desc[UR36][R2.64] ;  /* 0x0000002402137981 */ /* 0x000162000c1e1500 */
[----:B------:R-:W-:Y:S05]  /*5ab0*/  BRA `(.L_x_115) ;  /* 0x0000000c00247947 */ /* 0x000fea0003800000 */
.L_x_116:
[----:B------:R0:W5:Y:S01]  /*5ac0*/  LDG.E.U16 R19, desc[UR36][R2.64] ;  /* 0x0000002402137981 */ /* 0x000162000c1e1500 */
[----:B------:R-:W-:Y:S05]  /*5ad0*/  BRA `(.L_x_115) ;  /* 0x0000000c001c7947 */ /* 0x000fea0003800000 */
.L_x_111:
        /* <DEDUP_REMOVED lines=9> */
.L_x_119:
[----:B------:R-:W2:Y:S02]  /*5b70*/  LDG.E.U16 R0, desc[UR36][R2.64] ;  /* 0x0000002402007981 */ /* 0x000ea4000c1e1500 */
[----:B--2---:R-:W-:-:S06]  /*5b80*/  HADD2.F32 R0, -RZ, R0.H0_H0 ;  /* 0x20000000ff007230 */ /* 0x004fcc0000004100 */
[----:B------:R-:W0:Y:S02]  /*5b90*/  F2I.FTZ.TRUNC.NTZ R0, R0 ;  /* 0x0000000000007305 */ /* 0x000e24000021f100 */
[----:B0-----:R-:W-:Y:S01]  /*5ba0*/  PRMT R19, R0, 0x7610, R19 ;  /* 0x0000761000137816 */ /* 0x001fe20000000013 */
[----:B------:R-:W-:Y:S06]  /*5bb0*/  BRA `(.L_x_115) ;  /* 0x0000000800e47947 */ /* 0x000fec0003800000 */
.L_x_118:
        /* <DEDUP_REMOVED lines=9> */
.L_x_121:
[----:B------:R-:W2:Y:S02]  /*5c50*/  LDG.E.U16 R2, desc[UR36][R2.64] ;  /* 0x0000002402027981 */ /* 0x000ea4000c1e1500 */
[----:B--2---:R-:W-:-:S06]  /*5c60*/  HADD2.F32 R0, -RZ, R2.H0_H0 ;  /* 0x20000002ff007230 */ /* 0x004fcc0000004100 */
[----:B------:R-:W0:Y:S02]  /*5c70*/  F2I.FTZ.TRUNC.NTZ R0, R0 ;  /* 0x0000000000007305 */ /* 0x000e24000021f100 */
[----:B0-----:R-:W-:Y:S01]  /*5c80*/  PRMT R19, R0, 0x7610, R19 ;  /* 0x0000761000137816 */ /* 0x001fe20000000013 */
[----:B------:R-:W-:Y:S06]  /*5c90*/  BRA `(.L_x_115) ;  /* 0x0000000800ac7947 */ /* 0x000fec0003800000 */
.L_x_120:
[----:B------:R-:W2:Y:S02]  /*5ca0*/  LDG.E.64 R2, desc[UR36][R2.64] ;  /* 0x0000002402027981 */ /* 0x000ea4000c1e1b00 */
[----:B--2---:R0:W1:Y:S01]  /*5cb0*/  F2I.F64.TRUNC R19, R2 ;  /* 0x0000000200137311 */ /* 0x004062000030d100 */
[----:B------:R-:W-:Y:S05]  /*5cc0*/  BRA `(.L_x_115) ;  /* 0x0000000800a07947 */ /* 0x000fea0003800000 */
.L_x_110:
        /* <DEDUP_REMOVED lines=12> */
.L_x_124:
[----:B------:R-:W2:Y:S02]  /*5d90*/  LDG.E.64 R2, desc[UR36][R2.64] ;  /* 0x0000002402027981 */ /* 0x000ea4000c1e1b00 */
[----:B--2---:R3:W4:Y:S01]  /*5da0*/  F2I.F64.TRUNC R19, R2 ;  /* 0x0000000200137311 */ /* 0x004722000030d100 */
[----:B------:R-:W-:Y:S05]  /*5db0*/  BRA `(.L_x_115) ;  /* 0x0000000800647947 */ /* 0x000fea0003800000 */
.L_x_123:
        /* <DEDUP_REMOVED lines=12> */
[----:B0-----:R-:W-:-:S05]  /*5e80*/  IMAD.MOV R5, RZ, RZ, -R5 ;  /* 0x000000ffff057224 */ /* 0x001fca00078e0a05 */
[----:B------:R-:W-:-:S04]  /*5e90*/  VIADDMNMX.U32 R5, R5, R6, 0x4, !PT ;  /* 0x0000000405057446 */ /* 0x000fc80007800006 */
[----:B------:R-:W-:-:S04]  /*5ea0*/  IADD3 R5, PT, PT, R5, -0x4, RZ ;  /* 0xfffffffc05057810 */ /* 0x000fc80007ffe0ff */
[C---:B------:R-:W-:Y:S01]  /*5eb0*/  SHF.L.U32 R6, R4.reuse, R5, RZ ;  /* 0x0000000504067219 */ /* 0x040fe200000006ff */
[----:B------:R-:W-:Y:S02]  /*5ec0*/  IMAD.SHL.U32 R7, R5, 0x800000, RZ ;  /* 0x0080000005077824 */ /* 0x000fe400078e00ff */
        /* <DEDUP_REMOVED lines=10> */
.L_x_126:
[----:B------:R-:W2:Y:S02]  /*5f70*/  LDG.E.U8 R2, desc[UR36][R2.64] ;  /* 0x0000002402027981 */ /* 0x000ea4000c1e1100 */
[C---:B--2---:R-:W-:Y:S01]  /*5f80*/  SHF.L.U32 R0, R2.reuse, 0x19, RZ ;  /* 0x0000001902007819 */ /* 0x044fe200000006ff */
[----:B------:R-:W-:-:S03]  /*5f90*/  IMAD.SHL.U32 R5, R2, 0x100, RZ ;  /* 0x0000010002057824 */ /* 0x000fc600078e00ff */
[----:B------:R-:W-:-:S13]  /*5fa0*/  ISETP.GE.U32.AND P0, PT, R0, 0x8000000, PT ;  /* 0x080000000000780c */ /* 0x000fda0003f06070 */
[C---:B------:R-:W-:Y:S02]  /*5fb0*/  @!P0 LOP3.LUT R4, R5.reuse, 0x7f00, RZ, 0xc0, !PT ;  /* 0x00007f0005048812 */ /* 0x040fe400078ec0ff */
[----:B------:R-:W-:Y:S02]  /*5fc0*/  @P0 LEA.HI R0, R0, 0x70000000, RZ, 0x1c ;  /* 0x7000000000000811 */ /* 0x000fe400078fe0ff */
[----:B------:R-:W-:Y:S02]  /*5fd0*/  @!P0 LOP3.LUT R4, R4, 0x3f000000, RZ, 0xfc, !PT ;  /* 0x3f00000004048812 */ /* 0x000fe400078efcff */
[----:B------:R-:W-:Y:S01]  /*5fe0*/  PRMT R5, R5, 0x9910, RZ ;  /* 0x0000991005057816 */ /* 0x000fe200000000ff */
[----:B------:R-:W-:Y:S02]  /*5ff0*/  @P0 FMUL.FTZ R0, R0, 1.9259299443872358531e-34 ;  /* 0x0780000000000820 */ /* 0x000fe40000410000 */
[----:B------:R-:W-:-:S05]  /*6000*/  @!P0 FADD.FTZ R0, R4, -0.5 ;  /* 0xbf00000004008421 */ /* 0x000fca0000010000 */
[----:B------:R-:W-:-:S06]  /*6010*/  LOP3.LUT R0, R0, 0x80000000, R5, 0xf8, !PT ;  /* 0x8000000000007812 */ /* 0x000fcc00078ef805 */
[----:B------:R-:W0:Y:S02]  /*6020*/  F2I.FTZ.TRUNC.NTZ R0, R0 ;  /* 0x0000000000007305 */ /* 0x000e24000021f100 */
[----:B0-----:R-:W-:Y:S01]  /*6030*/  PRMT R19, R0, 0x7610, R19 ;  /* 0x0000761000137816 */ /* 0x001fe20000000013 */
[----:B------:R-:W-:Y:S06]  /*6040*/  BRA `(.L_x_115) ;  /* 0x0000000400c07947 */ /* 0x000fec0003800000 */
.L_x_125:
[----:B------:R-:W2:Y:S02]  /*6050*/  LDG.E.U16 R0, desc[UR36][R2.64] ;  /* 0x0000002402007981 */ /* 0x000ea4000c1e1500 */
[----:B--2---:R-:W-:-:S06]  /*6060*/  IMAD.U32 R0, R0, 0x10000, RZ ;  /* 0x0001000000007824 */ /* 0x004fcc00078e00ff */
[----:B------:R-:W0:Y:S02]  /*6070*/  F2I.FTZ.TRUNC.NTZ R0, R0 ;  /* 0x0000000000007305 */ /* 0x000e24000021f100 */
[----:B0-----:R-:W-:Y:S01]  /*6080*/  PRMT R19, R0, 0x7610, R19 ;  /* 0x0000761000137816 */ /* 0x001fe20000000013 */
[----:B------:R-:W-:Y:S06]  /*6090*/  BRA `(.L_x_115) ;  /* 0x0000000400ac7947 */ /* 0x000fec0003800000 */
.L_x_122:
        /* <DEDUP_REMOVED lines=10> */
.L_x_129:
[----:B------:R-:W2:Y:S01]  /*6140*/  LDG.E.U8 R3, desc[UR36][R2.64] ;  /* 0x0000002402037981 */ /* 0x000ea2000c1e1100 */
[----:B------:R-:W-:Y:S01]  /*6150*/  BSSY.RECONVERGENT B0, `(.L_x_130) ;  /* 0x0000018000007945 */ /* 0x000fe20003800200 */
[----:B------:R-:W-:Y:S01]  /*6160*/  IMAD.MOV.U32 R0, RZ, RZ, RZ ;  /* 0x000000ffff007224 */ /* 0x000fe200078e00ff */
[----:B--2---:R-:W-:-:S13]  /*6170*/  ISETP.NE.AND P0, PT, R3, RZ, PT ;  /* 0x000000ff0300720c */ /* 0x004fda0003f05270 */
[----:B------:R-:W-:Y:S05]  /*6180*/  @!P0 BRA `(.L_x_131) ;  /* 0x0000000000508947 */ /* 0x000fea0003800000 */
[----:B------:R-:W-:-:S13]  /*6190*/  ISETP.NE.AND P0, PT, R3, 0x80, PT ;  /* 0x000000800300780c */ /* 0x000fda0003f05270 */
[----:B------:R-:W-:Y:S01]  /*61a0*/  @!P0 MOV R0, 0x7f800001 ;  /* 0x7f80000100008802 */ /* 0x000fe20000000f00 */
        /* <DEDUP_REMOVED lines=14> */
.L_x_133:
[----:B------:R-:W-:Y:S05]  /*6290*/  BSYNC.RECONVERGENT B1 ;  /* 0x0000000000017941 */ /* 0x000fea0003800200 */
.L_x_132:
[----:B------:R-:W-:Y:S01]  /*62a0*/  IMAD.SHL.U32 R0, R0, 0x100000, RZ ;  /* 0x0010000000007824 */ /* 0x000fe200078e00ff */
[----:B------:R-:W-:-:S04]  /*62b0*/  LEA R2, R2, 0x3b800000, 0x17 ;  /* 0x3b80000002027811 */ /* 0x000fc800078eb8ff */
[----:B------:R-:W-:-:S07]  /*62c0*/  LOP3.LUT R0, R2, R0, R7, 0xfe, !PT ;  /* 0x0000000002007212 */ /* 0x000fce00078efe07 */
.L_x_131:
[----:B------:R-:W-:Y:S05]  /*62d0*/  BSYNC.RECONVERGENT B0 ;  /* 0x0000000000007941 */ /* 0x000fea0003800200 */
.L_x_130:
[----:B------:R-:W0:Y:S02]  /*62e0*/  F2I.FTZ.TRUNC.NTZ R0, R0 ;  /* 0x0000000000007305 */ /* 0x000e24000021f100 */
[----:B0-----:R-:W-:Y:S01]  /*62f0*/  PRMT R19, R0, 0x7610, R19 ;  /* 0x0000761000137816 */ /* 0x001fe20000000013 */
[----:B------:R-:W-:Y:S06]  /*6300*/  BRA `(.L_x_115) ;  /* 0x0000000400107947 */ /* 0x000fec0003800000 */
.L_x_128:
        /* <DEDUP_REMOVED lines=21> */
.L_x_137:
[----:B------:R-:W-:Y:S05]  /*6460*/  BSYNC.RECONVERGENT B1 ;  /* 0x0000000000017941 */ /* 0x000fea0003800200 */
.L_x_136:
[----:B------:R-:W-:Y:S02]  /*6470*/  SHF.L.U32 R0, R0, 0x15, RZ ;  /* 0x0000001500007819 */ /* 0x000fe400000006ff */
[----:B------:R-:W-:-:S04]  /*6480*/  LEA R2, R2, 0x37800000, 0x17 ;  /* 0x3780000002027811 */ /* 0x000fc800078eb8ff */
[----:B------:R-:W-:-:S07]  /*6490*/  LOP3.LUT R0, R2, R0, R7, 0xfe, !PT ;  /* 0x0000000002007212 */ /* 0x000fce00078efe07 */
.L_x_135:
[----:B------:R-:W-:Y:S05]  /*64a0*/  BSYNC.RECONVERGENT B0 ;  /* 0x0000000000007941 */ /* 0x000fea0003800200 */
.L_x_134:
[----:B------:R-:W0:Y:S02]  /*64b0*/  F2I.FTZ.TRUNC.NTZ R0, R0 ;  /* 0x0000000000007305 */ /* 0x000e24000021f100 */
[----:B0-----:R-:W-:Y:S01]  /*64c0*/  PRMT R19, R0, 0x7610, R19 ;  /* 0x0000761000137816 */ /* 0x001fe20000000013 */
[----:B------:R-:W-:Y:S06]  /*64d0*/  BRA `(.L_x_115) ;  /* 0x00000000009c7947 */ /* 0x000fec0003800000 */
.L_x_127:
[----:B------:R-:W-:-:S09]  /*64e0*/  UISETP.NE.AND UP0, UPT, UR4, 0x1c, UPT ;  /* 0x0000001c0400788c */ /* 0x000fd2000bf05270 */
[----:B------:R-:W-:Y:S05]  /*64f0*/  BRA.U !UP0, `(.L_x_138) ;  /* 0x0000000108907547 */ /* 0x000fea000b800000 */
[----:B------:R-:W-:-:S09]  /*6500*/  UISETP.NE.AND UP0, UPT, UR4, 0x1d, UPT ;  /* 0x0000001d0400788c */ /* 0x000fd2000bf05270 */
[----:B------:R-:W-:Y:S05]  /*6510*/  BRA.U !UP0, `(.L_x_139) ;  /* 0x0000000108807547 */ /* 0x000fea000b800000 */
[----:B------:R-:W-:-:S09]  /*6520*/  UISETP.NE.AND UP0, UPT, UR4, 0x2c, UPT ;  /* 0x0000002c0400788c */ /* 0x000fd2000bf05270 */
[----:B------:R-:W-:Y:S05]  /*6530*/  BRA.U UP0, `(.L_x_114) ;  /* 0x0000000100307547 */ /* 0x000fea000b800000 */
        /* <DEDUP_REMOVED lines=8> */
.L_x_141:
[----:B------:R-:W-:Y:S05]  /*65c0*/  BSYNC.RECONVERGENT B0 ;  /* 0x0000000000007941 */ /* 0x000fea0003800200 */
.L_x_140:
[----:B------:R-:W0:Y:S02]  /*65d0*/  F2I.FTZ.TRUNC.NTZ R0, R0 ;  /* 0x0000000000007305 */ /* 0x000e24000021f100 */
[----:B0-----:R-:W-:Y:S01]  /*65e0*/  PRMT R19, R0, 0x7610, R19 ;  /* 0x0000761000137816 */ /* 0x001fe20000000013 */
[----:B------:R-:W-:Y:S06]  /*65f0*/  BRA `(.L_x_115) ;  /* 0x0000000000547947 */ /* 0x000fec0003800000 */
.L_x_114:
[----:B------:R-:W-:Y:S01]  /*6600*/  MOV R2, 0x0 ;  /* 0x0000000000027802 */ /* 0x000fe20000000f00 */
[----:B------:R-:W0:Y:S01]  /*6610*/  LDCU.64 UR4, c[0x4][0x138] ;  /* 0x01002700ff0477ac */ /* 0x000e220008000a00 */
[----:B------:R-:W-:Y:S02]  /*6620*/  HFMA2 R13, -RZ, RZ, 0, 0 ;  /* 0x00000000ff0d7431 */ /* 0x000fe400000001ff */
[----:B------:R-:W-:Y:S01]  /*6630*/  IMAD.MOV.U32 R8, RZ, RZ, 0x4e ;  /* 0x0000004eff087424 */ /* 0x000fe200078e00ff */
[----:B------:R-:W1:Y:S01]  /*6640*/  LDCU.64 UR6, c[0x4][0x140] ;  /* 0x01002800ff0677ac */ /* 0x000e620008000a00 */
[----:B------:R-:W2:Y:S01]  /*6650*/  LDC.64 R2, c[0x4][R2] ;  /* 0x0100000002027b82 */ /* 0x000ea20000000a00 */
[----:B------:R-:W-:Y:S01]  /*6660*/  IMAD.MOV.U32 R12, RZ, RZ, 0x1 ;  /* 0x00000001ff0c7424 */ /* 0x000fe200078e00ff */
[----:B------:R-:W3:Y:S01]  /*6670*/  LDCU.64 UR8, c[0x4][0x48] ;  /* 0x01000900ff0877ac */ /* 0x000ee20008000a00 */
[----:B0-----:R-:W-:Y:S01]  /*6680*/  MOV R4, UR4 ;  /* 0x0000000400047c02 */ /* 0x001fe20008000f00 */
[----:B------:R-:W-:-:S02]  /*6690*/  IMAD.U32 R5, RZ, RZ, UR5 ;  /* 0x00000005ff057e24 */ /* 0x000fc4000f8e00ff */
[----:B-1----:R-:W-:Y:S02]  /*66a0*/  IMAD.U32 R6, RZ, RZ, UR6 ;  /* 0x00000006ff067e24 */ /* 0x002fe4000f8e00ff */
[----:B------:R-:W-:Y:S01]  /*66b0*/  IMAD.U32 R7, RZ, RZ, UR7 ;  /* 0x00000007ff077e24 */ /* 0x000fe2000f8e00ff */
[----:B---3--:R-:W-:Y:S01]  /*66c0*/  MOV R10, UR8 ;  /* 0x00000008000a7c02 */ /* 0x008fe20008000f00 */
[----:B------:R-:W-:-:S07]  /*66d0*/  IMAD.U32 R11, RZ, RZ, UR9 ;  /* 0x00000009ff0b7e24 */ /* 0x000fce000f8e00ff */
[----:B------:R-:W-:-:S07]  /*66e0*/  LEPC R20, `(.L_x_142) ;  /* 0x000000001014794e */ /* 0x000fce0000000000 */
[----:B--2---:R-:W-:Y:S05]  /*66f0*/  CALL.ABS.NOINC R2 ;  /* 0x0000000002007343 */ /* 0x004fea0003c00000 */
.L_x_142:
[----:B------:R-:W-:Y:S01]  /*6700*/  PRMT R19, RZ, 0x7610, R19 ;  /* 0x00007610ff137816 */ /* 0x000fe20000000013 */
[----:B------:R-:W-:Y:S06]  /*6710*/  BRA `(.L_x_115) ;  /* 0x00000000000c7947 */ /* 0x000fec0003800000 */
.L_x_139:
[----:B------:R1:W5:Y:S01]  /*6720*/  LDG.E.U16 R19, desc[UR36][R2.64] ;  /* 0x0000002402137981 */ /* 0x000362000c1e1500 */
[----:B------:R-:W-:Y:S05]  /*6730*/  BRA `(.L_x_115) ;  /* 0x0000000000047947 */ /* 0x000fea0003800000 */
.L_x_138:
[----:B------:R2:W5:Y:S02]  /*6740*/  LDG.E.U16 R19, desc[UR36][R2.64] ;  /* 0x0000002402137981 */ /* 0x000564000c1e1500 */
.L_x_115:
        /* <DEDUP_REMOVED lines=16> */
.L_x_146:
[----:B------:R3:W5:Y:S01]  /*6850*/  LDG.E.U8 R0, desc[UR36][R2.64] ;  /* 0x0000002402007981 */ /* 0x000762000c1e1100 */
[----:B------:R-:W-:Y:S05]  /*6860*/  BRA `(.L_x_148) ;  /* 0x0000000c004c7947 */ /* 0x000fea0003800000 */
.L_x_145:
        /* <DEDUP_REMOVED lines=8> */
.L_x_150:
[----:B------:R2:W5:Y:S01]  /*68f0*/  LDG.E.U16 R0, desc[UR36][R2.64] ;  /* 0x0000002402007981 */ /* 0x000562000c1e1500 */
[----:B------:R-:W-:Y:S05]  /*6900*/  BRA `(.L_x_148) ;  /* 0x0000000c00247947 */ /* 0x000fea0003800000 */
.L_x_149:
[----:B------:R0:W5:Y:S01]  /*6910*/  LDG.E.U16 R0, desc[UR36][R2.64] ;  /* 0x0000002402007981 */ /* 0x000162000c1e1500 */
[----:B------:R-:W-:Y:S05]  /*6920*/  BRA `(.L_x_148) ;  /* 0x0000000c001c7947 */ /* 0x000fea0003800000 */
.L_x_144:
        /* <DEDUP_REMOVED lines=9> */
.L_x_152:
[----:B------:R-:W2:Y:S02]  /*69c0*/  LDG.E.U16 R4, desc[UR36][R2.64] ;  /* 0x0000002402047981 */ /* 0x000ea4000c1e1500 */
[----:B--2---:R-:W-:-:S06]  /*69d0*/  HADD2.F32 R4, -RZ, R4.H0_H0 ;  /* 0x20000004ff047230 */ /* 0x004fcc0000004100 */
[----:B------:R-:W0:Y:S02]  /*69e0*/  F2I.FTZ.TRUNC.NTZ R4, R4 ;  /* 0x0000000400047305 */ /* 0x000e24000021f100 */
[----:B0-----:R-:W-:Y:S01]  /*69f0*/  PRMT R0, R4, 0x7610, R0 ;  /* 0x0000761004007816 */ /* 0x001fe20000000000 */
[----:B------:R-:W-:Y:S06]  /*6a00*/  BRA `(.L_x_148) ;  /* 0x0000000800e47947 */ /* 0x000fec0003800000 */
.L_x_151:
        /* <DEDUP_REMOVED lines=9> */
.L_x_154:
[----:B------:R-:W2:Y:S02]  /*6aa0*/  LDG.E.U16 R2, desc[UR36][R2.64] ;  /* 0x0000002402027981 */ /* 0x000ea4000c1e1500 */
[----:B--2---:R-:W-:-:S06]  /*6ab0*/  HADD2.F32 R4, -RZ, R2.H0_H0 ;  /* 0x20000002ff047230 */ /* 0x004fcc0000004100 */
[----:B------:R-:W0:Y:S02]  /*6ac0*/  F2I.FTZ.TRUNC.NTZ R4, R4 ;  /* 0x0000000400047305 */ /* 0x000e24000021f100 */
[----:B0-----:R-:W-:Y:S01]  /*6ad0*/  PRMT R0, R4, 0x7610, R0 ;  /* 0x0000761004007816 */ /* 0x001fe20000000000 */
[----:B------:R-:W-:Y:S06]  /*6ae0*/  BRA `(.L_x_148) ;  /* 0x0000000800ac7947 */ /* 0x000fec0003800000 */
.L_x_153:
[----:B------:R-:W2:Y:S02]  /*6af0*/  LDG.E.64 R2, desc[UR36][R2.64] ;  /* 0x0000002402027981 */ /* 0x000ea4000c1e1b00 */
[----:B--2---:R0:W1:Y:S01]  /*6b00*/  F2I.F64.TRUNC R0, R2 ;  /* 0x0000000200007311 */ /* 0x004062000030d100 */
[----:B------:R-:W-:Y:S05]  /*6b10*/  BRA `(.L_x_148) ;  /* 0x0000000800a07947 */ /* 0x000fea0003800000 */
.L_x_143:
        /* <DEDUP_REMOVED lines=12> */
.L_x_157:
[----:B------:R-:W2:Y:S02]  /*6be0*/  LDG.E.64 R2, desc[UR36][R2.64] ;  /* 0x0000002402027981 */ /* 0x000ea4000c1e1b00 */
[----:B--2---:R0:W1:Y:S01]  /*6bf0*/  F2I.F64.TRUNC R0, R2 ;  /* 0x0000000200007311 */ /* 0x004062000030d100 */
[----:B------:R-:W-:Y:S05]  /*6c00*/  BRA `(.L_x_148) ;  /* 0x0000000800647947 */ /* 0x000fea0003800000 */
.L_x_156:
        /* <DEDUP_REMOVED lines=19> */
[----:B------:R-:W-:Y:S02]  /*6d40*/  SHF.R.S32.HI R5, RZ, 0x8, R5 ;  /* 0x00000008ff057819 */ /* 0x000fe40000011405 */
[----:B------:R-:W-:-:S04]  /*6d50*/  IADD3 R6, PT, PT, R6, 0x3c000000, RZ ;  /* 0x3c00000006067810 */ /* 0x000fc80007ffe0ff */
[----:B------:R-:W-:-:S04]  /*6d60*/  LOP3.LUT R5, R6, 0x7f800000, R5, 0xf8, !PT ;  /* 0x7f80000006057812 */ /* 0x000fc800078ef805 */
[----:B------:R-:W-:-:S04]  /*6d70*/  SEL R5, R5, RZ, P0 ;  /* 0x000000ff05057207 */ /* 0x000fc80000000000 */
[----:B------:R-:W-:-:S06]  /*6d80*/  LOP3.LUT R5, R5, 0x80000000, R0, 0xf8, !PT ;  /* 0x8000000005057812 */ /* 0x000fcc00078ef800 */
[----:B------:R-:W0:Y:S02]  /*6d90*/  F2I.FTZ.TRUNC.NTZ R5, R5 ;  /* 0x0000000500057305 */ /* 0x000e24000021f100 */
[----:B0-----:R-:W-:Y:S01]  /*6da0*/  PRMT R0, R5, 0x7610, R0 ;  /* 0x0000761005007816 */ /* 0x001fe20000000000 */
[----:B------:R-:W-:Y:S06]  /*6db0*/  BRA `(.L_x_148) ;  /* 0x0000000400f87947 */ /* 0x000fec0003800000 */
.L_x_159:
[----:B------:R-:W2:Y:S02]  /*6dc0*/  LDG.E.U8 R2, desc[UR36][R2.64] ;  /* 0x0000002402027981 */ /* 0x000ea4000c1e1100 */
[C---:B--2---:R-:W-:Y:S02]  /*6dd0*/  IMAD.SHL.U32 R0, R2.reuse, 0x2000000, RZ ;  /* 0x0200000002007824 */ /* 0x044fe400078e00ff */
        /* <DEDUP_REMOVED lines=12> */
.L_x_158:
[----:B------:R-:W2:Y:S02]  /*6ea0*/  LDG.E.U16 R4, desc[UR36][R2.64] ;  /* 0x0000002402047981 */ /* 0x000ea4000c1e1500 */
[----:B--2---:R-:W-:-:S06]  /*6eb0*/  IMAD.U32 R4, R4, 0x10000, RZ ;  /* 0x0001000004047824 */ /* 0x004fcc00078e00ff */
[----:B------:R-:W0:Y:S02]  /*6ec0*/  F2I.FTZ.TRUNC.NTZ R4, R4 ;  /* 0x0000000400047305 */ /* 0x000e24000021f100 */
[----:B0-----:R-:W-:Y:S01]  /*6ed0*/  PRMT R0, R4, 0x7610, R0 ;  /* 0x0000761004007816 */ /* 0x001fe20000000000 */
[----:B------:R-:W-:Y:S06]  /*6ee0*/  BRA `(.L_x_148) ;  /* 0x0000000400ac7947 */ /* 0x000fec0003800000 */
.L_x_155:
        /* <DEDUP_REMOVED lines=10> */
.L_x_162:
        /* <DEDUP_REMOVED lines=21> */
.L_x_166:
[----:B------:R-:W-:Y:S05]  /*70e0*/  BSYNC.RECONVERGENT B1 ;  /* 0x0000000000017941 */ /* 0x000fea0003800200 */
.L_x_165:
[----:B------:R-:W-:Y:S02]  /*70f0*/  SHF.L.U32 R0, R0, 0x14, RZ ;  /* 0x0000001400007819 */ /* 0x000fe400000006ff */
[----:B------:R-:W-:-:S04]  /*7100*/  LEA R2, R2, 0x3b800000, 0x17 ;  /* 0x3b80000002027811 */ /* 0x000fc800078eb8ff */
[----:B------:R-:W-:-:S07]  /*7110*/  LOP3.LUT R4, R2, R0, R7, 0xfe, !PT ;  /* 0x0000000002047212 */ /* 0x000fce00078efe07 */
.L_x_164:
[----:B------:R-:W-:Y:S05]  /*7120*/  BSYNC.RECONVERGENT B0 ;  /* 0x0000000000007941 */ /* 0x000fea0003800200 */
.L_x_163:
[----:B------:R-:W0:Y:S02]  /*7130*/  F2I.FTZ.TRUNC.NTZ R4, R4 ;  /* 0x0000000400047305 */ /* 0x000e24000021f100 */
[----:B0-----:R-:W-:Y:S01]  /*7140*/  PRMT R0, R4, 0x7610, R0 ;  /* 0x0000761004007816 */ /* 0x001fe20000000000 */
[----:B------:R-:W-:Y:S06]  /*7150*/  BRA `(.L_x_148) ;  /* 0x0000000400107947 */ /* 0x000fec0003800000 */
.L_x_161:
        /* <DEDUP_REMOVED lines=17> */
[----:B------:R-:W-:Y:S02]  /*7270*/  IADD3 R5, PT, PT, R3, -0x1d, RZ ;  /* 0xffffffe303057810 */ /* 0x000fe40007ffe0ff */
[----:B------:R-:W-:Y:S02]  /*7280*/  IADD3 R2, PT, PT, R2, 0x1e, -R3 ;  /* 0x0000001e02027810 */ /* 0x000fe40007ffe803 */
[----:B------:R-:W-:-:S04]  /*7290*/  SHF.L.U32 R5, R0, R5, RZ ;  /* 0x0000000500057219 */ /* 0x000fc800000006ff */
[----:B------:R-:W-:-:S07]  /*72a0*/  LOP3.LUT R0, R5, 0x3, RZ, 0xc0, !PT ;  /* 0x0000000305007812 */ /* 0x000fce00078ec0ff */
.L_x_170:
[----:B------:R-:W-:Y:S05]  /*72b0*/  BSYNC.RECONVERGENT B1 ;  /* 0x0000000000017941 */ /* 0x000fea0003800200 */
.L_x_169:
[----:B------:R-:W-:Y:S01]  /*72c0*/  IMAD.SHL.U32 R0, R0, 0x200000, RZ ;  /* 0x0020000000007824 */ /* 0x000fe200078e00ff */
[----:B------:R-:W-:-:S04]  /*72d0*/  LEA R2, R2, 0x37800000, 0x17 ;  /* 0x3780000002027811 */ /* 0x000fc800078eb8ff */
[----:B------:R-:W-:-:S07]  /*72e0*/  LOP3.LUT R4, R2, R0, R7, 0xfe, !PT ;  /* 0x0000000002047212 */ /* 0x000fce00078efe07 */
.L_x_168:
[----:B------:R-:W-:Y:S05]  /*72f0*/  BSYNC.RECONVERGENT B0 ;  /* 0x0000000000007941 */ /* 0x000fea0003800200 */
.L_x_167:
[----:B------:R-:W0:Y:S02]  /*7300*/  F2I.FTZ.TRUNC.NTZ R4, R4 ;  /* 0x0000000400047305 */ /* 0x000e24000021f100 */
[----:B0-----:R-:W-:Y:S01]  /*7310*/  PRMT R0, R4, 0x7610, R0 ;  /* 0x0000761004007816 */ /* 0x001fe20000000000 */
[----:B------:R-:W-:Y:S06]  /*7320*/  BRA `(.L_x_148) ;  /* 0x00000000009c7947 */ /* 0x000fec0003800000 */
.L_x_160:
        /* <DEDUP_REMOVED lines=12> */
[----:B------:R-:W-:Y:S01]  /*73f0*/  @!P0 IMAD.MOV.U32 R4, RZ, RZ, 0x7f800001 ;  /* 0x7f800001ff048424 */ /* 0x000fe200078e00ff */
[----:B------:R-:W-:-:S07]  /*7400*/  @P0 SHF.L.U32 R4, R2, 0x17, RZ ;  /* 0x0000001702040819 */ /* 0x000fce00000006ff */
.L_x_174:
[----:B------:R-:W-:Y:S05]  /*7410*/  BSYNC.RECONVERGENT B0 ;  /* 0x0000000000007941 */ /* 0x000fea0003800200 */
.L_x_173:
[----:B------:R-:W0:Y:S02]  /*7420*/  F2I.FTZ.TRUNC.NTZ R4, R4 ;  /* 0x0000000400047305 */ /* 0x000e24000021f100 */
[----:B0-----:R-:W-:Y:S01]  /*7430*/  PRMT R0, R4, 0x7610, R0 ;  /* 0x0000761004007816 */ /* 0x001fe20000000000 */
[----:B------:R-:W-:Y:S06]  /*7440*/  BRA `(.L_x_148) ;  /* 0x0000000000547947 */ /* 0x000fec0003800000 */
.L_x_147:
        /* <DEDUP_REMOVED lines=9> */
[----:B------:R-:W-:-:S02]  /*74e0*/  IMAD.U32 R5, RZ, RZ, UR5 ;  /* 0x00000005ff057e24 */ /* 0x000fc4000f8e00ff */
[----:B-1----:R-:W-:Y:S01]  /*74f0*/  IMAD.U32 R6, RZ, RZ, UR6 ;  /* 0x00000006ff067e24 */ /* 0x002fe2000f8e00ff */
[----:B------:R-:W-:Y:S01]  /*7500*/  MOV R7, UR7 ;  /* 0x0000000700077c02 */ /* 0x000fe20008000f00 */
[----:B---3--:R-:W-:Y:S02]  /*7510*/  IMAD.U32 R10, RZ, RZ, UR8 ;  /* 0x00000008ff0a7e24 */ /* 0x008fe4000f8e00ff */
[----:B------:R-:W-:-:S07]  /*7520*/  IMAD.U32 R11, RZ, RZ, UR9 ;  /* 0x00000009ff0b7e24 */ /* 0x000fce000f8e00ff */
[----:B------:R-:W-:-:S07]  /*7530*/  LEPC R20, `(.L_x_175) ;  /* 0x000000001014794e */ /* 0x000fce0000000000 */
[----:B--2-45:R-:W-:Y:S05]  /*7540*/  CALL.ABS.NOINC R2 ;  /* 0x0000000002007343 */ /* 0x034fea0003c00000 */
.L_x_175:
[----:B------:R-:W-:Y:S01]  /*7550*/  PRMT R0, RZ, 0x7610, R0 ;  /* 0x00007610ff007816 */ /* 0x000fe20000000000 */
[----:B------:R-:W-:Y:S06]  /*7560*/  BRA `(.L_x_148) ;  /* 0x00000000000c7947 */ /* 0x000fec0003800000 */
.L_x_172:
[----:B------:R0:W5:Y:S01]  /*7570*/  LDG.E.U16 R0, desc[UR36][R2.64] ;  /* 0x0000002402007981 */ /* 0x000162000c1e1500 */
[----:B------:R-:W-:Y:S05]  /*7580*/  BRA `(.L_x_148) ;  /* 0x0000000000047947 */ /* 0x000fea0003800000 */
.L_x_171:
[----:B------:R0:W5:Y:S02]  /*7590*/  LDG.E.U16 R0, desc[UR36][R2.64] ;  /* 0x0000002402007981 */ /* 0x000164000c1e1500 */
.L_x_148:
        /* <DEDUP_REMOVED lines=8> */
[----:B------:R-:W-:Y:S01]  /*7620*/  @!P0 SHF.R.S32.HI R9, RZ, R0, R5 ;  /* 0x00000000ff098219 */ /* 0x000fe20000011405 */
[----:B------:R-:W-:Y:S01]  /*7630*/  IMAD.X R3, RZ, RZ, UR7, P1 ;  /* 0x00000007ff037e24 */ /* 0x000fe200088e06ff */
        /* <DEDUP_REMOVED lines=11> */
.L_x_179:
[----:B------:R0:W-:Y:S01]  /*76f0*/  STG.E.U8 desc[UR36][R2.64], R9 ;  /* 0x0000000902007986 */ /* 0x0001e2000c101124 */
[----:B------:R-:W-:Y:S05]  /*7700*/  BRA `(.L_x_181) ;  /* 0x0000000c004c7947 */ /* 0x000fea0003800000 */
.L_x_178:
        /* <DEDUP_REMOVED lines=10> */
.L_x_183:
[----:B------:R-:W-:-:S05]  /*77b0*/  PRMT R5, R9, 0x9910, RZ ;  /* 0x0000991009057816 */ /* 0x000fca00000000ff */
[----:B------:R0:W-:Y:S01]  /*77c0*/  STG.E desc[UR36][R2.64], R5 ;  /* 0x0000000502007986 */ /* 0x0001e2000c101924 */
[----:B------:R-:W-:Y:S05]  /*77d0*/  BRA `(.L_x_181) ;  /* 0x0000000c00187947 */ /* 0x000fea0003800000 */
.L_x_182:
[----:B------:R0:W-:Y:S01]  /*77e0*/  STG.E.U16 desc[UR36][R2.64], R9 ;  /* 0x0000000902007986 */ /* 0x0001e2000c101524 */
[----:B------:R-:W-:Y:S05]  /*77f0*/  BRA `(.L_x_181) ;  /* 0x0000000c00107947 */ /* 0x000fea0003800000 */
.L_x_177:
        /* <DEDUP_REMOVED lines=9> */
.L_x_185:
[----:B------:R-:W0:Y:S02]  /*7890*/  I2F.S16 R0, R9 ;  /* 0x0000000900007306 */ /* 0x000e240000101400 */
[----:B0-----:R-:W-:-:S05]  /*78a0*/  F2FP.F16.F32.PACK_AB R0, RZ, R0 ;  /* 0x00000000ff00723e */ /* 0x001fca00000000ff */
[----:B------:R0:W-:Y:S01]  /*78b0*/  STG.E.U16 desc[UR36][R2.64], R0 ;  /* 0x0000000002007986 */ /* 0x0001e2000c101524 */
[----:B------:R-:W-:Y:S05]  /*78c0*/  BRA `(.L_x_181) ;  /* 0x0000000800dc7947 */ /* 0x000fea0003800000 */
.L_x_184:
        /* <DEDUP_REMOVED lines=10> */
.L_x_187:
[----:B------:R-:W0:Y:S02]  /*7970*/  I2F.S16 R9, R9 ;  /* 0x0000000900097306 */ /* 0x000e240000101400 */
[----:B0-----:R-:W-:-:S04]  /*7980*/  F2FP.F16.F32.PACK_AB R5, RZ, R9 ;  /* 0x00000009ff05723e */ /* 0x001fc800000000ff */
[----:B------:R-:W-:-:S05]  /*7990*/  PRMT R5, R5, 0x5410, RZ ;  /* 0x0000541005057816 */ /* 0x000fca00000000ff */
[----:B------:R0:W-:Y:S01]  /*79a0*/  STG.E desc[UR36][R2.64], R5 ;  /* 0x0000000502007986 */ /* 0x0001e2000c101924 */
[----:B------:R-:W-:Y:S05]  /*79b0*/  BRA `(.L_x_181) ;  /* 0x0000000800a07947 */ /* 0x000fea0003800000 */
.L_x_186:
[----:B------:R-:W0:Y:S02]  /*79c0*/  I2F.F64.S16 R4, R9 ;  /* 0x0000000900047312 */ /* 0x000e240000101c00 */
[----:B0-----:R0:W-:Y:S01]  /*79d0*/  STG.E.64 desc[UR36][R2.64], R4 ;  /* 0x0000000402007986 */ /* 0x0011e2000c101b24 */
[----:B------:R-:W-:Y:S05]  /*79e0*/  BRA `(.L_x_181) ;  /* 0x0000000800947947 */ /* 0x000fea0003800000 */
.L_x_176:
[----:B------:R-:W-:-:S09]  /*79f0*/  UISETP.GT.AND UP0, UPT, UR4, 0x18, UPT ;  /* 0x000000180400788c */ /* 0x000fd2000bf04270 */
[----:B------:R-:W-:Y:S05]  /*7a00*/  BRA.U !UP0, `(.L_x_188) ;  /* 0x0000000508547547 */ /* 0x000fea000b800000 */
        /* <DEDUP_REMOVED lines=10> */
.L_x_191:
[----:B------:R-:W0:Y:S01]  /*7ab0*/  I2F.S16 R5, R9 ;  /* 0x0000000900057306 */ /* 0x000e220000101400 */
[----:B------:R-:W-:Y:S01]  /*7ac0*/  BSSY.RECONVERGENT B0, `(.L_x_192) ;  /* 0x0000013000007945 */ /* 0x000fe20003800200 */
[----:B------:R-:W-:Y:S02]  /*7ad0*/  MOV R0, 0x80 ;  /* 0x0000008000007802 */ /* 0x000fe40000000f00 */
[----:B0-----:R-:W-:-:S04]  /*7ae0*/  LOP3.LUT R4, R5, 0x7fffffff, RZ, 0xc0, !PT ;  /* 0x7fffffff05047812 */ /* 0x001fc800078ec0ff */
[----:B------:R-:W-:-:S13]  /*7af0*/  ISETP.GT.U32.AND P0, PT, R4, 0x437fffff, PT ;  /* 0x437fffff0400780c */ /* 0x000fda0003f04070 */
[----:B------:R-:W-:Y:S05]  /*7b00*/  @P0 BRA `(.L_x_193) ;  /* 0x0000000000380947 */ /* 0x000fea0003800000 */
[----:B------:R-:W-:-:S13]  /*7b10*/  ISETP.GE.U32.AND P0, PT, R4, 0x3c000000, PT ;  /* 0x3c0000000400780c */ /* 0x000fda0003f06070 */
[----:B------:R-:W-:-:S04]  /*7b20*/  @P0 SHF.R.U32.HI R0, RZ, 0x14, R5 ;  /* 0x00000014ff000819 */ /* 0x000fc80000011605 */
[----:B------:R-:W-:-:S04]  /*7b30*/  @P0 LOP3.LUT R0, R0, 0x1, RZ, 0xc0, !PT ;  /* 0x0000000100000812 */ /* 0x000fc800078ec0ff */
[----:B------:R-:W-:-:S04]  /*7b40*/  @P0 IADD3 R0, PT, PT, R5, 0x487ffff, R0 ;  /* 0x0487ffff05000810 */ /* 0x000fc80007ffe000 */
[----:B------:R-:W-:-:S04]  /*7b50*/  @P0 SHF.R.U32.HI R0, RZ, 0x14, R0 ;  /* 0x00000014ff000819 */ /* 0x000fc80000011600 */
[----:B------:R-:W-:Y:S01]  /*7b60*/  @P0 LOP3.LUT R0, R0, 0xff, RZ, 0xc0, !PT ;  /* 0x000000ff00000812 */ /* 0x000fe200078ec0ff */
[----:B------:R-:W-:Y:S06]  /*7b70*/  @P0 BRA `(.L_x_194) ;  /* 0x0000000000140947 */ /* 0x000fec0003800000 */
[----:B------:R-:W-:-:S05]  /*7b80*/  FADD.FTZ R0, R4, 8192 ;  /* 0x4600000004007421 */ /* 0x000fca0000010000 */
[----:B------:R-:W-:Y:S02]  /*7b90*/  LOP3.LUT P0, R4, R0, 0xff, RZ, 0xc0, !PT ;  /* 0x000000ff00047812 */ /* 0x000fe4000780c0ff */
[----:B------:R-:W-:-:S11]  /*7ba0*/  PRMT R0, RZ, 0x7610, R0 ;  /* 0x00007610ff007816 */ /* 0x000fd60000000000 */
[----:B------:R-:W-:Y:S05]  /*7bb0*/  @!P0 BRA `(.L_x_193) ;  /* 0x00000000000c8947 */ /* 0x000fea0003800000 */
[----:B------:R-:W-:-:S07]  /*7bc0*/  IMAD.MOV.U32 R0, RZ, RZ, R4 ;  /* 0x000000ffff007224 */ /* 0x000fce00078e0004 */
.L_x_194:
[----:B------:R-:W-:-:S04]  /*7bd0*/  SHF.R.U32.HI R5, RZ, 0x18, R5 ;  /* 0x00000018ff057819 */ /* 0x000fc80000011605 */
[----:B------:R-:W-:-:S07]  /*7be0*/  LOP3.LUT R0, R0, 0x80, R5, 0xf8, !PT ;  /* 0x0000008000007812 */ /* 0x000fce00078ef805 */
.L_x_193:
[----:B------:R-:W-:Y:S05]  /*7bf0*/  BSYNC.RECONVERGENT B0 ;  /* 0x0000000000007941 */ /* 0x000fea0003800200 */
.L_x_192:
[----:B------:R3:W-:Y:S01]  /*7c00*/  STG.E.U8 desc[UR36][R2.64], R0 ;  /* 0x0000000002007986 */ /* 0x0007e2000c101124 */
[----:B------:R-:W-:Y:S05]  /*7c10*/  BRA `(.L_x_181) ;  /* 0x0000000800087947 */ /* 0x000fea0003800000 */
.L_x_190:
[----:B------:R-:W0:Y:S01]  /*7c20*/  I2F.S16 R5, R9 ;  /* 0x0000000900057306 */ /* 0x000e220000101400 */
[----:B------:R-:W-:Y:S01]  /*7c30*/  BSSY.RECONVERGENT B0, `(.L_x_195) ;  /* 0x0000013000007945 */ /* 0x000fe20003800200 */
[----:B------:R-:W-:Y:S01]  /*7c40*/  IMAD.MOV.U32 R0, RZ, RZ, 0x80 ;  /* 0x00000080ff007424 */ /* 0x000fe200078e00ff */
        /* <DEDUP_REMOVED lines=15> */
.L_x_197:
[----:B------:R-:W-:-:S04]  /*7d40*/  SHF.R.U32.HI R5, RZ, 0x18, R5 ;  /* 0x00000018ff057819 */ /* 0x000fc80000011605 */
[----:B------:R-:W-:-:S07]  /*7d50*/  LOP3.LUT R0, R0, 0x80, R5, 0xf8, !PT ;  /* 0x0000008000007812 */ /* 0x000fce00078ef805 */
.L_x_196:
[----:B------:R-:W-:Y:S05]  /*7d60*/  BSYNC.RECONVERGENT B0 ;  /* 0x0000000000007941 */ /* 0x000fea0003800200 */
.L_x_195:
[----:B------:R0:W-:Y:S01]  /*7d70*/  STG.E.U8 desc[UR36][R2.64], R0 ;  /* 0x0000000002007986 */ /* 0x0001e2000c101124 */
[----:B------:R-:W-:Y:S05]  /*7d80*/  BRA `(.L_x_181) ;  /* 0x0000000400ac7947 */ /* 0x000fea0003800000 */
.L_x_189:
[----:B------:R-:W-:-:S09]  /*7d90*/  UISETP.NE.AND UP0, UPT, UR4, 0x1c, UPT ;  /* 0x0000001c0400788c */ /* 0x000fd2000bf05270 */
[----:B------:R-:W-:Y:S05]  /*7da0*/  BRA.U !UP0, `(.L_x_198) ;  /* 0x0000000108607547 */ /* 0x000fea000b800000 */
[----:B------:R-:W-:-:S09]  /*7db0*/  UISETP.NE.AND UP0, UPT, UR4, 0x1d, UPT ;  /* 0x0000001d0400788c */ /* 0x000fd2000bf05270 */
[----:B------:R-:W-:Y:S05]  /*7dc0*/  BRA.U !UP0, `(.L_x_199) ;  /* 0x0000000108487547 */ /* 0x000fea000b800000 */
[----:B------:R-:W-:-:S09]  /*7dd0*/  UISETP.NE.AND UP0, UPT, UR4, 0x2c, UPT ;  /* 0x0000002c0400788c */ /* 0x000fd2000bf05270 */
[----:B------:R-:W-:Y:S05]  /*7de0*/  BRA.U UP0, `(.L_x_180) ;  /* 0x0000000100b07547 */ /* 0x000fea000b800000 */
        /* <DEDUP_REMOVED lines=16> */
.L_x_199:
[----:B------:R-:W-:-:S04]  /*7ef0*/  PRMT R4, R9, 0x9910, RZ ;  /* 0x0000991009047816 */ /* 0x000fc800000000ff */
[----:B------:R-:W-:-:S05]  /*7f00*/  SHF.R.S32.HI R5, RZ, 0x1f, R4 ;  /* 0x0000001fff057819 */ /* 0x000fca0000011404 */
[----:B------:R1:W-:Y:S01]  /*7f10*/  STG.E.64 desc[UR36][R2.64], R4 ;  /* 0x0000000402007986 */ /* 0x0003e2000c101b24 */
[----:B------:R-:W-:Y:S05]  /*7f20*/  BRA `(.L_x_181) ;  /* 0x0000000400447947 */ /* 0x000fea0003800000 */
.L_x_198:
[----:B------:R-:W-:-:S05]  /*7f30*/  PRMT R5, R9, 0x9910, RZ ;  /* 0x0000991009057816 */ /* 0x000fca00000000ff */
[----:B------:R0:W-:Y:S01]  /*7f40*/  STG.E desc[UR36][R2.64], R5 ;  /* 0x0000000502007986 */ /* 0x0001e2000c101924 */
[----:B------:R-:W-:Y:S05]  /*7f50*/  BRA `(.L_x_181) ;  /* 0x0000000400387947 */ /* 0x000fea0003800000 */
.L_x_188:
        /* <DEDUP_REMOVED lines=11> */
.L_x_201:
[----:B------:R-:W0:Y:S01]  /*8010*/  I2F.F64.S16 R4, R9 ;  /* 0x0000000900047312 */ /* 0x000e220000101c00 */
[----:B------:R-:W-:-:S05]  /*8020*/  CS2R R6, SRZ ;  /* 0x0000000000067805 */ /* 0x000fca000001ff00 */
[----:B0-----:R0:W-:Y:S01]  /*8030*/  STG.E.128 desc[UR36][R2.64], R4 ;  /* 0x0000000402007986 */ /* 0x0011e2000c101d24 */
[----:B------:R-:W-:Y:S05]  /*8040*/  BRA `(.L_x_181) ;  /* 0x0000000000fc7947 */ /* 0x000fea0003800000 */
.L_x_200:
[----:B------:R-:W-:-:S09]  /*8050*/  UISETP.NE.AND UP0, UPT, UR4, 0xf, UPT ;  /* 0x0000000f0400788c */ /* 0x000fd2000bf05270 */
[----:B------:R-:W-:Y:S05]  /*8060*/  BRA.U !UP0, `(.L_x_202) ;  /* 0x0000000108e87547 */ /* 0x000fea000b800000 */
[----:B------:R-:W-:-:S09]  /*8070*/  UISETP.NE.AND UP0, UPT, UR4, 0x17, UPT ;  /* 0x000000170400788c */ /* 0x000fd2000bf05270 */
[----:B------:R-:W-:Y:S05]  /*8080*/  BRA.U !UP0, `(.L_x_203) ;  /* 0x0000000108907547 */ /* 0x000fea000b800000 */
[----:B------:R-:W-:-:S09]  /*8090*/  UISETP.NE.AND UP0, UPT, UR4, 0x18, UPT ;  /* 0x000000180400788c */ /* 0x000fd2000bf05270 */
[----:B------:R-:W-:Y:S05]  /*80a0*/  BRA.U !UP0, `(.L_x_204) ;  /* 0x0000000108447547 */ /* 0x000fea000b800000 */
.L_x_180:
[----:B------:R-:W-:Y:S01]  /*80b0*/  MOV R0, 0x0 ;  /* 0x0000000000007802 */ /* 0x000fe20000000f00 */
[----:B------:R-:W0:Y:S01]  /*80c0*/  LDCU.64 UR4, c[0x4][0x138] ;  /* 0x01002700ff0477ac */ /* 0x000e220008000a00 */
[----:B------:R-:W-:Y:S02]  /*80d0*/  HFMA2 R13, -RZ, RZ, 0, 0 ;  /* 0x00000000ff0d7431 */ /* 0x000fe400000001ff */
[----:B------:R-:W-:Y:S01]  /*80e0*/  IMAD.MOV.U32 R8, RZ, RZ, 0x65 ;  /* 0x00000065ff087424 */ /* 0x000fe200078e00ff */
[----:B------:R1:W2:Y:S01]  /*80f0*/  LDC.64 R2, c[0x4][R0] ;  /* 0x0100000000027b82 */ /* 0x0002a20000000a00 */
[----:B------:R-:W3:Y:S01]  /*8100*/  LDCU.64 UR6, c[0x4][0x140] ;  /* 0x01002800ff0677ac */ /* 0x000ee20008000a00 */
[----:B------:R-:W-:Y:S01]  /*8110*/  IMAD.MOV.U32 R12, RZ, RZ, 0x1 ;  /* 0x00000001ff0c7424 */ /* 0x000fe200078e00ff */
[----:B------:R-:W4:Y:S01]  /*8120*/  LDCU.64 UR8, c[0x4][0x50] ;  /* 0x01000a00ff0877ac */ /* 0x000f220008000a00 */
[----:B0-----:R-:W-:Y:S01]  /*8130*/  MOV R4, UR4 ;  /* 0x0000000400047c02 */ /* 0x001fe20008000f00 */
[----:B------:R-:W-:-:S02]  /*8140*/  IMAD.U32 R5, RZ, RZ, UR5 ;  /* 0x00000005ff057e24 */ /* 0x000fc4000f8e00ff */
[----:B---3--:R-:W-:Y:S02]  /*8150*/  IMAD.U32 R6, RZ, RZ, UR6 ;  /* 0x00000006ff067e24 */ /* 0x008fe4000f8e00ff */
[----:B------:R-:W-:Y:S01]  /*8160*/  IMAD.U32 R7, RZ, RZ, UR7 ;  /* 0x00000007ff077e24 */ /* 0x000fe2000f8e00ff */
[----:B----4-:R-:W-:Y:S01]  /*8170*/  MOV R10, UR8 ;  /* 0x00000008000a7c02 */ /* 0x010fe20008000f00 */
[----:B-1----:R-:W-:-:S07]  /*8180*/  IMAD.U32 R11, RZ, RZ, UR9 ;  /* 0x00000009ff0b7e24 */ /* 0x002fce000f8e00ff */
[----:B------:R-:W-:-:S07]  /*8190*/  LEPC R20, `(.L_x_205) ;  /* 0x000000001014794e */ /* 0x000fce0000000000 */
[----:B--2---:R-:W-:Y:S05]  /*81a0*/  CALL.ABS.NOINC R2 ;  /* 0x0000000002007343 */ /* 0x004fea0003c00000 */
.L_x_205:
[----:B------:R-:W-:Y:S05]  /*81b0*/  BRA `(.L_x_181) ;  /* 0x0000000000a07947 */ /* 0x000fea0003800000 */
.L_x_204:
[----:B------:R-:W0:Y:S01]  /*81c0*/  I2F.S16 R9, R9 ;  /* 0x0000000900097306 */ /* 0x000e220000101400 */
[----:B------:R-:W-:Y:S01]  /*81d0*/  BSSY.RECONVERGENT B0, `(.L_x_206) ;  /* 0x000000c000007945 */ /* 0x000fe20003800200 */
[----:B------:R-:W-:Y:S01]  /*81e0*/  IMAD.MOV.U32 R0, RZ, RZ, 0x7f ;  /* 0x0000007fff007424 */ /* 0x000fe200078e00ff */
[----:B0-----:R-:W-:Y:S02]  /*81f0*/  LOP3.LUT R4, R9, 0x7fffffff, RZ, 0xc0, !PT ;  /* 0x7fffffff09047812 */ /* 0x001fe400078ec0ff */
[----:B------:R-:W-:Y:S02]  /*8200*/  SHF.R.U32.HI R5, RZ, 0x18, R9 ;  /* 0x00000018ff057819 */ /* 0x000fe40000011609 */
[----:B------:R-:W-:-:S13]  /*8210*/  ISETP.GT.U32.AND P0, PT, R4, 0x43efffff, PT ;  /* 0x43efffff0400780c */ /* 0x000fda0003f04070 */
[----:B------:R-:W-:Y:S05]  /*8220*/  @P0 BRA `(.L_x_207) ;  /* 0x0000000000180947 */ /* 0x000fea0003800000 */
[----:B------:R-:W-:-:S13]  /*8230*/  ISETP.GE.U32.AND P0, PT, R4, 0x3c800000, PT ;  /* 0x3c8000000400780c */ /* 0x000fda0003f06070 */
[----:B------:R-:W-:-:S04]  /*8240*/  @P0 SHF.R.U32.HI R0, RZ, 0x14, R9 ;  /* 0x00000014ff000819 */ /* 0x000fc80000011609 */
[----:B------:R-:W-:-:S04]  /*8250*/  @P0 LOP3.LUT R0, R0, 0x1, RZ, 0xc0, !PT ;  /* 0x0000000100000812 */ /* 0x000fc800078ec0ff */
[----:B------:R-:W-:-:S04]  /*8260*/  @P0 IADD3 R0, PT, PT, R9, 0x407ffff, R0 ;  /* 0x0407ffff09000810 */ /* 0x000fc80007ffe000 */
[----:B------:R-:W-:Y:S01]  /*8270*/  @P0 SHF.R.U32.HI R0, RZ, 0x14, R0 ;  /* 0x00000014ff000819 */ /* 0x000fe20000011600 */
[----:B------:R-:W-:-:S07]  /*8280*/  @!P0 FADD.FTZ R0, R4, 16384 ;  /* 0x4680000004008421 */ /* 0x000fce0000010000 */
.L_x_207:
[----:B------:R-:W-:Y:S05]  /*8290*/  BSYNC.RECONVERGENT B0 ;  /* 0x0000000000007941 */ /* 0x000fea0003800200 */
.L_x_206:
[----:B------:R-:W-:-:S05]  /*82a0*/  LOP3.LUT R5, R0, 0x80, R5, 0xf8, !PT ;  /* 0x0000008000057812 */ /* 0x000fca00078ef805 */
[----:B------:R0:W-:Y:S01]  /*82b0*/  STG.E.U8 desc[UR36][R2.64], R5 ;  /* 0x0000000502007986 */ /* 0x0001e2000c101124 */
[----:B------:R-:W-:Y:S05]  /*82c0*/  BRA `(.L_x_181) ;  /* 0x00000000005c7947 */ /* 0x000fea0003800000 */
.L_x_203:
[----:B------:R-:W0:Y:S01]  /*82d0*/  I2F.S16 R5, R9 ;  /* 0x0000000900057306 */ /* 0x000e220000101400 */
[----:B------:R-:W-:Y:S01]  /*82e0*/  BSSY.RECONVERGENT B0, `(.L_x_208) ;  /* 0x000000e000007945 */ /* 0x000fe20003800200 */
[----:B0-----:R-:W-:-:S04]  /*82f0*/  LOP3.LUT R4, R5, 0x7fffffff, RZ, 0xc0, !PT ;  /* 0x7fffffff05047812 */ /* 0x001fc800078ec0ff */
[----:B------:R-:W-:-:S13]  /*8300*/  ISETP.GT.U32.AND P0, PT, R4, 0x477fffff, PT ;  /* 0x477fffff0400780c */ /* 0x000fda0003f04070 */
[----:B------:R-:W-:Y:S05]  /*8310*/  @P0 BRA `(.L_x_209) ;  /* 0x00000000001c0947 */ /* 0x000fea0003800000 */
[----:B------:R-:W-:-:S13]  /*8320*/  ISETP.GE.U32.AND P0, PT, R4, 0x38800000, PT ;  /* 0x388000000400780c */ /* 0x000fda0003f06070 */
[----:B------:R-:W-:-:S04]  /*8330*/  @P0 SHF.R.U32.HI R0, RZ, 0x15, R5 ;  /* 0x00000015ff000819 */ /* 0x000fc80000011605 */
[----:B------:R-:W-:-:S04]  /*8340*/  @P0 LOP3.LUT R0, R0, 0x1, RZ, 0xc0, !PT ;  /* 0x0000000100000812 */ /* 0x000fc800078ec0ff */
[----:B------:R-:W-:-:S04]  /*8350*/  @P0 IADD3 R0, PT, PT, R5, 0x80fffff, R0 ;  /* 0x080fffff05000810 */ /* 0x000fc80007ffe000 */
[----:B------:R-:W-:Y:S01]  /*8360*/  @P0 SHF.R.U32.HI R0, RZ, 0x15, R0 ;  /* 0x00000015ff000819 */ /* 0x000fe20000011600 */
[----:B------:R-:W-:Y:S01]  /*8370*/  @!P0 FADD.FTZ R0, R4, 128 ;  /* 0x4300000004008421 */ /* 0x000fe20000010000 */
[----:B------:R-:W-:Y:S06]  /*8380*/  BRA `(.L_x_210) ;  /* 0x00000000000c7947 */ /* 0x000fec0003800000 */
.L_x_209:
[----:B------:R-:W-:Y:S01]  /*8390*/  IMAD.MOV.U32 R0, RZ, RZ, 0x7f ;  /* 0x0000007fff007424 */ /* 0x000fe200078e00ff */
[----:B------:R-:W-:-:S04]  /*83a0*/  ISETP.GT.U32.AND P0, PT, R4, 0x7f800000, PT ;  /* 0x7f8000000400780c */ /* 0x000fc80003f04070 */
[----:B------:R-:W-:-:S09]  /*83b0*/  SEL R0, R0, 0x7c, P0 ;  /* 0x0000007c00007807 */ /* 0x000fd20000000000 */
.L_x_210:
[----:B------:R-:W-:Y:S05]  /*83c0*/  BSYNC.RECONVERGENT B0 ;  /* 0x0000000000007941 */ /* 0x000fea0003800200 */
.L_x_208:
[----:B------:R-:W-:-:S04]  /*83d0*/  SHF.R.U32.HI R5, RZ, 0x18, R5 ;  /* 0x00000018ff057819 */ /* 0x000fc80000011605 */
[----:B------:R-:W-:-:S05]  /*83e0*/  LOP3.LUT R5, R0, 0x80, R5, 0xf8, !PT ;  /* 0x0000008000057812 */ /* 0x000fca00078ef805 */
[----:B------:R0:W-:Y:S01]  /*83f0*/  STG.E.U8 desc[UR36][R2.64], R5 ;  /* 0x0000000502007986 */ /* 0x0001e2000c101124 */
[----:B------:R-:W-:Y:S05]  /*8400*/  BRA `(.L_x_181) ;  /* 0x00000000000c7947 */ /* 0x000fea0003800000 */
.L_x_202:
[----:B------:R-:W0:Y:S02]  /*8410*/  I2F.S16 R0, R9 ;  /* 0x0000000900007306 */ /* 0x000e240000101400 */
[----:B0-----:R-:W-:-:S05]  /*8420*/  F2FP.BF16.F32.PACK_AB R0, RZ, R0 ;  /* 0x00000000ff00723e */ /* 0x001fca00000010ff */
[----:B------:R0:W-:Y:S02]  /*8430*/  STG.E.U16 desc[UR36][R2.64], R0 ;  /* 0x0000000002007986 */ /* 0x0001e4000c101524 */
.L_x_181:
[----:B------:R-:W-:-:S07]  /*8440*/  VIADD R17, R17, 0x80 ;  /* 0x0000008011117836 */ /* 0x000fce0000000000 */
.L_x_108:
[----:B------:R-:W-:Y:S05]  /*8450*/  BSYNC.RECONVERGENT B6 ;  /* 0x0000000000067941 */ /* 0x000fea0003800200 */
.L_x_107:
[----:B------:R-:W5:Y:S01]  /*8460*/  LDCU UR4, c[0x0][0x380] ;  /* 0x00007000ff0477ac */ /* 0x000f620008000800 */
[----:B------:R-:W-:Y:S01]  /*8470*/  BSSY.RECONVERGENT B6, `(.L_x_211) ;  /* 0x000041a000067945 */ /* 0x000fe20003800200 */
[----:B-----5:R-:W-:-:S13]  /*8480*/  ISETP.GE.AND P0, PT, R17, UR4, PT ;  /* 0x0000000411007c0c */ /* 0x020fda000bf06270 */
[----:B------:R-:W-:Y:S05]  /*8490*/  @P0 BRA `(.L_x_212) ;  /* 0x00000040005c0947 */ /* 0x000fea0003800000 */
[----:B------:R-:W5:Y:S01]  /*84a0*/  LDCU UR4, c[0x0][0x388] ;  /* 0x00007100ff0477ac */ /* 0x000f620008000800 */
[----:B------:R-:W-:Y:S01]  /*84b0*/  MOV R18, RZ ;  /* 0x000000ff00127202 */ /* 0x000fe20000000f00 */
[----:B0--3--:R-:W-:Y:S02]  /*84c0*/  IMAD.MOV.U32 R0, RZ, RZ, RZ ;  /* 0x000000ffff007224 */ /* 0x009fe400078e00ff */
[----:B------:R-:W-:Y:S01]  /*84d0*/  IMAD.MOV.U32 R16, RZ, RZ, RZ ;  /* 0x000000ffff107224 */ /* 0x000fe200078e00ff */
[----:B-----5:R-:W-:-:S09]  /*84e0*/  UISETP.NE.AND UP0, UPT, UR4, URZ, UPT ;  /* 0x000000ff0400728c */ /* 0x020fd2000bf05270 */
[----:B------:R-:W-:Y:S05]  /*84f0*/  BRA.U !UP0, `(.L_x_213) ;  /* 0x0000001508707547 */ /* 0x000fea000b800000 */
[----:B------:R-:W1:Y:S01]  /*8500*/  LDCU.64 UR4, c[0x0][0x390] ;  /* 0x00007200ff0477ac */ /* 0x000e620008000a00 */
[----:B------:R-:W-:Y:S01]  /*8510*/  IMAD.MOV.U32 R16, RZ, RZ, RZ ;  /* 0x000000ffff107224 */ /* 0x000fe200078e00ff */
[----:B------:R-:W0:Y:S01]  /*8520*/  LDCU UR6, c[0x0][0x38c] ;  /* 0x00007180ff0677ac */ /* 0x000e220008000800 */
[----:B------:R-:W3:Y:S01]  /*8530*/  LDCU.64 UR8, c[0x0][0x4b8] ;  /* 0x00009700ff0877ac */ /* 0x000ee20008000a00 */
[----:B------:R-:W-:Y:S01]  /*8540*/  UISETP.NE.AND UP0, UPT, UR41, URZ, UPT ;  /* 0x000000ff2900728c */ /* 0x000fe2000bf05270 */
[----:B-12-4-:R-:W-:Y:S01]  /*8550*/  IMAD.HI.U32 R2, R17, UR4, R16 ;  /* 0x0000000411027c27 */ /* 0x016fe2000f8e0010 */
[----:B------:R-:W1:Y:S04]  /*8560*/  LDCU UR4, c[0x0][0x4c0] ;  /* 0x00009800ff0477ac */ /* 0x000e680008000800 */
[----:B------:R-:W-:-:S04]  /*8570*/  SHF.R.U32.HI R3, RZ, UR5, R2 ;  /* 0x00000005ff037c19 */ /* 0x000fc80008011602 */
[----:B------:R-:W-:-:S05]  /*8580*/  IADD3 R18, PT, PT, -R3, RZ, RZ ;  /* 0x000000ff03127210 */ /* 0x000fca0007ffe1ff */
[----:B0-----:R-:W-:-:S04]  /*8590*/  IMAD R18, R18, UR6, R17 ;  /* 0x0000000612127c24 */ /* 0x001fc8000f8e0211 */
[C---:B---3--:R-:W-:Y:S02]  /*85a0*/  IMAD R16, R18.reuse, UR8, RZ ;  /* 0x0000000812107c24 */ /* 0x048fe4000f8e02ff */
[C---:B------:R-:W-:Y:S02]  /*85b0*/  IMAD R0, R18.reuse, UR9, RZ ;  /* 0x0000000912007c24 */ /* 0x040fe4000f8e02ff */
[----:B-1----:R-:W-:Y:S01]  /*85c0*/  IMAD R18, R18, UR4, RZ ;  /* 0x0000000412127c24 */ /* 0x002fe2000f8e02ff */
        /* <DEDUP_REMOVED lines=329> */
[----:B------:R-:W-:-:S04]  /*9a60*/  SHF.R.U32.HI R2, RZ, UR5, R2 ;  /* 0x00000005ff027c19 */ /* 0x000fc80008011602 */
[----:B------:R-:W-:-:S05]  /*9a70*/  IADD3 R3, PT, PT, -R2, RZ, RZ ;  /* 0x000000ff02037210 */ /* 0x000fca0007ffe1ff */
[----:B-1----:R-:W-:-:S04]  /*9a80*/  IMAD R5, R3, UR6, R5 ;  /* 0x0000000603057c24 */ /* 0x002fc8000f8e0205 */
[C---:B--2---:R-:W-:Y:S02]  /*9a90*/  IMAD R16, R5.reuse, UR8, R16 ;  /* 0x0000000805107c24 */ /* 0x044fe4000f8e0210 */
[C---:B------:R-:W-:Y:S02]  /*9aa0*/  IMAD R0, R5.reuse, UR9, R0 ;  /* 0x0000000905007c24 */ /* 0x040fe4000f8e0200 */
[----:B0-----:R-:W-:-:S07]  /*9ab0*/  IMAD R18, R5, UR4, R18 ;  /* 0x0000000405127c24 */ /* 0x001fce000f8e0212 */
.L_x_213:
[----:B------:R-:W1:Y:S01]  /*9ac0*/  LDCU.64 UR6, c[0x0][0x5f0] ;  /* 0x0000be00ff0677ac */ /* 0x000e620008000a00 */
[----:B------:R-:W-:-:S04]  /*9ad0*/  UPRMT UR4, UR39, 0x9910, URZ ;  /* 0x0000991027047896 */ /* 0x000fc800080000ff */
[----:B------:R-:W-:Y:S01]  /*9ae0*/  UISETP.GT.AND UP0, UPT, UR4, 0x9, UPT ;  /* 0x000000090400788c */ /* 0x000fe2000bf04270 */
[----:B-12-4-:R-:W-:-:S05]  /*9af0*/  IADD3 R2, P0, PT, R0, UR6, RZ ;  /* 0x0000000600027c10 */ /* 0x016fca000ff1e0ff */
        /* <DEDUP_REMOVED lines=12> */
.L_x_217:
[----:B------:R4:W5:Y:S01]  /*9bc0*/  LDG.E.U8 R19, desc[UR36][R2.64] ;  /* 0x0000002402137981 */ /* 0x000962000c1e1100 */
[----:B------:R-:W-:Y:S05]  /*9bd0*/  BRA `(.L_x_219) ;  /* 0x0000000c004c7947 */ /* 0x000fea0003800000 */
.L_x_216:
        /* <DEDUP_REMOVED lines=8> */
.L_x_221:
[----:B------:R2:W5:Y:S01]  /*9c60*/  LDG.E.U16 R19, desc[UR36][R2.64] ;  /* 0x0000002402137981 */ /* 0x000562000c1e1500 */
[----:B------:R-:W-:Y:S05]  /*9c70*/  BRA `(.L_x_219) ;  /* 0x0000000c00247947 */ /* 0x000fea0003800000 */
.L_x_220:
[----:B------:R0:W5:Y:S01]  /*9c80*/  LDG.E.U16 R19, desc[UR36][R2.64] ;  /* 0x0000002402137981 */ /* 0x000162000c1e1500 */
[----:B------:R-:W-:Y:S05]  /*9c90*/  BRA `(.L_x_219) ;  /* 0x0000000c001c7947 */ /* 0x000fea0003800000 */
.L_x_215:
        /* <DEDUP_REMOVED lines=9> */
.L_x_223:
[----:B------:R-:W2:Y:S02]  /*9d30*/  LDG.E.U16 R0, desc[UR36][R2.64] ;  /* 0x0000002402007981 */ /* 0x000ea4000c1e1500 */
[----:B--2---:R-:W-:-:S06]  /*9d40*/  HADD2.F32 R0, -RZ, R0.H0_H0 ;  /* 0x20000000ff007230 */ /* 0x004fcc0000004100 */
[----:B------:R-:W0:Y:S02]  /*9d50*/  F2I.FTZ.TRUNC.NTZ R0, R0 ;  /* 0x0000000000007305 */ /* 0x000e24000021f100 */
[----:B0-----:R-:W-:Y:S01]  /*9d60*/  PRMT R19, R0, 0x7610, R19 ;  /* 0x0000761000137816 */ /* 0x001fe20000000013 */
[----:B------:R-:W-:Y:S06]  /*9d70*/  BRA `(.L_x_219) ;  /* 0x0000000800e47947 */ /* 0x000fec0003800000 */
.L_x_222:
        /* <DEDUP_REMOVED lines=9> */
.L_x_225:
[----:B------:R-:W2:Y:S02]  /*9e10*/  LDG.E.U16 R2, desc[UR36][R2.64] ;  /* 0x0000002402027981 */ /* 0x000ea4000c1e1500 */
[----:B--2---:R-:W-:-:S06]  /*9e20*/  HADD2.F32 R0, -RZ, R2.H0_H0 ;  /* 0x20000002ff007230 */ /* 0x004fcc0000004100 */
[----:B------:R-:W0:Y:S02]  /*9e30*/  F2I.FTZ.TRUNC.NTZ R0, R0 ;  /* 0x0000000000007305 */ /* 0x000e24000021f100 */
[----:B0-----:R-:W-:Y:S01]  /*9e40*/  PRMT R19, R0, 0x7610, R19 ;  /* 0x0000761000137816 */ /* 0x001fe20000000013 */
[----:B------:R-:W-:Y:S06]  /*9e50*/  BRA `(.L_x_219) ;  /* 0x0000000800ac7947 */ /* 0x000fec0003800000 */
.L_x_224:
[----:B------:R-:W2:Y:S02]  /*9e60*/  LDG.E.64 R2, desc[UR36][R2.64] ;  /* 0x0000002402027981 */ /* 0x000ea4000c1e1b00 */
[----:B--2---:R0:W1:Y:S01]  /*9e70*/  F2I.F64.TRUNC R19, R2 ;  /* 0x0000000200137311 */ /* 0x004062000030d100 */
[----:B------:R-:W-:Y:S05]  /*9e80*/  BRA `(.L_x_219) ;  /* 0x0000000800a07947 */ /* 0x000fea0003800000 */
.L_x_214:
        /* <DEDUP_REMOVED lines=12> */
.L_x_228:
[----:B------:R-:W2:Y:S02]  /*9f50*/  LDG.E.64 R2, desc[UR36][R2.64] ;  /* 0x0000002402027981 */ /* 0x000ea4000c1e1b00 */
[----:B--2---:R0:W1:Y:S01]  /*9f60*/  F2I.F64.TRUNC R19, R2 ;  /* 0x0000000200137311 */ /* 0x004062000030d100 */
[----:B------:R-:W-:Y:S05]  /*9f70*/  BRA `(.L_x_219) ;  /* 0x0000000800647947 */ /* 0x000fea0003800000 */
.L_x_227:
        /* <DEDUP_REMOVED lines=27> */
.L_x_230:
        /* <DEDUP_REMOVED lines=14> */
.L_x_229:
[----:B------:R-:W2:Y:S02]  /*a210*/  LDG.E.U16 R0, desc[UR36][R2.64] ;  /* 0x0000002402007981 */ /* 0x000ea4000c1e1500 */
[----:B--2---:R-:W-:-:S06]  /*a220*/  IMAD.U32 R0, R0, 0x10000, RZ ;  /* 0x0001000000007824 */ /* 0x004fcc00078e00ff */
[----:B------:R-:W0:Y:S02]  /*a230*/  F2I.FTZ.TRUNC.NTZ R0, R0 ;  /* 0x0000000000007305 */ /* 0x000e24000021f100 */
[----:B0-----:R-:W-:Y:S01]  /*a240*/  PRMT R19, R0, 0x7610, R19 ;  /* 0x0000761000137816 */ /* 0x001fe20000000013 */
[----:B------:R-:W-:Y:S06]  /*a250*/  BRA `(.L_x_219) ;  /* 0x0000000400ac7947 */ /* 0x000fec0003800000 */
.L_x_226:
        /* <DEDUP_REMOVED lines=10> */
.L_x_233:
        /* <DEDUP_REMOVED lines=21> */
.L_x_237:
[----:B------:R-:W-:Y:S05]  /*a450*/  BSYNC.RECONVERGENT B1 ;  /* 0x0000000000017941 */ /* 0x000fea0003800200 */
.L_x_236:
[----:B------:R-:W-:Y:S02]  /*a460*/  SHF.L.U32 R0, R0, 0x14, RZ ;  /* 0x0000001400007819 */ /* 0x000fe400000006ff */
[----:B------:R-:W-:-:S04]  /*a470*/  LEA R2, R2, 0x3b800000, 0x17 ;  /* 0x3b80000002027811 */ /* 0x000fc800078eb8ff */
[----:B------:R-:W-:-:S07]  /*a480*/  LOP3.LUT R0, R2, R0, R7, 0xfe, !PT ;  /* 0x0000000002007212 */ /* 0x000fce00078efe07 */
.L_x_235:
[----:B------:R-:W-:Y:S05]  /*a490*/  BSYNC.RECONVERGENT B0 ;  /* 0x0000000000007941 */ /* 0x000fea0003800200 */
.L_x_234:
[----:B------:R-:W0:Y:S02]  /*a4a0*/  F2I.FTZ.TRUNC.NTZ R0, R0 ;  /* 0x0000000000007305 */ /* 0x000e24000021f100 */
[----:B0-----:R-:W-:Y:S01]  /*a4b0*/  PRMT R19, R0, 0x7610, R19 ;  /* 0x0000761000137816 */ /* 0x001fe20000000013 */
[----:B------:R-:W-:Y:S06]  /*a4c0*/  BRA `(.L_x_219) ;  /* 0x0000000400107947 */ /* 0x000fec0003800000 */
.L_x_232:
        /* <DEDUP_REMOVED lines=21> */
.L_x_241:
[----:B------:R-:W-:Y:S05]  /*a620*/  BSYNC.RECONVERGENT B1 ;  /* 0x0000000000017941 */ /* 0x000fea0003800200 */
.L_x_240:
[----:B------:R-:W-:Y:S01]  /*a630*/  IMAD.SHL.U32 R0, R0, 0x200000, RZ ;  /* 0x0020000000007824 */ /* 0x000fe200078e00ff */
[----:B------:R-:W-:-:S04]  /*a640*/  LEA R2, R2, 0x37800000, 0x17 ;  /* 0x3780000002027811 */ /* 0x000fc800078eb8ff */
[----:B------:R-:W-:-:S07]  /*a650*/  LOP3.LUT R0, R2, R0, R7, 0xfe, !PT ;  /* 0x0000000002007212 */ /* 0x000fce00078efe07 */
.L_x_239:
[----:B------:R-:W-:Y:S05]  /*a660*/  BSYNC.RECONVERGENT B0 ;  /* 0x0000000000007941 */ /* 0x000fea0003800200 */
.L_x_238:
[----:B------:R-:W0:Y:S02]  /*a670*/  F2I.FTZ.TRUNC.NTZ R0, R0 ;  /* 0x0000000000007305 */ /* 0x000e24000021f100 */
[----:B0-----:R-:W-:Y:S01]  /*a680*/  PRMT R19, R0, 0x7610, R19 ;  /* 0x0000761000137816 */ /* 0x001fe20000000013 */
[----:B------:R-:W-:Y:S06]  /*a690*/  BRA `(.L_x_219) ;  /* 0x00000000009c7947 */ /* 0x000fec0003800000 */
.L_x_231:
        /* <DEDUP_REMOVED lines=14> */
.L_x_245:
[----:B------:R-:W-:Y:S05]  /*a780*/  BSYNC.RECONVERGENT B0 ;  /* 0x0000000000007941 */ /* 0x000fea0003800200 */
.L_x_244:
[----:B------:R-:W0:Y:S02]  /*a790*/  F2I.FTZ.TRUNC.NTZ R0, R0 ;  /* 0x0000000000007305 */ /* 0x000e24000021f100 */
[----:B0-----:R-:W-:Y:S01]  /*a7a0*/  PRMT R19, R0, 0x7610, R19 ;  /* 0x0000761000137816 */ /* 0x001fe20000000013 */
[----:B------:R-:W-:Y:S06]  /*a7b0*/  BRA `(.L_x_219) ;  /* 0x0000000000547947 */ /* 0x000fec0003800000 */
.L_x_218:
        /* <DEDUP_REMOVED lines=15> */
[----:B--2---:R-:W-:Y:S05]  /*a8b0*/  CALL.ABS.NOINC R2 ;  /* 0x0000000002007343 */ /* 0x004fea0003c00000 */
.L_x_246:
[----:B------:R-:W-:Y:S01]  /*a8c0*/  PRMT R19, RZ, 0x7610, R19 ;  /* 0x00007610ff137816 */ /* 0x000fe20000000013 */
[----:B------:R-:W-:Y:S06]  /*a8d0*/  BRA `(.L_x_219) ;  /* 0x00000000000c7947 */ /* 0x000fec0003800000 */
.L_x_243:
[----:B------:R0:W5:Y:S01]  /*a8e0*/  LDG.E.U16 R19, desc[UR36][R2.64] ;  /* 0x0000002402137981 */ /* 0x000162000c1e1500 */
[----:B------:R-:W-:Y:S05]  /*a8f0*/  BRA `(.L_x_219) ;  /* 0x0000000000047947 */ /* 0x000fea0003800000 */
.L_x_242:
[----:B------:R0:W5:Y:S02]  /*a900*/  LDG.E.U16 R19, desc[UR36][R2.64] ;  /* 0x0000002402137981 */ /* 0x000164000c1e1500 */
.L_x_219:
[----:B------:R-:W0:Y:S01]  /*a910*/  LDCU.64 UR6, c[0x0][0x5f8] ;  /* 0x0000bf00ff0677ac */ /* 0x000e220008000a00 */
[----:B------:R-:W-:-:S04]  /*a920*/  UPRMT UR4, UR42, 0x9910, URZ ;  /* 0x000099102a047896 */ /* 0x000fc800080000ff */
[----:B------:R-:W-:Y:S01]  /*a930*/  UISETP.GT.AND UP0, UPT, UR4, 0x9, UPT ;  /* 0x000000090400788c */ /* 0x000fe2000bf04270 */
[----:B01234-:R-:W-:-:S05]  /*a940*/  IADD3 R2, P0, PT, R18, UR6, RZ ;  /* 0x0000000612027c10 */ /* 0x01ffca000ff1e0ff */
        /* <DEDUP_REMOVED lines=12> */
.L_x_250:
[----:B------:R0:W5:Y:S01]  /*aa10*/  LDG.E.U8 R0, desc[UR36][R2.64] ;  /* 0x0000002402007981 */ /* 0x000162000c1e1100 */
[----:B------:R-:W-:Y:S05]  /*aa20*/  BRA `(.L_x_252) ;  /* 0x0000000c004c7947 */ /* 0x000fea0003800000 */
.L_x_249:
        /* <DEDUP_REMOVED lines=8> */
.L_x_254:
[----:B------:R0:W5:Y:S01]  /*aab0*/  LDG.E.U16 R0, desc[UR36][R2.64] ;  /* 0x0000002402007981 */ /* 0x000162000c1e1500 */
[----:B------:R-:W-:Y:S05]  /*aac0*/  BRA `(.L_x_252) ;  /* 0x0000000c00247947 */ /* 0x000fea0003800000 */
.L_x_253:
[----:B------:R0:W5:Y:S01]  /*aad0*/  LDG.E.U16 R0, desc[UR36][R2.64] ;  /* 0x0000002402007981 */ /* 0x000162000c1e1500 */
[----:B------:R-:W-:Y:S05]  /*aae0*/  BRA `(.L_x_252) ;  /* 0x0000000c001c7947 */ /* 0x000fea0003800000 */
.L_x_248:
        /* <DEDUP_REMOVED lines=9> */
.L_x_256:
[----:B------:R-:W2:Y:S02]  /*ab80*/  LDG.E.U16 R4, desc[UR36][R2.64] ;  /* 0x0000002402047981 */ /* 0x000ea4000c1e1500 */
[----:B--2---:R-:W-:-:S06]  /*ab90*/  HADD2.F32 R4, -RZ, R4.H0_H0 ;  /* 0x20000004ff047230 */ /* 0x004fcc0000004100 */
[----:B------:R-:W0:Y:S02]  /*aba0*/  F2I.FTZ.TRUNC.NTZ R4, R4 ;  /* 0x0000000400047305 */ /* 0x000e24000021f100 */
[----:B0-----:R-:W-:Y:S01]  /*abb0*/  PRMT R0, R4, 0x7610, R0 ;  /* 0x0000761004007816 */ /* 0x001fe20000000000 */
[----:B------:R-:W-:Y:S06]  /*abc0*/  BRA `(.L_x_252) ;  /* 0x0000000800e47947 */ /* 0x000fec0003800000 */
.L_x_255:
[----:B------:R-:W-:-:S09]  /*abd0*/  UISETP.NE.AND UP0, UPT, UR4, 0x7, UPT ;  /* 0x000000070400788c */ /* 0x000fd2000bf05270 */
[----:B------:R-:W-:Y:S05]  /*abe0*/  BRA.U !UP0, `(.L_x_257) ;  /* 0x0000000108307547 */ /* 0x000fea000b800000 */
[----:B------:R-:W-:-:S09]  /*abf0*/  UISETP.NE.AND UP0, UPT, UR4, 0x8, UPT ;  /* 0x000000080400788c */ /* 0x000fd2000bf05270 */
[----:B------:R-:W-:Y:S05]  /*ac00*/  BRA.U !UP0, `(.L_x_258) ;  /* 0x0000000108147547 */ /* 0x000fea000b800000 */
[----:B------:R-:W-:-:S09]  /*ac10*/  UISETP.NE.AND UP0, UPT, UR4, 0x9, UPT ;  /* 0x000000090400788c */ /* 0x000fd2000bf05270 */
[----:B------:R-:W-:Y:S05]  /*ac20*/  BRA.U UP0, `(.L_x_251) ;  /* 0x0000000900787547 */ /* 0x000fea000b800000 */
[----:B------:R-:W2:Y:S02]  /*ac30*/  LDG.E R2, desc[UR36][R2.64] ;  /* 0x0000002402027981 */ /* 0x000ea4000c1e1900 */
[----:B--2---:R2:W3:Y:S01]  /*ac40*/  F2I.FTZ.TRUNC.NTZ R0, R2 ;  /* 0x0000000200007305 */ /* 0x0044e2000021f100 */
[----:B------:R-:W-:Y:S05]  /*ac50*/  BRA `(.L_x_252) ;  /* 0x0000000800c07947 */ /* 0x000fea0003800000 */
.L_x_258:
[----:B------:R-:W2:Y:S02]  /*ac60*/  LDG.E.U16 R2, desc[UR36][R2.64] ;  /* 0x0000002402027981 */ /* 0x000ea4000c1e1500 */
[----:B--2---:R-:W-:-:S06]  /*ac70*/  HADD2.F32 R4, -RZ, R2.H0_H0 ;  /* 0x20000002ff047230 */ /* 0x004fcc0000004100 */
[----:B------:R-:W0:Y:S02]  /*ac80*/  F2I.FTZ.TRUNC.NTZ R4, R4 ;  /* 0x0000000400047305 */ /* 0x000e24000021f100 */
[----:B0-----:R-:W-:Y:S01]  /*ac90*/  PRMT R0, R4, 0x7610, R0 ;  /* 0x0000761004007816 */ /* 0x001fe20000000000 */
[----:B------:R-:W-:Y:S06]  /*aca0*/  BRA `(.L_x_252) ;  /* 0x0000000800ac7947 */ /* 0x000fec0003800000 */
.L_x_257:
[----:B------:R-:W2:Y:S02]  /*acb0*/  LDG.E.64 R2, desc[UR36][R2.64] ;  /* 0x0000002402027981 */ /* 0x000ea4000c1e1b00 */
[----:B--2---:R4:W0:Y:S01]  /*acc0*/  F2I.F64.TRUNC R0, R2 ;  /* 0x0000000200007311 */ /* 0x004822000030d100 */
[----:B------:R-:W-:Y:S05]  /*acd0*/  BRA `(.L_x_252) ;  /* 0x0000000800a07947 */ /* 0x000fea0003800000 */
.L_x_247:
        /* <DEDUP_REMOVED lines=12> */
.L_x_261:
[----:B------:R-:W2:Y:S02]  /*ada0*/  LDG.E.64 R2, desc[UR36][R2.64] ;  /* 0x0000002402027981 */ /* 0x000ea4000c1e1b00 */
[----:B--2---:R0:W1:Y:S01]  /*adb0*/  F2I.F64.TRUNC R0, R2 ;  /* 0x0000000200007311 */ /* 0x004062000030d100 */
[----:B------:R-:W-:Y:S05]  /*adc0*/  BRA `(.L_x_252) ;  /* 0x0000000800647947 */ /* 0x000fea0003800000 */
.L_x_260:
[----:B------:R-:W-:-:S09]  /*add0*/  UISETP.NE.AND UP0, UPT, UR4, 0xf, UPT ;  /* 0x0000000f0400788c */ /* 0x000fd2000bf05270 */
[----:B------:R-:W-:Y:S05]  /*ade0*/  BRA.U !UP0, `(.L_x_262) ;  /* 0x00000001089c7547 */ /* 0x000fea000b800000 */
[----:B------:R-:W-:-:S09]  /*adf0*/  UISETP.NE.AND UP0, UPT, UR4, 0x17, UPT ;  /* 0x000000170400788c */ /* 0x000fd2000bf05270 */
[----:B------:R-:W-:Y:S05]  /*ae00*/  BRA.U !UP0, `(.L_x_263) ;  /* 0x00000001085c7547 */ /* 0x000fea000b800000 */
[----:B------:R-:W-:-:S09]  /*ae10*/  UISETP.NE.AND UP0, UPT, UR4, 0x18, UPT ;  /* 0x000000180400788c */ /* 0x000fd2000bf05270 */
[----:B------:R-:W-:Y:S05]  /*ae20*/  BRA.U UP0, `(.L_x_251) ;  /* 0x0000000500f87547 */ /* 0x000fea000b800000 */
[----:B------:R-:W2:Y:S01]  /*ae30*/  LDG.E.U8 R0, desc[UR36][R2.64] ;  /* 0x0000002402007981 */ /* 0x000ea2000c1e1100 */
[----:B------:R-:W-:Y:S01]  /*ae40*/  MOV R6, 0x1f ;  /* 0x0000001f00067802 */ /* 0x000fe20000000f00 */
[----:B--2---:R-:W-:-:S05]  /*ae50*/  IMAD.SHL.U32 R0, R0, 0x1000000, RZ ;  /* 0x0100000000007824 */ /* 0x004fca00078e00ff */
        /* <DEDUP_REMOVED lines=18> */
.L_x_263:
        /* <DEDUP_REMOVED lines=14> */
.L_x_262:
[----:B------:R-:W2:Y:S02]  /*b060*/  LDG.E.U16 R4, desc[UR36][R2.64] ;  /* 0x0000002402047981 */ /* 0x000ea4000c1e1500 */
[----:B--2---:R-:W-:-:S06]  /*b070*/  SHF.L.U32 R4, R4, 0x10, RZ ;  /* 0x0000001004047819 */ /* 0x004fcc00000006ff */
[----:B------:R-:W0:Y:S02]  /*b080*/  F2I.FTZ.TRUNC.NTZ R4, R4 ;  /* 0x0000000400047305 */ /* 0x000e24000021f100 */
[----:B0-----:R-:W-:Y:S01]  /*b090*/  PRMT R0, R4, 0x7610, R0 ;  /* 0x0000761004007816 */ /* 0x001fe20000000000 */
[----:B------:R-:W-:Y:S06]  /*b0a0*/  BRA `(.L_x_252) ;  /* 0x0000000400ac7947 */ /* 0x000fec0003800000 */
.L_x_259:
        /* <DEDUP_REMOVED lines=10> */
.L_x_266:
        /* <DEDUP_REMOVED lines=21> */
.L_x_270:
[----:B------:R-:W-:Y:S05]  /*b2a0*/  BSYNC.RECONVERGENT B1 ;  /* 0x0000000000017941 */ /* 0x000fea0003800200 */
.L_x_269:
[----:B------:R-:W-:Y:S01]  /*b2b0*/  IMAD.SHL.U32 R0, R0, 0x100000, RZ ;  /* 0x0010000000007824 */ /* 0x000fe200078e00ff */
[----:B------:R-:W-:-:S04]  /*b2c0*/  LEA R2, R2, 0x3b800000, 0x17 ;  /* 0x3b80000002027811 */ /* 0x000fc800078eb8ff */
[----:B------:R-:W-:-:S07]  /*b2d0*/  LOP3.LUT R4, R2, R0, R7, 0xfe, !PT ;  /* 0x0000000002047212 */ /* 0x000fce00078efe07 */
.L_x_268:
[----:B------:R-:W-:Y:S05]  /*b2e0*/  BSYNC.RECONVERGENT B0 ;  /* 0x0000000000007941 */ /* 0x000fea0003800200 */
.L_x_267:
[----:B------:R-:W0:Y:S02]  /*b2f0*/  F2I.FTZ.TRUNC.NTZ R4, R4 ;  /* 0x0000000400047305 */ /* 0x000e24000021f100 */
[----:B0-----:R-:W-:Y:S01]  /*b300*/  PRMT R0, R4, 0x7610, R0 ;  /* 0x0000761004007816 */ /* 0x001fe20000000000 */
[----:B------:R-:W-:Y:S06]  /*b310*/  BRA `(.L_x_252) ;  /* 0x0000000400107947 */ /* 0x000fec0003800000 */
.L_x_265:
        /* <DEDUP_REMOVED lines=21> */
.L_x_274:
[----:B------:R-:W-:Y:S05]  /*b470*/  BSYNC.RECONVERGENT B1 ;  /* 0x0000000000017941 */ /* 0x000fea0003800200 */
.L_x_273:
[----:B------:R-:W-:Y:S01]  /*b480*/  IMAD.SHL.U32 R0, R0, 0x200000, RZ ;  /* 0x0020000000007824 */ /* 0x000fe200078e00ff */
[----:B------:R-:W-:-:S04]  /*b490*/  LEA R2, R2, 0x37800000, 0x17 ;  /* 0x3780000002027811 */ /* 0x000fc800078eb8ff */
[----:B------:R-:W-:-:S07]  /*b4a0*/  LOP3.LUT R4, R2, R0, R7, 0xfe, !PT ;  /* 0x0000000002047212 */ /* 0x000fce00078efe07 */
.L_x_272:
[----:B------:R-:W-:Y:S05]  /*b4b0*/  BSYNC.RECONVERGENT B0 ;  /* 0x0000000000007941 */ /* 0x000fea0003800200 */
.L_x_271:
[----:B------:R-:W0:Y:S02]  /*b4c0*/  F2I.FTZ.TRUNC.NTZ R4, R4 ;  /* 0x0000000400047305 */ /* 0x000e24000021f100 */
[----:B0-----:R-:W-:Y:S01]  /*b4d0*/  PRMT R0, R4, 0x7610, R0 ;  /* 0x0000761004007816 */ /* 0x001fe20000000000 */
[----:B------:R-:W-:Y:S06]  /*b4e0*/  BRA `(.L_x_252) ;  /* 0x00000000009c7947 */ /* 0x000fec0003800000 */
.L_x_264:
        /* <DEDUP_REMOVED lines=14> */
.L_x_278:
[----:B------:R-:W-:Y:S05]  /*b5d0*/  BSYNC.RECONVERGENT B0 ;  /* 0x0000000000007941 */ /* 0x000fea0003800200 */
.L_x_277:
[----:B------:R-:W0:Y:S02]  /*b5e0*/  F2I.FTZ.TRUNC.NTZ R4, R4 ;  /* 0x0000000400047305 */ /* 0x000e24000021f100 */
[----:B0-----:R-:W-:Y:S01]  /*b5f0*/  PRMT R0, R4, 0x7610, R0 ;  /* 0x0000761004007816 */ /* 0x001fe20000000000 */
[----:B------:R-:W-:Y:S06]  /*b600*/  BRA `(.L_x_252) ;  /* 0x0000000000547947 */ /* 0x000fec0003800000 */
.L_x_251:
[----:B------:R-:W-:Y:S01]  /*b610*/  MOV R2, 0x0 ;  /* 0x0000000000027802 */ /* 0x000fe20000000f00 */
[----:B------:R-:W0:Y:S01]  /*b620*/  LDCU.64 UR4, c[0x4][0x138] ;  /* 0x01002700ff0477ac */ /* 0x000e220008000a00 */
[----:B------:R-:W-:Y:S02]  /*b630*/  HFMA2 R8, -RZ, RZ, 0, 4.64916229248046875e-06 ;  /* 0x0000004eff087431 */ /* 0x000fe400000001ff */
        /* <DEDUP_REMOVED lines=12> */
[----:B--2--5:R-:W-:Y:S05]  /*b700*/  CALL.ABS.NOINC R2 ;  /* 0x0000000002007343 */ /* 0x024fea0003c00000 */
.L_x_279:
[----:B------:R-:W-:Y:S01]  /*b710*/  PRMT R0, RZ, 0x7610, R0 ;  /* 0x00007610ff007816 */ /* 0x000fe20000000000 */
[----:B------:R-:W-:Y:S06]  /*b720*/  BRA `(.L_x_252) ;  /* 0x00000000000c7947 */ /* 0x000fec0003800000 */
.L_x_276:
[----:B------:R0:W5:Y:S01]  /*b730*/  LDG.E.U16 R0, desc[UR36][R2.64] ;  /* 0x0000002402007981 */ /* 0x000162000c1e1500 */
[----:B------:R-:W-:Y:S05]  /*b740*/  BRA `(.L_x_252) ;  /* 0x0000000000047947 */ /* 0x000fea0003800000 */
.L_x_275:
[----:B------:R0:W5:Y:S02]  /*b750*/  LDG.E.U16 R0, desc[UR36][R2.64] ;  /* 0x0000002402007981 */ /* 0x000164000c1e1500 */
.L_x_252:
[----:B------:R-:W2:Y:S01]  /*b760*/  LDCU.64 UR6, c[0x0][0x5e8] ;  /* 0x0000bd00ff0677ac */ /* 0x000ea20008000a00 */
[----:B01-3-5:R-:W-:Y:S02]  /*b770*/  LOP3.LUT R0, R0, 0xffff, RZ, 0xc0, !PT ;  /* 0x0000ffff00007812 */ /* 0x02bfe400078ec0ff */
[----:B------:R-:W-:Y:S01]  /*b780*/  PRMT R5, R19, 0x9910, RZ ;  /* 0x0000991013057816 */ /* 0x000fe200000000ff */
[----:B------:R-:W-:Y:S01]  /*b790*/  UPRMT UR4, UR43, 0x9910, URZ ;  /* 0x000099102b047896 */ /* 0x000fe200080000ff */
[----:B------:R-:W-:Y:S02]  /*b7a0*/  ISETP.GT.U32.AND P0, PT, R0, 0xe, PT ;  /* 0x0000000e0000780c */ /* 0x000fe40003f04070 */
[----:B------:R-:W-:Y:S01]  /*b7b0*/  SHF.R.S32.HI R9, RZ, 0xf, R5 ;  /* 0x0000000fff097819 */ /* 0x000fe20000011405 */
[----:B------:R-:W-:Y:S01]  /*b7c0*/  UISETP.GT.AND UP0, UPT, UR4, 0x9, UPT ;  /* 0x000000090400788c */ /* 0x000fe2000bf04270 */
[----:B--2-4-:R-:W-:-:S09]  /*b7d0*/  IADD3 R2, P1, PT, R16, UR6, RZ ;  /* 0x0000000610027c10 */ /* 0x014fd2000ff3e0ff */
        /* <DEDUP_REMOVED lines=13> */
.L_x_283:
[----:B------:R0:W-:Y:S01]  /*b8b0*/  STG.E.U8 desc[UR36][R2.64], R9 ;  /* 0x0000000902007986 */ /* 0x0001e2000c101124 */
[----:B------:R-:W-:Y:S05]  /*b8c0*/  BRA `(.L_x_285) ;  /* 0x0000000c004c7947 */ /* 0x000fea0003800000 */
.L_x_282:
        /* <DEDUP_REMOVED lines=10> */
.L_x_287:
[----:B------:R-:W-:-:S05]  /*b970*/  PRMT R5, R9, 0x9910, RZ ;  /* 0x0000991009057816 */ /* 0x000fca00000000ff */
[----:B------:R0:W-:Y:S01]  /*b980*/  STG.E desc[UR36][R2.64], R5 ;  /* 0x0000000502007986 */ /* 0x0001e2000c101924 */
[----:B------:R-:W-:Y:S05]  /*b990*/  BRA `(.L_x_285) ;  /* 0x0000000c00187947 */ /* 0x000fea0003800000 */
.L_x_286:
[----:B------:R0:W-:Y:S01]  /*b9a0*/  STG.E.U16 desc[UR36][R2.64], R9 ;  /* 0x0000000902007986 */ /* 0x0001e2000c101524 */
[----:B------:R-:W-:Y:S05]  /*b9b0*/  BRA `(.L_x_285) ;  /* 0x0000000c00107947 */ /* 0x000fea0003800000 */
.L_x_281:
        /* <DEDUP_REMOVED lines=9> */
.L_x_289:
[----:B------:R-:W0:Y:S02]  /*ba50*/  I2F.S16 R0, R9 ;  /* 0x0000000900007306 */ /* 0x000e240000101400 */
[----:B0-----:R-:W-:-:S05]  /*ba60*/  F2FP.F16.F32.PACK_AB R0, RZ, R0 ;  /* 0x00000000ff00723e */ /* 0x001fca00000000ff */
[----:B------:R0:W-:Y:S01]  /*ba70*/  STG.E.U16 desc[UR36][R2.64], R0 ;  /* 0x0000000002007986 */ /* 0x0001e2000c101524 */
[----:B------:R-:W-:Y:S05]  /*ba80*/  BRA `(.L_x_285) ;  /* 0x0000000800dc7947 */ /* 0x000fea0003800000 */
.L_x_288:
[----:B------:R-:W-:-:S09]  /*ba90*/  UISETP.NE.AND UP0, UPT, UR4, 0x7, UPT ;  /* 0x000000070400788c */ /* 0x000fd2000bf05270 */
[----:B------:R-:W-:Y:S05]  /*baa0*/  BRA.U !UP0, `(.L_x_290) ;  /* 0x0000000108347547 */ /* 0x000fea000b800000 */
[----:B------:R-:W-:-:S09]  /*bab0*/  UISETP.NE.AND UP0, UPT, UR4, 0x8, UPT ;  /* 0x000000080400788c */ /* 0x000fd2000bf05270 */
[----:B------:R-:W-:Y:S05]  /*bac0*/  BRA.U !UP0, `(.L_x_291) ;  /* 0x0000000108187547 */ /* 0x000fea000b800000 */
[----:B------:R-:W-:-:S09]  /*bad0*/  UISETP.NE.AND UP0, UPT, UR4, 0x9, UPT ;  /* 0x000000090400788c */ /* 0x000fd2000bf05270 */
[----:B------:R-:W-:Y:S05]  /*bae0*/  BRA.U UP0, `(.L_x_284) ;  /* 0x0000000500e07547 */ /* 0x000fea000b800000 */
[----:B------:R-:W0:Y:S01]  /*baf0*/  I2F.S16 R4, R9 ;  /* 0x0000000900047306 */ /* 0x000e220000101400 */
[----:B------:R-:W-:-:S05]  /*bb00*/  MOV R5, RZ ;  /* 0x000000ff00057202 */ /* 0x000fca0000000f00 */
[----:B0-----:R0:W-:Y:S01]  /*bb10*/  STG.E.64 desc[UR36][R2.64], R4 ;  /* 0x0000000402007986 */ /* 0x0011e2000c101b24 */
[----:B------:R-:W-:Y:S05]  /*bb20*/  BRA `(.L_x_285) ;  /* 0x0000000800b47947 */ /* 0x000fea0003800000 */
.L_x_291:
[----:B------:R-:W0:Y:S02]  /*bb30*/  I2F.S16 R9, R9 ;  /* 0x0000000900097306 */ /* 0x000e240000101400 */
[----:B0-----:R-:W-:-:S04]  /*bb40*/  F2FP.F16.F32.PACK_AB R5, RZ, R9 ;  /* 0x00000009ff05723e */ /* 0x001fc800000000ff */
[----:B------:R-:W-:-:S05]  /*bb50*/  PRMT R5, R5, 0x5410, RZ ;  /* 0x0000541005057816 */ /* 0x000fca00000000ff */
[----:B------:R0:W-:Y:S01]  /*bb60*/  STG.E desc[UR36][R2.64], R5 ;  /* 0x0000000502007986 */ /* 0x0001e2000c101924 */
[----:B------:R-:W-:Y:S05]  /*bb70*/  BRA `(.L_x_285) ;  /* 0x0000000800a07947 */ /* 0x000fea0003800000 */
.L_x_290:
[----:B------:R-:W0:Y:S02]  /*bb80*/  I2F.F64.S16 R4, R9 ;  /* 0x0000000900047312 */ /* 0x000e240000101c00 */
[----:B0-----:R0:W-:Y:S01]  /*bb90*/  STG.E.64 desc[UR36][R2.64], R4 ;  /* 0x0000000402007986 */ /* 0x0011e2000c101b24 */
[----:B------:R-:W-:Y:S05]  /*bba0*/  BRA `(.L_x_285) ;  /* 0x0000000800947947 */ /* 0x000fea0003800000 */
.L_x_280:
        /* <DEDUP_REMOVED lines=12> */
.L_x_295:
        /* <DEDUP_REMOVED lines=18> */
.L_x_298:
[----:B------:R-:W-:-:S04]  /*bd90*/  SHF.R.U32.HI R5, RZ, 0x18, R5 ;  /* 0x00000018ff057819 */ /* 0x000fc80000011605 */
[----:B------:R-:W-:-:S07]  /*bda0*/  LOP3.LUT R0, R0, 0x80, R5, 0xf8, !PT ;  /* 0x0000008000007812 */ /* 0x000fce00078ef805 */
.L_x_297:
[----:B------:R-:W-:Y:S05]  /*bdb0*/  BSYNC.RECONVERGENT B0 ;  /* 0x0000000000007941 */ /* 0x000fea0003800200 */
.L_x_296:
[----:B------:R0:W-:Y:S01]  /*bdc0*/  STG.E.U8 desc[UR36][R2.64], R0 ;  /* 0x0000000002007986 */ /* 0x0001e2000c101124 */
[----:B------:R-:W-:Y:S05]  /*bdd0*/  BRA `(.L_x_285) ;  /* 0x0000000800087947 */ /* 0x000fea0003800000 */
.L_x_294:
        /* <DEDUP_REMOVED lines=17> */
[----:B------:R-:W-:-:S07]  /*bef0*/  MOV R0, R4 ;  /* 0x0000000400007202 */ /* 0x000fce0000000f00 */
.L_x_301:
[----:B------:R-:W-:-:S04]  /*bf00*/  SHF.R.U32.HI R5, RZ, 0x18, R5 ;  /* 0x00000018ff057819 */ /* 0x000fc80000011605 */
[----:B------:R-:W-:-:S07]  /*bf10*/  LOP3.LUT R0, R0, 0x80, R5, 0xf8, !PT ;  /* 0x0000008000007812 */ /* 0x000fce00078ef805 */
.L_x_300:
[----:B------:R-:W-:Y:S05]  /*bf20*/  BSYNC.RECONVERGENT B0 ;  /* 0x0000000000007941 */ /* 0x000fea0003800200 */
.L_x_299:
[----:B------:R0:W-:Y:S01]  /*bf30*/  STG.E.U8 desc[UR36][R2.64], R0 ;  /* 0x0000000002007986 */ /* 0x0001e2000c101124 */
[----:B------:R-:W-:Y:S05]  /*bf40*/  BRA `(.L_x_285) ;  /* 0x0000000400ac7947 */ /* 0x000fea0003800000 */
.L_x_293:
        /* <DEDUP_REMOVED lines=12> */
[----:B------:R-:W-:Y:S01]  /*c010*/  IMAD.MOV.U32 R5, RZ, RZ, 0xff ;  /* 0x000000ffff057424 */ /* 0x000fe200078e00ff */
[----:B------:R-:W-:-:S04]  /*c020*/  @P1 LOP3.LUT R0, R0, 0x1, RZ, 0xc0, !PT ;  /* 0x0000000100001812 */ /* 0x000fc800078ec0ff */
[----:B------:R-:W-:Y:S01]  /*c030*/  @P1 ISETP.EQ.U32.AND P2, PT, R0, 0x1, P0 ;  /* 0x000000010000180c */ /* 0x000fe20000742070 */
[----:B------:R-:W-:Y:S01]  /*c040*/  @P1 VIADD R0, R4, 0x1 ;  /* 0x0000000104001836 */ /* 0x000fe20000000000 */
[----:B------:R-:W-:Y:S02]  /*c050*/  PLOP3.LUT P0, PT, PT, PT, PT, 0x80, 0x8 ;  /* 0x000000000008781c */ /* 0x000fe40003f0f070 */
[----:B------:R-:W-:-:S13]  /*c060*/  @P1 PLOP3.LUT P0, PT, P2, PT, PT, 0x80, 0x8 ;  /* 0x000000000008181c */ /* 0x000fda000170f070 */
[----:B------:R-:W-:-:S05]  /*c070*/  @!P0 IMAD.MOV R0, RZ, RZ, R4 ;  /* 0x000000ffff008224 */ /* 0x000fca00078e0204 */
[----:B------:R-:W-:-:S05]  /*c080*/  @P1 MOV R5, R0 ;  /* 0x0000000000051202 */ /* 0x000fca0000000f00 */
[----:B------:R0:W-:Y:S01]  /*c090*/  STG.E.U8 desc[UR36][R2.64], R5 ;  /* 0x0000000502007986 */ /* 0x0001e2000c101124 */
[----:B------:R-:W-:Y:S05]  /*c0a0*/  BRA `(.L_x_285) ;  /* 0x0000000400547947 */ /* 0x000fea0003800000 */
.L_x_303:
[----:B------:R-:W-:-:S04]  /*c0b0*/  PRMT R4, R9, 0x9910, RZ ;  /* 0x0000991009047816 */ /* 0x000fc800000000ff */
[----:B------:R-:W-:-:S05]  /*c0c0*/  SHF.R.S32.HI R5, RZ, 0x1f, R4 ;  /* 0x0000001fff057819 */ /* 0x000fca0000011404 */
[----:B------:R0:W-:Y:S01]  /*c0d0*/  STG.E.64 desc[UR36][R2.64], R4 ;  /* 0x0000000402007986 */ /* 0x0001e2000c101b24 */
[----:B------:R-:W-:Y:S05]  /*c0e0*/  BRA `(.L_x_285) ;  /* 0x0000000400447947 */ /* 0x000fea0003800000 */
.L_x_302:
[----:B------:R-:W-:-:S05]  /*c0f0*/  PRMT R5, R9, 0x9910, RZ ;  /* 0x0000991009057816 */ /* 0x000fca00000000ff */
[----:B------:R0:W-:Y:S01]  /*c100*/  STG.E desc[UR36][R2.64], R5 ;  /* 0x0000000502007986 */ /* 0x0001e2000c101924 */
[----:B------:R-:W-:Y:S05]  /*c110*/  BRA `(.L_x_285) ;  /* 0x0000000400387947 */ /* 0x000fea0003800000 */
.L_x_292:
        /* <DEDUP_REMOVED lines=11> */
.L_x_305:
[----:B------:R-:W0:Y:S01]  /*c1d0*/  I2F.F64.S16 R4, R9 ;  /* 0x0000000900047312 */ /* 0x000e220000101c00 */
[----:B------:R-:W-:-:S05]  /*c1e0*/  CS2R R6, SRZ ;  /* 0x0000000000067805 */ /* 0x000fca000001ff00 */
[----:B0-----:R0:W-:Y:S01]  /*c1f0*/  STG.E.128 desc[UR36][R2.64], R4 ;  /* 0x0000000402007986 */ /* 0x0011e2000c101d24 */
[----:B------:R-:W-:Y:S05]  /*c200*/  BRA `(.L_x_285) ;  /* 0x0000000000fc7947 */ /* 0x000fea0003800000 */
.L_x_304:
[----:B------:R-:W-:-:S09]  /*c210*/  UISETP.NE.AND UP0, UPT, UR4, 0xf, UPT ;  /* 0x0000000f0400788c */ /* 0x000fd2000bf05270 */
[----:B------:R-:W-:Y:S05]  /*c220*/  BRA.U !UP0, `(.L_x_306) ;  /* 0x0000000108e87547 */ /* 0x000fea000b800000 */
[----:B------:R-:W-:-:S09]  /*c230*/  UISETP.NE.AND UP0, UPT, UR4, 0x17, UPT ;  /* 0x000000170400788c */ /* 0x000fd2000bf05270 */
[----:B------:R-:W-:Y:S05]  /*c240*/  BRA.U !UP0, `(.L_x_307) ;  /* 0x0000000108907547 */ /* 0x000fea000b800000 */
[----:B------:R-:W-:-:S09]  /*c250*/  UISETP.NE.AND UP0, UPT, UR4, 0x18, UPT ;  /* 0x000000180400788c */ /* 0x000fd2000bf05270 */
[----:B------:R-:W-:Y:S05]  /*c260*/  BRA.U !UP0, `(.L_x_308) ;  /* 0x0000000108447547 */ /* 0x000fea000b800000 */
.L_x_284:
[----:B------:R-:W-:Y:S01]  /*c270*/  MOV R0, 0x0 ;  /* 0x0000000000007802 */ /* 0x000fe20000000f00 */
[----:B------:R-:W0:Y:S01]  /*c280*/  LDCU.64 UR4, c[0x4][0x138] ;  /* 0x01002700ff0477ac */ /* 0x000e220008000a00 */
[----:B------:R-:W-:Y:S02]  /*c290*/  HFMA2 R12, -RZ, RZ, 0, 5.9604644775390625e-08 ;  /* 0x00000001ff0c7431 */ /* 0x000fe400000001ff */
[----:B------:R-:W-:Y:S01]  /*c2a0*/  IMAD.MOV.U32 R8, RZ, RZ, 0x65 ;  /* 0x00000065ff087424 */ /* 0x000fe200078e00ff */
[----:B------:R1:W2:Y:S01]  /*c2b0*/  LDC.64 R2, c[0x4][R0] ;  /* 0x0100000000027b82 */ /* 0x0002a20000000a00 */
[----:B------:R-:W3:Y:S01]  /*c2c0*/  LDCU.64 UR6, c[0x4][0x140] ;  /* 0x01002800ff0677ac */ /* 0x000ee20008000a00 */
[----:B------:R-:W-:Y:S01]  /*c2d0*/  IMAD.MOV.U32 R13, RZ, RZ, RZ ;  /* 0x000000ffff0d7224 */ /* 0x000fe200078e00ff */
[----:B------:R-:W4:Y:S01]  /*c2e0*/  LDCU.64 UR8, c[0x4][0x50] ;  /* 0x01000a00ff0877ac */ /* 0x000f220008000a00 */
[----:B0-----:R-:W-:Y:S02]  /*c2f0*/  IMAD.U32 R4, RZ, RZ, UR4 ;  /* 0x00000004ff047e24 */ /* 0x001fe4000f8e00ff */
[----:B------:R-:W-:-:S02]  /*c300*/  IMAD.U32 R5, RZ, RZ, UR5 ;  /* 0x00000005ff057e24 */ /* 0x000fc4000f8e00ff */
[----:B---3--:R-:W-:Y:S01]  /*c310*/  IMAD.U32 R6, RZ, RZ, UR6 ;  /* 0x00000006ff067e24 */ /* 0x008fe2000f8e00ff */
[----:B------:R-:W-:Y:S01]  /*c320*/  MOV R7, UR7 ;  /* 0x0000000700077c02 */ /* 0x000fe20008000f00 */
[----:B----4-:R-:W-:Y:S02]  /*c330*/  IMAD.U32 R10, RZ, RZ, UR8 ;  /* 0x00000008ff0a7e24 */ /* 0x010fe4000f8e00ff */
[----:B-1----:R-:W-:-:S07]  /*c340*/  IMAD.U32 R11, RZ, RZ, UR9 ;  /* 0x00000009ff0b7e24 */ /* 0x002fce000f8e00ff */
[----:B------:R-:W-:-:S07]  /*c350*/  LEPC R20, `(.L_x_309) ;  /* 0x000000001014794e */ /* 0x000fce0000000000 */
[----:B--2---:R-:W-:Y:S05]  /*c360*/  CALL.ABS.NOINC R2 ;  /* 0x0000000002007343 */ /* 0x004fea0003c00000 */
.L_x_309:
[----:B------:R-:W-:Y:S05]  /*c370*/  BRA `(.L_x_285) ;  /* 0x0000000000a07947 */ /* 0x000fea0003800000 */
.L_x_308:
        /* <DEDUP_REMOVED lines=13> */
.L_x_311:
[----:B------:R-:W-:Y:S05]  /*c450*/  BSYNC.RECONVERGENT B0 ;  /* 0x0000000000007941 */ /* 0x000fea0003800200 */
.L_x_310:
[----:B------:R-:W-:-:S05]  /*c460*/  LOP3.LUT R5, R0, 0x80, R5, 0xf8, !PT ;  /* 0x0000008000057812 */ /* 0x000fca00078ef805 */
[----:B------:R3:W-:Y:S01]  /*c470*/  STG.E.U8 desc[UR36][R2.64], R5 ;  /* 0x0000000502007986 */ /* 0x0007e2000c101124 */
[----:B------:R-:W-:Y:S05]  /*c480*/  BRA `(.L_x_285) ;  /* 0x00000000005c7947 */ /* 0x000fea0003800000 */
.L_x_307:
        /* <DEDUP_REMOVED lines=12> */
.L_x_313:
[----:B------:R-:W-:Y:S01]  /*c550*/  IMAD.MOV.U32 R0, RZ, RZ, 0x7f ;  /* 0x0000007fff007424 */ /* 0x000fe200078e00ff */
[----:B------:R-:W-:-:S04]  /*c560*/  ISETP.GT.U32.AND P0, PT, R4, 0x7f800000, PT ;  /* 0x7f8000000400780c */ /* 0x000fc80003f04070 */
[----:B------:R-:W-:-:S09]  /*c570*/  SEL R0, R0, 0x7c, P0 ;  /* 0x0000007c00007807 */ /* 0x000fd20000000000 */
.L_x_314:
[----:B------:R-:W-:Y:S05]  /*c580*/  BSYNC.RECONVERGENT B0 ;  /* 0x0000000000007941 */ /* 0x000fea0003800200 */
.L_x_312:
[----:B------:R-:W-:-:S04]  /*c590*/  SHF.R.U32.HI R5, RZ, 0x18, R5 ;  /* 0x00000018ff057819 */ /* 0x000fc80000011605 */
[----:B------:R-:W-:-:S05]  /*c5a0*/  LOP3.LUT R5, R0, 0x80, R5, 0xf8, !PT ;  /* 0x0000008000057812 */ /* 0x000fca00078ef805 */
[----:B------:R2:W-:Y:S01]  /*c5b0*/  STG.E.U8 desc[UR36][R2.64], R5 ;  /* 0x0000000502007986 */ /* 0x0005e2000c101124 */
[----:B------:R-:W-:Y:S05]  /*c5c0*/  BRA `(.L_x_285) ;  /* 0x00000000000c7947 */ /* 0x000fea0003800000 */
.L_x_306:
[----:B------:R-:W0:Y:S02]  /*c5d0*/  I2F.S16 R0, R9 ;  /* 0x0000000900007306 */ /* 0x000e240000101400 */
[----:B0-----:R-:W-:-:S05]  /*c5e0*/  F2FP.BF16.F32.PACK_AB R0, RZ, R0 ;  /* 0x00000000ff00723e */ /* 0x001fca00000010ff */
[----:B------:R4:W-:Y:S02]  /*c5f0*/  STG.E.U16 desc[UR36][R2.64], R0 ;  /* 0x0000000002007986 */ /* 0x0009e4000c101524 */
.L_x_285:
[----:B------:R-:W-:-:S07]  /*c600*/  IADD3 R17, PT, PT, R17, 0x80, RZ ;  /* 0x0000008011117810 */ /* 0x000fce0007ffe0ff */
.L_x_212:
[----:B------:R-:W-:Y:S05]  /*c610*/  BSYNC.RECONVERGENT B6 ;  /* 0x0000000000067941 */ /* 0x000fea0003800200 */
.L_x_211:
[----:B------:R-:W5:Y:S02]  /*c620*/  LDCU UR4, c[0x0][0x380] ;  /* 0x00007000ff0477ac */ /* 0x000f640008000800 */
[----:B-----5:R-:W-:-:S13]  /*c630*/  ISETP.GE.AND P0, PT, R17, UR4, PT ;  /* 0x0000000411007c0c */ /* 0x020fda000bf06270 */
[----:B------:R-:W-:Y:S05]  /*c640*/  @P0 EXIT ;  /* 0x000000000000094d */ /* 0x000fea0003800000 */
[----:B------:R-:W5:Y:S01]  /*c650*/  LDCU UR4, c[0x0][0x388] ;  /* 0x00007100ff0477ac */ /* 0x000f620008000800 */
[----:B------:R-:W-:Y:S02]  /*c660*/  IMAD.MOV.U32 R18, RZ, RZ, RZ ;  /* 0x000000ffff127224 */ /* 0x000fe400078e00ff */
[----:B0--34-:R-:W-:Y:S02]  /*c670*/  IMAD.MOV.U32 R0, RZ, RZ, RZ ;  /* 0x000000ffff007224 */ /* 0x019fe400078e00ff */
[----:B------:R-:W-:Y:S01]  /*c680*/  IMAD.MOV.U32 R16, RZ, RZ, RZ ;  /* 0x000000ffff107224 */ /* 0x000fe200078e00ff */
[----:B-----5:R-:W-:-:S09]  /*c690*/  UISETP.NE.AND UP0, UPT, UR4, URZ, UPT ;  /* 0x000000ff0400728c */ /* 0x020fd2000bf05270 */
[----:B------:R-:W-:Y:S05]  /*c6a0*/  BRA.U !UP0, `(.L_x_315) ;  /* 0x0000001508707547 */ /* 0x000fea000b800000 */
[----:B------:R-:W1:Y:S01]  /*c6b0*/  LDCU.64 UR4, c[0x0][0x390] ;  /* 0x00007200ff0477ac */ /* 0x000e620008000a00 */
[----:B------:R-:W-:Y:S01]  /*c6c0*/  MOV R16, RZ ;  /* 0x000000ff00107202 */ /* 0x000fe20000000f00 */
[----:B------:R-:W0:Y:S01]  /*c6d0*/  LDCU UR6, c[0x0][0x38c] ;  /* 0x00007180ff0677ac */ /* 0x000e220008000800 */
[----:B------:R-:W3:Y:S01]  /*c6e0*/  LDCU.64 UR8, c[0x0][0x4b8] ;  /* 0x00009700ff0877ac */ /* 0x000ee20008000a00 */
[----:B------:R-:W-:Y:S02]  /*c6f0*/  UISETP.NE.AND UP0, UPT, UR41, URZ, UPT ;  /* 0x000000ff2900728c */ /* 0x000fe4000bf05270 */
[----:B-12---:R-:W-:Y:S01]  /*c700*/  IMAD.HI.U32 R2, R17, UR4, R16 ;  /* 0x0000000411027c27 */ /* 0x006fe2000f8e0010 */
[----:B------:R-:W1:Y:S04]  /*c710*/  LDCU UR4, c[0x0][0x4c0] ;  /* 0x00009800ff0477ac */ /* 0x000e680008000800 */
[----:B------:R-:W-:-:S05]  /*c720*/  SHF.R.U32.HI R3, RZ, UR5, R2 ;  /* 0x00000005ff037c19 */ /* 0x000fca0008011602 */
[----:B------:R-:W-:-:S04]  /*c730*/  IMAD.MOV R0, RZ, RZ, -R3 ;  /* 0x000000ffff007224 */ /* 0x000fc800078e0a03 */
        /* <DEDUP_REMOVED lines=20> */
[----:B------:R-:W-:Y:S01]  /*c880*/  HFMA2 R4, -RZ, RZ, 0, 0 ;  /* 0x00000000ff047431 */ /* 0x000fe200000001ff */
        /* <DEDUP_REMOVED lines=309> */
[----:B------:R-:W2:Y:S03]  /*dbe0*/  LDCU.64 UR8, c[0x0][0x5d8] ;  /* 0x0000bb00ff0877ac */ /* 0x000ea60008000a00 */
        /* <DEDUP_REMOVED lines=8> */
.L_x_315:
[----:B------:R-:W0:Y:S01]  /*dc70*/  LDCU.64 UR6, c[0x0][0x5e8] ;  /* 0x0000bd00ff0677ac */ /* 0x000e220008000a00 */
[----:B------:R-:W1:Y:S01]  /*dc80*/  LDCU.64 UR8, c[0x0][0x5f0] ;  /* 0x0000be00ff0877ac */ /* 0x000e620008000a00 */
[----:B------:R-:W-:-:S04]  /*dc90*/  UPRMT UR4, UR39, 0x9910, URZ ;  /* 0x0000991027047896 */ /* 0x000fc800080000ff */
[----:B------:R-:W-:Y:S01]  /*dca0*/  UISETP.GT.AND UP0, UPT, UR4, 0x9, UPT ;  /* 0x000000090400788c */ /* 0x000fe2000bf04270 */
[----:B0-----:R-:W-:Y:S02]  /*dcb0*/  IADD3 R16, P0, PT, R16, UR6, RZ ;  /* 0x0000000610107c10 */ /* 0x001fe4000ff1e0ff */
[----:B-12---:R-:W-:-:S03]  /*dcc0*/  IADD3 R2, P1, PT, R0, UR8, RZ ;  /* 0x0000000800027c10 */ /* 0x006fc6000ff3e0ff */
[----:B------:R-:W-:Y:S02]  /*dcd0*/  IMAD.X R17, RZ, RZ, UR7, P0 ;  /* 0x00000007ff117e24 */ /* 0x000fe400080e06ff */
[----:B------:R-:W-:Y:S01]  /*dce0*/  IMAD.X R3, RZ, RZ, UR9, P1 ;  /* 0x00000009ff037e24 */ /* 0x000fe200088e06ff */
[----:B------:R-:W-:Y:S07]  /*dcf0*/  BRA.U UP0, `(.L_x_316) ;  /* 0x0000000100dc7547 */ /* 0x000fee000b800000 */
        /* <DEDUP_REMOVED lines=10> */
.L_x_319:
[----:B------:R0:W5:Y:S01]  /*dda0*/  LDG.E.U8 R19, desc[UR36][R2.64] ;  /* 0x0000002402137981 */ /* 0x000162000c1e1100 */
[----:B------:R-:W-:Y:S05]  /*ddb0*/  BRA `(.L_x_321) ;  /* 0x0000000c004c7947 */ /* 0x000fea0003800000 */
.L_x_318:
        /* <DEDUP_REMOVED lines=8> */
.L_x_323:
[----:B------:R0:W5:Y:S01]  /*de40*/  LDG.E.U16 R19, desc[UR36][R2.64] ;  /* 0x0000002402137981 */ /* 0x000162000c1e1500 */
[----:B------:R-:W-:Y:S05]  /*de50*/  BRA `(.L_x_321) ;  /* 0x0000000c00247947 */ /* 0x000fea0003800000 */
.L_x_322:
[----:B------:R0:W5:Y:S01]  /*de60*/  LDG.E.U16 R19, desc[UR36][R2.64] ;  /* 0x0000002402137981 */ /* 0x000162000c1e1500 */
[----:B------:R-:W-:Y:S05]  /*de70*/  BRA `(.L_x_321) ;  /* 0x0000000c001c7947 */ /* 0x000fea0003800000 */
.L_x_317:
        /* <DEDUP_REMOVED lines=9> */
.L_x_325:
[----:B------:R-:W2:Y:S02]  /*df10*/  LDG.E.U16 R0, desc[UR36][R2.64] ;  /* 0x0000002402007981 */ /* 0x000ea4000c1e1500 */
[----:B--2---:R-:W-:-:S06]  /*df20*/  HADD2.F32 R0, -RZ, R0.H0_H0 ;  /* 0x20000000ff007230 */ /* 0x004fcc0000004100 */
[----:B------:R-:W0:Y:S02]  /*df30*/  F2I.FTZ.TRUNC.NTZ R0, R0 ;  /* 0x0000000000007305 */ /* 0x000e24000021f100 */
[----:B0-----:R-:W-:Y:S01]  /*df40*/  PRMT R19, R0, 0x7610, R19 ;  /* 0x0000761000137816 */ /* 0x001fe20000000013 */
[----:B------:R-:W-:Y:S06]  /*df50*/  BRA `(.L_x_321) ;  /* 0x0000000800e47947 */ /* 0x000fec0003800000 */
.L_x_324:
        /* <DEDUP_REMOVED lines=9> */
.L_x_327:
[----:B------:R-:W2:Y:S02]  /*dff0*/  LDG.E.U16 R2, desc[UR36][R2.64] ;  /* 0x0000002402027981 */ /* 0x000ea4000c1e1500 */
[----:B--2---:R-:W-:-:S06]  /*e000*/  HADD2.F32 R0, -RZ, R2.H0_H0 ;  /* 0x20000002ff007230 */ /* 0x004fcc0000004100 */
[----:B------:R-:W0:Y:S02]  /*e010*/  F2I.FTZ.TRUNC.NTZ R0, R0 ;  /* 0x0000000000007305 */ /* 0x000e24000021f100 */
[----:B0-----:R-:W-:Y:S01]  /*e020*/  PRMT R19, R0, 0x7610, R19 ;  /* 0x0000761000137816 */ /* 0x001fe20000000013 */
[----:B------:R-:W-:Y:S06]  /*e030*/  BRA `(.L_x_321) ;  /* 0x0000000800ac7947 */ /* 0x000fec0003800000 */
.L_x_326:
[----:B------:R-:W2:Y:S02]  /*e040*/  LDG.E.64 R2, desc[UR36][R2.64] ;  /* 0x0000002402027981 */ /* 0x000ea4000c1e1b00 */
[----:B--2---:R0:W1:Y:S01]  /*e050*/  F2I.F64.TRUNC R19, R2 ;  /* 0x0000000200137311 */ /* 0x004062000030d100 */
[----:B------:R-:W-:Y:S05]  /*e060*/  BRA `(.L_x_321) ;  /* 0x0000000800a07947 */ /* 0x000fea0003800000 */
.L_x_316:
        /* <DEDUP_REMOVED lines=12> */
.L_x_330:
[----:B------:R-:W2:Y:S02]  /*e130*/  LDG.E.64 R2, desc[UR36][R2.64] ;  /* 0x0000002402027981 */ /* 0x000ea4000c1e1b00 */
[----:B--2---:R0:W1:Y:S01]  /*e140*/  F2I.F64.TRUNC R19, R2 ;  /* 0x0000000200137311 */ /* 0x004062000030d100 */
[----:B------:R-:W-:Y:S05]  /*e150*/  BRA `(.L_x_321) ;  /* 0x0000000800647947 */ /* 0x000fea0003800000 */
.L_x_329:
        /* <DEDUP_REMOVED lines=14> */
[----:B------:R-:W-:-:S05]  /*e240*/  VIADD R5, R5, 0xfffffffc ;  /* 0xfffffffc05057836 */ /* 0x000fca0000000000 */
[C---:B------:R-:W-:Y:S02]  /*e250*/  SHF.L.U32 R6, R4.reuse, R5, RZ ;  /* 0x0000000504067219 */ /* 0x040fe400000006ff */
[----:B------:R-:W-:Y:S01]  /*e260*/  SHF.L.U32 R7, R5, 0x17, RZ ;  /* 0x0000001705077819 */ /* 0x000fe200000006ff */
        /* <DEDUP_REMOVED lines=10> */
.L_x_332:
[----:B------:R-:W2:Y:S02]  /*e310*/  LDG.E.U8 R2, desc[UR36][R2.64] ;  /* 0x0000002402027981 */ /* 0x000ea4000c1e1100 */
[C---:B--2---:R-:W-:Y:S01]  /*e320*/  IMAD.SHL.U32 R0, R2.reuse, 0x2000000, RZ ;  /* 0x0200000002007824 */ /* 0x044fe200078e00ff */
[----:B------:R-:W-:-:S04]  /*e330*/  SHF.L.U32 R5, R2, 0x8, RZ ;  /* 0x0000000802057819 */ /* 0x000fc800000006ff */
        /* <DEDUP_REMOVED lines=11> */
.L_x_331:
[----:B------:R-:W2:Y:S02]  /*e3f0*/  LDG.E.U16 R0, desc[UR36][R2.64] ;  /* 0x0000002402007981 */ /* 0x000ea4000c1e1500 */
[----:B--2---:R-:W-:-:S06]  /*e400*/  IMAD.U32 R0, R0, 0x10000, RZ ;  /* 0x0001000000007824 */ /* 0x004fcc00078e00ff */
[----:B------:R-:W0:Y:S02]  /*e410*/  F2I.FTZ.TRUNC.NTZ R0, R0 ;  /* 0x0000000000007305 */ /* 0x000e24000021f100 */
[----:B0-----:R-:W-:Y:S01]  /*e420*/  PRMT R19, R0, 0x7610, R19 ;  /* 0x0000761000137816 */ /* 0x001fe20000000013 */
[----:B------:R-:W-:Y:S06]  /*e430*/  BRA `(.L_x_321) ;  /* 0x0000000400ac7947 */ /* 0x000fec0003800000 */
.L_x_328:
        /* <DEDUP_REMOVED lines=10> */
.L_x_335:
        /* <DEDUP_REMOVED lines=21> */
.L_x_339:
[----:B------:R-:W-:Y:S05]  /*e630*/  BSYNC.RECONVERGENT B1 ;  /* 0x0000000000017941 */ /* 0x000fea0003800200 */
.L_x_338:
[----:B------:R-:W-:Y:S01]  /*e640*/  IMAD.SHL.U32 R0, R0, 0x100000, RZ ;  /* 0x0010000000007824 */ /* 0x000fe200078e00ff */
[----:B------:R-:W-:-:S04]  /*e650*/  LEA R2, R2, 0x3b800000, 0x17 ;  /* 0x3b80000002027811 */ /* 0x000fc800078eb8ff */
[----:B------:R-:W-:-:S07]  /*e660*/  LOP3.LUT R0, R2, R0, R7, 0xfe, !PT ;  /* 0x0000000002007212 */ /* 0x000fce00078efe07 */
.L_x_337:
[----:B------:R-:W-:Y:S05]  /*e670*/  BSYNC.RECONVERGENT B0 ;  /* 0x0000000000007941 */ /* 0x000fea0003800200 */
.L_x_336:
[----:B------:R-:W0:Y:S02]  /*e680*/  F2I.FTZ.TRUNC.NTZ R0, R0 ;  /* 0x0000000000007305 */ /* 0x000e24000021f100 */
[----:B0-----:R-:W-:Y:S01]  /*e690*/  PRMT R19, R0, 0x7610, R19 ;  /* 0x0000761000137816 */ /* 0x001fe20000000013 */
[----:B------:R-:W-:Y:S06]  /*e6a0*/  BRA `(.L_x_321) ;  /* 0x0000000400107947 */ /* 0x000fec0003800000 */
.L_x_334:
        /* <DEDUP_REMOVED lines=21> */
.L_x_343:
[----:B------:R-:W-:Y:S05]  /*e800*/  BSYNC.RECONVERGENT B1 ;  /* 0x0000000000017941 */ /* 0x000fea0003800200 */
.L_x_342:
[----:B------:R-:W-:Y:S01]  /*e810*/  IMAD.SHL.U32 R0, R0, 0x200000, RZ ;  /* 0x0020000000007824 */ /* 0x000fe200078e00ff */
[----:B------:R-:W-:-:S04]  /*e820*/  LEA R2, R2, 0x37800000, 0x17 ;  /* 0x3780000002027811 */ /* 0x000fc800078eb8ff */
[----:B------:R-:W-:-:S07]  /*e830*/  LOP3.LUT R0, R2, R0, R7, 0xfe, !PT ;  /* 0x0000000002007212 */ /* 0x000fce00078efe07 */
.L_x_341:
[----:B------:R-:W-:Y:S05]  /*e840*/  BSYNC.RECONVERGENT B0 ;  /* 0x0000000000007941 */ /* 0x000fea0003800200 */
.L_x_340:
[----:B------:R-:W0:Y:S02]  /*e850*/  F2I.FTZ.TRUNC.NTZ R0, R0 ;  /* 0x0000000000007305 */ /* 0x000e24000021f100 */
[----:B0-----:R-:W-:Y:S01]  /*e860*/  PRMT R19, R0, 0x7610, R19 ;  /* 0x0000761000137816 */ /* 0x001fe20000000013 */
[----:B------:R-:W-:Y:S06]  /*e870*/  BRA `(.L_x_321) ;  /* 0x00000000009c7947 */ /* 0x000fec0003800000 */
.L_x_333:
        /* <DEDUP_REMOVED lines=8> */
[----:B------:R-:W-:Y:S01]  /*e900*/  HFMA2 R0, -RZ, RZ, 3.814697265625e-06, 0 ;  /* 0x00400000ff007431 */ /* 0x000fe200000001ff */
[----:B--2---:R-:W-:-:S13]  /*e910*/  ISETP.NE.AND P0, PT, R2, RZ, PT ;  /* 0x000000ff0200720c */ /* 0x004fda0003f05270 */
[----:B------:R-:W-:Y:S05]  /*e920*/  @!P0 BRA `(.L_x_347) ;  /* 0x00000000000c8947 */ /* 0x000fea0003800000 */
[----:B------:R-:W-:-:S13]  /*e930*/  ISETP.NE.AND P0, PT, R2, 0xff, PT ;  /* 0x000000ff0200780c */ /* 0x000fda0003f05270 */
[----:B------:R-:W-:Y:S02]  /*e940*/  @!P0 IMAD.MOV.U32 R0, RZ, RZ, 0x7f800001 ;  /* 0x7f800001ff008424 */ /* 0x000fe400078e00ff */
[----:B------:R-:W-:-:S07]  /*e950*/  @P0 IMAD.SHL.U32 R0, R2, 0x800000, RZ ;  /* 0x0080000002000824 */ /* 0x000fce00078e00ff */
.L_x_347:
[----:B------:R-:W-:Y:S05]  /*e960*/  BSYNC.RECONVERGENT B0 ;  /* 0x0000000000007941 */ /* 0x000fea0003800200 */
.L_x_346:
[----:B------:R-:W0:Y:S02]  /*e970*/  F2I.FTZ.TRUNC.NTZ R0, R0 ;  /* 0x0000000000007305 */ /* 0x000e24000021f100 */
[----:B0-----:R-:W-:Y:S01]  /*e980*/  PRMT R19, R0, 0x7610, R19 ;  /* 0x0000761000137816 */ /* 0x001fe20000000013 */
[----:B------:R-:W-:Y:S06]  /*e990*/  BRA `(.L_x_321) ;  /* 0x0000000000547947 */ /* 0x000fec0003800000 */
.L_x_320:
        /* <DEDUP_REMOVED lines=8> */
[----:B0-----:R-:W-:Y:S01]  /*ea20*/  IMAD.U32 R4, RZ, RZ, UR4 ;  /* 0x00000004ff047e24 */ /* 0x001fe2000f8e00ff */
[----:B------:R-:W-:Y:S01]  /*ea30*/  MOV R5, UR5 ;  /* 0x0000000500057c02 */ /* 0x000fe20008000f00 */
[----:B-1----:R-:W-:-:S02]  /*ea40*/  IMAD.U32 R6, RZ, RZ, UR6 ;  /* 0x00000006ff067e24 */ /* 0x002fc4000f8e00ff */
[----:B------:R-:W-:Y:S02]  /*ea50*/  IMAD.U32 R7, RZ, RZ, UR7 ;  /* 0x00000007ff077e24 */ /* 0x000fe4000f8e00ff */
[----:B---3--:R-:W-:Y:S01]  /*ea60*/  IMAD.U32 R10, RZ, RZ, UR8 ;  /* 0x00000008ff0a7e24 */ /* 0x008fe2000f8e00ff */
[----:B------:R-:W-:-:S07]  /*ea70*/  MOV R11, UR9 ;  /* 0x00000009000b7c02 */ /* 0x000fce0008000f00 */
[----:B------:R-:W-:-:S07]  /*ea80*/  LEPC R20, `(.L_x_348) ;  /* 0x000000001014794e */ /* 0x000fce0000000000 */
[----:B--2---:R-:W-:Y:S05]  /*ea90*/  CALL.ABS.NOINC R2 ;  /* 0x0000000002007343 */ /* 0x004fea0003c00000 */
.L_x_348:
[----:B------:R-:W-:Y:S01]  /*eaa0*/  PRMT R19, RZ, 0x7610, R19 ;  /* 0x00007610ff137816 */ /* 0x000fe20000000013 */
[----:B------:R-:W-:Y:S06]  /*eab0*/  BRA `(.L_x_321) ;  /* 0x00000000000c7947 */ /* 0x000fec0003800000 */
.L_x_345:
[----:B------:R2:W5:Y:S01]  /*eac0*/  LDG.E.U16 R19, desc[UR36][R2.64] ;  /* 0x0000002402137981 */ /* 0x000562000c1e1500 */
[----:B------:R-:W-:Y:S05]  /*ead0*/  BRA `(.L_x_321) ;  /* 0x0000000000047947 */ /* 0x000fea0003800000 */
.L_x_344:
[----:B------:R3:W5:Y:S02]  /*eae0*/  LDG.E.U16 R19, desc[UR36][R2.64] ;  /* 0x0000002402137981 */ /* 0x000764000c1e1500 */
.L_x_321:
[----:B------:R-:W0:Y:S01]  /*eaf0*/  LDCU.64 UR6, c[0x0][0x5f8] ;  /* 0x0000bf00ff0677ac */ /* 0x000e220008000a00 */
[----:B------:R-:W-:-:S04]  /*eb00*/  UPRMT UR4, UR42, 0x9910, URZ ;  /* 0x000099102a047896 */ /* 0x000fc800080000ff */
[----:B------:R-:W-:Y:S01]  /*eb10*/  UISETP.GT.AND UP0, UPT, UR4, 0x9, UPT ;  /* 0x000000090400788c */ /* 0x000fe2000bf04270 */
[----:B0-234-:R-:W-:-:S04]  /*eb20*/  IADD3 R2, P0, PT, R18, UR6, RZ ;  /* 0x0000000612027c10 */ /* 0x01dfc8000ff1e0ff */
        /* <DEDUP_REMOVED lines=12> */
.L_x_352:
[----:B------:R2:W5:Y:S01]  /*ebf0*/  LDG.E.U8 R0, desc[UR36][R2.64] ;  /* 0x0000002402007981 */ /* 0x000562000c1e1100 */
[----:B------:R-:W-:Y:S05]  /*ec00*/  BRA `(.L_x_354) ;  /* 0x0000000c004c7947 */ /* 0x000fea0003800000 */
.L_x_351:
        /* <DEDUP_REMOVED lines=8> */
.L_x_356:
[----:B------:R0:W5:Y:S01]  /*ec90*/  LDG.E.U16 R0, desc[UR36][R2.64] ;  /* 0x0000002402007981 */ /* 0x000162000c1e1500 */
[----:B------:R-:W-:Y:S05]  /*eca0*/  BRA `(.L_x_354) ;  /* 0x0000000c00247947 */ /* 0x000fea0003800000 */
.L_x_355:
[----:B------:R3:W5:Y:S01]  /*ecb0*/  LDG.E.U16 R0, desc[UR36][R2.64] ;  /* 0x0000002402007981 */ /* 0x000762000c1e1500 */
[----:B------:R-:W-:Y:S05]  /*ecc0*/  BRA `(.L_x_354) ;  /* 0x0000000c001c7947 */ /* 0x000fea0003800000 */
.L_x_350:
[----:B------:R-:W-:-:S09]  /*ecd0*/  UISETP.GT.AND UP0, UPT, UR4, 0x6, UPT ;  /* 0x000000060400788c */ /* 0x000fd2000bf04270 */
[----:B------:R-:W-:Y:S05]  /*ece0*/  BRA.U UP0, `(.L_x_357) ;  /* 0x0000000100307547 */ /* 0x000fea000b800000 */
[----:B------:R-:W-:-:S09]  /*ecf0*/  UISETP.NE.AND UP0, UPT, UR4, 0x5, UPT ;  /* 0x000000050400788c */ /* 0x000fd2000bf05270 */
[----:B------:R-:W-:Y:S05]  /*ed00*/  BRA.U !UP0, `(.L_x_358) ;  /* 0x0000000108147547 */ /* 0x000fea000b800000 */
[----:B------:R-:W-:-:S09]  /*ed10*/  UISETP.NE.AND UP0, UPT, UR4, 0x6, UPT ;  /* 0x000000060400788c */ /* 0x000fd2000bf05270 */
[----:B------:R-:W-:Y:S05]  /*ed20*/  BRA.U UP0, `(.L_x_353) ;  /* 0x0000000900b07547 */ /* 0x000fea000b800000 */
[----:B------:R-:W2:Y:S02]  /*ed30*/  LDG.E R2, desc[UR36][R2.64] ;  /* 0x0000002402027981 */ /* 0x000ea4000c1e1900 */
[----:B--2---:R0:W2:Y:S01]  /*ed40*/  F2I.FTZ.TRUNC.NTZ R0, R2 ;  /* 0x0000000200007305 */ /* 0x0040a2000021f100 */
[----:B------:R-:W-:Y:S05]  /*ed50*/  BRA `(.L_x_354) ;  /* 0x0000000800f87947 */ /* 0x000fea0003800000 */
.L_x_358:
[----:B------:R-:W2:Y:S02]  /*ed60*/  LDG.E.U16 R4, desc[UR36][R2.64] ;  /* 0x0000002402047981 */ /* 0x000ea4000c1e1500 */
[----:B--2---:R-:W-:-:S06]  /*ed70*/  HADD2.F32 R4, -RZ, R4.H0_H0 ;  /* 0x20000004ff047230 */ /* 0x004fcc0000004100 */
[----:B------:R-:W0:Y:S02]  /*ed80*/  F2I.FTZ.TRUNC.NTZ R4, R4 ;  /* 0x0000000400047305 */ /* 0x000e24000021f100 */
[----:B0-----:R-:W-:Y:S01]  /*ed90*/  PRMT R0, R4, 0x7610, R0 ;  /* 0x0000761004007816 */ /* 0x001fe20000000000 */
[----:B------:R-:W-:Y:S06]  /*eda0*/  BRA `(.L_x_354) ;  /* 0x0000000800e47947 */ /* 0x000fec0003800000 */
.L_x_357:
[----:B------:R-:W-:-:S09]  /*edb0*/  UISETP.NE.AND UP0, UPT, UR4, 0x7, UPT ;  /* 0x000000070400788c */ /* 0x000fd2000bf05270 */
[----:B------:R-:W-:Y:S05]  /*edc0*/  BRA.U !UP0, `(.L_x_359) ;  /* 0x0000000108307547 */ /* 0x000fea000b800000 */
[----:B------:R-:W-:-:S09]  /*edd0*/  UISETP.NE.AND UP0, UPT, UR4, 0x8, UPT ;  /* 0x000000080400788c */ /* 0x000fd2000bf05270 */
[----:B------:R-:W-:Y:S05]  /*ede0*/  BRA.U !UP0, `(.L_x_360) ;  /* 0x0000000108147547 */ /* 0x000fea000b800000 */
[----:B------:R-:W-:-:S09]  /*edf0*/  UISETP.NE.AND UP0, UPT, UR4, 0x9, UPT ;  /* 0x000000090400788c */ /* 0x000fd2000bf05270 */
[----:B------:R-:W-:Y:S05]  /*ee00*/  BRA.U UP0, `(.L_x_353) ;  /* 0x0000000900787547 */ /* 0x000fea000b800000 */
[----:B------:R-:W2:Y:S02]  /*ee10*/  LDG.E R2, desc[UR36][R2.64] ;  /* 0x0000002402027981 */ /* 0x000ea4000c1e1900 */
[----:B--2---:R0:W2:Y:S01]  /*ee20*/  F2I.FTZ.TRUNC.NTZ R0, R2 ;  /* 0x0000000200007305 */ /* 0x0040a2000021f100 */
[----:B------:R-:W-:Y:S05]  /*ee30*/  BRA `(.L_x_354) ;  /* 0x0000000800c07947 */ /* 0x000fea0003800000 */
.L_x_360:
[----:B------:R-:W2:Y:S02]  /*ee40*/  LDG.E.U16 R2, desc[UR36][R2.64] ;  /* 0x0000002402027981 */ /* 0x000ea4000c1e1500 */
[----:B--2---:R-:W-:-:S06]  /*ee50*/  HADD2.F32 R4, -RZ, R2.H0_H0 ;  /* 0x20000002ff047230 */ /* 0x004fcc0000004100 */
[----:B------:R-:W0:Y:S02]  /*ee60*/  F2I.FTZ.TRUNC.NTZ R4, R4 ;  /* 0x0000000400047305 */ /* 0x000e24000021f100 */
[----:B0-----:R-:W-:Y:S01]  /*ee70*/  PRMT R0, R4, 0x7610, R0 ;  /* 0x0000761004007816 */ /* 0x001fe20000000000 */
[----:B------:R-:W-:Y:S06]  /*ee80*/  BRA `(.L_x_354) ;  /* 0x0000000800ac7947 */ /* 0x000fec0003800000 */
.L_x_359:
[----:B------:R-:W2:Y:S02]  /*ee90*/  LDG.E.64 R2, desc[UR36][R2.64] ;  /* 0x0000002402027981 */ /* 0x000ea4000c1e1b00 */
[----:B--2---:R0:W2:Y:S01]  /*eea0*/  F2I.F64.TRUNC R0, R2 ;  /* 0x0000000200007311 */ /* 0x0040a2000030d100 */
[----:B------:R-:W-:Y:S05]  /*eeb0*/  BRA `(.L_x_354) ;  /* 0x0000000800a07947 */ /* 0x000fea0003800000 */
.L_x_349:
        /* <DEDUP_REMOVED lines=12> */
.L_x_363:
[----:B------:R-:W2:Y:S02]  /*ef80*/  LDG.E.64 R2, desc[UR36][R2.64] ;  /* 0x0000002402027981 */ /* 0x000ea4000c1e1b00 */
[----:B--2---:R0:W2:Y:S01]  /*ef90*/  F2I.F64.TRUNC R0, R2 ;  /* 0x0000000200007311 */ /* 0x0040a2000030d100 */
[----:B------:R-:W-:Y:S05]  /*efa0*/  BRA `(.L_x_354) ;  /* 0x0000000800647947 */ /* 0x000fea0003800000 */
.L_x_362:
        /* <DEDUP_REMOVED lines=27> */
.L_x_365:
        /* <DEDUP_REMOVED lines=14> */
.L_x_364:
[----:B------:R-:W2:Y:S02]  /*f240*/  LDG.E.U16 R4, desc[UR36][R2.64] ;  /* 0x0000002402047981 */ /* 0x000ea4000c1e1500 */
[----:B--2---:R-:W-:-:S06]  /*f250*/  IMAD.U32 R4, R4, 0x10000, RZ ;  /* 0x0001000004047824 */ /* 0x004fcc00078e00ff */
[----:B------:R-:W0:Y:S02]  /*f260*/  F2I.FTZ.TRUNC.NTZ R4, R4 ;  /* 0x0000000400047305 */ /* 0x000e24000021f100 */
[----:B0-----:R-:W-:Y:S01]  /*f270*/  PRMT R0, R4, 0x7610, R0 ;  /* 0x0000761004007816 */ /* 0x001fe20000000000 */
[----:B------:R-:W-:Y:S06]  /*f280*/  BRA `(.L_x_354) ;  /* 0x0000000400ac7947 */ /* 0x000fec0003800000 */
.L_x_361:
        /* <DEDUP_REMOVED lines=10> */
.L_x_368:
        /* <DEDUP_REMOVED lines=21> */
.L_x_372:
[----:B------:R-:W-:Y:S05]  /*f480*/  BSYNC.RECONVERGENT B1 ;  /* 0x0000000000017941 */ /* 0x000fea0003800200 */
.L_x_371:
[----:B------:R-:W-:Y:S01]  /*f490*/  IMAD.SHL.U32 R0, R0, 0x100000, RZ ;  /* 0x0010000000007824 */ /* 0x000fe200078e00ff */
[----:B------:R-:W-:-:S04]  /*f4a0*/  LEA R2, R2, 0x3b800000, 0x17 ;  /* 0x3b80000002027811 */ /* 0x000fc800078eb8ff */
[----:B------:R-:W-:-:S07]  /*f4b0*/  LOP3.LUT R4, R2, R0, R7, 0xfe, !PT ;  /* 0x0000000002047212 */ /* 0x000fce00078efe07 */
.L_x_370:
[----:B------:R-:W-:Y:S05]  /*f4c0*/  BSYNC.RECONVERGENT B0 ;  /* 0x0000000000007941 */ /* 0x000fea0003800200 */
.L_x_369:
[----:B------:R-:W0:Y:S02]  /*f4d0*/  F2I.FTZ.TRUNC.NTZ R4, R4 ;  /* 0x0000000400047305 */ /* 0x000e24000021f100 */
[----:B0-----:R-:W-:Y:S01]  /*f4e0*/  PRMT R0, R4, 0x7610, R0 ;  /* 0x0000761004007816 */ /* 0x001fe20000000000 */
[----:B------:R-:W-:Y:S06]  /*f4f0*/  BRA `(.L_x_354) ;  /* 0x0000000400107947 */ /* 0x000fec0003800000 */
.L_x_367:
        /* <DEDUP_REMOVED lines=21> */
.L_x_376:
[----:B------:R-:W-:Y:S05]  /*f650*/  BSYNC.RECONVERGENT B1 ;  /* 0x0000000000017941 */ /* 0x000fea0003800200 */
.L_x_375:
[----:B------:R-:W-:Y:S02]  /*f660*/  SHF.L.U32 R0, R0, 0x15, RZ ;  /* 0x0000001500007819 */ /* 0x000fe400000006ff */
[----:B------:R-:W-:-:S04]  /*f670*/  LEA R2, R2, 0x37800000, 0x17 ;  /* 0x3780000002027811 */ /* 0x000fc800078eb8ff */
[----:B------:R-:W-:-:S07]  /*f680*/  LOP3.LUT R4, R2, R0, R7, 0xfe, !PT ;  /* 0x0000000002047212 */ /* 0x000fce00078efe07 */
.L_x_374:
[----:B------:R-:W-:Y:S05]  /*f690*/  BSYNC.RECONVERGENT B0 ;  /* 0x0000000000007941 */ /* 0x000fea0003800200 */
.L_x_373:
[----:B------:R-:W0:Y:S02]  /*f6a0*/  F2I.FTZ.TRUNC.NTZ R4, R4 ;  /* 0x0000000400047305 */ /* 0x000e24000021f100 */
[----:B0-----:R-:W-:Y:S01]  /*f6b0*/  PRMT R0, R4, 0x7610, R0 ;  /* 0x0000761004007816 */ /* 0x001fe20000000000 */
[----:B------:R-:W-:Y:S06]  /*f6c0*/  BRA `(.L_x_354) ;  /* 0x00000000009c7947 */ /* 0x000fec0003800000 */
.L_x_366:
        /* <DEDUP_REMOVED lines=14> */
.L_x_380:
[----:B------:R-:W-:Y:S05]  /*f7b0*/  BSYNC.RECONVERGENT B0 ;  /* 0x0000000000007941 */ /* 0x000fea0003800200 */
.L_x_379:
[----:B------:R-:W0:Y:S02]  /*f7c0*/  F2I.FTZ.TRUNC.NTZ R4, R4 ;  /* 0x0000000400047305 */ /* 0x000e24000021f100 */
[----:B0-----:R-:W-:Y:S01]  /*f7d0*/  PRMT R0, R4, 0x7610, R0 ;  /* 0x0000761004007816 */ /* 0x001fe20000000000 */
[----:B------:R-:W-:Y:S06]  /*f7e0*/  BRA `(.L_x_354) ;  /* 0x0000000000547947 */ /* 0x000fec0003800000 */
.L_x_353:
[----:B------:R-:W-:Y:S01]  /*f7f0*/  MOV R2, 0x0 ;  /* 0x0000000000027802 */ /* 0x000fe20000000f00 */
[----:B------:R-:W0:Y:S01]  /*f800*/  LDCU.64 UR4, c[0x4][0x138] ;  /* 0x01002700ff0477ac */ /* 0x000e220008000a00 */
[----:B------:R-:W-:Y:S02]  /*f810*/  HFMA2 R13, -RZ, RZ, 0, 0 ;  /* 0x00000000ff0d7431 */ /* 0x000fe400000001ff */
[----:B------:R-:W-:Y:S01]  /*f820*/  IMAD.MOV.U32 R8, RZ, RZ, 0x4e ;  /* 0x0000004eff087424 */ /* 0x000fe200078e00ff */
[----:B------:R-:W2:Y:S01]  /*f830*/  LDCU.64 UR6, c[0x4][0x140] ;  /* 0x01002800ff0677ac */ /* 0x000ea20008000a00 */
[----:B------:R-:W3:Y:S01]  /*f840*/  LDC.64 R2, c[0x4][R2] ;  /* 0x0100000002027b82 */ /* 0x000ee20000000a00 */
[----:B------:R-:W-:Y:S01]  /*f850*/  IMAD.MOV.U32 R12, RZ, RZ, 0x1 ;  /* 0x00000001ff0c7424 */ /* 0x000fe200078e00ff */
[----:B------:R-:W4:Y:S01]  /*f860*/  LDCU.64 UR8, c[0x4][0x48] ;  /* 0x01000900ff0877ac */ /* 0x000f220008000a00 */
[----:B0-----:R-:W-:Y:S01]  /*f870*/  MOV R4, UR4 ;  /* 0x0000000400047c02 */ /* 0x001fe20008000f00 */
[----:B------:R-:W-:-:S02]  /*f880*/  IMAD.U32 R5, RZ, RZ, UR5 ;  /* 0x00000005ff057e24 */ /* 0x000fc4000f8e00ff */
[----:B--2---:R-:W-:Y:S02]  /*f890*/  IMAD.U32 R6, RZ, RZ, UR6 ;  /* 0x00000006ff067e24 */ /* 0x004fe4000f8e00ff */
[----:B------:R-:W-:Y:S01]  /*f8a0*/  IMAD.U32 R7, RZ, RZ, UR7 ;  /* 0x00000007ff077e24 */ /* 0x000fe2000f8e00ff */
[----:B----4-:R-:W-:Y:S01]  /*f8b0*/  MOV R10, UR8 ;  /* 0x00000008000a7c02 */ /* 0x010fe20008000f00 */
[----:B------:R-:W-:-:S07]  /*f8c0*/  IMAD.U32 R11, RZ, RZ, UR9 ;  /* 0x00000009ff0b7e24 */ /* 0x000fce000f8e00ff */
[----:B------:R-:W-:-:S07]  /*f8d0*/  LEPC R20, `(.L_x_381) ;  /* 0x000000001014794e */ /* 0x000fce0000000000 */
[----:B-1-3-5:R-:W-:Y:S05]  /*f8e0*/  CALL.ABS.NOINC R2 ;  /* 0x0000000002007343 */ /* 0x02afea0003c00000 */
.L_x_381:
[----:B------:R-:W-:Y:S01]  /*f8f0*/  PRMT R0, RZ, 0x7610, R0 ;  /* 0x00007610ff007816 */ /* 0x000fe20000000000 */
[----:B------:R-:W-:Y:S06]  /*f900*/  BRA `(.L_x_354) ;  /* 0x00000000000c7947 */ /* 0x000fec0003800000 */
.L_x_378:
[----:B------:R0:W5:Y:S01]  /*f910*/  LDG.E.U16 R0, desc[UR36][R2.64] ;  /* 0x0000002402007981 */ /* 0x000162000c1e1500 */
[----:B------:R-:W-:Y:S05]  /*f920*/  BRA `(.L_x_354) ;  /* 0x0000000000047947 */ /* 0x000fea0003800000 */
.L_x_377:
[----:B------:R0:W5:Y:S02]  /*f930*/  LDG.E.U16 R0, desc[UR36][R2.64] ;  /* 0x0000002402007981 */ /* 0x000164000c1e1500 */
.L_x_354:
[----:B--2--5:R-:W-:Y:S01]  /*f940*/  LOP3.LUT R0, R0, 0xffff, RZ, 0xc0, !PT ;  /* 0x0000ffff00007812 */ /* 0x024fe200078ec0ff */
[----:B------:R-:W-:Y:S01]  /*f950*/  UPRMT UR4, UR43, 0x9910, URZ ;  /* 0x000099102b047896 */ /* 0x000fe200080000ff */
[----:B01-34-:R-:W-:Y:S02]  /*f960*/  PRMT R3, R19, 0x9910, RZ ;  /* 0x0000991013037816 */ /* 0x01bfe400000000ff */
[----:B------:R-:W-:Y:S01]  /*f970*/  ISETP.GT.U32.AND P0, PT, R0, 0xe, PT ;  /* 0x0000000e0000780c */ /* 0x000fe20003f04070 */
[----:B------:R-:W-:Y:S01]  /*f980*/  UISETP.GT.AND UP0, UPT, UR4, 0x9, UPT ;  /* 0x000000090400788c */ /* 0x000fe2000bf04270 */
[----:B------:R-:W-:-:S11]  /*f990*/  SHF.R.S32.HI R5, RZ, 0xf, R3 ;  /* 0x0000000fff057819 */ /* 0x000fd60000011403 */
[----:B------:R-:W-:Y:S01]  /*f9a0*/  @!P0 SHF.R.S32.HI R5, RZ, R0, R3 ;  /* 0x00000000ff058219 */ /* 0x000fe20000011403 */
        /* <DEDUP_REMOVED lines=9> */
[----:B------:R-:W-:Y:S01]  /*fa40*/  STG.E.U8 desc[UR36][R16.64], R5 ;  /* 0x0000000510007986 */ /* 0x000fe2000c101124 */
[----:B------:R-:W-:Y:S05]  /*fa50*/  EXIT ;  /* 0x000000000000794d */ /* 0x000fea0003800000 */
.L_x_385:
[----:B------:R-:W-:Y:S01]  /*fa60*/  STG.E.U8 desc[UR36][R16.64], R5 ;  /* 0x0000000510007986 */ /* 0x000fe2000c101124 */
[----:B------:R-:W-:Y:S05]  /*fa70*/  EXIT ;  /* 0x000000000000794d */ /* 0x000fea0003800000 */
.L_x_384:
        /* <DEDUP_REMOVED lines=8> */
[----:B------:R-:W-:Y:S01]  /*fb00*/  STG.E.64 desc[UR36][R16.64], R2 ;  /* 0x0000000210007986 */ /* 0x000fe2000c101b24 */
[----:B------:R-:W-:Y:S05]  /*fb10*/  EXIT ;  /* 0x000000000000794d */ /* 0x000fea0003800000 */
.L_x_388:
[----:B------:R-:W-:-:S05]  /*fb20*/  PRMT R3, R5, 0x9910, RZ ;  /* 0x0000991005037816 */ /* 0x000fca00000000ff */
[----:B------:R-:W-:Y:S01]  /*fb30*/  STG.E desc[UR36][R16.64], R3 ;  /* 0x0000000310007986 */ /* 0x000fe2000c101924 */
[----:B------:R-:W-:Y:S05]  /*fb40*/  EXIT ;  /* 0x000000000000794d */ /* 0x000fea0003800000 */
.L_x_387:
[----:B------:R-:W-:Y:S01]  /*fb50*/  STG.E.U16 desc[UR36][R16.64], R5 ;  /* 0x0000000510007986 */ /* 0x000fe2000c101524 */
[----:B------:R-:W-:Y:S05]  /*fb60*/  EXIT ;  /* 0x000000000000794d */ /* 0x000fea0003800000 */
.L_x_383:
[----:B------:R-:W-:-:S09]  /*fb70*/  UISETP.GT.AND UP0, UPT, UR4, 0x6, UPT ;  /* 0x000000060400788c */ /* 0x000fd2000bf04270 */
[----:B------:R-:W-:Y:S05]  /*fb80*/  BRA.U UP0, `(.L_x_389) ;  /* 0x00000001002c7547 */ /* 0x000fea000b800000 */
[----:B------:R-:W-:-:S09]  /*fb90*/  UISETP.NE.AND UP0, UPT, UR4, 0x5, UPT ;  /* 0x000000050400788c */ /* 0x000fd2000bf05270 */
[----:B------:R-:W-:Y:S05]  /*fba0*/  BRA.U !UP0, `(.L_x_390) ;  /* 0x0000000108147547 */ /* 0x000fea000b800000 */
[----:B------:R-:W-:-:S09]  /*fbb0*/  UISETP.NE.AND UP0, UPT, UR4, 0x6, UPT ;  /* 0x000000060400788c */ /* 0x000fd2000bf05270 */
[----:B------:R-:W-:Y:S05]  /*fbc0*/  BRA.U UP0, `(.L_x_386) ;  /* 0x0000000900147547 */ /* 0x000fea000b800000 */
[----:B------:R-:W0:Y:S02]  /*fbd0*/  I2F.S16 R3, R5 ;  /* 0x0000000500037306 */ /* 0x000e240000101400 */
[----:B0-----:R-:W-:Y:S01]  /*fbe0*/  STG.E desc[UR36][R16.64], R3 ;  /* 0x0000000310007986 */ /* 0x001fe2000c101924 */
[----:B------:R-:W-:Y:S05]  /*fbf0*/  EXIT ;  /* 0x000000000000794d */ /* 0x000fea0003800000 */
.L_x_390:
[----:B------:R-:W0:Y:S02]  /*fc00*/  I2F.S16 R0, R5 ;  /* 0x0000000500007306 */ /* 0x000e240000101400 */
[----:B0-----:R-:W-:-:S05]  /*fc10*/  F2FP.F16.F32.PACK_AB R0, RZ, R0 ;  /* 0x00000000ff00723e */ /* 0x001fca00000000ff */
[----:B------:R-:W-:Y:S01]  /*fc20*/  STG.E.U16 desc[UR36][R16.64], R0 ;  /* 0x0000000010007986 */ /* 0x000fe2000c101524 */
[----:B------:R-:W-:Y:S05]  /*fc30*/  EXIT ;  /* 0x000000000000794d */ /* 0x000fea0003800000 */
.L_x_389:
        /* <DEDUP_REMOVED lines=8> */
[----:B0-----:R-:W-:Y:S01]  /*fcc0*/  STG.E.64 desc[UR36][R16.64], R2 ;  /* 0x0000000210007986 */ /* 0x001fe2000c101b24 */
[----:B------:R-:W-:Y:S05]  /*fcd0*/  EXIT ;  /* 0x000000000000794d */ /* 0x000fea0003800000 */
.L_x_392:
[----:B------:R-:W0:Y:S02]  /*fce0*/  I2F.S16 R5, R5 ;  /* 0x0000000500057306 */ /* 0x000e240000101400 */
[----:B0-----:R-:W-:-:S04]  /*fcf0*/  F2FP.F16.F32.PACK_AB R3, RZ, R5 ;  /* 0x00000005ff03723e */ /* 0x001fc800000000ff */
[----:B------:R-:W-:-:S05]  /*fd00*/  PRMT R3, R3, 0x5410, RZ ;  /* 0x0000541003037816 */ /* 0x000fca00000000ff */
[----:B------:R-:W-:Y:S01]  /*fd10*/  STG.E desc[UR36][R16.64], R3 ;  /* 0x0000000310007986 */ /* 0x000fe2000c101924 */
[----:B------:R-:W-:Y:S05]  /*fd20*/  EXIT ;  /* 0x000000000000794d */ /* 0x000fea0003800000 */
.L_x_391:
[----:B------:R-:W0:Y:S02]  /*fd30*/  I2F.F64.S16 R2, R5 ;  /* 0x0000000500027312 */ /* 0x000e240000101c00 */
[----:B0-----:R-:W-:Y:S01]  /*fd40*/  STG.E.64 desc[UR36][R16.64], R2 ;  /* 0x0000000210007986 */ /* 0x001fe2000c101b24 */
[----:B------:R-:W-:Y:S05]  /*fd50*/  EXIT ;  /* 0x000000000000794d */ /* 0x000fea0003800000 */
.L_x_382:
        /* <DEDUP_REMOVED lines=10> */
[----:B------:R-:W-:Y:S01]  /*fe00*/  STG.E.U16 desc[UR36][R16.64], R5 ;  /* 0x0000000510007986 */ /* 0x000fe2000c101524 */
[----:B------:R-:W-:Y:S05]  /*fe10*/  EXIT ;  /* 0x000000000000794d */ /* 0x000fea0003800000 */
.L_x_396:
        /* <DEDUP_REMOVED lines=13> */
[----:B------:R-:W-:Y:S01]  /*fef0*/  FADD.FTZ R0, R2, 8192 ;  /* 0x4600000002007421 */ /* 0x000fe20000010000 */
[----:B------:R-:W-:-:S04]  /*ff00*/  PRMT R8, RZ, 0x7610, R8 ;  /* 0x00007610ff087816 */ /* 0x000fc80000000008 */
[----:B------:R-:W-:-:S13]  /*ff10*/  LOP3.LUT P0, R0, R0, 0xff, RZ, 0xc0, !PT ;  /* 0x000000ff00007812 */ /* 0x000fda000780c0ff */
[----:B------:R-:W-:Y:S05]  /*ff20*/  @!P0 BRA `(.L_x_398) ;  /* 0x00000000000c8947 */ /* 0x000fea0003800000 */
.L_x_399:
[----:B------:R-:W-:-:S04]  /*ff30*/  SHF.R.U32.HI R3, RZ, 0x18, R3 ;  /* 0x00000018ff037819 */ /* 0x000fc80000011603 */
[----:B------:R-:W-:-:S04]  /*ff40*/  LOP3.LUT R0, R0, 0x80, R3, 0xf8, !PT ;  /* 0x0000008000007812 */ /* 0x000fc800078ef803 */
[----:B------:R-:W-:-:S07]  /*ff50*/  PRMT R8, R0, 0x7610, R8 ;  /* 0x0000761000087816 */ /* 0x000fce0000000008 */
.L_x_398:
[----:B------:R-:W-:Y:S05]  /*ff60*/  BSYNC.RECONVERGENT B0 ;  /* 0x0000000000007941 */ /* 0x000fea0003800200 */
.L_x_397:
[----:B------:R-:W-:Y:S01]  /*ff70*/  STG.E.U8 desc[UR36][R16.64], R8 ;  /* 0x0000000810007986 */ /* 0x000fe2000c101124 */
[----:B------:R-:W-:Y:S05]  /*ff80*/  EXIT ;  /* 0x000000000000794d */ /* 0x000fea0003800000 */
.L_x_395:
        /* <DEDUP_REMOVED lines=17> */
.L_x_402:
[----:B------:R-:W-:-:S04]  /*100a0*/  SHF.R.U32.HI R3, RZ, 0x18, R3 ;  /* 0x00000018ff037819 */ /* 0x000fc80000011603 */
[----:B------:R-:W-:-:S04]  /*100b0*/  LOP3.LUT R0, R0, 0x80, R3, 0xf8, !PT ;  /* 0x0000008000007812 */ /* 0x000fc800078ef803 */
[----:B------:R-:W-:-:S07]  /*100c0*/  PRMT R8, R0, 0x7610, R8 ;  /* 0x0000761000087816 */ /* 0x000fce0000000008 */
.L_x_401:
[----:B------:R-:W-:Y:S05]  /*100d0*/  BSYNC.RECONVERGENT B0 ;  /* 0x0000000000007941 */ /* 0x000fea0003800200 */
.L_x_400:
[----:B------:R-:W-:Y:S01]  /*100e0*/  STG.E.U8 desc[UR36][R16.64], R8 ;  /* 0x0000000810007986 */ /* 0x000fe2000c101124 */
[----:B------:R-:W-:Y:S05]  /*100f0*/  EXIT ;  /* 0x000000000000794d */ /* 0x000fea0003800000 */
.L_x_394:
        /* <DEDUP_REMOVED lines=20> */
[----:B------:R-:W-:Y:S01]  /*10240*/  STG.E.U8 desc[UR36][R16.64], R3 ;  /* 0x0000000310007986 */ /* 0x000fe2000c101124 */
[----:B------:R-:W-:Y:S05]  /*10250*/  EXIT ;  /* 0x000000000000794d */ /* 0x000fea0003800000 */
.L_x_404:
[----:B------:R-:W-:-:S04]  /*10260*/  PRMT R2, R5, 0x9910, RZ ;  /* 0x0000991005027816 */ /* 0x000fc800000000ff */
[----:B------:R-:W-:-:S05]  /*10270*/  SHF.R.S32.HI R3, RZ, 0x1f, R2 ;  /* 0x0000001fff037819 */ /* 0x000fca0000011402 */
[----:B------:R-:W-:Y:S01]  /*10280*/  STG.E.64 desc[UR36][R16.64], R2 ;  /* 0x0000000210007986 */ /* 0x000fe2000c101b24 */
[----:B------:R-:W-:Y:S05]  /*10290*/  EXIT ;  /* 0x000000000000794d */ /* 0x000fea0003800000 */
.L_x_403:
[----:B------:R-:W-:-:S05]  /*102a0*/  PRMT R3, R5, 0x9910, RZ ;  /* 0x0000991005037816 */ /* 0x000fca00000000ff */
[----:B------:R-:W-:Y:S01]  /*102b0*/  STG.E desc[UR36][R16.64], R3 ;  /* 0x0000000310007986 */ /* 0x000fe2000c101924 */
[----:B------:R-:W-:Y:S05]  /*102c0*/  EXIT ;  /* 0x000000000000794d */ /* 0x000fea0003800000 */
.L_x_393:
        /* <DEDUP_REMOVED lines=9> */
[----:B------:R-:W-:Y:S01]  /*10360*/  STG.E.U8 desc[UR36][R16.64], R3 ;  /* 0x0000000310007986 */ /* 0x000fe2000c101124 */
[----:B------:R-:W-:Y:S05]  /*10370*/  EXIT ;  /* 0x000000000000794d */ /* 0x000fea0003800000 */
.L_x_406:
[----:B------:R-:W0:Y:S01]  /*10380*/  I2F.F64.S16 R4, R5 ;  /* 0x0000000500047312 */ /* 0x000e220000101c00 */
[----:B------:R-:W-:-:S05]  /*10390*/  CS2R R6, SRZ ;  /* 0x0000000000067805 */ /* 0x000fca000001ff00 */
[----:B0-----:R-:W-:Y:S01]  /*103a0*/  STG.E.128 desc[UR36][R16.64], R4 ;  /* 0x0000000410007986 */ /* 0x001fe2000c101d24 */
[----:B------:R-:W-:Y:S05]  /*103b0*/  EXIT ;  /* 0x000000000000794d */ /* 0x000fea0003800000 */
.L_x_405:
[----:B------:R-:W-:-:S09]  /*103c0*/  UISETP.NE.AND UP0, UPT, UR4, 0xf, UPT ;  /* 0x0000000f0400788c */ /* 0x000fd2000bf05270 */
[----:B------:R-:W-:Y:S05]  /*103d0*/  BRA.U !UP0, `(.L_x_407) ;  /* 0x0000000108e87547 */ /* 0x000fea000b800000 */
[----:B------:R-:W-:-:S09]  /*103e0*/  UISETP.NE.AND UP0, UPT, UR4, 0x17, UPT ;  /* 0x000000170400788c */ /* 0x000fd2000bf05270 */
[----:B------:R-:W-:Y:S05]  /*103f0*/  BRA.U !UP0, `(.L_x_408) ;  /* 0x0000000108907547 */ /* 0x000fea000b800000 */
[----:B------:R-:W-:-:S09]  /*10400*/  UISETP.NE.AND UP0, UPT, UR4, 0x18, UPT ;  /* 0x000000180400788c */ /* 0x000fd2000bf05270 */
[----:B------:R-:W-:Y:S05]  /*10410*/  BRA.U !UP0, `(.L_x_409) ;  /* 0x0000000108447547 */ /* 0x000fea000b800000 */
.L_x_386:
        /* <DEDUP_REMOVED lines=16> */
.L_x_410:
[----:B------:R-:W-:Y:S05]  /*10520*/  EXIT ;  /* 0x000000000000794d */ /* 0x000fea0003800000 */
.L_x_409:
        /* <DEDUP_REMOVED lines=13> */
.L_x_412:
[----:B------:R-:W-:Y:S05]  /*10600*/  BSYNC.RECONVERGENT B0 ;  /* 0x0000000000007941 */ /* 0x000fea0003800200 */
.L_x_411:
[----:B------:R-:W-:-:S05]  /*10610*/  LOP3.LUT R3, R0, 0x80, R3, 0xf8, !PT ;  /* 0x0000008000037812 */ /* 0x000fca00078ef803 */
[----:B------:R-:W-:Y:S01]  /*10620*/  STG.E.U8 desc[UR36][R16.64], R3 ;  /* 0x0000000310007986 */ /* 0x000fe2000c101124 */
[----:B------:R-:W-:Y:S05]  /*10630*/  EXIT ;  /* 0x000000000000794d */ /* 0x000fea0003800000 */
.L_x_408:
        /* <DEDUP_REMOVED lines=12> */
.L_x_414:
[----:B------:R-:W-:Y:S01]  /*10700*/  IMAD.MOV.U32 R0, RZ, RZ, 0x7f ;  /* 0x0000007fff007424 */ /* 0x000fe200078e00ff */
[----:B------:R-:W-:-:S04]  /*10710*/  ISETP.GT.U32.AND P0, PT, R2, 0x7f800000, PT ;  /* 0x7f8000000200780c */ /* 0x000fc80003f04070 */
[----:B------:R-:W-:-:S09]  /*10720*/  SEL R0, R0, 0x7c, P0 ;  /* 0x0000007c00007807 */ /* 0x000fd20000000000 */
.L_x_415:
[----:B------:R-:W-:Y:S05]  /*10730*/  BSYNC.RECONVERGENT B0 ;  /* 0x0000000000007941 */ /* 0x000fea0003800200 */
.L_x_413:
[----:B------:R-:W-:-:S04]  /*10740*/  SHF.R.U32.HI R3, RZ, 0x18, R3 ;  /* 0x00000018ff037819 */ /* 0x000fc80000011603 */
[----:B------:R-:W-:-:S05]  /*10750*/  LOP3.LUT R3, R0, 0x80, R3, 0xf8, !PT ;  /* 0x0000008000037812 */ /* 0x000fca00078ef803 */
[----:B------:R-:W-:Y:S01]  /*10760*/  STG.E.U8 desc[UR36][R16.64], R3 ;  /* 0x0000000310007986 */ /* 0x000fe2000c101124 */
[----:B------:R-:W-:Y:S05]  /*10770*/  EXIT ;  /* 0x000000000000794d */ /* 0x000fea0003800000 */
.L_x_407:
[----:B------:R-:W0:Y:S02]  /*10780*/  I2F.S16 R0, R5 ;  /* 0x0000000500007306 */ /* 0x000e240000101400 */
[----:B0-----:R-:W-:-:S05]  /*10790*/  F2FP.BF16.F32.PACK_AB R0, RZ, R0 ;  /* 0x00000000ff00723e */ /* 0x001fca00000010ff */
[----:B------:R-:W-:Y:S01]  /*107a0*/  STG.E.U16 desc[UR36][R16.64], R0 ;  /* 0x0000000010007986 */ /* 0x000fe2000c101524 */
[----:B------:R-:W-:Y:S05]  /*107b0*/  EXIT ;  /* 0x000000000000794d */ /* 0x000fea0003800000 */
.L_x_416:
[----:B------:R-:W-:-:S00]  /*107c0*/  BRA `(.L_x_416) ;  /* 0xfffffffc00fc7947 */ /* 0x000fc0000383ffff */
[----:B------:R-:W-:-:S00]  /*107d0*/  NOP ;  /* 0x0000000000007918 */ /* 0x000fc00000000000 */
        /* <DEDUP_REMOVED lines=10> */
.L_x_21034:


//--------------------- .text._ZN2at6native27unrolled_elementwise_kernelINS0_13BinaryFunctorIsssZZZNS0_18rshift_kernel_cudaERNS_18TensorIteratorBaseEENKUlvE_clEvENKUlvE3_clEvEUlssE_EESt5arrayIPcLm3EELi4E23TrivialOffsetCalculatorILi2EjESC_ILi1EjENS0_6memory12LoadWithCastILi2EEENSF_13StoreWithCastILi1EEEEEviT_T0_T2_T3_T4_T5_ --------------------------
	.section	.text._ZN2at6native27unrolled_elementwise_kernelINS0_13BinaryFunctorIsssZZZNS0_18rshift_kernel_cudaERNS_18TensorIteratorBaseEENKUlvE_clEvENKUlvE3_clEvEUlssE_EESt5arrayIPcLm3EELi4E23TrivialOffsetCalculatorILi2EjESC_ILi1EjENS0_6memory12LoadWithCastILi2EEENSF_13StoreWithCastILi1EEEEEviT_T0_T2_T3_T4_T5_,"ax",@progbits
	.align	128
        .global         _ZN2at6native27unrolled_elementwise_kernelINS0_13BinaryFunctorIsssZZZNS0_18rshift_kernel_cudaERNS_18TensorIteratorBaseEENKUlvE_clEvENKUlvE3_clEvEUlssE_EESt5arrayIPcLm3EELi4E23TrivialOffsetCalculatorILi2EjESC_ILi1EjENS0_6memory12LoadWithCastILi2EEENSF_13StoreWithCastILi1EEEEEviT_T0_T2_T3_T4_T5_
        .type           _ZN2at6native27unrolled_elementwise_kernelINS0_13BinaryFunctorIsssZZZNS0_18rshift_kernel_cudaERNS_18TensorIteratorBaseEENKUlvE_clEvENKUlvE3_clEvEUlssE_EESt5arrayIPcLm3EELi4E23TrivialOffsetCalculatorILi2EjESC_ILi1EjENS0_6memory12LoadWithCastILi2EEENSF_13StoreWithCastILi1EEEEEviT_T0_T2_T3_T4_T5_,@function
        .size           _ZN2at6native27unrolled_elementwise_kernelINS0_13BinaryFunctorIsssZZZNS0_18rshift_kernel_cudaERNS_18TensorIteratorBaseEENKUlvE_clEvENKUlvE3_clEvEUlssE_EESt5arrayIPcLm3EELi4E23TrivialOffsetCalculatorILi2EjESC_ILi1EjENS0_6memory12LoadWithCastILi2EEENSF_13StoreWithCastILi1EEEEEviT_T0_T2_T3_T4_T5_,(.L_x_21035 - _ZN2at6native27unrolled_elementwise_kernelINS0_13BinaryFunctorIsssZZZNS0_18rshift_kernel_cudaERNS_18TensorIteratorBaseEENKUlvE_clEvENKUlvE3_clEvEUlssE_EESt5arrayIPcLm3EELi4E23TrivialOffsetCalculatorILi2EjESC_ILi1EjENS0_6memory12LoadWithCastILi2EEENSF_13StoreWithCastILi1EEEEEviT_T0_T2_T3_T4_T5_)
        .other          _ZN2at6native27unrolled_elementwise_kernelINS0_13BinaryFunctorIsssZZZNS0_18rshift_kernel_cudaERNS_18TensorIteratorBaseEENKUlvE_clEvENKUlvE3_clEvEUlssE_EESt5arrayIPcLm3EELi4E23TrivialOffsetCalculatorILi2EjESC_ILi1EjENS0_6memory12LoadWithCastILi2EEENSF_13StoreWithCastILi1EEEEEviT_T0_T2_T3_T4_T5_,@"STO_CUDA_ENTRY STV_DEFAULT"
_ZN2at6native27unrolled_elementwise_kernelINS0_13BinaryFunctorIsssZZZNS0_18rshift_kernel_cudaERNS_18TensorIteratorBaseEENKUlvE_clEvENKUlvE3_clEvEUlssE_EESt5arrayIPcLm3EELi4E23TrivialOffsetCalculatorILi2EjESC_ILi1EjENS0_6memory12LoadWithCastILi2EEENSF_13StoreWithCastILi1EEEEEviT_T0_T2_T3_T4_T5_:
.text._ZN2at6native27unrolled_elementwise_kernelINS0_13BinaryFunctorIsssZZZNS0_18rshift_kernel_cudaERNS_18TensorIteratorBaseEENKUlvE_clEvENKUlvE3_clEvEUlssE_EESt5arrayIPcLm3EELi4E23TrivialOffsetCalculatorILi2EjESC_ILi1EjENS0_6memory12LoadWithCastILi2EEENSF_13StoreWithCastILi1EEEEEviT_T0_T2_T3_T4_T5_:
[----:B------:R-:W0:Y:S01]  /*0000*/  LDC R1, c[0x0][0x37c] ;  /* 0x0000df00ff017b82 */ /* 0x000e220000000800 */
[----:B------:R-:W1:Y:S07]  /*0010*/  S2R R2, SR_CTAID.X ;  /* 0x0000000000027919 */ /* 0x000e6e0000002500 */
[----:B------:R-:W1:Y:S01]  /*0020*/  LDC R3, c[0x0][0x380] ;  /* 0x0000e000ff037b82 */ /* 0x000e620000000800 */
[----:B------:R-:W2:Y:S01]  /*0030*/  LDCU.64 UR36, c[0x0][0x358] ;  /* 0x00006b00ff2477ac */ /* 0x000ea20008000a00 */
[----:B------:R-:W-:Y:S01]  /*0040*/  BSSY.RECONVERGENT B6, `(.L_x_417) ;  /* 0x00001dc000067945 */ /* 0x000fe20003800200 */
[----:B------:R-:W3:Y:S01]  /*0050*/  S2R R23, SR_TID.X ;  /* 0x0000000000177919 */ /* 0x000ee20000002100 */
[----:B------:R-:W-:Y:S01]  /*0060*/  PRMT R17, RZ, 0x7610, R17 ;  /* 0x00007610ff117816 */ /* 0x000fe20000000011 */
[----:B------:R-:W4:Y:S01]  /*0070*/  LDCU.U8 UR38, c[0x0][0x3a4] ;  /* 0x00007480ff2677ac */ /* 0x000f220008000000 */
[----:B------:R-:W-:Y:S01]  /*0080*/  PRMT R28, RZ, 0x7610, R28 ;  /* 0x00007610ff1c7816 */ /* 0x000fe2000000001c */
[----:B------:R-:W0:Y:S01]  /*0090*/  LDCU.U8 UR39, c[0x0][0x3a5] ;  /* 0x000074a0ff2777ac */ /* 0x000e220008000000 */
[----:B-1----:R-:W-:-:S02]  /*00a0*/  IMAD R16, R2, -0x200, R3 ;  /* 0xfffffe0002107824 */ /* 0x002fc400078e0203 */
[----:B---3--:R-:W-:-:S03]  /*00b0*/  IMAD.MOV.U32 R25, RZ, RZ, R23 ;  /* 0x000000ffff197224 */ /* 0x008fc600078e0017 */
[----:B------:R-:W-:-:S13]  /*00c0*/  ISETP.GE.AND P0, PT, R23, R16, PT ;  /* 0x000000101700720c */ /* 0x000fda0003f06270 */
[----:B0-2-4-:R-:W-:Y:S05]  /*00d0*/  @P0 BRA `(.L_x_418) ;  /* 0x0000001c00480947 */ /* 0x015fea0003800000 */
[----:B------:R-:W0:Y:S01]  /*00e0*/  LDC.64 R4, c[0x0][0x390] ;  /* 0x0000e400ff047b82 */ /* 0x000e220000000a00 */
[----:B------:R-:W1:Y:S01]  /*00f0*/  LDCU UR5, c[0x0][0x3a8] ;  /* 0x00007500ff0577ac */ /* 0x000e620008000800 */
[----:B------:R-:W-:Y:S01]  /*0100*/  IMAD R18, R2, 0x200, R25 ;  /* 0x0000020002127824 */ /* 0x000fe200078e0219 */
[----:B------:R-:W-:-:S04]  /*0110*/  UPRMT UR4, UR38, 0x9910, URZ ;  /* 0x0000991026047896 */ /* 0x000fc800080000ff */
[----:B------:R-:W-:Y:S01]  /*0120*/  UISETP.GT.AND UP0, UPT, UR4, 0x9, UPT ;  /* 0x000000090400788c */ /* 0x000fe2000bf04270 */
[----:B-1----:R-:W-:-:S05]  /*0130*/  IMAD R3, R18, UR5, RZ ;  /* 0x0000000512037c24 */ /* 0x002fca000f8e02ff */
[----:B0-----:R-:W-:-:S05]  /*0140*/  IADD3 R4, P0, PT, R3, R4, RZ ;  /* 0x0000000403047210 */ /* 0x001fca0007f1e0ff */
[----:B------:R-:W-:Y:S01]  /*0150*/  IMAD.X R5, RZ, RZ, R5, P0 ;  /* 0x000000ffff057224 */ /* 0x000fe200000e0605 */
        /* <DEDUP_REMOVED lines=11> */
.L_x_422:
[----:B------:R3:W5:Y:S01]  /*0210*/  LDG.E.U8 R17, desc[UR36][R4.64] ;  /* 0x0000002404117981 */ /* 0x000762000c1e1100 */
[----:B------:R-:W-:Y:S05]  /*0220*/  BRA `(.L_x_424) ;  /* 0x0000000c00507947 */ /* 0x000fea0003800000 */
.L_x_421:
        /* <DEDUP_REMOVED lines=8> */
.L_x_426:
[----:B------:R1:W5:Y:S01]  /*02b0*/  LDG.E.U16 R17, desc[UR36][R4.64] ;  /* 0x0000002404117981 */ /* 0x000362000c1e1500 */
[----:B------:R-:W-:Y:S05]  /*02c0*/  BRA `(.L_x_424) ;  /* 0x0000000c00287947 */ /* 0x000fea0003800000 */
.L_x_425:
[----:B------:R2:W5:Y:S01]  /*02d0*/  LDG.E.U16 R17, desc[UR36][R4.64] ;  /* 0x0000002404117981 */ /* 0x000562000c1e1500 */
[----:B------:R-:W-:Y:S05]  /*02e0*/  BRA `(.L_x_424) ;  /* 0x0000000c00207947 */ /* 0x000fea0003800000 */
.L_x_420:
        /* <DEDUP_REMOVED lines=9> */
.L_x_428:
[----:B------:R-:W2:Y:S02]  /*0380*/  LDG.E.U16 R0, desc[UR36][R4.64] ;  /* 0x0000002404007981 */ /* 0x000ea4000c1e1500 */
[----:B--2---:R-:W-:-:S06]  /*0390*/  HADD2.F32 R0, -RZ, R0.H0_H0 ;  /* 0x20000000ff007230 */ /* 0x004fcc0000004100 */
[----:B------:R-:W0:Y:S02]  /*03a0*/  F2I.FTZ.TRUNC.NTZ R0, R0 ;  /* 0x0000000000007305 */ /* 0x000e24000021f100 */
[----:B0-----:R-:W-:Y:S01]  /*03b0*/  PRMT R17, R0, 0x7610, R17 ;  /* 0x0000761000117816 */ /* 0x001fe20000000011 */
[----:B------:R-:W-:Y:S06]  /*03c0*/  BRA `(.L_x_424) ;  /* 0x0000000800e87947 */ /* 0x000fec0003800000 */
.L_x_427:
        /* <DEDUP_REMOVED lines=9> */
.L_x_430:
[----:B------:R-:W2:Y:S02]  /*0460*/  LDG.E.U16 R4, desc[UR36][R4.64] ;  /* 0x0000002404047981 */ /* 0x000ea4000c1e1500 */
[----:B--2---:R-:W-:-:S06]  /*0470*/  HADD2.F32 R0, -RZ, R4.H0_H0 ;  /* 0x20000004ff007230 */ /* 0x004fcc0000004100 */
[----:B------:R-:W0:Y:S02]  /*0480*/  F2I.FTZ.TRUNC.NTZ R0, R0 ;  /* 0x0000000000007305 */ /* 0x000e24000021f100 */
[----:B0-----:R-:W-:Y:S01]  /*0490*/  PRMT R17, R0, 0x7610, R17 ;  /* 0x0000761000117816 */ /* 0x001fe20000000011 */
[----:B------:R-:W-:Y:S06]  /*04a0*/  BRA `(.L_x_424) ;  /* 0x0000000800b07947 */ /* 0x000fec0003800000 */
.L_x_429:
[----:B------:R-:W2:Y:S02]  /*04b0*/  LDG.E.64 R4, desc[UR36][R4.64] ;  /* 0x0000002404047981 */ /* 0x000ea4000c1e1b00 */
[----:B--2---:R0:W1:Y:S01]  /*04c0*/  F2I.F64.TRUNC R17, R4 ;  /* 0x0000000400117311 */ /* 0x004062000030d100 */
[----:B------:R-:W-:Y:S05]  /*04d0*/  BRA `(.L_x_424) ;  /* 0x0000000800a47947 */ /* 0x000fea0003800000 */
.L_x_419:
        /* <DEDUP_REMOVED lines=12> */
.L_x_433:
[----:B------:R-:W2:Y:S02]  /*05a0*/  LDG.E.64 R4, desc[UR36][R4.64] ;  /* 0x0000002404047981 */ /* 0x000ea4000c1e1b00 */
[----:B--2---:R0:W1:Y:S01]  /*05b0*/  F2I.F64.TRUNC R17, R4 ;  /* 0x0000000400117311 */ /* 0x004062000030d100 */
[----:B------:R-:W-:Y:S05]  /*05c0*/  BRA `(.L_x_424) ;  /* 0x0000000800687947 */ /* 0x000fea0003800000 */
.L_x_432:
        /* <DEDUP_REMOVED lines=27> */
.L_x_435:
[----:B------:R-:W2:Y:S02]  /*0780*/  LDG.E.U8 R4, desc[UR36][R4.64] ;  /* 0x0000002404047981 */ /* 0x000ea4000c1e1100 */
[C---:B--2---:R-:W-:Y:S02]  /*0790*/  IMAD.SHL.U32 R3, R4.reuse, 0x2000000, RZ ;  /* 0x0200000004037824 */ /* 0x044fe400078e00ff */
[----:B------:R-:W-:-:S03]  /*07a0*/  IMAD.SHL.U32 R6, R4, 0x100, RZ ;  /* 0x0000010004067824 */ /* 0x000fc600078e00ff */
[----:B------:R-:W-:-:S13]  /*07b0*/  ISETP.GT.U32.AND P0, PT, R3, 0x7ffffff, PT ;  /* 0x07ffffff0300780c */ /* 0x000fda0003f04070 */
[----:B------:R-:W-:Y:S02]  /*07c0*/  @!P0 LOP3.LUT R0, R6, 0x7f00, RZ, 0xc0, !PT ;  /* 0x00007f0006008812 */ /* 0x000fe400078ec0ff */
[----:B------:R-:W-:Y:S02]  /*07d0*/  @P0 LEA.HI R3, R3, 0x70000000, RZ, 0x1c ;  /* 0x7000000003030811 */ /* 0x000fe400078fe0ff */
[----:B------:R-:W-:Y:S02]  /*07e0*/  @!P0 LOP3.LUT R0, R0, 0x3f000000, RZ, 0xfc, !PT ;  /* 0x3f00000000008812 */ /* 0x000fe400078efcff */
[----:B------:R-:W-:-:S03]  /*07f0*/  PRMT R6, R6, 0x9910, RZ ;  /* 0x0000991006067816 */ /* 0x000fc600000000ff */
[----:B------:R-:W-:Y:S01]  /*0800*/  @!P0 FADD.FTZ R0, R0, -0.5 ;  /* 0xbf00000000008421 */ /* 0x000fe20000010000 */
[----:B------:R-:W-:Y:S01]  /*0810*/  @P0 FMUL.FTZ R0, R3, 1.9259299443872358531e-34 ;  /* 0x0780000003000820 */ /* 0x000fe20000410000 */
[----:B------:R-:W-:-:S05]  /*0820*/  IMAD.MOV.U32 R3, RZ, RZ, R6 ;  /* 0x000000ffff037224 */ /* 0x000fca00078e0006 */
[----:B------:R-:W-:-:S06]  /*0830*/  LOP3.LUT R0, R0, 0x80000000, R3, 0xf8, !PT ;  /* 0x8000000000007812 */ /* 0x000fcc00078ef803 */
[----:B------:R-:W0:Y:S02]  /*0840*/  F2I.FTZ.TRUNC.NTZ R0, R0 ;  /* 0x0000000000007305 */ /* 0x000e24000021f100 */
[----:B0-----:R-:W-:Y:S01]  /*0850*/  PRMT R17, R0, 0x7610, R17 ;  /* 0x0000761000117816 */ /* 0x001fe20000000011 */
[----:B------:R-:W-:Y:S06]  /*0860*/  BRA `(.L_x_424) ;  /* 0x0000000400c07947 */ /* 0x000fec0003800000 */
.L_x_434:
[----:B------:R-:W2:Y:S02]  /*0870*/  LDG.E.U16 R0, desc[UR36][R4.64] ;  /* 0x0000002404007981 */ /* 0x000ea4000c1e1500 */
[----:B--2---:R-:W-:-:S06]  /*0880*/  IMAD.U32 R0, R0, 0x10000, RZ ;  /* 0x0001000000007824 */ /* 0x004fcc00078e00ff */
[----:B------:R-:W0:Y:S02]  /*0890*/  F2I.FTZ.TRUNC.NTZ R0, R0 ;  /* 0x0000000000007305 */ /* 0x000e24000021f100 */
[----:B0-----:R-:W-:Y:S01]  /*08a0*/  PRMT R17, R0, 0x7610, R17 ;  /* 0x0000761000117816 */ /* 0x001fe20000000011 */
[----:B------:R-:W-:Y:S06]  /*08b0*/  BRA `(.L_x_424) ;  /* 0x0000000400ac7947 */ /* 0x000fec0003800000 */
.L_x_431:
        /* <DEDUP_REMOVED lines=10> */
.L_x_438:
        /* <DEDUP_REMOVED lines=21> */
.L_x_442:
[----:B------:R-:W-:Y:S05]  /*0ab0*/  BSYNC.RECONVERGENT B1 ;  /* 0x0000000000017941 */ /* 0x000fea0003800200 */
.L_x_441:
[----:B------:R-:W-:Y:S01]  /*0ac0*/  IMAD.SHL.U32 R0, R0, 0x100000, RZ ;  /* 0x0010000000007824 */ /* 0x000fe200078e00ff */
[----:B------:R-:W-:-:S04]  /*0ad0*/  LEA R3, R3, 0x3b800000, 0x17 ;  /* 0x3b80000003037811 */ /* 0x000fc800078eb8ff */
[----:B------:R-:W-:-:S07]  /*0ae0*/  LOP3.LUT R0, R3, R0, R7, 0xfe, !PT ;  /* 0x0000000003007212 */ /* 0x000fce00078efe07 */
.L_x_440:
[----:B------:R-:W-:Y:S05]  /*0af0*/  BSYNC.RECONVERGENT B0 ;  /* 0x0000000000007941 */ /* 0x000fea0003800200 */
.L_x_439:
[----:B------:R-:W0:Y:S02]  /*0b00*/  F2I.FTZ.TRUNC.NTZ R0, R0 ;  /* 0x0000000000007305 */ /* 0x000e24000021f100 */
[----:B0-----:R-:W-:Y:S01]  /*0b10*/  PRMT R17, R0, 0x7610, R17 ;  /* 0x0000761000117816 */ /* 0x001fe20000000011 */
[----:B------:R-:W-:Y:S06]  /*0b20*/  BRA `(.L_x_424) ;  /* 0x0000000400107947 */ /* 0x000fec0003800000 */
.L_x_437:
        /* <DEDUP_REMOVED lines=21> */
.L_x_446:
[----:B------:R-:W-:Y:S05]  /*0c80*/  BSYNC.RECONVERGENT B1 ;  /* 0x0000000000017941 */ /* 0x000fea0003800200 */
.L_x_445:
[----:B------:R-:W-:Y:S01]  /*0c90*/  IMAD.SHL.U32 R0, R0, 0x200000, RZ ;  /* 0x0020000000007824 */ /* 0x000fe200078e00ff */
[----:B------:R-:W-:-:S04]  /*0ca0*/  LEA R3, R3, 0x37800000, 0x17 ;  /* 0x3780000003037811 */ /* 0x000fc800078eb8ff */
[----:B------:R-:W-:-:S07]  /*0cb0*/  LOP3.LUT R0, R3, R0, R7, 0xfe, !PT ;  /* 0x0000000003007212 */ /* 0x000fce00078efe07 */
.L_x_444:
[----:B------:R-:W-:Y:S05]  /*0cc0*/  BSYNC.RECONVERGENT B0 ;  /* 0x0000000000007941 */ /* 0x000fea0003800200 */
.L_x_443:
[----:B------:R-:W0:Y:S02]  /*0cd0*/  F2I.FTZ.TRUNC.NTZ R0, R0 ;  /* 0x0000000000007305 */ /* 0x000e24000021f100 */
[----:B0-----:R-:W-:Y:S01]  /*0ce0*/  PRMT R17, R0, 0x7610, R17 ;  /* 0x0000761000117816 */ /* 0x001fe20000000011 */
[----:B------:R-:W-:Y:S06]  /*0cf0*/  BRA `(.L_x_424) ;  /* 0x00000000009c7947 */ /* 0x000fec0003800000 */
.L_x_436:
[----:B------:R-:W-:-:S09]  /*0d00*/  UISETP.NE.AND UP0, UPT, UR4, 0x1c, UPT ;  /* 0x0000001c0400788c */ /* 0x000fd2000bf05270 */
[----:B------:R-:W-:Y:S05]  /*0d10*/  BRA.U !UP0, `(.L_x_447) ;  /* 0x0000000108907547 */ /* 0x000fea000b800000 */
[----:B------:R-:W-:-:S09]  /*0d20*/  UISETP.NE.AND UP0, UPT, UR4, 0x1d, UPT ;  /* 0x0000001d0400788c */ /* 0x000fd2000bf05270 */
[----:B------:R-:W-:Y:S05]  /*0d30*/  BRA.U !UP0, `(.L_x_448) ;  /* 0x0000000108807547 */ /* 0x000fea000b800000 */
[----:B------:R-:W-:-:S09]  /*0d40*/  UISETP.NE.AND UP0, UPT, UR4, 0x2c, UPT ;  /* 0x0000002c0400788c */ /* 0x000fd2000bf05270 */
[----:B------:R-:W-:Y:S05]  /*0d50*/  BRA.U !UP0, `(.L_x_449) ;  /* 0x0000000108487547 */ /* 0x000fea000b800000 */
.L_x_423:
        /* <DEDUP_REMOVED lines=8> */
[----:B0-----:R-:W-:Y:S02]  /*0de0*/  IMAD.U32 R4, RZ, RZ, UR4 ;  /* 0x00000004ff047e24 */ /* 0x001fe4000f8e00ff */
[----:B------:R-:W-:-:S02]  /*0df0*/  IMAD.U32 R5, RZ, RZ, UR5 ;  /* 0x00000005ff057e24 */ /* 0x000fc4000f8e00ff */
[----:B-1----:R-:W-:Y:S02]  /*0e00*/  IMAD.U32 R6, RZ, RZ, UR6 ;  /* 0x00000006ff067e24 */ /* 0x002fe4000f8e00ff */
[----:B------:R-:W-:Y:S02]  /*0e10*/  IMAD.U32 R7, RZ, RZ, UR7 ;  /* 0x00000007ff077e24 */ /* 0x000fe4000f8e00ff */
[----:B---3--:R-:W-:Y:S02]  /*0e20*/  IMAD.U32 R10, RZ, RZ, UR8 ;  /* 0x00000008ff0a7e24 */ /* 0x008fe4000f8e00ff */
[----:B------:R-:W-:-:S07]  /*0e30*/  IMAD.U32 R11, RZ, RZ, UR9 ;  /* 0x00000009ff0b7e24 */ /* 0x000fce000f8e00ff */
[----:B------:R-:W-:-:S07]  /*0e40*/  LEPC R20, `(.L_x_450) ;  /* 0x000000001014794e */ /* 0x000fce0000000000 */
[----:B--2---:R-:W-:Y:S05]  /*0e50*/  CALL.ABS.NOINC R14 ;  /* 0x000000000e007343 */ /* 0x004fea0003c00000 */
.L_x_450:
[----:B------:R-:W-:Y:S01]  /*0e60*/  PRMT R17, RZ, 0x7610, R17 ;  /* 0x00007610ff117816 */ /* 0x000fe20000000011 */
[----:B------:R-:W-:Y:S06]  /*0e70*/  BRA `(.L_x_424) ;  /* 0x00000000003c7947 */ /* 0x000fec0003800000 */
.L_x_449:
        /* <DEDUP_REMOVED lines=8> */
.L_x_452:
[----:B------:R-:W-:Y:S05]  /*0f00*/  BSYNC.RECONVERGENT B0 ;  /* 0x0000000000007941 */ /* 0x000fea0003800200 */
.L_x_451:
[----:B------:R-:W0:Y:S02]  /*0f10*/  F2I.FTZ.TRUNC.NTZ R0, R0 ;  /* 0x0000000000007305 */ /* 0x000e24000021f100 */
[----:B0-----:R-:W-:Y:S01]  /*0f20*/  PRMT R17, R0, 0x7610, R17 ;  /* 0x0000761000117816 */ /* 0x001fe20000000011 */
[----:B------:R-:W-:Y:S06]  /*0f30*/  BRA `(.L_x_424) ;  /* 0x00000000000c7947 */ /* 0x000fec0003800000 */
.L_x_448:
[----:B------:R0:W5:Y:S01]  /*0f40*/  LDG.E.U16 R17, desc[UR36][R4.64] ;  /* 0x0000002404117981 */ /* 0x000162000c1e1500 */
[----:B------:R-:W-:Y:S05]  /*0f50*/  BRA `(.L_x_424) ;  /* 0x0000000000047947 */ /* 0x000fea0003800000 */
.L_x_447:
[----:B------:R0:W5:Y:S02]  /*0f60*/  LDG.E.U16 R17, desc[UR36][R4.64] ;  /* 0x0000002404117981 */ /* 0x000164000c1e1500 */
.L_x_424:
[----:B01234-:R-:W0:Y:S01]  /*0f70*/  LDC.64 R4, c[0x0][0x398] ;  /* 0x0000e600ff047b82 */ /* 0x01fe220000000a00 */
[----:B------:R-:W1:Y:S01]  /*0f80*/  LDCU UR5, c[0x0][0x3ac] ;  /* 0x00007580ff0577ac */ /* 0x000e620008000800 */
        /* <DEDUP_REMOVED lines=16> */
.L_x_456:
[----:B------:R1:W5:Y:S01]  /*1090*/  LDG.E.U8 R28, desc[UR36][R4.64] ;  /* 0x00000024041c7981 */ /* 0x000362000c1e1100 */
[----:B------:R-:W-:Y:S05]  /*10a0*/  BRA `(.L_x_458) ;  /* 0x0000000c00507947 */ /* 0x000fea0003800000 */
.L_x_455:
        /* <DEDUP_REMOVED lines=8> */
.L_x_460:
[----:B------:R3:W5:Y:S01]  /*1130*/  LDG.E.U16 R28, desc[UR36][R4.64] ;  /* 0x00000024041c7981 */ /* 0x000762000c1e1500 */
[----:B------:R-:W-:Y:S05]  /*1140*/  BRA `(.L_x_458) ;  /* 0x0000000c00287947 */ /* 0x000fea0003800000 */
.L_x_459:
[----:B------:R2:W5:Y:S01]  /*1150*/  LDG.E.U16 R28, desc[UR36][R4.64] ;  /* 0x00000024041c7981 */ /* 0x000562000c1e1500 */
[----:B------:R-:W-:Y:S05]  /*1160*/  BRA `(.L_x_458) ;  /* 0x0000000c00207947 */ /* 0x000fea0003800000 */
.L_x_454:
        /* <DEDUP_REMOVED lines=9> */
.L_x_462:
[----:B------:R-:W2:Y:S02]  /*1200*/  LDG.E.U16 R0, desc[UR36][R4.64] ;  /* 0x0000002404007981 */ /* 0x000ea4000c1e1500 */
[----:B--2---:R-:W-:-:S06]  /*1210*/  HADD2.F32 R0, -RZ, R0.H0_H0 ;  /* 0x20000000ff007230 */ /* 0x004fcc0000004100 */
[----:B------:R-:W0:Y:S02]  /*1220*/  F2I.FTZ.TRUNC.NTZ R0, R0 ;  /* 0x0000000000007305 */ /* 0x000e24000021f100 */
[----:B0-----:R-:W-:Y:S01]  /*1230*/  PRMT R28, R0, 0x7610, R28 ;  /* 0x00007610001c7816 */ /* 0x001fe2000000001c */
[----:B------:R-:W-:Y:S06]  /*1240*/  BRA `(.L_x_458) ;  /* 0x0000000800e87947 */ /* 0x000fec0003800000 */
.L_x_461:
        /* <DEDUP_REMOVED lines=9> */
.L_x_464:
[----:B------:R-:W2:Y:S02]  /*12e0*/  LDG.E.U16 R4, desc[UR36][R4.64] ;  /* 0x0000002404047981 */ /* 0x000ea4000c1e1500 */
[----:B--2---:R-:W-:-:S06]  /*12f0*/  HADD2.F32 R0, -RZ, R4.H0_H0 ;  /* 0x20000004ff007230 */ /* 0x004fcc0000004100 */
[----:B------:R-:W0:Y:S02]  /*1300*/  F2I.FTZ.TRUNC.NTZ R0, R0 ;  /* 0x0000000000007305 */ /* 0x000e24000021f100 */
[----:B0-----:R-:W-:Y:S01]  /*1310*/  PRMT R28, R0, 0x7610, R28 ;  /* 0x00007610001c7816 */ /* 0x001fe2000000001c */
[----:B------:R-:W-:Y:S06]  /*1320*/  BRA `(.L_x_458) ;  /* 0x0000000800b07947 */ /* 0x000fec0003800000 */
.L_x_463:
[----:B------:R-:W2:Y:S02]  /*1330*/  LDG.E.64 R4, desc[UR36][R4.64] ;  /* 0x0000002404047981 */ /* 0x000ea4000c1e1b00 */
[----:B--2---:R0:W1:Y:S01]  /*1340*/  F2I.F64.TRUNC R28, R4 ;  /* 0x00000004001c7311 */ /* 0x004062000030d100 */
[----:B------:R-:W-:Y:S05]  /*1350*/  BRA `(.L_x_458) ;  /* 0x0000000800a47947 */ /* 0x000fea0003800000 */
.L_x_453:
        /* <DEDUP_REMOVED lines=12> */
.L_x_467:
[----:B------:R-:W2:Y:S02]  /*1420*/  LDG.E.64 R4, desc[UR36][R4.64] ;  /* 0x0000002404047981 */ /* 0x000ea4000c1e1b00 */
[----:B--2---:R0:W1:Y:S01]  /*1430*/  F2I.F64.TRUNC R28, R4 ;  /* 0x00000004001c7311 */ /* 0x004062000030d100 */
[----:B------:R-:W-:Y:S05]  /*1440*/  BRA `(.L_x_458) ;  /* 0x0000000800687947 */ /* 0x000fea0003800000 */
.L_x_466:
        /* <DEDUP_REMOVED lines=27> */
.L_x_469:
        /* <DEDUP_REMOVED lines=15> */
.L_x_468:
[----:B------:R-:W2:Y:S02]  /*16f0*/  LDG.E.U16 R0, desc[UR36][R4.64] ;  /* 0x0000002404007981 */ /* 0x000ea4000c1e1500 */
[----:B--2---:R-:W-:-:S06]  /*1700*/  IMAD.U32 R0, R0, 0x10000, RZ ;  /* 0x0001000000007824 */ /* 0x004fcc00078e00ff */
[----:B------:R-:W0:Y:S02]  /*1710*/  F2I.FTZ.TRUNC.NTZ R0, R0 ;  /* 0x0000000000007305 */ /* 0x000e24000021f100 */
[----:B0-----:R-:W-:Y:S01]  /*1720*/  PRMT R28, R0, 0x7610, R28 ;  /* 0x00007610001c7816 */ /* 0x001fe2000000001c */
[----:B------:R-:W-:Y:S06]  /*1730*/  BRA `(.L_x_458) ;  /* 0x0000000400ac7947 */ /* 0x000fec0003800000 */
.L_x_465:
        /* <DEDUP_REMOVED lines=10> */
.L_x_472:
        /* <DEDUP_REMOVED lines=21> */
.L_x_476:
[----:B------:R-:W-:Y:S05]  /*1930*/  BSYNC.RECONVERGENT B1 ;  /* 0x0000000000017941 */ /* 0x000fea0003800200 */
.L_x_475:
[----:B------:R-:W-:Y:S01]  /*1940*/  IMAD.SHL.U32 R0, R0, 0x100000, RZ ;  /* 0x0010000000007824 */ /* 0x000fe200078e00ff */
[----:B------:R-:W-:-:S04]  /*1950*/  LEA R3, R3, 0x3b800000, 0x17 ;  /* 0x3b80000003037811 */ /* 0x000fc800078eb8ff */
[----:B------:R-:W-:-:S07]  /*1960*/  LOP3.LUT R0, R3, R0, R7, 0xfe, !PT ;  /* 0x0000000003007212 */ /* 0x000fce00078efe07 */
.L_x_474:
[----:B------:R-:W-:Y:S05]  /*1970*/  BSYNC.RECONVERGENT B0 ;  /* 0x0000000000007941 */ /* 0x000fea0003800200 */
.L_x_473:
[----:B------:R-:W0:Y:S02]  /*1980*/  F2I.FTZ.TRUNC.NTZ R0, R0 ;  /* 0x0000000000007305 */ /* 0x000e24000021f100 */
[----:B0-----:R-:W-:Y:S01]  /*1990*/  PRMT R28, R0, 0x7610, R28 ;  /* 0x00007610001c7816 */ /* 0x001fe2000000001c */
[----:B------:R-:W-:Y:S06]  /*19a0*/  BRA `(.L_x_458) ;  /* 0x0000000400107947 */ /* 0x000fec0003800000 */
.L_x_471:
        /* <DEDUP_REMOVED lines=21> */
.L_x_480:
[----:B------:R-:W-:Y:S05]  /*1b00*/  BSYNC.RECONVERGENT B1 ;  /* 0x0000000000017941 */ /* 0x000fea0003800200 */
.L_x_479:
[----:B------:R-:W-:Y:S01]  /*1b10*/  IMAD.SHL.U32 R0, R0, 0x200000, RZ ;  /* 0x0020000000007824 */ /* 0x000fe200078e00ff */
[----:B------:R-:W-:-:S04]  /*1b20*/  LEA R3, R3, 0x37800000, 0x17 ;  /* 0x3780000003037811 */ /* 0x000fc800078eb8ff */
[----:B------:R-:W-:-:S07]  /*1b30*/  LOP3.LUT R0, R3, R0, R7, 0xfe, !PT ;  /* 0x0000000003007212 */ /* 0x000fce00078efe07 */
.L_x_478:
[----:B------:R-:W-:Y:S05]  /*1b40*/  BSYNC.RECONVERGENT B0 ;  /* 0x0000000000007941 */ /* 0x000fea0003800200 */
.L_x_477:
[----:B------:R-:W0:Y:S02]  /*1b50*/  F2I.FTZ.TRUNC.NTZ R0, R0 ;  /* 0x0000000000007305 */ /* 0x000e24000021f100 */
[----:B0-----:R-:W-:Y:S01]  /*1b60*/  PRMT R28, R0, 0x7610, R28 ;  /* 0x00007610001c7816 */ /* 0x001fe2000000001c */
[----:B------:R-:W-:Y:S06]  /*1b70*/  BRA `(.L_x_458) ;  /* 0x00000000009c7947 */ /* 0x000fec0003800000 */
.L_x_470:
[----:B------:R-:W-:-:S09]  /*1b80*/  UISETP.NE.AND UP0, UPT, UR4, 0x1c, UPT ;  /* 0x0000001c0400788c */ /* 0x000fd2000bf05270 */
[----:B------:R-:W-:Y:S05]  /*1b90*/  BRA.U !UP0, `(.L_x_481) ;  /* 0x0000000108907547 */ /* 0x000fea000b800000 */
[----:B------:R-:W-:-:S09]  /*1ba0*/  UISETP.NE.AND UP0, UPT, UR4, 0x1d, UPT ;  /* 0x0000001d0400788c */ /* 0x000fd2000bf05270 */
[----:B------:R-:W-:Y:S05]  /*1bb0*/  BRA.U !UP0, `(.L_x_482) ;  /* 0x0000000108807547 */ /* 0x000fea000b800000 */
[----:B------:R-:W-:-:S09]  /*1bc0*/  UISETP.NE.AND UP0, UPT, UR4, 0x2c, UPT ;  /* 0x0000002c0400788c */ /* 0x000fd2000bf05270 */
[----:B------:R-:W-:Y:S05]  /*1bd0*/  BRA.U !UP0, `(.L_x_483) ;  /* 0x0000000108487547 */ /* 0x000fea000b800000 */
.L_x_457:
        /* <DEDUP_REMOVED lines=15> */
[----:B--2--5:R-:W-:Y:S05]  /*1cd0*/  CALL.ABS.NOINC R14 ;  /* 0x000000000e007343 */ /* 0x024fea0003c00000 */
.L_x_484:
[----:B------:R-:W-:Y:S01]  /*1ce0*/  PRMT R28, RZ, 0x7610, R28 ;  /* 0x00007610ff1c7816 */ /* 0x000fe2000000001c */
[----:B------:R-:W-:Y:S06]  /*1cf0*/  BRA `(.L_x_458) ;  /* 0x00000000003c7947 */ /* 0x000fec0003800000 */
.L_x_483:
        /* <DEDUP_REMOVED lines=8> */
.L_x_486:
[----:B------:R-:W-:Y:S05]  /*1d80*/  BSYNC.RECONVERGENT B0 ;  /* 0x0000000000007941 */ /* 0x000fea0003800200 */
.L_x_485:
[----:B------:R-:W0:Y:S02]  /*1d90*/  F2I.FTZ.TRUNC.NTZ R0, R0 ;  /* 0x0000000000007305 */ /* 0x000e24000021f100 */
[----:B0-----:R-:W-:Y:S01]  /*1da0*/  PRMT R28, R0, 0x7610, R28 ;  /* 0x00007610001c7816 */ /* 0x001fe2000000001c */
[----:B------:R-:W-:Y:S06]  /*1db0*/  BRA `(.L_x_458) ;  /* 0x00000000000c7947 */ /* 0x000fec0003800000 */
.L_x_482:
[----:B------:R0:W5:Y:S01]  /*1dc0*/  LDG.E.U16 R28, desc[UR36][R4.64] ;  /* 0x00000024041c7981 */ /* 0x000162000c1e1500 */
[----:B------:R-:W-:Y:S05]  /*1dd0*/  BRA `(.L_x_458) ;  /* 0x0000000000047947 */ /* 0x000fea0003800000 */
.L_x_481:
[----:B------:R0:W5:Y:S02]  /*1de0*/  LDG.E.U16 R28, desc[UR36][R4.64] ;  /* 0x00000024041c7981 */ /* 0x000164000c1e1500 */
.L_x_458:
[----:B------:R-:W-:-:S07]  /*1df0*/  VIADD R23, R25, 0x80 ;  /* 0x0000008019177836 */ /* 0x000fce0000000000 */
.L_x_418:
[----:B------:R-:W-:Y:S05]  /*1e00*/  BSYNC.RECONVERGENT B6 ;  /* 0x0000000000067941 */ /* 0x000fea0003800200 */
.L_x_417:
[----:B------:R-:W-:Y:S01]  /*1e10*/  ISETP.GE.AND P0, PT, R23, R16, PT ;  /* 0x000000101700720c */ /* 0x000fe20003f06270 */
[----:B------:R-:W-:Y:S01]  /*1e20*/  BSSY.RECONVERGENT B6, `(.L_x_487) ;  /* 0x00001d6000067945 */ /* 0x000fe20003800200 */
[----:B------:R-:W-:Y:S02]  /*1e30*/  PRMT R18, RZ, 0x7610, R18 ;  /* 0x00007610ff127816 */ /* 0x000fe40000000012 */
[----:B------:R-:W-:-:S09]  /*1e40*/  PRMT R19, RZ, 0x7610, R19 ;  /* 0x00007610ff137816 */ /* 0x000fd20000000013 */
[----:B------:R-:W-:Y:S05]  /*1e50*/  @P0 BRA `(.L_x_488) ;  /* 0x0000001c00480947 */ /* 0x000fea0003800000 */
[----:B01234-:R-:W0:Y:S01]  /*1e60*/  LDC.64 R4, c[0x0][0x390] ;  /* 0x0000e400ff047b82 */ /* 0x01fe220000000a00 */
        /* <DEDUP_REMOVED lines=18> */
.L_x_492:
[----:B------:R0:W5:Y:S01]  /*1f90*/  LDG.E.U8 R18, desc[UR36][R4.64] ;  /* 0x0000002404127981 */ /* 0x000162000c1e1100 */
[----:B------:R-:W-:Y:S05]  /*1fa0*/  BRA `(.L_x_494) ;  /* 0x0000000c00507947 */ /* 0x000fea0003800000 */
.L_x_491:
        /* <DEDUP_REMOVED lines=8> */
.L_x_496:
[----:B------:R0:W5:Y:S01]  /*2030*/  LDG.E.U16 R18, desc[UR36][R4.64] ;  /* 0x0000002404127981 */ /* 0x000162000c1e1500 */
[----:B------:R-:W-:Y:S05]  /*2040*/  BRA `(.L_x_494) ;  /* 0x0000000c00287947 */ /* 0x000fea0003800000 */
.L_x_495:
[----:B------:R0:W5:Y:S01]  /*2050*/  LDG.E.U16 R18, desc[UR36][R4.64] ;  /* 0x0000002404127981 */ /* 0x000162000c1e1500 */
[----:B------:R-:W-:Y:S05]  /*2060*/  BRA `(.L_x_494) ;  /* 0x0000000c00207947 */ /* 0x000fea0003800000 */
.L_x_490:
        /* <DEDUP_REMOVED lines=9> */
.L_x_498:
[----:B------:R-:W2:Y:S02]  /*2100*/  LDG.E.U16 R0, desc[UR36][R4.64] ;  /* 0x0000002404007981 */ /* 0x000ea4000c1e1500 */
[----:B--2---:R-:W-:-:S06]  /*2110*/  HADD2.F32 R0, -RZ, R0.H0_H0 ;  /* 0x20000000ff007230 */ /* 0x004fcc0000004100 */
[----:B------:R-:W0:Y:S02]  /*2120*/  F2I.FTZ.TRUNC.NTZ R0, R0 ;  /* 0x0000000000007305 */ /* 0x000e24000021f100 */
[----:B0-----:R-:W-:Y:S01]  /*2130*/  PRMT R18, R0, 0x7610, R18 ;  /* 0x0000761000127816 */ /* 0x001fe20000000012 */
[----:B------:R-:W-:Y:S06]  /*2140*/  BRA `(.L_x_494) ;  /* 0x0000000800e87947 */ /* 0x000fec0003800000 */
.L_x_497:
        /* <DEDUP_REMOVED lines=9> */
.L_x_500:
[----:B------:R-:W2:Y:S02]  /*21e0*/  LDG.E.U16 R4, desc[UR36][R4.64] ;  /* 0x0000002404047981 */ /* 0x000ea4000c1e1500 */
[----:B--2---:R-:W-:-:S06]  /*21f0*/  HADD2.F32 R0, -RZ, R4.H0_H0 ;  /* 0x20000004ff007230 */ /* 0x004fcc0000004100 */
[----:B------:R-:W0:Y:S02]  /*2200*/  F2I.FTZ.TRUNC.NTZ R0, R0 ;  /* 0x0000000000007305 */ /* 0x000e24000021f100 */
[----:B0-----:R-:W-:Y:S01]  /*2210*/  PRMT R18, R0, 0x7610, R18 ;  /* 0x0000761000127816 */ /* 0x001fe20000000012 */
[----:B------:R-:W-:Y:S06]  /*2220*/  BRA `(.L_x_494) ;  /* 0x0000000800b07947 */ /* 0x000fec0003800000 */
.L_x_499:
[----:B------:R-:W2:Y:S02]  /*2230*/  LDG.E.64 R4, desc[UR36][R4.64] ;  /* 0x0000002404047981 */ /* 0x000ea4000c1e1b00 */
[----:B--2---:R0:W1:Y:S01]  /*2240*/  F2I.F64.TRUNC R18, R4 ;  /* 0x0000000400127311 */ /* 0x004062000030d100 */
[----:B------:R-:W-:Y:S05]  /*2250*/  BRA `(.L_x_494) ;  /* 0x0000000800a47947 */ /* 0x000fea0003800000 */
.L_x_489:
        /* <DEDUP_REMOVED lines=12> */
.L_x_503:
[----:B------:R-:W2:Y:S02]  /*2320*/  LDG.E.64 R4, desc[UR36][R4.64] ;  /* 0x0000002404047981 */ /* 0x000ea4000c1e1b00 */
[----:B--2---:R0:W1:Y:S01]  /*2330*/  F2I.F64.TRUNC R18, R4 ;  /* 0x0000000400127311 */ /* 0x004062000030d100 */
[----:B------:R-:W-:Y:S05]  /*2340*/  BRA `(.L_x_494) ;  /* 0x0000000800687947 */ /* 0x000fea0003800000 */
.L_x_502:
        /* <DEDUP_REMOVED lines=27> */
.L_x_505:
[----:B------:R-:W2:Y:S02]  /*2500*/  LDG.E.U8 R4, desc[UR36][R4.64] ;  /* 0x0000002404047981 */ /* 0x000ea4000c1e1100 */
[C---:B--2---:R-:W-:Y:S02]  /*2510*/  IMAD.SHL.U32 R0, R4.reuse, 0x2000000, RZ ;  /* 0x0200000004007824 */ /* 0x044fe400078e00ff */
[----:B------:R-:W-:-:S03]  /*2520*/  IMAD.SHL.U32 R6, R4, 0x100, RZ ;  /* 0x0000010004067824 */ /* 0x000fc600078e00ff */
[----:B------:R-:W-:-:S13]  /*2530*/  ISETP.GE.U32.AND P0, PT, R0, 0x8000000, PT ;  /* 0x080000000000780c */ /* 0x000fda0003f06070 */
[----:B------:R-:W-:Y:S02]  /*2540*/  @!P0 LOP3.LUT R3, R6, 0x7f00, RZ, 0xc0, !PT ;  /* 0x00007f0006038812 */ /* 0x000fe400078ec0ff */
[----:B------:R-:W-:Y:S02]  /*2550*/  @P0 LEA.HI R0, R0, 0x70000000, RZ, 0x1c ;  /* 0x7000000000000811 */ /* 0x000fe400078fe0ff */
[----:B------:R-:W-:Y:S02]  /*2560*/  @!P0 LOP3.LUT R3, R3, 0x3f000000, RZ, 0xfc, !PT ;  /* 0x3f00000003038812 */ /* 0x000fe400078efcff */
[----:B------:R-:W-:Y:S01]  /*2570*/  PRMT R6, R6, 0x9910, RZ ;  /* 0x0000991006067816 */ /* 0x000fe200000000ff */
[----:B------:R-:W-:Y:S02]  /*2580*/  @P0 FMUL.FTZ R0, R0, 1.9259299443872358531e-34 ;  /* 0x0780000000000820 */ /* 0x000fe40000410000 */
[----:B------:R-:W-:Y:S02]  /*2590*/  @!P0 FADD.FTZ R0, R3, -0.5 ;  /* 0xbf00000003008421 */ /* 0x000fe40000010000 */
[----:B------:R-:W-:-:S05]  /*25a0*/  IMAD.MOV.U32 R3, RZ, RZ, R6 ;  /* 0x000000ffff037224 */ /* 0x000fca00078e0006 */
[----:B------:R-:W-:-:S06]  /*25b0*/  LOP3.LUT R0, R0, 0x80000000, R3, 0xf8, !PT ;  /* 0x8000000000007812 */ /* 0x000fcc00078ef803 */
[----:B------:R-:W0:Y:S02]  /*25c0*/  F2I.FTZ.TRUNC.NTZ R0, R0 ;  /* 0x0000000000007305 */ /* 0x000e24000021f100 */
[----:B0-----:R-:W-:Y:S01]  /*25d0*/  PRMT R18, R0, 0x7610, R18 ;  /* 0x0000761000127816 */ /* 0x001fe20000000012 */
[----:B------:R-:W-:Y:S06]  /*25e0*/  BRA `(.L_x_494) ;  /* 0x0000000400c07947 */ /* 0x000fec0003800000 */
.L_x_504:
[----:B------:R-:W2:Y:S02]  /*25f0*/  LDG.E.U16 R0, desc[UR36][R4.64] ;  /* 0x0000002404007981 */ /* 0x000ea4000c1e1500 */
[----:B--2---:R-:W-:-:S06]  /*2600*/  IMAD.U32 R0, R0, 0x10000, RZ ;  /* 0x0001000000007824 */ /* 0x004fcc00078e00ff */
[----:B------:R-:W0:Y:S02]  /*2610*/  F2I.FTZ.TRUNC.NTZ R0, R0 ;  /* 0x0000000000007305 */ /* 0x000e24000021f100 */
[----:B0-----:R-:W-:Y:S01]  /*2620*/  PRMT R18, R0, 0x7610, R18 ;  /* 0x0000761000127816 */ /* 0x001fe20000000012 */
[----:B------:R-:W-:Y:S06]  /*2630*/  BRA `(.L_x_494) ;  /* 0x0000000400ac7947 */ /* 0x000fec0003800000 */
.L_x_501:
        /* <DEDUP_REMOVED lines=10> */
.L_x_508:
        /* <DEDUP_REMOVED lines=21> */
.L_x_512:
[----:B------:R-:W-:Y:S05]  /*2830*/  BSYNC.RECONVERGENT B1 ;  /* 0x0000000000017941 */ /* 0x000fea0003800200 */
.L_x_511:
[----:B------:R-:W-:Y:S01]  /*2840*/  IMAD.SHL.U32 R0, R0, 0x100000, RZ ;  /* 0x0010000000007824 */ /* 0x000fe200078e00ff */
[----:B------:R-:W-:-:S04]  /*2850*/  LEA R3, R3, 0x3b800000, 0x17 ;  /* 0x3b80000003037811 */ /* 0x000fc800078eb8ff */
[----:B------:R-:W-:-:S07]  /*2860*/  LOP3.LUT R0, R3, R0, R7, 0xfe, !PT ;  /* 0x0000000003007212 */ /* 0x000fce00078efe07 */
.L_x_510:
[----:B------:R-:W-:Y:S05]  /*2870*/  BSYNC.RECONVERGENT B0 ;  /* 0x0000000000007941 */ /* 0x000fea0003800200 */
.L_x_509:
[----:B------:R-:W0:Y:S02]  /*2880*/  F2I.FTZ.TRUNC.NTZ R0, R0 ;  /* 0x0000000000007305 */ /* 0x000e24000021f100 */
[----:B0-----:R-:W-:Y:S01]  /*2890*/  PRMT R18, R0, 0x7610, R18 ;  /* 0x0000761000127816 */ /* 0x001fe20000000012 */
[----:B------:R-:W-:Y:S06]  /*28a0*/  BRA `(.L_x_494) ;  /* 0x0000000400107947 */ /* 0x000fec0003800000 */
.L_x_507:
        /* <DEDUP_REMOVED lines=21> */
.L_x_516:
[----:B------:R-:W-:Y:S05]  /*2a00*/  BSYNC.RECONVERGENT B1 ;  /* 0x0000000000017941 */ /* 0x000fea0003800200 */
.L_x_515:
[----:B------:R-:W-:Y:S01]  /*2a10*/  IMAD.SHL.U32 R0, R0, 0x200000, RZ ;  /* 0x0020000000007824 */ /* 0x000fe200078e00ff */
[----:B------:R-:W-:-:S04]  /*2a20*/  LEA R3, R3, 0x37800000, 0x17 ;  /* 0x3780000003037811 */ /* 0x000fc800078eb8ff */
[----:B------:R-:W-:-:S07]  /*2a30*/  LOP3.LUT R0, R3, R0, R7, 0xfe, !PT ;  /* 0x0000000003007212 */ /* 0x000fce00078efe07 */
.L_x_514:
[----:B------:R-:W-:Y:S05]  /*2a40*/  BSYNC.RECONVERGENT B0 ;  /* 0x0000000000007941 */ /* 0x000fea0003800200 */
.L_x_513:
[----:B------:R-:W0:Y:S02]  /*2a50*/  F2I.FTZ.TRUNC.NTZ R0, R0 ;  /* 0x0000000000007305 */ /* 0x000e24000021f100 */
[----:B0-----:R-:W-:Y:S01]  /*2a60*/  PRMT R18, R0, 0x7610, R18 ;  /* 0x0000761000127816 */ /* 0x001fe20000000012 */
[----:B------:R-:W-:Y:S06]  /*2a70*/  BRA `(.L_x_494) ;  /* 0x00000000009c7947 */ /* 0x000fec0003800000 */
.L_x_506:
        /* <DEDUP_REMOVED lines=14> */
.L_x_520:
[----:B------:R-:W-:Y:S05]  /*2b60*/  BSYNC.RECONVERGENT B0 ;  /* 0x0000000000007941 */ /* 0x000fea0003800200 */
.L_x_519:
[----:B------:R-:W0:Y:S02]  /*2b70*/  F2I.FTZ.TRUNC.NTZ R0, R0 ;  /* 0x0000000000007305 */ /* 0x000e24000021f100 */
[----:B0-----:R-:W-:Y:S01]  /*2b80*/  PRMT R18, R0, 0x7610, R18 ;  /* 0x0000761000127816 */ /* 0x001fe20000000012 */
[----:B------:R-:W-:Y:S06]  /*2b90*/  BRA `(.L_x_494) ;  /* 0x0000000000547947 */ /* 0x000fec0003800000 */
.L_x_493:
        /* <DEDUP_REMOVED lines=16> */
.L_x_521:
[----:B------:R-:W-:Y:S01]  /*2ca0*/  PRMT R18, RZ, 0x7610, R18 ;  /* 0x00007610ff127816 */ /* 0x000fe20000000012 */
[----:B------:R-:W-:Y:S06]  /*2cb0*/  BRA `(.L_x_494) ;  /* 0x00000000000c7947 */ /* 0x000fec0003800000 */
.L_x_518:
[----:B------:R2:W5:Y:S01]  /*2cc0*/  LDG.E.U16 R18, desc[UR36][R4.64] ;  /* 0x0000002404127981 */ /* 0x000562000c1e1500 */
[----:B------:R-:W-:Y:S05]  /*2cd0*/  BRA `(.L_x_494) ;  /* 0x0000000000047947 */ /* 0x000fea0003800000 */
.L_x_517:
[----:B------:R3:W5:Y:S02]  /*2ce0*/  LDG.E.U16 R18, desc[UR36][R4.64] ;  /* 0x0000002404127981 */ /* 0x000764000c1e1500 */
.L_x_494:
[----:B0-234-:R-:W0:Y:S01]  /*2cf0*/  LDC.64 R4, c[0x0][0x398] ;  /* 0x0000e600ff047b82 */ /* 0x01de220000000a00 */
[----:B------:R-:W2:Y:S01]  /*2d00*/  LDCU UR5, c[0x0][0x3ac] ;  /* 0x00007580ff0577ac */ /* 0x000ea20008000800 */
[----:B------:R-:W-:-:S04]  /*2d10*/  UPRMT UR4, UR39, 0x9910, URZ ;  /* 0x0000991027047896 */ /* 0x000fc800080000ff */
[----:B------:R-:W-:Y:S01]  /*2d20*/  UISETP.GT.AND UP0, UPT, UR4, 0x9, UPT ;  /* 0x000000090400788c */ /* 0x000fe2000bf04270 */
[----:B--2---:R-:W-:-:S05]  /*2d30*/  IMAD R19, R19, UR5, RZ ;  /* 0x0000000513137c24 */ /* 0x004fca000f8e02ff */
        /* <DEDUP_REMOVED lines=13> */
.L_x_525:
[----:B------:R0:W5:Y:S01]  /*2e10*/  LDG.E.U8 R19, desc[UR36][R4.64] ;  /* 0x0000002404137981 */ /* 0x000162000c1e1100 */
[----:B------:R-:W-:Y:S05]  /*2e20*/  BRA `(.L_x_527) ;  /* 0x0000000c00507947 */ /* 0x000fea0003800000 */
.L_x_524:
        /* <DEDUP_REMOVED lines=8> */
.L_x_529:
[----:B------:R0:W5:Y:S01]  /*2eb0*/  LDG.E.U16 R19, desc[UR36][R4.64] ;  /* 0x0000002404137981 */ /* 0x000162000c1e1500 */
[----:B------:R-:W-:Y:S05]  /*2ec0*/  BRA `(.L_x_527) ;  /* 0x0000000c00287947 */ /* 0x000fea0003800000 */
.L_x_528:
[----:B------:R0:W5:Y:S01]  /*2ed0*/  LDG.E.U16 R19, desc[UR36][R4.64] ;  /* 0x0000002404137981 */ /* 0x000162000c1e1500 */
[----:B------:R-:W-:Y:S05]  /*2ee0*/  BRA `(.L_x_527) ;  /* 0x0000000c00207947 */ /* 0x000fea0003800000 */
.L_x_523:
        /* <DEDUP_REMOVED lines=9> */
.L_x_531:
[----:B------:R-:W2:Y:S02]  /*2f80*/  LDG.E.U16 R0, desc[UR36][R4.64] ;  /* 0x0000002404007981 */ /* 0x000ea4000c1e1500 */
[----:B--2---:R-:W-:-:S06]  /*2f90*/  HADD2.F32 R0, -RZ, R0.H0_H0 ;  /* 0x20000000ff007230 */ /* 0x004fcc0000004100 */
[----:B------:R-:W0:Y:S02]  /*2fa0*/  F2I.FTZ.TRUNC.NTZ R0, R0 ;  /* 0x0000000000007305 */ /* 0x000e24000021f100 */
[----:B0-----:R-:W-:Y:S01]  /*2fb0*/  PRMT R19, R0, 0x7610, R19 ;  /* 0x0000761000137816 */ /* 0x001fe20000000013 */
[----:B------:R-:W-:Y:S06]  /*2fc0*/  BRA `(.L_x_527) ;  /* 0x0000000800e87947 */ /* 0x000fec0003800000 */
.L_x_530:
        /* <DEDUP_REMOVED lines=9> */
.L_x_533:
[----:B------:R-:W2:Y:S02]  /*3060*/  LDG.E.U16 R4, desc[UR36][R4.64] ;  /* 0x0000002404047981 */ /* 0x000ea4000c1e1500 */
[----:B--2---:R-:W-:-:S06]  /*3070*/  HADD2.F32 R0, -RZ, R4.H0_H0 ;  /* 0x20000004ff007230 */ /* 0x004fcc0000004100 */
[----:B------:R-:W0:Y:S02]  /*3080*/  F2I.FTZ.TRUNC.NTZ R0, R0 ;  /* 0x0000000000007305 */ /* 0x000e24000021f100 */
[----:B0-----:R-:W-:Y:S01]  /*3090*/  PRMT R19, R0, 0x7610, R19 ;  /* 0x0000761000137816 */ /* 0x001fe20000000013 */
[----:B------:R-:W-:Y:S06]  /*30a0*/  BRA `(.L_x_527) ;  /* 0x0000000800b07947 */ /* 0x000fec0003800000 */
.L_x_532:
[----:B------:R-:W2:Y:S02]  /*30b0*/  LDG.E.64 R4, desc[UR36][R4.64] ;  /* 0x0000002404047981 */ /* 0x000ea4000c1e1b00 */
[----:B--2---:R0:W2:Y:S01]  /*30c0*/  F2I.F64.TRUNC R19, R4 ;  /* 0x0000000400137311 */ /* 0x0040a2000030d100 */
[----:B------:R-:W-:Y:S05]  /*30d0*/  BRA `(.L_x_527) ;  /* 0x0000000800a47947 */ /* 0x000fea0003800000 */
.L_x_522:
        /* <DEDUP_REMOVED lines=12> */
.L_x_536:
[----:B------:R-:W2:Y:S02]  /*31a0*/  LDG.E.64 R4, desc[UR36][R4.64] ;  /* 0x0000002404047981 */ /* 0x000ea4000c1e1b00 */
[----:B--2---:R4:W0:Y:S01]  /*31b0*/  F2I.F64.TRUNC R19, R4 ;  /* 0x0000000400137311 */ /* 0x004822000030d100 */
[----:B------:R-:W-:Y:S05]  /*31c0*/  BRA `(.L_x_527) ;  /* 0x0000000800687947 */ /* 0x000fea0003800000 */
.L_x_535:
        /* <DEDUP_REMOVED lines=27> */
.L_x_538:
        /* <DEDUP_REMOVED lines=15> */
.L_x_537:
[----:B------:R-:W2:Y:S02]  /*3470*/  LDG.E.U16 R0, desc[UR36][R4.64] ;  /* 0x0000002404007981 */ /* 0x000ea4000c1e1500 */
[----:B--2---:R-:W-:-:S06]  /*3480*/  IMAD.U32 R0, R0, 0x10000, RZ ;  /* 0x0001000000007824 */ /* 0x004fcc00078e00ff */
[----:B------:R-:W0:Y:S02]  /*3490*/  F2I.FTZ.TRUNC.NTZ R0, R0 ;  /* 0x0000000000007305 */ /* 0x000e24000021f100 */
[----:B0-----:R-:W-:Y:S01]  /*34a0*/  PRMT R19, R0, 0x7610, R19 ;  /* 0x0000761000137816 */ /* 0x001fe20000000013 */
[----:B------:R-:W-:Y:S06]  /*34b0*/  BRA `(.L_x_527) ;  /* 0x0000000400ac7947 */ /* 0x000fec0003800000 */
.L_x_534:
        /* <DEDUP_REMOVED lines=10> */
.L_x_541:
        /* <DEDUP_REMOVED lines=21> */
.L_x_545:
[----:B------:R-:W-:Y:S05]  /*36b0*/  BSYNC.RECONVERGENT B1 ;  /* 0x0000000000017941 */ /* 0x000fea0003800200 */
.L_x_544:
[----:B------:R-:W-:Y:S01]  /*36c0*/  IMAD.SHL.U32 R0, R0, 0x100000, RZ ;  /* 0x0010000000007824 */ /* 0x000fe200078e00ff */
[----:B------:R-:W-:-:S04]  /*36d0*/  LEA R3, R3, 0x3b800000, 0x17 ;  /* 0x3b80000003037811 */ /* 0x000fc800078eb8ff */
[----:B------:R-:W-:-:S07]  /*36e0*/  LOP3.LUT R0, R3, R0, R7, 0xfe, !PT ;  /* 0x0000000003007212 */ /* 0x000fce00078efe07 */
.L_x_543:
[----:B------:R-:W-:Y:S05]  /*36f0*/  BSYNC.RECONVERGENT B0 ;  /* 0x0000000000007941 */ /* 0x000fea0003800200 */
.L_x_542:
[----:B------:R-:W0:Y:S02]  /*3700*/  F2I.FTZ.TRUNC.NTZ R0, R0 ;  /* 0x0000000000007305 */ /* 0x000e24000021f100 */
[----:B0-----:R-:W-:Y:S01]  /*3710*/  PRMT R19, R0, 0x7610, R19 ;  /* 0x0000761000137816 */ /* 0x001fe20000000013 */
[----:B------:R-:W-:Y:S06]  /*3720*/  BRA `(.L_x_527) ;  /* 0x0000000400107947 */ /* 0x000fec0003800000 */
.L_x_540:
        /* <DEDUP_REMOVED lines=21> */
.L_x_549:
[----:B------:R-:W-:Y:S05]  /*3880*/  BSYNC.RECONVERGENT B1 ;  /* 0x0000000000017941 */ /* 0x000fea0003800200 */
.L_x_548:
[----:B------:R-:W-:Y:S01]  /*3890*/  IMAD.SHL.U32 R0, R0, 0x200000, RZ ;  /* 0x0020000000007824 */ /* 0x000fe200078e00ff */
[----:B------:R-:W-:-:S04]  /*38a0*/  LEA R3, R3, 0x37800000, 0x17 ;  /* 0x3780000003037811 */ /* 0x000fc800078eb8ff */
[----:B------:R-:W-:-:S07]  /*38b0*/  LOP3.LUT R0, R3, R0, R7, 0xfe, !PT ;  /* 0x0000000003007212 */ /* 0x000fce00078efe07 */
.L_x_547:
[----:B------:R-:W-:Y:S05]  /*38c0*/  BSYNC.RECONVERGENT B0 ;  /* 0x0000000000007941 */ /* 0x000fea0003800200 */
.L_x_546:
[----:B------:R-:W0:Y:S02]  /*38d0*/  F2I.FTZ.TRUNC.NTZ R0, R0 ;  /* 0x0000000000007305 */ /* 0x000e24000021f100 */
[----:B0-----:R-:W-:Y:S01]  /*38e0*/  PRMT R19, R0, 0x7610, R19 ;  /* 0x0000761000137816 */ /* 0x001fe20000000013 */
[----:B------:R-:W-:Y:S06]  /*38f0*/  BRA `(.L_x_527) ;  /* 0x00000000009c7947 */ /* 0x000fec0003800000 */
.L_x_539:
        /* <DEDUP_REMOVED lines=14> */
.L_x_553:
[----:B------:R-:W-:Y:S05]  /*39e0*/  BSYNC.RECONVERGENT B0 ;  /* 0x0000000000007941 */ /* 0x000fea0003800200 */
.L_x_552:
[----:B------:R-:W0:Y:S02]  /*39f0*/  F2I.FTZ.TRUNC.NTZ R0, R0 ;  /* 0x0000000000007305 */ /* 0x000e24000021f100 */
[----:B0-----:R-:W-:Y:S01]  /*3a00*/  PRMT R19, R0, 0x7610, R19 ;  /* 0x0000761000137816 */ /* 0x001fe20000000013 */
[----:B------:R-:W-:Y:S06]  /*3a10*/  BRA `(.L_x_527) ;  /* 0x0000000000547947 */ /* 0x000fec0003800000 */
.L_x_526:
[----:B------:R-:W-:Y:S01]  /*3a20*/  MOV R14, 0x0 ;  /* 0x00000000000e7802 */ /* 0x000fe20000000f00 */
[----:B------:R-:W0:Y:S01]  /*3a30*/  LDCU.64 UR4, c[0x4][0x138] ;  /* 0x01002700ff0477ac */ /* 0x000e220008000a00 */
[----:B------:R-:W-:Y:S02]  /*3a40*/  IMAD.MOV.U32 R8, RZ, RZ, 0x4e ;  /* 0x0000004eff087424 */ /* 0x000fe400078e00ff */
[----:B------:R-:W-:Y:S01]  /*3a50*/  IMAD.MOV.U32 R12, RZ, RZ, 0x1 ;  /* 0x00000001ff0c7424 */ /* 0x000fe200078e00ff */
[----:B------:R-:W2:Y:S01]  /*3a60*/  LDCU.64 UR6, c[0x4][0x140] ;  /* 0x01002800ff0677ac */ /* 0x000ea20008000a00 */
[----:B------:R-:W3:Y:S01]  /*3a70*/  LDC.64 R14, c[0x4][R14] ;  /* 0x010000000e0e7b82 */ /* 0x000ee20000000a00 */
[----:B------:R-:W-:Y:S01]  /*3a80*/  IMAD.MOV.U32 R13, RZ, RZ, RZ ;  /* 0x000000ffff0d7224 */ /* 0x000fe200078e00ff */
[----:B------:R-:W4:Y:S01]  /*3a90*/  LDCU.64 UR8, c[0x4][0x48] ;  /* 0x01000900ff0877ac */ /* 0x000f220008000a00 */
[----:B0-----:R-:W-:Y:S02]  /*3aa0*/  IMAD.U32 R4, RZ, RZ, UR4 ;  /* 0x00000004ff047e24 */ /* 0x001fe4000f8e00ff */
[----:B------:R-:W-:-:S02]  /*3ab0*/  IMAD.U32 R5, RZ, RZ, UR5 ;  /* 0x00000005ff057e24 */ /* 0x000fc4000f8e00ff */
[----:B--2---:R-:W-:Y:S02]  /*3ac0*/  IMAD.U32 R6, RZ, RZ, UR6 ;  /* 0x00000006ff067e24 */ /* 0x004fe4000f8e00ff */
[----:B------:R-:W-:Y:S02]  /*3ad0*/  IMAD.U32 R7, RZ, RZ, UR7 ;  /* 0x00000007ff077e24 */ /* 0x000fe4000f8e00ff */
[----:B----4-:R-:W-:Y:S02]  /*3ae0*/  IMAD.U32 R10, RZ, RZ, UR8 ;  /* 0x00000008ff0a7e24 */ /* 0x010fe4000f8e00ff */
[----:B------:R-:W-:-:S07]  /*3af0*/  IMAD.U32 R11, RZ, RZ, UR9 ;  /* 0x00000009ff0b7e24 */ /* 0x000fce000f8e00ff */
[----:B------:R-:W-:-:S07]  /*3b00*/  LEPC R20, `(.L_x_554) ;  /* 0x000000001014794e */ /* 0x000fce0000000000 */
[----:B-1-3-5:R-:W-:Y:S05]  /*3b10*/  CALL.ABS.NOINC R14 ;  /* 0x000000000e007343 */ /* 0x02afea0003c00000 */
.L_x_554:
[----:B------:R-:W-:Y:S01]  /*3b20*/  PRMT R19, RZ, 0x7610, R19 ;  /* 0x00007610ff137816 */ /* 0x000fe20000000013 */
[----:B------:R-:W-:Y:S06]  /*3b30*/  BRA `(.L_x_527) ;  /* 0x00000000000c7947 */ /* 0x000fec0003800000 */
.L_x_551:
[----:B------:R2:W5:Y:S01]  /*3b40*/  LDG.E.U16 R19, desc[UR36][R4.64] ;  /* 0x0000002404137981 */ /* 0x000562000c1e1500 */
[----:B------:R-:W-:Y:S05]  /*3b50*/  BRA `(.L_x_527) ;  /* 0x0000000000047947 */ /* 0x000fea0003800000 */
.L_x_550:
[----:B------:R3:W5:Y:S02]  /*3b60*/  LDG.E.U16 R19, desc[UR36][R4.64] ;  /* 0x0000002404137981 */ /* 0x000764000c1e1500 */
.L_x_527:
[----:B------:R-:W-:-:S07]  /*3b70*/  VIADD R23, R23, 0x80 ;  /* 0x0000008017177836 */ /* 0x000fce0000000000 */
.L_x_488:
[----:B------:R-:W-:Y:S05]  /*3b80*/  BSYNC.RECONVERGENT B6 ;  /* 0x0000000000067941 */ /* 0x000fea0003800200 */
.L_x_487:
        /* <DEDUP_REMOVED lines=24> */
.L_x_560:
[----:B------:R0:W5:Y:S01]  /*3d10*/  LDG.E.U8 R22, desc[UR36][R4.64] ;  /* 0x0000002404167981 */ /* 0x000162000c1e1100 */
[----:B------:R-:W-:Y:S05]  /*3d20*/  BRA `(.L_x_562) ;  /* 0x0000000c00507947 */ /* 0x000fea0003800000 */
.L_x_559:
        /* <DEDUP_REMOVED lines=8> */
.L_x_564:
[----:B------:R0:W5:Y:S01]  /*3db0*/  LDG.E.U16 R22, desc[UR36][R4.64] ;  /* 0x0000002404167981 */ /* 0x000162000c1e1500 */
[----:B------:R-:W-:Y:S05]  /*3dc0*/  BRA `(.L_x_562) ;  /* 0x0000000c00287947 */ /* 0x000fea0003800000 */
.L_x_563:
[----:B------:R0:W5:Y:S01]  /*3dd0*/  LDG.E.U16 R22, desc[UR36][R4.64] ;  /* 0x0000002404167981 */ /* 0x000162000c1e1500 */
[----:B------:R-:W-:Y:S05]  /*3de0*/  BRA `(.L_x_562) ;  /* 0x0000000c00207947 */ /* 0x000fea0003800000 */
.L_x_558:
        /* <DEDUP_REMOVED lines=9> */
.L_x_566:
[----:B------:R-:W2:Y:S02]  /*3e80*/  LDG.E.U16 R0, desc[UR36][R4.64] ;  /* 0x0000002404007981 */ /* 0x000ea4000c1e1500 */
[----:B--2---:R-:W-:-:S06]  /*3e90*/  HADD2.F32 R0, -RZ, R0.H0_H0 ;  /* 0x20000000ff007230 */ /* 0x004fcc0000004100 */
[----:B------:R-:W0:Y:S02]  /*3ea0*/  F2I.FTZ.TRUNC.NTZ R0, R0 ;  /* 0x0000000000007305 */ /* 0x000e24000021f100 */
[----:B0-----:R-:W-:Y:S01]  /*3eb0*/  PRMT R22, R0, 0x7610, R22 ;  /* 0x0000761000167816 */ /* 0x001fe20000000016 */
[----:B------:R-:W-:Y:S06]  /*3ec0*/  BRA `(.L_x_562) ;  /* 0x0000000800e87947 */ /* 0x000fec0003800000 */
.L_x_565:
        /* <DEDUP_REMOVED lines=9> */
.L_x_568:
[----:B------:R-:W2:Y:S02]  /*3f60*/  LDG.E.U16 R4, desc[UR36][R4.64] ;  /* 0x0000002404047981 */ /* 0x000ea4000c1e1500 */
[----:B--2---:R-:W-:-:S06]  /*3f70*/  HADD2.F32 R0, -RZ, R4.H0_H0 ;  /* 0x20000004ff007230 */ /* 0x004fcc0000004100 */
[----:B------:R-:W0:Y:S02]  /*3f80*/  F2I.FTZ.TRUNC.NTZ R0, R0 ;  /* 0x0000000000007305 */ /* 0x000e24000021f100 */
[----:B0-----:R-:W-:Y:S01]  /*3f90*/  PRMT R22, R0, 0x7610, R22 ;  /* 0x0000761000167816 */ /* 0x001fe20000000016 */
[----:B------:R-:W-:Y:S06]  /*3fa0*/  BRA `(.L_x_562) ;  /* 0x0000000800b07947 */ /* 0x000fec0003800000 */
.L_x_567:
[----:B------:R-:W2:Y:S02]  /*3fb0*/  LDG.E.64 R4, desc[UR36][R4.64] ;  /* 0x0000002404047981 */ /* 0x000ea4000c1e1b00 */
[----:B--2---:R0:W1:Y:S01]  /*3fc0*/  F2I.F64.TRUNC R22, R4 ;  /* 0x0000000400167311 */ /* 0x004062000030d100 */
[----:B------:R-:W-:Y:S05]  /*3fd0*/  BRA `(.L_x_562) ;  /* 0x0000000800a47947 */ /* 0x000fea0003800000 */
.L_x_557:
        /* <DEDUP_REMOVED lines=12> */
.L_x_571:
[----:B------:R-:W2:Y:S02]  /*40a0*/  LDG.E.64 R4, desc[UR36][R4.64] ;  /* 0x0000002404047981 */ /* 0x000ea4000c1e1b00 */
[----:B--2---:R0:W1:Y:S01]  /*40b0*/  F2I.F64.TRUNC R22, R4 ;  /* 0x0000000400167311 */ /* 0x004062000030d100 */
[----:B------:R-:W-:Y:S05]  /*40c0*/  BRA `(.L_x_562) ;  /* 0x0000000800687947 */ /* 0x000fea0003800000 */
.L_x_570:
        /* <DEDUP_REMOVED lines=27> */
.L_x_573:
        /* <DEDUP_REMOVED lines=15> */
.L_x_572:
[----:B------:R-:W2:Y:S02]  /*4370*/  LDG.E.U16 R0, desc[UR36][R4.64] ;  /* 0x0000002404007981 */ /* 0x000ea4000c1e1500 */
[----:B--2---:R-:W-:-:S06]  /*4380*/  IMAD.U32 R0, R0, 0x10000, RZ ;  /* 0x0001000000007824 */ /* 0x004fcc00078e00ff */
[----:B------:R-:W0:Y:S02]  /*4390*/  F2I.FTZ.TRUNC.NTZ R0, R0 ;  /* 0x0000000000007305 */ /* 0x000e24000021f100 */
[----:B0-----:R-:W-:Y:S01]  /*43a0*/  PRMT R22, R0, 0x7610, R22 ;  /* 0x0000761000167816 */ /* 0x001fe20000000016 */
[----:B------:R-:W-:Y:S06]  /*43b0*/  BRA `(.L_x_562) ;  /* 0x0000000400ac7947 */ /* 0x000fec0003800000 */
.L_x_569:
        /* <DEDUP_REMOVED lines=10> */
.L_x_576:
        /* <DEDUP_REMOVED lines=21> */
.L_x_580:
[----:B------:R-:W-:Y:S05]  /*45b0*/  BSYNC.RECONVERGENT B1 ;  /* 0x0000000000017941 */ /* 0x000fea0003800200 */
.L_x_579:
[----:B------:R-:W-:Y:S01]  /*45c0*/  IMAD.SHL.U32 R0, R0, 0x100000, RZ ;  /* 0x0010000000007824 */ /* 0x000fe200078e00ff */
[----:B------:R-:W-:-:S04]  /*45d0*/  LEA R3, R3, 0x3b800000, 0x17 ;  /* 0x3b80000003037811 */ /* 0x000fc800078eb8ff */
[----:B------:R-:W-:-:S07]  /*45e0*/  LOP3.LUT R0, R3, R0, R7, 0xfe, !PT ;  /* 0x0000000003007212 */ /* 0x000fce00078efe07 */
.L_x_578:
[----:B------:R-:W-:Y:S05]  /*45f0*/  BSYNC.RECONVERGENT B0 ;  /* 0x0000000000007941 */ /* 0x000fea0003800200 */
.L_x_577:
[----:B------:R-:W0:Y:S02]  /*4600*/  F2I.FTZ.TRUNC.NTZ R0, R0 ;  /* 0x0000000000007305 */ /* 0x000e24000021f100 */
[----:B0-----:R-:W-:Y:S01]  /*4610*/  PRMT R22, R0, 0x7610, R22 ;  /* 0x0000761000167816 */ /* 0x001fe20000000016 */
[----:B------:R-:W-:Y:S06]  /*4620*/  BRA `(.L_x_562) ;  /* 0x0000000400107947 */ /* 0x000fec0003800000 */
.L_x_575:
        /* <DEDUP_REMOVED lines=21> */
.L_x_584:
[----:B------:R-:W-:Y:S05]  /*4780*/  BSYNC.RECONVERGENT B1 ;  /* 0x0000000000017941 */ /* 0x000fea0003800200 */
.L_x_583:
[----:B------:R-:W-:Y:S01]  /*4790*/  IMAD.SHL.U32 R0, R0, 0x200000, RZ ;  /* 0x0020000000007824 */ /* 0x000fe200078e00ff */
[----:B------:R-:W-:-:S04]  /*47a0*/  LEA R3, R3, 0x37800000, 0x17 ;  /* 0x3780000003037811 */ /* 0x000fc800078eb8ff */
[----:B------:R-:W-:-:S07]  /*47b0*/  LOP3.LUT R0, R3, R0, R7, 0xfe, !PT ;  /* 0x0000000003007212 */ /* 0x000fce00078efe07 */
.L_x_582:
[----:B------:R-:W-:Y:S05]  /*47c0*/  BSYNC.RECONVERGENT B0 ;  /* 0x0000000000007941 */ /* 0x000fea0003800200 */
.L_x_581:
[----:B------:R-:W0:Y:S02]  /*47d0*/  F2I.FTZ.TRUNC.NTZ R0, R0 ;  /* 0x0000000000007305 */ /* 0x000e24000021f100 */
[----:B0-----:R-:W-:Y:S01]  /*47e0*/  PRMT R22, R0, 0x7610, R22 ;  /* 0x0000761000167816 */ /* 0x001fe20000000016 */
[----:B------:R-:W-:Y:S06]  /*47f0*/  BRA `(.L_x_562) ;  /* 0x00000000009c7947 */ /* 0x000fec0003800000 */
.L_x_574:
        /* <DEDUP_REMOVED lines=14> */
.L_x_588:
[----:B------:R-:W-:Y:S05]  /*48e0*/  BSYNC.RECONVERGENT B0 ;  /* 0x0000000000007941 */ /* 0x000fea0003800200 */
.L_x_587:
[----:B------:R-:W0:Y:S02]  /*48f0*/  F2I.FTZ.TRUNC.NTZ R0, R0 ;  /* 0x0000000000007305 */ /* 0x000e24000021f100 */
[----:B0-----:R-:W-:Y:S01]  /*4900*/  PRMT R22, R0, 0x7610, R22 ;  /* 0x0000761000167816 */ /* 0x001fe20000000016 */
[----:B------:R-:W-:Y:S06]  /*4910*/  BRA `(.L_x_562) ;  /* 0x0000000000547947 */ /* 0x000fec0003800000 */
.L_x_561:
        /* <DEDUP_REMOVED lines=16> */
.L_x_589:
[----:B------:R-:W-:Y:S01]  /*4a20*/  PRMT R22, RZ, 0x7610, R22 ;  /* 0x00007610ff167816 */ /* 0x000fe20000000016 */
[----:B------:R-:W-:Y:S06]  /*4a30*/  BRA `(.L_x_562) ;  /* 0x00000000000c7947 */ /* 0x000fec0003800000 */
.L_x_586:
[----:B------:R3:W5:Y:S01]  /*4a40*/  LDG.E.U16 R22, desc[UR36][R4.64] ;  /* 0x0000002404167981 */ /* 0x000762000c1e1500 */
[----:B------:R-:W-:Y:S05]  /*4a50*/  BRA `(.L_x_562) ;  /* 0x0000000000047947 */ /* 0x000fea0003800000 */
.L_x_585:
[----:B------:R4:W5:Y:S02]  /*4a60*/  LDG.E.U16 R22, desc[UR36][R4.64] ;  /* 0x0000002404167981 */ /* 0x000964000c1e1500 */
.L_x_562:
        /* <DEDUP_REMOVED lines=18> */
.L_x_593:
[----:B------:R0:W5:Y:S01]  /*4b90*/  LDG.E.U8 R24, desc[UR36][R4.64] ;  /* 0x0000002404187981 */ /* 0x000162000c1e1100 */
[----:B------:R-:W-:Y:S05]  /*4ba0*/  BRA `(.L_x_595) ;  /* 0x0000000c00507947 */ /* 0x000fea0003800000 */
.L_x_592:
        /* <DEDUP_REMOVED lines=8> */
.L_x_597:
[----:B------:R0:W5:Y:S01]  /*4c30*/  LDG.E.U16 R24, desc[UR36][R4.64] ;  /* 0x0000002404187981 */ /* 0x000162000c1e1500 */
[----:B------:R-:W-:Y:S05]  /*4c40*/  BRA `(.L_x_595) ;  /* 0x0000000c00287947 */ /* 0x000fea0003800000 */
.L_x_596:
[----:B------:R0:W5:Y:S01]  /*4c50*/  LDG.E.U16 R24, desc[UR36][R4.64] ;  /* 0x0000002404187981 */ /* 0x000162000c1e1500 */
[----:B------:R-:W-:Y:S05]  /*4c60*/  BRA `(.L_x_595) ;  /* 0x0000000c00207947 */ /* 0x000fea0003800000 */
.L_x_591:
        /* <DEDUP_REMOVED lines=9> */
.L_x_599:
[----:B------:R-:W2:Y:S02]  /*4d00*/  LDG.E.U16 R0, desc[UR36][R4.64] ;  /* 0x0000002404007981 */ /* 0x000ea4000c1e1500 */
[----:B--2---:R-:W-:-:S06]  /*4d10*/  HADD2.F32 R0, -RZ, R0.H0_H0 ;  /* 0x20000000ff007230 */ /* 0x004fcc0000004100 */
[----:B------:R-:W0:Y:S02]  /*4d20*/  F2I.FTZ.TRUNC.NTZ R0, R0 ;  /* 0x0000000000007305 */ /* 0x000e24000021f100 */
[----:B0-----:R-:W-:Y:S01]  /*4d30*/  PRMT R24, R0, 0x7610, R24 ;  /* 0x0000761000187816 */ /* 0x001fe20000000018 */
[----:B------:R-:W-:Y:S06]  /*4d40*/  BRA `(.L_x_595) ;  /* 0x0000000800e87947 */ /* 0x000fec0003800000 */
.L_x_598:
        /* <DEDUP_REMOVED lines=9> */
.L_x_601:
[----:B------:R-:W2:Y:S02]  /*4de0*/  LDG.E.U16 R4, desc[UR36][R4.64] ;  /* 0x0000002404047981 */ /* 0x000ea4000c1e1500 */
[----:B--2---:R-:W-:-:S06]  /*4df0*/  HADD2.F32 R0, -RZ, R4.H0_H0 ;  /* 0x20000004ff007230 */ /* 0x004fcc0000004100 */
[----:B------:R-:W0:Y:S02]  /*4e00*/  F2I.FTZ.TRUNC.NTZ R0, R0 ;  /* 0x0000000000007305 */ /* 0x000e24000021f100 */
[----:B0-----:R-:W-:Y:S01]  /*4e10*/  PRMT R24, R0, 0x7610, R24 ;  /* 0x0000761000187816 */ /* 0x001fe20000000018 */
[----:B------:R-:W-:Y:S06]  /*4e20*/  BRA `(.L_x_595) ;  /* 0x0000000800b07947 */ /* 0x000fec0003800000 */
.L_x_600:
[----:B------:R-:W2:Y:S02]  /*4e30*/  LDG.E.64 R4, desc[UR36][R4.64] ;  /* 0x0000002404047981 */ /* 0x000ea4000c1e1b00 */
[----:B--2---:R0:W2:Y:S01]  /*4e40*/  F2I.F64.TRUNC R24, R4 ;  /* 0x0000000400187311 */ /* 0x0040a2000030d100 */
[----:B------:R-:W-:Y:S05]  /*4e50*/  BRA `(.L_x_595) ;  /* 0x0000000800a47947 */ /* 0x000fea0003800000 */
.L_x_590:
        /* <DEDUP_REMOVED lines=12> */
.L_x_604:
[----:B------:R-:W2:Y:S02]  /*4f20*/  LDG.E.64 R4, desc[UR36][R4.64] ;  /* 0x0000002404047981 */ /* 0x000ea4000c1e1b00 */
[----:B--2---:R4:W0:Y:S01]  /*4f30*/  F2I.F64.TRUNC R24, R4 ;  /* 0x0000000400187311 */ /* 0x004822000030d100 */
[----:B------:R-:W-:Y:S05]  /*4f40*/  BRA `(.L_x_595) ;  /* 0x0000000800687947 */ /* 0x000fea0003800000 */
.L_x_603:
        /* <DEDUP_REMOVED lines=27> */
.L_x_606:
        /* <DEDUP_REMOVED lines=15> */
.L_x_605:
[----:B------:R-:W2:Y:S02]  /*51f0*/  LDG.E.U16 R0, desc[UR36][R4.64] ;  /* 0x0000002404007981 */ /* 0x000ea4000c1e1500 */
[----:B--2---:R-:W-:-:S06]  /*5200*/  IMAD.U32 R0, R0, 0x10000, RZ ;  /* 0x0001000000007824 */ /* 0x004fcc00078e00ff */
[----:B------:R-:W0:Y:S02]  /*5210*/  F2I.FTZ.TRUNC.NTZ R0, R0 ;  /* 0x0000000000007305 */ /* 0x000e24000021f100 */
[----:B0-----:R-:W-:Y:S01]  /*5220*/  PRMT R24, R0, 0x7610, R24 ;  /* 0x0000761000187816 */ /* 0x001fe20000000018 */
[----:B------:R-:W-:Y:S06]  /*5230*/  BRA `(.L_x_595) ;  /* 0x0000000400ac7947 */ /* 0x000fec0003800000 */
.L_x_602:
        /* <DEDUP_REMOVED lines=10> */
.L_x_609:
        /* <DEDUP_REMOVED lines=21> */
.L_x_613:
[----:B------:R-:W-:Y:S05]  /*5430*/  BSYNC.RECONVERGENT B1 ;  /* 0x0000000000017941 */ /* 0x000fea0003800200 */
.L_x_612:
[----:B------:R-:W-:Y:S01]  /*5440*/  IMAD.SHL.U32 R0, R0, 0x100000, RZ ;  /* 0x0010000000007824 */ /* 0x000fe200078e00ff */
[----:B------:R-:W-:-:S04]  /*5450*/  LEA R3, R3, 0x3b800000, 0x17 ;  /* 0x3b80000003037811 */ /* 0x000fc800078eb8ff */
[----:B------:R-:W-:-:S07]  /*5460*/  LOP3.LUT R0, R3, R0, R7, 0xfe, !PT ;  /* 0x0000000003007212 */ /* 0x000fce00078efe07 */
.L_x_611:
[----:B------:R-:W-:Y:S05]  /*5470*/  BSYNC.RECONVERGENT B0 ;  /* 0x0000000000007941 */ /* 0x000fea0003800200 */
.L_x_610:
[----:B------:R-:W0:Y:S02]  /*5480*/  F2I.FTZ.TRUNC.NTZ R0, R0 ;  /* 0x0000000000007305 */ /* 0x000e24000021f100 */
[----:B0-----:R-:W-:Y:S01]  /*5490*/  PRMT R24, R0, 0x7610, R24 ;  /* 0x0000761000187816 */ /* 0x001fe20000000018 */
[----:B------:R-:W-:Y:S06]  /*54a0*/  BRA `(.L_x_595) ;  /* 0x0000000400107947 */ /* 0x000fec0003800000 */
.L_x_608:
        /* <DEDUP_REMOVED lines=21> */
.L_x_617:
[----:B------:R-:W-:Y:S05]  /*5600*/  BSYNC.RECONVERGENT B1 ;  /* 0x0000000000017941 */ /* 0x000fea0003800200 */
.L_x_616:
[----:B------:R-:W-:Y:S01]  /*5610*/  IMAD.SHL.U32 R0, R0, 0x200000, RZ ;  /* 0x0020000000007824 */ /* 0x000fe200078e00ff */
[----:B------:R-:W-:-:S04]  /*5620*/  LEA R3, R3, 0x37800000, 0x17 ;  /* 0x3780000003037811 */ /* 0x000fc800078eb8ff */
[----:B------:R-:W-:-:S07]  /*5630*/  LOP3.LUT R0, R3, R0, R7, 0xfe, !PT ;  /* 0x0000000003007212 */ /* 0x000fce00078efe07 */
.L_x_615:
[----:B------:R-:W-:Y:S05]  /*5640*/  BSYNC.RECONVERGENT B0 ;  /* 0x0000000000007941 */ /* 0x000fea0003800200 */
.L_x_614:
[----:B------:R-:W0:Y:S02]  /*5650*/  F2I.FTZ.TRUNC.NTZ R0, R0 ;  /* 0x0000000000007305 */ /* 0x000e24000021f100 */
[----:B0-----:R-:W-:Y:S01]  /*5660*/  PRMT R24, R0, 0x7610, R24 ;  /* 0x0000761000187816 */ /* 0x001fe20000000018 */
[----:B------:R-:W-:Y:S06]  /*5670*/  BRA `(.L_x_595) ;  /* 0x00000000009c7947 */ /* 0x000fec0003800000 */
.L_x_607:
        /* <DEDUP_REMOVED lines=14> */
.L_x_621:
[----:B------:R-:W-:Y:S05]  /*5760*/  BSYNC.RECONVERGENT B0 ;  /* 0x0000000000007941 */ /* 0x000fea0003800200 */
.L_x_620:
[----:B------:R-:W0:Y:S02]  /*5770*/  F2I.FTZ.TRUNC.NTZ R0, R0 ;  /* 0x0000000000007305 */ /* 0x000e24000021f100 */
[----:B0-----:R-:W-:Y:S01]  /*5780*/  PRMT R24, R0, 0x7610, R24 ;  /* 0x0000761000187816 */ /* 0x001fe20000000018 */
[----:B------:R-:W-:Y:S06]  /*5790*/  BRA `(.L_x_595) ;  /* 0x0000000000547947 */ /* 0x000fec0003800000 */
.L_x_594:
        /* <DEDUP_REMOVED lines=16> */
.L_x_622:
[----:B------:R-:W-:Y:S01]  /*58a0*/  PRMT R24, RZ, 0x7610, R24 ;  /* 0x00007610ff187816 */ /* 0x000fe20000000018 */
[----:B------:R-:W-:Y:S06]  /*58b0*/  BRA `(.L_x_595) ;  /* 0x00000000000c7947 */ /* 0x000fec0003800000 */
.L_x_619:
[----:B------:R2:W5:Y:S01]  /*58c0*/  LDG.E.U16 R24, desc[UR36][R4.64] ;  /* 0x0000002404187981 */ /* 0x000562000c1e1500 */
[----:B------:R-:W-:Y:S05]  /*58d0*/  BRA `(.L_x_595) ;  /* 0x0000000000047947 */ /* 0x000fea0003800000 */
.L_x_618:
[----:B------:R3:W5:Y:S02]  /*58e0*/  LDG.E.U16 R24, desc[UR36][R4.64] ;  /* 0x0000002404187981 */ /* 0x000764000c1e1500 */
.L_x_595:
[----:B------:R-:W-:-:S07]  /*58f0*/  VIADD R23, R23, 0x80 ;  /* 0x0000008017177836 */ /* 0x000fce0000000000 */
.L_x_556:
[----:B------:R-:W-:Y:S05]  /*5900*/  BSYNC.RECONVERGENT B6 ;  /* 0x0000000000067941 */ /* 0x000fea0003800200 */
.L_x_555:
        /* <DEDUP_REMOVED lines=24> */
.L_x_628:
[----:B------:R0:W5:Y:S01]  /*5a90*/  LDG.E.U8 R27, desc[UR36][R4.64] ;  /* 0x00000024041b7981 */ /* 0x000162000c1e1100 */
[----:B------:R-:W-:Y:S05]  /*5aa0*/  BRA `(.L_x_630) ;  /* 0x0000000c00507947 */ /* 0x000fea0003800000 */
.L_x_627:
        /* <DEDUP_REMOVED lines=8> */
.L_x_632:
[----:B------:R3:W5:Y:S01]  /*5b30*/  LDG.E.U16 R27, desc[UR36][R4.64] ;  /* 0x00000024041b7981 */ /* 0x000762000c1e1500 */
[----:B------:R-:W-:Y:S05]  /*5b40*/  BRA `(.L_x_630) ;  /* 0x0000000c00287947 */ /* 0x000fea0003800000 */
.L_x_631:
[----:B------:R2:W5:Y:S01]  /*5b50*/  LDG.E.U16 R27, desc[UR36][R4.64] ;  /* 0x00000024041b7981 */ /* 0x000562000c1e1500 */
[----:B------:R-:W-:Y:S05]  /*5b60*/  BRA `(.L_x_630) ;  /* 0x0000000c00207947 */ /* 0x000fea0003800000 */
.L_x_626:
        /* <DEDUP_REMOVED lines=9> */
.L_x_634:
[----:B------:R-:W2:Y:S02]  /*5c00*/  LDG.E.U16 R0, desc[UR36][R4.64] ;  /* 0x0000002404007981 */ /* 0x000ea4000c1e1500 */
[----:B--2---:R-:W-:-:S06]  /*5c10*/  HADD2.F32 R0, -RZ, R0.H0_H0 ;  /* 0x20000000ff007230 */ /* 0x004fcc0000004100 */
[----:B------:R-:W0:Y:S02]  /*5c20*/  F2I.FTZ.TRUNC.NTZ R0, R0 ;  /* 0x0000000000007305 */ /* 0x000e24000021f100 */
[----:B0-----:R-:W-:Y:S01]  /*5c30*/  PRMT R27, R0, 0x7610, R27 ;  /* 0x00007610001b7816 */ /* 0x001fe2000000001b */
[----:B------:R-:W-:Y:S06]  /*5c40*/  BRA `(.L_x_630) ;  /* 0x0000000800e87947 */ /* 0x000fec0003800000 */
.L_x_633:
        /* <DEDUP_REMOVED lines=9> */
.L_x_636:
[----:B------:R-:W2:Y:S02]  /*5ce0*/  LDG.E.U16 R4, desc[UR36][R4.64] ;  /* 0x0000002404047981 */ /* 0x000ea4000c1e1500 */
[----:B--2---:R-:W-:-:S06]  /*5cf0*/  HADD2.F32 R0, -RZ, R4.H0_H0 ;  /* 0x20000004ff007230 */ /* 0x004fcc0000004100 */
[----:B------:R-:W0:Y:S02]  /*5d00*/  F2I.FTZ.TRUNC.NTZ R0, R0 ;  /* 0x0000000000007305 */ /* 0x000e24000021f100 */
[----:B0-----:R-:W-:Y:S01]  /*5d10*/  PRMT R27, R0, 0x7610, R27 ;  /* 0x00007610001b7816 */ /* 0x001fe2000000001b */
[----:B------:R-:W-:Y:S06]  /*5d20*/  BRA `(.L_x_630) ;  /* 0x0000000800b07947 */ /* 0x000fec0003800000 */
.L_x_635:
[----:B------:R-:W2:Y:S02]  /*5d30*/  LDG.E.64 R4, desc[UR36][R4.64] ;  /* 0x0000002404047981 */ /* 0x000ea4000c1e1b00 */
[----:B--2---:R0:W1:Y:S01]  /*5d40*/  F2I.F64.TRUNC R27, R4 ;  /* 0x00000004001b7311 */ /* 0x004062000030d100 */
[----:B------:R-:W-:Y:S05]  /*5d50*/  BRA `(.L_x_630) ;  /* 0x0000000800a47947 */ /* 0x000fea0003800000 */
.L_x_625:
        /* <DEDUP_REMOVED lines=12> */
.L_x_639:
[----:B------:R-:W2:Y:S02]  /*5e20*/  LDG.E.64 R4, desc[UR36][R4.64] ;  /* 0x0000002404047981 */ /* 0x000ea4000c1e1b00 */
[----:B--2---:R0:W1:Y:S01]  /*5e30*/  F2I.F64.TRUNC R27, R4 ;  /* 0x00000004001b7311 */ /* 0x004062000030d100 */
[----:B------:R-:W-:Y:S05]  /*5e40*/  BRA `(.L_x_630) ;  /* 0x0000000800687947 */ /* 0x000fea0003800000 */
.L_x_638:
        /* <DEDUP_REMOVED lines=27> */
.L_x_641:
        /* <DEDUP_REMOVED lines=15> */
.L_x_640:
[----:B------:R-:W2:Y:S02]  /*60f0*/  LDG.E.U16 R0, desc[UR36][R4.64] ;  /* 0x0000002404007981 */ /* 0x000ea4000c1e1500 */
[----:B--2---:R-:W-:-:S06]  /*6100*/  IMAD.U32 R0, R0, 0x10000, RZ ;  /* 0x0001000000007824 */ /* 0x004fcc00078e00ff */
[----:B------:R-:W0:Y:S02]  /*6110*/  F2I.FTZ.TRUNC.NTZ R0, R0 ;  /* 0x0000000000007305 */ /* 0x000e24000021f100 */
[----:B0-----:R-:W-:Y:S01]  /*6120*/  PRMT R27, R0, 0x7610, R27 ;  /* 0x00007610001b7816 */ /* 0x001fe2000000001b */
[----:B------:R-:W-:Y:S06]  /*6130*/  BRA `(.L_x_630) ;  /* 0x0000000400ac7947 */ /* 0x000fec0003800000 */
.L_x_637:
        /* <DEDUP_REMOVED lines=10> */
.L_x_644:
        /* <DEDUP_REMOVED lines=21> */
.L_x_648:
[----:B------:R-:W-:Y:S05]  /*6330*/  BSYNC.RECONVERGENT B1 ;  /* 0x0000000000017941 */ /* 0x000fea0003800200 */
.L_x_647:
[----:B------:R-:W-:Y:S01]  /*6340*/  IMAD.SHL.U32 R0, R0, 0x100000, RZ ;  /* 0x0010000000007824 */ /* 0x000fe200078e00ff */
[----:B------:R-:W-:-:S04]  /*6350*/  LEA R3, R3, 0x3b800000, 0x17 ;  /* 0x3b80000003037811 */ /* 0x000fc800078eb8ff */
[----:B------:R-:W-:-:S07]  /*6360*/  LOP3.LUT R0, R3, R0, R7, 0xfe, !PT ;  /* 0x0000000003007212 */ /* 0x000fce00078efe07 */
.L_x_646:
[----:B------:R-:W-:Y:S05]  /*6370*/  BSYNC.RECONVERGENT B0 ;  /* 0x0000000000007941 */ /* 0x000fea0003800200 */
.L_x_645:
[----:B------:R-:W0:Y:S02]  /*6380*/  F2I.FTZ.TRUNC.NTZ R0, R0 ;  /* 0x0000000000007305 */ /* 0x000e24000021f100 */
[----:B0-----:R-:W-:Y:S01]  /*6390*/  PRMT R27, R0, 0x7610, R27 ;  /* 0x00007610001b7816 */ /* 0x001fe2000000001b */
[----:B------:R-:W-:Y:S06]  /*63a0*/  BRA `(.L_x_630) ;  /* 0x0000000400107947 */ /* 0x000fec0003800000 */
.L_x_643:
        /* <DEDUP_REMOVED lines=21> */
.L_x_652:
[----:B------:R-:W-:Y:S05]  /*6500*/  BSYNC.RECONVERGENT B1 ;  /* 0x0000000000017941 */ /* 0x000fea0003800200 */
.L_x_651:
[----:B------:R-:W-:Y:S01]  /*6510*/  IMAD.SHL.U32 R0, R0, 0x200000, RZ ;  /* 0x0020000000007824 */ /* 0x000fe200078e00ff */
[----:B------:R-:W-:-:S04]  /*6520*/  LEA R3, R3, 0x37800000, 0x17 ;  /* 0x3780000003037811 */ /* 0x000fc800078eb8ff */
[----:B------:R-:W-:-:S07]  /*6530*/  LOP3.LUT R0, R3, R0, R7, 0xfe, !PT ;  /* 0x0000000003007212 */ /* 0x000fce00078efe07 */
.L_x_650:
[----:B------:R-:W-:Y:S05]  /*6540*/  BSYNC.RECONVERGENT B0 ;  /* 0x0000000000007941 */ /* 0x000fea0003800200 */
.L_x_649:
[----:B------:R-:W0:Y:S02]  /*6550*/  F2I.FTZ.TRUNC.NTZ R0, R0 ;  /* 0x0000000000007305 */ /* 0x000e24000021f100 */
[----:B0-----:R-:W-:Y:S01]  /*6560*/  PRMT R27, R0, 0x7610, R27 ;  /* 0x00007610001b7816 */ /* 0x001fe2000000001b */
[----:B------:R-:W-:Y:S06]  /*6570*/  BRA `(.L_x_630) ;  /* 0x00000000009c7947 */ /* 0x000fec0003800000 */
.L_x_642:
        /* <DEDUP_REMOVED lines=14> */
.L_x_656:
[----:B------:R-:W-:Y:S05]  /*6660*/  BSYNC.RECONVERGENT B0 ;  /* 0x0000000000007941 */ /* 0x000fea0003800200 */
.L_x_655:
[----:B------:R-:W0:Y:S02]  /*6670*/  F2I.FTZ.TRUNC.NTZ R0, R0 ;  /* 0x0000000000007305 */ /* 0x000e24000021f100 */
[----:B0-----:R-:W-:Y:S01]  /*6680*/  PRMT R27, R0, 0x7610, R27 ;  /* 0x00007610001b7816 */ /* 0x001fe2000000001b */
[----:B------:R-:W-:Y:S06]  /*6690*/  BRA `(.L_x_630) ;  /* 0x0000000000547947 */ /* 0x000fec0003800000 */
.L_x_629:
        /* <DEDUP_REMOVED lines=16> */
.L_x_657:
[----:B------:R-:W-:Y:S01]  /*67a0*/  PRMT R27, RZ, 0x7610, R27 ;  /* 0x00007610ff1b7816 */ /* 0x000fe2000000001b */
[----:B------:R-:W-:Y:S06]  /*67b0*/  BRA `(.L_x_630) ;  /* 0x00000000000c7947 */ /* 0x000fec0003800000 */
.L_x_654:
[----:B------:R0:W5:Y:S01]  /*67c0*/  LDG.E.U16 R27, desc[UR36][R4.64] ;  /* 0x00000024041b7981 */ /* 0x000162000c1e1500 */
[----:B------:R-:W-:Y:S05]  /*67d0*/  BRA `(.L_x_630) ;  /* 0x0000000000047947 */ /* 0x000fea0003800000 */
.L_x_653:
[----:B------:R0:W5:Y:S02]  /*67e0*/  LDG.E.U16 R27, desc[UR36][R4.64] ;  /* 0x00000024041b7981 */ /* 0x000164000c1e1500 */
.L_x_630:
[----:B------:R-:W0:Y:S02]  /*67f0*/  LDCU.U8 UR6, c[0x0][0x3a5] ;  /* 0x000074a0ff0677ac */ /* 0x000e240008000000 */
        /* <DEDUP_REMOVED lines=18> */
.L_x_661:
[----:B------:R0:W5:Y:S01]  /*6920*/  LDG.E.U8 R26, desc[UR36][R4.64] ;  /* 0x00000024041a7981 */ /* 0x000162000c1e1100 */
[----:B------:R-:W-:Y:S05]  /*6930*/  BRA `(.L_x_624) ;  /* 0x0000000c004c7947 */ /* 0x000fea0003800000 */
.L_x_660:
        /* <DEDUP_REMOVED lines=8> */
.L_x_664:
[----:B------:R0:W5:Y:S01]  /*69c0*/  LDG.E.U16 R26, desc[UR36][R4.64] ;  /* 0x00000024041a7981 */ /* 0x000162000c1e1500 */
[----:B------:R-:W-:Y:S05]  /*69d0*/  BRA `(.L_x_624) ;  /* 0x0000000c00247947 */ /* 0x000fea0003800000 */
.L_x_663:
[----:B------:R0:W5:Y:S01]  /*69e0*/  LDG.E.U16 R26, desc[UR36][R4.64] ;  /* 0x00000024041a7981 */ /* 0x000162000c1e1500 */
[----:B------:R-:W-:Y:S05]  /*69f0*/  BRA `(.L_x_624) ;  /* 0x0000000c001c7947 */ /* 0x000fea0003800000 */
.L_x_659:
        /* <DEDUP_REMOVED lines=9> */
.L_x_666:
[----:B------:R-:W2:Y:S02]  /*6a90*/  LDG.E.U16 R0, desc[UR36][R4.64] ;  /* 0x0000002404007981 */ /* 0x000ea4000c1e1500 */
[----:B--2---:R-:W-:-:S06]  /*6aa0*/  HADD2.F32 R0, -RZ, R0.H0_H0 ;  /* 0x20000000ff007230 */ /* 0x004fcc0000004100 */
[----:B------:R-:W0:Y:S02]  /*6ab0*/  F2I.FTZ.TRUNC.NTZ R0, R0 ;  /* 0x0000000000007305 */ /* 0x000e24000021f100 */
[----:B0-----:R-:W-:Y:S01]  /*6ac0*/  PRMT R26, R0, 0x7610, R26 ;  /* 0x00007610001a7816 */ /* 0x001fe2000000001a */
[----:B------:R-:W-:Y:S06]  /*6ad0*/  BRA `(.L_x_624) ;  /* 0x0000000800e47947 */ /* 0x000fec0003800000 */
.L_x_665:
        /* <DEDUP_REMOVED lines=9> */
.L_x_668:
[----:B------:R-:W2:Y:S02]  /*6b70*/  LDG.E.U16 R4, desc[UR36][R4.64] ;  /* 0x0000002404047981 */ /* 0x000ea4000c1e1500 */
[----:B--2---:R-:W-:-:S06]  /*6b80*/  HADD2.F32 R0, -RZ, R4.H0_H0 ;  /* 0x20000004ff007230 */ /* 0x004fcc0000004100 */
[----:B------:R-:W0:Y:S02]  /*6b90*/  F2I.FTZ.TRUNC.NTZ R0, R0 ;  /* 0x0000000000007305 */ /* 0x000e24000021f100 */
[----:B0-----:R-:W-:Y:S01]  /*6ba0*/  PRMT R26, R0, 0x7610, R26 ;  /* 0x00007610001a7816 */ /* 0x001fe2000000001a */
[----:B------:R-:W-:Y:S06]  /*6bb0*/  BRA `(.L_x_624) ;  /* 0x0000000800ac7947 */ /* 0x000fec0003800000 */
.L_x_667:
[----:B------:R-:W2:Y:S02]  /*6bc0*/  LDG.E.64 R4, desc[UR36][R4.64] ;  /* 0x0000002404047981 */ /* 0x000ea4000c1e1b00 */
[----:B--2---:R0:W1:Y:S01]  /*6bd0*/  F2I.F64.TRUNC R26, R4 ;  /* 0x00000004001a7311 */ /* 0x004062000030d100 */
[----:B------:R-:W-:Y:S05]  /*6be0*/  BRA `(.L_x_624) ;  /* 0x0000000800a07947 */ /* 0x000fea0003800000 */
.L_x_658:
        /* <DEDUP_REMOVED lines=12> */
.L_x_671:
[----:B------:R-:W2:Y:S02]  /*6cb0*/  LDG.E.64 R4, desc[UR36][R4.64] ;  /* 0x0000002404047981 */ /* 0x000ea4000c1e1b00 */
[----:B--2---:R0:W1:Y:S01]  /*6cc0*/  F2I.F64.TRUNC R26, R4 ;  /* 0x00000004001a7311 */ /* 0x004062000030d100 */
[----:B------:R-:W-:Y:S05]  /*6cd0*/  BRA `(.L_x_624) ;  /* 0x0000000800647947 */ /* 0x000fea0003800000 */
.L_x_670:
        /* <DEDUP_REMOVED lines=27> */
.L_x_673:
        /* <DEDUP_REMOVED lines=15> */
.L_x_672:
[----:B------:R-:W2:Y:S02]  /*6f80*/  LDG.E.U16 R0, desc[UR36][R4.64] ;  /* 0x0000002404007981 */ /* 0x000ea4000c1e1500 */
[----:B--2---:R-:W-:-:S06]  /*6f90*/  IMAD.U32 R0, R0, 0x10000, RZ ;  /* 0x0001000000007824 */ /* 0x004fcc00078e00ff */
[----:B------:R-:W0:Y:S02]  /*6fa0*/  F2I.FTZ.TRUNC.NTZ R0, R0 ;  /* 0x0000000000007305 */ /* 0x000e24000021f100 */
[----:B0-----:R-:W-:Y:S01]  /*6fb0*/  PRMT R26, R0, 0x7610, R26 ;  /* 0x00007610001a7816 */ /* 0x001fe2000000001a */
[----:B------:R-:W-:Y:S06]  /*6fc0*/  BRA `(.L_x_624) ;  /* 0x0000000400a87947 */ /* 0x000fec0003800000 */
.L_x_669:
        /* <DEDUP_REMOVED lines=10> */
.L_x_676:
        /* <DEDUP_REMOVED lines=21> */
.L_x_680:
[----:B------:R-:W-:Y:S05]  /*71c0*/  BSYNC.RECONVERGENT B1 ;  /* 0x0000000000017941 */ /* 0x000fea0003800200 */
.L_x_679:
[----:B------:R-:W-:Y:S01]  /*71d0*/  IMAD.SHL.U32 R0, R0, 0x100000, RZ ;  /* 0x0010000000007824 */ /* 0x000fe200078e00ff */
[----:B------:R-:W-:-:S04]  /*71e0*/  LEA R3, R3, 0x3b800000, 0x17 ;  /* 0x3b80000003037811 */ /* 0x000fc800078eb8ff */
[----:B------:R-:W-:-:S07]  /*71f0*/  LOP3.LUT R0, R3, R0, R7, 0xfe, !PT ;  /* 0x0000000003007212 */ /* 0x000fce00078efe07 */
.L_x_678:
[----:B------:R-:W-:Y:S05]  /*7200*/  BSYNC.RECONVERGENT B0 ;  /* 0x0000000000007941 */ /* 0x000fea0003800200 */
.L_x_677:
[----:B------:R-:W0:Y:S02]  /*7210*/  F2I.FTZ.TRUNC.NTZ R0, R0 ;  /* 0x0000000000007305 */ /* 0x000e24000021f100 */
[----:B0-----:R-:W-:Y:S01]  /*7220*/  PRMT R26, R0, 0x7610, R26 ;  /* 0x00007610001a7816 */ /* 0x001fe2000000001a */
[----:B------:R-:W-:Y:S06]  /*7230*/  BRA `(.L_x_624) ;  /* 0x00000004000c7947 */ /* 0x000fec0003800000 */
.L_x_675:
        /* <DEDUP_REMOVED lines=21> */
.L_x_684:
[----:B------:R-:W-:Y:S05]  /*7390*/  BSYNC.RECONVERGENT B1 ;  /* 0x0000000000017941 */ /* 0x000fea0003800200 */
.L_x_683:
[----:B------:R-:W-:Y:S01]  /*73a0*/  IMAD.SHL.U32 R0, R0, 0x200000, RZ ;  /* 0x0020000000007824 */ /* 0x000fe200078e00ff */
[----:B------:R-:W-:-:S04]  /*73b0*/  LEA R3, R3, 0x37800000, 0x17 ;  /* 0x3780000003037811 */ /* 0x000fc800078eb8ff */
[----:B------:R-:W-:-:S07]  /*73c0*/  LOP3.LUT R0, R3, R0, R7, 0xfe, !PT ;  /* 0x0000000003007212 */ /* 0x000fce00078efe07 */
.L_x_682:
[----:B------:R-:W-:Y:S05]  /*73d0*/  BSYNC.RECONVERGENT B0 ;  /* 0x0000000000007941 */ /* 0x000fea0003800200 */
.L_x_681:
[----:B------:R-:W0:Y:S02]  /*73e0*/  F2I.FTZ.TRUNC.NTZ R0, R0 ;  /* 0x0000000000007305 */ /* 0x000e24000021f100 */
[----:B0-----:R-:W-:Y:S01]  /*73f0*/  PRMT R26, R0, 0x7610, R26 ;  /* 0x00007610001a7816 */ /* 0x001fe2000000001a */
[----:B------:R-:W-:Y:S06]  /*7400*/  BRA `(.L_x_624) ;  /* 0x0000000000987947 */ /* 0x000fec0003800000 */
.L_x_674:
        /* <DEDUP_REMOVED lines=14> */
.L_x_688:
[----:B------:R-:W-:Y:S05]  /*74f0*/  BSYNC.RECONVERGENT B0 ;  /* 0x0000000000007941 */ /* 0x000fea0003800200 */
.L_x_687:
[----:B------:R-:W0:Y:S02]  /*7500*/  F2I.FTZ.TRUNC.NTZ R0, R0 ;  /* 0x0000000000007305 */ /* 0x000e24000021f100 */
[----:B0-----:R-:W-:Y:S01]  /*7510*/  PRMT R26, R0, 0x7610, R26 ;  /* 0x00007610001a7816 */ /* 0x001fe2000000001a */
[----:B------:R-:W-:Y:S06]  /*7520*/  BRA `(.L_x_624) ;  /* 0x0000000000507947 */ /* 0x000fec0003800000 */
.L_x_662:
        /* <DEDUP_REMOVED lines=16> */
.L_x_689:
[----:B------:R-:W-:Y:S05]  /*7630*/  BRA `(.L_x_624) ;  /* 0x00000000000c7947 */ /* 0x000fea0003800000 */
.L_x_686:
[----:B------:R0:W5:Y:S01]  /*7640*/  LDG.E.U16 R26, desc[UR36][R4.64] ;  /* 0x00000024041a7981 */ /* 0x000162000c1e1500 */
[----:B------:R-:W-:Y:S05]  /*7650*/  BRA `(.L_x_624) ;  /* 0x0000000000047947 */ /* 0x000fea0003800000 */
.L_x_685:
[----:B------:R0:W5:Y:S02]  /*7660*/  LDG.E.U16 R26, desc[UR36][R4.64] ;  /* 0x00000024041a7981 */ /* 0x000164000c1e1500 */
.L_x_624:
[----:B------:R-:W-:Y:S05]  /*7670*/  BSYNC.RECONVERGENT B6 ;  /* 0x0000000000067941 */ /* 0x000fea0003800200 */
.L_x_623:
[CC--:B------:R-:W-:Y:S01]  /*7680*/  ISETP.GE.AND P0, PT, R25.reuse, R16.reuse, PT ;  /* 0x000000101900720c */ /* 0x0c0fe20003f06270 */
[C---:B------:R-:W-:Y:S01]  /*7690*/  VIADD R23, R25.reuse, 0x80 ;  /* 0x0000008019177836 */ /* 0x040fe20000000000 */
[----:B------:R-:W-:Y:S01]  /*76a0*/  BSSY.RECONVERGENT B6, `(.L_x_690) ;  /* 0x0000123000067945 */ /* 0x000fe20003800200 */
[C---:B------:R-:W-:Y:S02]  /*76b0*/  VIADD R3, R25.reuse, 0x100 ;  /* 0x0000010019037836 */ /* 0x040fe40000000000 */
[----:B------:R-:W-:Y:S01]  /*76c0*/  VIADD R7, R25, 0x180 ;  /* 0x0000018019077836 */ /* 0x000fe20000000000 */
[-C--:B------:R-:W-:Y:S02]  /*76d0*/  ISETP.GE.AND P3, PT, R23, R16.reuse, PT ;  /* 0x000000101700720c */ /* 0x080fe40003f66270 */
[-C--:B------:R-:W-:Y:S02]  /*76e0*/  ISETP.GE.AND P2, PT, R3, R16.reuse, PT ;  /* 0x000000100300720c */ /* 0x080fe40003f46270 */
[----:B------:R-:W-:-:S03]  /*76f0*/  ISETP.GE.AND P1, PT, R7, R16, PT ;  /* 0x000000100700720c */ /* 0x000fc60003f26270 */
[----:B-1---5:R-:W-:Y:S02]  /*7700*/  @!P0 LOP3.LUT R28, R28, 0xffff, RZ, 0xc0, !PT ;  /* 0x0000ffff1c1c8812 */ /* 0x022fe400078ec0ff */
[----:B------:R-:W-:Y:S02]  /*7710*/  @!P0 PRMT R17, R17, 0x9910, RZ ;  /* 0x0000991011118816 */ /* 0x000fe400000000ff */
[----:B------:R-:W-:Y:S02]  /*7720*/  ISETP.GT.U32.OR P4, PT, R28, 0xe, P0 ;  /* 0x0000000e1c00780c */ /* 0x000fe40000784470 */
[----:B0-2---:R-:W-:Y:S01]  /*7730*/  @!P3 LOP3.LUT R0, R19, 0xffff, RZ, 0xc0, !PT ;  /* 0x0000ffff1300b812 */ /* 0x005fe200078ec0ff */
[----:B------:R-:W-:Y:S01]  /*7740*/  @!P0 IMAD.MOV.U32 R3, RZ, RZ, R17 ;  /* 0x000000ffff038224 */ /* 0x000fe200078e0011 */
[----:B------:R-:W-:Y:S01]  /*7750*/  @!P2 LOP3.LUT R24, R24, 0xffff, RZ, 0xc0, !PT ;  /* 0x0000ffff1818a812 */ /* 0x000fe200078ec0ff */
[----:B------:R-:W0:Y:S01]  /*7760*/  LDC.U8 R17, c[0x0][0x3b0] ;  /* 0x0000ec00ff117b82 */ /* 0x000e220000000000 */
[----:B------:R-:W-:-:S02]  /*7770*/  @!P1 LOP3.LUT R26, R26, 0xffff, RZ, 0xc0, !PT ;  /* 0x0000ffff1a1a9812 */ /* 0x000fc400078ec0ff */
[--C-:B---34-:R-:W-:Y:S02]  /*7780*/  @!P0 SHF.R.S32.HI R4, RZ, 0xf, R3.reuse ;  /* 0x0000000fff048819 */ /* 0x118fe40000011403 */
[----:B------:R-:W-:Y:S02]  /*7790*/  ISETP.GT.U32.OR P5, PT, R24, 0xe, P2 ;  /* 0x0000000e1800780c */ /* 0x000fe400017a4470 */
[----:B------:R-:W-:Y:S02]  /*77a0*/  ISETP.GT.U32.OR P6, PT, R26, 0xe, P1 ;  /* 0x0000000e1a00780c */ /* 0x000fe40000fc4470 */
[----:B------:R-:W-:Y:S02]  /*77b0*/  @!P4 SHF.R.S32.HI R4, RZ, R28, R3 ;  /* 0x0000001cff04c219 */ /* 0x000fe40000011403 */
[----:B------:R-:W-:Y:S02]  /*77c0*/  ISETP.GT.U32.OR P4, PT, R0, 0xe, P3 ;  /* 0x0000000e0000780c */ /* 0x000fe40001f84470 */
[----:B------:R-:W-:Y:S01]  /*77d0*/  @!P3 PRMT R3, R18, 0x9910, RZ ;  /* 0x000099101203b816 */ /* 0x000fe200000000ff */
[----:B------:R-:W-:Y:S01]  /*77e0*/  @!P0 IMAD.MOV.U32 R5, RZ, RZ, R4 ;  /* 0x000000ffff058224 */ /* 0x000fe200078e0004 */
[----:B------:R-:W-:-:S02]  /*77f0*/  @!P2 PRMT R7, R22, 0x9910, RZ ;  /* 0x000099101607a816 */ /* 0x000fc400000000ff */
[----:B------:R-:W-:Y:S02]  /*7800*/  @!P1 PRMT R9, R27, 0x9910, RZ ;  /* 0x000099101b099816 */ /* 0x000fe400000000ff */
[----:B------:R-:W-:Y:S02]  /*7810*/  @!P3 SHF.R.S32.HI R6, RZ, 0xf, R3 ;  /* 0x0000000fff06b819 */ /* 0x000fe40000011403 */
[----:B------:R-:W-:Y:S02]  /*7820*/  @!P2 SHF.R.S32.HI R8, RZ, 0xf, R7 ;  /* 0x0000000fff08a819 */ /* 0x000fe40000011407 */
[----:B------:R-:W-:Y:S02]  /*7830*/  @!P1 SHF.R.S32.HI R10, RZ, 0xf, R9 ;  /* 0x0000000fff0a9819 */ /* 0x000fe40000011409 */
[----:B------:R-:W-:Y:S02]  /*7840*/  @!P4 SHF.R.S32.HI R6, RZ, R0, R3 ;  /* 0x00000000ff06c219 */ /* 0x000fe40000011403 */
[----:B------:R-:W-:-:S02]  /*7850*/  @!P5 SHF.R.S32.HI R8, RZ, R24, R7 ;  /* 0x00000018ff08d219 */ /* 0x000fc40000011407 */
[----:B------:R-:W-:Y:S01]  /*7860*/  @!P6 SHF.R.S32.HI R10, RZ, R26, R9 ;  /* 0x0000001aff0ae219 */ /* 0x000fe20000011409 */
[----:B------:R-:W-:Y:S02]  /*7870*/  @!P3 IMAD.MOV.U32 R22, RZ, RZ, R6 ;  /* 0x000000ffff16b224 */ /* 0x000fe400078e0006 */
[----:B------:R-:W-:Y:S02]  /*7880*/  @!P2 IMAD.MOV.U32 R18, RZ, RZ, R8 ;  /* 0x000000ffff12a224 */ /* 0x000fe400078e0008 */
[----:B------:R-:W-:Y:S01]  /*7890*/  @!P1 IMAD.MOV.U32 R19, RZ, RZ, R10 ;  /* 0x000000ffff139224 */ /* 0x000fe200078e000a */
[----:B------:R-:W-:Y:S06]  /*78a0*/  @P0 BRA `(.L_x_691) ;  /* 0x0000001000080947 */ /* 0x000fec0003800000 */
[----:B------:R-:W1:Y:S01]  /*78b0*/  LDCU UR4, c[0x0][0x3b4] ;  /* 0x00007680ff0477ac */ /* 0x000e620008000800 */
[----:B------:R-:W2:Y:S01]  /*78c0*/  LDC.64 R8, c[0x0][0x388] ;  /* 0x0000e200ff087b82 */ /* 0x000ea20000000a00 */
[----:B------:R-:W-:Y:S01]  /*78d0*/  IMAD R0, R2, 0x200, R25 ;  /* 0x0000020002007824 */ /* 0x000fe200078e0219 */
[----:B0-----:R-:W-:-:S03]  /*78e0*/  PRMT R4, R17, 0x9910, RZ ;  /* 0x0000991011047816 */ /* 0x001fc600000000ff */
[----:B-1----:R-:W-:Y:S02]  /*78f0*/  IMAD R3, R0, UR4, RZ ;  /* 0x0000000400037c24 */ /* 0x002fe4000f8e02ff */
[----:B------:R-:W-:-:S05]  /*7900*/  IMAD.MOV.U32 R0, RZ, RZ, R4 ;  /* 0x000000ffff007224 */ /* 0x000fca00078e0004 */
[----:B------:R-:W-:Y:S02]  /*7910*/  ISETP.GT.AND P0, PT, R0, 0x9, PT ;  /* 0x000000090000780c */ /* 0x000fe40003f04270 */
[----:B--2---:R-:W-:-:S05]  /*7920*/  IADD3 R8, P1, PT, R3, R8, RZ ;  /* 0x0000000803087210 */ /* 0x004fca0007f3e0ff */
[----:B------:R-:W-:-:S06]  /*7930*/  IMAD.X R9, RZ, RZ, R9, P1 ;  /* 0x000000ffff097224 */ /* 0x000fcc00008e0609 */
[----:B------:R-:W-:Y:S05]  /*7940*/  @P0 BRA `(.L_x_692) ;  /* 0x0000000400140947 */ /* 0x000fea0003800000 */
[----:B------:R-:W-:-:S13]  /*7950*/  ISETP.GT.AND P0, PT, R0, 0x4, PT ;  /* 0x000000040000780c */ /* 0x000fda0003f04270 */
[----:B------:R-:W-:Y:S05]  /*7960*/  @P0 BRA `(.L_x_693) ;  /* 0x00000000007c0947 */ /* 0x000fea0003800000 */
[----:B------:R-:W-:-:S13]  /*7970*/  ISETP.GT.AND P0, PT, R0, 0x1, PT ;  /* 0x000000010000780c */ /* 0x000fda0003f04270 */
[----:B------:R-:W-:Y:S05]  /*7980*/  @P0 BRA `(.L_x_694) ;  /* 0x0000000000280947 */ /* 0x000fea0003800000 */
[----:B------:R-:W-:-:S13]  /*7990*/  ISETP.NE.AND P0, PT, R17, RZ, PT ;  /* 0x000000ff1100720c */ /* 0x000fda0003f05270 */
[----:B------:R-:W-:Y:S05]  /*79a0*/  @!P0 BRA `(.L_x_695) ;  /* 0x0000000000148947 */ /* 0x000fea0003800000 */
[----:B------:R-:W-:-:S13]  /*79b0*/  ISETP.NE.AND P0, PT, R0, 0x1, PT ;  /* 0x000000010000780c */ /* 0x000fda0003f05270 */
[----:B------:R-:W-:Y:S05]  /*79c0*/  @P0 BRA `(.L_x_696) ;  /* 0x0000000c00100947 */ /* 0x000fea0003800000 */
[----:B------:R0:W-:Y:S01]  /*79d0*/  STG.E.U8 desc[UR36][R8.64], R5 ;  /* 0x0000000508007986 */ /* 0x0001e2000c101124 */
[----:B------:R-:W-:Y:S01]  /*79e0*/  IMAD.MOV.U32 R25, RZ, RZ, R23 ;  /* 0x000000ffff197224 */ /* 0x000fe200078e0017 */
[----:B------:R-:W-:Y:S06]  /*79f0*/  BRA `(.L_x_691) ;  /* 0x0000000c00b47947 */ /* 0x000fec0003800000 */
.L_x_695:
[----:B------:R0:W-:Y:S01]  /*7a00*/  STG.E.U8 desc[UR36][R8.64], R5 ;  /* 0x0000000508007986 */ /* 0x0001e2000c101124 */
[----:B------:R-:W-:Y:S01]  /*7a10*/  IMAD.MOV.U32 R25, RZ, RZ, R23 ;  /* 0x000000ffff197224 */ /* 0x000fe200078e0017 */
[----:B------:R-:W-:Y:S06]  /*7a20*/  BRA `(.L_x_691) ;  /* 0x0000000c00a87947 */ /* 0x000fec0003800000 */
.L_x_694:
[----:B------:R-:W-:-:S13]  /*7a30*/  ISETP.NE.AND P0, PT, R0, 0x2, PT ;  /* 0x000000020000780c */ /* 0x000fda0003f05270 */
[----:B------:R-:W-:Y:S05]  /*7a40*/  @!P0 BRA `(.L_x_697) ;  /* 0x0000000000388947 */ /* 0x000fea0003800000 */
[----:B------:R-:W-:-:S13]  /*7a50*/  ISETP.NE.AND P0, PT, R0, 0x3, PT ;  /* 0x000000030000780c */ /* 0x000fda0003f05270 */
[----:B------:R-:W-:Y:S05]  /*7a60*/  @!P0 BRA `(.L_x_698) ;  /* 0x0000000000208947 */ /* 0x000fea0003800000 */
[----:B------:R-:W-:-:S13]  /*7a70*/  ISETP.NE.AND P0, PT, R0, 0x4, PT ;  /* 0x000000040000780c */ /* 0x000fda0003f05270 */
[----:B------:R-:W-:Y:S05]  /*7a80*/  @P0 BRA `(.L_x_696) ;  /* 0x0000000800e00947 */ /* 0x000fea0003800000 */
[----:B------:R-:W-:Y:S01]  /*7a90*/  PRMT R5, R5, 0x9910, RZ ;  /* 0x0000991005057816 */ /* 0x000fe200000000ff */
[----:B------:R-:W-:-:S04]  /*7aa0*/  IMAD.MOV.U32 R25, RZ, RZ, R23 ;  /* 0x000000ffff197224 */ /* 0x000fc800078e0017 */
[----:B------:R-:W-:-:S05]  /*7ab0*/  IMAD.MOV.U32 R4, RZ, RZ, R5 ;  /* 0x000000ffff047224 */ /* 0x000fca00078e0005 */
[----:B------:R-:W-:-:S05]  /*7ac0*/  SHF.R.S32.HI R5, RZ, 0x1f, R4 ;  /* 0x0000001fff057819 */ /* 0x000fca0000011404 */
[----:B------:R0:W-:Y:S01]  /*7ad0*/  STG.E.64 desc[UR36][R8.64], R4 ;  /* 0x0000000408007986 */ /* 0x0001e2000c101b24 */
[----:B------:R-:W-:Y:S05]  /*7ae0*/  BRA `(.L_x_691) ;  /* 0x0000000c00787947 */ /* 0x000fea0003800000 */
.L_x_698:
[----:B------:R-:W-:Y:S01]  /*7af0*/  PRMT R3, R5, 0x9910, RZ ;  /* 0x0000991005037816 */ /* 0x000fe200000000ff */
[----:B------:R-:W-:-:S04]  /*7b00*/  IMAD.MOV.U32 R25, RZ, RZ, R23 ;  /* 0x000000ffff197224 */ /* 0x000fc800078e0017 */
[----:B------:R0:W-:Y:S01]  /*7b10*/  STG.E desc[UR36][R8.64], R3 ;  /* 0x0000000308007986 */ /* 0x0001e2000c101924 */
[----:B------:R-:W-:Y:S05]  /*7b20*/  BRA `(.L_x_691) ;  /* 0x0000000c00687947 */ /* 0x000fea0003800000 */
.L_x_697:
[----:B------:R0:W-:Y:S01]  /*7b30*/  STG.E.U16 desc[UR36][R8.64], R5 ;  /* 0x0000000508007986 */ /* 0x0001e2000c101524 */
[----:B------:R-:W-:Y:S01]  /*7b40*/  IMAD.MOV.U32 R25, RZ, RZ, R23 ;  /* 0x000000ffff197224 */ /* 0x000fe200078e0017 */
[----:B------:R-:W-:Y:S06]  /*7b50*/  BRA `(.L_x_691) ;  /* 0x0000000c005c7947 */ /* 0x000fec0003800000 */
.L_x_693:
[----:B------:R-:W-:-:S13]  /*7b60*/  ISETP.GT.AND P0, PT, R0, 0x6, PT ;  /* 0x000000060000780c */ /* 0x000fda0003f04270 */
[----:B------:R-:W-:Y:S05]  /*7b70*/  @P0 BRA `(.L_x_699) ;  /* 0x0000000000340947 */ /* 0x000fea0003800000 */
[----:B------:R-:W-:-:S13]  /*7b80*/  ISETP.NE.AND P0, PT, R0, 0x5, PT ;  /* 0x000000050000780c */ /* 0x000fda0003f05270 */
[----:B------:R-:W-:Y:S05]  /*7b90*/  @!P0 BRA `(.L_x_700) ;  /* 0x0000000000188947 */ /* 0x000fea0003800000 */
[----:B------:R-:W-:-:S13]  /*7ba0*/  ISETP.NE.AND P0, PT, R0, 0x6, PT ;  /* 0x000000060000780c */ /* 0x000fda0003f05270 */
[----:B------:R-:W-:Y:S05]  /*7bb0*/  @P0 BRA `(.L_x_696) ;  /* 0x0000000800940947 */ /* 0x000fea0003800000 */
[----:B------:R-:W0:Y:S01]  /*7bc0*/  I2F.S16 R5, R5 ;  /* 0x0000000500057306 */ /* 0x000e220000101400 */
[----:B------:R-:W-:Y:S01]  /*7bd0*/  IMAD.MOV.U32 R25, RZ, RZ, R23 ;  /* 0x000000ffff197224 */ /* 0x000fe200078e0017 */
[----:B0-----:R2:W-:Y:S01]  /*7be0*/  STG.E desc[UR36][R8.64], R5 ;  /* 0x0000000508007986 */ /* 0x0015e2000c101924 */
[----:B------:R-:W-:Y:S05]  /*7bf0*/  BRA `(.L_x_691) ;  /* 0x0000000c00347947 */ /* 0x000fea0003800000 */
.L_x_700:
[----:B------:R-:W0:Y:S01]  /*7c00*/  I2F.S16 R0, R5 ;  /* 0x0000000500007306 */ /* 0x000e220000101400 */
[----:B------:R-:W-:Y:S01]  /*7c10*/  IMAD.MOV.U32 R25, RZ, RZ, R23 ;  /* 0x000000ffff197224 */ /* 0x000fe200078e0017 */
[----:B0-----:R-:W-:-:S05]  /*7c20*/  F2FP.F16.F32.PACK_AB R0, RZ, R0 ;  /* 0x00000000ff00723e */ /* 0x001fca00000000ff */
[----:B------:R1:W-:Y:S01]  /*7c30*/  STG.E.U16 desc[UR36][R8.64], R0 ;  /* 0x0000000008007986 */ /* 0x0003e2000c101524 */
[----:B------:R-:W-:Y:S05]  /*7c40*/  BRA `(.L_x_691) ;  /* 0x0000000c00207947 */ /* 0x000fea0003800000 */
.L_x_699:
[----:B------:R-:W-:-:S13]  /*7c50*/  ISETP.NE.AND P0, PT, R0, 0x7, PT ;  /* 0x000000070000780c */ /* 0x000fda0003f05270 */
[----:B------:R-:W-:Y:S05]  /*7c60*/  @!P0 BRA `(.L_x_701) ;  /* 0x00000000003c8947 */ /* 0x000fea0003800000 */
[----:B------:R-:W-:-:S13]  /*7c70*/  ISETP.NE.AND P0, PT, R0, 0x8, PT ;  /* 0x000000080000780c */ /* 0x000fda0003f05270 */
[----:B------:R-:W-:Y:S05]  /*7c80*/  @!P0 BRA `(.L_x_702) ;  /* 0x00000000001c8947 */ /* 0x000fea0003800000 */
[----:B------:R-:W-:-:S13]  /*7c90*/  ISETP.NE.AND P0, PT, R0, 0x9, PT ;  /* 0x000000090000780c */ /* 0x000fda0003f05270 */
[----:B------:R-:W-:Y:S05]  /*7ca0*/  @P0 BRA `(.L_x_696) ;  /* 0x0000000800580947 */ /* 0x000fea0003800000 */
[----:B------:R-:W0:Y:S01]  /*7cb0*/  I2F.S16 R6, R5 ;  /* 0x0000000500067306 */ /* 0x000e220000101400 */
[----:B------:R-:W-:Y:S02]  /*7cc0*/  IMAD.MOV.U32 R7, RZ, RZ, RZ ;  /* 0x000000ffff077224 */ /* 0x000fe400078e00ff */
[----:B------:R-:W-:-:S03]  /*7cd0*/  IMAD.MOV.U32 R25, RZ, RZ, R23 ;  /* 0x000000ffff197224 */ /* 0x000fc600078e0017 */
[----:B0-----:R3:W-:Y:S01]  /*7ce0*/  STG.E.64 desc[UR36][R8.64], R6 ;  /* 0x0000000608007986 */ /* 0x0017e2000c101b24 */
[----:B------:R-:W-:Y:S05]  /*7cf0*/  BRA `(.L_x_691) ;  /* 0x0000000800f47947 */ /* 0x000fea0003800000 */
.L_x_702:
[----:B------:R-:W0:Y:S01]  /*7d00*/  I2F.S16 R5, R5 ;  /* 0x0000000500057306 */ /* 0x000e220000101400 */
[----:B------:R-:W-:Y:S01]  /*7d10*/  IMAD.MOV.U32 R25, RZ, RZ, R23 ;  /* 0x000000ffff197224 */ /* 0x000fe200078e0017 */
[----:B0-----:R-:W-:-:S04]  /*7d20*/  F2FP.F16.F32.PACK_AB R3, RZ, R5 ;  /* 0x00000005ff03723e */ /* 0x001fc800000000ff */
[----:B------:R-:W-:-:S05]  /*7d30*/  PRMT R3, R3, 0x5410, RZ ;  /* 0x0000541003037816 */ /* 0x000fca00000000ff */
[----:B------:R4:W-:Y:S01]  /*7d40*/  STG.E desc[UR36][R8.64], R3 ;  /* 0x0000000308007986 */ /* 0x0009e2000c101924 */
[----:B------:R-:W-:Y:S05]  /*7d50*/  BRA `(.L_x_691) ;  /* 0x0000000800dc7947 */ /* 0x000fea0003800000 */
.L_x_701:
[----:B------:R-:W0:Y:S01]  /*7d60*/  I2F.F64.S16 R4, R5 ;  /* 0x0000000500047312 */ /* 0x000e220000101c00 */
[----:B------:R-:W-:Y:S01]  /*7d70*/  IMAD.MOV.U32 R25, RZ, RZ, R23 ;  /* 0x000000ffff197224 */ /* 0x000fe200078e0017 */
[----:B0-----:R0:W-:Y:S01]  /*7d80*/  STG.E.64 desc[UR36][R8.64], R4 ;  /* 0x0000000408007986 */ /* 0x0011e2000c101b24 */
[----:B------:R-:W-:Y:S05]  /*7d90*/  BRA `(.L_x_691) ;  /* 0x0000000800cc7947 */ /* 0x000fea0003800000 */
.L_x_692:
[----:B------:R-:W-:-:S13]  /*7da0*/  ISETP.GT.AND P0, PT, R0, 0x18, PT ;  /* 0x000000180000780c */ /* 0x000fda0003f04270 */
[----:B------:R-:W-:Y:S05]  /*7db0*/  @P0 BRA `(.L_x_703) ;  /* 0x0000000400080947 */ /* 0x000fea0003800000 */
[----:B------:R-:W-:-:S13]  /*7dc0*/  ISETP.GT.AND P0, PT, R0, 0xe, PT ;  /* 0x0000000e0000780c */ /* 0x000fda0003f04270 */
[----:B------:R-:W-:Y:S05]  /*7dd0*/  @P0 BRA `(.L_x_704) ;  /* 0x00000000003c0947 */ /* 0x000fea0003800000 */
[----:B------:R-:W-:-:S13]  /*7de0*/  ISETP.NE.AND P0, PT, R0, 0xa, PT ;  /* 0x0000000a0000780c */ /* 0x000fda0003f05270 */
[----:B------:R-:W-:Y:S05]  /*7df0*/  @!P0 BRA `(.L_x_705) ;  /* 0x0000000000208947 */ /* 0x000fea0003800000 */
[----:B------:R-:W-:-:S13]  /*7e00*/  ISETP.NE.AND P0, PT, R0, 0xb, PT ;  /* 0x0000000b0000780c */ /* 0x000fda0003f05270 */
[----:B------:R-:W-:Y:S05]  /*7e10*/  @P0 BRA `(.L_x_696) ;  /* 0x0000000400fc0947 */ /* 0x000fea0003800000 */
[----:B------:R-:W-:Y:S01]  /*7e20*/  PRMT R0, R5, 0x9910, RZ ;  /* 0x0000991005007816 */ /* 0x000fe200000000ff */
[----:B------:R-:W-:-:S03]  /*7e30*/  IMAD.MOV.U32 R25, RZ, RZ, R23 ;  /* 0x000000ffff197224 */ /* 0x000fc600078e0017 */
[----:B------:R-:W-:-:S04]  /*7e40*/  ISETP.NE.AND P0, PT, R0, RZ, PT ;  /* 0x000000ff0000720c */ /* 0x000fc80003f05270 */
[----:B------:R-:W-:-:S05]  /*7e50*/  SEL R3, RZ, 0x1, !P0 ;  /* 0x00000001ff037807 */ /* 0x000fca0004000000 */
[----:B------:R0:W-:Y:S01]  /*7e60*/  STG.E.U8 desc[UR36][R8.64], R3 ;  /* 0x0000000308007986 */ /* 0x0001e2000c101124 */
[----:B------:R-:W-:Y:S05]  /*7e70*/  BRA `(.L_x_691) ;  /* 0x0000000800947947 */ /* 0x000fea0003800000 */
.L_x_705:
[----:B------:R-:W0:Y:S01]  /*7e80*/  I2F.F64.S16 R4, R5 ;  /* 0x0000000500047312 */ /* 0x000e220000101c00 */
[----:B------:R-:W-:Y:S01]  /*7e90*/  CS2R R6, SRZ ;  /* 0x0000000000067805 */ /* 0x000fe2000001ff00 */
[----:B------:R-:W-:-:S04]  /*7ea0*/  IMAD.MOV.U32 R25, RZ, RZ, R23 ;  /* 0x000000ffff197224 */ /* 0x000fc800078e0017 */
[----:B0-----:R0:W-:Y:S01]  /*7eb0*/  STG.E.128 desc[UR36][R8.64], R4 ;  /* 0x0000000408007986 */ /* 0x0011e2000c101d24 */
[----:B------:R-:W-:Y:S05]  /*7ec0*/  BRA `(.L_x_691) ;  /* 0x0000000800807947 */ /* 0x000fea0003800000 */
.L_x_704:
[----:B------:R-:W-:-:S13]  /*7ed0*/  ISETP.NE.AND P0, PT, R0, 0xf, PT ;  /* 0x0000000f0000780c */ /* 0x000fda0003f05270 */
[----:B------:R-:W-:Y:S05]  /*7ee0*/  @!P0 BRA `(.L_x_706) ;  /* 0x0000000000a88947 */ /* 0x000fea0003800000 */
[----:B------:R-:W-:-:S13]  /*7ef0*/  ISETP.NE.AND P0, PT, R0, 0x17, PT ;  /* 0x000000170000780c */ /* 0x000fda0003f05270 */
[----:B------:R-:W-:Y:S05]  /*7f00*/  @!P0 BRA `(.L_x_707) ;  /* 0x0000000000508947 */ /* 0x000fea0003800000 */
[----:B------:R-:W-:-:S13]  /*7f10*/  ISETP.NE.AND P0, PT, R0, 0x18, PT ;  /* 0x000000180000780c */ /* 0x000fda0003f05270 */
[----:B------:R-:W-:Y:S05]  /*7f20*/  @P0 BRA `(.L_x_696) ;  /* 0x0000000400b80947 */ /* 0x000fea0003800000 */
        /* <DEDUP_REMOVED lines=13> */
.L_x_709:
[----:B------:R-:W-:Y:S05]  /*8000*/  BSYNC.RECONVERGENT B0 ;  /* 0x0000000000007941 */ /* 0x000fea0003800200 */
.L_x_708:
[----:B------:R-:W-:Y:S01]  /*8010*/  LOP3.LUT R7, R0, 0x80, R7, 0xf8, !PT ;  /* 0x0000008000077812 */ /* 0x000fe200078ef807 */
[----:B------:R-:W-:-:S04]  /*8020*/  IMAD.MOV.U32 R25, RZ, RZ, R23 ;  /* 0x000000ffff197224 */ /* 0x000fc800078e0017 */
[----:B------:R0:W-:Y:S01]  /*8030*/  STG.E.U8 desc[UR36][R8.64], R7 ;  /* 0x0000000708007986 */ /* 0x0001e2000c101124 */
[----:B------:R-:W-:Y:S05]  /*8040*/  BRA `(.L_x_691) ;  /* 0x0000000800207947 */ /* 0x000fea0003800000 */
.L_x_707:
        /* <DEDUP_REMOVED lines=15> */
.L_x_711:
[----:B------:R-:W-:Y:S05]  /*8140*/  BSYNC.RECONVERGENT B0 ;  /* 0x0000000000007941 */ /* 0x000fea0003800200 */
.L_x_710:
[----:B------:R-:W-:Y:S01]  /*8150*/  LOP3.LUT R7, R0, 0x80, R7, 0xf8, !PT ;  /* 0x0000008000077812 */ /* 0x000fe200078ef807 */
[----:B------:R-:W-:-:S04]  /*8160*/  IMAD.MOV.U32 R25, RZ, RZ, R23 ;  /* 0x000000ffff197224 */ /* 0x000fc800078e0017 */
[----:B------:R0:W-:Y:S01]  /*8170*/  STG.E.U8 desc[UR36][R8.64], R7 ;  /* 0x0000000708007986 */ /* 0x0001e2000c101124 */
[----:B------:R-:W-:Y:S05]  /*8180*/  BRA `(.L_x_691) ;  /* 0x0000000400d07947 */ /* 0x000fea0003800000 */
.L_x_706:
[----:B------:R-:W0:Y:S01]  /*8190*/  I2F.S16 R0, R5 ;  /* 0x0000000500007306 */ /* 0x000e220000101400 */
[----:B------:R-:W-:Y:S01]  /*81a0*/  IMAD.MOV.U32 R25, RZ, RZ, R23 ;  /* 0x000000ffff197224 */ /* 0x000fe200078e0017 */
[----:B0-----:R-:W-:-:S05]  /*81b0*/  F2FP.BF16.F32.PACK_AB R0, RZ, R0 ;  /* 0x00000000ff00723e */ /* 0x001fca00000010ff */
[----:B------:R0:W-:Y:S01]  /*81c0*/  STG.E.U16 desc[UR36][R8.64], R0 ;  /* 0x0000000008007986 */ /* 0x0001e2000c101524 */
[----:B------:R-:W-:Y:S05]  /*81d0*/  BRA `(.L_x_691) ;  /* 0x0000000400bc7947 */ /* 0x000fea0003800000 */
.L_x_703:
[----:B------:R-:W-:-:S13]  /*81e0*/  ISETP.GT.AND P0, PT, R0, 0x1b, PT ;  /* 0x0000001b0000780c */ /* 0x000fda0003f04270 */
[----:B------:R-:W-:Y:S05]  /*81f0*/  @P0 BRA `(.L_x_712) ;  /* 0x0000000000ec0947 */ /* 0x000fea0003800000 */
[----:B------:R-:W-:-:S13]  /*8200*/  ISETP.NE.AND P0, PT, R0, 0x19, PT ;  /* 0x000000190000780c */ /* 0x000fda0003f05270 */
[----:B------:R-:W-:Y:S05]  /*8210*/  @!P0 BRA `(.L_x_713) ;  /* 0x0000000000808947 */ /* 0x000fea0003800000 */
[----:B------:R-:W-:-:S13]  /*8220*/  ISETP.NE.AND P0, PT, R0, 0x1a, PT ;  /* 0x0000001a0000780c */ /* 0x000fda0003f05270 */
[----:B------:R-:W-:Y:S05]  /*8230*/  @!P0 BRA `(.L_x_714) ;  /* 0x0000000000148947 */ /* 0x000fea0003800000 */
[----:B------:R-:W-:-:S13]  /*8240*/  ISETP.NE.AND P0, PT, R0, 0x1b, PT ;  /* 0x0000001b0000780c */ /* 0x000fda0003f05270 */
[----:B------:R-:W-:Y:S05]  /*8250*/  @P0 BRA `(.L_x_696) ;  /* 0x0000000000ec0947 */ /* 0x000fea0003800000 */
[----:B------:R0:W-:Y:S01]  /*8260*/  STG.E.U16 desc[UR36][R8.64], R5 ;  /* 0x0000000508007986 */ /* 0x0001e2000c101524 */
[----:B------:R-:W-:Y:S01]  /*8270*/  IMAD.MOV.U32 R25, RZ, RZ, R23 ;  /* 0x000000ffff197224 */ /* 0x000fe200078e0017 */
[----:B------:R-:W-:Y:S06]  /*8280*/  BRA `(.L_x_691) ;  /* 0x0000000400907947 */ /* 0x000fec0003800000 */
.L_x_714:
        /* <DEDUP_REMOVED lines=8> */
[----:B------:R-:W-:Y:S01]  /*8310*/  FADD.FTZ R0, R0, 8192 ;  /* 0x4600000000007421 */ /* 0x000fe20000010000 */
[----:B------:R-:W-:-:S04]  /*8320*/  PRMT R4, RZ, 0x7610, R4 ;  /* 0x00007610ff047816 */ /* 0x000fc80000000004 */
[----:B------:R-:W-:-:S13]  /*8330*/  LOP3.LUT P0, R0, R0, 0xff, RZ, 0xc0, !PT ;  /* 0x000000ff00007812 */ /* 0x000fda000780c0ff */
[----:B------:R-:W-:Y:S05]  /*8340*/  @!P0 BRA `(.L_x_716) ;  /* 0x0000000000248947 */ /* 0x000fea0003800000 */
[----:B------:R-:W-:Y:S05]  /*8350*/  BRA `(.L_x_718) ;  /* 0x0000000000147947 */ /* 0x000fea0003800000 */
.L_x_717:
[----:B------:R-:W-:-:S04]  /*8360*/  SHF.R.U32.HI R0, RZ, 0x14, R3 ;  /* 0x00000014ff007819 */ /* 0x000fc80000011603 */
[----:B------:R-:W-:-:S04]  /*8370*/  LOP3.LUT R0, R0, 0x1, RZ, 0xc0, !PT ;  /* 0x0000000100007812 */ /* 0x000fc800078ec0ff */
[----:B------:R-:W-:-:S04]  /*8380*/  IADD3 R0, PT, PT, R3, 0x487ffff, R0 ;  /* 0x0487ffff03007810 */ /* 0x000fc80007ffe000 */
[----:B------:R-:W-:-:S04]  /*8390*/  SHF.R.U32.HI R0, RZ, 0x14, R0 ;  /* 0x00000014ff007819 */ /* 0x000fc80000011600 */
[----:B------:R-:W-:-:S07]  /*83a0*/  LOP3.LUT R0, R0, 0xff, RZ, 0xc0, !PT ;  /* 0x000000ff00007812 */ /* 0x000fce00078ec0ff */
.L_x_718:
[----:B------:R-:W-:-:S04]  /*83b0*/  SHF.R.U32.HI R3, RZ, 0x18, R3 ;  /* 0x00000018ff037819 */ /* 0x000fc80000011603 */
[----:B------:R-:W-:-:S04]  /*83c0*/  LOP3.LUT R0, R0, 0x80, R3, 0xf8, !PT ;  /* 0x0000008000007812 */ /* 0x000fc800078ef803 */
[----:B------:R-:W-:-:S07]  /*83d0*/  PRMT R4, R0, 0x7610, R4 ;  /* 0x0000761000047816 */ /* 0x000fce0000000004 */
.L_x_716:
[----:B------:R-:W-:Y:S05]  /*83e0*/  BSYNC.RECONVERGENT B0 ;  /* 0x0000000000007941 */ /* 0x000fea0003800200 */
.L_x_715:
[----:B------:R0:W-:Y:S01]  /*83f0*/  STG.E.U8 desc[UR36][R8.64], R4 ;  /* 0x0000000408007986 */ /* 0x0001e2000c101124 */
[----:B------:R-:W-:Y:S01]  /*8400*/  IMAD.MOV.U32 R25, RZ, RZ, R23 ;  /* 0x000000ffff197224 */ /* 0x000fe200078e0017 */
[----:B------:R-:W-:Y:S06]  /*8410*/  BRA `(.L_x_691) ;  /* 0x00000004002c7947 */ /* 0x000fec0003800000 */
.L_x_713:
        /* <DEDUP_REMOVED lines=13> */
.L_x_721:
[----:B------:R-:W-:-:S04]  /*84f0*/  SHF.R.U32.HI R0, RZ, 0x15, R3 ;  /* 0x00000015ff007819 */ /* 0x000fc80000011603 */
[----:B------:R-:W-:-:S04]  /*8500*/  LOP3.LUT R0, R0, 0x1, RZ, 0xc0, !PT ;  /* 0x0000000100007812 */ /* 0x000fc800078ec0ff */
[----:B------:R-:W-:-:S04]  /*8510*/  IADD3 R0, PT, PT, R3, 0x88fffff, R0 ;  /* 0x088fffff03007810 */ /* 0x000fc80007ffe000 */
[----:B------:R-:W-:-:S04]  /*8520*/  SHF.R.U32.HI R0, RZ, 0x15, R0 ;  /* 0x00000015ff007819 */ /* 0x000fc80000011600 */
[----:B------:R-:W-:-:S07]  /*8530*/  LOP3.LUT R0, R0, 0xff, RZ, 0xc0, !PT ;  /* 0x000000ff00007812 */ /* 0x000fce00078ec0ff */
.L_x_722:
[----:B------:R-:W-:-:S04]  /*8540*/  SHF.R.U32.HI R3, RZ, 0x18, R3 ;  /* 0x00000018ff037819 */ /* 0x000fc80000011603 */
[----:B------:R-:W-:-:S04]  /*8550*/  LOP3.LUT R0, R0, 0x80, R3, 0xf8, !PT ;  /* 0x0000008000007812 */ /* 0x000fc800078ef803 */
[----:B------:R-:W-:-:S07]  /*8560*/  PRMT R4, R0, 0x7610, R4 ;  /* 0x0000761000047816 */ /* 0x000fce0000000004 */
.L_x_720:
[----:B------:R-:W-:Y:S05]  /*8570*/  BSYNC.RECONVERGENT B0 ;  /* 0x0000000000007941 */ /* 0x000fea0003800200 */
.L_x_719:
[----:B------:R0:W-:Y:S01]  /*8580*/  STG.E.U8 desc[UR36][R8.64], R4 ;  /* 0x0000000408007986 */ /* 0x0001e2000c101124 */
[----:B------:R-:W-:Y:S01]  /*8590*/  IMAD.MOV.U32 R25, RZ, RZ, R23 ;  /* 0x000000ffff197224 */ /* 0x000fe200078e0017 */
[----:B------:R-:W-:Y:S06]  /*85a0*/  BRA `(.L_x_691) ;  /* 0x0000000000c87947 */ /* 0x000fec0003800000 */
.L_x_712:
[----:B------:R-:W-:-:S13]  /*85b0*/  ISETP.NE.AND P0, PT, R0, 0x1c, PT ;  /* 0x0000001c0000780c */ /* 0x000fda0003f05270 */
[----:B------:R-:W-:Y:S05]  /*85c0*/  @!P0 BRA `(.L_x_723) ;  /* 0x0000000000b48947 */ /* 0x000fea0003800000 */
[----:B------:R-:W-:-:S13]  /*85d0*/  ISETP.NE.AND P0, PT, R0, 0x1d, PT ;  /* 0x0000001d0000780c */ /* 0x000fda0003f05270 */
[----:B------:R-:W-:Y:S05]  /*85e0*/  @!P0 BRA `(.L_x_724) ;  /* 0x0000000000948947 */ /* 0x000fea0003800000 */
[----:B------:R-:W-:-:S13]  /*85f0*/  ISETP.NE.AND P0, PT, R0, 0x2c, PT ;  /* 0x0000002c0000780c */ /* 0x000fda0003f05270 */
[----:B------:R-:W-:Y:S05]  /*8600*/  @!P0 BRA `(.L_x_725) ;  /* 0x0000000000488947 */ /* 0x000fea0003800000 */
.L_x_696:
        /* <DEDUP_REMOVED lines=16> */
.L_x_726:
[----:B------:R-:W-:Y:S01]  /*8710*/  IMAD.MOV.U32 R25, RZ, RZ, R23 ;  /* 0x000000ffff197224 */ /* 0x000fe200078e0017 */
[----:B------:R-:W-:Y:S06]  /*8720*/  BRA `(.L_x_691) ;  /* 0x0000000000687947 */ /* 0x000fec0003800000 */
.L_x_725:
[----:B------:R-:W0:Y:S01]  /*8730*/  I2F.S16 R6, R5 ;  /* 0x0000000500067306 */ /* 0x000e220000101400 */
[----:B------:R-:W-:Y:S01]  /*8740*/  IMAD.MOV.U32 R25, RZ, RZ, R23 ;  /* 0x000000ffff197224 */ /* 0x000fe200078e0017 */
        /* <DEDUP_REMOVED lines=15> */
.L_x_724:
[----:B------:R-:W-:Y:S01]  /*8840*/  PRMT R5, R5, 0x9910, RZ ;  /* 0x0000991005057816 */ /* 0x000fe200000000ff */
[----:B------:R-:W-:-:S04]  /*8850*/  IMAD.MOV.U32 R25, RZ, RZ, R23 ;  /* 0x000000ffff197224 */ /* 0x000fc800078e0017 */
[----:B------:R-:W-:-:S05]  /*8860*/  IMAD.MOV.U32 R4, RZ, RZ, R5 ;  /* 0x000000ffff047224 */ /* 0x000fca00078e0005 */
[----:B------:R-:W-:-:S05]  /*8870*/  SHF.R.S32.HI R5, RZ, 0x1f, R4 ;  /* 0x0000001fff057819 */ /* 0x000fca0000011404 */
[----:B------:R0:W-:Y:S01]  /*8880*/  STG.E.64 desc[UR36][R8.64], R4 ;  /* 0x0000000408007986 */ /* 0x0001e2000c101b24 */
[----:B------:R-:W-:Y:S05]  /*8890*/  BRA `(.L_x_691) ;  /* 0x00000000000c7947 */ /* 0x000fea0003800000 */
.L_x_723:
[----:B------:R-:W-:Y:S01]  /*88a0*/  PRMT R3, R5, 0x9910, RZ ;  /* 0x0000991005037816 */ /* 0x000fe200000000ff */
[----:B------:R-:W-:-:S04]  /*88b0*/  IMAD.MOV.U32 R25, RZ, RZ, R23 ;  /* 0x000000ffff197224 */ /* 0x000fc800078e0017 */
[----:B------:R0:W-:Y:S03]  /*88c0*/  STG.E desc[UR36][R8.64], R3 ;  /* 0x0000000308007986 */ /* 0x0001e6000c101924 */
.L_x_691:
[----:B------:R-:W-:Y:S05]  /*88d0*/  BSYNC.RECONVERGENT B6 ;  /* 0x0000000000067941 */ /* 0x000fea0003800200 */
.L_x_690:
[----:B------:R-:W-:Y:S01]  /*88e0*/  ISETP.GE.AND P0, PT, R25, R16, PT ;  /* 0x000000101900720c */ /* 0x000fe20003f06270 */
[----:B------:R-:W-:-:S12]  /*88f0*/  BSSY.RECONVERGENT B6, `(.L_x_727) ;  /* 0x00001d8000067945 */ /* 0x000fd80003800200 */
[----:B------:R-:W-:Y:S05]  /*8900*/  @P0 BRA `(.L_x_728) ;  /* 0x0000001c00580947 */ /* 0x000fea0003800000 */
[----:B------:R-:W5:Y:S01]  /*8910*/  LDCU UR4, c[0x0][0x3b4] ;  /* 0x00007680ff0477ac */ /* 0x000f620008000800 */
[----:B01234-:R-:W0:Y:S01]  /*8920*/  LDC.64 R8, c[0x0][0x388] ;  /* 0x0000e200ff087b82 */ /* 0x01fe220000000a00 */
[----:B------:R-:W-:Y:S01]  /*8930*/  IMAD R0, R2, 0x200, R25 ;  /* 0x0000020002007824 */ /* 0x000fe200078e0219 */
[----:B------:R-:W-:-:S03]  /*8940*/  PRMT R4, R17, 0x9910, RZ ;  /* 0x0000991011047816 */ /* 0x000fc600000000ff */
[----:B-----5:R-:W-:Y:S02]  /*8950*/  IMAD R3, R0, UR4, RZ ;  /* 0x0000000400037c24 */ /* 0x020fe4000f8e02ff */
[----:B------:R-:W-:-:S05]  /*8960*/  IMAD.MOV.U32 R0, RZ, RZ, R4 ;  /* 0x000000ffff007224 */ /* 0x000fca00078e0004 */
[----:B------:R-:W-:Y:S02]  /*8970*/  ISETP.GT.AND P1, PT, R0, 0x9, PT ;  /* 0x000000090000780c */ /* 0x000fe40003f24270 */
[----:B0-----:R-:W-:-:S05]  /*8980*/  IADD3 R8, P0, PT, R3, R8, RZ ;  /* 0x0000000803087210 */ /* 0x001fca0007f1e0ff */
        /* <DEDUP_REMOVED lines=11> */
[----:B------:R-:W-:Y:S05]  /*8a40*/  BRA `(.L_x_734) ;  /* 0x0000000c00547947 */ /* 0x000fea0003800000 */
.L_x_732:
[----:B------:R0:W-:Y:S01]  /*8a50*/  STG.E.U8 desc[UR36][R8.64], R22 ;  /* 0x0000001608007986 */ /* 0x0001e2000c101124 */
[----:B------:R-:W-:Y:S05]  /*8a60*/  BRA `(.L_x_734) ;  /* 0x0000000c004c7947 */ /* 0x000fea0003800000 */
.L_x_731:
[----:B------:R-:W-:-:S13]  /*8a70*/  ISETP.NE.AND P0, PT, R0, 0x2, PT ;  /* 0x000000020000780c */ /* 0x000fda0003f05270 */
[----:B------:R-:W-:Y:S05]  /*8a80*/  @!P0 BRA `(.L_x_735) ;  /* 0x00000000002c8947 */ /* 0x000fea0003800000 */
[----:B------:R-:W-:-:S13]  /*8a90*/  ISETP.NE.AND P0, PT, R0, 0x3, PT ;  /* 0x000000030000780c */ /* 0x000fda0003f05270 */
[----:B------:R-:W-:Y:S05]  /*8aa0*/  @!P0 BRA `(.L_x_736) ;  /* 0x0000000000188947 */ /* 0x000fea0003800000 */
[----:B------:R-:W-:-:S13]  /*8ab0*/  ISETP.NE.AND P0, PT, R0, 0x4, PT ;  /* 0x000000040000780c */ /* 0x000fda0003f05270 */
[----:B------:R-:W-:Y:S05]  /*8ac0*/  @P0 BRA `(.L_x_733) ;  /* 0x0000000800500947 */ /* 0x000fea0003800000 */
[----:B------:R-:W-:-:S04]  /*8ad0*/  PRMT R4, R22, 0x9910, RZ ;  /* 0x0000991016047816 */ /* 0x000fc800000000ff */
[----:B------:R-:W-:-:S05]  /*8ae0*/  SHF.R.S32.HI R5, RZ, 0x1f, R4 ;  /* 0x0000001fff057819 */ /* 0x000fca0000011404 */
[----:B------:R0:W-:Y:S01]  /*8af0*/  STG.E.64 desc[UR36][R8.64], R4 ;  /* 0x0000000408007986 */ /* 0x0001e2000c101b24 */
[----:B------:R-:W-:Y:S05]  /*8b00*/  BRA `(.L_x_734) ;  /* 0x0000000c00247947 */ /* 0x000fea0003800000 */
.L_x_736:
[----:B------:R-:W-:-:S05]  /*8b10*/  PRMT R3, R22, 0x9910, RZ ;  /* 0x0000991016037816 */ /* 0x000fca00000000ff */
[----:B------:R0:W-:Y:S01]  /*8b20*/  STG.E desc[UR36][R8.64], R3 ;  /* 0x0000000308007986 */ /* 0x0001e2000c101924 */
[----:B------:R-:W-:Y:S05]  /*8b30*/  BRA `(.L_x_734) ;  /* 0x0000000c00187947 */ /* 0x000fea0003800000 */
.L_x_735:
[----:B------:R0:W-:Y:S01]  /*8b40*/  STG.E.U16 desc[UR36][R8.64], R22 ;  /* 0x0000001608007986 */ /* 0x0001e2000c101524 */
[----:B------:R-:W-:Y:S05]  /*8b50*/  BRA `(.L_x_734) ;  /* 0x0000000c00107947 */ /* 0x000fea0003800000 */
.L_x_730:
[----:B------:R-:W-:-:S13]  /*8b60*/  ISETP.GT.AND P0, PT, R0, 0x6, PT ;  /* 0x000000060000780c */ /* 0x000fda0003f04270 */
[----:B------:R-:W-:Y:S05]  /*8b70*/  @P0 BRA `(.L_x_737) ;  /* 0x00000000002c0947 */ /* 0x000fea0003800000 */
[----:B------:R-:W-:-:S13]  /*8b80*/  ISETP.NE.AND P0, PT, R0, 0x5, PT ;  /* 0x000000050000780c */ /* 0x000fda0003f05270 */
[----:B------:R-:W-:Y:S05]  /*8b90*/  @!P0 BRA `(.L_x_738) ;  /* 0x0000000000148947 */ /* 0x000fea0003800000 */
[----:B------:R-:W-:-:S13]  /*8ba0*/  ISETP.NE.AND P0, PT, R0, 0x6, PT ;  /* 0x000000060000780c */ /* 0x000fda0003f05270 */
[----:B------:R-:W-:Y:S05]  /*8bb0*/  @P0 BRA `(.L_x_733) ;  /* 0x0000000800140947 */ /* 0x000fea0003800000 */
[----:B------:R-:W0:Y:S02]  /*8bc0*/  I2F.S16 R3, R22 ;  /* 0x0000001600037306 */ /* 0x000e240000101400 */
[----:B0-----:R1:W-:Y:S01]  /*8bd0*/  STG.E desc[UR36][R8.64], R3 ;  /* 0x0000000308007986 */ /* 0x0013e2000c101924 */
[----:B------:R-:W-:Y:S05]  /*8be0*/  BRA `(.L_x_734) ;  /* 0x0000000800ec7947 */ /* 0x000fea0003800000 */
.L_x_738:
[----:B------:R-:W0:Y:S02]  /*8bf0*/  I2F.S16 R0, R22 ;  /* 0x0000001600007306 */ /* 0x000e240000101400 */
[----:B0-----:R-:W-:-:S05]  /*8c00*/  F2FP.F16.F32.PACK_AB R0, RZ, R0 ;  /* 0x00000000ff00723e */ /* 0x001fca00000000ff */
[----:B------:R0:W-:Y:S01]  /*8c10*/  STG.E.U16 desc[UR36][R8.64], R0 ;  /* 0x0000000008007986 */ /* 0x0001e2000c101524 */
[----:B------:R-:W-:Y:S05]  /*8c20*/  BRA `(.L_x_734) ;  /* 0x0000000800dc7947 */ /* 0x000fea0003800000 */
.L_x_737:
[----:B------:R-:W-:-:S13]  /*8c30*/  ISETP.NE.AND P0, PT, R0, 0x7, PT ;  /* 0x000000070000780c */ /* 0x000fda0003f05270 */
[----:B------:R-:W-:Y:S05]  /*8c40*/  @!P0 BRA `(.L_x_739) ;  /* 0x0000000000348947 */ /* 0x000fea0003800000 */
[----:B------:R-:W-:-:S13]  /*8c50*/  ISETP.NE.AND P0, PT, R0, 0x8, PT ;  /* 0x000000080000780c */ /* 0x000fda0003f05270 */
[----:B------:R-:W-:Y:S05]  /*8c60*/  @!P0 BRA `(.L_x_740) ;  /* 0x0000000000188947 */ /* 0x000fea0003800000 */
[----:B------:R-:W-:-:S13]  /*8c70*/  ISETP.NE.AND P0, PT, R0, 0x9, PT ;  /* 0x000000090000780c */ /* 0x000fda0003f05270 */
[----:B------:R-:W-:Y:S05]  /*8c80*/  @P0 BRA `(.L_x_733) ;  /* 0x0000000400e00947 */ /* 0x000fea0003800000 */
[----:B------:R-:W0:Y:S01]  /*8c90*/  I2F.S16 R22, R22 ;  /* 0x0000001600167306 */ /* 0x000e220000101400 */
[----:B------:R-:W-:-:S05]  /*8ca0*/  IMAD.MOV.U32 R23, RZ, RZ, RZ ;  /* 0x000000ffff177224 */ /* 0x000fca00078e00ff */
[----:B0-----:R3:W-:Y:S01]  /*8cb0*/  STG.E.64 desc[UR36][R8.64], R22 ;  /* 0x0000001608007986 */ /* 0x0017e2000c101b24 */
[----:B------:R-:W-:Y:S05]  /*8cc0*/  BRA `(.L_x_734) ;  /* 0x0000000800b47947 */ /* 0x000fea0003800000 */
.L_x_740:
[----:B------:R-:W0:Y:S02]  /*8cd0*/  I2F.S16 R22, R22 ;  /* 0x0000001600167306 */ /* 0x000e240000101400 */
[----:B0-----:R-:W-:-:S04]  /*8ce0*/  F2FP.F16.F32.PACK_AB R3, RZ, R22 ;  /* 0x00000016ff03723e */ /* 0x001fc800000000ff */
[----:B------:R-:W-:-:S05]  /*8cf0*/  PRMT R3, R3, 0x5410, RZ ;  /* 0x0000541003037816 */ /* 0x000fca00000000ff */
[----:B------:R2:W-:Y:S01]  /*8d00*/  STG.E desc[UR36][R8.64], R3 ;  /* 0x0000000308007986 */ /* 0x0005e2000c101924 */
[----:B------:R-:W-:Y:S05]  /*8d10*/  BRA `(.L_x_734) ;  /* 0x0000000800a07947 */ /* 0x000fea0003800000 */
.L_x_739:
[----:B------:R-:W0:Y:S02]  /*8d20*/  I2F.F64.S16 R22, R22 ;  /* 0x0000001600167312 */ /* 0x000e240000101c00 */
[----:B0-----:R4:W-:Y:S01]  /*8d30*/  STG.E.64 desc[UR36][R8.64], R22 ;  /* 0x0000001608007986 */ /* 0x0019e2000c101b24 */
[----:B------:R-:W-:Y:S05]  /*8d40*/  BRA `(.L_x_734) ;  /* 0x0000000800947947 */ /* 0x000fea0003800000 */
.L_x_729:
[----:B------:R-:W-:-:S13]  /*8d50*/  ISETP.GT.AND P0, PT, R0, 0x18, PT ;  /* 0x000000180000780c */ /* 0x000fda0003f04270 */
[----:B------:R-:W-:Y:S05]  /*8d60*/  @!P0 BRA `(.L_x_741) ;  /* 0x0000000400548947 */ /* 0x000fea0003800000 */
        /* <DEDUP_REMOVED lines=9> */
[----:B------:R-:W-:Y:S05]  /*8e00*/  BRA `(.L_x_734) ;  /* 0x0000000800647947 */ /* 0x000fea0003800000 */
.L_x_744:
        /* <DEDUP_REMOVED lines=17> */
.L_x_747:
[----:B------:R-:W-:-:S04]  /*8f20*/  SHF.R.U32.HI R3, RZ, 0x18, R5 ;  /* 0x00000018ff037819 */ /* 0x000fc80000011605 */
[----:B------:R-:W-:-:S04]  /*8f30*/  LOP3.LUT R0, R0, 0x80, R3, 0xf8, !PT ;  /* 0x0000008000007812 */ /* 0x000fc800078ef803 */
[----:B------:R-:W-:-:S07]  /*8f40*/  PRMT R4, R0, 0x7610, R4 ;  /* 0x0000761000047816 */ /* 0x000fce0000000004 */
.L_x_746:
[----:B------:R-:W-:Y:S05]  /*8f50*/  BSYNC.RECONVERGENT B0 ;  /* 0x0000000000007941 */ /* 0x000fea0003800200 */
.L_x_745:
[----:B------:R0:W-:Y:S01]  /*8f60*/  STG.E.U8 desc[UR36][R8.64], R4 ;  /* 0x0000000408007986 */ /* 0x0001e2000c101124 */
[----:B------:R-:W-:Y:S05]  /*8f70*/  BRA `(.L_x_734) ;  /* 0x0000000800087947 */ /* 0x000fea0003800000 */
.L_x_743:
        /* <DEDUP_REMOVED lines=17> */
.L_x_750:
[----:B------:R-:W-:-:S04]  /*9090*/  SHF.R.U32.HI R3, RZ, 0x18, R5 ;  /* 0x00000018ff037819 */ /* 0x000fc80000011605 */
[----:B------:R-:W-:-:S04]  /*90a0*/  LOP3.LUT R0, R0, 0x80, R3, 0xf8, !PT ;  /* 0x0000008000007812 */ /* 0x000fc800078ef803 */
[----:B------:R-:W-:-:S07]  /*90b0*/  PRMT R4, R0, 0x7610, R4 ;  /* 0x0000761000047816 */ /* 0x000fce0000000004 */
.L_x_749:
[----:B------:R-:W-:Y:S05]  /*90c0*/  BSYNC.RECONVERGENT B0 ;  /* 0x0000000000007941 */ /* 0x000fea0003800200 */
.L_x_748:
[----:B------:R0:W-:Y:S01]  /*90d0*/  STG.E.U8 desc[UR36][R8.64], R4 ;  /* 0x0000000408007986 */ /* 0x0001e2000c101124 */
[----:B------:R-:W-:Y:S05]  /*90e0*/  BRA `(.L_x_734) ;  /* 0x0000000400ac7947 */ /* 0x000fea0003800000 */
.L_x_742:
[----:B------:R-:W-:-:S13]  /*90f0*/  ISETP.NE.AND P0, PT, R0, 0x1c, PT ;  /* 0x0000001c0000780c */ /* 0x000fda0003f05270 */
[----:B------:R-:W-:Y:S05]  /*9100*/  @!P0 BRA `(.L_x_751) ;  /* 0x0000000000608947 */ /* 0x000fea0003800000 */
[----:B------:R-:W-:-:S13]  /*9110*/  ISETP.NE.AND P0, PT, R0, 0x1d, PT ;  /* 0x0000001d0000780c */ /* 0x000fda0003f05270 */
[----:B------:R-:W-:Y:S05]  /*9120*/  @!P0 BRA `(.L_x_752) ;  /* 0x0000000000488947 */ /* 0x000fea0003800000 */
[----:B------:R-:W-:-:S13]  /*9130*/  ISETP.NE.AND P0, PT, R0, 0x2c, PT ;  /* 0x0000002c0000780c */ /* 0x000fda0003f05270 */
[----:B------:R-:W-:Y:S05]  /*9140*/  @P0 BRA `(.L_x_733) ;  /* 0x0000000000b00947 */ /* 0x000fea0003800000 */
        /* <DEDUP_REMOVED lines=16> */
.L_x_752:
[----:B------:R-:W-:-:S04]  /*9250*/  PRMT R4, R22, 0x9910, RZ ;  /* 0x0000991016047816 */ /* 0x000fc800000000ff */
[----:B------:R-:W-:-:S05]  /*9260*/  SHF.R.S32.HI R5, RZ, 0x1f, R4 ;  /* 0x0000001fff057819 */ /* 0x000fca0000011404 */
[----:B------:R0:W-:Y:S01]  /*9270*/  STG.E.64 desc[UR36][R8.64], R4 ;  /* 0x0000000408007986 */ /* 0x0001e2000c101b24 */
[----:B------:R-:W-:Y:S05]  /*9280*/  BRA `(.L_x_734) ;  /* 0x0000000400447947 */ /* 0x000fea0003800000 */
.L_x_751:
[----:B------:R-:W-:-:S05]  /*9290*/  PRMT R3, R22, 0x9910, RZ ;  /* 0x0000991016037816 */ /* 0x000fca00000000ff */
[----:B------:R0:W-:Y:S01]  /*92a0*/  STG.E desc[UR36][R8.64], R3 ;  /* 0x0000000308007986 */ /* 0x0001e2000c101924 */
[----:B------:R-:W-:Y:S05]  /*92b0*/  BRA `(.L_x_734) ;  /* 0x0000000400387947 */ /* 0x000fea0003800000 */
.L_x_741:
[----:B------:R-:W-:-:S13]  /*92c0*/  ISETP.GT.AND P0, PT, R0, 0xe, PT ;  /* 0x0000000e0000780c */ /* 0x000fda0003f04270 */
[----:B------:R-:W-:Y:S05]  /*92d0*/  @P0 BRA `(.L_x_753) ;  /* 0x0000000000340947 */ /* 0x000fea0003800000 */
[----:B------:R-:W-:-:S13]  /*92e0*/  ISETP.NE.AND P0, PT, R0, 0xa, PT ;  /* 0x0000000a0000780c */ /* 0x000fda0003f05270 */
[----:B------:R-:W-:Y:S05]  /*92f0*/  @!P0 BRA `(.L_x_754) ;  /* 0x00000000001c8947 */ /* 0x000fea0003800000 */
[----:B------:R-:W-:-:S13]  /*9300*/  ISETP.NE.AND P0, PT, R0, 0xb, PT ;  /* 0x0000000b0000780c */ /* 0x000fda0003f05270 */
[----:B------:R-:W-:Y:S05]  /*9310*/  @P0 BRA `(.L_x_733) ;  /* 0x00000000003c0947 */ /* 0x000fea0003800000 */
[----:B------:R-:W-:-:S04]  /*9320*/  PRMT R0, R22, 0x9910, RZ ;  /* 0x0000991016007816 */ /* 0x000fc800000000ff */
[----:B------:R-:W-:-:S04]  /*9330*/  ISETP.NE.AND P0, PT, R0, RZ, PT ;  /* 0x000000ff0000720c */ /* 0x000fc80003f05270 */
[----:B------:R-:W-:-:S05]  /*9340*/  SEL R3, RZ, 0x1, !P0 ;  /* 0x00000001ff037807 */ /* 0x000fca0004000000 */
[----:B------:R0:W-:Y:S01]  /*9350*/  STG.E.U8 desc[UR36][R8.64], R3 ;  /* 0x0000000308007986 */ /* 0x0001e2000c101124 */
[----:B------:R-:W-:Y:S05]  /*9360*/  BRA `(.L_x_734) ;  /* 0x00000004000c7947 */ /* 0x000fea0003800000 */
.L_x_754:
[----:B------:R-:W0:Y:S01]  /*9370*/  I2F.F64.S16 R4, R22 ;  /* 0x0000001600047312 */ /* 0x000e220000101c00 */
[----:B------:R-:W-:-:S05]  /*9380*/  CS2R R6, SRZ ;  /* 0x0000000000067805 */ /* 0x000fca000001ff00 */
[----:B0-----:R0:W-:Y:S01]  /*9390*/  STG.E.128 desc[UR36][R8.64], R4 ;  /* 0x0000000408007986 */ /* 0x0011e2000c101d24 */
[----:B------:R-:W-:Y:S05]  /*93a0*/  BRA `(.L_x_734) ;  /* 0x0000000000fc7947 */ /* 0x000fea0003800000 */
.L_x_753:
[----:B------:R-:W-:-:S13]  /*93b0*/  ISETP.NE.AND P0, PT, R0, 0xf, PT ;  /* 0x0000000f0000780c */ /* 0x000fda0003f05270 */
[----:B------:R-:W-:Y:S05]  /*93c0*/  @!P0 BRA `(.L_x_755) ;  /* 0x0000000000e88947 */ /* 0x000fea0003800000 */
[----:B------:R-:W-:-:S13]  /*93d0*/  ISETP.NE.AND P0, PT, R0, 0x17, PT ;  /* 0x000000170000780c */ /* 0x000fda0003f05270 */
[----:B------:R-:W-:Y:S05]  /*93e0*/  @!P0 BRA `(.L_x_756) ;  /* 0x0000000000908947 */ /* 0x000fea0003800000 */
[----:B------:R-:W-:-:S13]  /*93f0*/  ISETP.NE.AND P0, PT, R0, 0x18, PT ;  /* 0x000000180000780c */ /* 0x000fda0003f05270 */
[----:B------:R-:W-:Y:S05]  /*9400*/  @!P0 BRA `(.L_x_757) ;  /* 0x0000000000448947 */ /* 0x000fea0003800000 */
.L_x_733:
        /* <DEDUP_REMOVED lines=16> */
.L_x_758:
[----:B------:R-:W-:Y:S05]  /*9510*/  BRA `(.L_x_734) ;  /* 0x0000000000a07947 */ /* 0x000fea0003800000 */
.L_x_757:
        /* <DEDUP_REMOVED lines=13> */
.L_x_760:
[----:B------:R-:W-:Y:S05]  /*95f0*/  BSYNC.RECONVERGENT B0 ;  /* 0x0000000000007941 */ /* 0x000fea0003800200 */
.L_x_759:
[----:B------:R-:W-:-:S05]  /*9600*/  LOP3.LUT R3, R0, 0x80, R3, 0xf8, !PT ;  /* 0x0000008000037812 */ /* 0x000fca00078ef803 */
[----:B------:R0:W-:Y:S01]  /*9610*/  STG.E.U8 desc[UR36][R8.64], R3 ;  /* 0x0000000308007986 */ /* 0x0001e2000c101124 */
[----:B------:R-:W-:Y:S05]  /*9620*/  BRA `(.L_x_734) ;  /* 0x00000000005c7947 */ /* 0x000fea0003800000 */
.L_x_756:
        /* <DEDUP_REMOVED lines=12> */
.L_x_762:
[----:B------:R-:W-:Y:S01]  /*96f0*/  IMAD.MOV.U32 R0, RZ, RZ, 0x7f ;  /* 0x0000007fff007424 */ /* 0x000fe200078e00ff */
[----:B------:R-:W-:-:S04]  /*9700*/  ISETP.GT.U32.AND P0, PT, R3, 0x7f800000, PT ;  /* 0x7f8000000300780c */ /* 0x000fc80003f04070 */
[----:B------:R-:W-:-:S09]  /*9710*/  SEL R0, R0, 0x7c, P0 ;  /* 0x0000007c00007807 */ /* 0x000fd20000000000 */
.L_x_763:
[----:B------:R-:W-:Y:S05]  /*9720*/  BSYNC.RECONVERGENT B0 ;  /* 0x0000000000007941 */ /* 0x000fea0003800200 */
.L_x_761:
[----:B------:R-:W-:-:S04]  /*9730*/  SHF.R.U32.HI R3, RZ, 0x18, R5 ;  /* 0x00000018ff037819 */ /* 0x000fc80000011605 */
[----:B------:R-:W-:-:S05]  /*9740*/  LOP3.LUT R3, R0, 0x80, R3, 0xf8, !PT ;  /* 0x0000008000037812 */ /* 0x000fca00078ef803 */
[----:B------:R0:W-:Y:S01]  /*9750*/  STG.E.U8 desc[UR36][R8.64], R3 ;  /* 0x0000000308007986 */ /* 0x0001e2000c101124 */
[----:B------:R-:W-:Y:S05]  /*9760*/  BRA `(.L_x_734) ;  /* 0x00000000000c7947 */ /* 0x000fea0003800000 */
.L_x_755:
[----:B------:R-:W0:Y:S02]  /*9770*/  I2F.S16 R0, R22 ;  /* 0x0000001600007306 */ /* 0x000e240000101400 */
[----:B0-----:R-:W-:-:S05]  /*9780*/  F2FP.BF16.F32.PACK_AB R0, RZ, R0 ;  /* 0x00000000ff00723e */ /* 0x001fca00000010ff */
[----:B------:R0:W-:Y:S02]  /*9790*/  STG.E.U16 desc[UR36][R8.64], R0 ;  /* 0x0000000008007986 */ /* 0x0001e4000c101524 */
.L_x_734:
[----:B------:R-:W-:-:S05]  /*97a0*/  VIADD R25, R25, 0x80 ;  /* 0x0000008019197836 */ /* 0x000fca0000000000 */
[----:B------:R-:W-:-:S13]  /*97b0*/  ISETP.GE.AND P0, PT, R25, R16, PT ;  /* 0x000000101900720c */ /* 0x000fda0003f06270 */
        /* <DEDUP_REMOVED lines=21> */
.L_x_767:
[----:B------:R4:W-:Y:S01]  /*9910*/  STG.E.U8 desc[UR36][R8.64], R18 ;  /* 0x0000001208007986 */ /* 0x0009e2000c101124 */
[----:B------:R-:W-:Y:S05]  /*9920*/  BRA `(.L_x_769) ;  /* 0x0000000c004c7947 */ /* 0x000fea0003800000 */
.L_x_766:
        /* <DEDUP_REMOVED lines=10> */
.L_x_771:
[----:B------:R-:W-:-:S05]  /*99d0*/  PRMT R3, R18, 0x9910, RZ ;  /* 0x0000991012037816 */ /* 0x000fca00000000ff */
[----:B------:R2:W-:Y:S01]  /*99e0*/  STG.E desc[UR36][R8.64], R3 ;  /* 0x0000000308007986 */ /* 0x0005e2000c101924 */
[----:B------:R-:W-:Y:S05]  /*99f0*/  BRA `(.L_x_769) ;  /* 0x0000000c00187947 */ /* 0x000fea0003800000 */
.L_x_770:
[----:B------:R0:W-:Y:S01]  /*9a00*/  STG.E.U16 desc[UR36][R8.64], R18 ;  /* 0x0000001208007986 */ /* 0x0001e2000c101524 */
[----:B------:R-:W-:Y:S05]  /*9a10*/  BRA `(.L_x_769) ;  /* 0x0000000c00107947 */ /* 0x000fea0003800000 */
.L_x_765:
        /* <DEDUP_REMOVED lines=9> */
.L_x_773:
[----:B------:R-:W0:Y:S02]  /*9ab0*/  I2F.S16 R0, R18 ;  /* 0x0000001200007306 */ /* 0x000e240000101400 */
[----:B0-----:R-:W-:-:S05]  /*9ac0*/  F2FP.F16.F32.PACK_AB R0, RZ, R0 ;  /* 0x00000000ff00723e */ /* 0x001fca00000000ff */
[----:B------:R0:W-:Y:S01]  /*9ad0*/  STG.E.U16 desc[UR36][R8.64], R0 ;  /* 0x0000000008007986 */ /* 0x0001e2000c101524 */
[----:B------:R-:W-:Y:S05]  /*9ae0*/  BRA `(.L_x_769) ;  /* 0x0000000800dc7947 */ /* 0x000fea0003800000 */
.L_x_772:
        /* <DEDUP_REMOVED lines=10> */
.L_x_775:
[----:B------:R-:W0:Y:S02]  /*9b90*/  I2F.S16 R18, R18 ;  /* 0x0000001200127306 */ /* 0x000e240000101400 */
[----:B0-----:R-:W-:-:S04]  /*9ba0*/  F2FP.F16.F32.PACK_AB R3, RZ, R18 ;  /* 0x00000012ff03723e */ /* 0x001fc800000000ff */
[----:B------:R-:W-:-:S05]  /*9bb0*/  PRMT R3, R3, 0x5410, RZ ;  /* 0x0000541003037816 */ /* 0x000fca00000000ff */
[----:B------:R0:W-:Y:S01]  /*9bc0*/  STG.E desc[UR36][R8.64], R3 ;  /* 0x0000000308007986 */ /* 0x0001e2000c101924 */
[----:B------:R-:W-:Y:S05]  /*9bd0*/  BRA `(.L_x_769) ;  /* 0x0000000800a07947 */ /* 0x000fea0003800000 */
.L_x_774:
[----:B------:R-:W0:Y:S02]  /*9be0*/  I2F.F64.S16 R4, R18 ;  /* 0x0000001200047312 */ /* 0x000e240000101c00 */
[----:B0-----:R0:W-:Y:S01]  /*9bf0*/  STG.E.64 desc[UR36][R8.64], R4 ;  /* 0x0000000408007986 */ /* 0x0011e2000c101b24 */
[----:B------:R-:W-:Y:S05]  /*9c00*/  BRA `(.L_x_769) ;  /* 0x0000000800947947 */ /* 0x000fea0003800000 */
.L_x_764:
        /* <DEDUP_REMOVED lines=12> */
.L_x_779:
        /* <DEDUP_REMOVED lines=17> */
.L_x_782:
[----:B------:R-:W-:-:S04]  /*9de0*/  SHF.R.U32.HI R3, RZ, 0x18, R5 ;  /* 0x00000018ff037819 */ /* 0x000fc80000011605 */
[----:B------:R-:W-:-:S04]  /*9df0*/  LOP3.LUT R0, R0, 0x80, R3, 0xf8, !PT ;  /* 0x0000008000007812 */ /* 0x000fc800078ef803 */
[----:B------:R-:W-:-:S07]  /*9e00*/  PRMT R4, R0, 0x7610, R4 ;  /* 0x0000761000047816 */ /* 0x000fce0000000004 */
.L_x_781:
[----:B------:R-:W-:Y:S05]  /*9e10*/  BSYNC.RECONVERGENT B0 ;  /* 0x0000000000007941 */ /* 0x000fea0003800200 */
.L_x_780:
[----:B------:R0:W-:Y:S01]  /*9e20*/  STG.E.U8 desc[UR36][R8.64], R4 ;  /* 0x0000000408007986 */ /* 0x0001e2000c101124 */
[----:B------:R-:W-:Y:S05]  /*9e30*/  BRA `(.L_x_769) ;  /* 0x0000000800087947 */ /* 0x000fea0003800000 */
.L_x_778:
        /* <DEDUP_REMOVED lines=17> */
.L_x_785:
[----:B------:R-:W-:-:S04]  /*9f50*/  SHF.R.U32.HI R3, RZ, 0x18, R5 ;  /* 0x00000018ff037819 */ /* 0x000fc80000011605 */
[----:B------:R-:W-:-:S04]  /*9f60*/  LOP3.LUT R0, R0, 0x80, R3, 0xf8, !PT ;  /* 0x0000008000007812 */ /* 0x000fc800078ef803 */
[----:B------:R-:W-:-:S07]  /*9f70*/  PRMT R4, R0, 0x7610, R4 ;  /* 0x0000761000047816 */ /* 0x000fce0000000004 */
.L_x_784:
[----:B------:R-:W-:Y:S05]  /*9f80*/  BSYNC.RECONVERGENT B0 ;  /* 0x0000000000007941 */ /* 0x000fea0003800200 */
.L_x_783:
[----:B------:R0:W-:Y:S01]  /*9f90*/  STG.E.U8 desc[UR36][R8.64], R4 ;  /* 0x0000000408007986 */ /* 0x0001e2000c101124 */
[----:B------:R-:W-:Y:S05]  /*9fa0*/  BRA `(.L_x_769) ;  /* 0x0000000400ac7947 */ /* 0x000fea0003800000 */
.L_x_777:
        /* <DEDUP_REMOVED lines=22> */
.L_x_787:
[----:B------:R-:W-:-:S04]  /*a110*/  PRMT R4, R18, 0x9910, RZ ;  /* 0x0000991012047816 */ /* 0x000fc800000000ff */
[----:B------:R-:W-:-:S05]  /*a120*/  SHF.R.S32.HI R5, RZ, 0x1f, R4 ;  /* 0x0000001fff057819 */ /* 0x000fca0000011404 */
[----:B------:R0:W-:Y:S01]  /*a130*/  STG.E.64 desc[UR36][R8.64], R4 ;  /* 0x0000000408007986 */ /* 0x0001e2000c101b24 */
[----:B------:R-:W-:Y:S05]  /*a140*/  BRA `(.L_x_769) ;  /* 0x0000000400447947 */ /* 0x000fea0003800000 */
.L_x_786:
[----:B------:R-:W-:-:S05]  /*a150*/  PRMT R3, R18, 0x9910, RZ ;  /* 0x0000991012037816 */ /* 0x000fca00000000ff */
[----:B------:R0:W-:Y:S01]  /*a160*/  STG.E desc[UR36][R8.64], R3 ;  /* 0x0000000308007986 */ /* 0x0001e2000c101924 */
[----:B------:R-:W-:Y:S05]  /*a170*/  BRA `(.L_x_769) ;  /* 0x0000000400387947 */ /* 0x000fea0003800000 */
.L_x_776:
        /* <DEDUP_REMOVED lines=11> */
.L_x_789:
[----:B------:R-:W0:Y:S01]  /*a230*/  I2F.F64.S16 R4, R18 ;  /* 0x0000001200047312 */ /* 0x000e220000101c00 */
[----:B------:R-:W-:-:S05]  /*a240*/  CS2R R6, SRZ ;  /* 0x0000000000067805 */ /* 0x000fca000001ff00 */
[----:B0-----:R0:W-:Y:S01]  /*a250*/  STG.E.128 desc[UR36][R8.64], R4 ;  /* 0x0000000408007986 */ /* 0x0011e2000c101d24 */
[----:B------:R-:W-:Y:S05]  /*a260*/  BRA `(.L_x_769) ;  /* 0x0000000000fc7947 */ /* 0x000fea0003800000 */
.L_x_788:
[----:B------:R-:W-:-:S13]  /*a270*/  ISETP.NE.AND P0, PT, R0, 0xf, PT ;  /* 0x0000000f0000780c */ /* 0x000fda0003f05270 */
[----:B------:R-:W-:Y:S05]  /*a280*/  @!P0 BRA `(.L_x_790) ;  /* 0x0000000000e88947 */ /* 0x000fea0003800000 */
[----:B------:R-:W-:-:S13]  /*a290*/  ISETP.NE.AND P0, PT, R0, 0x17, PT ;  /* 0x000000170000780c */ /* 0x000fda0003f05270 */
[----:B------:R-:W-:Y:S05]  /*a2a0*/  @!P0 BRA `(.L_x_791) ;  /* 0x0000000000908947 */ /* 0x000fea0003800000 */
[----:B------:R-:W-:-:S13]  /*a2b0*/  ISETP.NE.AND P0, PT, R0, 0x18, PT ;  /* 0x000000180000780c */ /* 0x000fda0003f05270 */
[----:B------:R-:W-:Y:S05]  /*a2c0*/  @!P0 BRA `(.L_x_792) ;  /* 0x0000000000448947 */ /* 0x000fea0003800000 */
.L_x_768:
        /* <DEDUP_REMOVED lines=16> */
.L_x_793:
[----:B------:R-:W-:Y:S05]  /*a3d0*/  BRA `(.L_x_769) ;  /* 0x0000000000a07947 */ /* 0x000fea0003800000 */
.L_x_792:
        /* <DEDUP_REMOVED lines=13> */
.L_x_795:
[----:B------:R-:W-:Y:S05]  /*a4b0*/  BSYNC.RECONVERGENT B0 ;  /* 0x0000000000007941 */ /* 0x000fea0003800200 */
.L_x_794:
[----:B------:R-:W-:-:S05]  /*a4c0*/  LOP3.LUT R3, R0, 0x80, R3, 0xf8, !PT ;  /* 0x0000008000037812 */ /* 0x000fca00078ef803 */
[----:B------:R0:W-:Y:S01]  /*a4d0*/  STG.E.U8 desc[UR36][R8.64], R3 ;  /* 0x0000000308007986 */ /* 0x0001e2000c101124 */
[----:B------:R-:W-:Y:S05]  /*a4e0*/  BRA `(.L_x_769) ;  /* 0x00000000005c7947 */ /* 0x000fea0003800000 */
.L_x_791:
        /* <DEDUP_REMOVED lines=12> */
.L_x_797:
[----:B------:R-:W-:Y:S01]  /*a5b0*/  IMAD.MOV.U32 R0, RZ, RZ, 0x7f ;  /* 0x0000007fff007424 */ /* 0x000fe200078e00ff */
[----:B------:R-:W-:-:S04]  /*a5c0*/  ISETP.GT.U32.AND P0, PT, R3, 0x7f800000, PT ;  /* 0x7f8000000300780c */ /* 0x000fc80003f04070 */
[----:B------:R-:W-:-:S09]  /*a5d0*/  SEL R0, R0, 0x7c, P0 ;  /* 0x0000007c00007807 */ /* 0x000fd20000000000 */
.L_x_798:
[----:B------:R-:W-:Y:S05]  /*a5e0*/  BSYNC.RECONVERGENT B0 ;  /* 0x0000000000007941 */ /* 0x000fea0003800200 */
.L_x_796:
[----:B------:R-:W-:-:S04]  /*a5f0*/  SHF.R.U32.HI R3, RZ, 0x18, R5 ;  /* 0x00000018ff037819 */ /* 0x000fc80000011605 */
[----:B------:R-:W-:-:S05]  /*a600*/  LOP3.LUT R3, R0, 0x80, R3, 0xf8, !PT ;  /* 0x0000008000037812 */ /* 0x000fca00078ef803 */
[----:B------:R0:W-:Y:S01]  /*a610*/  STG.E.U8 desc[UR36][R8.64], R3 ;  /* 0x0000000308007986 */ /* 0x0001e2000c101124 */
[----:B------:R-:W-:Y:S05]  /*a620*/  BRA `(.L_x_769) ;  /* 0x00000000000c7947 */ /* 0x000fea0003800000 */
.L_x_790:
[----:B------:R-:W0:Y:S02]  /*a630*/  I2F.S16 R0, R18 ;  /* 0x0000001200007306 */ /* 0x000e240000101400 */
[----:B0-----:R-:W-:-:S05]  /*a640*/  F2FP.BF16.F32.PACK_AB R0, RZ, R0 ;  /* 0x00000000ff00723e */ /* 0x001fca00000010ff */
[----:B------:R0:W-:Y:S02]  /*a650*/  STG.E.U16 desc[UR36][R8.64], R0 ;  /* 0x0000000008007986 */ /* 0x0001e4000c101524 */
.L_x_769:
[----:B------:R-:W-:-:S07]  /*a660*/  VIADD R25, R25, 0x80 ;  /* 0x0000008019197836 */ /* 0x000fce0000000000 */
.L_x_728:
[----:B------:R-:W-:Y:S05]  /*a670*/  BSYNC.RECONVERGENT B6 ;  /* 0x0000000000067941 */ /* 0x000fea0003800200 */
.L_x_727:
[----:B------:R-:W-:-:S13]  /*a680*/  ISETP.GE.AND P0, PT, R25, R16, PT ;  /* 0x000000101900720c */ /* 0x000fda0003f06270 */
[----:B------:R-:W-:Y:S05]  /*a690*/  @P0 EXIT ;  /* 0x000000000000094d */ /* 0x000fea0003800000 */
[----:B012---:R-:W0:Y:S01]  /*a6a0*/  LDC.64 R4, c[0x0][0x388] ;  /* 0x0000e200ff047b82 */ /* 0x007e220000000a00 */
[----:B------:R-:W4:Y:S01]  /*a6b0*/  LDCU UR4, c[0x0][0x3b4] ;  /* 0x00007680ff0477ac */ /* 0x000f220008000800 */
[----:B------:R-:W-:Y:S01]  /*a6c0*/  PRMT R0, R17, 0x9910, RZ ;  /* 0x0000991011007816 */ /* 0x000fe200000000ff */
[----:B------:R-:W-:-:S03]  /*a6d0*/  IMAD R2, R2, 0x200, R25 ;  /* 0x0000020002027824 */ /* 0x000fc600078e0219 */
[----:B------:R-:W-:Y:S01]  /*a6e0*/  ISETP.GT.AND P1, PT, R0, 0x9, PT ;  /* 0x000000090000780c */ /* 0x000fe20003f24270 */
[----:B----4-:R-:W-:-:S05]  /*a6f0*/  IMAD R3, R2, UR4, RZ ;  /* 0x0000000402037c24 */ /* 0x010fca000f8e02ff */
[----:B0-----:R-:W-:-:S05]  /*a700*/  IADD3 R2, P0, PT, R3, R4, RZ ;  /* 0x0000000403027210 */ /* 0x001fca0007f1e0ff */
[----:B------:R-:W-:Y:S02]  /*a710*/  IMAD.X R3, RZ, RZ, R5, P0 ;  /* 0x000000ffff037224 */ /* 0x000fe400000e0605 */
[----:B------:R-:W-:Y:S06]  /*a720*/  @P1 BRA `(.L_x_799) ;  /* 0x0000000000e81947 */ /* 0x000fec0003800000 */
        /* <DEDUP_REMOVED lines=8> */
[----:B------:R-:W-:Y:S01]  /*a7b0*/  STG.E.U8 desc[UR36][R2.64], R19 ;  /* 0x0000001302007986 */ /* 0x000fe2000c101124 */
[----:B------:R-:W-:Y:S05]  /*a7c0*/  EXIT ;  /* 0x000000000000794d */ /* 0x000fea0003800000 */
.L_x_802:
[----:B------:R-:W-:Y:S01]  /*a7d0*/  STG.E.U8 desc[UR36][R2.64], R19 ;  /* 0x0000001302007986 */ /* 0x000fe2000c101124 */
[----:B------:R-:W-:Y:S05]  /*a7e0*/  EXIT ;  /* 0x000000000000794d */ /* 0x000fea0003800000 */
.L_x_801:
        /* <DEDUP_REMOVED lines=8> */
[----:B------:R-:W-:Y:S01]  /*a870*/  STG.E.64 desc[UR36][R2.64], R4 ;  /* 0x0000000402007986 */ /* 0x000fe2000c101b24 */
[----:B------:R-:W-:Y:S05]  /*a880*/  EXIT ;  /* 0x000000000000794d */ /* 0x000fea0003800000 */
.L_x_805:
[----:B------:R-:W-:-:S05]  /*a890*/  PRMT R5, R19, 0x9910, RZ ;  /* 0x0000991013057816 */ /* 0x000fca00000000ff */
[----:B------:R-:W-:Y:S01]  /*a8a0*/  STG.E desc[UR36][R2.64], R5 ;  /* 0x0000000502007986 */ /* 0x000fe2000c101924 */
[----:B------:R-:W-:Y:S05]  /*a8b0*/  EXIT ;  /* 0x000000000000794d */ /* 0x000fea0003800000 */
.L_x_804:
[----:B------:R-:W-:Y:S01]  /*a8c0*/  STG.E.U16 desc[UR36][R2.64], R19 ;  /* 0x0000001302007986 */ /* 0x000fe2000c101524 */
[----:B------:R-:W-:Y:S05]  /*a8d0*/  EXIT ;  /* 0x000000000000794d */ /* 0x000fea0003800000 */
.L_x_800:
[----:B------:R-:W-:-:S13]  /*a8e0*/  ISETP.GT.AND P0, PT, R0, 0x6, PT ;  /* 0x000000060000780c */ /* 0x000fda0003f04270 */
[----:B------:R-:W-:Y:S05]  /*a8f0*/  @P0 BRA `(.L_x_806) ;  /* 0x00000000002c0947 */ /* 0x000fea0003800000 */
[----:B------:R-:W-:-:S13]  /*a900*/  ISETP.NE.AND P0, PT, R0, 0x5, PT ;  /* 0x000000050000780c */ /* 0x000fda0003f05270 */
[----:B------:R-:W-:Y:S05]  /*a910*/  @!P0 BRA `(.L_x_807) ;  /* 0x0000000000148947 */ /* 0x000fea0003800000 */
[----:B------:R-:W-:-:S13]  /*a920*/  ISETP.NE.AND P0, PT, R0, 0x6, PT ;  /* 0x000000060000780c */ /* 0x000fda0003f05270 */
[----:B------:R-:W-:Y:S05]  /*a930*/  @P0 BRA `(.L_x_803) ;  /* 0x0000000800140947 */ /* 0x000fea0003800000 */
[----:B------:R-:W0:Y:S02]  /*a940*/  I2F.S16 R19, R19 ;  /* 0x0000001300137306 */ /* 0x000e240000101400 */
[----:B0-----:R-:W-:Y:S01]  /*a950*/  STG.E desc[UR36][R2.64], R19 ;  /* 0x0000001302007986 */ /* 0x001fe2000c101924 */
[----:B------:R-:W-:Y:S05]  /*a960*/  EXIT ;  /* 0x000000000000794d */ /* 0x000fea0003800000 */
.L_x_807:
[----:B------:R-:W0:Y:S02]  /*a970*/  I2F.S16 R0, R19 ;  /* 0x0000001300007306 */ /* 0x000e240000101400 */
[----:B0-----:R-:W-:-:S05]  /*a980*/  F2FP.F16.F32.PACK_AB R0, RZ, R0 ;  /* 0x00000000ff00723e */ /* 0x001fca00000000ff */
[----:B------:R-:W-:Y:S01]  /*a990*/  STG.E.U16 desc[UR36][R2.64], R0 ;  /* 0x0000000002007986 */ /* 0x000fe2000c101524 */
[----:B------:R-:W-:Y:S05]  /*a9a0*/  EXIT ;  /* 0x000000000000794d */ /* 0x000fea0003800000 */
.L_x_806:
        /* <DEDUP_REMOVED lines=8> */
[----:B0-----:R-:W-:Y:S01]  /*aa30*/  STG.E.64 desc[UR36][R2.64], R4 ;  /* 0x0000000402007986 */ /* 0x001fe2000c101b24 */
[----:B------:R-:W-:Y:S05]  /*aa40*/  EXIT ;  /* 0x000000000000794d */ /* 0x000fea0003800000 */
.L_x_809:
[----:B------:R-:W0:Y:S02]  /*aa50*/  I2F.S16 R19, R19 ;  /* 0x0000001300137306 */ /* 0x000e240000101400 */
[----:B0-----:R-:W-:-:S04]  /*aa60*/  F2FP.F16.F32.PACK_AB R5, RZ, R19 ;  /* 0x00000013ff05723e */ /* 0x001fc800000000ff */
[----:B------:R-:W-:-:S05]  /*aa70*/  PRMT R5, R5, 0x5410, RZ ;  /* 0x0000541005057816 */ /* 0x000fca00000000ff */
[----:B------:R-:W-:Y:S01]  /*aa80*/  STG.E desc[UR36][R2.64], R5 ;  /* 0x0000000502007986 */ /* 0x000fe2000c101924 */
[----:B------:R-:W-:Y:S05]  /*aa90*/  EXIT ;  /* 0x000000000000794d */ /* 0x000fea0003800000 */
.L_x_808:
[----:B------:R-:W0:Y:S02]  /*aaa0*/  I2F.F64.S16 R4, R19 ;  /* 0x0000001300047312 */ /* 0x000e240000101c00 */
[----:B0-----:R-:W-:Y:S01]  /*aab0*/  STG.E.64 desc[UR36][R2.64], R4 ;  /* 0x0000000402007986 */ /* 0x001fe2000c101b24 */
[----:B------:R-:W-:Y:S05]  /*aac0*/  EXIT ;  /* 0x000000000000794d */ /* 0x000fea0003800000 */
.L_x_799:
        /* <DEDUP_REMOVED lines=10> */
[----:B------:R-:W-:Y:S01]  /*ab70*/  STG.E.U16 desc[UR36][R2.64], R19 ;  /* 0x0000001302007986 */ /* 0x000fe2000c101524 */
[----:B------:R-:W-:Y:S05]  /*ab80*/  EXIT ;  /* 0x000000000000794d */ /* 0x000fea0003800000 */
.L_x_813:
        /* <DEDUP_REMOVED lines=18> */
.L_x_816:
[----:B------:R-:W-:-:S04]  /*acb0*/  SHF.R.U32.HI R5, RZ, 0x18, R5 ;  /* 0x00000018ff057819 */ /* 0x000fc80000011605 */
[----:B------:R-:W-:-:S07]  /*acc0*/  LOP3.LUT R0, R0, 0x80, R5, 0xf8, !PT ;  /* 0x0000008000007812 */ /* 0x000fce00078ef805 */
.L_x_815:
[----:B------:R-:W-:Y:S05]  /*acd0*/  BSYNC.RECONVERGENT B0 ;  /* 0x0000000000007941 */ /* 0x000fea0003800200 */
.L_x_814:
[----:B------:R-:W-:Y:S01]  /*ace0*/  STG.E.U8 desc[UR36][R2.64], R0 ;  /* 0x0000000002007986 */ /* 0x000fe2000c101124 */
[----:B------:R-:W-:Y:S05]  /*acf0*/  EXIT ;  /* 0x000000000000794d */ /* 0x000fea0003800000 */
.L_x_812:
        /* <DEDUP_REMOVED lines=18> */
.L_x_819:
[----:B------:R-:W-:-:S04]  /*ae20*/  SHF.R.U32.HI R5, RZ, 0x18, R5 ;  /* 0x00000018ff057819 */ /* 0x000fc80000011605 */
[----:B------:R-:W-:-:S07]  /*ae30*/  LOP3.LUT R0, R0, 0x80, R5, 0xf8, !PT ;  /* 0x0000008000007812 */ /* 0x000fce00078ef805 */
.L_x_818:
[----:B------:R-:W-:Y:S05]  /*ae40*/  BSYNC.RECONVERGENT B0 ;  /* 0x0000000000007941 */ /* 0x000fea0003800200 */
.L_x_817:
[----:B------:R-:W-:Y:S01]  /*ae50*/  STG.E.U8 desc[UR36][R2.64], R0 ;  /* 0x0000000002007986 */ /* 0x000fe2000c101124 */
[----:B------:R-:W-:Y:S05]  /*ae60*/  EXIT ;  /* 0x000000000000794d */ /* 0x000fea0003800000 */
.L_x_811:
[----:B------:R-:W-:-:S13]  /*ae70*/  ISETP.NE.AND P0, PT, R0, 0x1c, PT ;  /* 0x0000001c0000780c */ /* 0x000fda0003f05270 */
[----:B------:R-:W-:Y:S05]  /*ae80*/  @!P0 BRA `(.L_x_820) ;  /* 0x0000000000608947 */ /* 0x000fea0003800000 */
[----:B------:R-:W-:-:S13]  /*ae90*/  ISETP.NE.AND P0, PT, R0, 0x1d, PT ;  /* 0x0000001d0000780c */ /* 0x000fda0003f05270 */
[----:B------:R-:W-:Y:S05]  /*aea0*/  @!P0 BRA `(.L_x_821) ;  /* 0x0000000000488947 */ /* 0x000fea0003800000 */
[----:B------:R-:W-:-:S13]  /*aeb0*/  ISETP.NE.AND P0, PT, R0, 0x2c, PT ;  /* 0x0000002c0000780c */ /* 0x000fda0003f05270 */
[----:B------:R-:W-:Y:S05]  /*aec0*/  @P0 BRA `(.L_x_803) ;  /* 0x0000000000b00947 */ /* 0x000fea0003800000 */
[----:B---3--:R-:W0:Y:S02]  /*aed0*/  I2F.S16 R6, R19 ;  /* 0x0000001300067306 */ /* 0x008e240000101400 */
        /* <DEDUP_REMOVED lines=15> */
.L_x_821:
[----:B------:R-:W-:-:S04]  /*afd0*/  PRMT R4, R19, 0x9910, RZ ;  /* 0x0000991013047816 */ /* 0x000fc800000000ff */
[----:B------:R-:W-:-:S05]  /*afe0*/  SHF.R.S32.HI R5, RZ, 0x1f, R4 ;  /* 0x0000001fff057819 */ /* 0x000fca0000011404 */
[----:B------:R-:W-:Y:S01]  /*aff0*/  STG.E.64 desc[UR36][R2.64], R4 ;  /* 0x0000000402007986 */ /* 0x000fe2000c101b24 */
[----:B------:R-:W-:Y:S05]  /*b000*/  EXIT ;  /* 0x000000000000794d */ /* 0x000fea0003800000 */
.L_x_820:
[----:B------:R-:W-:-:S05]  /*b010*/  PRMT R5, R19, 0x9910, RZ ;  /* 0x0000991013057816 */ /* 0x000fca00000000ff */
[----:B------:R-:W-:Y:S01]  /*b020*/  STG.E desc[UR36][R2.64], R5 ;  /* 0x0000000502007986 */ /* 0x000fe2000c101924 */
[----:B------:R-:W-:Y:S05]  /*b030*/  EXIT ;  /* 0x000000000000794d */ /* 0x000fea0003800000 */
.L_x_810:
        /* <DEDUP_REMOVED lines=9> */
[----:B------:R-:W-:Y:S01]  /*b0d0*/  STG.E.U8 desc[UR36][R2.64], R5 ;  /* 0x0000000502007986 */ /* 0x000fe2000c101124 */
[----:B------:R-:W-:Y:S05]  /*b0e0*/  EXIT ;  /* 0x000000000000794d */ /* 0x000fea0003800000 */
.L_x_823:
[----:B------:R-:W0:Y:S01]  /*b0f0*/  I2F.F64.S16 R4, R19 ;  /* 0x0000001300047312 */ /* 0x000e220000101c00 */
[----:B---3--:R-:W-:-:S05]  /*b100*/  CS2R R6, SRZ ;  /* 0x0000000000067805 */ /* 0x008fca000001ff00 */
[----:B0-----:R-:W-:Y:S01]  /*b110*/  STG.E.128 desc[UR36][R2.64], R4 ;  /* 0x0000000402007986 */ /* 0x001fe2000c101d24 */
[----:B------:R-:W-:Y:S05]  /*b120*/  EXIT ;  /* 0x000000000000794d */ /* 0x000fea0003800000 */
.L_x_822:
[----:B------:R-:W-:-:S13]  /*b130*/  ISETP.NE.AND P0, PT, R0, 0xf, PT ;  /* 0x0000000f0000780c */ /* 0x000fda0003f05270 */
[----:B------:R-:W-:Y:S05]  /*b140*/  @!P0 BRA `(.L_x_824) ;  /* 0x0000000000e88947 */ /* 0x000fea0003800000 */
[----:B------:R-:W-:-:S13]  /*b150*/  ISETP.NE.AND P0, PT, R0, 0x17, PT ;  /* 0x000000170000780c */ /* 0x000fda0003f05270 */
[----:B------:R-:W-:Y:S05]  /*b160*/  @!P0 BRA `(.L_x_825) ;  /* 0x0000000000908947 */ /* 0x000fea0003800000 */
[----:B------:R-:W-:-:S13]  /*b170*/  ISETP.NE.AND P0, PT, R0, 0x18, PT ;  /* 0x000000180000780c */ /* 0x000fda0003f05270 */
[----:B------:R-:W-:Y:S05]  /*b180*/  @!P0 BRA `(.L_x_826) ;  /* 0x0000000000448947 */ /* 0x000fea0003800000 */
.L_x_803:
[----:B------:R-:W-:Y:S01]  /*b190*/  MOV R0, 0x0 ;  /* 0x0000000000007802 */ /* 0x000fe20000000f00 */
[----:B------:R-:W0:Y:S01]  /*b1a0*/  LDCU.64 UR4, c[0x4][0x138] ;  /* 0x01002700ff0477ac */ /* 0x000e220008000a00 */
[----:B---3--:R-:W-:Y:S02]  /*b1b0*/  IMAD.MOV.U32 R8, RZ, RZ, 0x65 ;  /* 0x00000065ff087424 */ /* 0x008fe400078e00ff */
        /* <DEDUP_REMOVED lines=8> */
[----:B------:R-:W-:Y:S02]  /*b240*/  IMAD.U32 R7, RZ, RZ, UR7 ;  /* 0x00000007ff077e24 */ /* 0x000fe4000f8e00ff */
[----:B----4-:R-:W-:Y:S02]  /*b250*/  IMAD.U32 R10, RZ, RZ, UR8 ;  /* 0x00000008ff0a7e24 */ /* 0x010fe4000f8e00ff */
[----:B-1----:R-:W-:-:S07]  /*b260*/  IMAD.U32 R11, RZ, RZ, UR9 ;  /* 0x00000009ff0b7e24 */ /* 0x002fce000f8e00ff */
[----:B------:R-:W-:-:S07]  /*b270*/  LEPC R20, `(.L_x_827) ;  /* 0x000000001014794e */ /* 0x000fce0000000000 */
[----:B--2---:R-:W-:Y:S05]  /*b280*/  CALL.ABS.NOINC R2 ;  /* 0x0000000002007343 */ /* 0x004fea0003c00000 */
.L_x_827:
[----:B------:R-:W-:Y:S05]  /*b290*/  EXIT ;  /* 0x000000000000794d */ /* 0x000fea0003800000 */
.L_x_826:
        /* <DEDUP_REMOVED lines=13> */
.L_x_829:
[----:B------:R-:W-:Y:S05]  /*b370*/  BSYNC.RECONVERGENT B0 ;  /* 0x0000000000007941 */ /* 0x000fea0003800200 */
.L_x_828:
[----:B------:R-:W-:-:S05]  /*b380*/  LOP3.LUT R5, R0, 0x80, R5, 0xf8, !PT ;  /* 0x0000008000057812 */ /* 0x000fca00078ef805 */
[----:B------:R-:W-:Y:S01]  /*b390*/  STG.E.U8 desc[UR36][R2.64], R5 ;  /* 0x0000000502007986 */ /* 0x000fe2000c101124 */
[----:B------:R-:W-:Y:S05]  /*b3a0*/  EXIT ;  /* 0x000000000000794d */ /* 0x000fea0003800000 */
.L_x_825:
        /* <DEDUP_REMOVED lines=12> */
.L_x_831:
[----:B------:R-:W-:Y:S01]  /*b470*/  IMAD.MOV.U32 R0, RZ, RZ, 0x7f ;  /* 0x0000007fff007424 */ /* 0x000fe200078e00ff */
[----:B------:R-:W-:-:S04]  /*b480*/  ISETP.GT.U32.AND P0, PT, R4, 0x7f800000, PT ;  /* 0x7f8000000400780c */ /* 0x000fc80003f04070 */
[----:B------:R-:W-:-:S09]  /*b490*/  SEL R0, R0, 0x7c, P0 ;  /* 0x0000007c00007807 */ /* 0x000fd20000000000 */
.L_x_832:
[----:B------:R-:W-:Y:S05]  /*b4a0*/  BSYNC.RECONVERGENT B0 ;  /* 0x0000000000007941 */ /* 0x000fea0003800200 */
.L_x_830:
[----:B------:R-:W-:-:S04]  /*b4b0*/  SHF.R.U32.HI R5, RZ, 0x18, R5 ;  /* 0x00000018ff057819 */ /* 0x000fc80000011605 */
[----:B------:R-:W-:-:S05]  /*b4c0*/  LOP3.LUT R5, R0, 0x80, R5, 0xf8, !PT ;  /* 0x0000008000057812 */ /* 0x000fca00078ef805 */
[----:B------:R-:W-:Y:S01]  /*b4d0*/  STG.E.U8 desc[UR36][R2.64], R5 ;  /* 0x0000000502007986 */ /* 0x000fe2000c101124 */
[----:B------:R-:W-:Y:S05]  /*b4e0*/  EXIT ;  /* 0x000000000000794d */ /* 0x000fea0003800000 */
.L_x_824:
[----:B------:R-:W0:Y:S02]  /*b4f0*/  I2F.S16 R0, R19 ;  /* 0x0000001300007306 */ /* 0x000e240000101400 */
[----:B0-----:R-:W-:-:S05]  /*b500*/  F2FP.BF16.F32.PACK_AB R0, RZ, R0 ;  /* 0x00000000ff00723e */ /* 0x001fca00000010ff */
[----:B------:R-:W-:Y:S01]  /*b510*/  STG.E.U16 desc[UR36][R2.64], R0 ;  /* 0x0000000002007986 */ /* 0x000fe2000c101524 */
[----:B------:R-:W-:Y:S05]  /*b520*/  EXIT ;  /* 0x000000000000794d */ /* 0x000fea0003800000 */
.L_x_833:
        /* <DEDUP_REMOVED lines=13> */
.L_x_21035:


//--------------------- .text._ZN2at6native18elementwise_kernelILi128ELi4EZNS0_22gpu_kernel_impl_nocastINS0_13BinaryFunctorIsssZZZNS0_18rshift_kernel_cudaERNS_18TensorIteratorBaseEENKUlvE_clEvENKUlvE3_clEvEUlssE_EEEEvS5_RKT_EUliE_EEviT1_ --------------------------
	.section	.text._ZN2at6native18elementwise_kernelILi128ELi4EZNS0_22gpu_kernel_impl_nocastINS0_13BinaryFunctorIsssZZZNS0_18rshift_kernel_cudaERNS_18TensorIteratorBaseEENKUlvE_clEvENKUlvE3_clEvEUlssE_EEEEvS5_RKT_EUliE_EEviT1_,"ax",@progbits
	.align	128
        .global         _ZN2at6native18elementwise_kernelILi128ELi4EZNS0_22gpu_kernel_impl_nocastINS0_13BinaryFunctorIsssZZZNS0_18rshift_kernel_cudaERNS_18TensorIteratorBaseEENKUlvE_clEvENKUlvE3_clEvEUlssE_EEEEvS5_RKT_EUliE_EEviT1_
        .type           _ZN2at6native18elementwise_kernelILi128ELi4EZNS0_22gpu_kernel_impl_nocastINS0_13BinaryFunctorIsssZZZNS0_18rshift_kernel_cudaERNS_18TensorIteratorBaseEENKUlvE_clEvENKUlvE3_clEvEUlssE_EEEEvS5_RKT_EUliE_EEviT1_,@function
        .size           _ZN2at6native18elementwise_kernelILi128ELi4EZNS0_22gpu_kernel_impl_nocastINS0_13BinaryFunctorIsssZZZNS0_18rshift_kernel_cudaERNS_18TensorIteratorBaseEENKUlvE_clEvENKUlvE3_clEvEUlssE_EEEEvS5_RKT_EUliE_EEviT1_,(.L_x_21036 - _ZN2at6native18elementwise_kernelILi128ELi4EZNS0_22gpu_kernel_impl_nocastINS0_13BinaryFunctorIsssZZZNS0_18rshift_kernel_cudaERNS_18TensorIteratorBaseEENKUlvE_clEvENKUlvE3_clEvEUlssE_EEEEvS5_RKT_EUliE_EEviT1_)
        .other          _ZN2at6native18elementwise_kernelILi128ELi4EZNS0_22gpu_kernel_impl_nocastINS0_13BinaryFunctorIsssZZZNS0_18rshift_kernel_cudaERNS_18TensorIteratorBaseEENKUlvE_clEvENKUlvE3_clEvEUlssE_EEEEvS5_RKT_EUliE_EEviT1_,@"STO_CUDA_ENTRY STV_DEFAULT"
_ZN2at6native18elementwise_kernelILi128ELi4EZNS0_22gpu_kernel_impl_nocastINS0_13BinaryFunctorIsssZZZNS0_18rshift_kernel_cudaERNS_18TensorIteratorBaseEENKUlvE_clEvENKUlvE3_clEvEUlssE_EEEEvS5_RKT_EUliE_EEviT1_:
.text._ZN2at6native18elementwise_kernelILi128ELi4EZNS0_22gpu_kernel_impl_nocastINS0_13BinaryFunctorIsssZZZNS0_18rshift_kernel_cudaERNS_18TensorIteratorBaseEENKUlvE_clEvENKUlvE3_clEvEUlssE_EEEEvS5_RKT_EUliE_EEviT1_:
[----:B------:R-:W-:Y:S08]  /*0000*/  LDC R1, c[0x0][0x37c] ;  /* 0x0000df00ff017b82 */ /* 0x000ff00000000800 */
[----:B------:R-:W0:Y:S01]  /*0010*/  LDC R2, c[0x0][0x388] ;  /* 0x0000e200ff027b82 */ /* 0x000e220000000800 */
[----:B------:R-:W1:Y:S01]  /*0020*/  S2R R3, SR_TID.X ;  /* 0x0000000000037919 */ /* 0x000e620000002100 */
[----:B------:R-:W2:Y:S06]  /*0030*/  LDCU.64 UR6, c[0x0][0x358] ;  /* 0x00006b00ff0677ac */ /* 0x000eac0008000a00 */
[----:B------:R-:W3:Y:S01]  /*0040*/  S2UR UR4, SR_CTAID.X ;  /* 0x00000000000479c3 */ /* 0x000ee20000002500 */
[----:B0-----:R-:W-:Y:S01]  /*0050*/  ISETP.NE.AND P0, PT, R2, RZ, PT ;  /* 0x000000ff0200720c */ /* 0x001fe20003f05270 */
[----:B---3--:R-:W-:-:S06]  /*0060*/  USHF.L.U32 UR4, UR4, 0x9, URZ ;  /* 0x0000000904047899 */ /* 0x008fcc00080006ff */
[----:B-1----:R-:W-:-:S06]  /*0070*/  LOP3.LUT R3, R3, UR4, RZ, 0xfc, !PT ;  /* 0x0000000403037c12 */ /* 0x002fcc000f8efcff */
[----:B--2---:R-:W-:Y:S05]  /*0080*/  @P0 BRA `(.L_x_834) ;  /* 0x0000000000f00947 */ /* 0x004fea0003800000 */
[----:B------:R-:W0:Y:S01]  /*0090*/  LDCU UR4, c[0x0][0x380] ;  /* 0x00007000ff0477ac */ /* 0x000e220008000800 */
[----:B------:R-:W-:Y:S04]  /*00a0*/  BSSY.RECONVERGENT B0, `(.L_x_835) ;  /* 0x000002c000007945 */ /* 0x000fe80003800200 */
[----:B------:R-:W-:Y:S01]  /*00b0*/  BSSY.RELIABLE B1, `(.L_x_836) ;  /* 0x000001f000017945 */ /* 0x000fe20003800100 */
[----:B0-----:R-:W-:-:S13]  /*00c0*/  ISETP.GE.AND P0, PT, R3, UR4, PT ;  /* 0x0000000403007c0c */ /* 0x001fda000bf06270 */
[----:B------:R-:W-:Y:S05]  /*00d0*/  @P0 BRA `(.L_x_837) ;  /* 0x0000000000640947 */ /* 0x000fea0003800000 */
[----:B------:R-:W0:Y:S08]  /*00e0*/  LDC.64 R6, c[0x0][0x5f8] ;  /* 0x00017e00ff067b82 */ /* 0x000e300000000a00 */
[----:B------:R-:W1:Y:S01]  /*00f0*/  LDC.64 R4, c[0x0][0x5f0] ;  /* 0x00017c00ff047b82 */ /* 0x000e620000000a00 */
[----:B0-----:R-:W2:Y:S04]  /*0100*/  LDG.E.U16 R6, desc[UR6][R6.64] ;  /* 0x0000000606067981 */ /* 0x001ea8000c1e1500 */
[----:B-1----:R-:W3:Y:S03]  /*0110*/  LDG.E.U16 R4, desc[UR6][R4.64] ;  /* 0x0000000604047981 */ /* 0x002ee6000c1e1500 */
[----:B------:R-:W0:Y:S01]  /*0120*/  LDC.64 R8, c[0x0][0x5e8] ;  /* 0x00017a00ff087b82 */ /* 0x000e220000000a00 */
[----:B------:R-:W-:-:S02]  /*0130*/  IADD3 R3, PT, PT, R3, 0x80, RZ ;  /* 0x0000008003037810 */ /* 0x000fc40007ffe0ff */
[----:B--2---:R-:W-:Y:S02]  /*0140*/  ISETP.GT.U32.AND P0, PT, R6, 0xe, PT ;  /* 0x0000000e0600780c */ /* 0x004fe40003f04070 */
[----:B---3--:R-:W-:-:S04]  /*0150*/  PRMT R13, R4, 0x9910, RZ ;  /* 0x00009910040d7816 */ /* 0x008fc800000000ff */
[----:B------:R-:W-:-:S07]  /*0160*/  SHF.R.S32.HI R11, RZ, 0xf, R13 ;  /* 0x0000000fff0b7819 */ /* 0x000fce000001140d */
[----:B------:R-:W-:Y:S02]  /*0170*/  @!P0 SHF.R.S32.HI R11, RZ, R6, R13 ;  /* 0x00000006ff0b8219 */ /* 0x000fe4000001140d */
[----:B------:R-:W-:-:S03]  /*0180*/  ISETP.GE.AND P0, PT, R3, UR4, PT ;  /* 0x0000000403007c0c */ /* 0x000fc6000bf06270 */
[----:B0-----:R0:W-:Y:S10]  /*0190*/  STG.E.U16 desc[UR6][R8.64], R11 ;  /* 0x0000000b08007986 */ /* 0x0011f4000c101506 */
[----:B------:R-:W-:Y:S05]  /*01a0*/  @P0 BREAK.RELIABLE B1 ;  /* 0x0000000000010942 */ /* 0x000fea0003800100 */
[----:B------:R-:W-:Y:S05]  /*01b0*/  @P0 BRA `(.L_x_838) ;  /* 0x0000000000680947 */ /* 0x000fea0003800000 */
[----:B------:R-:W1:Y:S08]  /*01c0*/  LDC.64 R6, c[0x0][0x5f8] ;  /* 0x00017e00ff067b82 */ /* 0x000e700000000a00 */
[----:B------:R-:W2:Y:S01]  /*01d0*/  LDC.64 R4, c[0x0][0x5f0] ;  /* 0x00017c00ff047b82 */ /* 0x000ea20000000a00 */
[----:B-1----:R-:W3:Y:S04]  /*01e0*/  LDG.E.U16 R6, desc[UR6][R6.64] ;  /* 0x0000000606067981 */ /* 0x002ee8000c1e1500 */
[----:B--2---:R-:W2:Y:S03]  /*01f0*/  LDG.E.U16 R4, desc[UR6][R4.64] ;  /* 0x0000000604047981 */ /* 0x004ea6000c1e1500 */
[----:B0-----:R-:W0:Y:S01]  /*0200*/  LDC.64 R8, c[0x0][0x5e8] ;  /* 0x00017a00ff087b82 */ /* 0x001e220000000a00 */
[----:B------:R-:W-:-:S02]  /*0210*/  IADD3 R3, PT, PT, R3, 0x80, RZ ;  /* 0x0000008003037810 */ /* 0x000fc40007ffe0ff */
[----:B---3--:R-:W-:Y:S02]  /*0220*/  ISETP.GT.U32.AND P0, PT, R6, 0xe, PT ;  /* 0x0000000e0600780c */ /* 0x008fe40003f04070 */
[----:B--2---:R-:W-:-:S04]  /*0230*/  PRMT R13, R4, 0x9910, RZ ;  /* 0x00009910040d7816 */ /* 0x004fc800000000ff */
[----:B------:R-:W-:-:S07]  /*0240*/  SHF.R.S32.HI R11, RZ, 0xf, R13 ;  /* 0x0000000fff0b7819 */ /* 0x000fce000001140d */
[----:B------:R-:W-:-:S05]  /*0250*/  @!P0 SHF.R.S32.HI R11, RZ, R6, R13 ;  /* 0x00000006ff0b8219 */ /* 0x000fca000001140d */
[----:B0-----:R0:W-:Y:S02]  /*0260*/  STG.E.U16 desc[UR6][R8.64], R11 ;  /* 0x0000000b08007986 */ /* 0x0011e4000c101506 */
.L_x_837:
[----:B------:R-:W-:-:S13]  /*0270*/  ISETP.GE.AND P0, PT, R3, UR4, PT ;  /* 0x0000000403007c0c */ /* 0x000fda000bf06270 */
[----:B------:R-:W-:Y:S05]  /*0280*/  @P0 BREAK.RELIABLE B1 ;  /* 0x0000000000010942 */ /* 0x000fea0003800100 */
[----:B------:R-:W-:Y:S05]  /*0290*/  @P0 BRA `(.L_x_838) ;  /* 0x0000000000300947 */ /* 0x000fea0003800000 */
[----:B------:R-:W-:Y:S05]  /*02a0*/  BSYNC.RELIABLE B1 ;  /* 0x0000000000017941 */ /* 0x000fea0003800100 */
.L_x_836:
        /* <DEDUP_REMOVED lines=11> */
.L_x_838:
[----:B------:R-:W-:Y:S05]  /*0360*/  BSYNC.RECONVERGENT B0 ;  /* 0x0000000000007941 */ /* 0x000fea0003800200 */
.L_x_835:
[----:B------:R-:W-:Y:S05]  /*0370*/  WARPSYNC.ALL ;  /* 0x0000000000007948 */ /* 0x000fea0003800000 */
[----:B------:R-:W-:-:S13]  /*0380*/  ISETP.GE.AND P0, PT, R3, UR4, PT ;  /* 0x0000000403007c0c */ /* 0x000fda000bf06270 */
[----:B------:R-:W-:Y:S05]  /*0390*/  @P0 EXIT ;  /* 0x000000000000094d */ /* 0x000fea0003800000 */
[----:B------:R-:W2:Y:S08]  /*03a0*/  LDC.64 R4, c[0x0][0x5f8] ;  /* 0x00017e00ff047b82 */ /* 0x000eb00000000a00 */
[----:B------:R-:W3:Y:S01]  /*03b0*/  LDC.64 R2, c[0x0][0x5f0] ;  /* 0x00017c00ff027b82 */ /* 0x000ee20000000a00 */
[----:B--2---:R-:W2:Y:S04]  /*03c0*/  LDG.E.U16 R4, desc[UR6][R4.64] ;  /* 0x0000000604047981 */ /* 0x004ea8000c1e1500 */
[----:B---3--:R-:W0:Y:S03]  /*03d0*/  LDG.E.U16 R2, desc[UR6][R2.64] ;  /* 0x0000000602027981 */ /* 0x008e26000c1e1500 */
[----:B------:R-:W3:Y:S01]  /*03e0*/  LDC.64 R6, c[0x0][0x5e8] ;  /* 0x00017a00ff067b82 */ /* 0x000ee20000000a00 */
[----:B--2---:R-:W-:-:S02]  /*03f0*/  ISETP.GT.U32.AND P0, PT, R4, 0xe, PT ;  /* 0x0000000e0400780c */ /* 0x004fc40003f04070 */
[----:B01----:R-:W-:-:S04]  /*0400*/  PRMT R11, R2, 0x9910, RZ ;  /* 0x00009910020b7816 */ /* 0x003fc800000000ff */
[----:B------:R-:W-:-:S07]  /*0410*/  SHF.R.S32.HI R9, RZ, 0xf, R11 ;  /* 0x0000000fff097819 */ /* 0x000fce000001140b */
[----:B------:R-:W-:-:S05]  /*0420*/  @!P0 SHF.R.S32.HI R9, RZ, R4, R11 ;  /* 0x00000004ff098219 */ /* 0x000fca000001140b */
[----:B---3--:R-:W-:Y:S01]  /*0430*/  STG.E.U16 desc[UR6][R6.64], R9 ;  /* 0x0000000906007986 */ /* 0x008fe2000c101506 */
[----:B------:R-:W-:Y:S05]  /*0440*/  EXIT ;  /* 0x000000000000794d */ /* 0x000fea0003800000 */
.L_x_834:
[----:B------:R-:W0:Y:S01]  /*0450*/  LDCU UR4, c[0x0][0x380] ;  /* 0x00007000ff0477ac */ /* 0x000e220008000800 */
[----:B------:R-:W-:Y:S01]  /*0460*/  IADD3 R2, PT, PT, R2, -0x1, RZ ;  /* 0xffffffff02027810 */ /* 0x000fe20007ffe0ff */
[----:B------:R-:W-:Y:S04]  /*0470*/  BSSY.RECONVERGENT B0, `(.L_x_839) ;  /* 0x0000451000007945 */ /* 0x000fe80003800200 */
[----:B------:R-:W-:Y:S01]  /*0480*/  BSSY.RELIABLE B1, `(.L_x_840) ;  /* 0x00002e3000017945 */ /* 0x000fe20003800100 */
[----:B------:R-:W-:-:S04]  /*0490*/  VIMNMX.U32 R0, PT, PT, R2, 0x18, PT ;  /* 0x0000001802007848 */ /* 0x000fc80003fe0000 */
[----:B------:R-:W-:Y:S02]  /*04a0*/  IADD3 R0, PT, PT, R0, 0x1, RZ ;  /* 0x0000000100007810 */ /* 0x000fe40007ffe0ff */
[----:B0-----:R-:W-:-:S13]  /*04b0*/  ISETP.GE.AND P0, PT, R3, UR4, PT ;  /* 0x0000000403007c0c */ /* 0x001fda000bf06270 */
[----:B------:R-:W-:Y:S05]  /*04c0*/  @P0 BRA `(.L_x_841) ;  /* 0x0000002c006c0947 */ /* 0x000fea0003800000 */
[----:B------:R-:W0:Y:S01]  /*04d0*/  LDCU.64 UR8, c[0x0][0x390] ;  /* 0x00007200ff0877ac */ /* 0x000e220008000a00 */
[----:B------:R-:W-:Y:S01]  /*04e0*/  HFMA2 R4, -RZ, RZ, 0, 0 ;  /* 0x00000000ff047431 */ /* 0x000fe200000001ff */
[----:B------:R-:W-:Y:S01]  /*04f0*/  MOV R5, R3 ;  /* 0x0000000300057202 */ /* 0x000fe20000000f00 */
[----:B------:R-:W1:Y:S01]  /*0500*/  LDCU UR5, c[0x0][0x38c] ;  /* 0x00007180ff0577ac */ /* 0x000e620008000800 */
[----:B------:R-:W-:Y:S01]  /*0510*/  ISETP.NE.AND P0, PT, R2, RZ, PT ;  /* 0x000000ff0200720c */ /* 0x000fe20003f05270 */
[----:B------:R-:W2:Y:S01]  /*0520*/  LDCU.64 UR10, c[0x0][0x4b8] ;  /* 0x00009700ff0a77ac */ /* 0x000ea20008000a00 */
        /* <DEDUP_REMOVED lines=8> */
[----:B------:R-:W-:Y:S06]  /*05b0*/  @!P0 BRA `(.L_x_842) ;  /* 0x0000001400348947 */ /* 0x000fec0003800000 */
[----:B------:R-:W0:Y:S01]  /*05c0*/  LDCU.64 UR8, c[0x0][0x398] ;  /* 0x00007300ff0877ac */ /* 0x000e220008000a00 */
[----:B------:R-:W-:Y:S02]  /*05d0*/  MOV R8, RZ ;  /* 0x000000ff00087202 */ /* 0x000fe40000000f00 */
[----:B------:R-:W-:Y:S01]  /*05e0*/  ISETP.NE.AND P0, PT, R0, 0x2, PT ;  /* 0x000000020000780c */ /* 0x000fe20003f05270 */
[----:B------:R-:W1:Y:S01]  /*05f0*/  LDCU UR5, c[0x0][0x3a0] ;  /* 0x00007400ff0577ac */ /* 0x000e620008000800 */
[----:B------:R-:W2:Y:S01]  /*0600*/  LDCU UR10, c[0x0][0x4c4] ;  /* 0x00009880ff0a77ac */ /* 0x000ea20008000800 */
[----:B------:R-:W3:Y:S01]  /*0610*/  LDCU.64 UR12, c[0x0][0x4c8] ;  /* 0x00009900ff0c77ac */ /* 0x000ee20008000a00 */
[----:B0-----:R-:W-:-:S05]  /*0620*/  IMAD.HI.U32 R10, R9, UR9, R8 ;  /* 0x00000009090a7c27 */ /* 0x001fca000f8e0008 */
[----:B-1----:R-:W-:-:S04]  /*0630*/  SHF.R.U32.HI R11, RZ, UR5, R10 ;  /* 0x00000005ff0b7c19 */ /* 0x002fc8000801160a */
[----:B------:R-:W-:-:S05]  /*0640*/  IADD3 R7, PT, PT, -R11, RZ, RZ ;  /* 0x000000ff0b077210 */ /* 0x000fca0007ffe1ff */
[----:B------:R-:W-:-:S04]  /*0650*/  IMAD R9, R7, UR8, R9 ;  /* 0x0000000807097c24 */ /* 0x000fc8000f8e0209 */
[C---:B--2---:R-:W-:Y:S02]  /*0660*/  IMAD R5, R9.reuse, UR10, R5 ;  /* 0x0000000a09057c24 */ /* 0x044fe4000f8e0205 */
[C---:B---3--:R-:W-:Y:S02]  /*0670*/  IMAD R6, R9.reuse, UR12, R6 ;  /* 0x0000000c09067c24 */ /* 0x048fe4000f8e0206 */
[----:B------:R-:W-:Y:S01]  /*0680*/  IMAD R4, R9, UR13, R4 ;  /* 0x0000000d09047c24 */ /* 0x000fe2000f8e0204 */
[----:B------:R-:W-:Y:S06]  /*0690*/  @!P0 BRA `(.L_x_842) ;  /* 0x0000001000fc8947 */ /* 0x000fec0003800000 */
[----:B------:R-:W0:Y:S01]  /*06a0*/  LDCU.64 UR8, c[0x0][0x3a8] ;  /* 0x00007500ff0877ac */ /* 0x000e220008000a00 */
[----:B------:R-:W-:Y:S01]  /*06b0*/  HFMA2 R10, -RZ, RZ, 0, 0 ;  /* 0x00000000ff0a7431 */ /* 0x000fe200000001ff */
[----:B------:R-:W-:Y:S01]  /*06c0*/  ISETP.NE.AND P0, PT, R0, 0x3, PT ;  /* 0x000000030000780c */ /* 0x000fe20003f05270 */
        /* <DEDUP_REMOVED lines=26> */
[----:B------:R-:W-:Y:S02]  /*0870*/  MOV R10, RZ ;  /* 0x000000ff000a7202 */ /* 0x000fe40000000f00 */
[----:B------:R-:W-:Y:S01]  /*0880*/  ISETP.NE.AND P0, PT, R0, 0x5, PT ;  /* 0x000000050000780c */ /* 0x000fe20003f05270 */
[----:B------:R-:W1:Y:S01]  /*0890*/  LDCU UR5, c[0x0][0x3bc] ;  /* 0x00007780ff0577ac */ /* 0x000e620008000800 */
[----:B------:R-:W2:Y:S01]  /*08a0*/  LDCU.64 UR10, c[0x0][0x4e8] ;  /* 0x00009d00ff0a77ac */ /* 0x000ea20008000a00 */
        /* <DEDUP_REMOVED lines=10> */
[----:B------:R-:W-:Y:S01]  /*0950*/  HFMA2 R8, -RZ, RZ, 0, 0 ;  /* 0x00000000ff087431 */ /* 0x000fe200000001ff */
        /* <DEDUP_REMOVED lines=250> */
[----:B------:R-:W-:Y:S01]  /*1900*/  ISETP.NE.AND P0, PT, R0, 0x18, PT ;  /* 0x000000180000780c */ /* 0x000fe20003f05270 */
[----:B------:R-:W0:Y:S01]  /*1910*/  LDCU.64 UR8, c[0x0][0x4a0] ;  /* 0x00009400ff0877ac */ /* 0x000e220008000a00 */
[----:B------:R-:W-:Y:S01]  /*1920*/  HFMA2 R8, -RZ, RZ, 0, 0 ;  /* 0x00000000ff087431 */ /* 0x000fe200000001ff */
[----:B------:R-:W1:Y:S01]  /*1930*/  LDCU UR5, c[0x0][0x4a8] ;  /* 0x00009500ff0577ac */ /* 0x000e620008000800 */
[----:B------:R-:W2:Y:S09]  /*1940*/  LDCU.64 UR10, c[0x0][0x5d0] ;  /* 0x0000ba00ff0a77ac */ /* 0x000eb20008000a00 */
[----:B------:R-:W3:Y:S01]  /*1950*/  @P0 LDC.64 R14, c[0x0][0x4b0] ;  /* 0x00012c00ff0e0b82 */ /* 0x000ee20000000a00 */
[----:B0-----:R-:W-:Y:S01]  /*1960*/  IMAD.HI.U32 R12, R9, UR9, R8 ;  /* 0x00000009090c7c27 */ /* 0x001fe2000f8e0008 */
[----:B------:R-:W0:Y:S06]  /*1970*/  LDCU UR9, c[0x0][0x5cc] ;  /* 0x0000b980ff0977ac */ /* 0x000e2c0008000800 */
[----:B------:R-:W4:Y:S01]  /*1980*/  @P0 LDC R17, c[0x0][0x4ac] ;  /* 0x00012b00ff110b82 */ /* 0x000f220000000800 */
[----:B-1----:R-:W-:-:S02]  /*1990*/  SHF.R.U32.HI R13, RZ, UR5, R12 ;  /* 0x00000005ff0d7c19 */ /* 0x002fc4000801160c */
[----:B------:R-:W-:Y:S02]  /*19a0*/  @P0 MOV R12, RZ ;  /* 0x000000ff000c0202 */ /* 0x000fe40000000f00 */
[----:B------:R-:W-:-:S03]  /*19b0*/  IADD3 R7, PT, PT, -R13, RZ, RZ ;  /* 0x000000ff0d077210 */ /* 0x000fc60007ffe1ff */
[----:B------:R-:W1:Y:S02]  /*19c0*/  @P0 LDC.64 R10, c[0x0][0x5d8] ;  /* 0x00017600ff0a0b82 */ /* 0x000e640000000a00 */
[----:B------:R-:W-:-:S06]  /*19d0*/  IMAD R9, R7, UR8, R9 ;  /* 0x0000000807097c24 */ /* 0x000fcc000f8e0209 */
[----:B------:R-:W5:Y:S01]  /*19e0*/  @P0 LDC R16, c[0x0][0x5e0] ;  /* 0x00017800ff100b82 */ /* 0x000f620000000800 */
[----:B---3--:R-:W-:-:S04]  /*19f0*/  @P0 IMAD.HI.U32 R8, R13, R14, R12 ;  /* 0x0000000e0d080227 */ /* 0x008fc800078e000c */
[C---:B0-----:R-:W-:Y:S01]  /*1a00*/  IMAD R5, R9.reuse, UR9, R5 ;  /* 0x0000000909057c24 */ /* 0x041fe2000f8e0205 */
[----:B------:R-:W-:Y:S01]  /*1a10*/  @P0 SHF.R.U32.HI R8, RZ, R15, R8 ;  /* 0x0000000fff080219 */ /* 0x000fe20000011608 */
[C---:B--2---:R-:W-:Y:S02]  /*1a20*/  IMAD R6, R9.reuse, UR10, R6 ;  /* 0x0000000a09067c24 */ /* 0x044fe4000f8e0206 */
[----:B------:R-:W-:Y:S01]  /*1a30*/  IMAD R4, R9, UR11, R4 ;  /* 0x0000000b09047c24 */ /* 0x000fe2000f8e0204 */
[----:B------:R-:W-:-:S05]  /*1a40*/  @P0 IADD3 R12, PT, PT, -R8, RZ, RZ ;  /* 0x000000ff080c0210 */ /* 0x000fca0007ffe1ff */
[----:B----4-:R-:W-:-:S04]  /*1a50*/  @P0 IMAD R13, R12, R17, R13 ;  /* 0x000000110c0d0224 */ /* 0x010fc800078e020d */
[C---:B-1----:R-:W-:Y:S02]  /*1a60*/  @P0 IMAD R5, R13.reuse, R10, R5 ;  /* 0x0000000a0d050224 */ /* 0x042fe400078e0205 */
[C---:B------:R-:W-:Y:S02]  /*1a70*/  @P0 IMAD R6, R13.reuse, R11, R6 ;  /* 0x0000000b0d060224 */ /* 0x040fe400078e0206 */
[----:B-----5:R-:W-:-:S07]  /*1a80*/  @P0 IMAD R4, R13, R16, R4 ;  /* 0x000000100d040224 */ /* 0x020fce00078e0204 */
.L_x_842:
[----:B------:R-:W0:Y:S02]  /*1a90*/  LDCU.128 UR8, c[0x0][0x5f0] ;  /* 0x0000be00ff0877ac */ /* 0x000e240008000c00 */
[----:B0-----:R-:W-:Y:S02]  /*1aa0*/  IADD3 R8, P1, PT, R4, UR10, RZ ;  /* 0x0000000a04087c10 */ /* 0x001fe4000ff3e0ff */
[----:B------:R-:W-:Y:S02]  /*1ab0*/  IADD3 R6, P0, PT, R6, UR8, RZ ;  /* 0x0000000806067c10 */ /* 0x000fe4000ff1e0ff */
[----:B------:R-:W-:Y:S02]  /*1ac0*/  IADD3.X R9, PT, PT, RZ, UR11, RZ, P1, !PT ;  /* 0x0000000bff097c10 */ /* 0x000fe40008ffe4ff */
[----:B------:R-:W-:Y:S01]  /*1ad0*/  IADD3.X R7, PT, PT, RZ, UR9, RZ, P0, !PT ;  /* 0x00000009ff077c10 */ /* 0x000fe200087fe4ff */
[----:B------:R-:W0:Y:S02]  /*1ae0*/  LDCU.64 UR8, c[0x0][0x5e8] ;  /* 0x0000bd00ff0877ac */ /* 0x000e240008000a00 */
[----:B------:R-:W2:Y:S04]  /*1af0*/  LDG.E.U16 R8, desc[UR6][R8.64] ;  /* 0x0000000608087981 */ /* 0x000ea8000c1e1500 */
[----:B------:R-:W3:Y:S01]  /*1b00*/  LDG.E.U16 R6, desc[UR6][R6.64] ;  /* 0x0000000606067981 */ /* 0x000ee2000c1e1500 */
[----:B------:R-:W-:-:S02]  /*1b10*/  IADD3 R3, PT, PT, R3, 0x80, RZ ;  /* 0x0000008003037810 */ /* 0x000fc40007ffe0ff */
[----:B0-----:R-:W-:-:S04]  /*1b20*/  IADD3 R4, P1, PT, R5, UR8, RZ ;  /* 0x0000000805047c10 */ /* 0x001fc8000ff3e0ff */
[----:B------:R-:W-:Y:S02]  /*1b30*/  IADD3.X R5, PT, PT, RZ, UR9, RZ, P1, !PT ;  /* 0x00000009ff057c10 */ /* 0x000fe40008ffe4ff */
[----:B--2---:R-:W-:Y:S02]  /*1b40*/  ISETP.GT.U32.AND P0, PT, R8, 0xe, PT ;  /* 0x0000000e0800780c */ /* 0x004fe40003f04070 */
[----:B---3--:R-:W-:-:S04]  /*1b50*/  PRMT R13, R6, 0x9910, RZ ;  /* 0x00009910060d7816 */ /* 0x008fc800000000ff */
[----:B------:R-:W-:-:S07]  /*1b60*/  SHF.R.S32.HI R11, RZ, 0xf, R13 ;  /* 0x0000000fff0b7819 */ /* 0x000fce000001140d */
[----:B------:R-:W-:Y:S02]  /*1b70*/  @!P0 SHF.R.S32.HI R11, RZ, R8, R13 ;  /* 0x00000008ff0b8219 */ /* 0x000fe4000001140d */
[----:B------:R-:W-:-:S03]  /*1b80*/  ISETP.GE.AND P0, PT, R3, UR4, PT ;  /* 0x0000000403007c0c */ /* 0x000fc6000bf06270 */
[----:B------:R0:W-:Y:S10]  /*1b90*/  STG.E.U16 desc[UR6][R4.64], R11 ;  /* 0x0000000b04007986 */ /* 0x0001f4000c101506 */
[----:B------:R-:W-:Y:S05]  /*1ba0*/  @P0 BREAK.RELIABLE B1 ;  /* 0x0000000000010942 */ /* 0x000fea0003800100 */
[----:B------:R-:W-:Y:S05]  /*1bb0*/  @P0 BRA `(.L_x_843) ;  /* 0x0000002c00700947 */ /* 0x000fea0003800000 */
[----:B------:R-:W1:Y:S01]  /*1bc0*/  LDCU.64 UR8, c[0x0][0x390] ;  /* 0x00007200ff0877ac */ /* 0x000e620008000a00 */
[----:B0-----:R-:W-:Y:S01]  /*1bd0*/  HFMA2 R4, -RZ, RZ, 0, 0 ;  /* 0x00000000ff047431 */ /* 0x001fe200000001ff */
[----:B------:R-:W-:Y:S01]  /*1be0*/  MOV R5, R3 ;  /* 0x0000000300057202 */ /* 0x000fe20000000f00 */
[----:B------:R-:W0:Y:S01]  /*1bf0*/  LDCU UR5, c[0x0][0x38c] ;  /* 0x00007180ff0577ac */ /* 0x000e220008000800 */
[----:B------:R-:W-:Y:S01]  /*1c00*/  ISETP.NE.AND P0, PT, R2, RZ, PT ;  /* 0x000000ff0200720c */ /* 0x000fe20003f05270 */
[----:B------:R-:W2:Y:S01]  /*1c10*/  LDCU.64 UR10, c[0x0][0x4b8] ;  /* 0x00009700ff0a77ac */ /* 0x000ea20008000a00 */
[----:B-1----:R-:W-:Y:S01]  /*1c20*/  IMAD.HI.U32 R8, R3, UR8, R4 ;  /* 0x0000000803087c27 */ /* 0x002fe2000f8e0004 */
[----:B------:R-:W1:Y:S04]  /*1c30*/  LDCU UR8, c[0x0][0x4c0] ;  /* 0x00009800ff0877ac */ /* 0x000e680008000800 */
[----:B------:R-:W-:-:S04]  /*1c40*/  SHF.R.U32.HI R9, RZ, UR9, R8 ;  /* 0x00000009ff097c19 */ /* 0x000fc80008011608 */
[----:B------:R-:W-:-:S05]  /*1c50*/  IADD3 R4, PT, PT, -R9, RZ, RZ ;  /* 0x000000ff09047210 */ /* 0x000fca0007ffe1ff */
[----:B0-----:R-:W-:-:S04]  /*1c60*/  IMAD R4, R4, UR5, R3 ;  /* 0x0000000504047c24 */ /* 0x001fc8000f8e0203 */
[C---:B--2---:R-:W-:Y:S02]  /*1c70*/  IMAD R5, R4.reuse, UR10, RZ ;  /* 0x0000000a04057c24 */ /* 0x044fe4000f8e02ff */
[C---:B------:R-:W-:Y:S02]  /*1c80*/  IMAD R6, R4.reuse, UR11, RZ ;  /* 0x0000000b04067c24 */ /* 0x040fe4000f8e02ff */
[----:B-1----:R-:W-:Y:S01]  /*1c90*/  IMAD R4, R4, UR8, RZ ;  /* 0x0000000804047c24 */ /* 0x002fe2000f8e02ff */
        /* <DEDUP_REMOVED lines=334> */
.L_x_844:
        /* <DEDUP_REMOVED lines=14> */
[----:B------:R-:W-:-:S05]  /*3260*/  @!P0 SHF.R.S32.HI R11, RZ, R8, R13 ;  /* 0x00000008ff0b8219 */ /* 0x000fca000001140d */
[----:B------:R0:W-:Y:S02]  /*3270*/  STG.E.U16 desc[UR6][R4.64], R11 ;  /* 0x0000000b04007986 */ /* 0x0001e4000c101506 */
.L_x_841:
[----:B------:R-:W-:-:S13]  /*3280*/  ISETP.GE.AND P0, PT, R3, UR4, PT ;  /* 0x0000000403007c0c */ /* 0x000fda000bf06270 */
[----:B------:R-:W-:Y:S05]  /*3290*/  @P0 BREAK.RELIABLE B1 ;  /* 0x0000000000010942 */ /* 0x000fea0003800100 */
[----:B------:R-:W-:Y:S05]  /*32a0*/  @P0 BRA `(.L_x_843) ;  /* 0x0000001400b40947 */ /* 0x000fea0003800000 */
[----:B------:R-:W-:Y:S05]  /*32b0*/  BSYNC.RELIABLE B1 ;  /* 0x0000000000017941 */ /* 0x000fea0003800100 */
.L_x_840:
        /* <DEDUP_REMOVED lines=348> */
.L_x_845:
        /* <DEDUP_REMOVED lines=16> */
.L_x_843:
[----:B------:R-:W-:Y:S05]  /*4980*/  BSYNC.RECONVERGENT B0 ;  /* 0x0000000000007941 */ /* 0x000fea0003800200 */
.L_x_839:
[----:B------:R-:W-:Y:S05]  /*4990*/  WARPSYNC.ALL ;  /* 0x0000000000007948 */ /* 0x000fea0003800000 */
[----:B------:R-:W-:-:S13]  /*49a0*/  ISETP.GE.AND P0, PT, R3, UR4, PT ;  /* 0x0000000403007c0c */ /* 0x000fda000bf06270 */
[----:B------:R-:W-:Y:S05]  /*49b0*/  @P0 EXIT ;  /* 0x000000000000094d */ /* 0x000fea0003800000 */
[----:B------:R-:W2:Y:S01]  /*49c0*/  LDCU.64 UR4, c[0x0][0x390] ;  /* 0x00007200ff0477ac */ /* 0x000ea20008000a00 */
[----:B01----:R-:W-:Y:S01]  /*49d0*/  HFMA2 R4, -RZ, RZ, 0, 0 ;  /* 0x00000000ff047431 */ /* 0x003fe200000001ff */
[----:B------:R-:W-:Y:S01]  /*49e0*/  MOV R5, R3 ;  /* 0x0000000300057202 */ /* 0x000fe20000000f00 */
[----:B------:R-:W0:Y:S01]  /*49f0*/  LDCU UR8, c[0x0][0x38c] ;  /* 0x00007180ff0877ac */ /* 0x000e220008000800 */
[----:B------:R-:W-:Y:S01]  /*4a00*/  ISETP.NE.AND P0, PT, R2, RZ, PT ;  /* 0x000000ff0200720c */ /* 0x000fe20003f05270 */
[----:B------:R-:W1:Y:S01]  /*4a10*/  LDCU.64 UR10, c[0x0][0x4b8] ;  /* 0x00009700ff0a77ac */ /* 0x000e620008000a00 */
[----:B--2---:R-:W-:Y:S01]  /*4a20*/  IMAD.HI.U32 R6, R3, UR4, R4 ;  /* 0x0000000403067c27 */ /* 0x004fe2000f8e0004 */
[----:B------:R-:W2:Y:S04]  /*4a30*/  LDCU UR4, c[0x0][0x4c0] ;  /* 0x00009800ff0477ac */ /* 0x000ea80008000800 */
[----:B------:R-:W-:-:S04]  /*4a40*/  SHF.R.U32.HI R7, RZ, UR5, R6 ;  /* 0x00000005ff077c19 */ /* 0x000fc80008011606 */
[----:B------:R-:W-:-:S05]  /*4a50*/  IADD3 R4, PT, PT, -R7, RZ, RZ ;  /* 0x000000ff07047210 */ /* 0x000fca0007ffe1ff */
[----:B0-----:R-:W-:-:S04]  /*4a60*/  IMAD R2, R4, UR8, R3 ;  /* 0x0000000804027c24 */ /* 0x001fc8000f8e0203 */
[C---:B-1----:R-:W-:Y:S02]  /*4a70*/  IMAD R3, R2.reuse, UR10, RZ ;  /* 0x0000000a02037c24 */ /* 0x042fe4000f8e02ff */
[C---:B------:R-:W-:Y:S02]  /*4a80*/  IMAD R4, R2.reuse, UR11, RZ ;  /* 0x0000000b02047c24 */ /* 0x040fe4000f8e02ff */
[----:B--2---:R-:W-:Y:S01]  /*4a90*/  IMAD R2, R2, UR4, RZ ;  /* 0x0000000402027c24 */ /* 0x004fe2000f8e02ff */
        /* <DEDUP_REMOVED lines=313> */
[----:B------:R-:W2:Y:S09]  /*5e30*/  LDCU UR5, c[0x0][0x5cc] ;  /* 0x0000b980ff0577ac */ /* 0x000eb20008000800 */
[----:B------:R-:W3:Y:S01]  /*5e40*/  @P0 LDC.64 R12, c[0x0][0x4b0] ;  /* 0x00012c00ff0c0b82 */ /* 0x000ee20000000a00 */
[----:B------:R-:W4:Y:S01]  /*5e50*/  LDCU.64 UR10, c[0x0][0x5d0] ;  /* 0x0000ba00ff0a77ac */ /* 0x000f220008000a00 */
[----:B0-----:R-:W-:-:S06]  /*5e60*/  IMAD.HI.U32 R10, R7, UR9, R6 ;  /* 0x00000009070a7c27 */ /* 0x001fcc000f8e0006 */
[----:B------:R-:W0:Y:S01]  /*5e70*/  @P0 LDC R15, c[0x0][0x4ac] ;  /* 0x00012b00ff0f0b82 */ /* 0x000e220000000800 */
[----:B-1----:R-:W-:Y:S02]  /*5e80*/  SHF.R.U32.HI R11, RZ, UR4, R10 ;  /* 0x00000004ff0b7c19 */ /* 0x002fe4000801160a */
[----:B------:R-:W-:Y:S02]  /*5e90*/  @P0 MOV R10, RZ ;  /* 0x000000ff000a0202 */ /* 0x000fe40000000f00 */
[----:B------:R-:W-:-:S03]  /*5ea0*/  IADD3 R5, PT, PT, -R11, RZ, RZ ;  /* 0x000000ff0b057210 */ /* 0x000fc60007ffe1ff */
[----:B------:R-:W1:Y:S02]  /*5eb0*/  @P0 LDC.64 R8, c[0x0][0x5d8] ;  /* 0x00017600ff080b82 */ /* 0x000e640000000a00 */
[----:B------:R-:W-:-:S06]  /*5ec0*/  IMAD R7, R5, UR8, R7 ;  /* 0x0000000805077c24 */ /* 0x000fcc000f8e0207 */
[----:B------:R-:W5:Y:S01]  /*5ed0*/  @P0 LDC R6, c[0x0][0x5e0] ;  /* 0x00017800ff060b82 */ /* 0x000f620000000800 */
[----:B---3--:R-:W-:-:S04]  /*5ee0*/  @P0 IMAD.HI.U32 R0, R11, R12, R10 ;  /* 0x0000000c0b000227 */ /* 0x008fc800078e000a */
[C---:B--2---:R-:W-:Y:S01]  /*5ef0*/  IMAD R3, R7.reuse, UR5, R3 ;  /* 0x0000000507037c24 */ /* 0x044fe2000f8e0203 */
[----:B------:R-:W-:Y:S01]  /*5f00*/  @P0 SHF.R.U32.HI R0, RZ, R13, R0 ;  /* 0x0000000dff000219 */ /* 0x000fe20000011600 */
[C---:B----4-:R-:W-:Y:S02]  /*5f10*/  IMAD R4, R7.reuse, UR10, R4 ;  /* 0x0000000a07047c24 */ /* 0x050fe4000f8e0204 */
[----:B------:R-:W-:Y:S01]  /*5f20*/  IMAD R2, R7, UR11, R2 ;  /* 0x0000000b07027c24 */ /* 0x000fe2000f8e0202 */
[----:B------:R-:W-:-:S05]  /*5f30*/  @P0 IADD3 R10, PT, PT, -R0, RZ, RZ ;  /* 0x000000ff000a0210 */ /* 0x000fca0007ffe1ff */
[----:B0-----:R-:W-:-:S04]  /*5f40*/  @P0 IMAD R11, R15, R10, R11 ;  /* 0x0000000a0f0b0224 */ /* 0x001fc800078e020b */
[C---:B-1----:R-:W-:Y:S02]  /*5f50*/  @P0 IMAD R3, R11.reuse, R8, R3 ;  /* 0x000000080b030224 */ /* 0x042fe400078e0203 */
[C---:B------:R-:W-:Y:S02]  /*5f60*/  @P0 IMAD R4, R11.reuse, R9, R4 ;  /* 0x000000090b040224 */ /* 0x040fe400078e0204 */
[----:B-----5:R-:W-:-:S07]  /*5f70*/  @P0 IMAD R2, R11, R6, R2 ;  /* 0x000000060b020224 */ /* 0x020fce00078e0202 */
.L_x_846:
[----:B------:R-:W0:Y:S01]  /*5f80*/  LDCU.128 UR8, c[0x0][0x5f0] ;  /* 0x0000be00ff0877ac */ /* 0x000e220008000c00 */
[----:B------:R-:W1:Y:S01]  /*5f90*/  LDCU.64 UR4, c[0x0][0x5e8] ;  /* 0x0000bd00ff0477ac */ /* 0x000e620008000a00 */
[----:B0-----:R-:W-:Y:S02]  /*5fa0*/  IADD3 R6, P1, PT, R2, UR10, RZ ;  /* 0x0000000a02067c10 */ /* 0x001fe4000ff3e0ff */
[----:B------:R-:W-:Y:S02]  /*5fb0*/  IADD3 R4, P0, PT, R4, UR8, RZ ;  /* 0x0000000804047c10 */ /* 0x000fe4000ff1e0ff */
[----:B------:R-:W-:Y:S02]  /*5fc0*/  IADD3.X R7, PT, PT, RZ, UR11, RZ, P1, !PT ;  /* 0x0000000bff077c10 */ /* 0x000fe40008ffe4ff */
[----:B------:R-:W-:-:S03]  /*5fd0*/  IADD3.X R5, PT, PT, RZ, UR9, RZ, P0, !PT ;  /* 0x00000009ff057c10 */ /* 0x000fc600087fe4ff */
[----:B------:R-:W2:Y:S04]  /*5fe0*/  LDG.E.U16 R6, desc[UR6][R6.64] ;  /* 0x0000000606067981 */ /* 0x000ea8000c1e1500 */
[----:B------:R-:W3:Y:S01]  /*5ff0*/  LDG.E.U16 R4, desc[UR6][R4.64] ;  /* 0x0000000604047981 */ /* 0x000ee2000c1e1500 */
[----:B-1----:R-:W-:-:S04]  /*6000*/  IADD3 R2, P1, PT, R3, UR4, RZ ;  /* 0x0000000403027c10 */ /* 0x002fc8000ff3e0ff */
[----:B------:R-:W-:Y:S02]  /*6010*/  IADD3.X R3, PT, PT, RZ, UR5, RZ, P1, !PT ;  /* 0x00000005ff037c10 */ /* 0x000fe40008ffe4ff */
[----:B--2---:R-:W-:Y:S02]  /*6020*/  ISETP.GT.U32.AND P0, PT, R6, 0xe, PT ;  /* 0x0000000e0600780c */ /* 0x004fe40003f04070 */
[----:B---3--:R-:W-:-:S04]  /*6030*/  PRMT R11, R4, 0x9910, RZ ;  /* 0x00009910040b7816 */ /* 0x008fc800000000ff */
[----:B------:R-:W-:-:S07]  /*6040*/  SHF.R.S32.HI R9, RZ, 0xf, R11 ;  /* 0x0000000fff097819 */ /* 0x000fce000001140b */
[----:B------:R-:W-:-:S05]  /*6050*/  @!P0 SHF.R.S32.HI R9, RZ, R6, R11 ;  /* 0x00000006ff098219 */ /* 0x000fca000001140b */
[----:B------:R-:W-:Y:S01]  /*6060*/  STG.E.U16 desc[UR6][R2.64], R9 ;  /* 0x0000000902007986 */ /* 0x000fe2000c101506 */
[----:B------:R-:W-:Y:S05]  /*6070*/  EXIT ;  /* 0x000000000000794d */ /* 0x000fea0003800000 */
.L_x_847:
        /* <DEDUP_REMOVED lines=16> */
.L_x_21036:


//--------------------- .text._ZN2at6native27unrolled_elementwise_kernelINS0_13BinaryFunctorIsssZZZNS0_18rshift_kernel_cudaERNS_18TensorIteratorBaseEENKUlvE_clEvENKUlvE3_clEvEUlssE_EESt5arrayIPcLm3EELi4E23TrivialOffsetCalculatorILi2EjESC_ILi1EjENS0_6memory15LoadWithoutCastENSF_16StoreWithoutCastEEEviT_T0_T2_T3_T4_T5_ --------------------------
	.section	.text._ZN2at6native27unrolled_elementwise_kernelINS0_13BinaryFunctorIsssZZZNS0_18rshift_kernel_cudaERNS_18TensorIteratorBaseEENKUlvE_clEvENKUlvE3_clEvEUlssE_EESt5arrayIPcLm3EELi4E23TrivialOffsetCalculatorILi2EjESC_ILi1EjENS0_6memory15LoadWithoutCastENSF_16StoreWithoutCastEEEviT_T0_T2_T3_T4_T5_,"ax",@progbits
	.align	128
        .global         _ZN2at6native27unrolled_elementwise_kernelINS0_13BinaryFunctorIsssZZZNS0_18rshift_kernel_cudaERNS_18TensorIteratorBaseEENKUlvE_clEvENKUlvE3_clEvEUlssE_EESt5arrayIPcLm3EELi4E23TrivialOffsetCalculatorILi2EjESC_ILi1EjENS0_6memory15LoadWithoutCastENSF_16StoreWithoutCastEEEviT_T0_T2_T3_T4_T5_
        .type           _ZN2at6native27unrolled_elementwise_kernelINS0_13BinaryFunctorIsssZZZNS0_18rshift_kernel_cudaERNS_18TensorIteratorBaseEENKUlvE_clEvENKUlvE3_clEvEUlssE_EESt5arrayIPcLm3EELi4E23TrivialOffsetCalculatorILi2EjESC_ILi1EjENS0_6memory15LoadWithoutCastENSF_16StoreWithoutCastEEEviT_T0_T2_T3_T4_T5_,@function
        .size           _ZN2at6native27unrolled_elementwise_kernelINS0_13BinaryFunctorIsssZZZNS0_18rshift_kernel_cudaERNS_18TensorIteratorBaseEENKUlvE_clEvENKUlvE3_clEvEUlssE_EESt5arrayIPcLm3EELi4E23TrivialOffsetCalculatorILi2EjESC_ILi1EjENS0_6memory15LoadWithoutCastENSF_16StoreWithoutCastEEEviT_T0_T2_T3_T4_T5_,(.L_x_21037 - _ZN2at6native27unrolled_elementwise_kernelINS0_13BinaryFunctorIsssZZZNS0_18rshift_kernel_cudaERNS_18TensorIteratorBaseEENKUlvE_clEvENKUlvE3_clEvEUlssE_EESt5arrayIPcLm3EELi4E23TrivialOffsetCalculatorILi2EjESC_ILi1EjENS0_6memory15LoadWithoutCastENSF_16StoreWithoutCastEEEviT_T0_T2_T3_T4_T5_)
        .other          _ZN2at6native27unrolled_elementwise_kernelINS0_13BinaryFunctorIsssZZZNS0_18rshift_kernel_cudaERNS_18TensorIteratorBaseEENKUlvE_clEvENKUlvE3_clEvEUlssE_EESt5arrayIPcLm3EELi4E23TrivialOffsetCalculatorILi2EjESC_ILi1EjENS0_6memory15LoadWithoutCastENSF_16StoreWithoutCastEEEviT_T0_T2_T3_T4_T5_,@"STO_CUDA_ENTRY STV_DEFAULT"
_ZN2at6native27unrolled_elementwise_kernelINS0_13BinaryFunctorIsssZZZNS0_18rshift_kernel_cudaERNS_18TensorIteratorBaseEENKUlvE_clEvENKUlvE3_clEvEUlssE_EESt5arrayIPcLm3EELi4E23TrivialOffsetCalculatorILi2EjESC_ILi1EjENS0_6memory15LoadWithoutCastENSF_16StoreWithoutCastEEEviT_T0_T2_T3_T4_T5_:
.text._ZN2at6native27unrolled_elementwise_kernelINS0_13BinaryFunctorIsssZZZNS0_18rshift_kernel_cudaERNS_18TensorIteratorBaseEENKUlvE_clEvENKUlvE3_clEvEUlssE_EESt5arrayIPcLm3EELi4E23TrivialOffsetCalculatorILi2EjESC_ILi1EjENS0_6memory15LoadWithoutCastENSF_16StoreWithoutCastEEEviT_T0_T2_T3_T4_T5_:
[----:B------:R-:W-:Y:S01]  /*0000*/  LDC R1, c[0x0][0x37c] ;  /* 0x0000df00ff017b82 */ /* 0x000fe20000000800 */
[----:B------:R-:W0:Y:S07]  /*0010*/  S2R R15, SR_CTAID.X ;  /* 0x00000000000f7919 */ /* 0x000e2e0000002500 */
[----:B------:R-:W0:Y:S01]  /*0020*/  LDC R2, c[0x0][0x380] ;  /* 0x0000e000ff027b82 */ /* 0x000e220000000800 */
[----:B------:R-:W1:Y:S01]  /*0030*/  LDCU.64 UR4, c[0x0][0x358] ;  /* 0x00006b00ff0477ac */ /* 0x000e620008000a00 */
[----:B------:R-:W-:Y:S01]  /*0040*/  PRMT R20, RZ, 0x7610, R20 ;  /* 0x00007610ff147816 */ /* 0x000fe20000000014 */
[----:B------:R-:W2:Y:S01]  /*0050*/  S2R R0, SR_TID.X ;  /* 0x0000000000007919 */ /* 0x000ea20000002100 */
[----:B------:R-:W-:-:S04]  /*0060*/  PRMT R22, RZ, 0x7610, R22 ;  /* 0x00007610ff167816 */ /* 0x000fc80000000016 */
[----:B------:R-:W3:Y:S08]  /*0070*/  LDC.64 R12, c[0x0][0x398] ;  /* 0x0000e600ff0c7b82 */ /* 0x000ef00000000a00 */
[----:B------:R-:W4:Y:S08]  /*0080*/  LDC.64 R10, c[0x0][0x390] ;  /* 0x0000e400ff0a7b82 */ /* 0x000f300000000a00 */
[----:B------:R-:W1:Y:S01]  /*0090*/  LDC.64 R8, c[0x0][0x398] ;  /* 0x0000e600ff087b82 */ /* 0x000e620000000a00 */
[----:B0-----:R-:W-:-:S07]  /*00a0*/  IMAD R17, R15, -0x200, R2 ;  /* 0xfffffe000f117824 */ /* 0x001fce00078e0202 */
[----:B------:R-:W0:Y:S01]  /*00b0*/  LDC.64 R4, c[0x0][0x398] ;  /* 0x0000e600ff047b82 */ /* 0x000e220000000a00 */
[----:B--2---:R-:W-:Y:S01]  /*00c0*/  IMAD.MOV.U32 R14, RZ, RZ, R0 ;  /* 0x000000ffff0e7224 */ /* 0x004fe200078e0000 */
[----:B------:R-:W-:-:S06]  /*00d0*/  ISETP.GE.AND P0, PT, R0, R17, PT ;  /* 0x000000110000720c */ /* 0x000fcc0003f06270 */
[----:B------:R-:W2:Y:S08]  /*00e0*/  LDC.64 R6, c[0x0][0x390] ;  /* 0x0000e400ff067b82 */ /* 0x000eb00000000a00 */
[----:B------:R-:W2:Y:S01]  /*00f0*/  LDC.64 R2, c[0x0][0x390] ;  /* 0x0000e400ff027b82 */ /* 0x000ea20000000a00 */
[----:B------:R-:W-:Y:S02]  /*0100*/  @!P0 VIADD R0, R14, 0x80 ;  /* 0x000000800e008836 */ /* 0x000fe40000000000 */
[----:B------:R-:W-:-:S03]  /*0110*/  @!P0 IMAD R23, R15, 0x200, R14 ;  /* 0x000002000f178824 */ /* 0x000fc600078e020e */
[----:B------:R-:W-:Y:S01]  /*0120*/  ISETP.GE.AND P1, PT, R0, R17, PT ;  /* 0x000000110000720c */ /* 0x000fe20003f26270 */
[----:B---3--:R-:W-:-:S04]  /*0130*/  @!P0 IMAD.WIDE.U32 R12, R23, 0x2, R12 ;  /* 0x00000002170c8825 */ /* 0x008fc800078e000c */
[----:B----4-:R-:W-:Y:S01]  /*0140*/  @!P0 IMAD.WIDE.U32 R10, R23, 0x2, R10 ;  /* 0x00000002170a8825 */ /* 0x010fe200078e000a */
[----:B-1----:R1:W3:Y:S04]  /*0150*/  @!P0 LDG.E.U16 R20, desc[UR4][R12.64] ;  /* 0x000000040c148981 */ /* 0x0022e8000c1e1500 */
[----:B------:R4:W3:Y:S03]  /*0160*/  @!P0 LDG.E.U16 R22, desc[UR4][R10.64] ;  /* 0x000000040a168981 */ /* 0x0008e6000c1e1500 */
[----:B------:R-:W-:Y:S02]  /*0170*/  @!P1 IMAD R21, R15, 0x200, R0 ;  /* 0x000002000f159824 */ /* 0x000fe400078e0200 */
[----:B------:R-:W-:Y:S01]  /*0180*/  @!P1 VIADD R0, R0, 0x80 ;  /* 0x0000008000009836 */ /* 0x000fe20000000000 */
[----:B------:R-:W-:Y:S01]  /*0190*/  PRMT R23, RZ, 0x7610, R23 ;  /* 0x00007610ff177816 */ /* 0x000fe20000000017 */
[----:B-1----:R-:W1:Y:S03]  /*01a0*/  LDC.64 R12, c[0x0][0x398] ;  /* 0x0000e600ff0c7b82 */ /* 0x002e660000000a00 */
[----:B------:R-:W-:Y:S01]  /*01b0*/  ISETP.GE.AND P2, PT, R0, R17, PT ;  /* 0x000000110000720c */ /* 0x000fe20003f46270 */
[----:B------:R-:W-:Y:S01]  /*01c0*/  @!P1 IMAD.WIDE.U32 R8, R21, 0x2, R8 ;  /* 0x0000000215089825 */ /* 0x000fe200078e0008 */
[----:B------:R-:W-:-:S03]  /*01d0*/  PRMT R24, RZ, 0x7610, R24 ;  /* 0x00007610ff187816 */ /* 0x000fc60000000018 */
[----:B----4-:R-:W4:Y:S01]  /*01e0*/  LDC.64 R10, c[0x0][0x390] ;  /* 0x0000e400ff0a7b82 */ /* 0x010f220000000a00 */
[----:B------:R-:W3:Y:S07]  /*01f0*/  @!P1 LDG.E.U16 R23, desc[UR4][R8.64] ;  /* 0x0000000408179981 */ /* 0x000eee000c1e1500 */
[----:B------:R-:W-:-:S04]  /*0200*/  @!P2 IMAD R25, R15, 0x200, R0 ;  /* 0x000002000f19a824 */ /* 0x000fc800078e0200 */
[----:B0-----:R-:W-:-:S04]  /*0210*/  @!P2 IMAD.WIDE.U32 R4, R25, 0x2, R4 ;  /* 0x000000021904a825 */ /* 0x001fc800078e0004 */
[----:B--2---:R-:W-:Y:S01]  /*0220*/  @!P2 IMAD.WIDE.U32 R6, R25, 0x2, R6 ;  /* 0x000000021906a825 */ /* 0x004fe200078e0006 */
[----:B------:R0:W2:Y:S01]  /*0230*/  @!P2 LDG.E.U16 R24, desc[UR4][R4.64] ;  /* 0x000000040418a981 */ /* 0x0000a2000c1e1500 */
[----:B------:R-:W-:Y:S02]  /*0240*/  PRMT R25, RZ, 0x7610, R25 ;  /* 0x00007610ff197816 */ /* 0x000fe40000000019 */
[----:B------:R-:W-:Y:S01]  /*0250*/  @!P1 IMAD.WIDE.U32 R2, R21, 0x2, R2 ;  /* 0x0000000215029825 */ /* 0x000fe200078e0002 */
[----:B------:R-:W-:-:S03]  /*0260*/  PRMT R21, RZ, 0x7610, R21 ;  /* 0x00007610ff157816 */ /* 0x000fc60000000015 */
[----:B------:R-:W2:Y:S04]  /*0270*/  @!P2 LDG.E.U16 R25, desc[UR4][R6.64] ;  /* 0x000000040619a981 */ /* 0x000ea8000c1e1500 */
[----:B------:R4:W2:Y:S01]  /*0280*/  @!P1 LDG.E.U16 R21, desc[UR4][R2.64] ;  /* 0x0000000402159981 */ /* 0x0008a2000c1e1500 */
[----:B------:R-:W-:-:S05]  /*0290*/  @!P2 VIADD R0, R0, 0x80 ;  /* 0x000000800000a836 */ /* 0x000fca0000000000 */
[----:B------:R-:W-:Y:S02]  /*02a0*/  ISETP.GE.AND P0, PT, R0, R17, PT ;  /* 0x000000110000720c */ /* 0x000fe40003f06270 */
[----:B0-----:R-:W-:-:S11]  /*02b0*/  PRMT R4, RZ, 0x7610, R4 ;  /* 0x00007610ff047816 */ /* 0x001fd60000000004 */
[--C-:B------:R-:W-:Y:S01]  /*02c0*/  @!P0 IMAD R9, R15, 0x200, R0.reuse ;  /* 0x000002000f098824 */ /* 0x100fe200078e0200 */
[----:B------:R-:W-:-:S03]  /*02d0*/  PRMT R0, RZ, 0x7610, R0 ;  /* 0x00007610ff007816 */ /* 0x000fc60000000000 */
[----:B-1----:R-:W-:-:S04]  /*02e0*/  @!P0 IMAD.WIDE.U32 R12, R9, 0x2, R12 ;  /* 0x00000002090c8825 */ /* 0x002fc800078e000c */
[----:B----4-:R-:W-:Y:S01]  /*02f0*/  @!P0 IMAD.WIDE.U32 R10, R9, 0x2, R10 ;  /* 0x00000002090a8825 */ /* 0x010fe200078e000a */
[----:B------:R-:W5:Y:S04]  /*0300*/  @!P0 LDG.E.U16 R0, desc[UR4][R12.64] ;  /* 0x000000040c008981 */ /* 0x000f68000c1e1500 */
[----:B------:R0:W5:Y:S01]  /*0310*/  @!P0 LDG.E.U16 R4, desc[UR4][R10.64] ;  /* 0x000000040a048981 */ /* 0x000162000c1e1500 */
[C---:B------:R-:W-:Y:S01]  /*0320*/  ISETP.GE.AND P0, PT, R14.reuse, R17, PT ;  /* 0x000000110e00720c */ /* 0x040fe20003f06270 */
[----:B------:R-:W-:-:S05]  /*0330*/  VIADD R2, R14, 0x100 ;  /* 0x000001000e027836 */ /* 0x000fca0000000000 */
[----:B------:R-:W-:-:S07]  /*0340*/  ISETP.GE.AND P1, PT, R2, R17, PT ;  /* 0x000000110200720c */ /* 0x000fce0003f26270 */
[----:B------:R-:W1:Y:S01]  /*0350*/  @!P0 LDC.64 R2, c[0x0][0x388] ;  /* 0x0000e200ff028b82 */ /* 0x000e620000000a00 */
[----:B------:R-:W-:-:S05]  /*0360*/  VIADD R8, R14, 0x80 ;  /* 0x000000800e087836 */ /* 0x000fca0000000000 */
[----:B------:R-:W-:Y:S01]  /*0370*/  ISETP.GE.AND P2, PT, R8, R17, PT ;  /* 0x000000110800720c */ /* 0x000fe20003f46270 */
[----:B------:R-:W-:Y:S02]  /*0380*/  @!P0 IMAD R7, R15, 0x200, R14 ;  /* 0x000002000f078824 */ /* 0x000fe400078e020e */
[----:B------:R-:W-:Y:S02]  /*0390*/  VIADD R6, R14, 0x180 ;  /* 0x000001800e067836 */ /* 0x000fe40000000000 */
[----:B------:R-:W-:Y:S02]  /*03a0*/  @!P0 IMAD.MOV.U32 R14, RZ, RZ, R8 ;  /* 0x000000ffff0e8224 */ /* 0x000fe400078e0008 */
[----:B-1----:R-:W-:Y:S01]  /*03b0*/  @!P0 IMAD.WIDE.U32 R2, R7, 0x2, R2 ;  /* 0x0000000207028825 */ /* 0x002fe200078e0002 */
[----:B------:R-:W-:Y:S01]  /*03c0*/  BSSY.RECONVERGENT B0, `(.L_x_848) ;  /* 0x0000021000007945 */ /* 0x000fe20003800200 */
[----:B---3--:R-:W-:-:S04]  /*03d0*/  @!P0 LOP3.LUT R20, R20, 0xffff, RZ, 0xc0, !PT ;  /* 0x0000ffff14148812 */ /* 0x008fc800078ec0ff */
[----:B------:R-:W-:Y:S02]  /*03e0*/  ISETP.GT.U32.OR P5, PT, R20, 0xe, P0 ;  /* 0x0000000e1400780c */ /* 0x000fe400007a4470 */
[----:B------:R-:W-:-:S04]  /*03f0*/  @!P0 PRMT R5, R22, 0x9910, RZ ;  /* 0x0000991016058816 */ /* 0x000fc800000000ff */
[----:B------:R-:W-:-:S07]  /*0400*/  @!P0 SHF.R.S32.HI R9, RZ, 0xf, R5 ;  /* 0x0000000fff098819 */ /* 0x000fce0000011405 */
[----:B------:R-:W-:-:S05]  /*0410*/  @!P5 SHF.R.S32.HI R9, RZ, R20, R5 ;  /* 0x00000014ff09d219 */ /* 0x000fca0000011405 */
[----:B------:R-:W-:Y:S01]  /*0420*/  @!P0 IMAD.MOV.U32 R19, RZ, RZ, R9 ;  /* 0x000000ffff138224 */ /* 0x000fe200078e0009 */
[----:B------:R-:W-:-:S04]  /*0430*/  @!P2 LOP3.LUT R23, R23, 0xffff, RZ, 0xc0, !PT ;  /* 0x0000ffff1717a812 */ /* 0x000fc800078ec0ff */
[----:B------:R1:W-:Y:S01]  /*0440*/  @!P0 STG.E.U16 desc[UR4][R2.64], R19 ;  /* 0x0000001302008986 */ /* 0x0003e2000c101504 */
[----:B------:R-:W-:Y:S02]  /*0450*/  ISETP.GT.U32.OR P3, PT, R23, 0xe, P2 ;  /* 0x0000000e1700780c */ /* 0x000fe40001764470 */
[----:B--2---:R-:W-:-:S04]  /*0460*/  @!P1 LOP3.LUT R24, R24, 0xffff, RZ, 0xc0, !PT ;  /* 0x0000ffff18189812 */ /* 0x004fc800078ec0ff */
[----:B------:R-:W-:Y:S02]  /*0470*/  ISETP.GT.U32.OR P4, PT, R24, 0xe, P1 ;  /* 0x0000000e1800780c */ /* 0x000fe40000f84470 */
[----:B------:R-:W-:Y:S02]  /*0480*/  ISETP.GE.AND P5, PT, R14, R17, PT ;  /* 0x000000110e00720c */ /* 0x000fe40003fa6270 */
[----:B------:R-:W-:Y:S02]  /*0490*/  @!P1 PRMT R25, R25, 0x9910, RZ ;  /* 0x0000991019199816 */ /* 0x000fe400000000ff */
[----:B0-----:R-:W-:-:S03]  /*04a0*/  @!P2 PRMT R10, R21, 0x9910, RZ ;  /* 0x00009910150aa816 */ /* 0x001fc600000000ff */
[----:B------:R-:W-:Y:S01]  /*04b0*/  @!P1 IMAD.MOV.U32 R5, RZ, RZ, R25 ;  /* 0x000000ffff059224 */ /* 0x000fe200078e0019 */
[--C-:B------:R-:W-:Y:S02]  /*04c0*/  @!P2 SHF.R.S32.HI R8, RZ, 0xf, R10.reuse ;  /* 0x0000000fff08a819 */ /* 0x100fe4000001140a */
[----:B------:R-:W-:Y:S02]  /*04d0*/  @!P3 SHF.R.S32.HI R8, RZ, R23, R10 ;  /* 0x00000017ff08b219 */ /* 0x000fe4000001140a */
[--C-:B------:R-:W-:Y:S02]  /*04e0*/  @!P1 SHF.R.S32.HI R11, RZ, 0xf, R5.reuse ;  /* 0x0000000fff0b9819 */ /* 0x100fe40000011405 */
[----:B------:R-:W-:Y:S01]  /*04f0*/  @!P4 SHF.R.S32.HI R11, RZ, R24, R5 ;  /* 0x00000018ff0bc219 */ /* 0x000fe20000011405 */
[----:B------:R-:W-:-:S04]  /*0500*/  @!P2 IMAD.MOV.U32 R16, RZ, RZ, R8 ;  /* 0x000000ffff10a224 */ /* 0x000fc800078e0008 */
[----:B------:R-:W-:Y:S01]  /*0510*/  @!P1 IMAD.MOV.U32 R18, RZ, RZ, R11 ;  /* 0x000000ffff129224 */ /* 0x000fe200078e000b */
[----:B-1----:R-:W-:Y:S06]  /*0520*/  @P5 BRA `(.L_x_849) ;  /* 0x0000000000285947 */ /* 0x002fec0003800000 */
[----:B------:R-:W0:Y:S01]  /*0530*/  LDC.64 R2, c[0x0][0x388] ;  /* 0x0000e200ff027b82 */ /* 0x000e220000000a00 */
[----:B------:R-:W-:Y:S02]  /*0540*/  IMAD R9, R15, 0x200, R14 ;  /* 0x000002000f097824 */ /* 0x000fe400078e020e */
[----:B------:R-:W-:-:S05]  /*0550*/  VIADD R14, R14, 0x80 ;  /* 0x000000800e0e7836 */ /* 0x000fca0000000000 */
[----:B------:R-:W-:-:S13]  /*0560*/  ISETP.GE.AND P0, PT, R14, R17, PT ;  /* 0x000000110e00720c */ /* 0x000fda0003f06270 */
[----:B------:R-:W-:Y:S02]  /*0570*/  @!P0 IMAD R5, R15, 0x200, R14 ;  /* 0x000002000f058824 */ /* 0x000fe400078e020e */
[----:B------:R-:W-:Y:S02]  /*0580*/  @!P0 VIADD R14, R14, 0x80 ;  /* 0x000000800e0e8836 */ /* 0x000fe40000000000 */
[----:B0-----:R-:W-:-:S04]  /*0590*/  IMAD.WIDE.U32 R8, R9, 0x2, R2 ;  /* 0x0000000209087825 */ /* 0x001fc800078e0002 */
[----:B------:R-:W-:Y:S01]  /*05a0*/  @!P0 IMAD.WIDE.U32 R2, R5, 0x2, R2 ;  /* 0x0000000205028825 */ /* 0x000fe200078e0002 */
[----:B------:R0:W-:Y:S04]  /*05b0*/  STG.E.U16 desc[UR4][R8.64], R16 ;  /* 0x0000001008007986 */ /* 0x0001e8000c101504 */
[----:B------:R0:W-:Y:S02]  /*05c0*/  @!P0 STG.E.U16 desc[UR4][R2.64], R18 ;  /* 0x0000001202008986 */ /* 0x0001e4000c101504 */
.L_x_849:
[----:B------:R-:W-:Y:S05]  /*05d0*/  BSYNC.RECONVERGENT B0 ;  /* 0x0000000000007941 */ /* 0x000fea0003800200 */
.L_x_848:
[-C--:B------:R-:W-:Y:S02]  /*05e0*/  ISETP.GE.AND P1, PT, R14, R17.reuse, PT ;  /* 0x000000110e00720c */ /* 0x080fe40003f26270 */
[----:B------:R-:W-:-:S11]  /*05f0*/  ISETP.GE.AND P0, PT, R6, R17, PT ;  /* 0x000000110600720c */ /* 0x000fd60003f06270 */
[----:B------:R-:W-:Y:S05]  /*0600*/  @P1 EXIT ;  /* 0x000000000000194d */ /* 0x000fea0003800000 */
[----:B0-----:R-:W0:Y:S01]  /*0610*/  LDC.64 R2, c[0x0][0x388] ;  /* 0x0000e200ff027b82 */ /* 0x001e220000000a00 */
[----:B-----5:R-:W-:Y:S01]  /*0620*/  @!P0 LOP3.LUT R0, R0, 0xffff, RZ, 0xc0, !PT ;  /* 0x0000ffff00008812 */ /* 0x020fe200078ec0ff */
[----:B------:R-:W-:Y:S01]  /*0630*/  IMAD R15, R15, 0x200, R14 ;  /* 0x000002000f0f7824 */ /* 0x000fe200078e020e */
[----:B------:R-:W-:Y:S02]  /*0640*/  @!P0 PRMT R7, R4, 0x9910, RZ ;  /* 0x0000991004078816 */ /* 0x000fe400000000ff */
[----:B------:R-:W-:Y:S02]  /*0650*/  ISETP.GT.U32.OR P1, PT, R0, 0xe, P0 ;  /* 0x0000000e0000780c */ /* 0x000fe40000724470 */
[----:B------:R-:W-:-:S11]  /*0660*/  @!P0 SHF.R.S32.HI R4, RZ, 0xf, R7 ;  /* 0x0000000fff048819 */ /* 0x000fd60000011407 */
[----:B------:R-:W-:-:S05]  /*0670*/  @!P1 SHF.R.S32.HI R4, RZ, R0, R7 ;  /* 0x00000000ff049219 */ /* 0x000fca0000011407 */
[----:B------:R-:W-:Y:S02]  /*0680*/  @!P0 IMAD.MOV.U32 R5, RZ, RZ, R4 ;  /* 0x000000ffff058224 */ /* 0x000fe400078e0004 */
[----:B0-----:R-:W-:-:S05]  /*0690*/  IMAD.WIDE.U32 R2, R15, 0x2, R2 ;  /* 0x000000020f027825 */ /* 0x001fca00078e0002 */
[----:B------:R-:W-:Y:S01]  /*06a0*/  STG.E.U16 desc[UR4][R2.64], R5 ;  /* 0x0000000502007986 */ /* 0x000fe2000c101504 */
[----:B------:R-:W-:Y:S05]  /*06b0*/  EXIT ;  /* 0x000000000000794d */ /* 0x000fea0003800000 */
.L_x_850:
        /* <DEDUP_REMOVED lines=12> */
.L_x_21037:


//--------------------- .text._ZN2at6native29vectorized_elementwise_kernelILi2ENS0_13BinaryFunctorIsssZZZNS0_18rshift_kernel_cudaERNS_18TensorIteratorBaseEENKUlvE_clEvENKUlvE3_clEvEUlssE_EESt5arrayIPcLm3EEEEviT0_T1_ --------------------------
	.section	.text._ZN2at6native29vectorized_elementwise_kernelILi2ENS0_13BinaryFunctorIsssZZZNS0_18rshift_kernel_cudaERNS_18TensorIteratorBaseEENKUlvE_clEvENKUlvE3_clEvEUlssE_EESt5arrayIPcLm3EEEEviT0_T1_,"ax",@progbits
	.align	128
        .global         _ZN2at6native29vectorized_elementwise_kernelILi2ENS0_13BinaryFunctorIsssZZZNS0_18rshift_kernel_cudaERNS_18TensorIteratorBaseEENKUlvE_clEvENKUlvE3_clEvEUlssE_EESt5arrayIPcLm3EEEEviT0_T1_
        .type           _ZN2at6native29vectorized_elementwise_kernelILi2ENS0_13BinaryFunctorIsssZZZNS0_18rshift_kernel_cudaERNS_18TensorIteratorBaseEENKUlvE_clEvENKUlvE3_clEvEUlssE_EESt5arrayIPcLm3EEEEviT0_T1_,@function
        .size           _ZN2at6native29vectorized_elementwise_kernelILi2ENS0_13BinaryFunctorIsssZZZNS0_18rshift_kernel_cudaERNS_18TensorIteratorBaseEENKUlvE_clEvENKUlvE3_clEvEUlssE_EESt5arrayIPcLm3EEEEviT0_T1_,(.L_x_21038 - _ZN2at6native29vectorized_elementwise_kernelILi2ENS0_13BinaryFunctorIsssZZZNS0_18rshift_kernel_cudaERNS_18TensorIteratorBaseEENKUlvE_clEvENKUlvE3_clEvEUlssE_EESt5arrayIPcLm3EEEEviT0_T1_)
        .other          _ZN2at6native29vectorized_elementwise_kernelILi2ENS0_13BinaryFunctorIsssZZZNS0_18rshift_kernel_cudaERNS_18TensorIteratorBaseEENKUlvE_clEvENKUlvE3_clEvEUlssE_EESt5arrayIPcLm3EEEEviT0_T1_,@"STO_CUDA_ENTRY STV_DEFAULT"
_ZN2at6native29vectorized_elementwise_kernelILi2ENS0_13BinaryFunctorIsssZZZNS0_18rshift_kernel_cudaERNS_18TensorIteratorBaseEENKUlvE_clEvENKUlvE3_clEvEUlssE_EESt5arrayIPcLm3EEEEviT0_T1_:
.text._ZN2at6native29vectorized_elementwise_kernelILi2ENS0_13BinaryFunctorIsssZZZNS0_18rshift_kernel_cudaERNS_18TensorIteratorBaseEENKUlvE_clEvENKUlvE3_clEvEUlssE_EESt5arrayIPcLm3EEEEviT0_T1_:
[----:B------:R-:W-:Y:S01]  /*0000*/  LDC R1, c[0x0][0x37c] ;  /* 0x0000df00ff017b82 */ /* 0x000fe20000000800 */
[----:B------:R-:W0:Y:S01]  /*0010*/  S2R R0, SR_CTAID.X ;  /* 0x0000000000007919 */ /* 0x000e220000002500 */
[----:B------:R-:W1:Y:S01]  /*0020*/  LDCU UR6, c[0x0][0x380] ;  /* 0x00007000ff0677ac */ /* 0x000e620008000800 */
[----:B------:R-:W2:Y:S01]  /*0030*/  LDCU.64 UR4, c[0x0][0x358] ;  /* 0x00006b00ff0477ac */ /* 0x000ea20008000a00 */
[----:B0-----:R-:W-:-:S05]  /*0040*/  IMAD.SHL.U32 R0, R0, 0x400, RZ ;  /* 0x0000040000007824 */ /* 0x001fca00078e00ff */
[----:B-1----:R-:W-:-:S04]  /*0050*/  IADD3 R2, PT, PT, -R0, UR6, RZ ;  /* 0x0000000600027c10 */ /* 0x002fc8000fffe1ff */
[----:B------:R-:W-:-:S13]  /*0060*/  ISETP.GT.U32.AND P0, PT, R2, 0x3ff, PT ;  /* 0x000003ff0200780c */ /* 0x000fda0003f04070 */
[----:B--2---:R-:W-:Y:S05]  /*0070*/  @P0 BRA `(.L_x_851) ;  /* 0x0000000c00500947 */ /* 0x004fea0003800000 */
[----:B------:R-:W0:Y:S01]  /*0080*/  S2R R15, SR_TID.X ;  /* 0x00000000000f7919 */ /* 0x000e220000002100 */
[----:B------:R-:W1:Y:S01]  /*0090*/  LDC.64 R30, c[0x0][0x390] ;  /* 0x0000e400ff1e7b82 */ /* 0x000e620000000a00 */
[----:B------:R-:W-:Y:S02]  /*00a0*/  PRMT R12, RZ, 0x7610, R12 ;  /* 0x00007610ff0c7816 */ /* 0x000fe4000000000c */
[----:B------:R-:W-:-:S05]  /*00b0*/  PRMT R29, RZ, 0x7610, R29 ;  /* 0x00007610ff1d7816 */ /* 0x000fca000000001d */
[----:B------:R-:W2:Y:S08]  /*00c0*/  LDC.64 R32, c[0x0][0x398] ;  /* 0x0000e600ff207b82 */ /* 0x000eb00000000a00 */
[----:B------:R-:W3:Y:S08]  /*00d0*/  LDC.64 R24, c[0x0][0x390] ;  /* 0x0000e400ff187b82 */ /* 0x000ef00000000a00 */
[----:B------:R-:W4:Y:S01]  /*00e0*/  LDC.64 R22, c[0x0][0x398] ;  /* 0x0000e600ff167b82 */ /* 0x000f220000000a00 */
[----:B0-----:R-:W-:Y:S01]  /*00f0*/  ISETP.GE.U32.AND P0, PT, R15, R2, PT ;  /* 0x000000020f00720c */ /* 0x001fe20003f06070 */
[----:B------:R-:W-:-:S06]  /*0100*/  IMAD.MOV.U32 R3, RZ, RZ, R15 ;  /* 0x000000ffff037224 */ /* 0x000fcc00078e000f */
[----:B------:R-:W0:Y:S08]  /*0110*/  LDC.64 R16, c[0x0][0x390] ;  /* 0x0000e400ff107b82 */ /* 0x000e300000000a00 */
[----:B------:R-:W5:Y:S01]  /*0120*/  LDC.64 R34, c[0x0][0x398] ;  /* 0x0000e600ff227b82 */ /* 0x000f620000000a00 */
[----:B------:R-:W-:Y:S02]  /*0130*/  @!P0 VIADD R15, R3, 0x80 ;  /* 0x00000080030f8836 */ /* 0x000fe40000000000 */
[----:B------:R-:W-:-:S03]  /*0140*/  @!P0 IMAD.IADD R11, R0, 0x1, R3 ;  /* 0x00000001000b8824 */ /* 0x000fc600078e0203 */
[----:B------:R-:W-:Y:S01]  /*0150*/  ISETP.GE.U32.AND P1, PT, R15, R2, PT ;  /* 0x000000020f00720c */ /* 0x000fe20003f26070 */
[C---:B-1----:R-:W-:Y:S01]  /*0160*/  @!P0 IMAD.WIDE.U32 R30, R11.reuse, 0x2, R30 ;  /* 0x000000020b1e8825 */ /* 0x042fe200078e001e */
[----:B------:R-:W1:Y:S03]  /*0170*/  LDC.64 R20, c[0x0][0x398] ;  /* 0x0000e600ff147b82 */ /* 0x000e660000000a00 */
[----:B--2---:R-:W-:Y:S01]  /*0180*/  @!P0 IMAD.WIDE.U32 R32, R11, 0x2, R32 ;  /* 0x000000020b208825 */ /* 0x004fe200078e0020 */
[----:B------:R-:W-:Y:S01]  /*0190*/  PRMT R11, RZ, 0x7610, R11 ;  /* 0x00007610ff0b7816 */ /* 0x000fe2000000000b */
[----:B------:R2:W5:Y:S03]  /*01a0*/  @!P0 LDG.E.U16 R12, desc[UR4][R30.64] ;  /* 0x000000041e0c8981 */ /* 0x000566000c1e1500 */
[----:B------:R-:W1:Y:S02]  /*01b0*/  LDC.64 R36, c[0x0][0x390] ;  /* 0x0000e400ff247b82 */ /* 0x000e640000000a00 */
[----:B------:R-:W5:Y:S01]  /*01c0*/  @!P0 LDG.E.U16 R11, desc[UR4][R32.64] ;  /* 0x00000004200b8981 */ /* 0x000f62000c1e1500 */
[----:B------:R-:W-:-:S02]  /*01d0*/  @!P1 IMAD.IADD R19, R0, 0x1, R15 ;  /* 0x0000000100139824 */ /* 0x000fc400078e020f */
[----:B------:R-:W-:Y:S01]  /*01e0*/  @!P1 VIADD R15, R15, 0x80 ;  /* 0x000000800f0f9836 */ /* 0x000fe20000000000 */
[----:B--2---:R-:W-:Y:S01]  /*01f0*/  PRMT R31, RZ, 0x7610, R31 ;  /* 0x00007610ff1f7816 */ /* 0x004fe2000000001f */
[----:B---3--:R-:W-:-:S03]  /*0200*/  @!P1 IMAD.WIDE.U32 R24, R19, 0x2, R24 ;  /* 0x0000000213189825 */ /* 0x008fc600078e0018 */
[----:B------:R-:W-:Y:S01]  /*0210*/  ISETP.GE.U32.AND P2, PT, R15, R2, PT ;  /* 0x000000020f00720c */ /* 0x000fe20003f46070 */
[----:B----4-:R-:W-:Y:S01]  /*0220*/  @!P1 IMAD.WIDE.U32 R22, R19, 0x2, R22 ;  /* 0x0000000213169825 */ /* 0x010fe200078e0016 */
[----:B------:R2:W3:Y:S01]  /*0230*/  @!P1 LDG.E.U16 R29, desc[UR4][R24.64] ;  /* 0x00000004181d9981 */ /* 0x0004e2000c1e1500 */
[----:B------:R-:W-:Y:S01]  /*0240*/  PRMT R30, RZ, 0x7610, R30 ;  /* 0x00007610ff1e7816 */ /* 0x000fe2000000001e */
[----:B------:R-:W4:Y:S02]  /*0250*/  LDC.64 R18, c[0x0][0x390] ;  /* 0x0000e400ff127b82 */ /* 0x000f240000000a00 */
[----:B------:R0:W3:Y:S07]  /*0260*/  @!P1 LDG.E.U16 R31, desc[UR4][R22.64] ;  /* 0x00000004161f9981 */ /* 0x0000ee000c1e1500 */
[----:B------:R-:W-:Y:S01]  /*0270*/  @!P2 IMAD.IADD R13, R0, 0x1, R15 ;  /* 0x00000001000da824 */ /* 0x000fe200078e020f */
[----:B--2---:R-:W2:Y:S01]  /*0280*/  LDC.64 R24, c[0x0][0x390] ;  /* 0x0000e400ff187b82 */ /* 0x004ea20000000a00 */
[----:B------:R-:W-:-:S05]  /*0290*/  @!P2 VIADD R15, R15, 0x80 ;  /* 0x000000800f0fa836 */ /* 0x000fca0000000000 */
[----:B------:R-:W-:Y:S02]  /*02a0*/  ISETP.GE.U32.AND P3, PT, R15, R2, PT ;  /* 0x000000020f00720c */ /* 0x000fe40003f66070 */
[----:B------:R-:W-:Y:S01]  /*02b0*/  PRMT R28, RZ, 0x7610, R28 ;  /* 0x00007610ff1c7816 */ /* 0x000fe2000000001c */
[----:B0-----:R-:W0:Y:S10]  /*02c0*/  LDC.64 R22, c[0x0][0x398] ;  /* 0x0000e600ff167b82 */ /* 0x001e340000000a00 */
[----:B------:R-:W-:-:S02]  /*02d0*/  @!P3 IMAD.IADD R14, R0, 0x1, R15 ;  /* 0x00000001000eb824 */ /* 0x000fc400078e020f */
[----:B------:R-:W-:-:S05]  /*02e0*/  @!P3 VIADD R15, R15, 0x80 ;  /* 0x000000800f0fb836 */ /* 0x000fca0000000000 */
[----:B------:R-:W-:Y:S01]  /*02f0*/  ISETP.GE.U32.AND P0, PT, R15, R2, PT ;  /* 0x000000020f00720c */ /* 0x000fe20003f06070 */
[----:B------:R-:W-:-:S05]  /*0300*/  @!P2 IMAD.WIDE.U32 R16, R13, 0x2, R16 ;  /* 0x000000020d10a825 */ /* 0x000fca00078e0010 */
[----:B------:R1:W3:Y:S07]  /*0310*/  @!P2 LDG.E.U16 R30, desc[UR4][R16.64] ;  /* 0x00000004101ea981 */ /* 0x0002ee000c1e1500 */
[----:B------:R-:W-:Y:S02]  /*0320*/  @!P0 IMAD.IADD R33, R0, 0x1, R15 ;  /* 0x0000000100218824 */ /* 0x000fe400078e020f */
[----:B------:R-:W-:Y:S01]  /*0330*/  @!P0 VIADD R15, R15, 0x80 ;  /* 0x000000800f0f8836 */ /* 0x000fe20000000000 */
[----:B-1----:R-:W1:Y:S04]  /*0340*/  LDC.64 R16, c[0x0][0x398] ;  /* 0x0000e600ff107b82 */ /* 0x002e680000000a00 */
[----:B------:R-:W-:Y:S01]  /*0350*/  ISETP.GE.U32.AND P1, PT, R15, R2, PT ;  /* 0x000000020f00720c */ /* 0x000fe20003f26070 */
[----:B-----5:R-:W-:Y:S01]  /*0360*/  @!P3 IMAD.WIDE.U32 R34, R14, 0x2, R34 ;  /* 0x000000020e22b825 */ /* 0x020fe200078e0022 */
[----:B------:R-:W-:-:S03]  /*0370*/  PRMT R26, RZ, 0x7610, R26 ;  /* 0x00007610ff1a7816 */ /* 0x000fc6000000001a */
[----:B------:R-:W-:Y:S01]  /*0380*/  @!P2 IMAD.WIDE.U32 R20, R13, 0x2, R20 ;  /* 0x000000020d14a825 */ /* 0x000fe200078e0014 */
[----:B------:R5:W3:Y:S04]  /*0390*/  @!P3 LDG.E.U16 R28, desc[UR4][R34.64] ;  /* 0x00000004221cb981 */ /* 0x000ae8000c1e1500 */
[----:B------:R4:W3:Y:S03]  /*03a0*/  @!P2 LDG.E.U16 R26, desc[UR4][R20.64] ;  /* 0x00000004141aa981 */ /* 0x0008e6000c1e1500 */
[----:B-----5:R-:W-:Y:S02]  /*03b0*/  @!P1 IMAD.IADD R35, R0, 0x1, R15 ;  /* 0x0000000100239824 */ /* 0x020fe400078e020f */
[----:B------:R-:W-:Y:S01]  /*03c0*/  @!P1 VIADD R15, R15, 0x80 ;  /* 0x000000800f0f9836 */ /* 0x000fe20000000000 */
[----:B------:R-:W-:Y:S01]  /*03d0*/  PRMT R13, RZ, 0x7610, R13 ;  /* 0x00007610ff0d7816 */ /* 0x000fe2000000000d */
[----:B------:R-:W-:Y:S01]  /*03e0*/  @!P3 IMAD.WIDE.U32 R36, R14, 0x2, R36 ;  /* 0x000000020e24b825 */ /* 0x000fe200078e0024 */
[----:B----4-:R-:W4:Y:S02]  /*03f0*/  LDC.64 R20, c[0x0][0x398] ;  /* 0x0000e600ff147b82 */ /* 0x010f240000000a00 */
[----:B------:R-:W-:Y:S01]  /*0400*/  ISETP.GE.U32.AND P2, PT, R15, R2, PT ;  /* 0x000000020f00720c */ /* 0x000fe20003f46070 */
[----:B--2---:R-:W-:Y:S01]  /*0410*/  @!P1 IMAD.WIDE.U32 R24, R35, 0x2, R24 ;  /* 0x0000000223189825 */ /* 0x004fe200078e0018 */
[----:B------:R2:W5:Y:S01]  /*0420*/  @!P3 LDG.E.U16 R13, desc[UR4][R36.64] ;  /* 0x00000004240db981 */ /* 0x000562000c1e1500 */
[----:B------:R-:W-:-:S02]  /*0430*/  PRMT R14, RZ, 0x7610, R14 ;  /* 0x00007610ff0e7816 */ /* 0x000fc4000000000e */
[----:B-1----:R-:W-:Y:S01]  /*0440*/  @!P1 IMAD.WIDE.U32 R34, R35, 0x2, R16 ;  /* 0x0000000223229825 */ /* 0x002fe200078e0010 */
[----:B------:R-:W-:Y:S01]  /*0450*/  PRMT R32, RZ, 0x7610, R32 ;  /* 0x00007610ff207816 */ /* 0x000fe20000000020 */
[----:B------:R-:W1:Y:S02]  /*0460*/  LDC.64 R16, c[0x0][0x398] ;  /* 0x0000e600ff107b82 */ /* 0x000e640000000a00 */
[----:B------:R-:W-:-:S04]  /*0470*/  @!P0 IMAD.WIDE.U32 R18, R33, 0x2, R18 ;  /* 0x0000000221128825 */ /* 0x000fc800078e0012 */
[----:B0-----:R-:W-:Y:S01]  /*0480*/  @!P0 IMAD.WIDE.U32 R22, R33, 0x2, R22 ;  /* 0x0000000221168825 */ /* 0x001fe200078e0016 */
[----:B------:R0:W5:Y:S03]  /*0490*/  @!P0 LDG.E.U16 R14, desc[UR4][R18.64] ;  /* 0x00000004120e8981 */ /* 0x000166000c1e1500 */
[----:B--2---:R-:W-:Y:S01]  /*04a0*/  @!P2 IMAD.IADD R37, R0, 0x1, R15 ;  /* 0x000000010025a824 */ /* 0x004fe200078e020f */
[----:B------:R2:W5:Y:S01]  /*04b0*/  @!P0 LDG.E.U16 R32, desc[UR4][R22.64] ;  /* 0x0000000416208981 */ /* 0x000562000c1e1500 */
[----:B------:R-:W-:Y:S01]  /*04c0*/  @!P2 VIADD R15, R15, 0x80 ;  /* 0x000000800f0fa836 */ /* 0x000fe20000000000 */
[----:B------:R-:W-:-:S04]  /*04d0*/  PRMT R36, RZ, 0x7610, R36 ;  /* 0x00007610ff247816 */ /* 0x000fc80000000024 */
[----:B------:R-:W-:Y:S01]  /*04e0*/  ISETP.GE.U32.AND P0, PT, R15, R2, PT ;  /* 0x000000020f00720c */ /* 0x000fe20003f06070 */
[----:B0-----:R-:W0:Y:S01]  /*04f0*/  LDC.64 R18, c[0x0][0x390] ;  /* 0x0000e400ff127b82 */ /* 0x001e220000000a00 */
[----:B------:R-:W-:Y:S01]  /*0500*/  PRMT R33, RZ, 0x7610, R33 ;  /* 0x00007610ff217816 */ /* 0x000fe20000000021 */
[----:B------:R-:W5:Y:S05]  /*0510*/  @!P1 LDG.E.U16 R36, desc[UR4][R34.64] ;  /* 0x0000000422249981 */ /* 0x000f6a000c1e1500 */
[----:B------:R4:W5:Y:S01]  /*0520*/  @!P1 LDG.E.U16 R33, desc[UR4][R24.64] ;  /* 0x0000000418219981 */ /* 0x000962000c1e1500 */
[----:B--2---:R-:W2:Y:S01]  /*0530*/  LDC.64 R22, c[0x0][0x390] ;  /* 0x0000e400ff167b82 */ /* 0x004ea20000000a00 */
[----:B----4-:R-:W-:-:S04]  /*0540*/  @!P2 IMAD.WIDE.U32 R20, R37, 0x2, R20 ;  /* 0x000000022514a825 */ /* 0x010fc800078e0014 */
[--C-:B------:R-:W-:Y:S01]  /*0550*/  @!P0 IMAD.IADD R25, R0, 0x1, R15.reuse ;  /* 0x0000000100198824 */ /* 0x100fe200078e020f */
[----:B------:R-:W-:Y:S02]  /*0560*/  PRMT R24, RZ, 0x7610, R24 ;  /* 0x00007610ff187816 */ /* 0x000fe40000000018 */
[----:B------:R-:W-:Y:S01]  /*0570*/  PRMT R15, RZ, 0x7610, R15 ;  /* 0x00007610ff0f7816 */ /* 0x000fe2000000000f */
[----:B-1----:R-:W-:-:S03]  /*0580*/  @!P0 IMAD.WIDE.U32 R16, R25, 0x2, R16 ;  /* 0x0000000219108825 */ /* 0x002fc600078e0010 */
[----:B------:R1:W4:Y:S04]  /*0590*/  @!P2 LDG.E.U16 R24, desc[UR4][R20.64] ;  /* 0x000000041418a981 */ /* 0x000328000c1e1500 */
[----:B------:R1:W4:Y:S01]  /*05a0*/  @!P0 LDG.E.U16 R15, desc[UR4][R16.64] ;  /* 0x00000004100f8981 */ /* 0x000322000c1e1500 */
[----:B------:R-:W-:Y:S01]  /*05b0*/  PRMT R34, RZ, 0x7610, R34 ;  /* 0x00007610ff227816 */ /* 0x000fe20000000022 */
[----:B0-----:R-:W-:-:S04]  /*05c0*/  @!P2 IMAD.WIDE.U32 R18, R37, 0x2, R18 ;  /* 0x000000022512a825 */ /* 0x001fc800078e0012 */
[----:B--2---:R-:W-:Y:S01]  /*05d0*/  @!P0 IMAD.WIDE.U32 R22, R25, 0x2, R22 ;  /* 0x0000000219168825 */ /* 0x004fe200078e0016 */
[----:B------:R-:W-:Y:S01]  /*05e0*/  PRMT R25, RZ, 0x7610, R25 ;  /* 0x00007610ff197816 */ /* 0x000fe20000000019 */
[----:B------:R0:W2:Y:S05]  /*05f0*/  @!P2 LDG.E.U16 R34, desc[UR4][R18.64] ;  /* 0x000000041222a981 */ /* 0x0000aa000c1e1500 */
[----:B------:R-:W2:Y:S01]  /*0600*/  @!P0 LDG.E.U16 R25, desc[UR4][R22.64] ;  /* 0x0000000416198981 */ /* 0x000ea2000c1e1500 */
[C---:B-1----:R-:W-:Y:S01]  /*0610*/  VIADD R21, R3.reuse, 0x80 ;  /* 0x0000008003157836 */ /* 0x042fe20000000000 */
[----:B------:R-:W-:-:S04]  /*0620*/  ISETP.GE.U32.AND P0, PT, R3, R2, PT ;  /* 0x000000020300720c */ /* 0x000fc80003f06070 */
[----:B------:R-:W-:Y:S01]  /*0630*/  ISETP.GE.U32.AND P1, PT, R21, R2, PT ;  /* 0x000000021500720c */ /* 0x000fe20003f26070 */
[----:B------:R-:W-:-:S05]  /*0640*/  VIADD R35, R3, 0x100 ;  /* 0x0000010003237836 */ /* 0x000fca0000000000 */
[----:B------:R-:W-:Y:S01]  /*0650*/  ISETP.GE.U32.AND P5, PT, R35, R2, PT ;  /* 0x000000022300720c */ /* 0x000fe20003fa6070 */
[----:B------:R-:W-:Y:S04]  /*0660*/  BSSY.RECONVERGENT B0, `(.L_x_852) ;  /* 0x000006d000007945 */ /* 0x000fe80003800200 */
[----:B------:R-:W-:Y:S01]  /*0670*/  BSSY.RELIABLE B1, `(.L_x_853) ;  /* 0x0000065000017945 */ /* 0x000fe20003800100 */
[----:B------:R-:W-:Y:S01]  /*0680*/  @!P0 LOP3.LUT R16, R11, 0xffff, RZ, 0xc0, !PT ;  /* 0x0000ffff0b108812 */ /* 0x000fe200078ec0ff */
[----:B------:R-:W-:-:S03]  /*0690*/  VIADD R11, R3, 0x180 ;  /* 0x00000180030b7836 */ /* 0x000fc60000000000 */
[----:B------:R-:W-:Y:S02]  /*06a0*/  ISETP.GT.U32.OR P3, PT, R16, 0xe, P0 ;  /* 0x0000000e1000780c */ /* 0x000fe40000764470 */
[----:B------:R-:W-:Y:S02]  /*06b0*/  ISETP.GE.U32.AND P4, PT, R11, R2, PT ;  /* 0x000000020b00720c */ /* 0x000fe40003f86070 */
[----:B---3--:R-:W-:-:S04]  /*06c0*/  @!P1 LOP3.LUT R31, R31, 0xffff, RZ, 0xc0, !PT ;  /* 0x0000ffff1f1f9812 */ /* 0x008fc800078ec0ff */
[----:B------:R-:W-:Y:S02]  /*06d0*/  ISETP.GT.U32.OR P2, PT, R31, 0xe, P1 ;  /* 0x0000000e1f00780c */ /* 0x000fe40000f44470 */
[----:B------:R-:W-:Y:S02]  /*06e0*/  @!P0 PRMT R17, R12, 0x9910, RZ ;  /* 0x000099100c118816 */ /* 0x000fe400000000ff */
[----:B------:R-:W-:Y:S01]  /*06f0*/  @!P1 PRMT R12, R29, 0x9910, RZ ;  /* 0x000099101d0c9816 */ /* 0x000fe200000000ff */
[----:B------:R-:W-:Y:S01]  /*0700*/  VIADD R11, R3, 0x200 ;  /* 0x00000200030b7836 */ /* 0x000fe20000000000 */
[--C-:B0-----:R-:W-:Y:S02]  /*0710*/  @!P0 SHF.R.S32.HI R18, RZ, 0xf, R17.reuse ;  /* 0x0000000fff128819 */ /* 0x101fe40000011411 */
[----:B------:R-:W-:Y:S02]  /*0720*/  @!P3 SHF.R.S32.HI R18, RZ, R16, R17 ;  /* 0x00000010ff12b219 */ /* 0x000fe40000011411 */
[----:B------:R-:W-:-:S03]  /*0730*/  @!P1 SHF.R.S32.HI R16, RZ, 0xf, R12 ;  /* 0x0000000fff109819 */ /* 0x000fc6000001140c */
[----:B------:R-:W-:Y:S02]  /*0740*/  @!P2 SHF.R.S32.HI R16, RZ, R31, R12 ;  /* 0x0000001fff10a219 */ /* 0x000fe4000001140c */
[----:B------:R-:W-:Y:S01]  /*0750*/  ISETP.GE.U32.AND P3, PT, R11, R2, PT ;  /* 0x000000020b00720c */ /* 0x000fe20003f66070 */
[----:B------:R-:W-:Y:S02]  /*0760*/  VIADD R11, R3, 0x280 ;  /* 0x00000280030b7836 */ /* 0x000fe40000000000 */
[----:B------:R-:W-:-:S03]  /*0770*/  @!P1 IMAD.MOV.U32 R4, RZ, RZ, R16 ;  /* 0x000000ffff049224 */ /* 0x000fc600078e0010 */
[----:B------:R-:W-:Y:S01]  /*0780*/  ISETP.GE.U32.AND P2, PT, R11, R2, PT ;  /* 0x000000020b00720c */ /* 0x000fe20003f46070 */
[----:B------:R-:W-:Y:S01]  /*0790*/  VIADD R11, R3, 0x300 ;  /* 0x00000300030b7836 */ /* 0x000fe20000000000 */
[----:B------:R-:W-:-:S04]  /*07a0*/  @!P5 PRMT R17, R30, 0x9910, RZ ;  /* 0x000099101e11d816 */ /* 0x000fc800000000ff */
[----:B------:R-:W-:Y:S02]  /*07b0*/  @!P5 SHF.R.S32.HI R16, RZ, 0xf, R17 ;  /* 0x0000000fff10d819 */ /* 0x000fe40000011411 */
[----:B------:R-:W-:-:S04]  /*07c0*/  @!P5 LOP3.LUT R26, R26, 0xffff, RZ, 0xc0, !PT ;  /* 0x0000ffff1a1ad812 */ /* 0x000fc800078ec0ff */
[----:B------:R-:W-:Y:S02]  /*07d0*/  ISETP.GT.U32.OR P6, PT, R26, 0xe, P5 ;  /* 0x0000000e1a00780c */ /* 0x000fe40002fc4470 */
[----:B------:R-:W-:-:S04]  /*07e0*/  @!P4 LOP3.LUT R28, R28, 0xffff, RZ, 0xc0, !PT ;  /* 0x0000ffff1c1cc812 */ /* 0x000fc800078ec0ff */
[----:B------:R-:W-:Y:S02]  /*07f0*/  ISETP.GT.U32.OR P1, PT, R28, 0xe, P4 ;  /* 0x0000000e1c00780c */ /* 0x000fe40002724470 */
[----:B-----5:R-:W-:-:S05]  /*0800*/  @!P4 PRMT R13, R13, 0x9910, RZ ;  /* 0x000099100d0dc816 */ /* 0x020fca00000000ff */
[----:B------:R-:W-:Y:S01]  /*0810*/  @!P6 SHF.R.S32.HI R16, RZ, R26, R17 ;  /* 0x0000001aff10e219 */ /* 0x000fe20000011411 */
[----:B------:R-:W-:Y:S02]  /*0820*/  @!P4 IMAD.MOV.U32 R17, RZ, RZ, R13 ;  /* 0x000000ffff11c224 */ /* 0x000fe400078e000d */
[----:B------:R-:W0:Y:S01]  /*0830*/  @!P0 LDC.64 R12, c[0x0][0x388] ;  /* 0x0000e200ff0c8b82 */ /* 0x000e220000000a00 */
[----:B------:R-:W-:Y:S01]  /*0840*/  ISETP.GE.U32.AND P6, PT, R11, R2, PT ;  /* 0x000000020b00720c */ /* 0x000fe20003fc6070 */
[----:B------:R-:W-:Y:S01]  /*0850*/  VIADD R11, R3, 0x380 ;  /* 0x00000380030b7836 */ /* 0x000fe20000000000 */
[--C-:B------:R-:W-:Y:S02]  /*0860*/  @!P4 SHF.R.S32.HI R19, RZ, 0xf, R17.reuse ;  /* 0x0000000fff13c819 */ /* 0x100fe40000011411 */
[----:B------:R-:W-:Y:S01]  /*0870*/  @!P1 SHF.R.S32.HI R19, RZ, R28, R17 ;  /* 0x0000001cff139219 */ /* 0x000fe20000011411 */
[----:B------:R-:W-:Y:S01]  /*0880*/  @!P5 IMAD.MOV.U32 R5, RZ, RZ, R16 ;  /* 0x000000ffff05d224 */ /* 0x000fe200078e0010 */
[----:B------:R-:W-:-:S02]  /*0890*/  ISETP.GE.U32.AND P5, PT, R11, R2, PT ;  /* 0x000000020b00720c */ /* 0x000fc40003fa6070 */
[----:B------:R-:W-:Y:S01]  /*08a0*/  @!P3 LOP3.LUT R32, R32, 0xffff, RZ, 0xc0, !PT ;  /* 0x0000ffff2020b812 */ /* 0x000fe200078ec0ff */
[----:B------:R-:W-:-:S03]  /*08b0*/  @!P4 IMAD.MOV.U32 R6, RZ, RZ, R19 ;  /* 0x000000ffff06c224 */ /* 0x000fc600078e0013 */
[----:B------:R-:W-:Y:S02]  /*08c0*/  ISETP.GT.U32.OR P1, PT, R32, 0xe, P3 ;  /* 0x0000000e2000780c */ /* 0x000fe40001f24470 */
[----:B------:R-:W-:-:S04]  /*08d0*/  @!P2 LOP3.LUT R36, R36, 0xffff, RZ, 0xc0, !PT ;  /* 0x0000ffff2424a812 */ /* 0x000fc800078ec0ff */
[----:B------:R-:W-:Y:S01]  /*08e0*/  ISETP.GT.U32.OR P4, PT, R36, 0xe, P2 ;  /* 0x0000000e2400780c */ /* 0x000fe20001784470 */
[----:B------:R-:W-:Y:S01]  /*08f0*/  @!P0 IMAD.IADD R19, R0, 0x1, R3 ;  /* 0x0000000100138824 */ /* 0x000fe200078e0203 */
[----:B------:R-:W-:Y:S02]  /*0900*/  @!P3 PRMT R11, R14, 0x9910, RZ ;  /* 0x000099100e0bb816 */ /* 0x000fe400000000ff */
[----:B------:R-:W-:Y:S01]  /*0910*/  @!P2 PRMT R17, R33, 0x9910, RZ ;  /* 0x000099102111a816 */ /* 0x000fe200000000ff */
[----:B------:R-:W-:Y:S01]  /*0920*/  @!P0 IMAD.MOV.U32 R27, RZ, RZ, R18 ;  /* 0x000000ffff1b8224 */ /* 0x000fe200078e0012 */
[----:B------:R-:W-:Y:S01]  /*0930*/  @!P3 SHF.R.S32.HI R20, RZ, 0xf, R11 ;  /* 0x0000000fff14b819 */ /* 0x000fe2000001140b */
[----:B0-----:R-:W-:Y:S01]  /*0940*/  @!P0 IMAD.WIDE.U32 R12, R19, 0x2, R12 ;  /* 0x00000002130c8825 */ /* 0x001fe200078e000c */
[----:B------:R-:W-:Y:S02]  /*0950*/  @!P2 SHF.R.S32.HI R18, RZ, 0xf, R17 ;  /* 0x0000000fff12a819 */ /* 0x000fe40000011411 */
[----:B------:R-:W-:Y:S01]  /*0960*/  @!P1 SHF.R.S32.HI R20, RZ, R32, R11 ;  /* 0x00000020ff149219 */ /* 0x000fe2000001140b */
[----:B------:R-:W-:-:S02]  /*0970*/  @!P0 IMAD.MOV.U32 R3, RZ, RZ, R21 ;  /* 0x000000ffff038224 */ /* 0x000fc400078e0015 */
[----:B------:R-:W-:Y:S02]  /*0980*/  @!P4 SHF.R.S32.HI R18, RZ, R36, R17 ;  /* 0x00000024ff12c219 */ /* 0x000fe40000011411 */
[----:B----4-:R-:W-:Y:S02]  /*0990*/  @!P6 LOP3.LUT R24, R24, 0xffff, RZ, 0xc0, !PT ;  /* 0x0000ffff1818e812 */ /* 0x010fe400078ec0ff */
[----:B------:R-:W-:Y:S02]  /*09a0*/  @!P5 LOP3.LUT R15, R15, 0xffff, RZ, 0xc0, !PT ;  /* 0x0000ffff0f0fd812 */ /* 0x000fe400078ec0ff */
[----:B------:R-:W-:Y:S02]  /*09b0*/  ISETP.GT.U32.OR P4, PT, R24, 0xe, P6 ;  /* 0x0000000e1800780c */ /* 0x000fe40003784470 */
[----:B------:R-:W-:Y:S01]  /*09c0*/  ISETP.GT.U32.OR P1, PT, R15, 0xe, P5 ;  /* 0x0000000e0f00780c */ /* 0x000fe20002f24470 */
[----:B------:R0:W-:Y:S01]  /*09d0*/  @!P0 STG.E.U16 desc[UR4][R12.64], R27 ;  /* 0x0000001b0c008986 */ /* 0x0001e2000c101504 */
[----:B------:R-:W-:-:S02]  /*09e0*/  ISETP.GE.U32.AND P0, PT, R3, R2, PT ;  /* 0x000000020300720c */ /* 0x000fc40003f06070 */
[----:B--2---:R-:W-:Y:S02]  /*09f0*/  @!P6 PRMT R11, R34, 0x9910, RZ ;  /* 0x00009910220be816 */ /* 0x004fe400000000ff */
[----:B------:R-:W-:Y:S02]  /*0a00*/  @!P5 PRMT R14, R25, 0x9910, RZ ;  /* 0x00009910190ed816 */ /* 0x000fe400000000ff */
[--C-:B------:R-:W-:Y:S02]  /*0a10*/  @!P6 SHF.R.S32.HI R16, RZ, 0xf, R11.reuse ;  /* 0x0000000fff10e819 */ /* 0x100fe4000001140b */
[--C-:B------:R-:W-:Y:S02]  /*0a20*/  @!P5 SHF.R.S32.HI R17, RZ, 0xf, R14.reuse ;  /* 0x0000000fff11d819 */ /* 0x100fe4000001140e */
[----:B------:R-:W-:Y:S02]  /*0a30*/  @!P4 SHF.R.S32.HI R16, RZ, R24, R11 ;  /* 0x00000018ff10c219 */ /* 0x000fe4000001140b */
[----:B------:R-:W-:Y:S01]  /*0a40*/  @!P1 SHF.R.S32.HI R17, RZ, R15, R14 ;  /* 0x0000000fff119219 */ /* 0x000fe2000001140e */
[----:B------:R-:W-:-:S02]  /*0a50*/  @!P3 IMAD.MOV.U32 R7, RZ, RZ, R20 ;  /* 0x000000ffff07b224 */ /* 0x000fc400078e0014 */
[----:B------:R-:W-:Y:S02]  /*0a60*/  @!P2 IMAD.MOV.U32 R8, RZ, RZ, R18 ;  /* 0x000000ffff08a224 */ /* 0x000fe400078e0012 */
[----:B------:R-:W-:Y:S02]  /*0a70*/  @!P6 IMAD.MOV.U32 R9, RZ, RZ, R16 ;  /* 0x000000ffff09e224 */ /* 0x000fe400078e0010 */
[----:B------:R-:W-:Y:S01]  /*0a80*/  @!P5 IMAD.MOV.U32 R10, RZ, RZ, R17 ;  /* 0x000000ffff0ad224 */ /* 0x000fe200078e0011 */
[----:B0-----:R-:W-:Y:S06]  /*0a90*/  @P0 BRA `(.L_x_854) ;  /* 0x0000000000300947 */ /* 0x001fec0003800000 */
[----:B------:R-:W0:Y:S01]  /*0aa0*/  LDC.64 R12, c[0x0][0x388] ;  /* 0x0000e200ff0c7b82 */ /* 0x000e220000000a00 */
[----:B------:R-:W-:Y:S02]  /*0ab0*/  IMAD.IADD R11, R0, 0x1, R3 ;  /* 0x00000001000b7824 */ /* 0x000fe400078e0203 */
[----:B------:R-:W-:-:S05]  /*0ac0*/  VIADD R3, R3, 0x80 ;  /* 0x0000008003037836 */ /* 0x000fca0000000000 */
[----:B------:R-:W-:Y:S01]  /*0ad0*/  ISETP.GE.U32.AND P0, PT, R3, R2, PT ;  /* 0x000000020300720c */ /* 0x000fe20003f06070 */
[----:B0-----:R-:W-:-:S05]  /*0ae0*/  IMAD.WIDE.U32 R12, R11, 0x2, R12 ;  /* 0x000000020b0c7825 */ /* 0x001fca00078e000c */
[----:B------:R0:W-:Y:S07]  /*0af0*/  STG.E.U16 desc[UR4][R12.64], R4 ;  /* 0x000000040c007986 */ /* 0x0001ee000c101504 */
[----:B------:R-:W-:Y:S05]  /*0b00*/  @P0 BRA `(.L_x_855) ;  /* 0x0000000000300947 */ /* 0x000fea0003800000 */
[----:B0-----:R-:W0:Y:S01]  /*0b10*/  LDC.64 R12, c[0x0][0x388] ;  /* 0x0000e200ff0c7b82 */ /* 0x001e220000000a00 */
[----:B------:R-:W-:Y:S02]  /*0b20*/  IMAD.IADD R11, R0, 0x1, R3 ;  /* 0x00000001000b7824 */ /* 0x000fe400078e0203 */
[----:B------:R-:W-:Y:S02]  /*0b30*/  VIADD R3, R3, 0x80 ;  /* 0x0000008003037836 */ /* 0x000fe40000000000 */
[----:B0-----:R-:W-:-:S05]  /*0b40*/  IMAD.WIDE.U32 R12, R11, 0x2, R12 ;  /* 0x000000020b0c7825 */ /* 0x001fca00078e000c */
[----:B------:R0:W-:Y:S02]  /*0b50*/  STG.E.U16 desc[UR4][R12.64], R5 ;  /* 0x000000050c007986 */ /* 0x0001e4000c101504 */
.L_x_854:
[----:B------:R-:W-:-:S13]  /*0b60*/  ISETP.GE.U32.AND P0, PT, R3, R2, PT ;  /* 0x000000020300720c */ /* 0x000fda0003f06070 */
[----:B------:R-:W-:Y:S05]  /*0b70*/  @P0 BRA `(.L_x_856) ;  /* 0x0000000000300947 */ /* 0x000fea0003800000 */
[----:B0-----:R-:W0:Y:S01]  /*0b80*/  LDC.64 R4, c[0x0][0x388] ;  /* 0x0000e200ff047b82 */ /* 0x001e220000000a00 */
[----:B------:R-:W-:Y:S02]  /*0b90*/  IMAD.IADD R11, R0, 0x1, R3 ;  /* 0x00000001000b7824 */ /* 0x000fe400078e0203 */
[----:B------:R-:W-:Y:S02]  /*0ba0*/  VIADD R3, R3, 0x80 ;  /* 0x0000008003037836 */ /* 0x000fe40000000000 */
[----:B0-----:R-:W-:-:S05]  /*0bb0*/  IMAD.WIDE.U32 R4, R11, 0x2, R4 ;  /* 0x000000020b047825 */ /* 0x001fca00078e0004 */
[----:B------:R1:W-:Y:S02]  /*0bc0*/  STG.E.U16 desc[UR4][R4.64], R6 ;  /* 0x0000000604007986 */ /* 0x0003e4000c101504 */
.L_x_855:
[----:B------:R-:W-:-:S13]  /*0bd0*/  ISETP.GE.U32.AND P0, PT, R3, R2, PT ;  /* 0x000000020300720c */ /* 0x000fda0003f06070 */
[----:B------:R-:W-:Y:S05]  /*0be0*/  @P0 BRA `(.L_x_857) ;  /* 0x0000000000340947 */ /* 0x000fea0003800000 */
[----:B01----:R-:W0:Y:S01]  /*0bf0*/  LDC.64 R4, c[0x0][0x388] ;  /* 0x0000e200ff047b82 */ /* 0x003e220000000a00 */
[----:B------:R-:W-:Y:S02]  /*0c00*/  IMAD.IADD R11, R0, 0x1, R3 ;  /* 0x00000001000b7824 */ /* 0x000fe400078e0203 */
[----:B------:R-:W-:Y:S02]  /*0c10*/  VIADD R3, R3, 0x80 ;  /* 0x0000008003037836 */ /* 0x000fe40000000000 */
[----:B0-----:R-:W-:-:S05]  /*0c20*/  IMAD.WIDE.U32 R4, R11, 0x2, R4 ;  /* 0x000000020b047825 */ /* 0x001fca00078e0004 */
[----:B------:R1:W-:Y:S02]  /*0c30*/  STG.E.U16 desc[UR4][R4.64], R7 ;  /* 0x0000000704007986 */ /* 0x0003e4000c101504 */
.L_x_856:
[----:B------:R-:W-:-:S13]  /*0c40*/  ISETP.GE.U32.AND P0, PT, R3, R2, PT ;  /* 0x000000020300720c */ /* 0x000fda0003f06070 */
[----:B------:R-:W-:Y:S05]  /*0c50*/  @P0 BREAK.RELIABLE B1 ;  /* 0x0000000000010942 */ /* 0x000fea0003800100 */
[----:B------:R-:W-:Y:S05]  /*0c60*/  @P0 BRA `(.L_x_858) ;  /* 0x0000000000300947 */ /* 0x000fea0003800000 */
[----:B01----:R-:W0:Y:S01]  /*0c70*/  LDC.64 R4, c[0x0][0x388] ;  /* 0x0000e200ff047b82 */ /* 0x003e220000000a00 */
[----:B------:R-:W-:Y:S02]  /*0c80*/  IMAD.IADD R7, R0, 0x1, R3 ;  /* 0x0000000100077824 */ /* 0x000fe400078e0203 */
[----:B------:R-:W-:Y:S02]  /*0c90*/  VIADD R3, R3, 0x80 ;  /* 0x0000008003037836 */ /* 0x000fe40000000000 */
[----:B0-----:R-:W-:-:S05]  /*0ca0*/  IMAD.WIDE.U32 R4, R7, 0x2, R4 ;  /* 0x0000000207047825 */ /* 0x001fca00078e0004 */
[----:B------:R2:W-:Y:S02]  /*0cb0*/  STG.E.U16 desc[UR4][R4.64], R8 ;  /* 0x0000000804007986 */ /* 0x0005e4000c101504 */
.L_x_857:
[----:B------:R-:W-:Y:S05]  /*0cc0*/  BSYNC.RELIABLE B1 ;  /* 0x0000000000017941 */ /* 0x000fea0003800100 */
.L_x_853:
[----:B------:R-:W-:-:S13]  /*0cd0*/  ISETP.GE.U32.AND P0, PT, R3, R2, PT ;  /* 0x000000020300720c */ /* 0x000fda0003f06070 */
[----:B012---:R-:W0:Y:S01]  /*0ce0*/  @!P0 LDC.64 R4, c[0x0][0x388] ;  /* 0x0000e200ff048b82 */ /* 0x007e220000000a00 */
[----:B------:R-:W-:Y:S02]  /*0cf0*/  @!P0 IMAD.IADD R7, R0, 0x1, R3 ;  /* 0x0000000100078824 */ /* 0x000fe400078e0203 */
[----:B------:R-:W-:Y:S02]  /*0d00*/  @!P0 VIADD R3, R3, 0x80 ;  /* 0x0000008003038836 */ /* 0x000fe40000000000 */
[----:B0-----:R-:W-:-:S05]  /*0d10*/  @!P0 IMAD.WIDE.U32 R4, R7, 0x2, R4 ;  /* 0x0000000207048825 */ /* 0x001fca00078e0004 */
[----:B------:R2:W-:Y:S02]  /*0d20*/  @!P0 STG.E.U16 desc[UR4][R4.64], R9 ;  /* 0x0000000904008986 */ /* 0x0005e4000c101504 */
.L_x_858:
[----:B------:R-:W-:Y:S05]  /*0d30*/  BSYNC.RECONVERGENT B0 ;  /* 0x0000000000007941 */ /* 0x000fea0003800200 */
.L_x_852:
[----:B------:R-:W-:Y:S05]  /*0d40*/  WARPSYNC.ALL ;  /* 0x0000000000007948 */ /* 0x000fea0003800000 */
[----:B------:R-:W-:-:S13]  /*0d50*/  ISETP.GE.U32.AND P0, PT, R3, R2, PT ;  /* 0x000000020300720c */ /* 0x000fda0003f06070 */
[----:B------:R-:W-:Y:S05]  /*0d60*/  @P0 EXIT ;  /* 0x000000000000094d */ /* 0x000fea0003800000 */
[----:B012---:R-:W0:Y:S01]  /*0d70*/  LDC.64 R4, c[0x0][0x388] ;  /* 0x0000e200ff047b82 */ /* 0x007e220000000a00 */
[----:B------:R-:W-:-:S04]  /*0d80*/  IMAD.IADD R3, R0, 0x1, R3 ;  /* 0x0000000100037824 */ /* 0x000fc800078e0203 */
[----:B0-----:R-:W-:-:S05]  /*0d90*/  IMAD.WIDE.U32 R2, R3, 0x2, R4 ;  /* 0x0000000203027825 */ /* 0x001fca00078e0004 */
[----:B------:R-:W-:Y:S01]  /*0da0*/  STG.E.U16 desc[UR4][R2.64], R10 ;  /* 0x0000000a02007986 */ /* 0x000fe2000c101504 */
[----:B------:R-:W-:Y:S05]  /*0db0*/  EXIT ;  /* 0x000000000000794d */ /* 0x000fea0003800000 */
.L_x_851:
[----:B------:R-:W0:Y:S01]  /*0dc0*/  S2R R2, SR_TID.X ;  /* 0x0000000000027919 */ /* 0x000e220000002100 */
[----:B------:R-:W1:Y:S08]  /*0dd0*/  LDC.64 R8, c[0x0][0x398] ;  /* 0x0000e600ff087b82 */ /* 0x000e700000000a00 */
[----:B------:R-:W2:Y:S01]  /*0de0*/  LDC.64 R4, c[0x0][0x390] ;  /* 0x0000e400ff047b82 */ /* 0x000ea20000000a00 */
[----:B-1----:R-:W-:-:S04]  /*0df0*/  IMAD.WIDE.U32 R8, R0, 0x2, R8 ;  /* 0x0000000200087825 */ /* 0x002fc800078e0008 */
[----:B0-----:R-:W-:-:S04]  /*0e00*/  IMAD.WIDE.U32 R14, R2, 0x4, R8 ;  /* 0x00000004020e7825 */ /* 0x001fc800078e0008 */
[----:B--2---:R-:W-:Y:S01]  /*0e10*/  IMAD.WIDE.U32 R4, R0, 0x2, R4 ;  /* 0x0000000200047825 */ /* 0x004fe200078e0004 */
[----:B------:R-:W2:Y:S04]  /*0e20*/  LDG.E R13, desc[UR4][R14.64] ;  /* 0x000000040e0d7981 */ /* 0x000ea8000c1e1900 */
[----:B------:R-:W3:Y:S01]  /*0e30*/  LDG.E R16, desc[UR4][R14.64+0x200] ;  /* 0x000200040e107981 */ /* 0x000ee2000c1e1900 */
[----:B------:R-:W-:Y:S02]  /*0e40*/  IMAD.WIDE.U32 R6, R2, 0x4, R4 ;  /* 0x0000000402067825 */ /* 0x000fe400078e0004 */
[----:B------:R-:W0:Y:S01]  /*0e50*/  LDC.64 R4, c[0x0][0x388] ;  /* 0x0000e200ff047b82 */ /* 0x000e220000000a00 */
[----:B------:R-:W4:Y:S04]  /*0e60*/  LDG.E R10, desc[UR4][R14.64+0x400] ;  /* 0x000400040e0a7981 */ /* 0x000f28000c1e1900 */
[----:B------:R-:W5:Y:S04]  /*0e70*/  LDG.E R3, desc[UR4][R6.64] ;  /* 0x0000000406037981 */ /* 0x000f68000c1e1900 */
[----:B------:R-:W4:Y:S04]  /*0e80*/  LDG.E R8, desc[UR4][R6.64+0x200] ;  /* 0x0002000406087981 */ /* 0x000f28000c1e1900 */
[----:B------:R-:W4:Y:S04]  /*0e90*/  LDG.E R12, desc[UR4][R14.64+0x600] ;  /* 0x000600040e0c7981 */ /* 0x000f28000c1e1900 */
[----:B------:R-:W4:Y:S04]  /*0ea0*/  LDG.E R11, desc[UR4][R6.64+0x600] ;  /* 0x00060004060b7981 */ /* 0x000f28000c1e1900 */
[----:B------:R3:W4:Y:S01]  /*0eb0*/  LDG.E R9, desc[UR4][R6.64+0x400] ;  /* 0x0004000406097981 */ /* 0x000722000c1e1900 */
[----:B0-----:R-:W-:-:S04]  /*0ec0*/  IMAD.WIDE.U32 R4, R0, 0x2, R4 ;  /* 0x0000000200047825 */ /* 0x001fc800078e0004 */
[----:B------:R-:W-:Y:S01]  /*0ed0*/  IMAD.WIDE.U32 R4, R2, 0x4, R4 ;  /* 0x0000000402047825 */ /* 0x000fe200078e0004 */
[C---:B--2---:R-:W-:Y:S02]  /*0ee0*/  LOP3.LUT R18, R13.reuse, 0xffff, RZ, 0xc0, !PT ;  /* 0x0000ffff0d127812 */ /* 0x044fe400078ec0ff */
[----:B------:R-:W-:Y:S02]  /*0ef0*/  PRMT R13, R13, 0x7732, RZ ;  /* 0x000077320d0d7816 */ /* 0x000fe400000000ff */
[C---:B---3--:R-:W-:Y:S02]  /*0f00*/  PRMT R6, R16.reuse, 0x7732, RZ ;  /* 0x0000773210067816 */ /* 0x048fe400000000ff */
[----:B------:R-:W-:Y:S01]  /*0f10*/  LOP3.LUT R17, R16, 0xffff, RZ, 0xc0, !PT ;  /* 0x0000ffff10117812 */ /* 0x000fe200078ec0ff */
[----:B------:R-:W-:Y:S01]  /*0f20*/  IMAD.MOV.U32 R15, RZ, RZ, R13 ;  /* 0x000000ffff0f7224 */ /* 0x000fe200078e000d */
[----:B-----5:R-:W-:Y:S02]  /*0f30*/  PRMT R19, R3, 0x9910, RZ ;  /* 0x0000991003137816 */ /* 0x020fe400000000ff */
[----:B------:R-:W-:-:S03]  /*0f40*/  ISETP.GT.U32.AND P0, PT, R18, 0xe, PT ;  /* 0x0000000e1200780c */ /* 0x000fc60003f04070 */
[----:B------:R-:W-:Y:S01]  /*0f50*/  IMAD.MOV.U32 R7, RZ, RZ, R19 ;  /* 0x000000ffff077224 */ /* 0x000fe200078e0013 */
[----:B------:R-:W-:Y:S01]  /*0f60*/  ISETP.GT.U32.AND P1, PT, R15, 0xe, PT ;  /* 0x0000000e0f00780c */ /* 0x000fe20003f24070 */
[----:B------:R-:W-:Y:S01]  /*0f70*/  IMAD.MOV.U32 R19, RZ, RZ, R6 ;  /* 0x000000ffff137224 */ /* 0x000fe200078e0006 */
[----:B------:R-:W-:Y:S02]  /*0f80*/  ISETP.GT.U32.AND P2, PT, R17, 0xe, PT ;  /* 0x0000000e1100780c */ /* 0x000fe40003f44070 */
[C---:B------:R-:W-:Y:S02]  /*0f90*/  PRMT R20, R3.reuse, 0x9910, RZ ;  /* 0x0000991003147816 */ /* 0x040fe400000000ff */
[----:B------:R-:W-:Y:S02]  /*0fa0*/  PRMT R3, R3, 0xbb32, RZ ;  /* 0x0000bb3203037816 */ /* 0x000fe400000000ff */
[C---:B----4-:R-:W-:Y:S02]  /*0fb0*/  PRMT R21, R8.reuse, 0x9910, RZ ;  /* 0x0000991008157816 */ /* 0x050fe400000000ff */
[----:B------:R-:W-:-:S02]  /*0fc0*/  PRMT R22, R8, 0x9910, RZ ;  /* 0x0000991008167816 */ /* 0x000fc400000000ff */
[----:B------:R-:W-:Y:S01]  /*0fd0*/  ISETP.GT.U32.AND P3, PT, R19, 0xe, PT ;  /* 0x0000000e1300780c */ /* 0x000fe20003f64070 */
[----:B------:R-:W-:Y:S01]  /*0fe0*/  IMAD.MOV.U32 R16, RZ, RZ, R3 ;  /* 0x000000ffff107224 */ /* 0x000fe200078e0003 */
[----:B------:R-:W-:Y:S01]  /*0ff0*/  PRMT R23, R8, 0xbb32, RZ ;  /* 0x0000bb3208177816 */ /* 0x000fe200000000ff */
[----:B------:R-:W-:Y:S02]  /*1000*/  IMAD.MOV.U32 R8, RZ, RZ, R21 ;  /* 0x000000ffff087224 */ /* 0x000fe400078e0015 */
[----:B------:R-:W-:Y:S02]  /*1010*/  IMAD.MOV.U32 R13, RZ, RZ, R20 ;  /* 0x000000ffff0d7224 */ /* 0x000fe400078e0014 */
[----:B------:R-:W-:Y:S01]  /*1020*/  IMAD.MOV.U32 R14, RZ, RZ, R22 ;  /* 0x000000ffff0e7224 */ /* 0x000fe200078e0016 */
[----:B------:R-:W-:Y:S01]  /*1030*/  SHF.R.S32.HI R7, RZ, 0xf, R7 ;  /* 0x0000000fff077819 */ /* 0x000fe20000011407 */
[----:B------:R-:W-:Y:S01]  /*1040*/  IMAD.MOV.U32 R20, RZ, RZ, R23 ;  /* 0x000000ffff147224 */ /* 0x000fe200078e0017 */
[----:B------:R-:W-:-:S02]  /*1050*/  SHF.R.S32.HI R6, RZ, 0xf, R16 ;  /* 0x0000000fff067819 */ /* 0x000fc40000011410 */
[----:B------:R-:W-:Y:S02]  /*1060*/  SHF.R.S32.HI R8, RZ, 0xf, R8 ;  /* 0x0000000fff087819 */ /* 0x000fe40000011408 */
[----:B------:R-:W-:Y:S02]  /*1070*/  @!P0 SHF.R.S32.HI R7, RZ, R18, R13 ;  /* 0x00000012ff078219 */ /* 0x000fe4000001140d */
[----:B------:R-:W-:Y:S02]  /*1080*/  @!P1 SHF.R.S32.HI R6, RZ, R15, R16 ;  /* 0x0000000fff069219 */ /* 0x000fe40000011410 */
[----:B------:R-:W-:Y:S02]  /*1090*/  @!P2 SHF.R.S32.HI R8, RZ, R17, R14 ;  /* 0x00000011ff08a219 */ /* 0x000fe4000001140e */
[C---:B------:R-:W-:Y:S02]  /*10a0*/  PRMT R14, R10.reuse, 0x7732, RZ ;  /* 0x000077320a0e7816 */ /* 0x040fe400000000ff */
[----:B------:R-:W-:-:S02]  /*10b0*/  LOP3.LUT R15, R10, 0xffff, RZ, 0xc0, !PT ;  /* 0x0000ffff0a0f7812 */ /* 0x000fc400078ec0ff */
[C---:B------:R-:W-:Y:S02]  /*10c0*/  PRMT R18, R12.reuse, 0x7732, RZ ;  /* 0x000077320c127816 */ /* 0x040fe400000000ff */
[----:B------:R-:W-:Y:S02]  /*10d0*/  LOP3.LUT R16, R12, 0xffff, RZ, 0xc0, !PT ;  /* 0x0000ffff0c107812 */ /* 0x000fe400078ec0ff */
[--C-:B------:R-:W-:Y:S02]  /*10e0*/  SHF.R.S32.HI R3, RZ, 0xf, R20.reuse ;  /* 0x0000000fff037819 */ /* 0x100fe40000011414 */
[----:B------:R-:W-:Y:S02]  /*10f0*/  @!P3 SHF.R.S32.HI R3, RZ, R19, R20 ;  /* 0x00000013ff03b219 */ /* 0x000fe40000011414 */
[----:B------:R-:W-:Y:S02]  /*1100*/  ISETP.GT.U32.AND P0, PT, R15, 0xe, PT ;  /* 0x0000000e0f00780c */ /* 0x000fe40003f04070 */
[----:B------:R-:W-:-:S02]  /*1110*/  ISETP.GT.U32.AND P1, PT, R14, 0xe, PT ;  /* 0x0000000e0e00780c */ /* 0x000fc40003f24070 */
[----:B------:R-:W-:Y:S02]  /*1120*/  ISETP.GT.U32.AND P2, PT, R16, 0xe, PT ;  /* 0x0000000e1000780c */ /* 0x000fe40003f44070 */
[----:B------:R-:W-:Y:S02]  /*1130*/  ISETP.GT.U32.AND P3, PT, R18, 0xe, PT ;  /* 0x0000000e1200780c */ /* 0x000fe40003f64070 */
[----:B------:R-:W-:Y:S02]  /*1140*/  PRMT R19, R11, 0x9910, RZ ;  /* 0x000099100b137816 */ /* 0x000fe400000000ff */
[----:B------:R-:W-:Y:S02]  /*1150*/  PRMT R0, R9, 0x9910, RZ ;  /* 0x0000991009007816 */ /* 0x000fe400000000ff */
[----:B------:R-:W-:Y:S02]  /*1160*/  PRMT R21, R11, 0xbb32, RZ ;  /* 0x0000bb320b157816 */ /* 0x000fe400000000ff */
[----:B------:R-:W-:-:S02]  /*1170*/  PRMT R13, R9, 0x9910, RZ ;  /* 0x00009910090d7816 */ /* 0x000fc400000000ff */
[----:B------:R-:W-:Y:S01]  /*1180*/  PRMT R20, R11, 0x9910, RZ ;  /* 0x000099100b147816 */ /* 0x000fe200000000ff */
[----:B------:R-:W-:Y:S01]  /*1190*/  IMAD.MOV.U32 R12, RZ, RZ, R19 ;  /* 0x000000ffff0c7224 */ /* 0x000fe200078e0013 */
[----:B------:R-:W-:Y:S01]  /*11a0*/  PRMT R17, R9, 0xbb32, RZ ;  /* 0x0000bb3209117816 */ /* 0x000fe200000000ff */
[----:B------:R-:W-:Y:S02]  /*11b0*/  IMAD.MOV.U32 R9, RZ, RZ, R0 ;  /* 0x000000ffff097224 */ /* 0x000fe400078e0000 */
[----:B------:R-:W-:Y:S02]  /*11c0*/  IMAD.MOV.U32 R19, RZ, RZ, R21 ;  /* 0x000000ffff137224 */ /* 0x000fe400078e0015 */
[----:B------:R-:W-:Y:S02]  /*11d0*/  IMAD.MOV.U32 R0, RZ, RZ, R13 ;  /* 0x000000ffff007224 */ /* 0x000fe400078e000d */
[----:B------:R-:W-:Y:S01]  /*11e0*/  IMAD.MOV.U32 R11, RZ, RZ, R20 ;  /* 0x000000ffff0b7224 */ /* 0x000fe200078e0014 */
[----:B------:R-:W-:-:S02]  /*11f0*/  SHF.R.S32.HI R9, RZ, 0xf, R9 ;  /* 0x0000000fff097819 */ /* 0x000fc40000011409 */
[----:B------:R-:W-:Y:S02]  /*1200*/  SHF.R.S32.HI R10, RZ, 0xf, R17 ;  /* 0x0000000fff0a7819 */ /* 0x000fe40000011411 */
[----:B------:R-:W-:Y:S02]  /*1210*/  SHF.R.S32.HI R12, RZ, 0xf, R12 ;  /* 0x0000000fff0c7819 */ /* 0x000fe4000001140c */
[----:B------:R-:W-:Y:S02]  /*1220*/  SHF.R.S32.HI R13, RZ, 0xf, R19 ;  /* 0x0000000fff0d7819 */ /* 0x000fe40000011413 */
[----:B------:R-:W-:Y:S02]  /*1230*/  @!P0 SHF.R.S32.HI R9, RZ, R15, R0 ;  /* 0x0000000fff098219 */ /* 0x000fe40000011400 */
[----:B------:R-:W-:Y:S02]  /*1240*/  @!P1 SHF.R.S32.HI R10, RZ, R14, R17 ;  /* 0x0000000eff0a9219 */ /* 0x000fe40000011411 */
[----:B------:R-:W-:-:S02]  /*1250*/  @!P2 SHF.R.S32.HI R12, RZ, R16, R11 ;  /* 0x00000010ff0ca219 */ /* 0x000fc4000001140b */
[----:B------:R-:W-:Y:S02]  /*1260*/  @!P3 SHF.R.S32.HI R13, RZ, R18, R19 ;  /* 0x00000012ff0db219 */ /* 0x000fe40000011413 */
[----:B------:R-:W-:Y:S02]  /*1270*/  PRMT R7, R7, 0x5410, R6 ;  /* 0x0000541007077816 */ /* 0x000fe40000000006 */
[----:B------:R-:W-:Y:S02]  /*1280*/  PRMT R3, R8, 0x5410, R3 ;  /* 0x0000541008037816 */ /* 0x000fe40000000003 */
[----:B------:R-:W-:Y:S02]  /*1290*/  PRMT R9, R9, 0x5410, R10 ;  /* 0x0000541009097816 */ /* 0x000fe4000000000a */
[----:B------:R-:W-:Y:S01]  /*12a0*/  PRMT R13, R12, 0x5410, R13 ;  /* 0x000054100c0d7816 */ /* 0x000fe2000000000d */
[----:B------:R-:W-:Y:S04]  /*12b0*/  STG.E desc[UR4][R4.64], R7 ;  /* 0x0000000704007986 */ /* 0x000fe8000c101904 */
[----:B------:R-:W-:Y:S04]  /*12c0*/  STG.E desc[UR4][R4.64+0x200], R3 ;  /* 0x0002000304007986 */ /* 0x000fe8000c101904 */
[----:B------:R-:W-:Y:S04]  /*12d0*/  STG.E desc[UR4][R4.64+0x400], R9 ;  /* 0x0004000904007986 */ /* 0x000fe8000c101904 */
[----:B------:R-:W-:Y:S01]  /*12e0*/  STG.E desc[UR4][R4.64+0x600], R13 ;  /* 0x0006000d04007986 */ /* 0x000fe2000c101904 */
[----:B------:R-:W-:Y:S05]  /*12f0*/  EXIT ;  /* 0x000000000000794d */ /* 0x000fea0003800000 */
.L_x_859:
        /* <DEDUP_REMOVED lines=16> */
.L_x_21038:


//--------------------- .text._ZN2at6native29vectorized_elementwise_kernelILi4ENS0_13BinaryFunctorIsssZZZNS0_18rshift_kernel_cudaERNS_18TensorIteratorBaseEENKUlvE_clEvENKUlvE3_clEvEUlssE_EESt5arrayIPcLm3EEEEviT0_T1_ --------------------------
	.section	.text._ZN2at6native29vectorized_elementwise_kernelILi4ENS0_13BinaryFunctorIsssZZZNS0_18rshift_kernel_cudaERNS_18TensorIteratorBaseEENKUlvE_clEvENKUlvE3_clEvEUlssE_EESt5arrayIPcLm3EEEEviT0_T1_,"ax",@progbits
	.align	128
        .global         _ZN2at6native29vectorized_elementwise_kernelILi4ENS0_13BinaryFunctorIsssZZZNS0_18rshift_kernel_cudaERNS_18TensorIteratorBaseEENKUlvE_clEvENKUlvE3_clEvEUlssE_EESt5arrayIPcLm3EEEEviT0_T1_
        .type           _ZN2at6native29vectorized_elementwise_kernelILi4ENS0_13BinaryFunctorIsssZZZNS0_18rshift_kernel_cudaERNS_18TensorIteratorBaseEENKUlvE_clEvENKUlvE3_clEvEUlssE_EESt5arrayIPcLm3EEEEviT0_T1_,@function
        .size           _ZN2at6native29vectorized_elementwise_kernelILi4ENS0_13BinaryFunctorIsssZZZNS0_18rshift_kernel_cudaERNS_18TensorIteratorBaseEENKUlvE_clEvENKUlvE3_clEvEUlssE_EESt5arrayIPcLm3EEEEviT0_T1_,(.L_x_21039 - _ZN2at6native29vectorized_elementwise_kernelILi4ENS0_13BinaryFunctorIsssZZZNS0_18rshift_kernel_cudaERNS_18TensorIteratorBaseEENKUlvE_clEvENKUlvE3_clEvEUlssE_EESt5arrayIPcLm3EEEEviT0_T1_)
        .other          _ZN2at6native29vectorized_elementwise_kernelILi4ENS0_13BinaryFunctorIsssZZZNS0_18rshift_kernel_cudaERNS_18TensorIteratorBaseEENKUlvE_clEvENKUlvE3_clEvEUlssE_EESt5arrayIPcLm3EEEEviT0_T1_,@"STO_CUDA_ENTRY STV_DEFAULT"
_ZN2at6native29vectorized_elementwise_kernelILi4ENS0_13BinaryFunctorIsssZZZNS0_18rshift_kernel_cudaERNS_18TensorIteratorBaseEENKUlvE_clEvENKUlvE3_clEvEUlssE_EESt5arrayIPcLm3EEEEviT0_T1_:
.text._ZN2at6native29vectorized_elementwise_kernelILi4ENS0_13BinaryFunctorIsssZZZNS0_18rshift_kernel_cudaERNS_18TensorIteratorBaseEENKUlvE_clEvENKUlvE3_clEvEUlssE_EESt5arrayIPcLm3EEEEviT0_T1_:
        /* <DEDUP_REMOVED lines=182> */
.L_x_863:
[----:B------:R-:W-:-:S13]  /*0b60*/  ISETP.GE.U32.AND P0, PT, R3, R2, PT ;  /* 0x000000020300720c */ /* 0x000fda0003f06070 */
[----:B------:R-:W-:Y:S05]  /*0b70*/  @P0 BRA `(.L_x_865) ;  /* 0x0000000000300947 */ /* 0x000fea0003800000 */
[----:B0-----:R-:W0:Y:S01]  /*0b80*/  LDC.64 R4, c[0x0][0x388] ;  /* 0x0000e200ff047b82 */ /* 0x001e220000000a00 */
[----:B------:R-:W-:Y:S02]  /*0b90*/  IMAD.IADD R11, R0, 0x1, R3 ;  /* 0x00000001000b7824 */ /* 0x000fe400078e0203 */
[----:B------:R-:W-:Y:S02]  /*0ba0*/  VIADD R3, R3, 0x80 ;  /* 0x0000008003037836 */ /* 0x000fe40000000000 */
[----:B0-----:R-:W-:-:S05]  /*0bb0*/  IMAD.WIDE.U32 R4, R11, 0x2, R4 ;  /* 0x000000020b047825 */ /* 0x001fca00078e0004 */
[----:B------:R1:W-:Y:S02]  /*0bc0*/  STG.E.U16 desc[UR4][R4.64], R6 ;  /* 0x0000000604007986 */ /* 0x0003e4000c101504 */
.L_x_864:
[----:B------:R-:W-:-:S13]  /*0bd0*/  ISETP.GE.U32.AND P0, PT, R3, R2, PT ;  /* 0x000000020300720c */ /* 0x000fda0003f06070 */
[----:B------:R-:W-:Y:S05]  /*0be0*/  @P0 BRA `(.L_x_866) ;  /* 0x0000000000340947 */ /* 0x000fea0003800000 */
[----:B01----:R-:W0:Y:S01]  /*0bf0*/  LDC.64 R4, c[0x0][0x388] ;  /* 0x0000e200ff047b82 */ /* 0x003e220000000a00 */
[----:B------:R-:W-:Y:S02]  /*0c00*/  IMAD.IADD R11, R0, 0x1, R3 ;  /* 0x00000001000b7824 */ /* 0x000fe400078e0203 */
[----:B------:R-:W-:Y:S02]  /*0c10*/  VIADD R3, R3, 0x80 ;  /* 0x0000008003037836 */ /* 0x000fe40000000000 */
[----:B0-----:R-:W-:-:S05]  /*0c20*/  IMAD.WIDE.U32 R4, R11, 0x2, R4 ;  /* 0x000000020b047825 */ /* 0x001fca00078e0004 */
[----:B------:R1:W-:Y:S02]  /*0c30*/  STG.E.U16 desc[UR4][R4.64], R7 ;  /* 0x0000000704007986 */ /* 0x0003e4000c101504 */
.L_x_865:
        /* <DEDUP_REMOVED lines=8> */
.L_x_866:
[----:B------:R-:W-:Y:S05]  /*0cc0*/  BSYNC.RELIABLE B1 ;  /* 0x0000000000017941 */ /* 0x000fea0003800100 */
.L_x_862:
[----:B------:R-:W-:-:S13]  /*0cd0*/  ISETP.GE.U32.AND P0, PT, R3, R2, PT ;  /* 0x000000020300720c */ /* 0x000fda0003f06070 */
[----:B012---:R-:W0:Y:S01]  /*0ce0*/  @!P0 LDC.64 R4, c[0x0][0x388] ;  /* 0x0000e200ff048b82 */ /* 0x007e220000000a00 */
[----:B------:R-:W-:Y:S02]  /*0cf0*/  @!P0 IMAD.IADD R7, R0, 0x1, R3 ;  /* 0x0000000100078824 */ /* 0x000fe400078e0203 */
[----:B------:R-:W-:Y:S02]  /*0d00*/  @!P0 VIADD R3, R3, 0x80 ;  /* 0x0000008003038836 */ /* 0x000fe40000000000 */
[----:B0-----:R-:W-:-:S05]  /*0d10*/  @!P0 IMAD.WIDE.U32 R4, R7, 0x2, R4 ;  /* 0x0000000207048825 */ /* 0x001fca00078e0004 */
[----:B------:R2:W-:Y:S02]  /*0d20*/  @!P0 STG.E.U16 desc[UR4][R4.64], R9 ;  /* 0x0000000904008986 */ /* 0x0005e4000c101504 */
.L_x_867:
[----:B------:R-:W-:Y:S05]  /*0d30*/  BSYNC.RECONVERGENT B0 ;  /* 0x0000000000007941 */ /* 0x000fea0003800200 */
.L_x_861:
        /* <DEDUP_REMOVED lines=8> */
.L_x_860:
[----:B------:R-:W0:Y:S01]  /*0dc0*/  S2R R2, SR_TID.X ;  /* 0x0000000000027919 */ /* 0x000e220000002100 */
[----:B------:R-:W1:Y:S08]  /*0dd0*/  LDC.64 R6, c[0x0][0x398] ;  /* 0x0000e600ff067b82 */ /* 0x000e700000000a00 */
[----:B------:R-:W2:Y:S08]  /*0de0*/  LDC.64 R4, c[0x0][0x390] ;  /* 0x0000e400ff047b82 */ /* 0x000eb00000000a00 */
[----:B------:R-:W3:Y:S01]  /*0df0*/  LDC.64 R8, c[0x0][0x388] ;  /* 0x0000e200ff087b82 */ /* 0x000ee20000000a00 */
[----:B-1----:R-:W-:-:S04]  /*0e00*/  IMAD.WIDE.U32 R6, R0, 0x2, R6 ;  /* 0x0000000200067825 */ /* 0x002fc800078e0006 */
[----:B0-----:R-:W-:-:S04]  /*0e10*/  IMAD.WIDE.U32 R12, R2, 0x8, R6 ;  /* 0x00000008020c7825 */ /* 0x001fc800078e0006 */
[----:B--2---:R-:W-:Y:S01]  /*0e20*/  IMAD.WIDE.U32 R4, R0, 0x2, R4 ;  /* 0x0000000200047825 */ /* 0x004fe200078e0004 */
[----:B------:R-:W2:Y:S03]  /*0e30*/  LDG.E.64 R16, desc[UR4][R12.64] ;  /* 0x000000040c107981 */ /* 0x000ea6000c1e1b00 */
[----:B------:R-:W-:Y:S02]  /*0e40*/  IMAD.WIDE.U32 R10, R2, 0x8, R4 ;  /* 0x00000008020a7825 */ /* 0x000fe400078e0004 */
[----:B------:R-:W4:Y:S04]  /*0e50*/  LDG.E.64 R4, desc[UR4][R12.64+0x400] ;  /* 0x000400040c047981 */ /* 0x000f28000c1e1b00 */
[----:B------:R-:W5:Y:S04]  /*0e60*/  LDG.E.64 R14, desc[UR4][R10.64] ;  /* 0x000000040a0e7981 */ /* 0x000f68000c1e1b00 */
[----:B------:R0:W4:Y:S01]  /*0e70*/  LDG.E.64 R6, desc[UR4][R10.64+0x400] ;  /* 0x000400040a067981 */ /* 0x000122000c1e1b00 */
[----:B---3--:R-:W-:-:S04]  /*0e80*/  IMAD.WIDE.U32 R8, R0, 0x2, R8 ;  /* 0x0000000200087825 */ /* 0x008fc800078e0008 */
[----:B------:R-:W-:Y:S01]  /*0e90*/  IMAD.WIDE.U32 R8, R2, 0x8, R8 ;  /* 0x0000000802087825 */ /* 0x000fe200078e0008 */
[C---:B--2---:R-:W-:Y:S02]  /*0ea0*/  PRMT R19, R16.reuse, 0x7732, RZ ;  /* 0x0000773210137816 */ /* 0x044fe400000000ff */
[----:B------:R-:W-:Y:S02]  /*0eb0*/  LOP3.LUT R18, R16, 0xffff, RZ, 0xc0, !PT ;  /* 0x0000ffff10127812 */ /* 0x000fe400078ec0ff */
[C---:B------:R-:W-:Y:S02]  /*0ec0*/  LOP3.LUT R16, R17.reuse, 0xffff, RZ, 0xc0, !PT ;  /* 0x0000ffff11107812 */ /* 0x040fe400078ec0ff */
[----:B------:R-:W-:Y:S02]  /*0ed0*/  PRMT R21, R17, 0x7732, RZ ;  /* 0x0000773211157816 */ /* 0x000fe400000000ff */
[C---:B-----5:R-:W-:Y:S02]  /*0ee0*/  PRMT R3, R14.reuse, 0x9910, RZ ;  /* 0x000099100e037816 */ /* 0x060fe400000000ff */
[----:B------:R-:W-:Y:S01]  /*0ef0*/  PRMT R17, R14, 0xbb32, RZ ;  /* 0x0000bb320e117816 */ /* 0x000fe200000000ff */
[----:B------:R-:W-:Y:S01]  /*0f00*/  IMAD.MOV.U32 R14, RZ, RZ, R19 ;  /* 0x000000ffff0e7224 */ /* 0x000fe200078e0013 */
[----:B------:R-:W-:Y:S01]  /*0f10*/  ISETP.GT.U32.AND P0, PT, R18, 0xe, PT ;  /* 0x0000000e1200780c */ /* 0x000fe20003f04070 */
[----:B------:R-:W-:Y:S01]  /*0f20*/  IMAD.MOV.U32 R19, RZ, RZ, R21 ;  /* 0x000000ffff137224 */ /* 0x000fe200078e0015 */
[----:B------:R-:W-:-:S02]  /*0f30*/  ISETP.GT.U32.AND P2, PT, R16, 0xe, PT ;  /* 0x0000000e1000780c */ /* 0x000fc40003f44070 */
[----:B------:R-:W-:Y:S02]  /*0f40*/  ISETP.GT.U32.AND P1, PT, R14, 0xe, PT ;  /* 0x0000000e0e00780c */ /* 0x000fe40003f24070 */
[----:B------:R-:W-:Y:S02]  /*0f50*/  PRMT R20, R15, 0x9910, RZ ;  /* 0x000099100f147816 */ /* 0x000fe400000000ff */
[----:B------:R-:W-:Y:S02]  /*0f60*/  ISETP.GT.U32.AND P3, PT, R19, 0xe, PT ;  /* 0x0000000e1300780c */ /* 0x000fe40003f64070 */
[----:B0-----:R-:W-:Y:S01]  /*0f70*/  PRMT R10, R15, 0xbb32, RZ ;  /* 0x0000bb320f0a7816 */ /* 0x001fe200000000ff */
        /* <DEDUP_REMOVED lines=10> */
[C---:B----4-:R-:W-:Y:S02]  /*1020*/  LOP3.LUT R13, R4.reuse, 0xffff, RZ, 0xc0, !PT ;  /* 0x0000ffff040d7812 */ /* 0x050fe400078ec0ff */
[----:B------:R-:W-:-:S02]  /*1030*/  PRMT R14, R4, 0x7732, RZ ;  /* 0x00007732040e7816 */ /* 0x000fc400000000ff */
[C---:B------:R-:W-:Y:S02]  /*1040*/  LOP3.LUT R16, R5.reuse, 0xffff, RZ, 0xc0, !PT ;  /* 0x0000ffff05107812 */ /* 0x040fe400078ec0ff */
[----:B------:R-:W-:Y:S02]  /*1050*/  PRMT R18, R5, 0x7732, RZ ;  /* 0x0000773205127816 */ /* 0x000fe400000000ff */
[--C-:B------:R-:W-:Y:S02]  /*1060*/  SHF.R.S32.HI R3, RZ, 0xf, R20.reuse ;  /* 0x0000000fff037819 */ /* 0x100fe40000011414 */
[----:B------:R-:W-:Y:S02]  /*1070*/  @!P3 SHF.R.S32.HI R3, RZ, R19, R20 ;  /* 0x00000013ff03b219 */ /* 0x000fe40000011414 */
[----:B------:R-:W-:Y:S02]  /*1080*/  ISETP.GT.U32.AND P0, PT, R13, 0xe, PT ;  /* 0x0000000e0d00780c */ /* 0x000fe40003f04070 */
[----:B------:R-:W-:-:S02]  /*1090*/  ISETP.GT.U32.AND P1, PT, R14, 0xe, PT ;  /* 0x0000000e0e00780c */ /* 0x000fc40003f24070 */
[----:B------:R-:W-:Y:S02]  /*10a0*/  ISETP.GT.U32.AND P2, PT, R16, 0xe, PT ;  /* 0x0000000e1000780c */ /* 0x000fe40003f44070 */
[----:B------:R-:W-:Y:S02]  /*10b0*/  ISETP.GT.U32.AND P3, PT, R18, 0xe, PT ;  /* 0x0000000e1200780c */ /* 0x000fe40003f64070 */
[C---:B------:R-:W-:Y:S02]  /*10c0*/  PRMT R0, R6.reuse, 0x9910, RZ ;  /* 0x0000991006007816 */ /* 0x040fe400000000ff */
[----:B------:R-:W-:Y:S02]  /*10d0*/  PRMT R15, R6, 0xbb32, RZ ;  /* 0x0000bb32060f7816 */ /* 0x000fe400000000ff */
[C---:B------:R-:W-:Y:S01]  /*10e0*/  PRMT R17, R7.reuse, 0x9910, RZ ;  /* 0x0000991007117816 */ /* 0x040fe200000000ff */
[----:B------:R-:W-:Y:S01]  /*10f0*/  IMAD.MOV.U32 R6, RZ, RZ, R0 ;  /* 0x000000ffff067224 */ /* 0x000fe200078e0000 */
[----:B------:R-:W-:-:S02]  /*1100*/  PRMT R19, R7, 0xbb32, RZ ;  /* 0x0000bb3207137816 */ /* 0x000fc400000000ff */
[----:B------:R-:W-:Y:S02]  /*1110*/  SHF.R.S32.HI R5, RZ, 0xf, R15 ;  /* 0x0000000fff057819 */ /* 0x000fe4000001140f */
[--C-:B------:R-:W-:Y:S02]  /*1120*/  SHF.R.S32.HI R0, RZ, 0xf, R6.reuse ;  /* 0x0000000fff007819 */ /* 0x100fe40000011406 */
[----:B------:R-:W-:Y:S02]  /*1130*/  SHF.R.S32.HI R4, RZ, 0xf, R17 ;  /* 0x0000000fff047819 */ /* 0x000fe40000011411 */
[----:B------:R-:W-:Y:S02]  /*1140*/  SHF.R.S32.HI R7, RZ, 0xf, R19 ;  /* 0x0000000fff077819 */ /* 0x000fe40000011413 */
[----:B------:R-:W-:Y:S02]  /*1150*/  @!P0 SHF.R.S32.HI R0, RZ, R13, R6 ;  /* 0x0000000dff008219 */ /* 0x000fe40000011406 */
[----:B------:R-:W-:-:S02]  /*1160*/  @!P1 SHF.R.S32.HI R5, RZ, R14, R15 ;  /* 0x0000000eff059219 */ /* 0x000fc4000001140f */
[----:B------:R-:W-:Y:S02]  /*1170*/  @!P2 SHF.R.S32.HI R4, RZ, R16, R17 ;  /* 0x00000010ff04a219 */ /* 0x000fe40000011411 */
[----:B------:R-:W-:Y:S02]  /*1180*/  @!P3 SHF.R.S32.HI R7, RZ, R18, R19 ;  /* 0x00000012ff07b219 */ /* 0x000fe40000011413 */
[----:B------:R-:W-:Y:S02]  /*1190*/  PRMT R2, R12, 0x5410, R11 ;  /* 0x000054100c027816 */ /* 0x000fe4000000000b */
[----:B------:R-:W-:Y:S02]  /*11a0*/  PRMT R3, R10, 0x5410, R3 ;  /* 0x000054100a037816 */ /* 0x000fe40000000003 */
[----:B------:R-:W-:Y:S02]  /*11b0*/  PRMT R6, R0, 0x5410, R5 ;  /* 0x0000541000067816 */ /* 0x000fe40000000005 */
[----:B------:R-:W-:Y:S01]  /*11c0*/  PRMT R7, R4, 0x5410, R7 ;  /* 0x0000541004077816 */ /* 0x000fe20000000007 */
[----:B------:R-:W-:Y:S04]  /*11d0*/  STG.E.64 desc[UR4][R8.64], R2 ;  /* 0x0000000208007986 */ /* 0x000fe8000c101b04 */
[----:B------:R-:W-:Y:S01]  /*11e0*/  STG.E.64 desc[UR4][R8.64+0x400], R6 ;  /* 0x0004000608007986 */ /* 0x000fe2000c101b04 */
[----:B------:R-:W-:Y:S05]  /*11f0*/  EXIT ;  /* 0x000000000000794d */ /* 0x000fea0003800000 */
.L_x_868:
        /* <DEDUP_REMOVED lines=16> */
.L_x_21039:


//--------------------- .text._ZN2at6native29vectorized_elementwise_kernelILi8ENS0_13BinaryFunctorIsssZZZNS0_18rshift_kernel_cudaERNS_18TensorIteratorBaseEENKUlvE_clEvENKUlvE3_clEvEUlssE_EESt5arrayIPcLm3EEEEviT0_T1_ --------------------------
	.section	.text._ZN2at6native29vectorized_elementwise_kernelILi8ENS0_13BinaryFunctorIsssZZZNS0_18rshift_kernel_cudaERNS_18TensorIteratorBaseEENKUlvE_clEvENKUlvE3_clEvEUlssE_EESt5arrayIPcLm3EEEEviT0_T1_,"ax",@progbits
	.align	128
        .global         _ZN2at6native29vectorized_elementwise_kernelILi8ENS0_13BinaryFunctorIsssZZZNS0_18rshift_kernel_cudaERNS_18TensorIteratorBaseEENKUlvE_clEvENKUlvE3_clEvEUlssE_EESt5arrayIPcLm3EEEEviT0_T1_
        .type           _ZN2at6native29vectorized_elementwise_kernelILi8ENS0_13BinaryFunctorIsssZZZNS0_18rshift_kernel_cudaERNS_18TensorIteratorBaseEENKUlvE_clEvENKUlvE3_clEvEUlssE_EESt5arrayIPcLm3EEEEviT0_T1_,@function
        .size           _ZN2at6native29vectorized_elementwise_kernelILi8ENS0_13BinaryFunctorIsssZZZNS0_18rshift_kernel_cudaERNS_18TensorIteratorBaseEENKUlvE_clEvENKUlvE3_clEvEUlssE_EESt5arrayIPcLm3EEEEviT0_T1_,(.L_x_21040 - _ZN2at6native29vectorized_elementwise_kernelILi8ENS0_13BinaryFunctorIsssZZZNS0_18rshift_kernel_cudaERNS_18TensorIteratorBaseEENKUlvE_clEvENKUlvE3_clEvEUlssE_EESt5arrayIPcLm3EEEEviT0_T1_)
        .other          _ZN2at6native29vectorized_elementwise_kernelILi8ENS0_13BinaryFunctorIsssZZZNS0_18rshift_kernel_cudaERNS_18TensorIteratorBaseEENKUlvE_clEvENKUlvE3_clEvEUlssE_EESt5arrayIPcLm3EEEEviT0_T1_,@"STO_CUDA_ENTRY STV_DEFAULT"
_ZN2at6native29vectorized_elementwise_kernelILi8ENS0_13BinaryFunctorIsssZZZNS0_18rshift_kernel_cudaERNS_18TensorIteratorBaseEENKUlvE_clEvENKUlvE3_clEvEUlssE_EESt5arrayIPcLm3EEEEviT0_T1_:
.text._ZN2at6native29vectorized_elementwise_kernelILi8ENS0_13BinaryFunctorIsssZZZNS0_18rshift_kernel_cudaERNS_18TensorIteratorBaseEENKUlvE_clEvENKUlvE3_clEvEUlssE_EESt5arrayIPcLm3EEEEviT0_T1_:
        /* <DEDUP_REMOVED lines=182> */
.L_x_872:
[----:B------:R-:W-:-:S13]  /*0b60*/  ISETP.GE.U32.AND P0, PT, R3, R2, PT ;  /* 0x000000020300720c */ /* 0x000fda0003f06070 */
[----:B------:R-:W-:Y:S05]  /*0b70*/  @P0 BRA `(.L_x_874) ;  /* 0x0000000000300947 */ /* 0x000fea0003800000 */
[----:B0-----:R-:W0:Y:S01]  /*0b80*/  LDC.64 R4, c[0x0][0x388] ;  /* 0x0000e200ff047b82 */ /* 0x001e220000000a00 */
[----:B------:R-:W-:Y:S02]  /*0b90*/  IMAD.IADD R11, R0, 0x1, R3 ;  /* 0x00000001000b7824 */ /* 0x000fe400078e0203 */
[----:B------:R-:W-:Y:S02]  /*0ba0*/  VIADD R3, R3, 0x80 ;  /* 0x0000008003037836 */ /* 0x000fe40000000000 */
[----:B0-----:R-:W-:-:S05]  /*0bb0*/  IMAD.WIDE.U32 R4, R11, 0x2, R4 ;  /* 0x000000020b047825 */ /* 0x001fca00078e0004 */
[----:B------:R1:W-:Y:S02]  /*0bc0*/  STG.E.U16 desc[UR4][R4.64], R6 ;  /* 0x0000000604007986 */ /* 0x0003e4000c101504 */
.L_x_873:
[----:B------:R-:W-:-:S13]  /*0bd0*/  ISETP.GE.U32.AND P0, PT, R3, R2, PT ;  /* 0x000000020300720c */ /* 0x000fda0003f06070 */
[----:B------:R-:W-:Y:S05]  /*0be0*/  @P0 BRA `(.L_x_875) ;  /* 0x0000000000340947 */ /* 0x000fea0003800000 */
[----:B01----:R-:W0:Y:S01]  /*0bf0*/  LDC.64 R4, c[0x0][0x388] ;  /* 0x0000e200ff047b82 */ /* 0x003e220000000a00 */
[----:B------:R-:W-:Y:S02]  /*0c00*/  IMAD.IADD R11, R0, 0x1, R3 ;  /* 0x00000001000b7824 */ /* 0x000fe400078e0203 */
[----:B------:R-:W-:Y:S02]  /*0c10*/  VIADD R3, R3, 0x80 ;  /* 0x0000008003037836 */ /* 0x000fe40000000000 */
[----:B0-----:R-:W-:-:S05]  /*0c20*/  IMAD.WIDE.U32 R4, R11, 0x2, R4 ;  /* 0x000000020b047825 */ /* 0x001fca00078e0004 */
[----:B------:R1:W-:Y:S02]  /*0c30*/  STG.E.U16 desc[UR4][R4.64], R7 ;  /* 0x0000000704007986 */ /* 0x0003e4000c101504 */
.L_x_874:
        /* <DEDUP_REMOVED lines=8> */
.L_x_875:
[----:B------:R-:W-:Y:S05]  /*0cc0*/  BSYNC.RELIABLE B1 ;  /* 0x0000000000017941 */ /* 0x000fea0003800100 */
.L_x_871:
[----:B------:R-:W-:-:S13]  /*0cd0*/  ISETP.GE.U32.AND P0, PT, R3, R2, PT ;  /* 0x000000020300720c */ /* 0x000fda0003f06070 */
[----:B012---:R-:W0:Y:S01]  /*0ce0*/  @!P0 LDC.64 R4, c[0x0][0x388] ;  /* 0x0000e200ff048b82 */ /* 0x007e220000000a00 */
[----:B------:R-:W-:Y:S02]  /*0cf0*/  @!P0 IMAD.IADD R7, R0, 0x1, R3 ;  /* 0x0000000100078824 */ /* 0x000fe400078e0203 */
[----:B------:R-:W-:Y:S02]  /*0d00*/  @!P0 VIADD R3, R3, 0x80 ;  /* 0x0000008003038836 */ /* 0x000fe40000000000 */
[----:B0-----:R-:W-:-:S05]  /*0d10*/  @!P0 IMAD.WIDE.U32 R4, R7, 0x2, R4 ;  /* 0x0000000207048825 */ /* 0x001fca00078e0004 */
[----:B------:R2:W-:Y:S02]  /*0d20*/  @!P0 STG.E.U16 desc[UR4][R4.64], R9 ;  /* 0x0000000904008986 */ /* 0x0005e4000c101504 */
.L_x_876:
[----:B------:R-:W-:Y:S05]  /*0d30*/  BSYNC.RECONVERGENT B0 ;  /* 0x0000000000007941 */ /* 0x000fea0003800200 */
.L_x_870:
        /* <DEDUP_REMOVED lines=8> */
.L_x_869:
[----:B------:R-:W0:Y:S01]  /*0dc0*/  S2R R12, SR_TID.X ;  /* 0x00000000000c7919 */ /* 0x000e220000002100 */
[----:B------:R-:W1:Y:S08]  /*0dd0*/  LDC.64 R4, c[0x0][0x398] ;  /* 0x0000e600ff047b82 */ /* 0x000e700000000a00 */
[----:B------:R-:W2:Y:S01]  /*0de0*/  LDC.64 R2, c[0x0][0x390] ;  /* 0x0000e400ff027b82 */ /* 0x000ea20000000a00 */
[----:B-1----:R-:W-:-:S04]  /*0df0*/  IMAD.WIDE.U32 R4, R0, 0x2, R4 ;  /* 0x0000000200047825 */ /* 0x002fc800078e0004 */
[----:B0-----:R-:W-:-:S04]  /*0e00*/  IMAD.WIDE.U32 R4, R12, 0x10, R4 ;  /* 0x000000100c047825 */ /* 0x001fc800078e0004 */
[----:B--2---:R-:W-:Y:S02]  /*0e10*/  IMAD.WIDE.U32 R2, R0, 0x2, R2 ;  /* 0x0000000200027825 */ /* 0x004fe400078e0002 */
[----:B------:R-:W2:Y:S02]  /*0e20*/  LDG.E.128 R4, desc[UR4][R4.64] ;  /* 0x0000000404047981 */ /* 0x000ea4000c1e1d00 */
[----:B------:R-:W-:-:S05]  /*0e30*/  IMAD.WIDE.U32 R2, R12, 0x10, R2 ;  /* 0x000000100c027825 */ /* 0x000fca00078e0002 */
[----:B------:R0:W3:Y:S02]  /*0e40*/  LDG.E.128 R8, desc[UR4][R2.64] ;  /* 0x0000000402087981 */ /* 0x0000e4000c1e1d00 */
[----:B0-----:R-:W0:Y:S02]  /*0e50*/  LDC.64 R2, c[0x0][0x388] ;  /* 0x0000e200ff027b82 */ /* 0x001e240000000a00 */
[----:B0-----:R-:W-:-:S04]  /*0e60*/  IMAD.WIDE.U32 R2, R0, 0x2, R2 ;  /* 0x0000000200027825 */ /* 0x001fc800078e0002 */
[----:B------:R-:W-:Y:S01]  /*0e70*/  IMAD.WIDE.U32 R2, R12, 0x10, R2 ;  /* 0x000000100c027825 */ /* 0x000fe200078e0002 */
[C---:B--2---:R-:W-:Y:S02]  /*0e80*/  LOP3.LUT R17, R4.reuse, 0xffff, RZ, 0xc0, !PT ;  /* 0x0000ffff04117812 */ /* 0x044fe400078ec0ff */
[----:B------:R-:W-:Y:S02]  /*0e90*/  PRMT R21, R4, 0x7732, RZ ;  /* 0x0000773204157816 */ /* 0x000fe400000000ff */
[C---:B------:R-:W-:Y:S02]  /*0ea0*/  LOP3.LUT R19, R5.reuse, 0xffff, RZ, 0xc0, !PT ;  /* 0x0000ffff05137812 */ /* 0x040fe400078ec0ff */
[----:B------:R-:W-:Y:S02]  /*0eb0*/  PRMT R23, R5, 0x7732, RZ ;  /* 0x0000773205177816 */ /* 0x000fe400000000ff */
[----:B------:R-:W-:Y:S02]  /*0ec0*/  ISETP.GT.U32.AND P0, PT, R17, 0xe, PT ;  /* 0x0000000e1100780c */ /* 0x000fe40003f04070 */
[----:B------:R-:W-:-:S02]  /*0ed0*/  ISETP.GT.U32.AND P1, PT, R21, 0xe, PT ;  /* 0x0000000e1500780c */ /* 0x000fc40003f24070 */
[----:B------:R-:W-:Y:S02]  /*0ee0*/  ISETP.GT.U32.AND P2, PT, R19, 0xe, PT ;  /* 0x0000000e1300780c */ /* 0x000fe40003f44070 */
[----:B------:R-:W-:Y:S02]  /*0ef0*/  ISETP.GT.U32.AND P3, PT, R23, 0xe, PT ;  /* 0x0000000e1700780c */ /* 0x000fe40003f64070 */
[C---:B---3--:R-:W-:Y:S02]  /*0f00*/  PRMT R22, R8.reuse, 0x9910, RZ ;  /* 0x0000991008167816 */ /* 0x048fe400000000ff */
[C---:B------:R-:W-:Y:S02]  /*0f10*/  PRMT R24, R8.reuse, 0x9910, RZ ;  /* 0x0000991008187816 */ /* 0x040fe400000000ff */
[----:B------:R-:W-:Y:S02]  /*0f20*/  PRMT R26, R8, 0xbb32, RZ ;  /* 0x0000bb32081a7816 */ /* 0x000fe400000000ff */
[----:B------:R-:W-:-:S02]  /*0f30*/  PRMT R25, R9, 0x9910, RZ ;  /* 0x0000991009197816 */ /* 0x000fc400000000ff */
[C---:B------:R-:W-:Y:S02]  /*0f40*/  PRMT R8, R9.reuse, 0x9910, RZ ;  /* 0x0000991009087816 */ /* 0x040fe400000000ff */
[----:B------:R-:W-:Y:S02]  /*0f50*/  PRMT R28, R9, 0xbb32, RZ ;  /* 0x0000bb32091c7816 */ /* 0x000fe400000000ff */
[C---:B------:R-:W-:Y:S02]  /*0f60*/  LOP3.LUT R9, R7.reuse, 0xffff, RZ, 0xc0, !PT ;  /* 0x0000ffff07097812 */ /* 0x040fe400078ec0ff */
[----:B------:R-:W-:Y:S01]  /*0f70*/  PRMT R18, R7, 0x7732, RZ ;  /* 0x0000773207127816 */ /* 0x000fe200000000ff */
[----:B------:R-:W-:Y:S02]  /*0f80*/  IMAD.MOV.U32 R7, RZ, RZ, R22 ;  /* 0x000000ffff077224 */ /* 0x000fe400078e0016 */
[----:B------:R-:W-:Y:S02]  /*0f90*/  IMAD.MOV.U32 R22, RZ, RZ, R24 ;  /* 0x000000ffff167224 */ /* 0x000fe400078e0018 */
[----:B------:R-:W-:Y:S01]  /*0fa0*/  IMAD.MOV.U32 R24, RZ, RZ, R25 ;  /* 0x000000ffff187224 */ /* 0x000fe200078e0019 */
[----:B------:R-:W-:-:S02]  /*0fb0*/  LOP3.LUT R4, R6, 0xffff, RZ, 0xc0, !PT ;  /* 0x0000ffff06047812 */ /* 0x000fc400078ec0ff */
[----:B------:R-:W-:Y:S02]  /*0fc0*/  PRMT R20, R6, 0x7732, RZ ;  /* 0x0000773206147816 */ /* 0x000fe400000000ff */
[----:B------:R-:W-:Y:S02]  /*0fd0*/  SHF.R.S32.HI R7, RZ, 0xf, R7 ;  /* 0x0000000fff077819 */ /* 0x000fe40000011407 */
[----:B------:R-:W-:Y:S02]  /*0fe0*/  SHF.R.S32.HI R6, RZ, 0xf, R26 ;  /* 0x0000000fff067819 */ /* 0x000fe4000001141a */
[----:B------:R-:W-:Y:S02]  /*0ff0*/  SHF.R.S32.HI R8, RZ, 0xf, R8 ;  /* 0x0000000fff087819 */ /* 0x000fe40000011408 */
[----:B------:R-:W-:Y:S02]  /*1000*/  SHF.R.S32.HI R5, RZ, 0xf, R28 ;  /* 0x0000000fff057819 */ /* 0x000fe4000001141c */
[----:B------:R-:W-:-:S02]  /*1010*/  @!P0 SHF.R.S32.HI R7, RZ, R17, R22 ;  /* 0x00000011ff078219 */ /* 0x000fc40000011416 */
[----:B------:R-:W-:Y:S02]  /*1020*/  @!P1 SHF.R.S32.HI R6, RZ, R21, R26 ;  /* 0x00000015ff069219 */ /* 0x000fe4000001141a */
[----:B------:R-:W-:Y:S02]  /*1030*/  @!P2 SHF.R.S32.HI R8, RZ, R19, R24 ;  /* 0x00000013ff08a219 */ /* 0x000fe40000011418 */
[----:B------:R-:W-:Y:S02]  /*1040*/  @!P3 SHF.R.S32.HI R5, RZ, R23, R28 ;  /* 0x00000017ff05b219 */ /* 0x000fe4000001141c */
[C---:B------:R-:W-:Y:S02]  /*1050*/  PRMT R16, R10.reuse, 0x9910, RZ ;  /* 0x000099100a107816 */ /* 0x040fe400000000ff */
[C---:B------:R-:W-:Y:S02]  /*1060*/  PRMT R14, R10.reuse, 0x9910, RZ ;  /* 0x000099100a0e7816 */ /* 0x040fe400000000ff */
[----:B------:R-:W-:-:S02]  /*1070*/  PRMT R13, R10, 0xbb32, RZ ;  /* 0x0000bb320a0d7816 */ /* 0x000fc400000000ff */
[----:B------:R-:W-:Y:S02]  /*1080*/  ISETP.GT.U32.AND P0, PT, R4, 0xe, PT ;  /* 0x0000000e0400780c */ /* 0x000fe40003f04070 */
[----:B------:R-:W-:Y:S02]  /*1090*/  ISETP.GT.U32.AND P1, PT, R20, 0xe, PT ;  /* 0x0000000e1400780c */ /* 0x000fe40003f24070 */
[----:B------:R-:W-:Y:S02]  /*10a0*/  ISETP.GT.U32.AND P2, PT, R9, 0xe, PT ;  /* 0x0000000e0900780c */ /* 0x000fe40003f44070 */
[----:B------:R-:W-:Y:S02]  /*10b0*/  ISETP.GT.U32.AND P3, PT, R18, 0xe, PT ;  /* 0x0000000e1200780c */ /* 0x000fe40003f64070 */
[C---:B------:R-:W-:Y:S02]  /*10c0*/  PRMT R15, R11.reuse, 0x9910, RZ ;  /* 0x000099100b0f7816 */ /* 0x040fe400000000ff */
[----:B------:R-:W-:-:S02]  /*10d0*/  PRMT R10, R11, 0x9910, RZ ;  /* 0x000099100b0a7816 */ /* 0x000fc400000000ff */
[----:B------:R-:W-:Y:S01]  /*10e0*/  PRMT R11, R11, 0xbb32, RZ ;  /* 0x0000bb320b0b7816 */ /* 0x000fe200000000ff */
[----:B------:R-:W-:-:S04]  /*10f0*/  IMAD.MOV.U32 R17, RZ, RZ, R13 ;  /* 0x000000ffff117224 */ /* 0x000fc800078e000d */
[----:B------:R-:W-:Y:S01]  /*1100*/  IMAD.MOV.U32 R19, RZ, RZ, R11 ;  /* 0x000000ffff137224 */ /* 0x000fe200078e000b */
[----:B------:R-:W-:Y:S02]  /*1110*/  SHF.R.S32.HI R0, RZ, 0xf, R16 ;  /* 0x0000000fff007819 */ /* 0x000fe40000011410 */
[----:B------:R-:W-:Y:S02]  /*1120*/  SHF.R.S32.HI R11, RZ, 0xf, R17 ;  /* 0x0000000fff0b7819 */ /* 0x000fe40000011411 */
        /* <DEDUP_REMOVED lines=9> */
[----:B------:R-:W-:-:S05]  /*11c0*/  PRMT R7, R13, 0x5410, R16 ;  /* 0x000054100d077816 */ /* 0x000fca0000000010 */
[----:B------:R-:W-:Y:S01]  /*11d0*/  STG.E.128 desc[UR4][R2.64], R4 ;  /* 0x0000000402007986 */ /* 0x000fe2000c101d04 */
[----:B------:R-:W-:Y:S05]  /*11e0*/  EXIT ;  /* 0x000000000000794d */ /* 0x000fea0003800000 */
.L_x_877:
        /* <DEDUP_REMOVED lines=9> */
.L_x_21040:


//--------------------- .text._ZN2at6native18elementwise_kernelILi128ELi4EZNS0_15gpu_kernel_implINS0_13BUnaryFunctorIsssZZZNS0_18rshift_kernel_cudaERNS_18TensorIteratorBaseEENKUlvE_clEvENKUlvE3_clEvEUlssE_EEEEvS5_RKT_EUliE_EEviT1_ --------------------------
	.section	.text._ZN2at6native18elementwise_kernelILi128ELi4EZNS0_15gpu_kernel_implINS0_13BUnaryFunctorIsssZZZNS0_18rshift_kernel_cudaERNS_18TensorIteratorBaseEENKUlvE_clEvENKUlvE3_clEvEUlssE_EEEEvS5_RKT_EUliE_EEviT1_,"ax",@progbits
	.align	128
        .global         _ZN2at6native18elementwise_kernelILi128ELi4EZNS0_15gpu_kernel_implINS0_13BUnaryFunctorIsssZZZNS0_18rshift_kernel_cudaERNS_18TensorIteratorBaseEENKUlvE_clEvENKUlvE3_clEvEUlssE_EEEEvS5_RKT_EUliE_EEviT1_
        .type           _ZN2at6native18elementwise_kernelILi128ELi4EZNS0_15gpu_kernel_implINS0_13BUnaryFunctorIsssZZZNS0_18rshift_kernel_cudaERNS_18TensorIteratorBaseEENKUlvE_clEvENKUlvE3_clEvEUlssE_EEEEvS5_RKT_EUliE_EEviT1_,@function
        .size           _ZN2at6native18elementwise_kernelILi128ELi4EZNS0_15gpu_kernel_implINS0_13BUnaryFunctorIsssZZZNS0_18rshift_kernel_cudaERNS_18TensorIteratorBaseEENKUlvE_clEvENKUlvE3_clEvEUlssE_EEEEvS5_RKT_EUliE_EEviT1_,(.L_x_21041 - _ZN2at6native18elementwise_kernelILi128ELi4EZNS0_15gpu_kernel_implINS0_13BUnaryFunctorIsssZZZNS0_18rshift_kernel_cudaERNS_18TensorIteratorBaseEENKUlvE_clEvENKUlvE3_clEvEUlssE_EEEEvS5_RKT_EUliE_EEviT1_)
        .other          _ZN2at6native18elementwise_kernelILi128ELi4EZNS0_15gpu_kernel_implINS0_13BUnaryFunctorIsssZZZNS0_18rshift_kernel_cudaERNS_18TensorIteratorBaseEENKUlvE_clEvENKUlvE3_clEvEUlssE_EEEEvS5_RKT_EUliE_EEviT1_,@"STO_CUDA_ENTRY STV_DEFAULT"
_ZN2at6native18elementwise_kernelILi128ELi4EZNS0_15gpu_kernel_implINS0_13BUnaryFunctorIsssZZZNS0_18rshift_kernel_cudaERNS_18TensorIteratorBaseEENKUlvE_clEvENKUlvE3_clEvEUlssE_EEEEvS5_RKT_EUliE_EEviT1_:
.text._ZN2at6native18elementwise_kernelILi128ELi4EZNS0_15gpu_kernel_implINS0_13BUnaryFunctorIsssZZZNS0_18rshift_kernel_cudaERNS_18TensorIteratorBaseEENKUlvE_clEvENKUlvE3_clEvEUlssE_EEEEvS5_RKT_EUliE_EEviT1_:
        /* <DEDUP_REMOVED lines=9> */
[----:B---3--:R-:W-:-:S02]  /*0090*/  UIADD3 UR40, UPT, UPT, UR39, -0x1, URZ ;  /* 0xffffffff27287890 */ /* 0x008fc4000fffe0ff */
[----:B--2---:R-:W-:Y:S02]  /*00a0*/  USHF.L.U32 UR4, UR4, 0x9, URZ ;  /* 0x0000000904047899 */ /* 0x004fe400080006ff */
[----:B------:R-:W-:-:S04]  /*00b0*/  UISETP.LT.U32.AND UP0, UPT, UR40, 0x18, UPT ;  /* 0x000000182800788c */ /* 0x000fc8000bf01070 */
[----:B------:R-:W-:Y:S01]  /*00c0*/  USEL UR38, UR40, 0x18, UP0 ;  /* 0x0000001828267887 */ /* 0x000fe20008000000 */
[----:B-1----:R-:W-:-:S03]  /*00d0*/  LOP3.LUT R17, R17, UR4, RZ, 0xfc, !PT ;  /* 0x0000000411117c12 */ /* 0x002fc6000f8efcff */
[----:B------:R-:W-:Y:S01]  /*00e0*/  UIADD3 UR38, UPT, UPT, UR38, 0x1, URZ ;  /* 0x0000000126267890 */ /* 0x000fe2000fffe0ff */
[----:B----4-:R-:W-:-:S13]  /*00f0*/  ISETP.GE.AND P0, PT, R17, UR5, PT ;  /* 0x0000000511007c0c */ /* 0x010fda000bf06270 */
[----:B0-----:R-:W-:Y:S05]  /*0100*/  @P0 BRA `(.L_x_879) ;  /* 0x0000002c00fc0947 */ /* 0x001fea0003800000 */
[----:B------:R-:W-:Y:S01]  /*0110*/  UISETP.NE.AND UP0, UPT, UR39, URZ, UPT ;  /* 0x000000ff2700728c */ /* 0x000fe2000bf05270 */
[----:B------:R-:W-:Y:S02]  /*0120*/  IMAD.MOV.U32 R0, RZ, RZ, RZ ;  /* 0x000000ffff007224 */ /* 0x000fe400078e00ff */
[----:B------:R-:W-:-:S06]  /*0130*/  IMAD.MOV.U32 R16, RZ, RZ, RZ ;  /* 0x000000ffff107224 */ /* 0x000fcc00078e00ff */
[----:B------:R-:W-:Y:S05]  /*0140*/  BRA.U !UP0, `(.L_x_880) ;  /* 0x0000001108a87547 */ /* 0x000fea000b800000 */
[----:B------:R-:W0:Y:S01]  /*0150*/  LDCU.64 UR4, c[0x0][0x390] ;  /* 0x00007200ff0477ac */ /* 0x000e220008000a00 */
[----:B------:R-:W-:Y:S01]  /*0160*/  IMAD.MOV.U32 R16, RZ, RZ, RZ ;  /* 0x000000ffff107224 */ /* 0x000fe200078e00ff */
[----:B------:R-:W1:Y:S01]  /*0170*/  LDCU UR6, c[0x0][0x38c] ;  /* 0x00007180ff0677ac */ /* 0x000e620008000800 */
[----:B------:R-:W2:Y:S01]  /*0180*/  LDCU.64 UR8, c[0x0][0x4b8] ;  /* 0x00009700ff0877ac */ /* 0x000ea20008000a00 */
[----:B------:R-:W-:Y:S01]  /*0190*/  UISETP.NE.AND UP0, UPT, UR40, URZ, UPT ;  /* 0x000000ff2800728c */ /* 0x000fe2000bf05270 */
[----:B0-----:R-:W-:-:S05]  /*01a0*/  IMAD.HI.U32 R2, R17, UR4, R16 ;  /* 0x0000000411027c27 */ /* 0x001fca000f8e0010 */
[----:B------:R-:W-:-:S04]  /*01b0*/  SHF.R.U32.HI R3, RZ, UR5, R2 ;  /* 0x00000005ff037c19 */ /* 0x000fc80008011602 */
[----:B------:R-:W-:-:S05]  /*01c0*/  IADD3 R0, PT, PT, -R3, RZ, RZ ;  /* 0x000000ff03007210 */ /* 0x000fca0007ffe1ff */
[----:B-1----:R-:W-:-:S04]  /*01d0*/  IMAD R0, R0, UR6, R17 ;  /* 0x0000000600007c24 */ /* 0x002fc8000f8e0211 */
[C---:B--2---:R-:W-:Y:S02]  /*01e0*/  IMAD R16, R0.reuse, UR8, RZ ;  /* 0x0000000800107c24 */ /* 0x044fe4000f8e02ff */
[----:B------:R-:W-:Y:S01]  /*01f0*/  IMAD R0, R0, UR9, RZ ;  /* 0x0000000900007c24 */ /* 0x000fe2000f8e02ff */
[----:B------:R-:W-:Y:S06]  /*0200*/  BRA.U !UP0, `(.L_x_880) ;  /* 0x0000001108787547 */ /* 0x000fec000b800000 */
[----:B------:R-:W0:Y:S01]  /*0210*/  LDCU.64 UR6, c[0x0][0x398] ;  /* 0x00007300ff0677ac */ /* 0x000e220008000a00 */
[----:B------:R-:W-:Y:S01]  /*0220*/  IMAD.MOV.U32 R2, RZ, RZ, RZ ;  /* 0x000000ffff027224 */ /* 0x000fe200078e00ff */
[----:B------:R-:W1:Y:S01]  /*0230*/  LDCU UR4, c[0x0][0x3a0] ;  /* 0x00007400ff0477ac */ /* 0x000e620008000800 */
[----:B------:R-:W2:Y:S01]  /*0240*/  LDCU.64 UR8, c[0x0][0x4c0] ;  /* 0x00009800ff0877ac */ /* 0x000ea20008000a00 */
[----:B------:R-:W-:Y:S01]  /*0250*/  UISETP.NE.AND UP0, UPT, UR38, 0x2, UPT ;  /* 0x000000022600788c */ /* 0x000fe2000bf05270 */
[----:B0-----:R-:W-:-:S05]  /*0260*/  IMAD.HI.U32 R4, R3, UR7, R2 ;  /* 0x0000000703047c27 */ /* 0x001fca000f8e0002 */
[----:B-1----:R-:W-:-:S05]  /*0270*/  SHF.R.U32.HI R5, RZ, UR4, R4 ;  /* 0x00000004ff057c19 */ /* 0x002fca0008011604 */
[----:B------:R-:W-:-:S04]  /*0280*/  IMAD.MOV R2, RZ, RZ, -R5 ;  /* 0x000000ffff027224 */ /* 0x000fc800078e0a05 */
[----:B------:R-:W-:-:S04]  /*0290*/  IMAD R3, R2, UR6, R3 ;  /* 0x0000000602037c24 */ /* 0x000fc8000f8e0203 */
[C---:B--2---:R-:W-:Y:S02]  /*02a0*/  IMAD R16, R3.reuse, UR8, R16 ;  /* 0x0000000803107c24 */ /* 0x044fe4000f8e0210 */
[----:B------:R-:W-:Y:S01]  /*02b0*/  IMAD R0, R3, UR9, R0 ;  /* 0x0000000903007c24 */ /* 0x000fe2000f8e0200 */
[----:B------:R-:W-:Y:S06]  /*02c0*/  BRA.U !UP0, `(.L_x_880) ;  /* 0x0000001108487547 */ /* 0x000fec000b800000 */
[----:B------:R-:W0:Y:S01]  /*02d0*/  LDCU.64 UR4, c[0x0][0x3a8] ;  /* 0x00007500ff0477ac */ /* 0x000e220008000a00 */
[----:B------:R-:W-:Y:S01]  /*02e0*/  IMAD.MOV.U32 R4, RZ, RZ, RZ ;  /* 0x000000ffff047224 */ /* 0x000fe200078e00ff */
[----:B------:R-:W1:Y:S01]  /*02f0*/  LDCU UR6, c[0x0][0x3a4] ;  /* 0x00007480ff0677ac */ /* 0x000e620008000800 */
[----:B------:R-:W2:Y:S01]  /*0300*/  LDCU.64 UR8, c[0x0][0x4c8] ;  /* 0x00009900ff0877ac */ /* 0x000ea20008000a00 */
[----:B------:R-:W-:Y:S01]  /*0310*/  UISETP.NE.AND UP0, UPT, UR38, 0x3, UPT ;  /* 0x000000032600788c */ /* 0x000fe2000bf05270 */
[----:B0-----:R-:W-:-:S05]  /*0320*/  IMAD.HI.U32 R2, R5, UR4, R4 ;  /* 0x0000000405027c27 */ /* 0x001fca000f8e0004 */
[----:B------:R-:W-:-:S04]  /*0330*/  SHF.R.U32.HI R3, RZ, UR5, R2 ;  /* 0x00000005ff037c19 */ /* 0x000fc80008011602 */
[----:B------:R-:W-:-:S05]  /*0340*/  IADD3 R4, PT, PT, -R3, RZ, RZ ;  /* 0x000000ff03047210 */ /* 0x000fca0007ffe1ff */
[----:B-1----:R-:W-:-:S04]  /*0350*/  IMAD R5, R4, UR6, R5 ;  /* 0x0000000604057c24 */ /* 0x002fc8000f8e0205 */
        /* <DEDUP_REMOVED lines=258> */
[----:B------:R-:W2:Y:S02]  /*1380*/  LDCU.64 UR8, c[0x0][0x578] ;  /* 0x0000af00ff0877ac */ /* 0x000ea40008000a00 */
[----:B0-----:R-:W-:-:S05]  /*1390*/  IMAD.HI.U32 R2, R5, UR4, R4 ;  /* 0x0000000405027c27 */ /* 0x001fca000f8e0004 */
[----:B------:R-:W-:-:S04]  /*13a0*/  SHF.R.U32.HI R2, RZ, UR5, R2 ;  /* 0x00000005ff027c19 */ /* 0x000fc80008011602 */
[----:B------:R-:W-:-:S05]  /*13b0*/  IADD3 R3, PT, PT, -R2, RZ, RZ ;  /* 0x000000ff02037210 */ /* 0x000fca0007ffe1ff */
[----:B-1----:R-:W-:-:S04]  /*13c0*/  IMAD R5, R3, UR6, R5 ;  /* 0x0000000603057c24 */ /* 0x002fc8000f8e0205 */
[C---:B--2---:R-:W-:Y:S02]  /*13d0*/  IMAD R16, R5.reuse, UR8, R16 ;  /* 0x0000000805107c24 */ /* 0x044fe4000f8e0210 */
[----:B------:R-:W-:-:S07]  /*13e0*/  IMAD R0, R5, UR9, R0 ;  /* 0x0000000905007c24 */ /* 0x000fce000f8e0200 */
.L_x_880:
        /* <DEDUP_REMOVED lines=16> */
.L_x_884:
[----:B------:R0:W5:Y:S01]  /*14f0*/  LDG.E.U8 R4, desc[UR36][R2.64] ;  /* 0x0000002402047981 */ /* 0x000162000c1e1100 */
[----:B------:R-:W-:Y:S05]  /*1500*/  BRA `(.L_x_886) ;  /* 0x0000000c004c7947 */ /* 0x000fea0003800000 */
.L_x_883:
        /* <DEDUP_REMOVED lines=8> */
.L_x_888:
[----:B------:R0:W5:Y:S01]  /*1590*/  LDG.E.U16 R4, desc[UR36][R2.64] ;  /* 0x0000002402047981 */ /* 0x000162000c1e1500 */
[----:B------:R-:W-:Y:S05]  /*15a0*/  BRA `(.L_x_886) ;  /* 0x0000000c00247947 */ /* 0x000fea0003800000 */
.L_x_887:
[----:B------:R0:W5:Y:S01]  /*15b0*/  LDG.E.U16 R4, desc[UR36][R2.64] ;  /* 0x0000002402047981 */ /* 0x000162000c1e1500 */
[----:B------:R-:W-:Y:S05]  /*15c0*/  BRA `(.L_x_886) ;  /* 0x0000000c001c7947 */ /* 0x000fea0003800000 */
.L_x_882:
        /* <DEDUP_REMOVED lines=9> */
.L_x_890:
[----:B------:R-:W2:Y:S02]  /*1660*/  LDG.E.U16 R0, desc[UR36][R2.64] ;  /* 0x0000002402007981 */ /* 0x000ea4000c1e1500 */
[----:B--2---:R-:W-:-:S06]  /*1670*/  HADD2.F32 R0, -RZ, R0.H0_H0 ;  /* 0x20000000ff007230 */ /* 0x004fcc0000004100 */
[----:B------:R-:W0:Y:S02]  /*1680*/  F2I.FTZ.TRUNC.NTZ R0, R0 ;  /* 0x0000000000007305 */ /* 0x000e24000021f100 */
[----:B0-----:R-:W-:Y:S01]  /*1690*/  PRMT R4, R0, 0x7610, R4 ;  /* 0x0000761000047816 */ /* 0x001fe20000000004 */
[----:B------:R-:W-:Y:S06]  /*16a0*/  BRA `(.L_x_886) ;  /* 0x0000000800e47947 */ /* 0x000fec0003800000 */
.L_x_889:
        /* <DEDUP_REMOVED lines=9> */
.L_x_892:
[----:B------:R-:W2:Y:S02]  /*1740*/  LDG.E.U16 R2, desc[UR36][R2.64] ;  /* 0x0000002402027981 */ /* 0x000ea4000c1e1500 */
[----:B--2---:R-:W-:-:S06]  /*1750*/  HADD2.F32 R0, -RZ, R2.H0_H0 ;  /* 0x20000002ff007230 */ /* 0x004fcc0000004100 */
[----:B------:R-:W0:Y:S02]  /*1760*/  F2I.FTZ.TRUNC.NTZ R0, R0 ;  /* 0x0000000000007305 */ /* 0x000e24000021f100 */
[----:B0-----:R-:W-:Y:S01]  /*1770*/  PRMT R4, R0, 0x7610, R4 ;  /* 0x0000761000047816 */ /* 0x001fe20000000004 */
[----:B------:R-:W-:Y:S06]  /*1780*/  BRA `(.L_x_886) ;  /* 0x0000000800ac7947 */ /* 0x000fec0003800000 */
.L_x_891:
[----:B------:R-:W2:Y:S02]  /*1790*/  LDG.E.64 R2, desc[UR36][R2.64] ;  /* 0x0000002402027981 */ /* 0x000ea4000c1e1b00 */
[----:B--2---:R0:W1:Y:S01]  /*17a0*/  F2I.F64.TRUNC R4, R2 ;  /* 0x0000000200047311 */ /* 0x004062000030d100 */
[----:B------:R-:W-:Y:S05]  /*17b0*/  BRA `(.L_x_886) ;  /* 0x0000000800a07947 */ /* 0x000fea0003800000 */
.L_x_881:
        /* <DEDUP_REMOVED lines=12> */
.L_x_895:
[----:B------:R-:W2:Y:S02]  /*1880*/  LDG.E.64 R2, desc[UR36][R2.64] ;  /* 0x0000002402027981 */ /* 0x000ea4000c1e1b00 */
[----:B--2---:R3:W4:Y:S01]  /*1890*/  F2I.F64.TRUNC R4, R2 ;  /* 0x0000000200047311 */ /* 0x004722000030d100 */
[----:B------:R-:W-:Y:S05]  /*18a0*/  BRA `(.L_x_886) ;  /* 0x0000000800647947 */ /* 0x000fea0003800000 */
.L_x_894:
        /* <DEDUP_REMOVED lines=27> */
.L_x_897:
        /* <DEDUP_REMOVED lines=14> */
.L_x_896:
[----:B------:R-:W2:Y:S02]  /*1b40*/  LDG.E.U16 R0, desc[UR36][R2.64] ;  /* 0x0000002402007981 */ /* 0x000ea4000c1e1500 */
[----:B--2---:R-:W-:-:S06]  /*1b50*/  IMAD.U32 R0, R0, 0x10000, RZ ;  /* 0x0001000000007824 */ /* 0x004fcc00078e00ff */
[----:B------:R-:W0:Y:S02]  /*1b60*/  F2I.FTZ.TRUNC.NTZ R0, R0 ;  /* 0x0000000000007305 */ /* 0x000e24000021f100 */
[----:B0-----:R-:W-:Y:S01]  /*1b70*/  PRMT R4, R0, 0x7610, R4 ;  /* 0x0000761000047816 */ /* 0x001fe20000000004 */
[----:B------:R-:W-:Y:S06]  /*1b80*/  BRA `(.L_x_886) ;  /* 0x0000000400ac7947 */ /* 0x000fec0003800000 */
.L_x_893:
        /* <DEDUP_REMOVED lines=10> */
.L_x_900:
        /* <DEDUP_REMOVED lines=21> */
.L_x_904:
[----:B------:R-:W-:Y:S05]  /*1d80*/  BSYNC.RECONVERGENT B1 ;  /* 0x0000000000017941 */ /* 0x000fea0003800200 */
.L_x_903:
[----:B------:R-:W-:Y:S02]  /*1d90*/  SHF.L.U32 R0, R0, 0x14, RZ ;  /* 0x0000001400007819 */ /* 0x000fe400000006ff */
[----:B------:R-:W-:-:S04]  /*1da0*/  LEA R2, R2, 0x3b800000, 0x17 ;  /* 0x3b80000002027811 */ /* 0x000fc800078eb8ff */
[----:B------:R-:W-:-:S07]  /*1db0*/  LOP3.LUT R0, R2, R0, R7, 0xfe, !PT ;  /* 0x0000000002007212 */ /* 0x000fce00078efe07 */
.L_x_902:
[----:B------:R-:W-:Y:S05]  /*1dc0*/  BSYNC.RECONVERGENT B0 ;  /* 0x0000000000007941 */ /* 0x000fea0003800200 */
.L_x_901:
[----:B------:R-:W0:Y:S02]  /*1dd0*/  F2I.FTZ.TRUNC.NTZ R0, R0 ;  /* 0x0000000000007305 */ /* 0x000e24000021f100 */
[----:B0-----:R-:W-:Y:S01]  /*1de0*/  PRMT R4, R0, 0x7610, R4 ;  /* 0x0000761000047816 */ /* 0x001fe20000000004 */
[----:B------:R-:W-:Y:S06]  /*1df0*/  BRA `(.L_x_886) ;  /* 0x0000000400107947 */ /* 0x000fec0003800000 */
.L_x_899:
        /* <DEDUP_REMOVED lines=21> */
.L_x_908:
[----:B------:R-:W-:Y:S05]  /*1f50*/  BSYNC.RECONVERGENT B1 ;  /* 0x0000000000017941 */ /* 0x000fea0003800200 */
.L_x_907:
[----:B------:R-:W-:Y:S01]  /*1f60*/  IMAD.SHL.U32 R0, R0, 0x200000, RZ ;  /* 0x0020000000007824 */ /* 0x000fe200078e00ff */
[----:B------:R-:W-:-:S04]  /*1f70*/  LEA R2, R2, 0x37800000, 0x17 ;  /* 0x3780000002027811 */ /* 0x000fc800078eb8ff */
[----:B------:R-:W-:-:S07]  /*1f80*/  LOP3.LUT R0, R2, R0, R7, 0xfe, !PT ;  /* 0x0000000002007212 */ /* 0x000fce00078efe07 */
.L_x_906:
[----:B------:R-:W-:Y:S05]  /*1f90*/  BSYNC.RECONVERGENT B0 ;  /* 0x0000000000007941 */ /* 0x000fea0003800200 */
.L_x_905:
[----:B------:R-:W0:Y:S02]  /*1fa0*/  F2I.FTZ.TRUNC.NTZ R0, R0 ;  /* 0x0000000000007305 */ /* 0x000e24000021f100 */
[----:B0-----:R-:W-:Y:S01]  /*1fb0*/  PRMT R4, R0, 0x7610, R4 ;  /* 0x0000761000047816 */ /* 0x001fe20000000004 */
[----:B------:R-:W-:Y:S06]  /*1fc0*/  BRA `(.L_x_886) ;  /* 0x00000000009c7947 */ /* 0x000fec0003800000 */
.L_x_898:
[----:B------:R-:W-:-:S09]  /*1fd0*/  UISETP.NE.AND UP0, UPT, UR4, 0x1c, UPT ;  /* 0x0000001c0400788c */ /* 0x000fd2000bf05270 */
[----:B------:R-:W-:Y:S05]  /*1fe0*/  BRA.U !UP0, `(.L_x_909) ;  /* 0x0000000108907547 */ /* 0x000fea000b800000 */
[----:B------:R-:W-:-:S09]  /*1ff0*/  UISETP.NE.AND UP0, UPT, UR4, 0x1d, UPT ;  /* 0x0000001d0400788c */ /* 0x000fd2000bf05270 */
[----:B------:R-:W-:Y:S05]  /*2000*/  BRA.U !UP0, `(.L_x_910) ;  /* 0x0000000108807547 */ /* 0x000fea000b800000 */
[----:B------:R-:W-:-:S09]  /*2010*/  UISETP.NE.AND UP0, UPT, UR4, 0x2c, UPT ;  /* 0x0000002c0400788c */ /* 0x000fd2000bf05270 */
[----:B------:R-:W-:Y:S05]  /*2020*/  BRA.U !UP0, `(.L_x_911) ;  /* 0x0000000108487547 */ /* 0x000fea000b800000 */
.L_x_885:
        /* <DEDUP_REMOVED lines=15> */
[----:B--2---:R-:W-:Y:S05]  /*2120*/  CALL.ABS.NOINC R2 ;  /* 0x0000000002007343 */ /* 0x004fea0003c00000 */
.L_x_912:
[----:B------:R-:W-:Y:S01]  /*2130*/  PRMT R4, RZ, 0x7610, R4 ;  /* 0x00007610ff047816 */ /* 0x000fe20000000004 */
[----:B------:R-:W-:Y:S06]  /*2140*/  BRA `(.L_x_886) ;  /* 0x00000000003c7947 */ /* 0x000fec0003800000 */
.L_x_911:
        /* <DEDUP_REMOVED lines=8> */
.L_x_914:
[----:B------:R-:W-:Y:S05]  /*21d0*/  BSYNC.RECONVERGENT B0 ;  /* 0x0000000000007941 */ /* 0x000fea0003800200 */
.L_x_913:
[----:B------:R-:W0:Y:S02]  /*21e0*/  F2I.FTZ.TRUNC.NTZ R0, R0 ;  /* 0x0000000000007305 */ /* 0x000e24000021f100 */
[----:B0-----:R-:W-:Y:S01]  /*21f0*/  PRMT R4, R0, 0x7610, R4 ;  /* 0x0000761000047816 */ /* 0x001fe20000000004 */
[----:B------:R-:W-:Y:S06]  /*2200*/  BRA `(.L_x_886) ;  /* 0x00000000000c7947 */ /* 0x000fec0003800000 */
.L_x_910:
[----:B------:R2:W5:Y:S01]  /*2210*/  LDG.E.U16 R4, desc[UR36][R2.64] ;  /* 0x0000002402047981 */ /* 0x000562000c1e1500 */
[----:B------:R-:W-:Y:S05]  /*2220*/  BRA `(.L_x_886) ;  /* 0x0000000000047947 */ /* 0x000fea0003800000 */
.L_x_909:
[----:B------:R1:W5:Y:S02]  /*2230*/  LDG.E.U16 R4, desc[UR36][R2.64] ;  /* 0x0000002402047981 */ /* 0x000364000c1e1500 */
.L_x_886:
[----:B------:R-:W0:Y:S01]  /*2240*/  LDC.U16 R0, c[0x0][0x592] ;  /* 0x00016480ff007b82 */ /* 0x000e220000000400 */
[----:B------:R-:W0:Y:S01]  /*2250*/  LDCU.64 UR6, c[0x0][0x580] ;  /* 0x0000b000ff0677ac */ /* 0x000e220008000a00 */
[----:B-1--45:R-:W-:Y:S01]  /*2260*/  PRMT R5, R4, 0x9910, RZ ;  /* 0x0000991004057816 */ /* 0x032fe200000000ff */
[----:B------:R-:W-:-:S03]  /*2270*/  UPRMT UR4, UR41, 0x9910, URZ ;  /* 0x0000991029047896 */ /* 0x000fc600080000ff */
[----:B------:R-:W-:Y:S01]  /*2280*/  SHF.R.S32.HI R9, RZ, 0xf, R5 ;  /* 0x0000000fff097819 */ /* 0x000fe20000011405 */
[----:B------:R-:W-:Y:S01]  /*2290*/  UISETP.GT.AND UP0, UPT, UR4, 0x9, UPT ;  /* 0x000000090400788c */ /* 0x000fe2000bf04270 */
[----:B0-23--:R-:W-:Y:S02]  /*22a0*/  IADD3 R2, P1, PT, R16, UR6, RZ ;  /* 0x0000000610027c10 */ /* 0x00dfe4000ff3e0ff */
[----:B------:R-:W-:-:S03]  /*22b0*/  ISETP.GT.U32.AND P0, PT, R0, 0xe, PT ;  /* 0x0000000e0000780c */ /* 0x000fc60003f04070 */
[----:B------:R-:W-:-:S10]  /*22c0*/  IMAD.X R3, RZ, RZ, UR7, P1 ;  /* 0x00000007ff037e24 */ /* 0x000fd400088e06ff */
        /* <DEDUP_REMOVED lines=12> */
.L_x_918:
[----:B------:R3:W-:Y:S01]  /*2390*/  STG.E.U8 desc[UR36][R2.64], R9 ;  /* 0x0000000902007986 */ /* 0x0007e2000c101124 */
[----:B------:R-:W-:Y:S05]  /*23a0*/  BRA `(.L_x_920) ;  /* 0x0000000c00507947 */ /* 0x000fea0003800000 */
.L_x_917:
        /* <DEDUP_REMOVED lines=10> */
.L_x_922:
[----:B------:R-:W-:-:S05]  /*2450*/  PRMT R5, R9, 0x9910, RZ ;  /* 0x0000991009057816 */ /* 0x000fca00000000ff */
[----:B------:R1:W-:Y:S01]  /*2460*/  STG.E desc[UR36][R2.64], R5 ;  /* 0x0000000502007986 */ /* 0x0003e2000c101924 */
[----:B------:R-:W-:Y:S05]  /*2470*/  BRA `(.L_x_920) ;  /* 0x0000000c001c7947 */ /* 0x000fea0003800000 */
.L_x_921:
[----:B------:R2:W-:Y:S01]  /*2480*/  STG.E.U16 desc[UR36][R2.64], R9 ;  /* 0x0000000902007986 */ /* 0x0005e2000c101524 */
[----:B------:R-:W-:Y:S05]  /*2490*/  BRA `(.L_x_920) ;  /* 0x0000000c00147947 */ /* 0x000fea0003800000 */
.L_x_916:
        /* <DEDUP_REMOVED lines=9> */
.L_x_924:
[----:B------:R-:W0:Y:S02]  /*2530*/  I2F.S16 R0, R9 ;  /* 0x0000000900007306 */ /* 0x000e240000101400 */
[----:B0-----:R-:W-:-:S05]  /*2540*/  F2FP.F16.F32.PACK_AB R0, RZ, R0 ;  /* 0x00000000ff00723e */ /* 0x001fca00000000ff */
[----:B------:R0:W-:Y:S01]  /*2550*/  STG.E.U16 desc[UR36][R2.64], R0 ;  /* 0x0000000002007986 */ /* 0x0001e2000c101524 */
[----:B------:R-:W-:Y:S05]  /*2560*/  BRA `(.L_x_920) ;  /* 0x0000000800e07947 */ /* 0x000fea0003800000 */
.L_x_923:
        /* <DEDUP_REMOVED lines=10> */
.L_x_926:
[----:B------:R-:W0:Y:S02]  /*2610*/  I2F.S16 R9, R9 ;  /* 0x0000000900097306 */ /* 0x000e240000101400 */
[----:B0-----:R-:W-:-:S04]  /*2620*/  F2FP.F16.F32.PACK_AB R5, RZ, R9 ;  /* 0x00000009ff05723e */ /* 0x001fc800000000ff */
[----:B------:R-:W-:-:S05]  /*2630*/  PRMT R5, R5, 0x5410, RZ ;  /* 0x0000541005057816 */ /* 0x000fca00000000ff */
[----:B------:R0:W-:Y:S01]  /*2640*/  STG.E desc[UR36][R2.64], R5 ;  /* 0x0000000502007986 */ /* 0x0001e2000c101924 */
[----:B------:R-:W-:Y:S05]  /*2650*/  BRA `(.L_x_920) ;  /* 0x0000000800a47947 */ /* 0x000fea0003800000 */
.L_x_925:
[----:B------:R-:W0:Y:S02]  /*2660*/  I2F.F64.S16 R4, R9 ;  /* 0x0000000900047312 */ /* 0x000e240000101c00 */
[----:B0-----:R0:W-:Y:S01]  /*2670*/  STG.E.64 desc[UR36][R2.64], R4 ;  /* 0x0000000402007986 */ /* 0x0011e2000c101b24 */
[----:B------:R-:W-:Y:S05]  /*2680*/  BRA `(.L_x_920) ;  /* 0x0000000800987947 */ /* 0x000fea0003800000 */
.L_x_915:
        /* <DEDUP_REMOVED lines=13> */
.L_x_929:
[----:B------:R-:W0:Y:S01]  /*2760*/  I2F.F64.S16 R4, R9 ;  /* 0x0000000900047312 */ /* 0x000e220000101c00 */
[----:B------:R-:W-:-:S05]  /*2770*/  CS2R R6, SRZ ;  /* 0x0000000000067805 */ /* 0x000fca000001ff00 */
[----:B0-----:R0:W-:Y:S01]  /*2780*/  STG.E.128 desc[UR36][R2.64], R4 ;  /* 0x0000000402007986 */ /* 0x0011e2000c101d24 */
[----:B------:R-:W-:Y:S05]  /*2790*/  BRA `(.L_x_920) ;  /* 0x0000000800547947 */ /* 0x000fea0003800000 */
.L_x_928:
        /* <DEDUP_REMOVED lines=8> */
[----:B------:R-:W-:Y:S01]  /*2820*/  HFMA2 R0, -RZ, RZ, 0, 7.569789886474609375e-06 ;  /* 0x0000007fff007431 */ /* 0x000fe200000001ff */
        /* <DEDUP_REMOVED lines=10> */
.L_x_933:
[----:B------:R-:W-:Y:S05]  /*28d0*/  BSYNC.RECONVERGENT B0 ;  /* 0x0000000000007941 */ /* 0x000fea0003800200 */
.L_x_932:
[----:B------:R-:W-:-:S05]  /*28e0*/  LOP3.LUT R5, R0, 0x80, R5, 0xf8, !PT ;  /* 0x0000008000057812 */ /* 0x000fca00078ef805 */
[----:B------:R0:W-:Y:S01]  /*28f0*/  STG.E.U8 desc[UR36][R2.64], R5 ;  /* 0x0000000502007986 */ /* 0x0001e2000c101124 */
[----:B------:R-:W-:Y:S05]  /*2900*/  BRA `(.L_x_920) ;  /* 0x0000000400f87947 */ /* 0x000fea0003800000 */
.L_x_931:
        /* <DEDUP_REMOVED lines=15> */
.L_x_935:
[----:B------:R-:W-:Y:S05]  /*2a00*/  BSYNC.RECONVERGENT B0 ;  /* 0x0000000000007941 */ /* 0x000fea0003800200 */
.L_x_934:
[----:B------:R-:W-:-:S05]  /*2a10*/  LOP3.LUT R5, R0, 0x80, R5, 0xf8, !PT ;  /* 0x0000008000057812 */ /* 0x000fca00078ef805 */
[----:B------:R0:W-:Y:S01]  /*2a20*/  STG.E.U8 desc[UR36][R2.64], R5 ;  /* 0x0000000502007986 */ /* 0x0001e2000c101124 */
[----:B------:R-:W-:Y:S05]  /*2a30*/  BRA `(.L_x_920) ;  /* 0x0000000400ac7947 */ /* 0x000fea0003800000 */
.L_x_930:
[----:B------:R-:W0:Y:S02]  /*2a40*/  I2F.S16 R0, R9 ;  /* 0x0000000900007306 */ /* 0x000e240000101400 */
[----:B0-----:R-:W-:-:S05]  /*2a50*/  F2FP.BF16.F32.PACK_AB R0, RZ, R0 ;  /* 0x00000000ff00723e */ /* 0x001fca00000010ff */
[----:B------:R0:W-:Y:S01]  /*2a60*/  STG.E.U16 desc[UR36][R2.64], R0 ;  /* 0x0000000002007986 */ /* 0x0001e2000c101524 */
[----:B------:R-:W-:Y:S05]  /*2a70*/  BRA `(.L_x_920) ;  /* 0x00000004009c7947 */ /* 0x000fea0003800000 */
.L_x_927:
        /* <DEDUP_REMOVED lines=10> */
.L_x_938:
        /* <DEDUP_REMOVED lines=13> */
.L_x_941:
[----:B------:R-:W-:-:S04]  /*2bf0*/  SHF.R.U32.HI R0, RZ, 0x14, R5 ;  /* 0x00000014ff007819 */ /* 0x000fc80000011605 */
[----:B------:R-:W-:-:S04]  /*2c00*/  LOP3.LUT R0, R0, 0x1, RZ, 0xc0, !PT ;  /* 0x0000000100007812 */ /* 0x000fc800078ec0ff */
[----:B------:R-:W-:-:S04]  /*2c10*/  IADD3 R0, PT, PT, R5, 0x487ffff, R0 ;  /* 0x0487ffff05007810 */ /* 0x000fc80007ffe000 */
[----:B------:R-:W-:-:S04]  /*2c20*/  SHF.R.U32.HI R0, RZ, 0x14, R0 ;  /* 0x00000014ff007819 */ /* 0x000fc80000011600 */
[----:B------:R-:W-:-:S07]  /*2c30*/  LOP3.LUT R4, R0, 0xff, RZ, 0xc0, !PT ;  /* 0x000000ff00047812 */ /* 0x000fce00078ec0ff */
.L_x_942:
[----:B------:R-:W-:-:S04]  /*2c40*/  SHF.R.U32.HI R5, RZ, 0x18, R5 ;  /* 0x00000018ff057819 */ /* 0x000fc80000011605 */
[----:B------:R-:W-:-:S04]  /*2c50*/  LOP3.LUT R4, R4, 0x80, R5, 0xf8, !PT ;  /* 0x0000008004047812 */ /* 0x000fc800078ef805 */
[----:B------:R-:W-:-:S07]  /*2c60*/  PRMT R0, R4, 0x7610, R0 ;  /* 0x0000761004007816 */ /* 0x000fce0000000000 */
.L_x_940:
[----:B------:R-:W-:Y:S05]  /*2c70*/  BSYNC.RECONVERGENT B0 ;  /* 0x0000000000007941 */ /* 0x000fea0003800200 */
.L_x_939:
[----:B------:R0:W-:Y:S01]  /*2c80*/  STG.E.U8 desc[UR36][R2.64], R0 ;  /* 0x0000000002007986 */ /* 0x0001e2000c101124 */
[----:B------:R-:W-:Y:S05]  /*2c90*/  BRA `(.L_x_920) ;  /* 0x0000000400147947 */ /* 0x000fea0003800000 */
.L_x_937:
        /* <DEDUP_REMOVED lines=13> */
.L_x_945:
[----:B------:R-:W-:-:S04]  /*2d70*/  SHF.R.U32.HI R0, RZ, 0x15, R5 ;  /* 0x00000015ff007819 */ /* 0x000fc80000011605 */
[----:B------:R-:W-:-:S04]  /*2d80*/  LOP3.LUT R0, R0, 0x1, RZ, 0xc0, !PT ;  /* 0x0000000100007812 */ /* 0x000fc800078ec0ff */
[----:B------:R-:W-:-:S04]  /*2d90*/  IADD3 R0, PT, PT, R5, 0x88fffff, R0 ;  /* 0x088fffff05007810 */ /* 0x000fc80007ffe000 */
[----:B------:R-:W-:-:S04]  /*2da0*/  SHF.R.U32.HI R0, RZ, 0x15, R0 ;  /* 0x00000015ff007819 */ /* 0x000fc80000011600 */
[----:B------:R-:W-:-:S07]  /*2db0*/  LOP3.LUT R4, R0, 0xff, RZ, 0xc0, !PT ;  /* 0x000000ff00047812 */ /* 0x000fce00078ec0ff */
.L_x_946:
[----:B------:R-:W-:-:S04]  /*2dc0*/  SHF.R.U32.HI R5, RZ, 0x18, R5 ;  /* 0x00000018ff057819 */ /* 0x000fc80000011605 */
[----:B------:R-:W-:-:S04]  /*2dd0*/  LOP3.LUT R4, R4, 0x80, R5, 0xf8, !PT ;  /* 0x0000008004047812 */ /* 0x000fc800078ef805 */
[----:B------:R-:W-:-:S07]  /*2de0*/  PRMT R0, R4, 0x7610, R0 ;  /* 0x0000761004007816 */ /* 0x000fce0000000000 */
.L_x_944:
[----:B------:R-:W-:Y:S05]  /*2df0*/  BSYNC.RECONVERGENT B0 ;  /* 0x0000000000007941 */ /* 0x000fea0003800200 */
.L_x_943:
[----:B------:R0:W-:Y:S01]  /*2e00*/  STG.E.U8 desc[UR36][R2.64], R0 ;  /* 0x0000000002007986 */ /* 0x0001e2000c101124 */
[----:B------:R-:W-:Y:S05]  /*2e10*/  BRA `(.L_x_920) ;  /* 0x0000000000b47947 */ /* 0x000fea0003800000 */
.L_x_936:
[----:B------:R-:W-:-:S09]  /*2e20*/  UISETP.NE.AND UP0, UPT, UR4, 0x1c, UPT ;  /* 0x0000001c0400788c */ /* 0x000fd2000bf05270 */
[----:B------:R-:W-:Y:S05]  /*2e30*/  BRA.U !UP0, `(.L_x_947) ;  /* 0x0000000108a47547 */ /* 0x000fea000b800000 */
[----:B------:R-:W-:-:S09]  /*2e40*/  UISETP.NE.AND UP0, UPT, UR4, 0x1d, UPT ;  /* 0x0000001d0400788c */ /* 0x000fd2000bf05270 */
[----:B------:R-:W-:Y:S05]  /*2e50*/  BRA.U !UP0, `(.L_x_948) ;  /* 0x00000001088c7547 */ /* 0x000fea000b800000 */
[----:B------:R-:W-:-:S09]  /*2e60*/  UISETP.NE.AND UP0, UPT, UR4, 0x2c, UPT ;  /* 0x0000002c0400788c */ /* 0x000fd2000bf05270 */
[----:B------:R-:W-:Y:S05]  /*2e70*/  BRA.U !UP0, `(.L_x_949) ;  /* 0x0000000108447547 */ /* 0x000fea000b800000 */
.L_x_919:
        /* <DEDUP_REMOVED lines=16> */
.L_x_950:
[----:B------:R-:W-:Y:S05]  /*2f80*/  BRA `(.L_x_920) ;  /* 0x0000000000587947 */ /* 0x000fea0003800000 */
.L_x_949:
        /* <DEDUP_REMOVED lines=16> */
.L_x_948:
[----:B------:R-:W-:-:S04]  /*3090*/  PRMT R4, R9, 0x9910, RZ ;  /* 0x0000991009047816 */ /* 0x000fc800000000ff */
[----:B------:R-:W-:-:S05]  /*30a0*/  SHF.R.S32.HI R5, RZ, 0x1f, R4 ;  /* 0x0000001fff057819 */ /* 0x000fca0000011404 */
[----:B------:R0:W-:Y:S01]  /*30b0*/  STG.E.64 desc[UR36][R2.64], R4 ;  /* 0x0000000402007986 */ /* 0x0001e2000c101b24 */
[----:B------:R-:W-:Y:S05]  /*30c0*/  BRA `(.L_x_920) ;  /* 0x0000000000087947 */ /* 0x000fea0003800000 */
.L_x_947:
[----:B------:R-:W-:-:S05]  /*30d0*/  PRMT R5, R9, 0x9910, RZ ;  /* 0x0000991009057816 */ /* 0x000fca00000000ff */
[----:B------:R0:W-:Y:S02]  /*30e0*/  STG.E desc[UR36][R2.64], R5 ;  /* 0x0000000502007986 */ /* 0x0001e4000c101924 */
.L_x_920:
[----:B------:R-:W-:-:S07]  /*30f0*/  VIADD R17, R17, 0x80 ;  /* 0x0000008011117836 */ /* 0x000fce0000000000 */
.L_x_879:
[----:B------:R-:W-:Y:S05]  /*3100*/  BSYNC.RECONVERGENT B6 ;  /* 0x0000000000067941 */ /* 0x000fea0003800200 */
.L_x_878:
[----:B------:R-:W5:Y:S01]  /*3110*/  LDCU UR4, c[0x0][0x380] ;  /* 0x00007000ff0477ac */ /* 0x000f620008000800 */
[----:B------:R-:W-:Y:S01]  /*3120*/  BSSY.RECONVERGENT B6, `(.L_x_951) ;  /* 0x0000302000067945 */ /* 0x000fe20003800200 */
[----:B-----5:R-:W-:-:S13]  /*3130*/  ISETP.GE.AND P0, PT, R17, UR4, PT ;  /* 0x0000000411007c0c */ /* 0x020fda000bf06270 */
[----:B------:R-:W-:Y:S05]  /*3140*/  @P0 BRA `(.L_x_952) ;  /* 0x0000002c00fc0947 */ /* 0x000fea0003800000 */
[----:B------:R-:W5:Y:S01]  /*3150*/  LDCU UR4, c[0x0][0x388] ;  /* 0x00007100ff0477ac */ /* 0x000f620008000800 */
[----:B0-----:R-:W-:Y:S02]  /*3160*/  IMAD.MOV.U32 R0, RZ, RZ, RZ ;  /* 0x000000ffff007224 */ /* 0x001fe400078e00ff */
[----:B------:R-:W-:Y:S01]  /*3170*/  IMAD.MOV.U32 R16, RZ, RZ, RZ ;  /* 0x000000ffff107224 */ /* 0x000fe200078e00ff */
[----:B-----5:R-:W-:-:S09]  /*3180*/  UISETP.NE.AND UP0, UPT, UR4, URZ, UPT ;  /* 0x000000ff0400728c */ /* 0x020fd2000bf05270 */
[----:B------:R-:W-:Y:S05]  /*3190*/  BRA.U !UP0, `(.L_x_953) ;  /* 0x0000001108a87547 */ /* 0x000fea000b800000 */
[----:B------:R-:W1:Y:S01]  /*31a0*/  LDCU.64 UR4, c[0x0][0x390] ;  /* 0x00007200ff0477ac */ /* 0x000e620008000a00 */
[----:B------:R-:W-:Y:S01]  /*31b0*/  HFMA2 R16, -RZ, RZ, 0, 0 ;  /* 0x00000000ff107431 */ /* 0x000fe200000001ff */
[----:B------:R-:W0:Y:S01]  /*31c0*/  LDCU UR6, c[0x0][0x38c] ;  /* 0x00007180ff0677ac */ /* 0x000e220008000800 */
[----:B------:R-:W5:Y:S01]  /*31d0*/  LDCU.64 UR8, c[0x0][0x4b8] ;  /* 0x00009700ff0877ac */ /* 0x000f620008000a00 */
[----:B------:R-:W-:Y:S02]  /*31e0*/  UISETP.NE.AND UP0, UPT, UR40, URZ, UPT ;  /* 0x000000ff2800728c */ /* 0x000fe4000bf05270 */
[----:B-1234-:R-:W-:-:S05]  /*31f0*/  IMAD.HI.U32 R2, R17, UR4, R16 ;  /* 0x0000000411027c27 */ /* 0x01efca000f8e0010 */
[----:B------:R-:W-:-:S05]  /*3200*/  SHF.R.U32.HI R3, RZ, UR5, R2 ;  /* 0x00000005ff037c19 */ /* 0x000fca0008011602 */
[----:B------:R-:W-:-:S04]  /*3210*/  IMAD.MOV R0, RZ, RZ, -R3 ;  /* 0x000000ffff007224 */ /* 0x000fc800078e0a03 */
[----:B0-----:R-:W-:-:S04]  /*3220*/  IMAD R0, R0, UR6, R17 ;  /* 0x0000000600007c24 */ /* 0x001fc8000f8e0211 */
[C---:B-----5:R-:W-:Y:S02]  /*3230*/  IMAD R16, R0.reuse, UR8, RZ ;  /* 0x0000000800107c24 */ /* 0x060fe4000f8e02ff */
        /* <DEDUP_REMOVED lines=15> */
[----:B------:R-:W-:Y:S01]  /*3330*/  MOV R4, RZ ;  /* 0x000000ff00047202 */ /* 0x000fe20000000f00 */
[----:B------:R-:W1:Y:S01]  /*3340*/  LDCU UR6, c[0x0][0x3a4] ;  /* 0x00007480ff0677ac */ /* 0x000e620008000800 */
[----:B------:R-:W2:Y:S01]  /*3350*/  LDCU.64 UR8, c[0x0][0x4c8] ;  /* 0x00009900ff0877ac */ /* 0x000ea20008000a00 */
[----:B------:R-:W-:Y:S02]  /*3360*/  UISETP.NE.AND UP0, UPT, UR38, 0x3, UPT ;  /* 0x000000032600788c */ /* 0x000fe4000bf05270 */
[----:B0-----:R-:W-:-:S05]  /*3370*/  IMAD.HI.U32 R2, R5, UR4, R4 ;  /* 0x0000000405027c27 */ /* 0x001fca000f8e0004 */
[----:B------:R-:W-:-:S05]  /*3380*/  SHF.R.U32.HI R3, RZ, UR5, R2 ;  /* 0x00000005ff037c19 */ /* 0x000fca0008011602 */
[----:B------:R-:W-:-:S04]  /*3390*/  IMAD.MOV R4, RZ, RZ, -R3 ;  /* 0x000000ffff047224 */ /* 0x000fc800078e0a03 */
        /* <DEDUP_REMOVED lines=17> */
[----:B------:R-:W-:Y:S01]  /*34b0*/  HFMA2 R4, -RZ, RZ, 0, 0 ;  /* 0x00000000ff047431 */ /* 0x000fe200000001ff */
        /* <DEDUP_REMOVED lines=241> */
[----:B------:R-:W2:Y:S03]  /*43d0*/  LDCU.64 UR8, c[0x0][0x578] ;  /* 0x0000af00ff0877ac */ /* 0x000ea60008000a00 */
[----:B0-----:R-:W-:-:S05]  /*43e0*/  IMAD.HI.U32 R2, R5, UR4, R4 ;  /* 0x0000000405027c27 */ /* 0x001fca000f8e0004 */
[----:B------:R-:W-:-:S05]  /*43f0*/  SHF.R.U32.HI R2, RZ, UR5, R2 ;  /* 0x00000005ff027c19 */ /* 0x000fca0008011602 */
[----:B------:R-:W-:-:S04]  /*4400*/  IMAD.MOV R3, RZ, RZ, -R2 ;  /* 0x000000ffff037224 */ /* 0x000fc800078e0a02 */
[----:B-1----:R-:W-:-:S04]  /*4410*/  IMAD R5, R3, UR6, R5 ;  /* 0x0000000603057c24 */ /* 0x002fc8000f8e0205 */
[C---:B--2---:R-:W-:Y:S02]  /*4420*/  IMAD R16, R5.reuse, UR8, R16 ;  /* 0x0000000805107c24 */ /* 0x044fe4000f8e0210 */
[----:B------:R-:W-:-:S07]  /*4430*/  IMAD R0, R5, UR9, R0 ;  /* 0x0000000905007c24 */ /* 0x000fce000f8e0200 */
.L_x_953:
[----:B------:R-:W1:Y:S01]  /*4440*/  LDCU.64 UR6, c[0x0][0x588] ;  /* 0x0000b100ff0677ac */ /* 0x000e620008000a00 */
[----:B------:R-:W-:-:S04]  /*4450*/  UPRMT UR4, UR42, 0x9910, URZ ;  /* 0x000099102a047896 */ /* 0x000fc800080000ff */
[----:B------:R-:W-:Y:S01]  /*4460*/  UISETP.GT.AND UP0, UPT, UR4, 0x9, UPT ;  /* 0x000000090400788c */ /* 0x000fe2000bf04270 */
[----:B-1234-:R-:W-:-:S05]  /*4470*/  IADD3 R2, P0, PT, R0, UR6, RZ ;  /* 0x0000000600027c10 */ /* 0x01efca000ff1e0ff */
        /* <DEDUP_REMOVED lines=12> */
.L_x_957:
[----:B------:R1:W5:Y:S01]  /*4540*/  LDG.E.U8 R0, desc[UR36][R2.64] ;  /* 0x0000002402007981 */ /* 0x000362000c1e1100 */
[----:B------:R-:W-:Y:S05]  /*4550*/  BRA `(.L_x_959) ;  /* 0x0000000c004c7947 */ /* 0x000fea0003800000 */
.L_x_956:
        /* <DEDUP_REMOVED lines=8> */
.L_x_961:
[----:B------:R3:W5:Y:S01]  /*45e0*/  LDG.E.U16 R0, desc[UR36][R2.64] ;  /* 0x0000002402007981 */ /* 0x000762000c1e1500 */
[----:B------:R-:W-:Y:S05]  /*45f0*/  BRA `(.L_x_959) ;  /* 0x0000000c00247947 */ /* 0x000fea0003800000 */
.L_x_960:
[----:B------:R2:W5:Y:S01]  /*4600*/  LDG.E.U16 R0, desc[UR36][R2.64] ;  /* 0x0000002402007981 */ /* 0x000562000c1e1500 */
[----:B------:R-:W-:Y:S05]  /*4610*/  BRA `(.L_x_959) ;  /* 0x0000000c001c7947 */ /* 0x000fea0003800000 */
.L_x_955:
        /* <DEDUP_REMOVED lines=9> */
.L_x_963:
[----:B------:R-:W2:Y:S02]  /*46b0*/  LDG.E.U16 R4, desc[UR36][R2.64] ;  /* 0x0000002402047981 */ /* 0x000ea4000c1e1500 */
[----:B--2---:R-:W-:-:S06]  /*46c0*/  HADD2.F32 R4, -RZ, R4.H0_H0 ;  /* 0x20000004ff047230 */ /* 0x004fcc0000004100 */
[----:B------:R-:W0:Y:S02]  /*46d0*/  F2I.FTZ.TRUNC.NTZ R4, R4 ;  /* 0x0000000400047305 */ /* 0x000e24000021f100 */
[----:B0-----:R-:W-:Y:S01]  /*46e0*/  PRMT R0, R4, 0x7610, R0 ;  /* 0x0000761004007816 */ /* 0x001fe20000000000 */
[----:B------:R-:W-:Y:S06]  /*46f0*/  BRA `(.L_x_959) ;  /* 0x0000000800e47947 */ /* 0x000fec0003800000 */
.L_x_962:
        /* <DEDUP_REMOVED lines=9> */
.L_x_965:
[----:B------:R-:W2:Y:S02]  /*4790*/  LDG.E.U16 R2, desc[UR36][R2.64] ;  /* 0x0000002402027981 */ /* 0x000ea4000c1e1500 */
[----:B--2---:R-:W-:-:S06]  /*47a0*/  HADD2.F32 R4, -RZ, R2.H0_H0 ;  /* 0x20000002ff047230 */ /* 0x004fcc0000004100 */
[----:B------:R-:W0:Y:S02]  /*47b0*/  F2I.FTZ.TRUNC.NTZ R4, R4 ;  /* 0x0000000400047305 */ /* 0x000e24000021f100 */
[----:B0-----:R-:W-:Y:S01]  /*47c0*/  PRMT R0, R4, 0x7610, R0 ;  /* 0x0000761004007816 */ /* 0x001fe20000000000 */
[----:B------:R-:W-:Y:S06]  /*47d0*/  BRA `(.L_x_959) ;  /* 0x0000000800ac7947 */ /* 0x000fec0003800000 */
.L_x_964:
[----:B------:R-:W2:Y:S02]  /*47e0*/  LDG.E.64 R2, desc[UR36][R2.64] ;  /* 0x0000002402027981 */ /* 0x000ea4000c1e1b00 */
[----:B--2---:R0:W1:Y:S01]  /*47f0*/  F2I.F64.TRUNC R0, R2 ;  /* 0x0000000200007311 */ /* 0x004062000030d100 */
[----:B------:R-:W-:Y:S05]  /*4800*/  BRA `(.L_x_959) ;  /* 0x0000000800a07947 */ /* 0x000fea0003800000 */
.L_x_954:
        /* <DEDUP_REMOVED lines=12> */
.L_x_968:
[----:B------:R-:W2:Y:S02]  /*48d0*/  LDG.E.64 R2, desc[UR36][R2.64] ;  /* 0x0000002402027981 */ /* 0x000ea4000c1e1b00 */
[----:B--2---:R0:W1:Y:S01]  /*48e0*/  F2I.F64.TRUNC R0, R2 ;  /* 0x0000000200007311 */ /* 0x004062000030d100 */
[----:B------:R-:W-:Y:S05]  /*48f0*/  BRA `(.L_x_959) ;  /* 0x0000000800647947 */ /* 0x000fea0003800000 */
.L_x_967:
        /* <DEDUP_REMOVED lines=27> */
.L_x_970:
        /* <DEDUP_REMOVED lines=14> */
.L_x_969:
[----:B------:R-:W2:Y:S02]  /*4b90*/  LDG.E.U16 R4, desc[UR36][R2.64] ;  /* 0x0000002402047981 */ /* 0x000ea4000c1e1500 */
[----:B--2---:R-:W-:-:S06]  /*4ba0*/  SHF.L.U32 R4, R4, 0x10, RZ ;  /* 0x0000001004047819 */ /* 0x004fcc00000006ff */
[----:B------:R-:W0:Y:S02]  /*4bb0*/  F2I.FTZ.TRUNC.NTZ R4, R4 ;  /* 0x0000000400047305 */ /* 0x000e24000021f100 */
[----:B0-----:R-:W-:Y:S01]  /*4bc0*/  PRMT R0, R4, 0x7610, R0 ;  /* 0x0000761004007816 */ /* 0x001fe20000000000 */
[----:B------:R-:W-:Y:S06]  /*4bd0*/  BRA `(.L_x_959) ;  /* 0x0000000400ac7947 */ /* 0x000fec0003800000 */
.L_x_966:
        /* <DEDUP_REMOVED lines=10> */
.L_x_973:
        /* <DEDUP_REMOVED lines=21> */
.L_x_977:
[----:B------:R-:W-:Y:S05]  /*4dd0*/  BSYNC.RECONVERGENT B1 ;  /* 0x0000000000017941 */ /* 0x000fea0003800200 */
.L_x_976:
[----:B------:R-:W-:Y:S01]  /*4de0*/  IMAD.SHL.U32 R0, R0, 0x100000, RZ ;  /* 0x0010000000007824 */ /* 0x000fe200078e00ff */
[----:B------:R-:W-:-:S04]  /*4df0*/  LEA R2, R2, 0x3b800000, 0x17 ;  /* 0x3b80000002027811 */ /* 0x000fc800078eb8ff */
[----:B------:R-:W-:-:S07]  /*4e00*/  LOP3.LUT R4, R2, R0, R7, 0xfe, !PT ;  /* 0x0000000002047212 */ /* 0x000fce00078efe07 */
.L_x_975:
[----:B------:R-:W-:Y:S05]  /*4e10*/  BSYNC.RECONVERGENT B0 ;  /* 0x0000000000007941 */ /* 0x000fea0003800200 */
.L_x_974:
[----:B------:R-:W0:Y:S02]  /*4e20*/  F2I.FTZ.TRUNC.NTZ R4, R4 ;  /* 0x0000000400047305 */ /* 0x000e24000021f100 */
[----:B0-----:R-:W-:Y:S01]  /*4e30*/  PRMT R0, R4, 0x7610, R0 ;  /* 0x0000761004007816 */ /* 0x001fe20000000000 */
[----:B------:R-:W-:Y:S06]  /*4e40*/  BRA `(.L_x_959) ;  /* 0x0000000400107947 */ /* 0x000fec0003800000 */
.L_x_972:
        /* <DEDUP_REMOVED lines=21> */
.L_x_981:
[----:B------:R-:W-:Y:S05]  /*4fa0*/  BSYNC.RECONVERGENT B1 ;  /* 0x0000000000017941 */ /* 0x000fea0003800200 */
.L_x_980:
[----:B------:R-:W-:Y:S01]  /*4fb0*/  IMAD.SHL.U32 R0, R0, 0x200000, RZ ;  /* 0x0020000000007824 */ /* 0x000fe200078e00ff */
[----:B------:R-:W-:-:S04]  /*4fc0*/  LEA R2, R2, 0x37800000, 0x17 ;  /* 0x3780000002027811 */ /* 0x000fc800078eb8ff */
[----:B------:R-:W-:-:S07]  /*4fd0*/  LOP3.LUT R4, R2, R0, R7, 0xfe, !PT ;  /* 0x0000000002047212 */ /* 0x000fce00078efe07 */
.L_x_979:
[----:B------:R-:W-:Y:S05]  /*4fe0*/  BSYNC.RECONVERGENT B0 ;  /* 0x0000000000007941 */ /* 0x000fea0003800200 */
.L_x_978:
[----:B------:R-:W0:Y:S02]  /*4ff0*/  F2I.FTZ.TRUNC.NTZ R4, R4 ;  /* 0x0000000400047305 */ /* 0x000e24000021f100 */
[----:B0-----:R-:W-:Y:S01]  /*5000*/  PRMT R0, R4, 0x7610, R0 ;  /* 0x0000761004007816 */ /* 0x001fe20000000000 */
[----:B------:R-:W-:Y:S06]  /*5010*/  BRA `(.L_x_959) ;  /* 0x00000000009c7947 */ /* 0x000fec0003800000 */
.L_x_971:
        /* <DEDUP_REMOVED lines=14> */
.L_x_985:
[----:B------:R-:W-:Y:S05]  /*5100*/  BSYNC.RECONVERGENT B0 ;  /* 0x0000000000007941 */ /* 0x000fea0003800200 */
.L_x_984:
[----:B------:R-:W0:Y:S02]  /*5110*/  F2I.FTZ.TRUNC.NTZ R4, R4 ;  /* 0x0000000400047305 */ /* 0x000e24000021f100 */
[----:B0-----:R-:W-:Y:S01]  /*5120*/  PRMT R0, R4, 0x7610, R0 ;  /* 0x0000761004007816 */ /* 0x001fe20000000000 */
[----:B------:R-:W-:Y:S06]  /*5130*/  BRA `(.L_x_959) ;  /* 0x0000000000547947 */ /* 0x000fec0003800000 */
.L_x_958:
        /* <DEDUP_REMOVED lines=16> */
.L_x_986:
[----:B------:R-:W-:Y:S01]  /*5240*/  PRMT R0, RZ, 0x7610, R0 ;  /* 0x00007610ff007816 */ /* 0x000fe20000000000 */
[----:B------:R-:W-:Y:S06]  /*5250*/  BRA `(.L_x_959) ;  /* 0x00000000000c7947 */ /* 0x000fec0003800000 */
.L_x_983:
[----:B------:R0:W5:Y:S01]  /*5260*/  LDG.E.U16 R0, desc[UR36][R2.64] ;  /* 0x0000002402007981 */ /* 0x000162000c1e1500 */
[----:B------:R-:W-:Y:S05]  /*5270*/  BRA `(.L_x_959) ;  /* 0x0000000000047947 */ /* 0x000fea0003800000 */
.L_x_982:
[----:B------:R0:W5:Y:S02]  /*5280*/  LDG.E.U16 R0, desc[UR36][R2.64] ;  /* 0x0000002402007981 */ /* 0x000164000c1e1500 */
.L_x_959:
[----:B------:R-:W0:Y:S01]  /*5290*/  LDC.U16 R5, c[0x0][0x592] ;  /* 0x00016480ff057b82 */ /* 0x000e220000000400 */
[----:B------:R-:W0:Y:S01]  /*52a0*/  LDCU.64 UR6, c[0x0][0x580] ;  /* 0x0000b000ff0677ac */ /* 0x000e220008000a00 */
[----:B-1---5:R-:W-:Y:S01]  /*52b0*/  PRMT R0, R0, 0x9910, RZ ;  /* 0x0000991000007816 */ /* 0x022fe200000000ff */
[----:B------:R-:W-:-:S03]  /*52c0*/  UPRMT UR4, UR41, 0x9910, URZ ;  /* 0x0000991029047896 */ /* 0x000fc600080000ff */
[----:B------:R-:W-:Y:S01]  /*52d0*/  SHF.R.S32.HI R9, RZ, 0xf, R0 ;  /* 0x0000000fff097819 */ /* 0x000fe20000011400 */
[----:B------:R-:W-:Y:S01]  /*52e0*/  UISETP.GT.AND UP0, UPT, UR4, 0x9, UPT ;  /* 0x000000090400788c */ /* 0x000fe2000bf04270 */
[----:B0-234-:R-:W-:Y:S02]  /*52f0*/  IADD3 R2, P0, PT, R16, UR6, RZ ;  /* 0x0000000610027c10 */ /* 0x01dfe4000ff1e0ff */
        /* <DEDUP_REMOVED lines=14> */
.L_x_990:
[----:B------:R0:W-:Y:S01]  /*53e0*/  STG.E.U8 desc[UR36][R2.64], R9 ;  /* 0x0000000902007986 */ /* 0x0001e2000c101124 */
[----:B------:R-:W-:Y:S05]  /*53f0*/  BRA `(.L_x_992) ;  /* 0x0000000c004c7947 */ /* 0x000fea0003800000 */
.L_x_989:
        /* <DEDUP_REMOVED lines=10> */
.L_x_994:
[----:B------:R-:W-:-:S05]  /*54a0*/  PRMT R5, R9, 0x9910, RZ ;  /* 0x0000991009057816 */ /* 0x000fca00000000ff */
[----:B------:R0:W-:Y:S01]  /*54b0*/  STG.E desc[UR36][R2.64], R5 ;  /* 0x0000000502007986 */ /* 0x0001e2000c101924 */
[----:B------:R-:W-:Y:S05]  /*54c0*/  BRA `(.L_x_992) ;  /* 0x0000000c00187947 */ /* 0x000fea0003800000 */
.L_x_993:
[----:B------:R0:W-:Y:S01]  /*54d0*/  STG.E.U16 desc[UR36][R2.64], R9 ;  /* 0x0000000902007986 */ /* 0x0001e2000c101524 */
[----:B------:R-:W-:Y:S05]  /*54e0*/  BRA `(.L_x_992) ;  /* 0x0000000c00107947 */ /* 0x000fea0003800000 */
.L_x_988:
        /* <DEDUP_REMOVED lines=9> */
.L_x_996:
[----:B------:R-:W0:Y:S02]  /*5580*/  I2F.S16 R0, R9 ;  /* 0x0000000900007306 */ /* 0x000e240000101400 */
[----:B0-----:R-:W-:-:S05]  /*5590*/  F2FP.F16.F32.PACK_AB R0, RZ, R0 ;  /* 0x00000000ff00723e */ /* 0x001fca00000000ff */
[----:B------:R0:W-:Y:S01]  /*55a0*/  STG.E.U16 desc[UR36][R2.64], R0 ;  /* 0x0000000002007986 */ /* 0x0001e2000c101524 */
[----:B------:R-:W-:Y:S05]  /*55b0*/  BRA `(.L_x_992) ;  /* 0x0000000800dc7947 */ /* 0x000fea0003800000 */
.L_x_995:
[----:B------:R-:W-:-:S09]  /*55c0*/  UISETP.NE.AND UP0, UPT, UR4, 0x7, UPT ;  /* 0x000000070400788c */ /* 0x000fd2000bf05270 */
[----:B------:R-:W-:Y:S05]  /*55d0*/  BRA.U !UP0, `(.L_x_997) ;  /* 0x0000000108347547 */ /* 0x000fea000b800000 */
[----:B------:R-:W-:-:S09]  /*55e0*/  UISETP.NE.AND UP0, UPT, UR4, 0x8, UPT ;  /* 0x000000080400788c */ /* 0x000fd2000bf05270 */
[----:B------:R-:W-:Y:S05]  /*55f0*/  BRA.U !UP0, `(.L_x_998) ;  /* 0x0000000108187547 */ /* 0x000fea000b800000 */
[----:B------:R-:W-:-:S09]  /*5600*/  UISETP.NE.AND UP0, UPT, UR4, 0x9, UPT ;  /* 0x000000090400788c */ /* 0x000fd2000bf05270 */
[----:B------:R-:W-:Y:S05]  /*5610*/  BRA.U UP0, `(.L_x_991) ;  /* 0x0000000500e07547 */ /* 0x000fea000b800000 */
[----:B------:R-:W0:Y:S01]  /*5620*/  I2F.S16 R4, R9 ;  /* 0x0000000900047306 */ /* 0x000e220000101400 */
[----:B------:R-:W-:-:S05]  /*5630*/  HFMA2 R5, -RZ, RZ, 0, 0 ;  /* 0x00000000ff057431 */ /* 0x000fca00000001ff */
[----:B0-----:R0:W-:Y:S01]  /*5640*/  STG.E.64 desc[UR36][R2.64], R4 ;  /* 0x0000000402007986 */ /* 0x0011e2000c101b24 */
[----:B------:R-:W-:Y:S05]  /*5650*/  BRA `(.L_x_992) ;  /* 0x0000000800b47947 */ /* 0x000fea0003800000 */
.L_x_998:
[----:B------:R-:W0:Y:S02]  /*5660*/  I2F.S16 R9, R9 ;  /* 0x0000000900097306 */ /* 0x000e240000101400 */
[----:B0-----:R-:W-:-:S04]  /*5670*/  F2FP.F16.F32.PACK_AB R5, RZ, R9 ;  /* 0x00000009ff05723e */ /* 0x001fc800000000ff */
[----:B------:R-:W-:-:S05]  /*5680*/  PRMT R5, R5, 0x5410, RZ ;  /* 0x0000541005057816 */ /* 0x000fca00000000ff */
[----:B------:R0:W-:Y:S01]  /*5690*/  STG.E desc[UR36][R2.64], R5 ;  /* 0x0000000502007986 */ /* 0x0001e2000c101924 */
[----:B------:R-:W-:Y:S05]  /*56a0*/  BRA `(.L_x_992) ;  /* 0x0000000800a07947 */ /* 0x000fea0003800000 */
.L_x_997:
[----:B------:R-:W0:Y:S02]  /*56b0*/  I2F.F64.S16 R4, R9 ;  /* 0x0000000900047312 */ /* 0x000e240000101c00 */
[----:B0-----:R0:W-:Y:S01]  /*56c0*/  STG.E.64 desc[UR36][R2.64], R4 ;  /* 0x0000000402007986 */ /* 0x0011e2000c101b24 */
[----:B------:R-:W-:Y:S05]  /*56d0*/  BRA `(.L_x_992) ;  /* 0x0000000800947947 */ /* 0x000fea0003800000 */
.L_x_987:
        /* <DEDUP_REMOVED lines=12> */
.L_x_1002:
        /* <DEDUP_REMOVED lines=18> */
.L_x_1005:
[----:B------:R-:W-:-:S04]  /*58c0*/  SHF.R.U32.HI R5, RZ, 0x18, R5 ;  /* 0x00000018ff057819 */ /* 0x000fc80000011605 */
[----:B------:R-:W-:-:S07]  /*58d0*/  LOP3.LUT R0, R0, 0x80, R5, 0xf8, !PT ;  /* 0x0000008000007812 */ /* 0x000fce00078ef805 */
.L_x_1004:
[----:B------:R-:W-:Y:S05]  /*58e0*/  BSYNC.RECONVERGENT B0 ;  /* 0x0000000000007941 */ /* 0x000fea0003800200 */
.L_x_1003:
[----:B------:R0:W-:Y:S01]  /*58f0*/  STG.E.U8 desc[UR36][R2.64], R0 ;  /* 0x0000000002007986 */ /* 0x0001e2000c101124 */
[----:B------:R-:W-:Y:S05]  /*5900*/  BRA `(.L_x_992) ;  /* 0x0000000800087947 */ /* 0x000fea0003800000 */
.L_x_1001:
        /* <DEDUP_REMOVED lines=18> */
.L_x_1008:
[----:B------:R-:W-:-:S04]  /*5a30*/  SHF.R.U32.HI R5, RZ, 0x18, R5 ;  /* 0x00000018ff057819 */ /* 0x000fc80000011605 */
[----:B------:R-:W-:-:S07]  /*5a40*/  LOP3.LUT R0, R0, 0x80, R5, 0xf8, !PT ;  /* 0x0000008000007812 */ /* 0x000fce00078ef805 */
.L_x_1007:
[----:B------:R-:W-:Y:S05]  /*5a50*/  BSYNC.RECONVERGENT B0 ;  /* 0x0000000000007941 */ /* 0x000fea0003800200 */
.L_x_1006:
[----:B------:R0:W-:Y:S01]  /*5a60*/  STG.E.U8 desc[UR36][R2.64], R0 ;  /* 0x0000000002007986 */ /* 0x0001e2000c101124 */
[----:B------:R-:W-:Y:S05]  /*5a70*/  BRA `(.L_x_992) ;  /* 0x0000000400ac7947 */ /* 0x000fea0003800000 */
.L_x_1000:
        /* <DEDUP_REMOVED lines=22> */
.L_x_1010:
[----:B------:R-:W-:-:S04]  /*5be0*/  PRMT R4, R9, 0x9910, RZ ;  /* 0x0000991009047816 */ /* 0x000fc800000000ff */
[----:B------:R-:W-:-:S05]  /*5bf0*/  SHF.R.S32.HI R5, RZ, 0x1f, R4 ;  /* 0x0000001fff057819 */ /* 0x000fca0000011404 */
[----:B------:R0:W-:Y:S01]  /*5c00*/  STG.E.64 desc[UR36][R2.64], R4 ;  /* 0x0000000402007986 */ /* 0x0001e2000c101b24 */
[----:B------:R-:W-:Y:S05]  /*5c10*/  BRA `(.L_x_992) ;  /* 0x0000000400447947 */ /* 0x000fea0003800000 */
.L_x_1009:
[----:B------:R-:W-:-:S05]  /*5c20*/  PRMT R5, R9, 0x9910, RZ ;  /* 0x0000991009057816 */ /* 0x000fca00000000ff */
[----:B------:R0:W-:Y:S01]  /*5c30*/  STG.E desc[UR36][R2.64], R5 ;  /* 0x0000000502007986 */ /* 0x0001e2000c101924 */
[----:B------:R-:W-:Y:S05]  /*5c40*/  BRA `(.L_x_992) ;  /* 0x0000000400387947 */ /* 0x000fea0003800000 */
.L_x_999:
        /* <DEDUP_REMOVED lines=11> */
.L_x_1012:
[----:B------:R-:W0:Y:S01]  /*5d00*/  I2F.F64.S16 R4, R9 ;  /* 0x0000000900047312 */ /* 0x000e220000101c00 */
[----:B------:R-:W-:-:S05]  /*5d10*/  CS2R R6, SRZ ;  /* 0x0000000000067805 */ /* 0x000fca000001ff00 */
[----:B0-----:R4:W-:Y:S01]  /*5d20*/  STG.E.128 desc[UR36][R2.64], R4 ;  /* 0x0000000402007986 */ /* 0x0019e2000c101d24 */
[----:B------:R-:W-:Y:S05]  /*5d30*/  BRA `(.L_x_992) ;  /* 0x0000000000fc7947 */ /* 0x000fea0003800000 */
.L_x_1011:
[----:B------:R-:W-:-:S09]  /*5d40*/  UISETP.NE.AND UP0, UPT, UR4, 0xf, UPT ;  /* 0x0000000f0400788c */ /* 0x000fd2000bf05270 */
[----:B------:R-:W-:Y:S05]  /*5d50*/  BRA.U !UP0, `(.L_x_1013) ;  /* 0x0000000108e87547 */ /* 0x000fea000b800000 */
[----:B------:R-:W-:-:S09]  /*5d60*/  UISETP.NE.AND UP0, UPT, UR4, 0x17, UPT ;  /* 0x000000170400788c */ /* 0x000fd2000bf05270 */
[----:B------:R-:W-:Y:S05]  /*5d70*/  BRA.U !UP0, `(.L_x_1014) ;  /* 0x0000000108907547 */ /* 0x000fea000b800000 */
[----:B------:R-:W-:-:S09]  /*5d80*/  UISETP.NE.AND UP0, UPT, UR4, 0x18, UPT ;  /* 0x000000180400788c */ /* 0x000fd2000bf05270 */
[----:B------:R-:W-:Y:S05]  /*5d90*/  BRA.U !UP0, `(.L_x_1015) ;  /* 0x0000000108447547 */ /* 0x000fea000b800000 */
.L_x_991:
        /* <DEDUP_REMOVED lines=16> */
.L_x_1016:
[----:B------:R-:W-:Y:S05]  /*5ea0*/  BRA `(.L_x_992) ;  /* 0x0000000000a07947 */ /* 0x000fea0003800000 */
.L_x_1015:
        /* <DEDUP_REMOVED lines=13> */
.L_x_1018:
[----:B------:R-:W-:Y:S05]  /*5f80*/  BSYNC.RECONVERGENT B0 ;  /* 0x0000000000007941 */ /* 0x000fea0003800200 */
.L_x_1017:
[----:B------:R-:W-:-:S05]  /*5f90*/  LOP3.LUT R5, R0, 0x80, R5, 0xf8, !PT ;  /* 0x0000008000057812 */ /* 0x000fca00078ef805 */
[----:B------:R2:W-:Y:S01]  /*5fa0*/  STG.E.U8 desc[UR36][R2.64], R5 ;  /* 0x0000000502007986 */ /* 0x0005e2000c101124 */
[----:B------:R-:W-:Y:S05]  /*5fb0*/  BRA `(.L_x_992) ;  /* 0x00000000005c7947 */ /* 0x000fea0003800000 */
.L_x_1014:
        /* <DEDUP_REMOVED lines=12> */
.L_x_1020:
[----:B------:R-:W-:Y:S01]  /*6080*/  IMAD.MOV.U32 R0, RZ, RZ, 0x7f ;  /* 0x0000007fff007424 */ /* 0x000fe200078e00ff */
[----:B------:R-:W-:-:S04]  /*6090*/  ISETP.GT.U32.AND P0, PT, R4, 0x7f800000, PT ;  /* 0x7f8000000400780c */ /* 0x000fc80003f04070 */
[----:B------:R-:W-:-:S09]  /*60a0*/  SEL R0, R0, 0x7c, P0 ;  /* 0x0000007c00007807 */ /* 0x000fd20000000000 */
.L_x_1021:
[----:B------:R-:W-:Y:S05]  /*60b0*/  BSYNC.RECONVERGENT B0 ;  /* 0x0000000000007941 */ /* 0x000fea0003800200 */
.L_x_1019:
[----:B------:R-:W-:-:S04]  /*60c0*/  SHF.R.U32.HI R5, RZ, 0x18, R5 ;  /* 0x00000018ff057819 */ /* 0x000fc80000011605 */
[----:B------:R-:W-:-:S05]  /*60d0*/  LOP3.LUT R5, R0, 0x80, R5, 0xf8, !PT ;  /* 0x0000008000057812 */ /* 0x000fca00078ef805 */
[----:B------:R1:W-:Y:S01]  /*60e0*/  STG.E.U8 desc[UR36][R2.64], R5 ;  /* 0x0000000502007986 */ /* 0x0003e2000c101124 */
[----:B------:R-:W-:Y:S05]  /*60f0*/  BRA `(.L_x_992) ;  /* 0x00000000000c7947 */ /* 0x000fea0003800000 */
.L_x_1013:
[----:B------:R-:W0:Y:S02]  /*6100*/  I2F.S16 R0, R9 ;  /* 0x0000000900007306 */ /* 0x000e240000101400 */
[----:B0-----:R-:W-:-:S05]  /*6110*/  F2FP.BF16.F32.PACK_AB R0, RZ, R0 ;  /* 0x00000000ff00723e */ /* 0x001fca00000010ff */
[----:B------:R0:W-:Y:S02]  /*6120*/  STG.E.U16 desc[UR36][R2.64], R0 ;  /* 0x0000000002007986 */ /* 0x0001e4000c101524 */
.L_x_992:
[----:B------:R-:W-:-:S07]  /*6130*/  IADD3 R17, PT, PT, R17, 0x80, RZ ;  /* 0x0000008011117810 */ /* 0x000fce0007ffe0ff */
.L_x_952:
[----:B------:R-:W-:Y:S05]  /*6140*/  BSYNC.RECONVERGENT B6 ;  /* 0x0000000000067941 */ /* 0x000fea0003800200 */
.L_x_951:
        /* <DEDUP_REMOVED lines=14> */
[----:B-1234-:R-:W-:-:S05]  /*6230*/  IMAD.HI.U32 R2, R17, UR4, R16 ;  /* 0x0000000411027c27 */ /* 0x01efca000f8e0010 */
[----:B------:R-:W-:-:S04]  /*6240*/  SHF.R.U32.HI R3, RZ, UR5, R2 ;  /* 0x00000005ff037c19 */ /* 0x000fc80008011602 */
[----:B------:R-:W-:-:S05]  /*6250*/  IADD3 R0, PT, PT, -R3, RZ, RZ ;  /* 0x000000ff03007210 */ /* 0x000fca0007ffe1ff */
        /* <DEDUP_REMOVED lines=290> */
.L_x_1024:
        /* <DEDUP_REMOVED lines=16> */
.L_x_1028:
[----:B------:R0:W5:Y:S01]  /*7580*/  LDG.E.U8 R0, desc[UR36][R2.64] ;  /* 0x0000002402007981 */ /* 0x000162000c1e1100 */
[----:B------:R-:W-:Y:S05]  /*7590*/  BRA `(.L_x_1030) ;  /* 0x0000000c004c7947 */ /* 0x000fea0003800000 */
.L_x_1027:
        /* <DEDUP_REMOVED lines=8> */
.L_x_1032:
[----:B------:R0:W5:Y:S01]  /*7620*/  LDG.E.U16 R0, desc[UR36][R2.64] ;  /* 0x0000002402007981 */ /* 0x000162000c1e1500 */
[----:B------:R-:W-:Y:S05]  /*7630*/  BRA `(.L_x_1030) ;  /* 0x0000000c00247947 */ /* 0x000fea0003800000 */
.L_x_1031:
[----:B------:R0:W5:Y:S01]  /*7640*/  LDG.E.U16 R0, desc[UR36][R2.64] ;  /* 0x0000002402007981 */ /* 0x000162000c1e1500 */
[----:B------:R-:W-:Y:S05]  /*7650*/  BRA `(.L_x_1030) ;  /* 0x0000000c001c7947 */ /* 0x000fea0003800000 */
.L_x_1026:
        /* <DEDUP_REMOVED lines=9> */
.L_x_1034:
[----:B------:R-:W2:Y:S02]  /*76f0*/  LDG.E.U16 R4, desc[UR36][R2.64] ;  /* 0x0000002402047981 */ /* 0x000ea4000c1e1500 */
[----:B--2---:R-:W-:-:S06]  /*7700*/  HADD2.F32 R4, -RZ, R4.H0_H0 ;  /* 0x20000004ff047230 */ /* 0x004fcc0000004100 */
[----:B------:R-:W0:Y:S02]  /*7710*/  F2I.FTZ.TRUNC.NTZ R4, R4 ;  /* 0x0000000400047305 */ /* 0x000e24000021f100 */
[----:B0-----:R-:W-:Y:S01]  /*7720*/  PRMT R0, R4, 0x7610, R0 ;  /* 0x0000761004007816 */ /* 0x001fe20000000000 */
[----:B------:R-:W-:Y:S06]  /*7730*/  BRA `(.L_x_1030) ;  /* 0x0000000800e47947 */ /* 0x000fec0003800000 */
.L_x_1033:
        /* <DEDUP_REMOVED lines=9> */
.L_x_1036:
[----:B------:R-:W2:Y:S02]  /*77d0*/  LDG.E.U16 R2, desc[UR36][R2.64] ;  /* 0x0000002402027981 */ /* 0x000ea4000c1e1500 */
[----:B--2---:R-:W-:-:S06]  /*77e0*/  HADD2.F32 R4, -RZ, R2.H0_H0 ;  /* 0x20000002ff047230 */ /* 0x004fcc0000004100 */
[----:B------:R-:W0:Y:S02]  /*77f0*/  F2I.FTZ.TRUNC.NTZ R4, R4 ;  /* 0x0000000400047305 */ /* 0x000e24000021f100 */
[----:B0-----:R-:W-:Y:S01]  /*7800*/  PRMT R0, R4, 0x7610, R0 ;  /* 0x0000761004007816 */ /* 0x001fe20000000000 */
[----:B------:R-:W-:Y:S06]  /*7810*/  BRA `(.L_x_1030) ;  /* 0x0000000800ac7947 */ /* 0x000fec0003800000 */
.L_x_1035:
[----:B------:R-:W2:Y:S02]  /*7820*/  LDG.E.64 R2, desc[UR36][R2.64] ;  /* 0x0000002402027981 */ /* 0x000ea4000c1e1b00 */
[----:B--2---:R0:W1:Y:S01]  /*7830*/  F2I.F64.TRUNC R0, R2 ;  /* 0x0000000200007311 */ /* 0x004062000030d100 */
[----:B------:R-:W-:Y:S05]  /*7840*/  BRA `(.L_x_1030) ;  /* 0x0000000800a07947 */ /* 0x000fea0003800000 */
.L_x_1025:
        /* <DEDUP_REMOVED lines=12> */
.L_x_1039:
[----:B------:R-:W2:Y:S02]  /*7910*/  LDG.E.64 R2, desc[UR36][R2.64] ;  /* 0x0000002402027981 */ /* 0x000ea4000c1e1b00 */
[----:B--2---:R0:W1:Y:S01]  /*7920*/  F2I.F64.TRUNC R0, R2 ;  /* 0x0000000200007311 */ /* 0x004062000030d100 */
[----:B------:R-:W-:Y:S05]  /*7930*/  BRA `(.L_x_1030) ;  /* 0x0000000800647947 */ /* 0x000fea0003800000 */
.L_x_1038:
        /* <DEDUP_REMOVED lines=27> */
.L_x_1041:
        /* <DEDUP_REMOVED lines=14> */
.L_x_1040:
[----:B------:R-:W2:Y:S02]  /*7bd0*/  LDG.E.U16 R4, desc[UR36][R2.64] ;  /* 0x0000002402047981 */ /* 0x000ea4000c1e1500 */
[----:B--2---:R-:W-:-:S06]  /*7be0*/  IMAD.U32 R4, R4, 0x10000, RZ ;  /* 0x0001000004047824 */ /* 0x004fcc00078e00ff */
[----:B------:R-:W0:Y:S02]  /*7bf0*/  F2I.FTZ.TRUNC.NTZ R4, R4 ;  /* 0x0000000400047305 */ /* 0x000e24000021f100 */
[----:B0-----:R-:W-:Y:S01]  /*7c00*/  PRMT R0, R4, 0x7610, R0 ;  /* 0x0000761004007816 */ /* 0x001fe20000000000 */
[----:B------:R-:W-:Y:S06]  /*7c10*/  BRA `(.L_x_1030) ;  /* 0x0000000400ac7947 */ /* 0x000fec0003800000 */
.L_x_1037:
        /* <DEDUP_REMOVED lines=10> */
.L_x_1044:
        /* <DEDUP_REMOVED lines=21> */
.L_x_1048:
[----:B------:R-:W-:Y:S05]  /*7e10*/  BSYNC.RECONVERGENT B1 ;  /* 0x0000000000017941 */ /* 0x000fea0003800200 */
.L_x_1047:
[----:B------:R-:W-:Y:S02]  /*7e20*/  SHF.L.U32 R0, R0, 0x14, RZ ;  /* 0x0000001400007819 */ /* 0x000fe400000006ff */
[----:B------:R-:W-:-:S04]  /*7e30*/  LEA R2, R2, 0x3b800000, 0x17 ;  /* 0x3b80000002027811 */ /* 0x000fc800078eb8ff */
[----:B------:R-:W-:-:S07]  /*7e40*/  LOP3.LUT R4, R2, R0, R7, 0xfe, !PT ;  /* 0x0000000002047212 */ /* 0x000fce00078efe07 */
.L_x_1046:
[----:B------:R-:W-:Y:S05]  /*7e50*/  BSYNC.RECONVERGENT B0 ;  /* 0x0000000000007941 */ /* 0x000fea0003800200 */
.L_x_1045:
[----:B------:R-:W0:Y:S02]  /*7e60*/  F2I.FTZ.TRUNC.NTZ R4, R4 ;  /* 0x0000000400047305 */ /* 0x000e24000021f100 */
[----:B0-----:R-:W-:Y:S01]  /*7e70*/  PRMT R0, R4, 0x7610, R0 ;  /* 0x0000761004007816 */ /* 0x001fe20000000000 */
[----:B------:R-:W-:Y:S06]  /*7e80*/  BRA `(.L_x_1030) ;  /* 0x0000000400107947 */ /* 0x000fec0003800000 */
.L_x_1043:
        /* <DEDUP_REMOVED lines=21> */
.L_x_1052:
[----:B------:R-:W-:Y:S05]  /*7fe0*/  BSYNC.RECONVERGENT B1 ;  /* 0x0000000000017941 */ /* 0x000fea0003800200 */
.L_x_1051:
[----:B------:R-:W-:Y:S01]  /*7ff0*/  IMAD.SHL.U32 R0, R0, 0x200000, RZ ;  /* 0x0020000000007824 */ /* 0x000fe200078e00ff */
[----:B------:R-:W-:-:S04]  /*8000*/  LEA R2, R2, 0x37800000, 0x17 ;  /* 0x3780000002027811 */ /* 0x000fc800078eb8ff */
[----:B------:R-:W-:-:S07]  /*8010*/  LOP3.LUT R4, R2, R0, R7, 0xfe, !PT ;  /* 0x0000000002047212 */ /* 0x000fce00078efe07 */
.L_x_1050:
[----:B------:R-:W-:Y:S05]  /*8020*/  BSYNC.RECONVERGENT B0 ;  /* 0x0000000000007941 */ /* 0x000fea0003800200 */
.L_x_1049:
[----:B------:R-:W0:Y:S02]  /*8030*/  F2I.FTZ.TRUNC.NTZ R4, R4 ;  /* 0x0000000400047305 */ /* 0x000e24000021f100 */
[----:B0-----:R-:W-:Y:S01]  /*8040*/  PRMT R0, R4, 0x7610, R0 ;  /* 0x0000761004007816 */ /* 0x001fe20000000000 */
[----:B------:R-:W-:Y:S06]  /*8050*/  BRA `(.L_x_1030) ;  /* 0x00000000009c7947 */ /* 0x000fec0003800000 */
.L_x_1042:
        /* <DEDUP_REMOVED lines=14> */
.L_x_1056:
[----:B------:R-:W-:Y:S05]  /*8140*/  BSYNC.RECONVERGENT B0 ;  /* 0x0000000000007941 */ /* 0x000fea0003800200 */
.L_x_1055:
[----:B------:R-:W0:Y:S02]  /*8150*/  F2I.FTZ.TRUNC.NTZ R4, R4 ;  /* 0x0000000400047305 */ /* 0x000e24000021f100 */
[----:B0-----:R-:W-:Y:S01]  /*8160*/  PRMT R0, R4, 0x7610, R0 ;  /* 0x0000761004007816 */ /* 0x001fe20000000000 */
[----:B------:R-:W-:Y:S06]  /*8170*/  BRA `(.L_x_1030) ;  /* 0x0000000000547947 */ /* 0x000fec0003800000 */
.L_x_1029:
        /* <DEDUP_REMOVED lines=16> */
.L_x_1057:
[----:B------:R-:W-:Y:S01]  /*8280*/  PRMT R0, RZ, 0x7610, R0 ;  /* 0x00007610ff007816 */ /* 0x000fe20000000000 */
[----:B------:R-:W-:Y:S06]  /*8290*/  BRA `(.L_x_1030) ;  /* 0x00000000000c7947 */ /* 0x000fec0003800000 */
.L_x_1054:
[----:B------:R3:W5:Y:S01]  /*82a0*/  LDG.E.U16 R0, desc[UR36][R2.64] ;  /* 0x0000002402007981 */ /* 0x000762000c1e1500 */
[----:B------:R-:W-:Y:S05]  /*82b0*/  BRA `(.L_x_1030) ;  /* 0x0000000000047947 */ /* 0x000fea0003800000 */
.L_x_1053:
[----:B------:R4:W5:Y:S02]  /*82c0*/  LDG.E.U16 R0, desc[UR36][R2.64] ;  /* 0x0000002402007981 */ /* 0x000964000c1e1500 */
.L_x_1030:
        /* <DEDUP_REMOVED lines=21> */
.L_x_1061:
[----:B------:R4:W-:Y:S01]  /*8420*/  STG.E.U8 desc[UR36][R2.64], R9 ;  /* 0x0000000902007986 */ /* 0x0009e2000c101124 */
[----:B------:R-:W-:Y:S05]  /*8430*/  BRA `(.L_x_1063) ;  /* 0x0000000c004c7947 */ /* 0x000fea0003800000 */
.L_x_1060:
        /* <DEDUP_REMOVED lines=10> */
.L_x_1065:
[----:B------:R-:W-:-:S05]  /*84e0*/  PRMT R5, R9, 0x9910, RZ ;  /* 0x0000991009057816 */ /* 0x000fca00000000ff */
[----:B------:R2:W-:Y:S01]  /*84f0*/  STG.E desc[UR36][R2.64], R5 ;  /* 0x0000000502007986 */ /* 0x0005e2000c101924 */
[----:B------:R-:W-:Y:S05]  /*8500*/  BRA `(.L_x_1063) ;  /* 0x0000000c00187947 */ /* 0x000fea0003800000 */
.L_x_1064:
[----:B------:R0:W-:Y:S01]  /*8510*/  STG.E.U16 desc[UR36][R2.64], R9 ;  /* 0x0000000902007986 */ /* 0x0001e2000c101524 */
[----:B------:R-:W-:Y:S05]  /*8520*/  BRA `(.L_x_1063) ;  /* 0x0000000c00107947 */ /* 0x000fea0003800000 */
.L_x_1059:
        /* <DEDUP_REMOVED lines=9> */
.L_x_1067:
[----:B------:R-:W0:Y:S02]  /*85c0*/  I2F.S16 R0, R9 ;  /* 0x0000000900007306 */ /* 0x000e240000101400 */
[----:B0-----:R-:W-:-:S05]  /*85d0*/  F2FP.F16.F32.PACK_AB R0, RZ, R0 ;  /* 0x00000000ff00723e */ /* 0x001fca00000000ff */
[----:B------:R0:W-:Y:S01]  /*85e0*/  STG.E.U16 desc[UR36][R2.64], R0 ;  /* 0x0000000002007986 */ /* 0x0001e2000c101524 */
[----:B------:R-:W-:Y:S05]  /*85f0*/  BRA `(.L_x_1063) ;  /* 0x0000000800dc7947 */ /* 0x000fea0003800000 */
.L_x_1066:
        /* <DEDUP_REMOVED lines=10> */
.L_x_1069:
[----:B------:R-:W0:Y:S02]  /*86a0*/  I2F.S16 R9, R9 ;  /* 0x0000000900097306 */ /* 0x000e240000101400 */
[----:B0-----:R-:W-:-:S04]  /*86b0*/  F2FP.F16.F32.PACK_AB R5, RZ, R9 ;  /* 0x00000009ff05723e */ /* 0x001fc800000000ff */
[----:B------:R-:W-:-:S05]  /*86c0*/  PRMT R5, R5, 0x5410, RZ ;  /* 0x0000541005057816 */ /* 0x000fca00000000ff */
[----:B------:R0:W-:Y:S01]  /*86d0*/  STG.E desc[UR36][R2.64], R5 ;  /* 0x0000000502007986 */ /* 0x0001e2000c101924 */
[----:B------:R-:W-:Y:S05]  /*86e0*/  BRA `(.L_x_1063) ;  /* 0x0000000800a07947 */ /* 0x000fea0003800000 */
.L_x_1068:
[----:B------:R-:W0:Y:S02]  /*86f0*/  I2F.F64.S16 R4, R9 ;  /* 0x0000000900047312 */ /* 0x000e240000101c00 */
[----:B0-----:R0:W-:Y:S01]  /*8700*/  STG.E.64 desc[UR36][R2.64], R4 ;  /* 0x0000000402007986 */ /* 0x0011e2000c101b24 */
[----:B------:R-:W-:Y:S05]  /*8710*/  BRA `(.L_x_1063) ;  /* 0x0000000800947947 */ /* 0x000fea0003800000 */
.L_x_1058:
        /* <DEDUP_REMOVED lines=12> */
.L_x_1073:
        /* <DEDUP_REMOVED lines=18> */
.L_x_1076:
[----:B------:R-:W-:-:S04]  /*8900*/  SHF.R.U32.HI R5, RZ, 0x18, R5 ;  /* 0x00000018ff057819 */ /* 0x000fc80000011605 */
[----:B------:R-:W-:-:S07]  /*8910*/  LOP3.LUT R0, R0, 0x80, R5, 0xf8, !PT ;  /* 0x0000008000007812 */ /* 0x000fce00078ef805 */
.L_x_1075:
[----:B------:R-:W-:Y:S05]  /*8920*/  BSYNC.RECONVERGENT B0 ;  /* 0x0000000000007941 */ /* 0x000fea0003800200 */
.L_x_1074:
[----:B------:R0:W-:Y:S01]  /*8930*/  STG.E.U8 desc[UR36][R2.64], R0 ;  /* 0x0000000002007986 */ /* 0x0001e2000c101124 */
[----:B------:R-:W-:Y:S05]  /*8940*/  BRA `(.L_x_1063) ;  /* 0x0000000800087947 */ /* 0x000fea0003800000 */
.L_x_1072:
        /* <DEDUP_REMOVED lines=18> */
.L_x_1079:
[----:B------:R-:W-:-:S04]  /*8a70*/  SHF.R.U32.HI R5, RZ, 0x18, R5 ;  /* 0x00000018ff057819 */ /* 0x000fc80000011605 */
[----:B------:R-:W-:-:S07]  /*8a80*/  LOP3.LUT R0, R0, 0x80, R5, 0xf8, !PT ;  /* 0x0000008000007812 */ /* 0x000fce00078ef805 */
.L_x_1078:
[----:B------:R-:W-:Y:S05]  /*8a90*/  BSYNC.RECONVERGENT B0 ;  /* 0x0000000000007941 */ /* 0x000fea0003800200 */
.L_x_1077:
[----:B------:R0:W-:Y:S01]  /*8aa0*/  STG.E.U8 desc[UR36][R2.64], R0 ;  /* 0x0000000002007986 */ /* 0x0001e2000c101124 */
[----:B------:R-:W-:Y:S05]  /*8ab0*/  BRA `(.L_x_1063) ;  /* 0x0000000400ac7947 */ /* 0x000fea0003800000 */
.L_x_1071:
        /* <DEDUP_REMOVED lines=14> */
[----:B------:R-:W-:Y:S02]  /*8ba0*/  @P1 ISETP.EQ.U32.AND P2, PT, R0, 0x1, P0 ;  /* 0x000000010000180c */ /* 0x000fe40000742070 */
[----:B------:R-:W-:Y:S02]  /*8bb0*/  PLOP3.LUT P0, PT, PT, PT, PT, 0x80, 0x8 ;  /* 0x000000000008781c */ /* 0x000fe40003f0f070 */
[----:B------:R-:W-:Y:S02]  /*8bc0*/  @P1 PLOP3.LUT P0, PT, P2, PT, PT, 0x80, 0x8 ;  /* 0x000000000008181c */ /* 0x000fe4000170f070 */
[----:B------:R-:W-:-:S11]  /*8bd0*/  @P1 IADD3 R0, PT, PT, R4, 0x1, RZ ;  /* 0x0000000104001810 */ /* 0x000fd60007ffe0ff */
[----:B------:R-:W-:-:S04]  /*8be0*/  @!P0 IMAD.MOV R0, RZ, RZ, R4 ;  /* 0x000000ffff008224 */ /* 0x000fc800078e0204 */
[----:B------:R-:W-:-:S05]  /*8bf0*/  @P1 IMAD.MOV.U32 R5, RZ, RZ, R0 ;  /* 0x000000ffff051224 */ /* 0x000fca00078e0000 */
[----:B------:R0:W-:Y:S01]  /*8c00*/  STG.E.U8 desc[UR36][R2.64], R5 ;  /* 0x0000000502007986 */ /* 0x0001e2000c101124 */
[----:B------:R-:W-:Y:S05]  /*8c10*/  BRA `(.L_x_1063) ;  /* 0x0000000400547947 */ /* 0x000fea0003800000 */
.L_x_1081:
[----:B------:R-:W-:-:S04]  /*8c20*/  PRMT R4, R9, 0x9910, RZ ;  /* 0x0000991009047816 */ /* 0x000fc800000000ff */
[----:B------:R-:W-:-:S05]  /*8c30*/  SHF.R.S32.HI R5, RZ, 0x1f, R4 ;  /* 0x0000001fff057819 */ /* 0x000fca0000011404 */
[----:B------:R0:W-:Y:S01]  /*8c40*/  STG.E.64 desc[UR36][R2.64], R4 ;  /* 0x0000000402007986 */ /* 0x0001e2000c101b24 */
[----:B------:R-:W-:Y:S05]  /*8c50*/  BRA `(.L_x_1063) ;  /* 0x0000000400447947 */ /* 0x000fea0003800000 */
.L_x_1080:
[----:B------:R-:W-:-:S05]  /*8c60*/  PRMT R5, R9, 0x9910, RZ ;  /* 0x0000991009057816 */ /* 0x000fca00000000ff */
[----:B------:R0:W-:Y:S01]  /*8c70*/  STG.E desc[UR36][R2.64], R5 ;  /* 0x0000000502007986 */ /* 0x0001e2000c101924 */
[----:B------:R-:W-:Y:S05]  /*8c80*/  BRA `(.L_x_1063) ;  /* 0x0000000400387947 */ /* 0x000fea0003800000 */
.L_x_1070:
        /* <DEDUP_REMOVED lines=11> */
.L_x_1083:
[----:B------:R-:W0:Y:S01]  /*8d40*/  I2F.F64.S16 R4, R9 ;  /* 0x0000000900047312 */ /* 0x000e220000101c00 */
[----:B------:R-:W-:-:S05]  /*8d50*/  CS2R R6, SRZ ;  /* 0x0000000000067805 */ /* 0x000fca000001ff00 */
[----:B0-----:R0:W-:Y:S01]  /*8d60*/  STG.E.128 desc[UR36][R2.64], R4 ;  /* 0x0000000402007986 */ /* 0x0011e2000c101d24 */
[----:B------:R-:W-:Y:S05]  /*8d70*/  BRA `(.L_x_1063) ;  /* 0x0000000000fc7947 */ /* 0x000fea0003800000 */
.L_x_1082:
[----:B------:R-:W-:-:S09]  /*8d80*/  UISETP.NE.AND UP0, UPT, UR4, 0xf, UPT ;  /* 0x0000000f0400788c */ /* 0x000fd2000bf05270 */
[----:B------:R-:W-:Y:S05]  /*8d90*/  BRA.U !UP0, `(.L_x_1084) ;  /* 0x0000000108e87547 */ /* 0x000fea000b800000 */
[----:B------:R-:W-:-:S09]  /*8da0*/  UISETP.NE.AND UP0, UPT, UR4, 0x17, UPT ;  /* 0x000000170400788c */ /* 0x000fd2000bf05270 */
[----:B------:R-:W-:Y:S05]  /*8db0*/  BRA.U !UP0, `(.L_x_1085) ;  /* 0x0000000108907547 */ /* 0x000fea000b800000 */
[----:B------:R-:W-:-:S09]  /*8dc0*/  UISETP.NE.AND UP0, UPT, UR4, 0x18, UPT ;  /* 0x000000180400788c */ /* 0x000fd2000bf05270 */
[----:B------:R-:W-:Y:S05]  /*8dd0*/  BRA.U !UP0, `(.L_x_1086) ;  /* 0x0000000108447547 */ /* 0x000fea000b800000 */
.L_x_1062:
[----:B------:R-:W-:Y:S01]  /*8de0*/  MOV R0, 0x0 ;  /* 0x0000000000007802 */ /* 0x000fe20000000f00 */
[----:B------:R-:W0:Y:S01]  /*8df0*/  LDCU.64 UR4, c[0x4][0x138] ;  /* 0x01002700ff0477ac */ /* 0x000e220008000a00 */
[----:B------:R-:W-:Y:S02]  /*8e00*/  HFMA2 R8, -RZ, RZ, 0, 6.020069122314453125e-06 ;  /* 0x00000065ff087431 */ /* 0x000fe400000001ff */
[----:B------:R-:W-:Y:S01]  /*8e10*/  IMAD.MOV.U32 R12, RZ, RZ, 0x1 ;  /* 0x00000001ff0c7424 */ /* 0x000fe200078e00ff */
[----:B------:R1:W2:Y:S01]  /*8e20*/  LDC.64 R2, c[0x4][R0] ;  /* 0x0100000000027b82 */ /* 0x0002a20000000a00 */
[----:B------:R-:W3:Y:S01]  /*8e30*/  LDCU.64 UR6, c[0x4][0x140] ;  /* 0x01002800ff0677ac */ /* 0x000ee20008000a00 */
[----:B------:R-:W-:Y:S01]  /*8e40*/  IMAD.MOV.U32 R13, RZ, RZ, RZ ;  /* 0x000000ffff0d7224 */ /* 0x000fe200078e00ff */
[----:B------:R-:W4:Y:S01]  /*8e50*/  LDCU.64 UR8, c[0x4][0x50] ;  /* 0x01000a00ff0877ac */ /* 0x000f220008000a00 */
[----:B0-----:R-:W-:Y:S01]  /*8e60*/  MOV R4, UR4 ;  /* 0x0000000400047c02 */ /* 0x001fe20008000f00 */
[----:B------:R-:W-:-:S02]  /*8e70*/  IMAD.U32 R5, RZ, RZ, UR5 ;  /* 0x00000005ff057e24 */ /* 0x000fc4000f8e00ff */
[----:B---3--:R-:W-:Y:S01]  /*8e80*/  IMAD.U32 R6, RZ, RZ, UR6 ;  /* 0x00000006ff067e24 */ /* 0x008fe2000f8e00ff */
[----:B------:R-:W-:Y:S01]  /*8e90*/  MOV R7, UR7 ;  /* 0x0000000700077c02 */ /* 0x000fe20008000f00 */
[----:B----4-:R-:W-:Y:S02]  /*8ea0*/  IMAD.U32 R10, RZ, RZ, UR8 ;  /* 0x00000008ff0a7e24 */ /* 0x010fe4000f8e00ff */
[----:B-1----:R-:W-:-:S07]  /*8eb0*/  IMAD.U32 R11, RZ, RZ, UR9 ;  /* 0x00000009ff0b7e24 */ /* 0x002fce000f8e00ff */
[----:B------:R-:W-:-:S07]  /*8ec0*/  LEPC R20, `(.L_x_1087) ;  /* 0x000000001014794e */ /* 0x000fce0000000000 */
[----:B--2---:R-:W-:Y:S05]  /*8ed0*/  CALL.ABS.NOINC R2 ;  /* 0x0000000002007343 */ /* 0x004fea0003c00000 */
.L_x_1087:
[----:B------:R-:W-:Y:S05]  /*8ee0*/  BRA `(.L_x_1063) ;  /* 0x0000000000a07947 */ /* 0x000fea0003800000 */
.L_x_1086:
[----:B------:R-:W0:Y:S01]  /*8ef0*/  I2F.S16 R9, R9 ;  /* 0x0000000900097306 */ /* 0x000e220000101400 */
[----:B------:R-:W-:Y:S01]  /*8f00*/  BSSY.RECONVERGENT B0, `(.L_x_1088) ;  /* 0x000000c000007945 */ /* 0x000fe20003800200 */
[----:B------:R-:W-:Y:S02]  /*8f10*/  MOV R0, 0x7f ;  /* 0x0000007f00007802 */ /* 0x000fe40000000f00 */
        /* <DEDUP_REMOVED lines=10> */
.L_x_1089:
[----:B------:R-:W-:Y:S05]  /*8fc0*/  BSYNC.RECONVERGENT B0 ;  /* 0x0000000000007941 */ /* 0x000fea0003800200 */
.L_x_1088:
[----:B------:R-:W-:-:S05]  /*8fd0*/  LOP3.LUT R5, R0, 0x80, R5, 0xf8, !PT ;  /* 0x0000008000057812 */ /* 0x000fca00078ef805 */
[----:B------:R0:W-:Y:S01]  /*8fe0*/  STG.E.U8 desc[UR36][R2.64], R5 ;  /* 0x0000000502007986 */ /* 0x0001e2000c101124 */
[----:B------:R-:W-:Y:S05]  /*8ff0*/  BRA `(.L_x_1063) ;  /* 0x00000000005c7947 */ /* 0x000fea0003800000 */
.L_x_1085:
        /* <DEDUP_REMOVED lines=12> */
.L_x_1091:
[----:B------:R-:W-:Y:S01]  /*90c0*/  IMAD.MOV.U32 R0, RZ, RZ, 0x7f ;  /* 0x0000007fff007424 */ /* 0x000fe200078e00ff */
[----:B------:R-:W-:-:S04]  /*90d0*/  ISETP.GT.U32.AND P0, PT, R4, 0x7f800000, PT ;  /* 0x7f8000000400780c */ /* 0x000fc80003f04070 */
[----:B------:R-:W-:-:S09]  /*90e0*/  SEL R0, R0, 0x7c, P0 ;  /* 0x0000007c00007807 */ /* 0x000fd20000000000 */
.L_x_1092:
[----:B------:R-:W-:Y:S05]  /*90f0*/  BSYNC.RECONVERGENT B0 ;  /* 0x0000000000007941 */ /* 0x000fea0003800200 */
.L_x_1090:
[----:B------:R-:W-:-:S04]  /*9100*/  SHF.R.U32.HI R5, RZ, 0x18, R5 ;  /* 0x00000018ff057819 */ /* 0x000fc80000011605 */
[----:B------:R-:W-:-:S05]  /*9110*/  LOP3.LUT R5, R0, 0x80, R5, 0xf8, !PT ;  /* 0x0000008000057812 */ /* 0x000fca00078ef805 */
[----:B------:R0:W-:Y:S01]  /*9120*/  STG.E.U8 desc[UR36][R2.64], R5 ;  /* 0x0000000502007986 */ /* 0x0001e2000c101124 */
[----:B------:R-:W-:Y:S05]  /*9130*/  BRA `(.L_x_1063) ;  /* 0x00000000000c7947 */ /* 0x000fea0003800000 */
.L_x_1084:
[----:B------:R-:W0:Y:S02]  /*9140*/  I2F.S16 R0, R9 ;  /* 0x0000000900007306 */ /* 0x000e240000101400 */
[----:B0-----:R-:W-:-:S05]  /*9150*/  F2FP.BF16.F32.PACK_AB R0, RZ, R0 ;  /* 0x00000000ff00723e */ /* 0x001fca00000010ff */
[----:B------:R0:W-:Y:S02]  /*9160*/  STG.E.U16 desc[UR36][R2.64], R0 ;  /* 0x0000000002007986 */ /* 0x0001e4000c101524 */
.L_x_1063:
[----:B------:R-:W-:-:S07]  /*9170*/  VIADD R17, R17, 0x80 ;  /* 0x0000008011117836 */ /* 0x000fce0000000000 */
.L_x_1023:
[----:B------:R-:W-:Y:S05]  /*9180*/  BSYNC.RECONVERGENT B6 ;  /* 0x0000000000067941 */ /* 0x000fea0003800200 */
.L_x_1022:
[----:B------:R-:W5:Y:S02]  /*9190*/  LDCU UR4, c[0x0][0x380] ;  /* 0x00007000ff0477ac */ /* 0x000f640008000800 */
[----:B-----5:R-:W-:-:S13]  /*91a0*/  ISETP.GE.AND P0, PT, R17, UR4, PT ;  /* 0x0000000411007c0c */ /* 0x020fda000bf06270 */
[----:B------:R-:W-:Y:S05]  /*91b0*/  @P0 EXIT ;  /* 0x000000000000094d */ /* 0x000fea0003800000 */
[----:B------:R-:W5:Y:S01]  /*91c0*/  LDCU UR4, c[0x0][0x388] ;  /* 0x00007100ff0477ac */ /* 0x000f620008000800 */
[----:B0-----:R-:W-:Y:S02]  /*91d0*/  HFMA2 R0, -RZ, RZ, 0, 0 ;  /* 0x00000000ff007431 */ /* 0x001fe400000001ff */
        /* <DEDUP_REMOVED lines=45> */
[----:B-1----:R-:W-:-:S04]  /*94b0*/  SHF.R.U32.HI R5, RZ, UR4, R4 ;  /* 0x00000004ff057c19 */ /* 0x002fc80008011604 */
[----:B------:R-:W-:-:S05]  /*94c0*/  IADD3 R2, PT, PT, -R5, RZ, RZ ;  /* 0x000000ff05027210 */ /* 0x000fca0007ffe1ff */
        /* <DEDUP_REMOVED lines=254> */
.L_x_1093:
[----:B------:R-:W0:Y:S01]  /*a4b0*/  LDCU.128 UR8, c[0x0][0x580] ;  /* 0x0000b000ff0877ac */ /* 0x000e220008000c00 */
[----:B------:R-:W-:-:S04]  /*a4c0*/  UPRMT UR4, UR42, 0x9910, URZ ;  /* 0x000099102a047896 */ /* 0x000fc800080000ff */
[----:B------:R-:W-:Y:S01]  /*a4d0*/  UISETP.GT.AND UP0, UPT, UR4, 0x9, UPT ;  /* 0x000000090400788c */ /* 0x000fe2000bf04270 */
[----:B0-----:R-:W-:Y:S02]  /*a4e0*/  IADD3 R16, P0, PT, R16, UR8, RZ ;  /* 0x0000000810107c10 */ /* 0x001fe4000ff1e0ff */
[----:B-1234-:R-:W-:-:S03]  /*a4f0*/  IADD3 R2, P1, PT, R0, UR10, RZ ;  /* 0x0000000a00027c10 */ /* 0x01efc6000ff3e0ff */
        /* <DEDUP_REMOVED lines=13> */
.L_x_1097:
[----:B------:R0:W5:Y:S01]  /*a5d0*/  LDG.E.U8 R0, desc[UR36][R2.64] ;  /* 0x0000002402007981 */ /* 0x000162000c1e1100 */
[----:B------:R-:W-:Y:S05]  /*a5e0*/  BRA `(.L_x_1099) ;  /* 0x0000000c004c7947 */ /* 0x000fea0003800000 */
.L_x_1096:
        /* <DEDUP_REMOVED lines=8> */
.L_x_1101:
[----:B------:R0:W5:Y:S01]  /*a670*/  LDG.E.U16 R0, desc[UR36][R2.64] ;  /* 0x0000002402007981 */ /* 0x000162000c1e1500 */
[----:B------:R-:W-:Y:S05]  /*a680*/  BRA `(.L_x_1099) ;  /* 0x0000000c00247947 */ /* 0x000fea0003800000 */
.L_x_1100:
[----:B------:R0:W5:Y:S01]  /*a690*/  LDG.E.U16 R0, desc[UR36][R2.64] ;  /* 0x0000002402007981 */ /* 0x000162000c1e1500 */
[----:B------:R-:W-:Y:S05]  /*a6a0*/  BRA `(.L_x_1099) ;  /* 0x0000000c001c7947 */ /* 0x000fea0003800000 */
.L_x_1095:
        /* <DEDUP_REMOVED lines=9> */
.L_x_1103:
[----:B------:R-:W2:Y:S02]  /*a740*/  LDG.E.U16 R4, desc[UR36][R2.64] ;  /* 0x0000002402047981 */ /* 0x000ea4000c1e1500 */
[----:B--2---:R-:W-:-:S06]  /*a750*/  HADD2.F32 R4, -RZ, R4.H0_H0 ;  /* 0x20000004ff047230 */ /* 0x004fcc0000004100 */
[----:B------:R-:W0:Y:S02]  /*a760*/  F2I.FTZ.TRUNC.NTZ R4, R4 ;  /* 0x0000000400047305 */ /* 0x000e24000021f100 */
[----:B0-----:R-:W-:Y:S01]  /*a770*/  PRMT R0, R4, 0x7610, R0 ;  /* 0x0000761004007816 */ /* 0x001fe20000000000 */
[----:B------:R-:W-:Y:S06]  /*a780*/  BRA `(.L_x_1099) ;  /* 0x0000000800e47947 */ /* 0x000fec0003800000 */
.L_x_1102:
        /* <DEDUP_REMOVED lines=9> */
.L_x_1105:
[----:B------:R-:W2:Y:S02]  /*a820*/  LDG.E.U16 R2, desc[UR36][R2.64] ;  /* 0x0000002402027981 */ /* 0x000ea4000c1e1500 */
[----:B--2---:R-:W-:-:S06]  /*a830*/  HADD2.F32 R4, -RZ, R2.H0_H0 ;  /* 0x20000002ff047230 */ /* 0x004fcc0000004100 */
[----:B------:R-:W0:Y:S02]  /*a840*/  F2I.FTZ.TRUNC.NTZ R4, R4 ;  /* 0x0000000400047305 */ /* 0x000e24000021f100 */
[----:B0-----:R-:W-:Y:S01]  /*a850*/  PRMT R0, R4, 0x7610, R0 ;  /* 0x0000761004007816 */ /* 0x001fe20000000000 */
[----:B------:R-:W-:Y:S06]  /*a860*/  BRA `(.L_x_1099) ;  /* 0x0000000800ac7947 */ /* 0x000fec0003800000 */
.L_x_1104:
[----:B------:R-:W2:Y:S02]  /*a870*/  LDG.E.64 R2, desc[UR36][R2.64] ;  /* 0x0000002402027981 */ /* 0x000ea4000c1e1b00 */
[----:B--2---:R0:W1:Y:S01]  /*a880*/  F2I.F64.TRUNC R0, R2 ;  /* 0x0000000200007311 */ /* 0x004062000030d100 */
[----:B------:R-:W-:Y:S05]  /*a890*/  BRA `(.L_x_1099) ;  /* 0x0000000800a07947 */ /* 0x000fea0003800000 */
.L_x_1094:
        /* <DEDUP_REMOVED lines=12> */
.L_x_1108:
[----:B------:R-:W2:Y:S02]  /*a960*/  LDG.E.64 R2, desc[UR36][R2.64] ;  /* 0x0000002402027981 */ /* 0x000ea4000c1e1b00 */
[----:B--2---:R3:W4:Y:S01]  /*a970*/  F2I.F64.TRUNC R0, R2 ;  /* 0x0000000200007311 */ /* 0x004722000030d100 */
[----:B------:R-:W-:Y:S05]  /*a980*/  BRA `(.L_x_1099) ;  /* 0x0000000800647947 */ /* 0x000fea0003800000 */
.L_x_1107:
        /* <DEDUP_REMOVED lines=27> */
.L_x_1110:
        /* <DEDUP_REMOVED lines=14> */
.L_x_1109:
[----:B------:R-:W2:Y:S02]  /*ac20*/  LDG.E.U16 R4, desc[UR36][R2.64] ;  /* 0x0000002402047981 */ /* 0x000ea4000c1e1500 */
[----:B--2---:R-:W-:-:S06]  /*ac30*/  SHF.L.U32 R4, R4, 0x10, RZ ;  /* 0x0000001004047819 */ /* 0x004fcc00000006ff */
[----:B------:R-:W0:Y:S02]  /*ac40*/  F2I.FTZ.TRUNC.NTZ R4, R4 ;  /* 0x0000000400047305 */ /* 0x000e24000021f100 */
[----:B0-----:R-:W-:Y:S01]  /*ac50*/  PRMT R0, R4, 0x7610, R0 ;  /* 0x0000761004007816 */ /* 0x001fe20000000000 */
[----:B------:R-:W-:Y:S06]  /*ac60*/  BRA `(.L_x_1099) ;  /* 0x0000000400ac7947 */ /* 0x000fec0003800000 */
.L_x_1106:
        /* <DEDUP_REMOVED lines=10> */
.L_x_1113:
        /* <DEDUP_REMOVED lines=21> */
.L_x_1117:
[----:B------:R-:W-:Y:S05]  /*ae60*/  BSYNC.RECONVERGENT B1 ;  /* 0x0000000000017941 */ /* 0x000fea0003800200 */
.L_x_1116:
[----:B------:R-:W-:Y:S01]  /*ae70*/  IMAD.SHL.U32 R0, R0, 0x100000, RZ ;  /* 0x0010000000007824 */ /* 0x000fe200078e00ff */
[----:B------:R-:W-:-:S04]  /*ae80*/  LEA R2, R2, 0x3b800000, 0x17 ;  /* 0x3b80000002027811 */ /* 0x000fc800078eb8ff */
[----:B------:R-:W-:-:S07]  /*ae90*/  LOP3.LUT R4, R2, R0, R7, 0xfe, !PT ;  /* 0x0000000002047212 */ /* 0x000fce00078efe07 */
.L_x_1115:
[----:B------:R-:W-:Y:S05]  /*aea0*/  BSYNC.RECONVERGENT B0 ;  /* 0x0000000000007941 */ /* 0x000fea0003800200 */
.L_x_1114:
[----:B------:R-:W0:Y:S02]  /*aeb0*/  F2I.FTZ.TRUNC.NTZ R4, R4 ;  /* 0x0000000400047305 */ /* 0x000e24000021f100 */
[----:B0-----:R-:W-:Y:S01]  /*aec0*/  PRMT R0, R4, 0x7610, R0 ;  /* 0x0000761004007816 */ /* 0x001fe20000000000 */
[----:B------:R-:W-:Y:S06]  /*aed0*/  BRA `(.L_x_1099) ;  /* 0x0000000400107947 */ /* 0x000fec0003800000 */
.L_x_1112:
        /* <DEDUP_REMOVED lines=21> */
.L_x_1121:
[----:B------:R-:W-:Y:S05]  /*b030*/  BSYNC.RECONVERGENT B1 ;  /* 0x0000000000017941 */ /* 0x000fea0003800200 */
.L_x_1120:
[----:B------:R-:W-:Y:S01]  /*b040*/  IMAD.SHL.U32 R0, R0, 0x200000, RZ ;  /* 0x0020000000007824 */ /* 0x000fe200078e00ff */
[----:B------:R-:W-:-:S04]  /*b050*/  LEA R2, R2, 0x37800000, 0x17 ;  /* 0x3780000002027811 */ /* 0x000fc800078eb8ff */
[----:B------:R-:W-:-:S07]  /*b060*/  LOP3.LUT R4, R2, R0, R7, 0xfe, !PT ;  /* 0x0000000002047212 */ /* 0x000fce00078efe07 */
.L_x_1119:
[----:B------:R-:W-:Y:S05]  /*b070*/  BSYNC.RECONVERGENT B0 ;  /* 0x0000000000007941 */ /* 0x000fea0003800200 */
.L_x_1118:
[----:B------:R-:W0:Y:S02]  /*b080*/  F2I.FTZ.TRUNC.NTZ R4, R4 ;  /* 0x0000000400047305 */ /* 0x000e24000021f100 */
[----:B0-----:R-:W-:Y:S01]  /*b090*/  PRMT R0, R4, 0x7610, R0 ;  /* 0x0000761004007816 */ /* 0x001fe20000000000 */
[----:B------:R-:W-:Y:S06]  /*b0a0*/  BRA `(.L_x_1099) ;  /* 0x00000000009c7947 */ /* 0x000fec0003800000 */
.L_x_1111:
        /* <DEDUP_REMOVED lines=14> */
.L_x_1125:
[----:B------:R-:W-:Y:S05]  /*b190*/  BSYNC.RECONVERGENT B0 ;  /* 0x0000000000007941 */ /* 0x000fea0003800200 */
.L_x_1124:
[----:B------:R-:W0:Y:S02]  /*b1a0*/  F2I.FTZ.TRUNC.NTZ R4, R4 ;  /* 0x0000000400047305 */ /* 0x000e24000021f100 */
[----:B0-----:R-:W-:Y:S01]  /*b1b0*/  PRMT R0, R4, 0x7610, R0 ;  /* 0x0000761004007816 */ /* 0x001fe20000000000 */
[----:B------:R-:W-:Y:S06]  /*b1c0*/  BRA `(.L_x_1099) ;  /* 0x0000000000547947 */ /* 0x000fec0003800000 */
.L_x_1098:
        /* <DEDUP_REMOVED lines=8> */
[----:B0-----:R-:W-:Y:S01]  /*b250*/  IMAD.U32 R4, RZ, RZ, UR4 ;  /* 0x00000004ff047e24 */ /* 0x001fe2000f8e00ff */
[----:B------:R-:W-:Y:S01]  /*b260*/  MOV R5, UR5 ;  /* 0x0000000500057c02 */ /* 0x000fe20008000f00 */
[----:B---3--:R-:W-:-:S02]  /*b270*/  IMAD.U32 R6, RZ, RZ, UR6 ;  /* 0x00000006ff067e24 */ /* 0x008fc4000f8e00ff */
[----:B------:R-:W-:Y:S01]  /*b280*/  IMAD.U32 R7, RZ, RZ, UR7 ;  /* 0x00000007ff077e24 */ /* 0x000fe2000f8e00ff */
[----:B----4-:R-:W-:Y:S01]  /*b290*/  MOV R10, UR8 ;  /* 0x00000008000a7c02 */ /* 0x010fe20008000f00 */
[----:B-1----:R-:W-:-:S07]  /*b2a0*/  IMAD.U32 R11, RZ, RZ, UR9 ;  /* 0x00000009ff0b7e24 */ /* 0x002fce000f8e00ff */
[----:B------:R-:W-:-:S07]  /*b2b0*/  LEPC R20, `(.L_x_1126) ;  /* 0x000000001014794e */ /* 0x000fce0000000000 */
[----:B--2---:R-:W-:Y:S05]  /*b2c0*/  CALL.ABS.NOINC R2 ;  /* 0x0000000002007343 */ /* 0x004fea0003c00000 */
.L_x_1126:
[----:B------:R-:W-:Y:S01]  /*b2d0*/  PRMT R0, RZ, 0x7610, R0 ;  /* 0x00007610ff007816 */ /* 0x000fe20000000000 */
[----:B------:R-:W-:Y:S06]  /*b2e0*/  BRA `(.L_x_1099) ;  /* 0x00000000000c7947 */ /* 0x000fec0003800000 */
.L_x_1123:
[----:B------:R2:W5:Y:S01]  /*b2f0*/  LDG.E.U16 R0, desc[UR36][R2.64] ;  /* 0x0000002402007981 */ /* 0x000562000c1e1500 */
[----:B------:R-:W-:Y:S05]  /*b300*/  BRA `(.L_x_1099) ;  /* 0x0000000000047947 */ /* 0x000fea0003800000 */
.L_x_1122:
[----:B------:R1:W5:Y:S02]  /*b310*/  LDG.E.U16 R0, desc[UR36][R2.64] ;  /* 0x0000002402007981 */ /* 0x000364000c1e1500 */
.L_x_1099:
[----:B0123--:R-:W0:Y:S01]  /*b320*/  LDC.U16 R3, c[0x0][0x592] ;  /* 0x00016480ff037b82 */ /* 0x00fe220000000400 */
[----:B------:R-:W-:Y:S01]  /*b330*/  UPRMT UR4, UR41, 0x9910, URZ ;  /* 0x0000991029047896 */ /* 0x000fe200080000ff */
[----:B----45:R-:W-:-:S03]  /*b340*/  PRMT R0, R0, 0x9910, RZ ;  /* 0x0000991000007816 */ /* 0x030fc600000000ff */
[----:B------:R-:W-:Y:S01]  /*b350*/  UISETP.GT.AND UP0, UPT, UR4, 0x9, UPT ;  /* 0x000000090400788c */ /* 0x000fe2000bf04270 */
[----:B------:R-:W-:Y:S02]  /*b360*/  SHF.R.S32.HI R5, RZ, 0xf, R0 ;  /* 0x0000000fff057819 */ /* 0x000fe40000011400 */
[----:B0-----:R-:W-:-:S13]  /*b370*/  ISETP.GT.U32.AND P0, PT, R3, 0xe, PT ;  /* 0x0000000e0300780c */ /* 0x001fda0003f04070 */
        /* <DEDUP_REMOVED lines=12> */
.L_x_1130:
[----:B------:R-:W-:Y:S01]  /*b440*/  STG.E.U8 desc[UR36][R16.64], R5 ;  /* 0x0000000510007986 */ /* 0x000fe2000c101124 */
[----:B------:R-:W-:Y:S05]  /*b450*/  EXIT ;  /* 0x000000000000794d */ /* 0x000fea0003800000 */
.L_x_1129:
        /* <DEDUP_REMOVED lines=10> */
.L_x_1133:
[----:B------:R-:W-:-:S05]  /*b500*/  PRMT R3, R5, 0x9910, RZ ;  /* 0x0000991005037816 */ /* 0x000fca00000000ff */
[----:B------:R-:W-:Y:S01]  /*b510*/  STG.E desc[UR36][R16.64], R3 ;  /* 0x0000000310007986 */ /* 0x000fe2000c101924 */
[----:B------:R-:W-:Y:S05]  /*b520*/  EXIT ;  /* 0x000000000000794d */ /* 0x000fea0003800000 */
.L_x_1132:
[----:B------:R-:W-:Y:S01]  /*b530*/  STG.E.U16 desc[UR36][R16.64], R5 ;  /* 0x0000000510007986 */ /* 0x000fe2000c101524 */
[----:B------:R-:W-:Y:S05]  /*b540*/  EXIT ;  /* 0x000000000000794d */ /* 0x000fea0003800000 */
.L_x_1128:
        /* <DEDUP_REMOVED lines=9> */
.L_x_1135:
[----:B------:R-:W0:Y:S02]  /*b5e0*/  I2F.S16 R0, R5 ;  /* 0x0000000500007306 */ /* 0x000e240000101400 */
[----:B0-----:R-:W-:-:S05]  /*b5f0*/  F2FP.F16.F32.PACK_AB R0, RZ, R0 ;  /* 0x00000000ff00723e */ /* 0x001fca00000000ff */
[----:B------:R-:W-:Y:S01]  /*b600*/  STG.E.U16 desc[UR36][R16.64], R0 ;  /* 0x0000000010007986 */ /* 0x000fe2000c101524 */
[----:B------:R-:W-:Y:S05]  /*b610*/  EXIT ;  /* 0x000000000000794d */ /* 0x000fea0003800000 */
.L_x_1134:
        /* <DEDUP_REMOVED lines=10> */
.L_x_1137:
[----:B------:R-:W0:Y:S02]  /*b6c0*/  I2F.S16 R5, R5 ;  /* 0x0000000500057306 */ /* 0x000e240000101400 */
[----:B0-----:R-:W-:-:S04]  /*b6d0*/  F2FP.F16.F32.PACK_AB R3, RZ, R5 ;  /* 0x00000005ff03723e */ /* 0x001fc800000000ff */
[----:B------:R-:W-:-:S05]  /*b6e0*/  PRMT R3, R3, 0x5410, RZ ;  /* 0x0000541003037816 */ /* 0x000fca00000000ff */
[----:B------:R-:W-:Y:S01]  /*b6f0*/  STG.E desc[UR36][R16.64], R3 ;  /* 0x0000000310007986 */ /* 0x000fe2000c101924 */
[----:B------:R-:W-:Y:S05]  /*b700*/  EXIT ;  /* 0x000000000000794d */ /* 0x000fea0003800000 */
.L_x_1136:
[----:B------:R-:W0:Y:S02]  /*b710*/  I2F.F64.S16 R2, R5 ;  /* 0x0000000500027312 */ /* 0x000e240000101c00 */
[----:B0-----:R-:W-:Y:S01]  /*b720*/  STG.E.64 desc[UR36][R16.64], R2 ;  /* 0x0000000210007986 */ /* 0x001fe2000c101b24 */
[----:B------:R-:W-:Y:S05]  /*b730*/  EXIT ;  /* 0x000000000000794d */ /* 0x000fea0003800000 */
.L_x_1127:
        /* <DEDUP_REMOVED lines=12> */
.L_x_1141:
[----:B------:R-:W0:Y:S01]  /*b800*/  I2F.S16 R3, R5 ;  /* 0x0000000500037306 */ /* 0x000e220000101400 */
[----:B------:R-:W-:Y:S01]  /*b810*/  BSSY.RECONVERGENT B0, `(.L_x_1142) ;  /* 0x0000013000007945 */ /* 0x000fe20003800200 */
[----:B------:R-:W-:Y:S01]  /*b820*/  HFMA2 R8, -RZ, RZ, 0, 7.62939453125e-06 ;  /* 0x00000080ff087431 */ /* 0x000fe200000001ff */
        /* <DEDUP_REMOVED lines=14> */
.L_x_1144:
[----:B------:R-:W-:-:S04]  /*b910*/  SHF.R.U32.HI R3, RZ, 0x18, R3 ;  /* 0x00000018ff037819 */ /* 0x000fc80000011603 */
[----:B------:R-:W-:-:S04]  /*b920*/  LOP3.LUT R0, R0, 0x80, R3, 0xf8, !PT ;  /* 0x0000008000007812 */ /* 0x000fc800078ef803 */
[----:B------:R-:W-:-:S07]  /*b930*/  PRMT R8, R0, 0x7610, R8 ;  /* 0x0000761000087816 */ /* 0x000fce0000000008 */
.L_x_1143:
[----:B------:R-:W-:Y:S05]  /*b940*/  BSYNC.RECONVERGENT B0 ;  /* 0x0000000000007941 */ /* 0x000fea0003800200 */
.L_x_1142:
[----:B------:R-:W-:Y:S01]  /*b950*/  STG.E.U8 desc[UR36][R16.64], R8 ;  /* 0x0000000810007986 */ /* 0x000fe2000c101124 */
[----:B------:R-:W-:Y:S05]  /*b960*/  EXIT ;  /* 0x000000000000794d */ /* 0x000fea0003800000 */
.L_x_1140:
        /* <DEDUP_REMOVED lines=17> */
.L_x_1147:
[----:B------:R-:W-:-:S04]  /*ba80*/  SHF.R.U32.HI R3, RZ, 0x18, R3 ;  /* 0x00000018ff037819 */ /* 0x000fc80000011603 */
[----:B------:R-:W-:-:S04]  /*ba90*/  LOP3.LUT R0, R0, 0x80, R3, 0xf8, !PT ;  /* 0x0000008000007812 */ /* 0x000fc800078ef803 */
[----:B------:R-:W-:-:S07]  /*baa0*/  PRMT R8, R0, 0x7610, R8 ;  /* 0x0000761000087816 */ /* 0x000fce0000000008 */
.L_x_1146:
[----:B------:R-:W-:Y:S05]  /*bab0*/  BSYNC.RECONVERGENT B0 ;  /* 0x0000000000007941 */ /* 0x000fea0003800200 */
.L_x_1145:
[----:B------:R-:W-:Y:S01]  /*bac0*/  STG.E.U8 desc[UR36][R16.64], R8 ;  /* 0x0000000810007986 */ /* 0x000fe2000c101124 */
[----:B------:R-:W-:Y:S05]  /*bad0*/  EXIT ;  /* 0x000000000000794d */ /* 0x000fea0003800000 */
.L_x_1139:
        /* <DEDUP_REMOVED lines=20> */
[----:B------:R-:W-:Y:S01]  /*bc20*/  STG.E.U8 desc[UR36][R16.64], R3 ;  /* 0x0000000310007986 */ /* 0x000fe2000c101124 */
[----:B------:R-:W-:Y:S05]  /*bc30*/  EXIT ;  /* 0x000000000000794d */ /* 0x000fea0003800000 */
.L_x_1149:
[----:B------:R-:W-:-:S04]  /*bc40*/  PRMT R2, R5, 0x9910, RZ ;  /* 0x0000991005027816 */ /* 0x000fc800000000ff */
[----:B------:R-:W-:-:S05]  /*bc50*/  SHF.R.S32.HI R3, RZ, 0x1f, R2 ;  /* 0x0000001fff037819 */ /* 0x000fca0000011402 */
[----:B------:R-:W-:Y:S01]  /*bc60*/  STG.E.64 desc[UR36][R16.64], R2 ;  /* 0x0000000210007986 */ /* 0x000fe2000c101b24 */
[----:B------:R-:W-:Y:S05]  /*bc70*/  EXIT ;  /* 0x000000000000794d */ /* 0x000fea0003800000 */
.L_x_1148:
[----:B------:R-:W-:-:S05]  /*bc80*/  PRMT R3, R5, 0x9910, RZ ;  /* 0x0000991005037816 */ /* 0x000fca00000000ff */
[----:B------:R-:W-:Y:S01]  /*bc90*/  STG.E desc[UR36][R16.64], R3 ;  /* 0x0000000310007986 */ /* 0x000fe2000c101924 */
[----:B------:R-:W-:Y:S05]  /*bca0*/  EXIT ;  /* 0x000000000000794d */ /* 0x000fea0003800000 */
.L_x_1138:
        /* <DEDUP_REMOVED lines=11> */
.L_x_1151:
[----:B------:R-:W0:Y:S01]  /*bd60*/  I2F.F64.S16 R4, R5 ;  /* 0x0000000500047312 */ /* 0x000e220000101c00 */
[----:B------:R-:W-:-:S05]  /*bd70*/  CS2R R6, SRZ ;  /* 0x0000000000067805 */ /* 0x000fca000001ff00 */
[----:B0-----:R-:W-:Y:S01]  /*bd80*/  STG.E.128 desc[UR36][R16.64], R4 ;  /* 0x0000000410007986 */ /* 0x001fe2000c101d24 */
[----:B------:R-:W-:Y:S05]  /*bd90*/  EXIT ;  /* 0x000000000000794d */ /* 0x000fea0003800000 */
.L_x_1150:
[----:B------:R-:W-:-:S09]  /*bda0*/  UISETP.NE.AND UP0, UPT, UR4, 0xf, UPT ;  /* 0x0000000f0400788c */ /* 0x000fd2000bf05270 */
[----:B------:R-:W-:Y:S05]  /*bdb0*/  BRA.U !UP0, `(.L_x_1152) ;  /* 0x0000000108e87547 */ /* 0x000fea000b800000 */
[----:B------:R-:W-:-:S09]  /*bdc0*/  UISETP.NE.AND UP0, UPT, UR4, 0x17, UPT ;  /* 0x000000170400788c */ /* 0x000fd2000bf05270 */
[----:B------:R-:W-:Y:S05]  /*bdd0*/  BRA.U !UP0, `(.L_x_1153) ;  /* 0x0000000108907547 */ /* 0x000fea000b800000 */
[----:B------:R-:W-:-:S09]  /*bde0*/  UISETP.NE.AND UP0, UPT, UR4, 0x18, UPT ;  /* 0x000000180400788c */ /* 0x000fd2000bf05270 */
[----:B------:R-:W-:Y:S05]  /*bdf0*/  BRA.U !UP0, `(.L_x_1154) ;  /* 0x0000000108447547 */ /* 0x000fea000b800000 */
.L_x_1131:
        /* <DEDUP_REMOVED lines=16> */
.L_x_1155:
[----:B------:R-:W-:Y:S05]  /*bf00*/  EXIT ;  /* 0x000000000000794d */ /* 0x000fea0003800000 */
.L_x_1154:
        /* <DEDUP_REMOVED lines=13> */
.L_x_1157:
[----:B------:R-:W-:Y:S05]  /*bfe0*/  BSYNC.RECONVERGENT B0 ;  /* 0x0000000000007941 */ /* 0x000fea0003800200 */
.L_x_1156:
[----:B------:R-:W-:-:S05]  /*bff0*/  LOP3.LUT R3, R0, 0x80, R3, 0xf8, !PT ;  /* 0x0000008000037812 */ /* 0x000fca00078ef803 */
[----:B------:R-:W-:Y:S01]  /*c000*/  STG.E.U8 desc[UR36][R16.64], R3 ;  /* 0x0000000310007986 */ /* 0x000fe2000c101124 */
[----:B------:R-:W-:Y:S05]  /*c010*/  EXIT ;  /* 0x000000000000794d */ /* 0x000fea0003800000 */
.L_x_1153:
        /* <DEDUP_REMOVED lines=12> */
.L_x_1159:
[----:B------:R-:W-:Y:S01]  /*c0e0*/  IMAD.MOV.U32 R0, RZ, RZ, 0x7f ;  /* 0x0000007fff007424 */ /* 0x000fe200078e00ff */
[----:B------:R-:W-:-:S04]  /*c0f0*/  ISETP.GT.U32.AND P0, PT, R2, 0x7f800000, PT ;  /* 0x7f8000000200780c */ /* 0x000fc80003f04070 */
[----:B------:R-:W-:-:S09]  /*c100*/  SEL R0, R0, 0x7c, P0 ;  /* 0x0000007c00007807 */ /* 0x000fd20000000000 */
.L_x_1160:
[----:B------:R-:W-:Y:S05]  /*c110*/  BSYNC.RECONVERGENT B0 ;  /* 0x0000000000007941 */ /* 0x000fea0003800200 */
.L_x_1158:
[----:B------:R-:W-:-:S04]  /*c120*/  SHF.R.U32.HI R3, RZ, 0x18, R3 ;  /* 0x00000018ff037819 */ /* 0x000fc80000011603 */
[----:B------:R-:W-:-:S05]  /*c130*/  LOP3.LUT R3, R0, 0x80, R3, 0xf8, !PT ;  /* 0x0000008000037812 */ /* 0x000fca00078ef803 */
[----:B------:R-:W-:Y:S01]  /*c140*/  STG.E.U8 desc[UR36][R16.64], R3 ;  /* 0x0000000310007986 */ /* 0x000fe2000c101124 */
[----:B------:R-:W-:Y:S05]  /*c150*/  EXIT ;  /* 0x000000000000794d */ /* 0x000fea0003800000 */
.L_x_1152:
[----:B------:R-:W0:Y:S02]  /*c160*/  I2F.S16 R0, R5 ;  /* 0x0000000500007306 */ /* 0x000e240000101400 */
[----:B0-----:R-:W-:-:S05]  /*c170*/  F2FP.BF16.F32.PACK_AB R0, RZ, R0 ;  /* 0x00000000ff00723e */ /* 0x001fca00000010ff */
[----:B------:R-:W-:Y:S01]  /*c180*/  STG.E.U16 desc[UR36][R16.64], R0 ;  /* 0x0000000010007986 */ /* 0x000fe2000c101524 */
[----:B------:R-:W-:Y:S05]  /*c190*/  EXIT ;  /* 0x000000000000794d */ /* 0x000fea0003800000 */
.L_x_1161:
        /* <DEDUP_REMOVED lines=14> */
.L_x_21041:


//--------------------- .text._ZN2at6native27unrolled_elementwise_kernelINS0_13BUnaryFunctorIsssZZZNS0_18rshift_kernel_cudaERNS_18TensorIteratorBaseEENKUlvE_clEvENKUlvE3_clEvEUlssE_EESt5arrayIPcLm2EELi4E23TrivialOffsetCalculatorILi1EjESD_NS0_6memory12LoadWithCastILi1EEENSE_13StoreWithCastILi1EEEEEviT_T0_T2_T3_T4_T5_ --------------------------
	.section	.text._ZN2at6native27unrolled_elementwise_kernelINS0_13BUnaryFunctorIsssZZZNS0_18rshift_kernel_cudaERNS_18TensorIteratorBaseEENKUlvE_clEvENKUlvE3_clEvEUlssE_EESt5arrayIPcLm2EELi4E23TrivialOffsetCalculatorILi1EjESD_NS0_6memory12LoadWithCastILi1EEENSE_13StoreWithCastILi1EEEEEviT_T0_T2_T3_T4_T5_,"ax",@progbits
	.align	128
        .global         _ZN2at6native27unrolled_elementwise_kernelINS0_13BUnaryFunctorIsssZZZNS0_18rshift_kernel_cudaERNS_18TensorIteratorBaseEENKUlvE_clEvENKUlvE3_clEvEUlssE_EESt5arrayIPcLm2EELi4E23TrivialOffsetCalculatorILi1EjESD_NS0_6memory12LoadWithCastILi1EEENSE_13StoreWithCastILi1EEEEEviT_T0_T2_T3_T4_T5_
        .type           _ZN2at6native27unrolled_elementwise_kernelINS0_13BUnaryFunctorIsssZZZNS0_18rshift_kernel_cudaERNS_18TensorIteratorBaseEENKUlvE_clEvENKUlvE3_clEvEUlssE_EESt5arrayIPcLm2EELi4E23TrivialOffsetCalculatorILi1EjESD_NS0_6memory12LoadWithCastILi1EEENSE_13StoreWithCastILi1EEEEEviT_T0_T2_T3_T4_T5_,@function
        .size           _ZN2at6native27unrolled_elementwise_kernelINS0_13BUnaryFunctorIsssZZZNS0_18rshift_kernel_cudaERNS_18TensorIteratorBaseEENKUlvE_clEvENKUlvE3_clEvEUlssE_EESt5arrayIPcLm2EELi4E23TrivialOffsetCalculatorILi1EjESD_NS0_6memory12LoadWithCastILi1EEENSE_13StoreWithCastILi1EEEEEviT_T0_T2_T3_T4_T5_,(.L_x_21042 - _ZN2at6native27unrolled_elementwise_kernelINS0_13BUnaryFunctorIsssZZZNS0_18rshift_kernel_cudaERNS_18TensorIteratorBaseEENKUlvE_clEvENKUlvE3_clEvEUlssE_EESt5arrayIPcLm2EELi4E23TrivialOffsetCalculatorILi1EjESD_NS0_6memory12LoadWithCastILi1EEENSE_13StoreWithCastILi1EEEEEviT_T0_T2_T3_T4_T5_)
        .other          _ZN2at6native27unrolled_elementwise_kernelINS0_13BUnaryFunctorIsssZZZNS0_18rshift_kernel_cudaERNS_18TensorIteratorBaseEENKUlvE_clEvENKUlvE3_clEvEUlssE_EESt5arrayIPcLm2EELi4E23TrivialOffsetCalculatorILi1EjESD_NS0_6memory12LoadWithCastILi1EEENSE_13StoreWithCastILi1EEEEEviT_T0_T2_T3_T4_T5_,@"STO_CUDA_ENTRY STV_DEFAULT"
_ZN2at6native27unrolled_elementwise_kernelINS0_13BUnaryFunctorIsssZZZNS0_18rshift_kernel_cudaERNS_18TensorIteratorBaseEENKUlvE_clEvENKUlvE3_clEvEUlssE_EESt5arrayIPcLm2EELi4E23TrivialOffsetCalculatorILi1EjESD_NS0_6memory12LoadWithCastILi1EEENSE_13StoreWithCastILi1EEEEEviT_T0_T2_T3_T4_T5_:
.text._ZN2at6native27unrolled_elementwise_kernelINS0_13BUnaryFunctorIsssZZZNS0_18rshift_kernel_cudaERNS_18TensorIteratorBaseEENKUlvE_clEvENKUlvE3_clEvEUlssE_EESt5arrayIPcLm2EELi4E23TrivialOffsetCalculatorILi1EjESD_NS0_6memory12LoadWithCastILi1EEENSE_13StoreWithCastILi1EEEEEviT_T0_T2_T3_T4_T5_:
        /* <DEDUP_REMOVED lines=31> */
.L_x_1167:
[----:B------:R3:W5:Y:S01]  /*01f0*/  LDG.E.U8 R16, desc[UR36][R4.64] ;  /* 0x0000002404107981 */ /* 0x000762000c1e1100 */
[----:B------:R-:W-:Y:S05]  /*0200*/  BRA `(.L_x_1169) ;  /* 0x0000000c00507947 */ /* 0x000fea0003800000 */
.L_x_1166:
        /* <DEDUP_REMOVED lines=8> */
.L_x_1171:
[----:B------:R1:W5:Y:S01]  /*0290*/  LDG.E.U16 R16, desc[UR36][R4.64] ;  /* 0x0000002404107981 */ /* 0x000362000c1e1500 */
[----:B------:R-:W-:Y:S05]  /*02a0*/  BRA `(.L_x_1169) ;  /* 0x0000000c00287947 */ /* 0x000fea0003800000 */
.L_x_1170:
[----:B------:R2:W5:Y:S01]  /*02b0*/  LDG.E.U16 R16, desc[UR36][R4.64] ;  /* 0x0000002404107981 */ /* 0x000562000c1e1500 */
[----:B------:R-:W-:Y:S05]  /*02c0*/  BRA `(.L_x_1169) ;  /* 0x0000000c00207947 */ /* 0x000fea0003800000 */
.L_x_1165:
        /* <DEDUP_REMOVED lines=9> */
.L_x_1173:
[----:B------:R-:W2:Y:S02]  /*0360*/  LDG.E.U16 R0, desc[UR36][R4.64] ;  /* 0x0000002404007981 */ /* 0x000ea4000c1e1500 */
[----:B--2---:R-:W-:-:S06]  /*0370*/  HADD2.F32 R0, -RZ, R0.H0_H0 ;  /* 0x20000000ff007230 */ /* 0x004fcc0000004100 */
[----:B------:R-:W0:Y:S02]  /*0380*/  F2I.FTZ.TRUNC.NTZ R0, R0 ;  /* 0x0000000000007305 */ /* 0x000e24000021f100 */
[----:B0-----:R-:W-:Y:S01]  /*0390*/  PRMT R16, R0, 0x7610, R16 ;  /* 0x0000761000107816 */ /* 0x001fe20000000010 */
[----:B------:R-:W-:Y:S06]  /*03a0*/  BRA `(.L_x_1169) ;  /* 0x0000000800e87947 */ /* 0x000fec0003800000 */
.L_x_1172:
        /* <DEDUP_REMOVED lines=9> */
.L_x_1175:
[----:B------:R-:W2:Y:S02]  /*0440*/  LDG.E.U16 R4, desc[UR36][R4.64] ;  /* 0x0000002404047981 */ /* 0x000ea4000c1e1500 */
[----:B--2---:R-:W-:-:S06]  /*0450*/  HADD2.F32 R0, -RZ, R4.H0_H0 ;  /* 0x20000004ff007230 */ /* 0x004fcc0000004100 */
[----:B------:R-:W0:Y:S02]  /*0460*/  F2I.FTZ.TRUNC.NTZ R0, R0 ;  /* 0x0000000000007305 */ /* 0x000e24000021f100 */
[----:B0-----:R-:W-:Y:S01]  /*0470*/  PRMT R16, R0, 0x7610, R16 ;  /* 0x0000761000107816 */ /* 0x001fe20000000010 */
[----:B------:R-:W-:Y:S06]  /*0480*/  BRA `(.L_x_1169) ;  /* 0x0000000800b07947 */ /* 0x000fec0003800000 */
.L_x_1174:
[----:B------:R-:W2:Y:S02]  /*0490*/  LDG.E.64 R4, desc[UR36][R4.64] ;  /* 0x0000002404047981 */ /* 0x000ea4000c1e1b00 */
[----:B--2---:R0:W1:Y:S01]  /*04a0*/  F2I.F64.TRUNC R16, R4 ;  /* 0x0000000400107311 */ /* 0x004062000030d100 */
[----:B------:R-:W-:Y:S05]  /*04b0*/  BRA `(.L_x_1169) ;  /* 0x0000000800a47947 */ /* 0x000fea0003800000 */
.L_x_1164:
        /* <DEDUP_REMOVED lines=12> */
.L_x_1178:
[----:B------:R-:W2:Y:S02]  /*0580*/  LDG.E.64 R4, desc[UR36][R4.64] ;  /* 0x0000002404047981 */ /* 0x000ea4000c1e1b00 */
[----:B--2---:R0:W1:Y:S01]  /*0590*/  F2I.F64.TRUNC R16, R4 ;  /* 0x0000000400107311 */ /* 0x004062000030d100 */
[----:B------:R-:W-:Y:S05]  /*05a0*/  BRA `(.L_x_1169) ;  /* 0x0000000800687947 */ /* 0x000fea0003800000 */
.L_x_1177:
        /* <DEDUP_REMOVED lines=27> */
.L_x_1180:
        /* <DEDUP_REMOVED lines=15> */
.L_x_1179:
[----:B------:R-:W2:Y:S02]  /*0850*/  LDG.E.U16 R0, desc[UR36][R4.64] ;  /* 0x0000002404007981 */ /* 0x000ea4000c1e1500 */
[----:B--2---:R-:W-:-:S06]  /*0860*/  IMAD.U32 R0, R0, 0x10000, RZ ;  /* 0x0001000000007824 */ /* 0x004fcc00078e00ff */
[----:B------:R-:W0:Y:S02]  /*0870*/  F2I.FTZ.TRUNC.NTZ R0, R0 ;  /* 0x0000000000007305 */ /* 0x000e24000021f100 */
[----:B0-----:R-:W-:Y:S01]  /*0880*/  PRMT R16, R0, 0x7610, R16 ;  /* 0x0000761000107816 */ /* 0x001fe20000000010 */
[----:B------:R-:W-:Y:S06]  /*0890*/  BRA `(.L_x_1169) ;  /* 0x0000000400ac7947 */ /* 0x000fec0003800000 */
.L_x_1176:
        /* <DEDUP_REMOVED lines=10> */
.L_x_1183:
        /* <DEDUP_REMOVED lines=21> */
.L_x_1187:
[----:B------:R-:W-:Y:S05]  /*0a90*/  BSYNC.RECONVERGENT B1 ;  /* 0x0000000000017941 */ /* 0x000fea0003800200 */
.L_x_1186:
[----:B------:R-:W-:Y:S01]  /*0aa0*/  IMAD.SHL.U32 R0, R0, 0x100000, RZ ;  /* 0x0010000000007824 */ /* 0x000fe200078e00ff */
[----:B------:R-:W-:-:S04]  /*0ab0*/  LEA R3, R3, 0x3b800000, 0x17 ;  /* 0x3b80000003037811 */ /* 0x000fc800078eb8ff */
[----:B------:R-:W-:-:S07]  /*0ac0*/  LOP3.LUT R0, R3, R0, R7, 0xfe, !PT ;  /* 0x0000000003007212 */ /* 0x000fce00078efe07 */
.L_x_1185:
[----:B------:R-:W-:Y:S05]  /*0ad0*/  BSYNC.RECONVERGENT B0 ;  /* 0x0000000000007941 */ /* 0x000fea0003800200 */
.L_x_1184:
[----:B------:R-:W0:Y:S02]  /*0ae0*/  F2I.FTZ.TRUNC.NTZ R0, R0 ;  /* 0x0000000000007305 */ /* 0x000e24000021f100 */
[----:B0-----:R-:W-:Y:S01]  /*0af0*/  PRMT R16, R0, 0x7610, R16 ;  /* 0x0000761000107816 */ /* 0x001fe20000000010 */
[----:B------:R-:W-:Y:S06]  /*0b00*/  BRA `(.L_x_1169) ;  /* 0x0000000400107947 */ /* 0x000fec0003800000 */
.L_x_1182:
        /* <DEDUP_REMOVED lines=21> */
.L_x_1191:
[----:B------:R-:W-:Y:S05]  /*0c60*/  BSYNC.RECONVERGENT B1 ;  /* 0x0000000000017941 */ /* 0x000fea0003800200 */
.L_x_1190:
[----:B------:R-:W-:Y:S01]  /*0c70*/  IMAD.SHL.U32 R0, R0, 0x200000, RZ ;  /* 0x0020000000007824 */ /* 0x000fe200078e00ff */
[----:B------:R-:W-:-:S04]  /*0c80*/  LEA R3, R3, 0x37800000, 0x17 ;  /* 0x3780000003037811 */ /* 0x000fc800078eb8ff */
[----:B------:R-:W-:-:S07]  /*0c90*/  LOP3.LUT R0, R3, R0, R7, 0xfe, !PT ;  /* 0x0000000003007212 */ /* 0x000fce00078efe07 */
.L_x_1189:
[----:B------:R-:W-:Y:S05]  /*0ca0*/  BSYNC.RECONVERGENT B0 ;  /* 0x0000000000007941 */ /* 0x000fea0003800200 */
.L_x_1188:
[----:B------:R-:W0:Y:S02]  /*0cb0*/  F2I.FTZ.TRUNC.NTZ R0, R0 ;  /* 0x0000000000007305 */ /* 0x000e24000021f100 */
[----:B0-----:R-:W-:Y:S01]  /*0cc0*/  PRMT R16, R0, 0x7610, R16 ;  /* 0x0000761000107816 */ /* 0x001fe20000000010 */
[----:B------:R-:W-:Y:S06]  /*0cd0*/  BRA `(.L_x_1169) ;  /* 0x00000000009c7947 */ /* 0x000fec0003800000 */
.L_x_1181:
[----:B------:R-:W-:-:S09]  /*0ce0*/  UISETP.NE.AND UP0, UPT, UR4, 0x1c, UPT ;  /* 0x0000001c0400788c */ /* 0x000fd2000bf05270 */
[----:B------:R-:W-:Y:S05]  /*0cf0*/  BRA.U !UP0, `(.L_x_1192) ;  /* 0x0000000108907547 */ /* 0x000fea000b800000 */
[----:B------:R-:W-:-:S09]  /*0d00*/  UISETP.NE.AND UP0, UPT, UR4, 0x1d, UPT ;  /* 0x0000001d0400788c */ /* 0x000fd2000bf05270 */
[----:B------:R-:W-:Y:S05]  /*0d10*/  BRA.U !UP0, `(.L_x_1193) ;  /* 0x0000000108807547 */ /* 0x000fea000b800000 */
[----:B------:R-:W-:-:S09]  /*0d20*/  UISETP.NE.AND UP0, UPT, UR4, 0x2c, UPT ;  /* 0x0000002c0400788c */ /* 0x000fd2000bf05270 */
[----:B------:R-:W-:Y:S05]  /*0d30*/  BRA.U !UP0, `(.L_x_1194) ;  /* 0x0000000108487547 */ /* 0x000fea000b800000 */
.L_x_1168:
        /* <DEDUP_REMOVED lines=16> */
.L_x_1195:
[----:B------:R-:W-:Y:S01]  /*0e40*/  PRMT R16, RZ, 0x7610, R16 ;  /* 0x00007610ff107816 */ /* 0x000fe20000000010 */
[----:B------:R-:W-:Y:S06]  /*0e50*/  BRA `(.L_x_1169) ;  /* 0x00000000003c7947 */ /* 0x000fec0003800000 */
.L_x_1194:
        /* <DEDUP_REMOVED lines=8> */
.L_x_1197:
[----:B------:R-:W-:Y:S05]  /*0ee0*/  BSYNC.RECONVERGENT B0 ;  /* 0x0000000000007941 */ /* 0x000fea0003800200 */
.L_x_1196:
[----:B------:R-:W0:Y:S02]  /*0ef0*/  F2I.FTZ.TRUNC.NTZ R0, R0 ;  /* 0x0000000000007305 */ /* 0x000e24000021f100 */
[----:B0-----:R-:W-:Y:S01]  /*0f00*/  PRMT R16, R0, 0x7610, R16 ;  /* 0x0000761000107816 */ /* 0x001fe20000000010 */
[----:B------:R-:W-:Y:S06]  /*0f10*/  BRA `(.L_x_1169) ;  /* 0x00000000000c7947 */ /* 0x000fec0003800000 */
.L_x_1193:
[----:B------:R0:W5:Y:S01]  /*0f20*/  LDG.E.U16 R16, desc[UR36][R4.64] ;  /* 0x0000002404107981 */ /* 0x000162000c1e1500 */
[----:B------:R-:W-:Y:S05]  /*0f30*/  BRA `(.L_x_1169) ;  /* 0x0000000000047947 */ /* 0x000fea0003800000 */
.L_x_1192:
[----:B------:R0:W5:Y:S02]  /*0f40*/  LDG.E.U16 R16, desc[UR36][R4.64] ;  /* 0x0000002404107981 */ /* 0x000164000c1e1500 */
.L_x_1169:
[----:B------:R-:W-:-:S07]  /*0f50*/  VIADD R19, R2, 0x80 ;  /* 0x0000008002137836 */ /* 0x000fce0000000000 */
.L_x_1163:
[----:B------:R-:W-:Y:S05]  /*0f60*/  BSYNC.RECONVERGENT B6 ;  /* 0x0000000000067941 */ /* 0x000fea0003800200 */
.L_x_1162:
[----:B------:R-:W-:Y:S01]  /*0f70*/  ISETP.GE.AND P0, PT, R19, R22, PT ;  /* 0x000000161300720c */ /* 0x000fe20003f06270 */
[----:B------:R-:W-:Y:S01]  /*0f80*/  BSSY.RECONVERGENT B6, `(.L_x_1198) ;  /* 0x00000ed000067945 */ /* 0x000fe20003800200 */
[----:B------:R-:W-:-:S11]  /*0f90*/  PRMT R17, RZ, 0x7610, R17 ;  /* 0x00007610ff117816 */ /* 0x000fd60000000011 */
        /* <DEDUP_REMOVED lines=20> */
.L_x_1203:
[----:B------:R0:W5:Y:S01]  /*10e0*/  LDG.E.U8 R17, desc[UR36][R4.64] ;  /* 0x0000002404117981 */ /* 0x000162000c1e1100 */
[----:B------:R-:W-:Y:S05]  /*10f0*/  BRA `(.L_x_1205) ;  /* 0x0000000c00507947 */ /* 0x000fea0003800000 */
.L_x_1202:
        /* <DEDUP_REMOVED lines=8> */
.L_x_1207:
[----:B------:R0:W5:Y:S01]  /*1180*/  LDG.E.U16 R17, desc[UR36][R4.64] ;  /* 0x0000002404117981 */ /* 0x000162000c1e1500 */
[----:B------:R-:W-:Y:S05]  /*1190*/  BRA `(.L_x_1205) ;  /* 0x0000000c00287947 */ /* 0x000fea0003800000 */
.L_x_1206:
[----:B------:R0:W5:Y:S01]  /*11a0*/  LDG.E.U16 R17, desc[UR36][R4.64] ;  /* 0x0000002404117981 */ /* 0x000162000c1e1500 */
[----:B------:R-:W-:Y:S05]  /*11b0*/  BRA `(.L_x_1205) ;  /* 0x0000000c00207947 */ /* 0x000fea0003800000 */
.L_x_1201:
        /* <DEDUP_REMOVED lines=9> */
.L_x_1209:
[----:B------:R-:W2:Y:S02]  /*1250*/  LDG.E.U16 R0, desc[UR36][R4.64] ;  /* 0x0000002404007981 */ /* 0x000ea4000c1e1500 */
[----:B--2---:R-:W-:-:S06]  /*1260*/  HADD2.F32 R0, -RZ, R0.H0_H0 ;  /* 0x20000000ff007230 */ /* 0x004fcc0000004100 */
[----:B------:R-:W0:Y:S02]  /*1270*/  F2I.FTZ.TRUNC.NTZ R0, R0 ;  /* 0x0000000000007305 */ /* 0x000e24000021f100 */
[----:B0-----:R-:W-:Y:S01]  /*1280*/  PRMT R17, R0, 0x7610, R17 ;  /* 0x0000761000117816 */ /* 0x001fe20000000011 */
[----:B------:R-:W-:Y:S06]  /*1290*/  BRA `(.L_x_1205) ;  /* 0x0000000800e87947 */ /* 0x000fec0003800000 */
.L_x_1208:
        /* <DEDUP_REMOVED lines=9> */
.L_x_1211:
[----:B------:R-:W2:Y:S02]  /*1330*/  LDG.E.U16 R4, desc[UR36][R4.64] ;  /* 0x0000002404047981 */ /* 0x000ea4000c1e1500 */
[----:B--2---:R-:W-:-:S06]  /*1340*/  HADD2.F32 R0, -RZ, R4.H0_H0 ;  /* 0x20000004ff007230 */ /* 0x004fcc0000004100 */
[----:B------:R-:W0:Y:S02]  /*1350*/  F2I.FTZ.TRUNC.NTZ R0, R0 ;  /* 0x0000000000007305 */ /* 0x000e24000021f100 */
[----:B0-----:R-:W-:Y:S01]  /*1360*/  PRMT R17, R0, 0x7610, R17 ;  /* 0x0000761000117816 */ /* 0x001fe20000000011 */
[----:B------:R-:W-:Y:S06]  /*1370*/  BRA `(.L_x_1205) ;  /* 0x0000000800b07947 */ /* 0x000fec0003800000 */
.L_x_1210:
[----:B------:R-:W2:Y:S02]  /*1380*/  LDG.E.64 R4, desc[UR36][R4.64] ;  /* 0x0000002404047981 */ /* 0x000ea4000c1e1b00 */
[----:B--2---:R0:W1:Y:S01]  /*1390*/  F2I.F64.TRUNC R17, R4 ;  /* 0x0000000400117311 */ /* 0x004062000030d100 */
[----:B------:R-:W-:Y:S05]  /*13a0*/  BRA `(.L_x_1205) ;  /* 0x0000000800a47947 */ /* 0x000fea0003800000 */
.L_x_1200:
        /* <DEDUP_REMOVED lines=12> */
.L_x_1214:
[----:B------:R-:W2:Y:S02]  /*1470*/  LDG.E.64 R4, desc[UR36][R4.64] ;  /* 0x0000002404047981 */ /* 0x000ea4000c1e1b00 */
[----:B--2---:R0:W1:Y:S01]  /*1480*/  F2I.F64.TRUNC R17, R4 ;  /* 0x0000000400117311 */ /* 0x004062000030d100 */
[----:B------:R-:W-:Y:S05]  /*1490*/  BRA `(.L_x_1205) ;  /* 0x0000000800687947 */ /* 0x000fea0003800000 */
.L_x_1213:
        /* <DEDUP_REMOVED lines=27> */
.L_x_1216:
        /* <DEDUP_REMOVED lines=15> */
.L_x_1215:
[----:B------:R-:W2:Y:S02]  /*1740*/  LDG.E.U16 R0, desc[UR36][R4.64] ;  /* 0x0000002404007981 */ /* 0x000ea4000c1e1500 */
[----:B--2---:R-:W-:-:S06]  /*1750*/  IMAD.U32 R0, R0, 0x10000, RZ ;  /* 0x0001000000007824 */ /* 0x004fcc00078e00ff */
[----:B------:R-:W0:Y:S02]  /*1760*/  F2I.FTZ.TRUNC.NTZ R0, R0 ;  /* 0x0000000000007305 */ /* 0x000e24000021f100 */
[----:B0-----:R-:W-:Y:S01]  /*1770*/  PRMT R17, R0, 0x7610, R17 ;  /* 0x0000761000117816 */ /* 0x001fe20000000011 */
[----:B------:R-:W-:Y:S06]  /*1780*/  BRA `(.L_x_1205) ;  /* 0x0000000400ac7947 */ /* 0x000fec0003800000 */
.L_x_1212:
        /* <DEDUP_REMOVED lines=10> */
.L_x_1219:
        /* <DEDUP_REMOVED lines=21> */
.L_x_1223:
[----:B------:R-:W-:Y:S05]  /*1980*/  BSYNC.RECONVERGENT B1 ;  /* 0x0000000000017941 */ /* 0x000fea0003800200 */
.L_x_1222:
[----:B------:R-:W-:Y:S01]  /*1990*/  IMAD.SHL.U32 R0, R0, 0x100000, RZ ;  /* 0x0010000000007824 */ /* 0x000fe200078e00ff */
[----:B------:R-:W-:-:S04]  /*19a0*/  LEA R3, R3, 0x3b800000, 0x17 ;  /* 0x3b80000003037811 */ /* 0x000fc800078eb8ff */
[----:B------:R-:W-:-:S07]  /*19b0*/  LOP3.LUT R0, R3, R0, R7, 0xfe, !PT ;  /* 0x0000000003007212 */ /* 0x000fce00078efe07 */
.L_x_1221:
[----:B------:R-:W-:Y:S05]  /*19c0*/  BSYNC.RECONVERGENT B0 ;  /* 0x0000000000007941 */ /* 0x000fea0003800200 */
.L_x_1220:
[----:B------:R-:W0:Y:S02]  /*19d0*/  F2I.FTZ.TRUNC.NTZ R0, R0 ;  /* 0x0000000000007305 */ /* 0x000e24000021f100 */
[----:B0-----:R-:W-:Y:S01]  /*19e0*/  PRMT R17, R0, 0x7610, R17 ;  /* 0x0000761000117816 */ /* 0x001fe20000000011 */
[----:B------:R-:W-:Y:S06]  /*19f0*/  BRA `(.L_x_1205) ;  /* 0x0000000400107947 */ /* 0x000fec0003800000 */
.L_x_1218:
        /* <DEDUP_REMOVED lines=21> */
.L_x_1227:
[----:B------:R-:W-:Y:S05]  /*1b50*/  BSYNC.RECONVERGENT B1 ;  /* 0x0000000000017941 */ /* 0x000fea0003800200 */
.L_x_1226:
[----:B------:R-:W-:Y:S01]  /*1b60*/  IMAD.SHL.U32 R0, R0, 0x200000, RZ ;  /* 0x0020000000007824 */ /* 0x000fe200078e00ff */
[----:B------:R-:W-:-:S04]  /*1b70*/  LEA R3, R3, 0x37800000, 0x17 ;  /* 0x3780000003037811 */ /* 0x000fc800078eb8ff */
[----:B------:R-:W-:-:S07]  /*1b80*/  LOP3.LUT R0, R3, R0, R7, 0xfe, !PT ;  /* 0x0000000003007212 */ /* 0x000fce00078efe07 */
.L_x_1225:
[----:B------:R-:W-:Y:S05]  /*1b90*/  BSYNC.RECONVERGENT B0 ;  /* 0x0000000000007941 */ /* 0x000fea0003800200 */
.L_x_1224:
[----:B------:R-:W0:Y:S02]  /*1ba0*/  F2I.FTZ.TRUNC.NTZ R0, R0 ;  /* 0x0000000000007305 */ /* 0x000e24000021f100 */
[----:B0-----:R-:W-:Y:S01]  /*1bb0*/  PRMT R17, R0, 0x7610, R17 ;  /* 0x0000761000117816 */ /* 0x001fe20000000011 */
[----:B------:R-:W-:Y:S06]  /*1bc0*/  BRA `(.L_x_1205) ;  /* 0x00000000009c7947 */ /* 0x000fec0003800000 */
.L_x_1217:
        /* <DEDUP_REMOVED lines=14> */
.L_x_1231:
[----:B------:R-:W-:Y:S05]  /*1cb0*/  BSYNC.RECONVERGENT B0 ;  /* 0x0000000000007941 */ /* 0x000fea0003800200 */
.L_x_1230:
[----:B------:R-:W0:Y:S02]  /*1cc0*/  F2I.FTZ.TRUNC.NTZ R0, R0 ;  /* 0x0000000000007305 */ /* 0x000e24000021f100 */
[----:B0-----:R-:W-:Y:S01]  /*1cd0*/  PRMT R17, R0, 0x7610, R17 ;  /* 0x0000761000117816 */ /* 0x001fe20000000011 */
[----:B------:R-:W-:Y:S06]  /*1ce0*/  BRA `(.L_x_1205) ;  /* 0x0000000000547947 */ /* 0x000fec0003800000 */
.L_x_1204:
        /* <DEDUP_REMOVED lines=16> */
.L_x_1232:
[----:B------:R-:W-:Y:S01]  /*1df0*/  PRMT R17, RZ, 0x7610, R17 ;  /* 0x00007610ff117816 */ /* 0x000fe20000000011 */
[----:B------:R-:W-:Y:S06]  /*1e00*/  BRA `(.L_x_1205) ;  /* 0x00000000000c7947 */ /* 0x000fec0003800000 */
.L_x_1229:
[----:B------:R3:W5:Y:S01]  /*1e10*/  LDG.E.U16 R17, desc[UR36][R4.64] ;  /* 0x0000002404117981 */ /* 0x000762000c1e1500 */
[----:B------:R-:W-:Y:S05]  /*1e20*/  BRA `(.L_x_1205) ;  /* 0x0000000000047947 */ /* 0x000fea0003800000 */
.L_x_1228:
[----:B------:R2:W5:Y:S02]  /*1e30*/  LDG.E.U16 R17, desc[UR36][R4.64] ;  /* 0x0000002404117981 */ /* 0x000564000c1e1500 */
.L_x_1205:
[----:B------:R-:W-:-:S07]  /*1e40*/  VIADD R19, R19, 0x80 ;  /* 0x0000008013137836 */ /* 0x000fce0000000000 */
.L_x_1199:
[----:B------:R-:W-:Y:S05]  /*1e50*/  BSYNC.RECONVERGENT B6 ;  /* 0x0000000000067941 */ /* 0x000fea0003800200 */
.L_x_1198:
        /* <DEDUP_REMOVED lines=23> */
.L_x_1238:
[----:B------:R0:W5:Y:S01]  /*1fd0*/  LDG.E.U8 R18, desc[UR36][R4.64] ;  /* 0x0000002404127981 */ /* 0x000162000c1e1100 */
[----:B------:R-:W-:Y:S05]  /*1fe0*/  BRA `(.L_x_1240) ;  /* 0x0000000c00507947 */ /* 0x000fea0003800000 */
.L_x_1237:
        /* <DEDUP_REMOVED lines=8> */
.L_x_1242:
[----:B------:R0:W5:Y:S01]  /*2070*/  LDG.E.U16 R18, desc[UR36][R4.64] ;  /* 0x0000002404127981 */ /* 0x000162000c1e1500 */
[----:B------:R-:W-:Y:S05]  /*2080*/  BRA `(.L_x_1240) ;  /* 0x0000000c00287947 */ /* 0x000fea0003800000 */
.L_x_1241:
[----:B------:R0:W5:Y:S01]  /*2090*/  LDG.E.U16 R18, desc[UR36][R4.64] ;  /* 0x0000002404127981 */ /* 0x000162000c1e1500 */
[----:B------:R-:W-:Y:S05]  /*20a0*/  BRA `(.L_x_1240) ;  /* 0x0000000c00207947 */ /* 0x000fea0003800000 */
.L_x_1236:
        /* <DEDUP_REMOVED lines=9> */
.L_x_1244:
[----:B------:R-:W2:Y:S02]  /*2140*/  LDG.E.U16 R0, desc[UR36][R4.64] ;  /* 0x0000002404007981 */ /* 0x000ea4000c1e1500 */
[----:B--2---:R-:W-:-:S06]  /*2150*/  HADD2.F32 R0, -RZ, R0.H0_H0 ;  /* 0x20000000ff007230 */ /* 0x004fcc0000004100 */
[----:B------:R-:W0:Y:S02]  /*2160*/  F2I.FTZ.TRUNC.NTZ R0, R0 ;  /* 0x0000000000007305 */ /* 0x000e24000021f100 */
[----:B0-----:R-:W-:Y:S01]  /*2170*/  PRMT R18, R0, 0x7610, R18 ;  /* 0x0000761000127816 */ /* 0x001fe20000000012 */
[----:B------:R-:W-:Y:S06]  /*2180*/  BRA `(.L_x_1240) ;  /* 0x0000000800e87947 */ /* 0x000fec0003800000 */
.L_x_1243:
        /* <DEDUP_REMOVED lines=9> */
.L_x_1246:
[----:B------:R-:W2:Y:S02]  /*2220*/  LDG.E.U16 R4, desc[UR36][R4.64] ;  /* 0x0000002404047981 */ /* 0x000ea4000c1e1500 */
[----:B--2---:R-:W-:-:S06]  /*2230*/  HADD2.F32 R0, -RZ, R4.H0_H0 ;  /* 0x20000004ff007230 */ /* 0x004fcc0000004100 */
[----:B------:R-:W0:Y:S02]  /*2240*/  F2I.FTZ.TRUNC.NTZ R0, R0 ;  /* 0x0000000000007305 */ /* 0x000e24000021f100 */
[----:B0-----:R-:W-:Y:S01]  /*2250*/  PRMT R18, R0, 0x7610, R18 ;  /* 0x0000761000127816 */ /* 0x001fe20000000012 */
[----:B------:R-:W-:Y:S06]  /*2260*/  BRA `(.L_x_1240) ;  /* 0x0000000800b07947 */ /* 0x000fec0003800000 */
.L_x_1245:
[----:B------:R-:W2:Y:S02]  /*2270*/  LDG.E.64 R4, desc[UR36][R4.64] ;  /* 0x0000002404047981 */ /* 0x000ea4000c1e1b00 */
[----:B--2---:R0:W1:Y:S01]  /*2280*/  F2I.F64.TRUNC R18, R4 ;  /* 0x0000000400127311 */ /* 0x004062000030d100 */
[----:B------:R-:W-:Y:S05]  /*2290*/  BRA `(.L_x_1240) ;  /* 0x0000000800a47947 */ /* 0x000fea0003800000 */
.L_x_1235:
        /* <DEDUP_REMOVED lines=12> */
.L_x_1249:
[----:B------:R-:W2:Y:S02]  /*2360*/  LDG.E.64 R4, desc[UR36][R4.64] ;  /* 0x0000002404047981 */ /* 0x000ea4000c1e1b00 */
[----:B--2---:R3:W4:Y:S01]  /*2370*/  F2I.F64.TRUNC R18, R4 ;  /* 0x0000000400127311 */ /* 0x004722000030d100 */
[----:B------:R-:W-:Y:S05]  /*2380*/  BRA `(.L_x_1240) ;  /* 0x0000000800687947 */ /* 0x000fea0003800000 */
.L_x_1248:
        /* <DEDUP_REMOVED lines=27> */
.L_x_1251:
        /* <DEDUP_REMOVED lines=15> */
.L_x_1250:
[----:B------:R-:W2:Y:S02]  /*2630*/  LDG.E.U16 R0, desc[UR36][R4.64] ;  /* 0x0000002404007981 */ /* 0x000ea4000c1e1500 */
[----:B--2---:R-:W-:-:S06]  /*2640*/  IMAD.U32 R0, R0, 0x10000, RZ ;  /* 0x0001000000007824 */ /* 0x004fcc00078e00ff */
[----:B------:R-:W0:Y:S02]  /*2650*/  F2I.FTZ.TRUNC.NTZ R0, R0 ;  /* 0x0000000000007305 */ /* 0x000e24000021f100 */
[----:B0-----:R-:W-:Y:S01]  /*2660*/  PRMT R18, R0, 0x7610, R18 ;  /* 0x0000761000127816 */ /* 0x001fe20000000012 */
[----:B------:R-:W-:Y:S06]  /*2670*/  BRA `(.L_x_1240) ;  /* 0x0000000400ac7947 */ /* 0x000fec0003800000 */
.L_x_1247:
        /* <DEDUP_REMOVED lines=10> */
.L_x_1254:
        /* <DEDUP_REMOVED lines=21> */
.L_x_1258:
[----:B------:R-:W-:Y:S05]  /*2870*/  BSYNC.RECONVERGENT B1 ;  /* 0x0000000000017941 */ /* 0x000fea0003800200 */
.L_x_1257:
[----:B------:R-:W-:Y:S01]  /*2880*/  IMAD.SHL.U32 R0, R0, 0x100000, RZ ;  /* 0x0010000000007824 */ /* 0x000fe200078e00ff */
[----:B------:R-:W-:-:S04]  /*2890*/  LEA R3, R3, 0x3b800000, 0x17 ;  /* 0x3b80000003037811 */ /* 0x000fc800078eb8ff */
[----:B------:R-:W-:-:S07]  /*28a0*/  LOP3.LUT R0, R3, R0, R7, 0xfe, !PT ;  /* 0x0000000003007212 */ /* 0x000fce00078efe07 */
.L_x_1256:
[----:B------:R-:W-:Y:S05]  /*28b0*/  BSYNC.RECONVERGENT B0 ;  /* 0x0000000000007941 */ /* 0x000fea0003800200 */
.L_x_1255:
[----:B------:R-:W0:Y:S02]  /*28c0*/  F2I.FTZ.TRUNC.NTZ R0, R0 ;  /* 0x0000000000007305 */ /* 0x000e24000021f100 */
[----:B0-----:R-:W-:Y:S01]  /*28d0*/  PRMT R18, R0, 0x7610, R18 ;  /* 0x0000761000127816 */ /* 0x001fe20000000012 */
[----:B------:R-:W-:Y:S06]  /*28e0*/  BRA `(.L_x_1240) ;  /* 0x0000000400107947 */ /* 0x000fec0003800000 */
.L_x_1253:
        /* <DEDUP_REMOVED lines=21> */
.L_x_1262:
[----:B------:R-:W-:Y:S05]  /*2a40*/  BSYNC.RECONVERGENT B1 ;  /* 0x0000000000017941 */ /* 0x000fea0003800200 */
.L_x_1261:
[----:B------:R-:W-:Y:S01]  /*2a50*/  IMAD.SHL.U32 R0, R0, 0x200000, RZ ;  /* 0x0020000000007824 */ /* 0x000fe200078e00ff */
[----:B------:R-:W-:-:S04]  /*2a60*/  LEA R3, R3, 0x37800000, 0x17 ;  /* 0x3780000003037811 */ /* 0x000fc800078eb8ff */
[----:B------:R-:W-:-:S07]  /*2a70*/  LOP3.LUT R0, R3, R0, R7, 0xfe, !PT ;  /* 0x0000000003007212 */ /* 0x000fce00078efe07 */
.L_x_1260:
[----:B------:R-:W-:Y:S05]  /*2a80*/  BSYNC.RECONVERGENT B0 ;  /* 0x0000000000007941 */ /* 0x000fea0003800200 */
.L_x_1259:
[----:B------:R-:W0:Y:S02]  /*2a90*/  F2I.FTZ.TRUNC.NTZ R0, R0 ;  /* 0x0000000000007305 */ /* 0x000e24000021f100 */
[----:B0-----:R-:W-:Y:S01]  /*2aa0*/  PRMT R18, R0, 0x7610, R18 ;  /* 0x0000761000127816 */ /* 0x001fe20000000012 */
[----:B------:R-:W-:Y:S06]  /*2ab0*/  BRA `(.L_x_1240) ;  /* 0x00000000009c7947 */ /* 0x000fec0003800000 */
.L_x_1252:
        /* <DEDUP_REMOVED lines=14> */
.L_x_1266:
[----:B------:R-:W-:Y:S05]  /*2ba0*/  BSYNC.RECONVERGENT B0 ;  /* 0x0000000000007941 */ /* 0x000fea0003800200 */
.L_x_1265:
[----:B------:R-:W0:Y:S02]  /*2bb0*/  F2I.FTZ.TRUNC.NTZ R0, R0 ;  /* 0x0000000000007305 */ /* 0x000e24000021f100 */
[----:B0-----:R-:W-:Y:S01]  /*2bc0*/  PRMT R18, R0, 0x7610, R18 ;  /* 0x0000761000127816 */ /* 0x001fe20000000012 */
[----:B------:R-:W-:Y:S06]  /*2bd0*/  BRA `(.L_x_1240) ;  /* 0x0000000000547947 */ /* 0x000fec0003800000 */
.L_x_1239:
        /* <DEDUP_REMOVED lines=16> */
.L_x_1267:
[----:B------:R-:W-:Y:S01]  /*2ce0*/  PRMT R18, RZ, 0x7610, R18 ;  /* 0x00007610ff127816 */ /* 0x000fe20000000012 */
[----:B------:R-:W-:Y:S06]  /*2cf0*/  BRA `(.L_x_1240) ;  /* 0x00000000000c7947 */ /* 0x000fec0003800000 */
.L_x_1264:
[----:B------:R2:W5:Y:S01]  /*2d00*/  LDG.E.U16 R18, desc[UR36][R4.64] ;  /* 0x0000002404127981 */ /* 0x000562000c1e1500 */
[----:B------:R-:W-:Y:S05]  /*2d10*/  BRA `(.L_x_1240) ;  /* 0x0000000000047947 */ /* 0x000fea0003800000 */
.L_x_1263:
[----:B------:R1:W5:Y:S02]  /*2d20*/  LDG.E.U16 R18, desc[UR36][R4.64] ;  /* 0x0000002404127981 */ /* 0x000364000c1e1500 */
.L_x_1240:
[----:B------:R-:W-:-:S07]  /*2d30*/  VIADD R19, R19, 0x80 ;  /* 0x0000008013137836 */ /* 0x000fce0000000000 */
.L_x_1234:
[----:B------:R-:W-:Y:S05]  /*2d40*/  BSYNC.RECONVERGENT B6 ;  /* 0x0000000000067941 */ /* 0x000fea0003800200 */
.L_x_1233:
        /* <DEDUP_REMOVED lines=23> */
.L_x_1273:
[----:B------:R0:W5:Y:S01]  /*2ec0*/  LDG.E.U8 R24, desc[UR36][R4.64] ;  /* 0x0000002404187981 */ /* 0x000162000c1e1100 */
[----:B------:R-:W-:Y:S05]  /*2ed0*/  BRA `(.L_x_1269) ;  /* 0x0000000c004c7947 */ /* 0x000fea0003800000 */
.L_x_1272:
        /* <DEDUP_REMOVED lines=8> */
.L_x_1276:
[----:B------:R0:W5:Y:S01]  /*2f60*/  LDG.E.U16 R24, desc[UR36][R4.64] ;  /* 0x0000002404187981 */ /* 0x000162000c1e1500 */
[----:B------:R-:W-:Y:S05]  /*2f70*/  BRA `(.L_x_1269) ;  /* 0x0000000c00247947 */ /* 0x000fea0003800000 */
.L_x_1275:
[----:B------:R0:W5:Y:S01]  /*2f80*/  LDG.E.U16 R24, desc[UR36][R4.64] ;  /* 0x0000002404187981 */ /* 0x000162000c1e1500 */
[----:B------:R-:W-:Y:S05]  /*2f90*/  BRA `(.L_x_1269) ;  /* 0x0000000c001c7947 */ /* 0x000fea0003800000 */
.L_x_1271:
        /* <DEDUP_REMOVED lines=9> */
.L_x_1278:
[----:B------:R-:W2:Y:S02]  /*3030*/  LDG.E.U16 R0, desc[UR36][R4.64] ;  /* 0x0000002404007981 */ /* 0x000ea4000c1e1500 */
[----:B--2---:R-:W-:-:S06]  /*3040*/  HADD2.F32 R0, -RZ, R0.H0_H0 ;  /* 0x20000000ff007230 */ /* 0x004fcc0000004100 */
[----:B------:R-:W0:Y:S02]  /*3050*/  F2I.FTZ.TRUNC.NTZ R0, R0 ;  /* 0x0000000000007305 */ /* 0x000e24000021f100 */
[----:B0-----:R-:W-:Y:S01]  /*3060*/  PRMT R24, R0, 0x7610, R24 ;  /* 0x0000761000187816 */ /* 0x001fe20000000018 */
[----:B------:R-:W-:Y:S06]  /*3070*/  BRA `(.L_x_1269) ;  /* 0x0000000800e47947 */ /* 0x000fec0003800000 */
.L_x_1277:
        /* <DEDUP_REMOVED lines=9> */
.L_x_1280:
[----:B------:R-:W2:Y:S02]  /*3110*/  LDG.E.U16 R4, desc[UR36][R4.64] ;  /* 0x0000002404047981 */ /* 0x000ea4000c1e1500 */
[----:B--2---:R-:W-:-:S06]  /*3120*/  HADD2.F32 R0, -RZ, R4.H0_H0 ;  /* 0x20000004ff007230 */ /* 0x004fcc0000004100 */
[----:B------:R-:W0:Y:S02]  /*3130*/  F2I.FTZ.TRUNC.NTZ R0, R0 ;  /* 0x0000000000007305 */ /* 0x000e24000021f100 */
[----:B0-----:R-:W-:Y:S01]  /*3140*/  PRMT R24, R0, 0x7610, R24 ;  /* 0x0000761000187816 */ /* 0x001fe20000000018 */
[----:B------:R-:W-:Y:S06]  /*3150*/  BRA `(.L_x_1269) ;  /* 0x0000000800ac7947 */ /* 0x000fec0003800000 */
.L_x_1279:
[----:B------:R-:W2:Y:S02]  /*3160*/  LDG.E.64 R4, desc[UR36][R4.64] ;  /* 0x0000002404047981 */ /* 0x000ea4000c1e1b00 */
[----:B--2---:R0:W1:Y:S01]  /*3170*/  F2I.F64.TRUNC R24, R4 ;  /* 0x0000000400187311 */ /* 0x004062000030d100 */
[----:B------:R-:W-:Y:S05]  /*3180*/  BRA `(.L_x_1269) ;  /* 0x0000000800a07947 */ /* 0x000fea0003800000 */
.L_x_1270:
        /* <DEDUP_REMOVED lines=12> */
.L_x_1283:
[----:B------:R-:W2:Y:S02]  /*3250*/  LDG.E.64 R4, desc[UR36][R4.64] ;  /* 0x0000002404047981 */ /* 0x000ea4000c1e1b00 */
[----:B--2---:R0:W1:Y:S01]  /*3260*/  F2I.F64.TRUNC R24, R4 ;  /* 0x0000000400187311 */ /* 0x004062000030d100 */
[----:B------:R-:W-:Y:S05]  /*3270*/  BRA `(.L_x_1269) ;  /* 0x0000000800647947 */ /* 0x000fea0003800000 */
.L_x_1282:
        /* <DEDUP_REMOVED lines=27> */
.L_x_1285:
        /* <DEDUP_REMOVED lines=15> */
.L_x_1284:
[----:B------:R-:W2:Y:S02]  /*3520*/  LDG.E.U16 R0, desc[UR36][R4.64] ;  /* 0x0000002404007981 */ /* 0x000ea4000c1e1500 */
[----:B--2---:R-:W-:-:S06]  /*3530*/  IMAD.U32 R0, R0, 0x10000, RZ ;  /* 0x0001000000007824 */ /* 0x004fcc00078e00ff */
[----:B------:R-:W0:Y:S02]  /*3540*/  F2I.FTZ.TRUNC.NTZ R0, R0 ;  /* 0x0000000000007305 */ /* 0x000e24000021f100 */
[----:B0-----:R-:W-:Y:S01]  /*3550*/  PRMT R24, R0, 0x7610, R24 ;  /* 0x0000761000187816 */ /* 0x001fe20000000018 */
[----:B------:R-:W-:Y:S06]  /*3560*/  BRA `(.L_x_1269) ;  /* 0x0000000400a87947 */ /* 0x000fec0003800000 */
.L_x_1281:
        /* <DEDUP_REMOVED lines=10> */
.L_x_1288:
        /* <DEDUP_REMOVED lines=21> */
.L_x_1292:
[----:B------:R-:W-:Y:S05]  /*3760*/  BSYNC.RECONVERGENT B1 ;  /* 0x0000000000017941 */ /* 0x000fea0003800200 */
.L_x_1291:
[----:B------:R-:W-:Y:S01]  /*3770*/  IMAD.SHL.U32 R0, R0, 0x100000, RZ ;  /* 0x0010000000007824 */ /* 0x000fe200078e00ff */
[----:B------:R-:W-:-:S04]  /*3780*/  LEA R3, R3, 0x3b800000, 0x17 ;  /* 0x3b80000003037811 */ /* 0x000fc800078eb8ff */
[----:B------:R-:W-:-:S07]  /*3790*/  LOP3.LUT R0, R3, R0, R7, 0xfe, !PT ;  /* 0x0000000003007212 */ /* 0x000fce00078efe07 */
.L_x_1290:
[----:B------:R-:W-:Y:S05]  /*37a0*/  BSYNC.RECONVERGENT B0 ;  /* 0x0000000000007941 */ /* 0x000fea0003800200 */
.L_x_1289:
[----:B------:R-:W0:Y:S02]  /*37b0*/  F2I.FTZ.TRUNC.NTZ R0, R0 ;  /* 0x0000000000007305 */ /* 0x000e24000021f100 */
[----:B0-----:R-:W-:Y:S01]  /*37c0*/  PRMT R24, R0, 0x7610, R24 ;  /* 0x0000761000187816 */ /* 0x001fe20000000018 */
[----:B------:R-:W-:Y:S06]  /*37d0*/  BRA `(.L_x_1269) ;  /* 0x00000004000c7947 */ /* 0x000fec0003800000 */
.L_x_1287:
        /* <DEDUP_REMOVED lines=21> */
.L_x_1296:
[----:B------:R-:W-:Y:S05]  /*3930*/  BSYNC.RECONVERGENT B1 ;  /* 0x0000000000017941 */ /* 0x000fea0003800200 */
.L_x_1295:
[----:B------:R-:W-:Y:S01]  /*3940*/  IMAD.SHL.U32 R0, R0, 0x200000, RZ ;  /* 0x0020000000007824 */ /* 0x000fe200078e00ff */
[----:B------:R-:W-:-:S04]  /*3950*/  LEA R3, R3, 0x37800000, 0x17 ;  /* 0x3780000003037811 */ /* 0x000fc800078eb8ff */
[----:B------:R-:W-:-:S07]  /*3960*/  LOP3.LUT R0, R3, R0, R7, 0xfe, !PT ;  /* 0x0000000003007212 */ /* 0x000fce00078efe07 */
.L_x_1294:
[----:B------:R-:W-:Y:S05]  /*3970*/  BSYNC.RECONVERGENT B0 ;  /* 0x0000000000007941 */ /* 0x000fea0003800200 */
.L_x_1293:
[----:B------:R-:W0:Y:S02]  /*3980*/  F2I.FTZ.TRUNC.NTZ R0, R0 ;  /* 0x0000000000007305 */ /* 0x000e24000021f100 */
[----:B0-----:R-:W-:Y:S01]  /*3990*/  PRMT R24, R0, 0x7610, R24 ;  /* 0x0000761000187816 */ /* 0x001fe20000000018 */
[----:B------:R-:W-:Y:S06]  /*39a0*/  BRA `(.L_x_1269) ;  /* 0x0000000000987947 */ /* 0x000fec0003800000 */
.L_x_1286:
        /* <DEDUP_REMOVED lines=14> */
.L_x_1300:
[----:B------:R-:W-:Y:S05]  /*3a90*/  BSYNC.RECONVERGENT B0 ;  /* 0x0000000000007941 */ /* 0x000fea0003800200 */
.L_x_1299:
[----:B------:R-:W0:Y:S02]  /*3aa0*/  F2I.FTZ.TRUNC.NTZ R0, R0 ;  /* 0x0000000000007305 */ /* 0x000e24000021f100 */
[----:B0-----:R-:W-:Y:S01]  /*3ab0*/  PRMT R24, R0, 0x7610, R24 ;  /* 0x0000761000187816 */ /* 0x001fe20000000018 */
[----:B------:R-:W-:Y:S06]  /*3ac0*/  BRA `(.L_x_1269) ;  /* 0x0000000000507947 */ /* 0x000fec0003800000 */
.L_x_1274:
        /* <DEDUP_REMOVED lines=16> */
.L_x_1301:
[----:B------:R-:W-:Y:S05]  /*3bd0*/  BRA `(.L_x_1269) ;  /* 0x00000000000c7947 */ /* 0x000fea0003800000 */
.L_x_1298:
[----:B------:R0:W5:Y:S01]  /*3be0*/  LDG.E.U16 R24, desc[UR36][R4.64] ;  /* 0x0000002404187981 */ /* 0x000162000c1e1500 */
[----:B------:R-:W-:Y:S05]  /*3bf0*/  BRA `(.L_x_1269) ;  /* 0x0000000000047947 */ /* 0x000fea0003800000 */
.L_x_1297:
[----:B------:R0:W5:Y:S02]  /*3c00*/  LDG.E.U16 R24, desc[UR36][R4.64] ;  /* 0x0000002404187981 */ /* 0x000164000c1e1500 */
.L_x_1269:
[----:B------:R-:W-:Y:S05]  /*3c10*/  BSYNC.RECONVERGENT B6 ;  /* 0x0000000000067941 */ /* 0x000fea0003800200 */
.L_x_1268:
[----:B------:R-:W0:Y:S01]  /*3c20*/  LDC.U16 R0, c[0x0][0x386] ;  /* 0x0000e180ff007b82 */ /* 0x000e220000000400 */
[----:B------:R-:W-:Y:S01]  /*3c30*/  ISETP.GE.AND P1, PT, R2, R22, PT ;  /* 0x000000160200720c */ /* 0x000fe20003f26270 */
[----:B------:R-:W-:Y:S01]  /*3c40*/  BSSY.RECONVERGENT B7, `(.L_x_1302) ;  /* 0x00002d7000077945 */ /* 0x000fe20003800200 */
[----:B-1---5:R-:W-:-:S03]  /*3c50*/  PRMT R3, R16, 0x9910, RZ ;  /* 0x0000991010037816 */ /* 0x022fc600000000ff */
[----:B------:R-:W-:Y:S01]  /*3c60*/  BSSY.RELIABLE B6, `(.L_x_1303) ;  /* 0x00001ea000067945 */ /* 0x000fe20003800100 */
[----:B0-234-:R-:W-:Y:S02]  /*3c70*/  PRMT R5, R17, 0x9910, RZ ;  /* 0x0000991011057816 */ /* 0x01dfe400000000ff */
[----:B------:R-:W-:Y:S01]  /*3c80*/  PRMT R7, R18, 0x9910, RZ ;  /* 0x0000991012077816 */ /* 0x000fe200000000ff */
[----:B------:R-:W0:Y:S01]  /*3c90*/  LDC.U8 R19, c[0x0][0x3a4] ;  /* 0x0000e900ff137b82 */ /* 0x000e220000000000 */
[----:B------:R-:W-:Y:S02]  /*3ca0*/  PRMT R9, R24, 0x9910, RZ ;  /* 0x0000991018097816 */ /* 0x000fe400000000ff */
[----:B------:R-:W-:Y:S02]  /*3cb0*/  SHF.R.S32.HI R11, RZ, 0xf, R3 ;  /* 0x0000000fff0b7819 */ /* 0x000fe40000011403 */
[----:B------:R-:W-:Y:S02]  /*3cc0*/  SHF.R.S32.HI R18, RZ, 0xf, R5 ;  /* 0x0000000fff127819 */ /* 0x000fe40000011405 */
[----:B------:R-:W-:-:S02]  /*3cd0*/  SHF.R.S32.HI R17, RZ, 0xf, R7 ;  /* 0x0000000fff117819 */ /* 0x000fc40000011407 */
[----:B------:R-:W-:Y:S02]  /*3ce0*/  SHF.R.S32.HI R16, RZ, 0xf, R9 ;  /* 0x0000000fff107819 */ /* 0x000fe40000011409 */
[----:B------:R-:W-:-:S13]  /*3cf0*/  ISETP.GT.U32.AND P0, PT, R0, 0xe, PT ;  /* 0x0000000e0000780c */ /* 0x000fda0003f04070 */
[-C--:B------:R-:W-:Y:S02]  /*3d00*/  @!P0 SHF.R.S32.HI R11, RZ, R0.reuse, R3 ;  /* 0x00000000ff0b8219 */ /* 0x080fe40000011403 */
[-C--:B------:R-:W-:Y:S02]  /*3d10*/  @!P0 SHF.R.S32.HI R18, RZ, R0.reuse, R5 ;  /* 0x00000000ff128219 */ /* 0x080fe40000011405 */
[-C--:B------:R-:W-:Y:S02]  /*3d20*/  @!P0 SHF.R.S32.HI R17, RZ, R0.reuse, R7 ;  /* 0x00000000ff118219 */ /* 0x080fe40000011407 */
[----:B------:R-:W-:Y:S01]  /*3d30*/  @!P0 SHF.R.S32.HI R16, RZ, R0, R9 ;  /* 0x00000000ff108219 */ /* 0x000fe20000011409 */
[----:B0-----:R-:W-:Y:S06]  /*3d40*/  @P1 BRA `(.L_x_1304) ;  /* 0x0000001c00601947 */ /* 0x001fec0003800000 */
[----:B------:R-:W0:Y:S01]  /*3d50*/  LDCU UR4, c[0x0][0x3a8] ;  /* 0x00007500ff0477ac */ /* 0x000e220008000800 */
[----:B------:R-:W1:Y:S01]  /*3d60*/  LDC.64 R8, c[0x0][0x388] ;  /* 0x0000e200ff087b82 */ /* 0x000e620000000a00 */
[----:B------:R-:W-:Y:S01]  /*3d70*/  IMAD R0, R23, 0x200, R2 ;  /* 0x0000020017007824 */ /* 0x000fe200078e0202 */
[----:B------:R-:W-:Y:S01]  /*3d80*/  PRMT R4, R19, 0x9910, RZ ;  /* 0x0000991013047816 */ /* 0x000fe200000000ff */
[----:B------:R-:W-:Y:S02]  /*3d90*/  VIADD R2, R2, 0x80 ;  /* 0x0000008002027836 */ /* 0x000fe40000000000 */
[----:B0-----:R-:W-:Y:S02]  /*3da0*/  IMAD R3, R0, UR4, RZ ;  /* 0x0000000400037c24 */ /* 0x001fe4000f8e02ff */
[----:B------:R-:W-:-:S05]  /*3db0*/  IMAD.MOV.U32 R0, RZ, RZ, R4 ;  /* 0x000000ffff007224 */ /* 0x000fca00078e0004 */
[----:B------:R-:W-:Y:S02]  /*3dc0*/  ISETP.GT.AND P0, PT, R0, 0x9, PT ;  /* 0x000000090000780c */ /* 0x000fe40003f04270 */
[----:B-1----:R-:W-:-:S05]  /*3dd0*/  IADD3 R8, P1, PT, R3, R8, RZ ;  /* 0x0000000803087210 */ /* 0x002fca0007f3e0ff */
        /* <DEDUP_REMOVED lines=12> */
.L_x_1308:
[----:B------:R0:W-:Y:S01]  /*3ea0*/  STG.E.U8 desc[UR36][R8.64], R11 ;  /* 0x0000000b08007986 */ /* 0x0001e2000c101124 */
[----:B------:R-:W-:Y:S05]  /*3eb0*/  BRA `(.L_x_1310) ;  /* 0x0000000c00507947 */ /* 0x000fea0003800000 */
.L_x_1307:
        /* <DEDUP_REMOVED lines=10> */
.L_x_1312:
[----:B------:R-:W-:-:S05]  /*3f60*/  PRMT R3, R11, 0x9910, RZ ;  /* 0x000099100b037816 */ /* 0x000fca00000000ff */
[----:B------:R0:W-:Y:S01]  /*3f70*/  STG.E desc[UR36][R8.64], R3 ;  /* 0x0000000308007986 */ /* 0x0001e2000c101924 */
[----:B------:R-:W-:Y:S05]  /*3f80*/  BRA `(.L_x_1310) ;  /* 0x0000000c001c7947 */ /* 0x000fea0003800000 */
.L_x_1311:
[----:B------:R0:W-:Y:S01]  /*3f90*/  STG.E.U16 desc[UR36][R8.64], R11 ;  /* 0x0000000b08007986 */ /* 0x0001e2000c101524 */
[----:B------:R-:W-:Y:S05]  /*3fa0*/  BRA `(.L_x_1310) ;  /* 0x0000000c00147947 */ /* 0x000fea0003800000 */
.L_x_1306:
        /* <DEDUP_REMOVED lines=9> */
.L_x_1314:
[----:B------:R-:W0:Y:S02]  /*4040*/  I2F.S16 R0, R11 ;  /* 0x0000000b00007306 */ /* 0x000e240000101400 */
[----:B0-----:R-:W-:-:S05]  /*4050*/  F2FP.F16.F32.PACK_AB R0, RZ, R0 ;  /* 0x00000000ff00723e */ /* 0x001fca00000000ff */
[----:B------:R0:W-:Y:S01]  /*4060*/  STG.E.U16 desc[UR36][R8.64], R0 ;  /* 0x0000000008007986 */ /* 0x0001e2000c101524 */
[----:B------:R-:W-:Y:S05]  /*4070*/  BRA `(.L_x_1310) ;  /* 0x0000000800e07947 */ /* 0x000fea0003800000 */
.L_x_1313:
        /* <DEDUP_REMOVED lines=10> */
.L_x_1316:
[----:B------:R-:W0:Y:S02]  /*4120*/  I2F.S16 R11, R11 ;  /* 0x0000000b000b7306 */ /* 0x000e240000101400 */
[----:B0-----:R-:W-:-:S04]  /*4130*/  F2FP.F16.F32.PACK_AB R3, RZ, R11 ;  /* 0x0000000bff03723e */ /* 0x001fc800000000ff */
[----:B------:R-:W-:-:S05]  /*4140*/  PRMT R3, R3, 0x5410, RZ ;  /* 0x0000541003037816 */ /* 0x000fca00000000ff */
[----:B------:R0:W-:Y:S01]  /*4150*/  STG.E desc[UR36][R8.64], R3 ;  /* 0x0000000308007986 */ /* 0x0001e2000c101924 */
[----:B------:R-:W-:Y:S05]  /*4160*/  BRA `(.L_x_1310) ;  /* 0x0000000800a47947 */ /* 0x000fea0003800000 */
.L_x_1315:
[----:B------:R-:W0:Y:S02]  /*4170*/  I2F.F64.S16 R4, R11 ;  /* 0x0000000b00047312 */ /* 0x000e240000101c00 */
[----:B0-----:R0:W-:Y:S01]  /*4180*/  STG.E.64 desc[UR36][R8.64], R4 ;  /* 0x0000000408007986 */ /* 0x0011e2000c101b24 */
[----:B------:R-:W-:Y:S05]  /*4190*/  BRA `(.L_x_1310) ;  /* 0x0000000800987947 */ /* 0x000fea0003800000 */
.L_x_1305:
        /* <DEDUP_REMOVED lines=13> */
.L_x_1319:
[----:B------:R-:W0:Y:S01]  /*4270*/  I2F.F64.S16 R4, R11 ;  /* 0x0000000b00047312 */ /* 0x000e220000101c00 */
[----:B------:R-:W-:-:S05]  /*4280*/  CS2R R6, SRZ ;  /* 0x0000000000067805 */ /* 0x000fca000001ff00 */
[----:B0-----:R3:W-:Y:S01]  /*4290*/  STG.E.128 desc[UR36][R8.64], R4 ;  /* 0x0000000408007986 */ /* 0x0017e2000c101d24 */
[----:B------:R-:W-:Y:S05]  /*42a0*/  BRA `(.L_x_1310) ;  /* 0x0000000800547947 */ /* 0x000fea0003800000 */
.L_x_1318:
        /* <DEDUP_REMOVED lines=19> */
.L_x_1323:
[----:B------:R-:W-:Y:S05]  /*43e0*/  BSYNC.RECONVERGENT B0 ;  /* 0x0000000000007941 */ /* 0x000fea0003800200 */
.L_x_1322:
[----:B------:R-:W-:-:S05]  /*43f0*/  LOP3.LUT R5, R0, 0x80, R5, 0xf8, !PT ;  /* 0x0000008000057812 */ /* 0x000fca00078ef805 */
[----:B------:R2:W-:Y:S01]  /*4400*/  STG.E.U8 desc[UR36][R8.64], R5 ;  /* 0x0000000508007986 */ /* 0x0005e2000c101124 */
[----:B------:R-:W-:Y:S05]  /*4410*/  BRA `(.L_x_1310) ;  /* 0x0000000400f87947 */ /* 0x000fea0003800000 */
.L_x_1321:
        /* <DEDUP_REMOVED lines=15> */
.L_x_1325:
[----:B------:R-:W-:Y:S05]  /*4510*/  BSYNC.RECONVERGENT B0 ;  /* 0x0000000000007941 */ /* 0x000fea0003800200 */
.L_x_1324:
[----:B------:R-:W-:-:S05]  /*4520*/  LOP3.LUT R5, R0, 0x80, R5, 0xf8, !PT ;  /* 0x0000008000057812 */ /* 0x000fca00078ef805 */
[----:B------:R1:W-:Y:S01]  /*4530*/  STG.E.U8 desc[UR36][R8.64], R5 ;  /* 0x0000000508007986 */ /* 0x0003e2000c101124 */
[----:B------:R-:W-:Y:S05]  /*4540*/  BRA `(.L_x_1310) ;  /* 0x0000000400ac7947 */ /* 0x000fea0003800000 */
.L_x_1320:
[----:B------:R-:W0:Y:S02]  /*4550*/  I2F.S16 R0, R11 ;  /* 0x0000000b00007306 */ /* 0x000e240000101400 */
[----:B0-----:R-:W-:-:S05]  /*4560*/  F2FP.BF16.F32.PACK_AB R0, RZ, R0 ;  /* 0x00000000ff00723e */ /* 0x001fca00000010ff */
[----:B------:R0:W-:Y:S01]  /*4570*/  STG.E.U16 desc[UR36][R8.64], R0 ;  /* 0x0000000008007986 */ /* 0x0001e2000c101524 */
[----:B------:R-:W-:Y:S05]  /*4580*/  BRA `(.L_x_1310) ;  /* 0x00000004009c7947 */ /* 0x000fea0003800000 */
.L_x_1317:
        /* <DEDUP_REMOVED lines=10> */
.L_x_1328:
        /* <DEDUP_REMOVED lines=13> */
.L_x_1331:
[----:B------:R-:W-:-:S04]  /*4700*/  SHF.R.U32.HI R0, RZ, 0x14, R3 ;  /* 0x00000014ff007819 */ /* 0x000fc80000011603 */
[----:B------:R-:W-:-:S04]  /*4710*/  LOP3.LUT R0, R0, 0x1, RZ, 0xc0, !PT ;  /* 0x0000000100007812 */ /* 0x000fc800078ec0ff */
[----:B------:R-:W-:-:S04]  /*4720*/  IADD3 R0, PT, PT, R3, 0x487ffff, R0 ;  /* 0x0487ffff03007810 */ /* 0x000fc80007ffe000 */
[----:B------:R-:W-:-:S04]  /*4730*/  SHF.R.U32.HI R0, RZ, 0x14, R0 ;  /* 0x00000014ff007819 */ /* 0x000fc80000011600 */
[----:B------:R-:W-:-:S07]  /*4740*/  LOP3.LUT R0, R0, 0xff, RZ, 0xc0, !PT ;  /* 0x000000ff00007812 */ /* 0x000fce00078ec0ff */
.L_x_1332:
[----:B------:R-:W-:-:S04]  /*4750*/  SHF.R.U32.HI R3, RZ, 0x18, R3 ;  /* 0x00000018ff037819 */ /* 0x000fc80000011603 */
[----:B------:R-:W-:-:S04]  /*4760*/  LOP3.LUT R0, R0, 0x80, R3, 0xf8, !PT ;  /* 0x0000008000007812 */ /* 0x000fc800078ef803 */
[----:B------:R-:W-:-:S07]  /*4770*/  PRMT R4, R0, 0x7610, R4 ;  /* 0x0000761000047816 */ /* 0x000fce0000000004 */
.L_x_1330:
[----:B------:R-:W-:Y:S05]  /*4780*/  BSYNC.RECONVERGENT B0 ;  /* 0x0000000000007941 */ /* 0x000fea0003800200 */
.L_x_1329:
[----:B------:R0:W-:Y:S01]  /*4790*/  STG.E.U8 desc[UR36][R8.64], R4 ;  /* 0x0000000408007986 */ /* 0x0001e2000c101124 */
[----:B------:R-:W-:Y:S05]  /*47a0*/  BRA `(.L_x_1310) ;  /* 0x0000000400147947 */ /* 0x000fea0003800000 */
.L_x_1327:
        /* <DEDUP_REMOVED lines=13> */
.L_x_1335:
[----:B------:R-:W-:-:S04]  /*4880*/  SHF.R.U32.HI R0, RZ, 0x15, R3 ;  /* 0x00000015ff007819 */ /* 0x000fc80000011603 */
[----:B------:R-:W-:-:S04]  /*4890*/  LOP3.LUT R0, R0, 0x1, RZ, 0xc0, !PT ;  /* 0x0000000100007812 */ /* 0x000fc800078ec0ff */
[----:B------:R-:W-:-:S04]  /*48a0*/  IADD3 R0, PT, PT, R3, 0x88fffff, R0 ;  /* 0x088fffff03007810 */ /* 0x000fc80007ffe000 */
[----:B------:R-:W-:-:S04]  /*48b0*/  SHF.R.U32.HI R0, RZ, 0x15, R0 ;  /* 0x00000015ff007819 */ /* 0x000fc80000011600 */
[----:B------:R-:W-:-:S07]  /*48c0*/  LOP3.LUT R0, R0, 0xff, RZ, 0xc0, !PT ;  /* 0x000000ff00007812 */ /* 0x000fce00078ec0ff */
.L_x_1336:
[----:B------:R-:W-:-:S04]  /*48d0*/  SHF.R.U32.HI R3, RZ, 0x18, R3 ;  /* 0x00000018ff037819 */ /* 0x000fc80000011603 */
[----:B------:R-:W-:-:S04]  /*48e0*/  LOP3.LUT R0, R0, 0x80, R3, 0xf8, !PT ;  /* 0x0000008000007812 */ /* 0x000fc800078ef803 */
[----:B------:R-:W-:-:S07]  /*48f0*/  PRMT R4, R0, 0x7610, R4 ;  /* 0x0000761000047816 */ /* 0x000fce0000000004 */
.L_x_1334:
[----:B------:R-:W-:Y:S05]  /*4900*/  BSYNC.RECONVERGENT B0 ;  /* 0x0000000000007941 */ /* 0x000fea0003800200 */
.L_x_1333:
[----:B------:R0:W-:Y:S01]  /*4910*/  STG.E.U8 desc[UR36][R8.64], R4 ;  /* 0x0000000408007986 */ /* 0x0001e2000c101124 */
[----:B------:R-:W-:Y:S05]  /*4920*/  BRA `(.L_x_1310) ;  /* 0x0000000000b47947 */ /* 0x000fea0003800000 */
.L_x_1326:
[----:B------:R-:W-:-:S13]  /*4930*/  ISETP.NE.AND P0, PT, R0, 0x1c, PT ;  /* 0x0000001c0000780c */ /* 0x000fda0003f05270 */
[----:B------:R-:W-:Y:S05]  /*4940*/  @!P0 BRA `(.L_x_1337) ;  /* 0x0000000000a48947 */ /* 0x000fea0003800000 */
[----:B------:R-:W-:-:S13]  /*4950*/  ISETP.NE.AND P0, PT, R0, 0x1d, PT ;  /* 0x0000001d0000780c */ /* 0x000fda0003f05270 */
[----:B------:R-:W-:Y:S05]  /*4960*/  @!P0 BRA `(.L_x_1338) ;  /* 0x00000000008c8947 */ /* 0x000fea0003800000 */
[----:B------:R-:W-:-:S13]  /*4970*/  ISETP.NE.AND P0, PT, R0, 0x2c, PT ;  /* 0x0000002c0000780c */ /* 0x000fda0003f05270 */
[----:B------:R-:W-:Y:S05]  /*4980*/  @!P0 BRA `(.L_x_1339) ;  /* 0x0000000000448947 */ /* 0x000fea0003800000 */
.L_x_1309:
        /* <DEDUP_REMOVED lines=16> */
.L_x_1340:
[----:B------:R-:W-:Y:S05]  /*4a90*/  BRA `(.L_x_1310) ;  /* 0x0000000000587947 */ /* 0x000fea0003800000 */
.L_x_1339:
        /* <DEDUP_REMOVED lines=16> */
.L_x_1338:
[----:B------:R-:W-:-:S04]  /*4ba0*/  PRMT R4, R11, 0x9910, RZ ;  /* 0x000099100b047816 */ /* 0x000fc800000000ff */
[----:B------:R-:W-:-:S05]  /*4bb0*/  SHF.R.S32.HI R5, RZ, 0x1f, R4 ;  /* 0x0000001fff057819 */ /* 0x000fca0000011404 */
[----:B------:R0:W-:Y:S01]  /*4bc0*/  STG.E.64 desc[UR36][R8.64], R4 ;  /* 0x0000000408007986 */ /* 0x0001e2000c101b24 */
[----:B------:R-:W-:Y:S05]  /*4bd0*/  BRA `(.L_x_1310) ;  /* 0x0000000000087947 */ /* 0x000fea0003800000 */
.L_x_1337:
[----:B------:R-:W-:-:S05]  /*4be0*/  PRMT R3, R11, 0x9910, RZ ;  /* 0x000099100b037816 */ /* 0x000fca00000000ff */
[----:B------:R0:W-:Y:S02]  /*4bf0*/  STG.E desc[UR36][R8.64], R3 ;  /* 0x0000000308007986 */ /* 0x0001e4000c101924 */
.L_x_1310:
[----:B------:R-:W-:-:S13]  /*4c00*/  ISETP.GE.AND P0, PT, R2, R22, PT ;  /* 0x000000160200720c */ /* 0x000fda0003f06270 */
[----:B------:R-:W-:Y:S05]  /*4c10*/  @P0 BREAK.RELIABLE B6 ;  /* 0x0000000000060942 */ /* 0x000fea0003800100 */
        /* <DEDUP_REMOVED lines=21> */
.L_x_1345:
[----:B------:R0:W-:Y:S01]  /*4d70*/  STG.E.U8 desc[UR36][R8.64], R18 ;  /* 0x0000001208007986 */ /* 0x0001e2000c101124 */
[----:B------:R-:W-:Y:S05]  /*4d80*/  BRA `(.L_x_1347) ;  /* 0x0000000c004c7947 */ /* 0x000fea0003800000 */
.L_x_1344:
        /* <DEDUP_REMOVED lines=10> */
.L_x_1349:
[----:B------:R-:W-:-:S05]  /*4e30*/  PRMT R3, R18, 0x9910, RZ ;  /* 0x0000991012037816 */ /* 0x000fca00000000ff */
[----:B------:R3:W-:Y:S01]  /*4e40*/  STG.E desc[UR36][R8.64], R3 ;  /* 0x0000000308007986 */ /* 0x0007e2000c101924 */
[----:B------:R-:W-:Y:S05]  /*4e50*/  BRA `(.L_x_1347) ;  /* 0x0000000c00187947 */ /* 0x000fea0003800000 */
.L_x_1348:
[----:B------:R2:W-:Y:S01]  /*4e60*/  STG.E.U16 desc[UR36][R8.64], R18 ;  /* 0x0000001208007986 */ /* 0x0005e2000c101524 */
[----:B------:R-:W-:Y:S05]  /*4e70*/  BRA `(.L_x_1347) ;  /* 0x0000000c00107947 */ /* 0x000fea0003800000 */
.L_x_1343:
        /* <DEDUP_REMOVED lines=9> */
.L_x_1351:
[----:B------:R-:W0:Y:S02]  /*4f10*/  I2F.S16 R0, R18 ;  /* 0x0000001200007306 */ /* 0x000e240000101400 */
[----:B0-----:R-:W-:-:S05]  /*4f20*/  F2FP.F16.F32.PACK_AB R0, RZ, R0 ;  /* 0x00000000ff00723e */ /* 0x001fca00000000ff */
[----:B------:R0:W-:Y:S01]  /*4f30*/  STG.E.U16 desc[UR36][R8.64], R0 ;  /* 0x0000000008007986 */ /* 0x0001e2000c101524 */
[----:B------:R-:W-:Y:S05]  /*4f40*/  BRA `(.L_x_1347) ;  /* 0x0000000800dc7947 */ /* 0x000fea0003800000 */
.L_x_1350:
        /* <DEDUP_REMOVED lines=10> */
.L_x_1353:
[----:B------:R-:W0:Y:S02]  /*4ff0*/  I2F.S16 R18, R18 ;  /* 0x0000001200127306 */ /* 0x000e240000101400 */
[----:B0-----:R-:W-:-:S04]  /*5000*/  F2FP.F16.F32.PACK_AB R3, RZ, R18 ;  /* 0x00000012ff03723e */ /* 0x001fc800000000ff */
[----:B------:R-:W-:-:S05]  /*5010*/  PRMT R3, R3, 0x5410, RZ ;  /* 0x0000541003037816 */ /* 0x000fca00000000ff */
[----:B------:R0:W-:Y:S01]  /*5020*/  STG.E desc[UR36][R8.64], R3 ;  /* 0x0000000308007986 */ /* 0x0001e2000c101924 */
[----:B------:R-:W-:Y:S05]  /*5030*/  BRA `(.L_x_1347) ;  /* 0x0000000800a07947 */ /* 0x000fea0003800000 */
.L_x_1352:
[----:B------:R-:W0:Y:S02]  /*5040*/  I2F.F64.S16 R4, R18 ;  /* 0x0000001200047312 */ /* 0x000e240000101c00 */
[----:B0-----:R0:W-:Y:S01]  /*5050*/  STG.E.64 desc[UR36][R8.64], R4 ;  /* 0x0000000408007986 */ /* 0x0011e2000c101b24 */
[----:B------:R-:W-:Y:S05]  /*5060*/  BRA `(.L_x_1347) ;  /* 0x0000000800947947 */ /* 0x000fea0003800000 */
.L_x_1342:
        /* <DEDUP_REMOVED lines=12> */
.L_x_1357:
        /* <DEDUP_REMOVED lines=17> */
.L_x_1360:
[----:B------:R-:W-:-:S04]  /*5240*/  SHF.R.U32.HI R3, RZ, 0x18, R5 ;  /* 0x00000018ff037819 */ /* 0x000fc80000011605 */
[----:B------:R-:W-:-:S04]  /*5250*/  LOP3.LUT R0, R0, 0x80, R3, 0xf8, !PT ;  /* 0x0000008000007812 */ /* 0x000fc800078ef803 */
[----:B------:R-:W-:-:S07]  /*5260*/  PRMT R4, R0, 0x7610, R4 ;  /* 0x0000761000047816 */ /* 0x000fce0000000004 */
.L_x_1359:
[----:B------:R-:W-:Y:S05]  /*5270*/  BSYNC.RECONVERGENT B0 ;  /* 0x0000000000007941 */ /* 0x000fea0003800200 */
.L_x_1358:
[----:B------:R0:W-:Y:S01]  /*5280*/  STG.E.U8 desc[UR36][R8.64], R4 ;  /* 0x0000000408007986 */ /* 0x0001e2000c101124 */
[----:B------:R-:W-:Y:S05]  /*5290*/  BRA `(.L_x_1347) ;  /* 0x0000000800087947 */ /* 0x000fea0003800000 */
.L_x_1356:
        /* <DEDUP_REMOVED lines=17> */
.L_x_1363:
[----:B------:R-:W-:-:S04]  /*53b0*/  SHF.R.U32.HI R3, RZ, 0x18, R5 ;  /* 0x00000018ff037819 */ /* 0x000fc80000011605 */
[----:B------:R-:W-:-:S04]  /*53c0*/  LOP3.LUT R0, R0, 0x80, R3, 0xf8, !PT ;  /* 0x0000008000007812 */ /* 0x000fc800078ef803 */
[----:B------:R-:W-:-:S07]  /*53d0*/  PRMT R4, R0, 0x7610, R4 ;  /* 0x0000761000047816 */ /* 0x000fce0000000004 */
.L_x_1362:
[----:B------:R-:W-:Y:S05]  /*53e0*/  BSYNC.RECONVERGENT B0 ;  /* 0x0000000000007941 */ /* 0x000fea0003800200 */
.L_x_1361:
[----:B------:R0:W-:Y:S01]  /*53f0*/  STG.E.U8 desc[UR36][R8.64], R4 ;  /* 0x0000000408007986 */ /* 0x0001e2000c101124 */
[----:B------:R-:W-:Y:S05]  /*5400*/  BRA `(.L_x_1347) ;  /* 0x0000000400ac7947 */ /* 0x000fea0003800000 */
.L_x_1355:
        /* <DEDUP_REMOVED lines=22> */
.L_x_1365:
[----:B------:R-:W-:-:S04]  /*5570*/  PRMT R4, R18, 0x9910, RZ ;  /* 0x0000991012047816 */ /* 0x000fc800000000ff */
[----:B------:R-:W-:-:S05]  /*5580*/  SHF.R.S32.HI R5, RZ, 0x1f, R4 ;  /* 0x0000001fff057819 */ /* 0x000fca0000011404 */
[----:B------:R0:W-:Y:S01]  /*5590*/  STG.E.64 desc[UR36][R8.64], R4 ;  /* 0x0000000408007986 */ /* 0x0001e2000c101b24 */
[----:B------:R-:W-:Y:S05]  /*55a0*/  BRA `(.L_x_1347) ;  /* 0x0000000400447947 */ /* 0x000fea0003800000 */
.L_x_1364:
[----:B------:R-:W-:-:S05]  /*55b0*/  PRMT R3, R18, 0x9910, RZ ;  /* 0x0000991012037816 */ /* 0x000fca00000000ff */
[----:B------:R0:W-:Y:S01]  /*55c0*/  STG.E desc[UR36][R8.64], R3 ;  /* 0x0000000308007986 */ /* 0x0001e2000c101924 */
[----:B------:R-:W-:Y:S05]  /*55d0*/  BRA `(.L_x_1347) ;  /* 0x0000000400387947 */ /* 0x000fea0003800000 */
.L_x_1354:
        /* <DEDUP_REMOVED lines=11> */
.L_x_1367:
[----:B------:R-:W0:Y:S01]  /*5690*/  I2F.F64.S16 R4, R18 ;  /* 0x0000001200047312 */ /* 0x000e220000101c00 */
[----:B------:R-:W-:-:S05]  /*56a0*/  CS2R R6, SRZ ;  /* 0x0000000000067805 */ /* 0x000fca000001ff00 */
[----:B0-----:R0:W-:Y:S01]  /*56b0*/  STG.E.128 desc[UR36][R8.64], R4 ;  /* 0x0000000408007986 */ /* 0x0011e2000c101d24 */
[----:B------:R-:W-:Y:S05]  /*56c0*/  BRA `(.L_x_1347) ;  /* 0x0000000000fc7947 */ /* 0x000fea0003800000 */
.L_x_1366:
[----:B------:R-:W-:-:S13]  /*56d0*/  ISETP.NE.AND P0, PT, R0, 0xf, PT ;  /* 0x0000000f0000780c */ /* 0x000fda0003f05270 */
[----:B------:R-:W-:Y:S05]  /*56e0*/  @!P0 BRA `(.L_x_1368) ;  /* 0x0000000000e88947 */ /* 0x000fea0003800000 */
[----:B------:R-:W-:-:S13]  /*56f0*/  ISETP.NE.AND P0, PT, R0, 0x17, PT ;  /* 0x000000170000780c */ /* 0x000fda0003f05270 */
[----:B------:R-:W-:Y:S05]  /*5700*/  @!P0 BRA `(.L_x_1369) ;  /* 0x0000000000908947 */ /* 0x000fea0003800000 */
[----:B------:R-:W-:-:S13]  /*5710*/  ISETP.NE.AND P0, PT, R0, 0x18, PT ;  /* 0x000000180000780c */ /* 0x000fda0003f05270 */
[----:B------:R-:W-:Y:S05]  /*5720*/  @!P0 BRA `(.L_x_1370) ;  /* 0x0000000000448947 */ /* 0x000fea0003800000 */
.L_x_1346:
        /* <DEDUP_REMOVED lines=16> */
.L_x_1371:
[----:B------:R-:W-:Y:S05]  /*5830*/  BRA `(.L_x_1347) ;  /* 0x0000000000a07947 */ /* 0x000fea0003800000 */
.L_x_1370:
        /* <DEDUP_REMOVED lines=13> */
.L_x_1373:
[----:B------:R-:W-:Y:S05]  /*5910*/  BSYNC.RECONVERGENT B0 ;  /* 0x0000000000007941 */ /* 0x000fea0003800200 */
.L_x_1372:
[----:B------:R-:W-:-:S05]  /*5920*/  LOP3.LUT R3, R0, 0x80, R3, 0xf8, !PT ;  /* 0x0000008000037812 */ /* 0x000fca00078ef803 */
[----:B------:R0:W-:Y:S01]  /*5930*/  STG.E.U8 desc[UR36][R8.64], R3 ;  /* 0x0000000308007986 */ /* 0x0001e2000c101124 */
[----:B------:R-:W-:Y:S05]  /*5940*/  BRA `(.L_x_1347) ;  /* 0x00000000005c7947 */ /* 0x000fea0003800000 */
.L_x_1369:
        /* <DEDUP_REMOVED lines=12> */
.L_x_1375:
[----:B------:R-:W-:Y:S01]  /*5a10*/  IMAD.MOV.U32 R0, RZ, RZ, 0x7f ;  /* 0x0000007fff007424 */ /* 0x000fe200078e00ff */
[----:B------:R-:W-:-:S04]  /*5a20*/  ISETP.GT.U32.AND P0, PT, R3, 0x7f800000, PT ;  /* 0x7f8000000300780c */ /* 0x000fc80003f04070 */
[----:B------:R-:W-:-:S09]  /*5a30*/  SEL R0, R0, 0x7c, P0 ;  /* 0x0000007c00007807 */ /* 0x000fd20000000000 */
.L_x_1376:
[----:B------:R-:W-:Y:S05]  /*5a40*/  BSYNC.RECONVERGENT B0 ;  /* 0x0000000000007941 */ /* 0x000fea0003800200 */
.L_x_1374:
[----:B------:R-:W-:-:S04]  /*5a50*/  SHF.R.U32.HI R3, RZ, 0x18, R5 ;  /* 0x00000018ff037819 */ /* 0x000fc80000011605 */
[----:B------:R-:W-:-:S05]  /*5a60*/  LOP3.LUT R3, R0, 0x80, R3, 0xf8, !PT ;  /* 0x0000008000037812 */ /* 0x000fca00078ef803 */
[----:B------:R0:W-:Y:S01]  /*5a70*/  STG.E.U8 desc[UR36][R8.64], R3 ;  /* 0x0000000308007986 */ /* 0x0001e2000c101124 */
[----:B------:R-:W-:Y:S05]  /*5a80*/  BRA `(.L_x_1347) ;  /* 0x00000000000c7947 */ /* 0x000fea0003800000 */
.L_x_1368:
[----:B------:R-:W0:Y:S02]  /*5a90*/  I2F.S16 R0, R18 ;  /* 0x0000001200007306 */ /* 0x000e240000101400 */
[----:B0-----:R-:W-:-:S05]  /*5aa0*/  F2FP.BF16.F32.PACK_AB R0, RZ, R0 ;  /* 0x00000000ff00723e */ /* 0x001fca00000010ff */
[----:B------:R0:W-:Y:S02]  /*5ab0*/  STG.E.U16 desc[UR36][R8.64], R0 ;  /* 0x0000000008007986 */ /* 0x0001e4000c101524 */
.L_x_1347:
[----:B------:R-:W-:-:S07]  /*5ac0*/  VIADD R2, R2, 0x80 ;  /* 0x0000008002027836 */ /* 0x000fce0000000000 */
.L_x_1304:
[----:B------:R-:W-:-:S13]  /*5ad0*/  ISETP.GE.AND P0, PT, R2, R22, PT ;  /* 0x000000160200720c */ /* 0x000fda0003f06270 */
[----:B------:R-:W-:Y:S05]  /*5ae0*/  @P0 BREAK.RELIABLE B6 ;  /* 0x0000000000060942 */ /* 0x000fea0003800100 */
[----:B------:R-:W-:Y:S05]  /*5af0*/  @P0 BRA `(.L_x_1341) ;  /* 0x0000000c00ac0947 */ /* 0x000fea0003800000 */
[----:B------:R-:W-:Y:S05]  /*5b00*/  BSYNC.RELIABLE B6 ;  /* 0x0000000000067941 */ /* 0x000fea0003800100 */
.L_x_1303:
        /* <DEDUP_REMOVED lines=20> */
.L_x_1380:
[----:B------:R0:W-:Y:S01]  /*5c50*/  STG.E.U8 desc[UR36][R8.64], R17 ;  /* 0x0000001108007986 */ /* 0x0001e2000c101124 */
[----:B------:R-:W-:Y:S05]  /*5c60*/  BRA `(.L_x_1382) ;  /* 0x0000000c004c7947 */ /* 0x000fea0003800000 */
.L_x_1379:
        /* <DEDUP_REMOVED lines=10> */
.L_x_1384:
[----:B------:R-:W-:-:S05]  /*5d10*/  PRMT R3, R17, 0x9910, RZ ;  /* 0x0000991011037816 */ /* 0x000fca00000000ff */
[----:B------:R0:W-:Y:S01]  /*5d20*/  STG.E desc[UR36][R8.64], R3 ;  /* 0x0000000308007986 */ /* 0x0001e2000c101924 */
[----:B------:R-:W-:Y:S05]  /*5d30*/  BRA `(.L_x_1382) ;  /* 0x0000000c00187947 */ /* 0x000fea0003800000 */
.L_x_1383:
[----:B------:R0:W-:Y:S01]  /*5d40*/  STG.E.U16 desc[UR36][R8.64], R17 ;  /* 0x0000001108007986 */ /* 0x0001e2000c101524 */
[----:B------:R-:W-:Y:S05]  /*5d50*/  BRA `(.L_x_1382) ;  /* 0x0000000c00107947 */ /* 0x000fea0003800000 */
.L_x_1378:
        /* <DEDUP_REMOVED lines=9> */
.L_x_1386:
[----:B------:R-:W0:Y:S02]  /*5df0*/  I2F.S16 R0, R17 ;  /* 0x0000001100007306 */ /* 0x000e240000101400 */
[----:B0-----:R-:W-:-:S05]  /*5e00*/  F2FP.F16.F32.PACK_AB R0, RZ, R0 ;  /* 0x00000000ff00723e */ /* 0x001fca00000000ff */
[----:B------:R0:W-:Y:S01]  /*5e10*/  STG.E.U16 desc[UR36][R8.64], R0 ;  /* 0x0000000008007986 */ /* 0x0001e2000c101524 */
[----:B------:R-:W-:Y:S05]  /*5e20*/  BRA `(.L_x_1382) ;  /* 0x0000000800dc7947 */ /* 0x000fea0003800000 */
.L_x_1385:
        /* <DEDUP_REMOVED lines=10> */
.L_x_1388:
[----:B------:R-:W0:Y:S02]  /*5ed0*/  I2F.S16 R17, R17 ;  /* 0x0000001100117306 */ /* 0x000e240000101400 */
[----:B0-----:R-:W-:-:S04]  /*5ee0*/  F2FP.F16.F32.PACK_AB R3, RZ, R17 ;  /* 0x00000011ff03723e */ /* 0x001fc800000000ff */
[----:B------:R-:W-:-:S05]  /*5ef0*/  PRMT R3, R3, 0x5410, RZ ;  /* 0x0000541003037816 */ /* 0x000fca00000000ff */
[----:B------:R0:W-:Y:S01]  /*5f00*/  STG.E desc[UR36][R8.64], R3 ;  /* 0x0000000308007986 */ /* 0x0001e2000c101924 */
[----:B------:R-:W-:Y:S05]  /*5f10*/  BRA `(.L_x_1382) ;  /* 0x0000000800a07947 */ /* 0x000fea0003800000 */
.L_x_1387:
[----:B------:R-:W0:Y:S02]  /*5f20*/  I2F.F64.S16 R4, R17 ;  /* 0x0000001100047312 */ /* 0x000e240000101c00 */
[----:B0-----:R0:W-:Y:S01]  /*5f30*/  STG.E.64 desc[UR36][R8.64], R4 ;  /* 0x0000000408007986 */ /* 0x0011e2000c101b24 */
[----:B------:R-:W-:Y:S05]  /*5f40*/  BRA `(.L_x_1382) ;  /* 0x0000000800947947 */ /* 0x000fea0003800000 */
.L_x_1377:
        /* <DEDUP_REMOVED lines=12> */
.L_x_1392:
        /* <DEDUP_REMOVED lines=17> */
.L_x_1395:
[----:B------:R-:W-:-:S04]  /*6120*/  SHF.R.U32.HI R3, RZ, 0x18, R17 ;  /* 0x00000018ff037819 */ /* 0x000fc80000011611 */
[----:B------:R-:W-:-:S04]  /*6130*/  LOP3.LUT R0, R0, 0x80, R3, 0xf8, !PT ;  /* 0x0000008000007812 */ /* 0x000fc800078ef803 */
[----:B------:R-:W-:-:S07]  /*6140*/  PRMT R4, R0, 0x7610, R4 ;  /* 0x0000761000047816 */ /* 0x000fce0000000004 */
.L_x_1394:
[----:B------:R-:W-:Y:S05]  /*6150*/  BSYNC.RECONVERGENT B0 ;  /* 0x0000000000007941 */ /* 0x000fea0003800200 */
.L_x_1393:
[----:B------:R0:W-:Y:S01]  /*6160*/  STG.E.U8 desc[UR36][R8.64], R4 ;  /* 0x0000000408007986 */ /* 0x0001e2000c101124 */
[----:B------:R-:W-:Y:S05]  /*6170*/  BRA `(.L_x_1382) ;  /* 0x0000000800087947 */ /* 0x000fea0003800000 */
.L_x_1391:
        /* <DEDUP_REMOVED lines=17> */
.L_x_1398:
[----:B------:R-:W-:-:S04]  /*6290*/  SHF.R.U32.HI R3, RZ, 0x18, R17 ;  /* 0x00000018ff037819 */ /* 0x000fc80000011611 */
[----:B------:R-:W-:-:S04]  /*62a0*/  LOP3.LUT R0, R0, 0x80, R3, 0xf8, !PT ;  /* 0x0000008000007812 */ /* 0x000fc800078ef803 */
[----:B------:R-:W-:-:S07]  /*62b0*/  PRMT R4, R0, 0x7610, R4 ;  /* 0x0000761000047816 */ /* 0x000fce0000000004 */
.L_x_1397:
[----:B------:R-:W-:Y:S05]  /*62c0*/  BSYNC.RECONVERGENT B0 ;  /* 0x0000000000007941 */ /* 0x000fea0003800200 */
.L_x_1396:
[----:B------:R0:W-:Y:S01]  /*62d0*/  STG.E.U8 desc[UR36][R8.64], R4 ;  /* 0x0000000408007986 */ /* 0x0001e2000c101124 */
[----:B------:R-:W-:Y:S05]  /*62e0*/  BRA `(.L_x_1382) ;  /* 0x0000000400ac7947 */ /* 0x000fea0003800000 */
.L_x_1390:
        /* <DEDUP_REMOVED lines=22> */
.L_x_1400:
[----:B------:R-:W-:-:S04]  /*6450*/  PRMT R4, R17, 0x9910, RZ ;  /* 0x0000991011047816 */ /* 0x000fc800000000ff */
[----:B------:R-:W-:-:S05]  /*6460*/  SHF.R.S32.HI R5, RZ, 0x1f, R4 ;  /* 0x0000001fff057819 */ /* 0x000fca0000011404 */
[----:B------:R0:W-:Y:S01]  /*6470*/  STG.E.64 desc[UR36][R8.64], R4 ;  /* 0x0000000408007986 */ /* 0x0001e2000c101b24 */
[----:B------:R-:W-:Y:S05]  /*6480*/  BRA `(.L_x_1382) ;  /* 0x0000000400447947 */ /* 0x000fea0003800000 */
.L_x_1399:
[----:B------:R-:W-:-:S05]  /*6490*/  PRMT R3, R17, 0x9910, RZ ;  /* 0x0000991011037816 */ /* 0x000fca00000000ff */
[----:B------:R0:W-:Y:S01]  /*64a0*/  STG.E desc[UR36][R8.64], R3 ;  /* 0x0000000308007986 */ /* 0x0001e2000c101924 */
[----:B------:R-:W-:Y:S05]  /*64b0*/  BRA `(.L_x_1382) ;  /* 0x0000000400387947 */ /* 0x000fea0003800000 */
.L_x_1389:
        /* <DEDUP_REMOVED lines=11> */
.L_x_1402:
[----:B------:R-:W0:Y:S01]  /*6570*/  I2F.F64.S16 R4, R17 ;  /* 0x0000001100047312 */ /* 0x000e220000101c00 */
[----:B------:R-:W-:-:S05]  /*6580*/  CS2R R6, SRZ ;  /* 0x0000000000067805 */ /* 0x000fca000001ff00 */
[----:B0-----:R4:W-:Y:S01]  /*6590*/  STG.E.128 desc[UR36][R8.64], R4 ;  /* 0x0000000408007986 */ /* 0x0019e2000c101d24 */
[----:B------:R-:W-:Y:S05]  /*65a0*/  BRA `(.L_x_1382) ;  /* 0x0000000000fc7947 */ /* 0x000fea0003800000 */
.L_x_1401:
[----:B------:R-:W-:-:S13]  /*65b0*/  ISETP.NE.AND P0, PT, R0, 0xf, PT ;  /* 0x0000000f0000780c */ /* 0x000fda0003f05270 */
[----:B------:R-:W-:Y:S05]  /*65c0*/  @!P0 BRA `(.L_x_1403) ;  /* 0x0000000000e88947 */ /* 0x000fea0003800000 */
[----:B------:R-:W-:-:S13]  /*65d0*/  ISETP.NE.AND P0, PT, R0, 0x17, PT ;  /* 0x000000170000780c */ /* 0x000fda0003f05270 */
[----:B------:R-:W-:Y:S05]  /*65e0*/  @!P0 BRA `(.L_x_1404) ;  /* 0x0000000000908947 */ /* 0x000fea0003800000 */
[----:B------:R-:W-:-:S13]  /*65f0*/  ISETP.NE.AND P0, PT, R0, 0x18, PT ;  /* 0x000000180000780c */ /* 0x000fda0003f05270 */
[----:B------:R-:W-:Y:S05]  /*6600*/  @!P0 BRA `(.L_x_1405) ;  /* 0x0000000000448947 */ /* 0x000fea0003800000 */
.L_x_1381:
        /* <DEDUP_REMOVED lines=16> */
.L_x_1406:
[----:B------:R-:W-:Y:S05]  /*6710*/  BRA `(.L_x_1382) ;  /* 0x0000000000a07947 */ /* 0x000fea0003800000 */
.L_x_1405:
        /* <DEDUP_REMOVED lines=13> */
.L_x_1408:
[----:B------:R-:W-:Y:S05]  /*67f0*/  BSYNC.RECONVERGENT B0 ;  /* 0x0000000000007941 */ /* 0x000fea0003800200 */
.L_x_1407:
[----:B------:R-:W-:-:S05]  /*6800*/  LOP3.LUT R3, R0, 0x80, R3, 0xf8, !PT ;  /* 0x0000008000037812 */ /* 0x000fca00078ef803 */
[----:B------:R2:W-:Y:S01]  /*6810*/  STG.E.U8 desc[UR36][R8.64], R3 ;  /* 0x0000000308007986 */ /* 0x0005e2000c101124 */
[----:B------:R-:W-:Y:S05]  /*6820*/  BRA `(.L_x_1382) ;  /* 0x00000000005c7947 */ /* 0x000fea0003800000 */
.L_x_1404:
        /* <DEDUP_REMOVED lines=12> */
.L_x_1410:
[----:B------:R-:W-:Y:S01]  /*68f0*/  IMAD.MOV.U32 R0, RZ, RZ, 0x7f ;  /* 0x0000007fff007424 */ /* 0x000fe200078e00ff */
[----:B------:R-:W-:-:S04]  /*6900*/  ISETP.GT.U32.AND P0, PT, R3, 0x7f800000, PT ;  /* 0x7f8000000300780c */ /* 0x000fc80003f04070 */
[----:B------:R-:W-:-:S09]  /*6910*/  SEL R0, R0, 0x7c, P0 ;  /* 0x0000007c00007807 */ /* 0x000fd20000000000 */
.L_x_1411:
[----:B------:R-:W-:Y:S05]  /*6920*/  BSYNC.RECONVERGENT B0 ;  /* 0x0000000000007941 */ /* 0x000fea0003800200 */
.L_x_1409:
[----:B------:R-:W-:-:S04]  /*6930*/  SHF.R.U32.HI R3, RZ, 0x18, R17 ;  /* 0x00000018ff037819 */ /* 0x000fc80000011611 */
[----:B------:R-:W-:-:S05]  /*6940*/  LOP3.LUT R3, R0, 0x80, R3, 0xf8, !PT ;  /* 0x0000008000037812 */ /* 0x000fca00078ef803 */
[----:B------:R1:W-:Y:S01]  /*6950*/  STG.E.U8 desc[UR36][R8.64], R3 ;  /* 0x0000000308007986 */ /* 0x0003e2000c101124 */
[----:B------:R-:W-:Y:S05]  /*6960*/  BRA `(.L_x_1382) ;  /* 0x00000000000c7947 */ /* 0x000fea0003800000 */
.L_x_1403:
[----:B------:R-:W0:Y:S02]  /*6970*/  I2F.S16 R0, R17 ;  /* 0x0000001100007306 */ /* 0x000e240000101400 */
[----:B0-----:R-:W-:-:S05]  /*6980*/  F2FP.BF16.F32.PACK_AB R0, RZ, R0 ;  /* 0x00000000ff00723e */ /* 0x001fca00000010ff */
[----:B------:R0:W-:Y:S02]  /*6990*/  STG.E.U16 desc[UR36][R8.64], R0 ;  /* 0x0000000008007986 */ /* 0x0001e4000c101524 */
.L_x_1382:
[----:B------:R-:W-:-:S07]  /*69a0*/  VIADD R2, R2, 0x80 ;  /* 0x0000008002027836 */ /* 0x000fce0000000000 */
.L_x_1341:
[----:B------:R-:W-:Y:S05]  /*69b0*/  BSYNC.RECONVERGENT B7 ;  /* 0x0000000000077941 */ /* 0x000fea0003800200 */
.L_x_1302:
[----:B------:R-:W-:-:S13]  /*69c0*/  ISETP.GE.AND P0, PT, R2, R22, PT ;  /* 0x000000160200720c */ /* 0x000fda0003f06270 */
[----:B------:R-:W-:Y:S05]  /*69d0*/  @P0 EXIT ;  /* 0x000000000000094d */ /* 0x000fea0003800000 */
[----:B01234-:R-:W0:Y:S01]  /*69e0*/  LDC.64 R4, c[0x0][0x388] ;  /* 0x0000e200ff047b82 */ /* 0x01fe220000000a00 */
[----:B------:R-:W1:Y:S01]  /*69f0*/  LDCU UR4, c[0x0][0x3a8] ;  /* 0x00007500ff0477ac */ /* 0x000e620008000800 */
[----:B------:R-:W-:Y:S01]  /*6a00*/  PRMT R0, R19, 0x9910, RZ ;  /* 0x0000991013007816 */ /* 0x000fe200000000ff */
[----:B------:R-:W-:-:S03]  /*6a10*/  IMAD R2, R23, 0x200, R2 ;  /* 0x0000020017027824 */ /* 0x000fc600078e0202 */
[----:B------:R-:W-:Y:S01]  /*6a20*/  ISETP.GT.AND P1, PT, R0, 0x9, PT ;  /* 0x000000090000780c */ /* 0x000fe20003f24270 */
[----:B-1----:R-:W-:-:S05]  /*6a30*/  IMAD R3, R2, UR4, RZ ;  /* 0x0000000402037c24 */ /* 0x002fca000f8e02ff */
        /* <DEDUP_REMOVED lines=13> */
.L_x_1415:
[----:B------:R-:W-:Y:S01]  /*6b10*/  STG.E.U8 desc[UR36][R2.64], R16 ;  /* 0x0000001002007986 */ /* 0x000fe2000c101124 */
[----:B------:R-:W-:Y:S05]  /*6b20*/  EXIT ;  /* 0x000000000000794d */ /* 0x000fea0003800000 */
.L_x_1414:
        /* <DEDUP_REMOVED lines=10> */
.L_x_1418:
[----:B------:R-:W-:-:S05]  /*6bd0*/  PRMT R5, R16, 0x9910, RZ ;  /* 0x0000991010057816 */ /* 0x000fca00000000ff */
[----:B------:R-:W-:Y:S01]  /*6be0*/  STG.E desc[UR36][R2.64], R5 ;  /* 0x0000000502007986 */ /* 0x000fe2000c101924 */
[----:B------:R-:W-:Y:S05]  /*6bf0*/  EXIT ;  /* 0x000000000000794d */ /* 0x000fea0003800000 */
.L_x_1417:
[----:B------:R-:W-:Y:S01]  /*6c00*/  STG.E.U16 desc[UR36][R2.64], R16 ;  /* 0x0000001002007986 */ /* 0x000fe2000c101524 */
[----:B------:R-:W-:Y:S05]  /*6c10*/  EXIT ;  /* 0x000000000000794d */ /* 0x000fea0003800000 */
.L_x_1413:
        /* <DEDUP_REMOVED lines=9> */
.L_x_1420:
[----:B------:R-:W0:Y:S02]  /*6cb0*/  I2F.S16 R0, R16 ;  /* 0x0000001000007306 */ /* 0x000e240000101400 */
[----:B0-----:R-:W-:-:S05]  /*6cc0*/  F2FP.F16.F32.PACK_AB R0, RZ, R0 ;  /* 0x00000000ff00723e */ /* 0x001fca00000000ff */
[----:B------:R-:W-:Y:S01]  /*6cd0*/  STG.E.U16 desc[UR36][R2.64], R0 ;  /* 0x0000000002007986 */ /* 0x000fe2000c101524 */
[----:B------:R-:W-:Y:S05]  /*6ce0*/  EXIT ;  /* 0x000000000000794d */ /* 0x000fea0003800000 */
.L_x_1419:
        /* <DEDUP_REMOVED lines=10> */
.L_x_1422:
[----:B------:R-:W0:Y:S02]  /*6d90*/  I2F.S16 R16, R16 ;  /* 0x0000001000107306 */ /* 0x000e240000101400 */
[----:B0-----:R-:W-:-:S04]  /*6da0*/  F2FP.F16.F32.PACK_AB R5, RZ, R16 ;  /* 0x00000010ff05723e */ /* 0x001fc800000000ff */
[----:B------:R-:W-:-:S05]  /*6db0*/  PRMT R5, R5, 0x5410, RZ ;  /* 0x0000541005057816 */ /* 0x000fca00000000ff */
[----:B------:R-:W-:Y:S01]  /*6dc0*/  STG.E desc[UR36][R2.64], R5 ;  /* 0x0000000502007986 */ /* 0x000fe2000c101924 */
[----:B------:R-:W-:Y:S05]  /*6dd0*/  EXIT ;  /* 0x000000000000794d */ /* 0x000fea0003800000 */
.L_x_1421:
[----:B------:R-:W0:Y:S02]  /*6de0*/  I2F.F64.S16 R16, R16 ;  /* 0x0000001000107312 */ /* 0x000e240000101c00 */
[----:B0-----:R-:W-:Y:S01]  /*6df0*/  STG.E.64 desc[UR36][R2.64], R16 ;  /* 0x0000001002007986 */ /* 0x001fe2000c101b24 */
[----:B------:R-:W-:Y:S05]  /*6e00*/  EXIT ;  /* 0x000000000000794d */ /* 0x000fea0003800000 */
.L_x_1412:
        /* <DEDUP_REMOVED lines=12> */
.L_x_1426:
        /* <DEDUP_REMOVED lines=18> */
.L_x_1429:
[----:B------:R-:W-:-:S04]  /*6ff0*/  SHF.R.U32.HI R5, RZ, 0x18, R5 ;  /* 0x00000018ff057819 */ /* 0x000fc80000011605 */
[----:B------:R-:W-:-:S07]  /*7000*/  LOP3.LUT R0, R0, 0x80, R5, 0xf8, !PT ;  /* 0x0000008000007812 */ /* 0x000fce00078ef805 */
.L_x_1428:
[----:B------:R-:W-:Y:S05]  /*7010*/  BSYNC.RECONVERGENT B0 ;  /* 0x0000000000007941 */ /* 0x000fea0003800200 */
.L_x_1427:
[----:B------:R-:W-:Y:S01]  /*7020*/  STG.E.U8 desc[UR36][R2.64], R0 ;  /* 0x0000000002007986 */ /* 0x000fe2000c101124 */
[----:B------:R-:W-:Y:S05]  /*7030*/  EXIT ;  /* 0x000000000000794d */ /* 0x000fea0003800000 */
.L_x_1425:
        /* <DEDUP_REMOVED lines=18> */
.L_x_1432:
[----:B------:R-:W-:-:S04]  /*7160*/  SHF.R.U32.HI R5, RZ, 0x18, R5 ;  /* 0x00000018ff057819 */ /* 0x000fc80000011605 */
[----:B------:R-:W-:-:S07]  /*7170*/  LOP3.LUT R0, R0, 0x80, R5, 0xf8, !PT ;  /* 0x0000008000007812 */ /* 0x000fce00078ef805 */
.L_x_1431:
[----:B------:R-:W-:Y:S05]  /*7180*/  BSYNC.RECONVERGENT B0 ;  /* 0x0000000000007941 */ /* 0x000fea0003800200 */
.L_x_1430:
[----:B------:R-:W-:Y:S01]  /*7190*/  STG.E.U8 desc[UR36][R2.64], R0 ;  /* 0x0000000002007986 */ /* 0x000fe2000c101124 */
[----:B------:R-:W-:Y:S05]  /*71a0*/  EXIT ;  /* 0x000000000000794d */ /* 0x000fea0003800000 */
.L_x_1424:
        /* <DEDUP_REMOVED lines=22> */
.L_x_1434:
[----:B------:R-:W-:-:S04]  /*7310*/  PRMT R4, R16, 0x9910, RZ ;  /* 0x0000991010047816 */ /* 0x000fc800000000ff */
[----:B------:R-:W-:-:S05]  /*7320*/  SHF.R.S32.HI R5, RZ, 0x1f, R4 ;  /* 0x0000001fff057819 */ /* 0x000fca0000011404 */
[----:B------:R-:W-:Y:S01]  /*7330*/  STG.E.64 desc[UR36][R2.64], R4 ;  /* 0x0000000402007986 */ /* 0x000fe2000c101b24 */
[----:B------:R-:W-:Y:S05]  /*7340*/  EXIT ;  /* 0x000000000000794d */ /* 0x000fea0003800000 */
.L_x_1433:
[----:B------:R-:W-:-:S05]  /*7350*/  PRMT R5, R16, 0x9910, RZ ;  /* 0x0000991010057816 */ /* 0x000fca00000000ff */
[----:B------:R-:W-:Y:S01]  /*7360*/  STG.E desc[UR36][R2.64], R5 ;  /* 0x0000000502007986 */ /* 0x000fe2000c101924 */
[----:B------:R-:W-:Y:S05]  /*7370*/  EXIT ;  /* 0x000000000000794d */ /* 0x000fea0003800000 */
.L_x_1423:
        /* <DEDUP_REMOVED lines=11> */
.L_x_1436:
[----:B------:R-:W0:Y:S01]  /*7430*/  I2F.F64.S16 R16, R16 ;  /* 0x0000001000107312 */ /* 0x000e220000101c00 */
[----:B------:R-:W-:-:S05]  /*7440*/  CS2R R18, SRZ ;  /* 0x0000000000127805 */ /* 0x000fca000001ff00 */
[----:B0-----:R-:W-:Y:S01]  /*7450*/  STG.E.128 desc[UR36][R2.64], R16 ;  /* 0x0000001002007986 */ /* 0x001fe2000c101d24 */
[----:B------:R-:W-:Y:S05]  /*7460*/  EXIT ;  /* 0x000000000000794d */ /* 0x000fea0003800000 */
.L_x_1435:
[----:B------:R-:W-:-:S13]  /*7470*/  ISETP.NE.AND P0, PT, R0, 0xf, PT ;  /* 0x0000000f0000780c */ /* 0x000fda0003f05270 */
[----:B------:R-:W-:Y:S05]  /*7480*/  @!P0 BRA `(.L_x_1437) ;  /* 0x0000000000e88947 */ /* 0x000fea0003800000 */
[----:B------:R-:W-:-:S13]  /*7490*/  ISETP.NE.AND P0, PT, R0, 0x17, PT ;  /* 0x000000170000780c */ /* 0x000fda0003f05270 */
[----:B------:R-:W-:Y:S05]  /*74a0*/  @!P0 BRA `(.L_x_1438) ;  /* 0x0000000000908947 */ /* 0x000fea0003800000 */
[----:B------:R-:W-:-:S13]  /*74b0*/  ISETP.NE.AND P0, PT, R0, 0x18, PT ;  /* 0x000000180000780c */ /* 0x000fda0003f05270 */
[----:B------:R-:W-:Y:S05]  /*74c0*/  @!P0 BRA `(.L_x_1439) ;  /* 0x0000000000448947 */ /* 0x000fea0003800000 */
.L_x_1416:
        /* <DEDUP_REMOVED lines=16> */
.L_x_1440:
[----:B------:R-:W-:Y:S05]  /*75d0*/  EXIT ;  /* 0x000000000000794d */ /* 0x000fea0003800000 */
.L_x_1439:
        /* <DEDUP_REMOVED lines=13> */
.L_x_1442:
[----:B------:R-:W-:Y:S05]  /*76b0*/  BSYNC.RECONVERGENT B0 ;  /* 0x0000000000007941 */ /* 0x000fea0003800200 */
.L_x_1441:
[----:B------:R-:W-:-:S05]  /*76c0*/  LOP3.LUT R5, R0, 0x80, R5, 0xf8, !PT ;  /* 0x0000008000057812 */ /* 0x000fca00078ef805 */
[----:B------:R-:W-:Y:S01]  /*76d0*/  STG.E.U8 desc[UR36][R2.64], R5 ;  /* 0x0000000502007986 */ /* 0x000fe2000c101124 */
[----:B------:R-:W-:Y:S05]  /*76e0*/  EXIT ;  /* 0x000000000000794d */ /* 0x000fea0003800000 */
.L_x_1438:
        /* <DEDUP_REMOVED lines=12> */
.L_x_1444:
[----:B------:R-:W-:Y:S01]  /*77b0*/  IMAD.MOV.U32 R0, RZ, RZ, 0x7f ;  /* 0x0000007fff007424 */ /* 0x000fe200078e00ff */
[----:B------:R-:W-:-:S04]  /*77c0*/  ISETP.GT.U32.AND P0, PT, R4, 0x7f800000, PT ;  /* 0x7f8000000400780c */ /* 0x000fc80003f04070 */
[----:B------:R-:W-:-:S09]  /*77d0*/  SEL R0, R0, 0x7c, P0 ;  /* 0x0000007c00007807 */ /* 0x000fd20000000000 */
.L_x_1445:
[----:B------:R-:W-:Y:S05]  /*77e0*/  BSYNC.RECONVERGENT B0 ;  /* 0x0000000000007941 */ /* 0x000fea0003800200 */
.L_x_1443:
[----:B------:R-:W-:-:S04]  /*77f0*/  SHF.R.U32.HI R5, RZ, 0x18, R5 ;  /* 0x00000018ff057819 */ /* 0x000fc80000011605 */
[----:B------:R-:W-:-:S05]  /*7800*/  LOP3.LUT R5, R0, 0x80, R5, 0xf8, !PT ;  /* 0x0000008000057812 */ /* 0x000fca00078ef805 */
[----:B------:R-:W-:Y:S01]  /*7810*/  STG.E.U8 desc[UR36][R2.64], R5 ;  /* 0x0000000502007986 */ /* 0x000fe2000c101124 */
[----:B------:R-:W-:Y:S05]  /*7820*/  EXIT ;  /* 0x000000000000794d */ /* 0x000fea0003800000 */
.L_x_1437:
[----:B------:R-:W0:Y:S02]  /*7830*/  I2F.S16 R0, R16 ;  /* 0x0000001000007306 */ /* 0x000e240000101400 */
[----:B0-----:R-:W-:-:S05]  /*7840*/  F2FP.BF16.F32.PACK_AB R0, RZ, R0 ;  /* 0x00000000ff00723e */ /* 0x001fca00000010ff */
[----:B------:R-:W-:Y:S01]  /*7850*/  STG.E.U16 desc[UR36][R2.64], R0 ;  /* 0x0000000002007986 */ /* 0x000fe2000c101524 */
[----:B------:R-:W-:Y:S05]  /*7860*/  EXIT ;  /* 0x000000000000794d */ /* 0x000fea0003800000 */
.L_x_1446:
        /* <DEDUP_REMOVED lines=9> */
.L_x_21042:


//--------------------- .text._ZN2at6native18elementwise_kernelILi128ELi4EZNS0_22gpu_kernel_impl_nocastINS0_13BUnaryFunctorIsssZZZNS0_18rshift_kernel_cudaERNS_18TensorIteratorBaseEENKUlvE_clEvENKUlvE3_clEvEUlssE_EEEEvS5_RKT_EUliE_EEviT1_ --------------------------
	.section	.text._ZN2at6native18elementwise_kernelILi128ELi4EZNS0_22gpu_kernel_impl_nocastINS0_13BUnaryFunctorIsssZZZNS0_18rshift_kernel_cudaERNS_18TensorIteratorBaseEENKUlvE_clEvENKUlvE3_clEvEUlssE_EEEEvS5_RKT_EUliE_EEviT1_,"ax",@progbits
	.align	128
        .global         _ZN2at6native18elementwise_kernelILi128ELi4EZNS0_22gpu_kernel_impl_nocastINS0_13BUnaryFunctorIsssZZZNS0_18rshift_kernel_cudaERNS_18TensorIteratorBaseEENKUlvE_clEvENKUlvE3_clEvEUlssE_EEEEvS5_RKT_EUliE_EEviT1_
        .type           _ZN2at6native18elementwise_kernelILi128ELi4EZNS0_22gpu_kernel_impl_nocastINS0_13BUnaryFunctorIsssZZZNS0_18rshift_kernel_cudaERNS_18TensorIteratorBaseEENKUlvE_clEvENKUlvE3_clEvEUlssE_EEEEvS5_RKT_EUliE_EEviT1_,@function
        .size           _ZN2at6native18elementwise_kernelILi128ELi4EZNS0_22gpu_kernel_impl_nocastINS0_13BUnaryFunctorIsssZZZNS0_18rshift_kernel_cudaERNS_18TensorIteratorBaseEENKUlvE_clEvENKUlvE3_clEvEUlssE_EEEEvS5_RKT_EUliE_EEviT1_,(.L_x_21043 - _ZN2at6native18elementwise_kernelILi128ELi4EZNS0_22gpu_kernel_impl_nocastINS0_13BUnaryFunctorIsssZZZNS0_18rshift_kernel_cudaERNS_18TensorIteratorBaseEENKUlvE_clEvENKUlvE3_clEvEUlssE_EEEEvS5_RKT_EUliE_EEviT1_)
        .other          _ZN2at6native18elementwise_kernelILi128ELi4EZNS0_22gpu_kernel_impl_nocastINS0_13BUnaryFunctorIsssZZZNS0_18rshift_kernel_cudaERNS_18TensorIteratorBaseEENKUlvE_clEvENKUlvE3_clEvEUlssE_EEEEvS5_RKT_EUliE_EEviT1_,@"STO_CUDA_ENTRY STV_DEFAULT"
_ZN2at6native18elementwise_kernelILi128ELi4EZNS0_22gpu_kernel_impl_nocastINS0_13BUnaryFunctorIsssZZZNS0_18rshift_kernel_cudaERNS_18TensorIteratorBaseEENKUlvE_clEvENKUlvE3_clEvEUlssE_EEEEvS5_RKT_EUliE_EEviT1_:
.text._ZN2at6native18elementwise_kernelILi128ELi4EZNS0_22gpu_kernel_impl_nocastINS0_13BUnaryFunctorIsssZZZNS0_18rshift_kernel_cudaERNS_18TensorIteratorBaseEENKUlvE_clEvENKUlvE3_clEvEUlssE_EEEEvS5_RKT_EUliE_EEviT1_:
[----:B------:R-:W-:Y:S08]  /*0000*/  LDC R1, c[0x0][0x37c] ;  /* 0x0000df00ff017b82 */ /* 0x000ff00000000800 */
[----:B------:R-:W0:Y:S01]  /*0010*/  LDC R4, c[0x0][0x388] ;  /* 0x0000e200ff047b82 */ /* 0x000e220000000800 */
[----:B------:R-:W1:Y:S01]  /*0020*/  S2R R3, SR_TID.X ;  /* 0x0000000000037919 */ /* 0x000e620000002100 */
[----:B------:R-:W2:Y:S06]  /*0030*/  LDCU.64 UR6, c[0x0][0x358] ;  /* 0x00006b00ff0677ac */ /* 0x000eac0008000a00 */
[----:B------:R-:W3:Y:S08]  /*0040*/  S2UR UR4, SR_CTAID.X ;  /* 0x00000000000479c3 */ /* 0x000ef00000002500 */
[----:B------:R-:W4:Y:S01]  /*0050*/  LDC.U16 R0, c[0x0][0x592] ;  /* 0x00016480ff007b82 */ /* 0x000f220000000400 */
        /* <DEDUP_REMOVED lines=9> */
[----:B------:R-:W0:Y:S02]  /*00f0*/  LDC.64 R4, c[0x0][0x588] ;  /* 0x00016200ff047b82 */ /* 0x000e240000000a00 */
[----:B0-----:R-:W2:Y:S06]  /*0100*/  LDG.E.U16 R4, desc[UR6][R4.64] ;  /* 0x0000000604047981 */ /* 0x001eac000c1e1500 */
[----:B------:R-:W0:Y:S01]  /*0110*/  LDC.64 R6, c[0x0][0x580] ;  /* 0x00016000ff067b82 */ /* 0x000e220000000a00 */
[----:B----4-:R-:W-:Y:S02]  /*0120*/  ISETP.GT.U32.AND P0, PT, R0, 0xe, PT ;  /* 0x0000000e0000780c */ /* 0x010fe40003f04070 */
[----:B------:R-:W-:-:S02]  /*0130*/  IADD3 R3, PT, PT, R3, 0x80, RZ ;  /* 0x0000008003037810 */ /* 0x000fc40007ffe0ff */
[----:B--2---:R-:W-:-:S04]  /*0140*/  PRMT R11, R4, 0x9910, RZ ;  /* 0x00009910040b7816 */ /* 0x004fc800000000ff */
[----:B------:R-:W-:-:S05]  /*0150*/  SHF.R.S32.HI R9, RZ, 0xf, R11 ;  /* 0x0000000fff097819 */ /* 0x000fca000001140b */
[----:B------:R-:W-:Y:S02]  /*0160*/  @!P0 SHF.R.S32.HI R9, RZ, R0, R11 ;  /* 0x00000000ff098219 */ /* 0x000fe4000001140b */
[----:B------:R-:W-:-:S03]  /*0170*/  ISETP.GE.AND P0, PT, R3, UR4, PT ;  /* 0x0000000403007c0c */ /* 0x000fc6000bf06270 */
[----:B0-----:R0:W-:Y:S10]  /*0180*/  STG.E.U16 desc[UR6][R6.64], R9 ;  /* 0x0000000906007986 */ /* 0x0011f4000c101506 */
[----:B------:R-:W-:Y:S05]  /*0190*/  @P0 BREAK.RELIABLE B1 ;  /* 0x0000000000010942 */ /* 0x000fea0003800100 */
[----:B------:R-:W-:Y:S05]  /*01a0*/  @P0 BRA `(.L_x_1451) ;  /* 0x0000000000580947 */ /* 0x000fea0003800000 */
[----:B------:R-:W1:Y:S02]  /*01b0*/  LDC.64 R4, c[0x0][0x588] ;  /* 0x00016200ff047b82 */ /* 0x000e640000000a00 */
[----:B-1----:R-:W2:Y:S06]  /*01c0*/  LDG.E.U16 R4, desc[UR6][R4.64] ;  /* 0x0000000604047981 */ /* 0x002eac000c1e1500 */
[----:B0-----:R-:W0:Y:S01]  /*01d0*/  LDC.64 R6, c[0x0][0x580] ;  /* 0x00016000ff067b82 */ /* 0x001e220000000a00 */
[----:B------:R-:W-:Y:S02]  /*01e0*/  ISETP.GT.U32.AND P0, PT, R0, 0xe, PT ;  /* 0x0000000e0000780c */ /* 0x000fe40003f04070 */
[----:B------:R-:W-:-:S02]  /*01f0*/  IADD3 R3, PT, PT, R3, 0x80, RZ ;  /* 0x0000008003037810 */ /* 0x000fc40007ffe0ff */
[----:B--2---:R-:W-:-:S04]  /*0200*/  PRMT R11, R4, 0x9910, RZ ;  /* 0x00009910040b7816 */ /* 0x004fc800000000ff */
[----:B------:R-:W-:-:S05]  /*0210*/  SHF.R.S32.HI R9, RZ, 0xf, R11 ;  /* 0x0000000fff097819 */ /* 0x000fca000001140b */
[----:B------:R-:W-:-:S05]  /*0220*/  @!P0 SHF.R.S32.HI R9, RZ, R0, R11 ;  /* 0x00000000ff098219 */ /* 0x000fca000001140b */
[----:B0-----:R0:W-:Y:S02]  /*0230*/  STG.E.U16 desc[UR6][R6.64], R9 ;  /* 0x0000000906007986 */ /* 0x0011e4000c101506 */
.L_x_1450:
[----:B------:R-:W-:-:S13]  /*0240*/  ISETP.GE.AND P0, PT, R3, UR4, PT ;  /* 0x0000000403007c0c */ /* 0x000fda000bf06270 */
[----:B------:R-:W-:Y:S05]  /*0250*/  @P0 BREAK.RELIABLE B1 ;  /* 0x0000000000010942 */ /* 0x000fea0003800100 */
[----:B------:R-:W-:Y:S05]  /*0260*/  @P0 BRA `(.L_x_1451) ;  /* 0x0000000000280947 */ /* 0x000fea0003800000 */
[----:B------:R-:W-:Y:S05]  /*0270*/  BSYNC.RELIABLE B1 ;  /* 0x0000000000017941 */ /* 0x000fea0003800100 */
.L_x_1449:
[----:B------:R-:W1:Y:S02]  /*0280*/  LDC.64 R4, c[0x0][0x588] ;  /* 0x00016200ff047b82 */ /* 0x000e640000000a00 */
[----:B-1----:R-:W2:Y:S06]  /*0290*/  LDG.E.U16 R4, desc[UR6][R4.64] ;  /* 0x0000000604047981 */ /* 0x002eac000c1e1500 */
[----:B0-----:R-:W0:Y:S01]  /*02a0*/  LDC.64 R6, c[0x0][0x580] ;  /* 0x00016000ff067b82 */ /* 0x001e220000000a00 */
[----:B----4-:R-:W-:Y:S02]  /*02b0*/  ISETP.GT.U32.AND P0, PT, R0, 0xe, PT ;  /* 0x0000000e0000780c */ /* 0x010fe40003f04070 */
[----:B------:R-:W-:-:S02]  /*02c0*/  IADD3 R3, PT, PT, R3, 0x80, RZ ;  /* 0x0000008003037810 */ /* 0x000fc40007ffe0ff */
[----:B--2---:R-:W-:-:S04]  /*02d0*/  PRMT R11, R4, 0x9910, RZ ;  /* 0x00009910040b7816 */ /* 0x004fc800000000ff */
[----:B------:R-:W-:-:S05]  /*02e0*/  SHF.R.S32.HI R9, RZ, 0xf, R11 ;  /* 0x0000000fff097819 */ /* 0x000fca000001140b */
[----:B------:R-:W-:-:S05]  /*02f0*/  @!P0 SHF.R.S32.HI R9, RZ, R0, R11 ;  /* 0x00000000ff098219 */ /* 0x000fca000001140b */
[----:B0-----:R1:W-:Y:S02]  /*0300*/  STG.E.U16 desc[UR6][R6.64], R9 ;  /* 0x0000000906007986 */ /* 0x0013e4000c101506 */
.L_x_1451:
[----:B------:R-:W-:Y:S05]  /*0310*/  BSYNC.RECONVERGENT B0 ;  /* 0x0000000000007941 */ /* 0x000fea0003800200 */
.L_x_1448:
[----:B------:R-:W-:Y:S05]  /*0320*/  WARPSYNC.ALL ;  /* 0x0000000000007948 */ /* 0x000fea0003800000 */
[----:B------:R-:W-:-:S13]  /*0330*/  ISETP.GE.AND P0, PT, R3, UR4, PT ;  /* 0x0000000403007c0c */ /* 0x000fda000bf06270 */
[----:B------:R-:W-:Y:S05]  /*0340*/  @P0 EXIT ;  /* 0x000000000000094d */ /* 0x000fea0003800000 */
[----:B------:R-:W2:Y:S02]  /*0350*/  LDC.64 R2, c[0x0][0x588] ;  /* 0x00016200ff027b82 */ /* 0x000ea40000000a00 */
[----:B--2---:R-:W0:Y:S06]  /*0360*/  LDG.E.U16 R2, desc[UR6][R2.64] ;  /* 0x0000000602027981 */ /* 0x004e2c000c1e1500 */
[----:B------:R-:W2:Y:S01]  /*0370*/  LDC.64 R4, c[0x0][0x580] ;  /* 0x00016000ff047b82 */ /* 0x000ea20000000a00 */
[----:B----4-:R-:W-:Y:S02]  /*0380*/  ISETP.GT.U32.AND P0, PT, R0, 0xe, PT ;  /* 0x0000000e0000780c */ /* 0x010fe40003f04070 */
[----:B01----:R-:W-:-:S04]  /*0390*/  PRMT R9, R2, 0x9910, RZ ;  /* 0x0000991002097816 */ /* 0x003fc800000000ff */
[----:B------:R-:W-:-:S07]  /*03a0*/  SHF.R.S32.HI R7, RZ, 0xf, R9 ;  /* 0x0000000fff077819 */ /* 0x000fce0000011409 */
[----:B------:R-:W-:-:S05]  /*03b0*/  @!P0 SHF.R.S32.HI R7, RZ, R0, R9 ;  /* 0x00000000ff078219 */ /* 0x000fca0000011409 */
[----:B--2---:R-:W-:Y:S01]  /*03c0*/  STG.E.U16 desc[UR6][R4.64], R7 ;  /* 0x0000000704007986 */ /* 0x004fe2000c101506 */
[----:B------:R-:W-:Y:S05]  /*03d0*/  EXIT ;  /* 0x000000000000794d */ /* 0x000fea0003800000 */
.L_x_1447:
        /* <DEDUP_REMOVED lines=9> */
[----:B------:R-:W-:Y:S01]  /*0470*/  MOV R7, R3 ;  /* 0x0000000300077202 */ /* 0x000fe20000000f00 */
[----:B------:R-:W-:Y:S01]  /*0480*/  IMAD.MOV.U32 R6, RZ, RZ, RZ ;  /* 0x000000ffff067224 */ /* 0x000fe200078e00ff */
[----:B------:R-:W-:Y:S01]  /*0490*/  ISETP.NE.AND P0, PT, R4, RZ, PT ;  /* 0x000000ff0400720c */ /* 0x000fe20003f05270 */
[----:B------:R-:W1:Y:S01]  /*04a0*/  LDCU UR5, c[0x0][0x38c] ;  /* 0x00007180ff0577ac */ /* 0x000e620008000800 */
[----:B------:R-:W2:Y:S01]  /*04b0*/  LDCU.64 UR10, c[0x0][0x4b8] ;  /* 0x00009700ff0a77ac */ /* 0x000ea20008000a00 */
[----:B0-----:R-:W-:-:S05]  /*04c0*/  IMAD.HI.U32 R8, R3, UR8, R6 ;  /* 0x0000000803087c27 */ /* 0x001fca000f8e0006 */
[----:B------:R-:W-:-:S04]  /*04d0*/  SHF.R.U32.HI R9, RZ, UR9, R8 ;  /* 0x00000009ff097c19 */ /* 0x000fc80008011608 */
[----:B------:R-:W-:-:S05]  /*04e0*/  IADD3 R6, PT, PT, -R9, RZ, RZ ;  /* 0x000000ff09067210 */ /* 0x000fca0007ffe1ff */
[----:B-1----:R-:W-:-:S04]  /*04f0*/  IMAD R6, R6, UR5, R3 ;  /* 0x0000000506067c24 */ /* 0x002fc8000f8e0203 */
[C---:B--2---:R-:W-:Y:S02]  /*0500*/  IMAD R5, R6.reuse, UR10, RZ ;  /* 0x0000000a06057c24 */ /* 0x044fe4000f8e02ff */
[----:B------:R-:W-:Y:S01]  /*0510*/  IMAD R6, R6, UR11, RZ ;  /* 0x0000000b06067c24 */ /* 0x000fe2000f8e02ff */
[----:B------:R-:W-:Y:S06]  /*0520*/  @!P0 BRA `(.L_x_1455) ;  /* 0x0000001000748947 */ /* 0x000fec0003800000 */
[----:B------:R-:W0:Y:S01]  /*0530*/  LDCU.64 UR8, c[0x0][0x398] ;  /* 0x00007300ff0877ac */ /* 0x000e220008000a00 */
[----:B------:R-:W-:Y:S01]  /*0540*/  HFMA2 R8, -RZ, RZ, 0, 0 ;  /* 0x00000000ff087431 */ /* 0x000fe200000001ff */
[----:B------:R-:W-:Y:S01]  /*0550*/  ISETP.NE.AND P0, PT, R2, 0x2, PT ;  /* 0x000000020200780c */ /* 0x000fe20003f05270 */
[----:B------:R-:W1:Y:S01]  /*0560*/  LDCU UR5, c[0x0][0x3a0] ;  /* 0x00007400ff0577ac */ /* 0x000e620008000800 */
[----:B------:R-:W2:Y:S02]  /*0570*/  LDCU.64 UR10, c[0x0][0x4c0] ;  /* 0x00009800ff0a77ac */ /* 0x000ea40008000a00 */
[----:B0-----:R-:W-:-:S05]  /*0580*/  IMAD.HI.U32 R10, R9, UR9, R8 ;  /* 0x00000009090a7c27 */ /* 0x001fca000f8e0008 */
[----:B-1----:R-:W-:-:S04]  /*0590*/  SHF.R.U32.HI R11, RZ, UR5, R10 ;  /* 0x00000005ff0b7c19 */ /* 0x002fc8000801160a */
[----:B------:R-:W-:-:S05]  /*05a0*/  IADD3 R8, PT, PT, -R11, RZ, RZ ;  /* 0x000000ff0b087210 */ /* 0x000fca0007ffe1ff */
[----:B------:R-:W-:-:S04]  /*05b0*/  IMAD R8, R8, UR8, R9 ;  /* 0x0000000808087c24 */ /* 0x000fc8000f8e0209 */
[C---:B--2---:R-:W-:Y:S02]  /*05c0*/  IMAD R5, R8.reuse, UR10, R5 ;  /* 0x0000000a08057c24 */ /* 0x044fe4000f8e0205 */
[----:B------:R-:W-:Y:S01]  /*05d0*/  IMAD R6, R8, UR11, R6 ;  /* 0x0000000b08067c24 */ /* 0x000fe2000f8e0206 */
[----:B------:R-:W-:Y:S06]  /*05e0*/  @!P0 BRA `(.L_x_1455) ;  /* 0x0000001000448947 */ /* 0x000fec0003800000 */
[----:B------:R-:W0:Y:S01]  /*05f0*/  LDCU.64 UR8, c[0x0][0x3a8] ;  /* 0x00007500ff0877ac */ /* 0x000e220008000a00 */
[----:B------:R-:W-:Y:S02]  /*0600*/  MOV R10, RZ ;  /* 0x000000ff000a7202 */ /* 0x000fe40000000f00 */
[----:B------:R-:W-:Y:S01]  /*0610*/  ISETP.NE.AND P0, PT, R2, 0x3, PT ;  /* 0x000000030200780c */ /* 0x000fe20003f05270 */
[----:B------:R-:W1:Y:S01]  /*0620*/  LDCU UR5, c[0x0][0x3a4] ;  /* 0x00007480ff0577ac */ /* 0x000e620008000800 */
[----:B------:R-:W2:Y:S01]  /*0630*/  LDCU.64 UR10, c[0x0][0x4c8] ;  /* 0x00009900ff0a77ac */ /* 0x000ea20008000a00 */
[----:B0-----:R-:W-:-:S05]  /*0640*/  IMAD.HI.U32 R8, R11, UR8, R10 ;  /* 0x000000080b087c27 */ /* 0x001fca000f8e000a */
[----:B------:R-:W-:-:S05]  /*0650*/  SHF.R.U32.HI R9, RZ, UR9, R8 ;  /* 0x00000009ff097c19 */ /* 0x000fca0008011608 */
[----:B------:R-:W-:-:S04]  /*0660*/  IMAD.MOV R10, RZ, RZ, -R9 ;  /* 0x000000ffff0a7224 */ /* 0x000fc800078e0a09 */
[----:B-1----:R-:W-:-:S04]  /*0670*/  IMAD R10, R10, UR5, R11 ;  /* 0x000000050a0a7c24 */ /* 0x002fc8000f8e020b */
        /* <DEDUP_REMOVED lines=16> */
[----:B------:R-:W-:Y:S01]  /*0780*/  HFMA2 R10, -RZ, RZ, 0, 0 ;  /* 0x00000000ff0a7431 */ /* 0x000fe200000001ff */
[----:B------:R-:W-:Y:S01]  /*0790*/  ISETP.NE.AND P0, PT, R2, 0x5, PT ;  /* 0x000000050200780c */ /* 0x000fe20003f05270 */
[----:B------:R-:W1:Y:S01]  /*07a0*/  LDCU UR5, c[0x0][0x3bc] ;  /* 0x00007780ff0577ac */ /* 0x000e620008000800 */
[----:B------:R-:W2:Y:S02]  /*07b0*/  LDCU.64 UR10, c[0x0][0x4d8] ;  /* 0x00009b00ff0a77ac */ /* 0x000ea40008000a00 */
[----:B0-----:R-:W-:-:S05]  /*07c0*/  IMAD.HI.U32 R8, R11, UR8, R10 ;  /* 0x000000080b087c27 */ /* 0x001fca000f8e000a */
[----:B------:R-:W-:-:S04]  /*07d0*/  SHF.R.U32.HI R9, RZ, UR9, R8 ;  /* 0x00000009ff097c19 */ /* 0x000fc80008011608 */
[----:B------:R-:W-:-:S05]  /*07e0*/  IADD3 R10, PT, PT, -R9, RZ, RZ ;  /* 0x000000ff090a7210 */ /* 0x000fca0007ffe1ff */
        /* <DEDUP_REMOVED lines=10> */
[----:B-1----:R-:W-:-:S05]  /*0890*/  SHF.R.U32.HI R11, RZ, UR5, R10 ;  /* 0x00000005ff0b7c19 */ /* 0x002fca000801160a */
[----:B------:R-:W-:-:S04]  /*08a0*/  IMAD.MOV R8, RZ, RZ, -R11 ;  /* 0x000000ffff087224 */ /* 0x000fc800078e0a0b */
        /* <DEDUP_REMOVED lines=208> */
[----:B------:R-:W-:Y:S01]  /*15b0*/  ISETP.NE.AND P0, PT, R2, 0x18, PT ;  /* 0x000000180200780c */ /* 0x000fe20003f05270 */
[----:B------:R-:W0:Y:S01]  /*15c0*/  LDCU.64 UR8, c[0x0][0x4a0] ;  /* 0x00009400ff0877ac */ /* 0x000e220008000a00 */
[----:B------:R-:W-:Y:S01]  /*15d0*/  MOV R8, RZ ;  /* 0x000000ff00087202 */ /* 0x000fe20000000f00 */
[----:B------:R-:W1:Y:S01]  /*15e0*/  LDCU UR5, c[0x0][0x4a8] ;  /* 0x00009500ff0577ac */ /* 0x000e620008000800 */
[----:B------:R-:W2:Y:S09]  /*15f0*/  LDCU.64 UR10, c[0x0][0x570] ;  /* 0x0000ae00ff0a77ac */ /* 0x000eb20008000a00 */
[----:B------:R-:W3:Y:S01]  /*1600*/  @P0 LDC.64 R16, c[0x0][0x4b0] ;  /* 0x00012c00ff100b82 */ /* 0x000ee20000000a00 */
[----:B0-----:R-:W-:-:S07]  /*1610*/  IMAD.HI.U32 R12, R9, UR9, R8 ;  /* 0x00000009090c7c27 */ /* 0x001fce000f8e0008 */
[----:B------:R-:W0:Y:S01]  /*1620*/  @P0 LDC R14, c[0x0][0x4ac] ;  /* 0x00012b00ff0e0b82 */ /* 0x000e220000000800 */
[----:B-1----:R-:W-:Y:S01]  /*1630*/  SHF.R.U32.HI R13, RZ, UR5, R12 ;  /* 0x00000005ff0d7c19 */ /* 0x002fe2000801160c */
[----:B------:R-:W-:-:S03]  /*1640*/  @P0 IMAD.MOV.U32 R12, RZ, RZ, RZ ;  /* 0x000000ffff0c0224 */ /* 0x000fc600078e00ff */
[----:B------:R-:W-:-:S03]  /*1650*/  IADD3 R15, PT, PT, -R13, RZ, RZ ;  /* 0x000000ff0d0f7210 */ /* 0x000fc60007ffe1ff */
[----:B------:R-:W1:Y:S01]  /*1660*/  @P0 LDC.64 R10, c[0x0][0x578] ;  /* 0x00015e00ff0a0b82 */ /* 0x000e620000000a00 */
[----:B---3--:R-:W-:-:S05]  /*1670*/  @P0 IMAD.HI.U32 R8, R13, R16, R12 ;  /* 0x000000100d080227 */ /* 0x008fca00078e000c */
[----:B------:R-:W-:Y:S01]  /*1680*/  @P0 SHF.R.U32.HI R7, RZ, R17, R8 ;  /* 0x00000011ff070219 */ /* 0x000fe20000011608 */
[----:B------:R-:W-:-:S03]  /*1690*/  IMAD R8, R15, UR8, R9 ;  /* 0x000000080f087c24 */ /* 0x000fc6000f8e0209 */
[----:B------:R-:W-:Y:S01]  /*16a0*/  @P0 IADD3 R7, PT, PT, -R7, RZ, RZ ;  /* 0x000000ff07070210 */ /* 0x000fe20007ffe1ff */
[C---:B--2---:R-:W-:Y:S02]  /*16b0*/  IMAD R5, R8.reuse, UR10, R5 ;  /* 0x0000000a08057c24 */ /* 0x044fe4000f8e0205 */
[----:B------:R-:W-:Y:S02]  /*16c0*/  IMAD R6, R8, UR11, R6 ;  /* 0x0000000b08067c24 */ /* 0x000fe4000f8e0206 */
[----:B0-----:R-:W-:-:S04]  /*16d0*/  @P0 IMAD R12, R7, R14, R13 ;  /* 0x0000000e070c0224 */ /* 0x001fc800078e020d */
[C---:B-1----:R-:W-:Y:S02]  /*16e0*/  @P0 IMAD R5, R12.reuse, R10, R5 ;  /* 0x0000000a0c050224 */ /* 0x042fe400078e0205 */
[----:B------:R-:W-:-:S07]  /*16f0*/  @P0 IMAD R6, R12, R11, R6 ;  /* 0x0000000b0c060224 */ /* 0x000fce00078e0206 */
.L_x_1455:
[----:B------:R-:W0:Y:S02]  /*1700*/  LDCU.128 UR8, c[0x0][0x580] ;  /* 0x0000b000ff0877ac */ /* 0x000e240008000c00 */
[----:B0-----:R-:W-:-:S04]  /*1710*/  IADD3 R6, P0, PT, R6, UR10, RZ ;  /* 0x0000000a06067c10 */ /* 0x001fc8000ff1e0ff */
[----:B------:R-:W-:-:S05]  /*1720*/  IADD3.X R7, PT, PT, RZ, UR11, RZ, P0, !PT ;  /* 0x0000000bff077c10 */ /* 0x000fca00087fe4ff */
[----:B------:R-:W2:Y:S01]  /*1730*/  LDG.E.U16 R6, desc[UR6][R6.64] ;  /* 0x0000000606067981 */ /* 0x000ea2000c1e1500 */
[----:B----4-:R-:W-:Y:S02]  /*1740*/  ISETP.GT.U32.AND P1, PT, R0, 0xe, PT ;  /* 0x0000000e0000780c */ /* 0x010fe40003f24070 */
[----:B------:R-:W-:Y:S02]  /*1750*/  IADD3 R8, P0, PT, R5, UR8, RZ ;  /* 0x0000000805087c10 */ /* 0x000fe4000ff1e0ff */
[----:B------:R-:W-:Y:S02]  /*1760*/  IADD3 R3, PT, PT, R3, 0x80, RZ ;  /* 0x0000008003037810 */ /* 0x000fe40007ffe0ff */
[----:B------:R-:W-:Y:S02]  /*1770*/  IADD3.X R9, PT, PT, RZ, UR9, RZ, P0, !PT ;  /* 0x00000009ff097c10 */ /* 0x000fe400087fe4ff */
[----:B------:R-:W-:-:S13]  /*1780*/  ISETP.GE.AND P0, PT, R3, UR4, PT ;  /* 0x0000000403007c0c */ /* 0x000fda000bf06270 */
[----:B------:R-:W-:Y:S05]  /*1790*/  @P0 BREAK.RELIABLE B1 ;  /* 0x0000000000010942 */ /* 0x000fea0003800100 */
[----:B--2---:R-:W-:-:S04]  /*17a0*/  PRMT R11, R6, 0x9910, RZ ;  /* 0x00009910060b7816 */ /* 0x004fc800000000ff */
[--C-:B------:R-:W-:Y:S02]  /*17b0*/  SHF.R.S32.HI R5, RZ, 0xf, R11.reuse ;  /* 0x0000000fff057819 */ /* 0x100fe4000001140b */
[----:B------:R-:W-:-:S05]  /*17c0*/  @!P1 SHF.R.S32.HI R5, RZ, R0, R11 ;  /* 0x00000000ff059219 */ /* 0x000fca000001140b */
[----:B------:R0:W-:Y:S01]  /*17d0*/  STG.E.U16 desc[UR6][R8.64], R5 ;  /* 0x0000000508007986 */ /* 0x0001e2000c101506 */
        /* <DEDUP_REMOVED lines=286> */
[----:B-1----:R-:W-:Y:S02]  /*29c0*/  SHF.R.U32.HI R13, RZ, UR5, R12 ;  /* 0x00000005ff0d7c19 */ /* 0x002fe4000801160c */
[----:B------:R-:W-:-:S05]  /*29d0*/  @P0 MOV R12, RZ ;  /* 0x000000ff000c0202 */ /* 0x000fca0000000f00 */
[----:B------:R-:W1:Y:S01]  /*29e0*/  @P0 LDC.64 R10, c[0x0][0x578] ;  /* 0x00015e00ff0a0b82 */ /* 0x000e620000000a00 */
[--C-:B------:R-:W-:Y:S02]  /*29f0*/  IMAD.MOV R15, RZ, RZ, -R13.reuse ;  /* 0x000000ffff0f7224 */ /* 0x100fe400078e0a0d */
        /* <DEDUP_REMOVED lines=9> */
.L_x_1457:
[----:B------:R-:W0:Y:S02]  /*2a90*/  LDCU.128 UR8, c[0x0][0x580] ;  /* 0x0000b000ff0877ac */ /* 0x000e240008000c00 */
[----:B0-----:R-:W-:-:S04]  /*2aa0*/  IADD3 R6, P0, PT, R6, UR10, RZ ;  /* 0x0000000a06067c10 */ /* 0x001fc8000ff1e0ff */
[----:B------:R-:W-:-:S05]  /*2ab0*/  IADD3.X R7, PT, PT, RZ, UR11, RZ, P0, !PT ;  /* 0x0000000bff077c10 */ /* 0x000fca00087fe4ff */
[----:B------:R-:W2:Y:S01]  /*2ac0*/  LDG.E.U16 R6, desc[UR6][R6.64] ;  /* 0x0000000606067981 */ /* 0x000ea2000c1e1500 */
[----:B------:R-:W-:Y:S02]  /*2ad0*/  ISETP.GT.U32.AND P1, PT, R0, 0xe, PT ;  /* 0x0000000e0000780c */ /* 0x000fe40003f24070 */
[----:B------:R-:W-:Y:S02]  /*2ae0*/  IADD3 R8, P0, PT, R5, UR8, RZ ;  /* 0x0000000805087c10 */ /* 0x000fe4000ff1e0ff */
[----:B------:R-:W-:Y:S02]  /*2af0*/  IADD3 R3, PT, PT, R3, 0x80, RZ ;  /* 0x0000008003037810 */ /* 0x000fe40007ffe0ff */
[----:B------:R-:W-:Y:S02]  /*2b00*/  IADD3.X R9, PT, PT, RZ, UR9, RZ, P0, !PT ;  /* 0x00000009ff097c10 */ /* 0x000fe400087fe4ff */
[----:B--2---:R-:W-:-:S04]  /*2b10*/  PRMT R11, R6, 0x9910, RZ ;  /* 0x00009910060b7816 */ /* 0x004fc800000000ff */
[--C-:B------:R-:W-:Y:S02]  /*2b20*/  SHF.R.S32.HI R5, RZ, 0xf, R11.reuse ;  /* 0x0000000fff057819 */ /* 0x100fe4000001140b */
[----:B------:R-:W-:-:S05]  /*2b30*/  @!P1 SHF.R.S32.HI R5, RZ, R0, R11 ;  /* 0x00000000ff059219 */ /* 0x000fca000001140b */
[----:B------:R0:W-:Y:S02]  /*2b40*/  STG.E.U16 desc[UR6][R8.64], R5 ;  /* 0x0000000508007986 */ /* 0x0001e4000c101506 */
.L_x_1454:
[----:B------:R-:W-:-:S13]  /*2b50*/  ISETP.GE.AND P0, PT, R3, UR4, PT ;  /* 0x0000000403007c0c */ /* 0x000fda000bf06270 */
[----:B------:R-:W-:Y:S05]  /*2b60*/  @P0 BREAK.RELIABLE B1 ;  /* 0x0000000000010942 */ /* 0x000fea0003800100 */
[----:B------:R-:W-:Y:S05]  /*2b70*/  @P0 BRA `(.L_x_1456) ;  /* 0x0000001000dc0947 */ /* 0x000fea0003800000 */
[----:B------:R-:W-:Y:S05]  /*2b80*/  BSYNC.RELIABLE B1 ;  /* 0x0000000000017941 */ /* 0x000fea0003800100 */
.L_x_1453:
[----:B------:R-:W0:Y:S01]  /*2b90*/  LDCU.64 UR8, c[0x0][0x390] ;  /* 0x00007200ff0877ac */ /* 0x000e220008000a00 */
[----:B------:R-:W-:Y:S02]  /*2ba0*/  MOV R6, RZ ;  /* 0x000000ff00067202 */ /* 0x000fe40000000f00 */
[----:B------:R-:W-:Y:S01]  /*2bb0*/  MOV R7, R3 ;  /* 0x0000000300077202 */ /* 0x000fe20000000f00 */
[----:B------:R-:W1:Y:S01]  /*2bc0*/  LDCU UR5, c[0x0][0x38c] ;  /* 0x00007180ff0577ac */ /* 0x000e620008000800 */
[----:B------:R-:W-:Y:S01]  /*2bd0*/  ISETP.NE.AND P0, PT, R4, RZ, PT ;  /* 0x000000ff0400720c */ /* 0x000fe20003f05270 */
[----:B------:R-:W2:Y:S01]  /*2be0*/  LDCU.64 UR10, c[0x0][0x4b8] ;  /* 0x00009700ff0a77ac */ /* 0x000ea20008000a00 */
[----:B0-----:R-:W-:-:S05]  /*2bf0*/  IMAD.HI.U32 R8, R3, UR8, R6 ;  /* 0x0000000803087c27 */ /* 0x001fca000f8e0006 */
[----:B------:R-:W-:-:S05]  /*2c00*/  SHF.R.U32.HI R9, RZ, UR9, R8 ;  /* 0x00000009ff097c19 */ /* 0x000fca0008011608 */
[----:B------:R-:W-:-:S04]  /*2c10*/  IMAD.MOV R6, RZ, RZ, -R9 ;  /* 0x000000ffff067224 */ /* 0x000fc800078e0a09 */
        /* <DEDUP_REMOVED lines=41> */
[----:B------:R-:W-:Y:S01]  /*2eb0*/  IMAD.MOV.U32 R10, RZ, RZ, RZ ;  /* 0x000000ffff0a7224 */ /* 0x000fe200078e00ff */
        /* <DEDUP_REMOVED lines=235> */
[----:B------:R-:W-:Y:S02]  /*3d70*/  @P0 MOV R12, RZ ;  /* 0x000000ff000c0202 */ /* 0x000fe40000000f00 */
        /* <DEDUP_REMOVED lines=11> */
.L_x_1458:
[----:B------:R-:W0:Y:S02]  /*3e30*/  LDCU.128 UR8, c[0x0][0x580] ;  /* 0x0000b000ff0877ac */ /* 0x000e240008000c00 */
[----:B0-----:R-:W-:-:S05]  /*3e40*/  IADD3 R6, P0, PT, R6, UR10, RZ ;  /* 0x0000000a06067c10 */ /* 0x001fca000ff1e0ff */
[----:B------:R-:W-:-:S05]  /*3e50*/  IMAD.X R7, RZ, RZ, UR11, P0 ;  /* 0x0000000bff077e24 */ /* 0x000fca00080e06ff */
[----:B------:R-:W2:Y:S01]  /*3e60*/  LDG.E.U16 R6, desc[UR6][R6.64] ;  /* 0x0000000606067981 */ /* 0x000ea2000c1e1500 */
[----:B----4-:R-:W-:Y:S02]  /*3e70*/  ISETP.GT.U32.AND P1, PT, R0, 0xe, PT ;  /* 0x0000000e0000780c */ /* 0x010fe40003f24070 */
[----:B------:R-:W-:Y:S02]  /*3e80*/  IADD3 R8, P0, PT, R5, UR8, RZ ;  /* 0x0000000805087c10 */ /* 0x000fe4000ff1e0ff */
[----:B------:R-:W-:Y:S02]  /*3e90*/  IADD3 R3, PT, PT, R3, 0x80, RZ ;  /* 0x0000008003037810 */ /* 0x000fe40007ffe0ff */
[----:B------:R-:W-:Y:S02]  /*3ea0*/  IADD3.X R9, PT, PT, RZ, UR9, RZ, P0, !PT ;  /* 0x00000009ff097c10 */ /* 0x000fe400087fe4ff */
[----:B--2---:R-:W-:-:S04]  /*3eb0*/  PRMT R11, R6, 0x9910, RZ ;  /* 0x00009910060b7816 */ /* 0x004fc800000000ff */
[--C-:B------:R-:W-:Y:S02]  /*3ec0*/  SHF.R.S32.HI R5, RZ, 0xf, R11.reuse ;  /* 0x0000000fff057819 */ /* 0x100fe4000001140b */
[----:B------:R-:W-:-:S05]  /*3ed0*/  @!P1 SHF.R.S32.HI R5, RZ, R0, R11 ;  /* 0x00000000ff059219 */ /* 0x000fca000001140b */
[----:B------:R1:W-:Y:S02]  /*3ee0*/  STG.E.U16 desc[UR6][R8.64], R5 ;  /* 0x0000000508007986 */ /* 0x0003e4000c101506 */
.L_x_1456:
[----:B------:R-:W-:Y:S05]  /*3ef0*/  BSYNC.RECONVERGENT B0 ;  /* 0x0000000000007941 */ /* 0x000fea0003800200 */
.L_x_1452:
[----:B------:R-:W-:Y:S05]  /*3f00*/  WARPSYNC.ALL ;  /* 0x0000000000007948 */ /* 0x000fea0003800000 */
[----:B------:R-:W-:-:S13]  /*3f10*/  ISETP.GE.AND P0, PT, R3, UR4, PT ;  /* 0x0000000403007c0c */ /* 0x000fda000bf06270 */
[----:B------:R-:W-:Y:S05]  /*3f20*/  @P0 EXIT ;  /* 0x000000000000094d */ /* 0x000fea0003800000 */
[----:B------:R-:W2:Y:S01]  /*3f30*/  LDCU.64 UR4, c[0x0][0x390] ;  /* 0x00007200ff0477ac */ /* 0x000ea20008000a00 */
[----:B------:R-:W-:Y:S02]  /*3f40*/  MOV R6, RZ ;  /* 0x000000ff00067202 */ /* 0x000fe40000000f00 */
[----:B------:R-:W-:Y:S01]  /*3f50*/  MOV R7, R3 ;  /* 0x0000000300077202 */ /* 0x000fe20000000f00 */
[----:B------:R-:W3:Y:S01]  /*3f60*/  LDCU UR8, c[0x0][0x38c] ;  /* 0x00007180ff0877ac */ /* 0x000ee20008000800 */
[----:B------:R-:W-:Y:S01]  /*3f70*/  ISETP.NE.AND P0, PT, R4, RZ, PT ;  /* 0x000000ff0400720c */ /* 0x000fe20003f05270 */
[----:B------:R-:W5:Y:S01]  /*3f80*/  LDCU.64 UR10, c[0x0][0x4b8] ;  /* 0x00009700ff0a77ac */ /* 0x000f620008000a00 */
[----:B--2---:R-:W-:-:S05]  /*3f90*/  IMAD.HI.U32 R6, R3, UR4, R6 ;  /* 0x0000000403067c27 */ /* 0x004fca000f8e0006 */
[----:B------:R-:W-:-:S04]  /*3fa0*/  SHF.R.U32.HI R7, RZ, UR5, R6 ;  /* 0x00000005ff077c19 */ /* 0x000fc80008011606 */
[----:B01----:R-:W-:-:S05]  /*3fb0*/  IADD3 R8, PT, PT, -R7, RZ, RZ ;  /* 0x000000ff07087210 */ /* 0x003fca0007ffe1ff */
[----:B---3--:R-:W-:-:S04]  /*3fc0*/  IMAD R4, R8, UR8, R3 ;  /* 0x0000000808047c24 */ /* 0x008fc8000f8e0203 */
[C---:B-----5:R-:W-:Y:S02]  /*3fd0*/  IMAD R3, R4.reuse, UR10, RZ ;  /* 0x0000000a04037c24 */ /* 0x060fe4000f8e02ff */
        /* <DEDUP_REMOVED lines=266> */
[----:B------:R-:W-:Y:S01]  /*5080*/  ISETP.NE.AND P0, PT, R2, 0x18, PT ;  /* 0x000000180200780c */ /* 0x000fe20003f05270 */
[----:B------:R-:W0:Y:S01]  /*5090*/  LDCU.64 UR8, c[0x0][0x4a0] ;  /* 0x00009400ff0877ac */ /* 0x000e220008000a00 */
[----:B------:R-:W-:Y:S01]  /*50a0*/  MOV R6, RZ ;  /* 0x000000ff00067202 */ /* 0x000fe20000000f00 */
[----:B------:R-:W1:Y:S10]  /*50b0*/  LDCU UR4, c[0x0][0x4a8] ;  /* 0x00009500ff0477ac */ /* 0x000e740008000800 */
[----:B------:R-:W2:Y:S01]  /*50c0*/  @P0 LDC.64 R12, c[0x0][0x4b0] ;  /* 0x00012c00ff0c0b82 */ /* 0x000ea20000000a00 */
[----:B0-----:R-:W-:-:S07]  /*50d0*/  IMAD.HI.U32 R10, R7, UR9, R6 ;  /* 0x00000009070a7c27 */ /* 0x001fce000f8e0006 */
[----:B------:R-:W0:Y:S01]  /*50e0*/  @P0 LDC R5, c[0x0][0x4ac] ;  /* 0x00012b00ff050b82 */ /* 0x000e220000000800 */
[----:B-1----:R-:W-:Y:S01]  /*50f0*/  SHF.R.U32.HI R11, RZ, UR4, R10 ;  /* 0x00000004ff0b7c19 */ /* 0x002fe2000801160a */
[----:B------:R-:W1:Y:S01]  /*5100*/  LDCU.64 UR4, c[0x0][0x570] ;  /* 0x0000ae00ff0477ac */ /* 0x000e620008000a00 */
[----:B------:R-:W-:Y:S02]  /*5110*/  @P0 MOV R10, RZ ;  /* 0x000000ff000a0202 */ /* 0x000fe40000000f00 */
[----:B------:R-:W-:-:S03]  /*5120*/  IADD3 R6, PT, PT, -R11, RZ, RZ ;  /* 0x000000ff0b067210 */ /* 0x000fc60007ffe1ff */
[----:B------:R-:W3:Y:S02]  /*5130*/  @P0 LDC.64 R8, c[0x0][0x578] ;  /* 0x00015e00ff080b82 */ /* 0x000ee40000000a00 */
[----:B------:R-:W-:Y:S02]  /*5140*/  IMAD R6, R6, UR8, R7 ;  /* 0x0000000806067c24 */ /* 0x000fe4000f8e0207 */
[----:B--2---:R-:W-:-:S05]  /*5150*/  @P0 IMAD.HI.U32 R2, R11, R12, R10 ;  /* 0x0000000c0b020227 */ /* 0x004fca00078e000a */
[----:B------:R-:W-:Y:S01]  /*5160*/  @P0 SHF.R.U32.HI R2, RZ, R13, R2 ;  /* 0x0000000dff020219 */ /* 0x000fe20000011602 */
[C---:B-1----:R-:W-:Y:S02]  /*5170*/  IMAD R3, R6.reuse, UR4, R3 ;  /* 0x0000000406037c24 */ /* 0x042fe4000f8e0203 */
[----:B------:R-:W-:Y:S01]  /*5180*/  IMAD R4, R6, UR5, R4 ;  /* 0x0000000506047c24 */ /* 0x000fe2000f8e0204 */
[----:B------:R-:W-:-:S05]  /*5190*/  @P0 IADD3 R10, PT, PT, -R2, RZ, RZ ;  /* 0x000000ff020a0210 */ /* 0x000fca0007ffe1ff */
[----:B0-----:R-:W-:-:S04]  /*51a0*/  @P0 IMAD R10, R5, R10, R11 ;  /* 0x0000000a050a0224 */ /* 0x001fc800078e020b */
[C---:B---3--:R-:W-:Y:S02]  /*51b0*/  @P0 IMAD R3, R10.reuse, R8, R3 ;  /* 0x000000080a030224 */ /* 0x048fe400078e0203 */
[----:B------:R-:W-:-:S07]  /*51c0*/  @P0 IMAD R4, R10, R9, R4 ;  /* 0x000000090a040224 */ /* 0x000fce00078e0204 */
.L_x_1459:
[----:B------:R-:W0:Y:S02]  /*51d0*/  LDCU.128 UR8, c[0x0][0x580] ;  /* 0x0000b000ff0877ac */ /* 0x000e240008000c00 */
[----:B0-----:R-:W-:-:S04]  /*51e0*/  IADD3 R4, P0, PT, R4, UR10, RZ ;  /* 0x0000000a04047c10 */ /* 0x001fc8000ff1e0ff */
[----:B------:R-:W-:-:S05]  /*51f0*/  IADD3.X R5, PT, PT, RZ, UR11, RZ, P0, !PT ;  /* 0x0000000bff057c10 */ /* 0x000fca00087fe4ff */
[----:B------:R-:W2:Y:S01]  /*5200*/  LDG.E.U16 R4, desc[UR6][R4.64] ;  /* 0x0000000604047981 */ /* 0x000ea2000c1e1500 */
[----:B----4-:R-:W-:Y:S02]  /*5210*/  ISETP.GT.U32.AND P1, PT, R0, 0xe, PT ;  /* 0x0000000e0000780c */ /* 0x010fe40003f24070 */
[----:B------:R-:W-:-:S04]  /*5220*/  IADD3 R2, P0, PT, R3, UR8, RZ ;  /* 0x0000000803027c10 */ /* 0x000fc8000ff1e0ff */
[----:B------:R-:W-:Y:S02]  /*5230*/  IADD3.X R3, PT, PT, RZ, UR9, RZ, P0, !PT ;  /* 0x00000009ff037c10 */ /* 0x000fe400087fe4ff */
[----:B--2---:R-:W-:-:S04]  /*5240*/  PRMT R9, R4, 0x9910, RZ ;  /* 0x0000991004097816 */ /* 0x004fc800000000ff */
[--C-:B------:R-:W-:Y:S02]  /*5250*/  SHF.R.S32.HI R7, RZ, 0xf, R9.reuse ;  /* 0x0000000fff077819 */ /* 0x100fe40000011409 */
[----:B------:R-:W-:-:S05]  /*5260*/  @!P1 SHF.R.S32.HI R7, RZ, R0, R9 ;  /* 0x00000000ff079219 */ /* 0x000fca0000011409 */
[----:B------:R-:W-:Y:S01]  /*5270*/  STG.E.U16 desc[UR6][R2.64], R7 ;  /* 0x0000000702007986 */ /* 0x000fe2000c101506 */
[----:B------:R-:W-:Y:S05]  /*5280*/  EXIT ;  /* 0x000000000000794d */ /* 0x000fea0003800000 */
.L_x_1460:
        /* <DEDUP_REMOVED lines=15> */
.L_x_21043:


//--------------------- .text._ZN2at6native27unrolled_elementwise_kernelINS0_13BUnaryFunctorIsssZZZNS0_18rshift_kernel_cudaERNS_18TensorIteratorBaseEENKUlvE_clEvENKUlvE3_clEvEUlssE_EESt5arrayIPcLm2EELi4E23TrivialOffsetCalculatorILi1EjESD_NS0_6memory15LoadWithoutCastENSE_16StoreWithoutCastEEEviT_T0_T2_T3_T4_T5_ --------------------------
	.section	.text._ZN2at6native27unrolled_elementwise_kernelINS0_13BUnaryFunctorIsssZZZNS0_18rshift_kernel_cudaERNS_18TensorIteratorBaseEENKUlvE_clEvENKUlvE3_clEvEUlssE_EESt5arrayIPcLm2EELi4E23TrivialOffsetCalculatorILi1EjESD_NS0_6memory15LoadWithoutCastENSE_16StoreWithoutCastEEEviT_T0_T2_T3_T4_T5_,"ax",@progbits
	.align	128
        .global         _ZN2at6native27unrolled_elementwise_kernelINS0_13BUnaryFunctorIsssZZZNS0_18rshift_kernel_cudaERNS_18TensorIteratorBaseEENKUlvE_clEvENKUlvE3_clEvEUlssE_EESt5arrayIPcLm2EELi4E23TrivialOffsetCalculatorILi1EjESD_NS0_6memory15LoadWithoutCastENSE_16StoreWithoutCastEEEviT_T0_T2_T3_T4_T5_
        .type           _ZN2at6native27unrolled_elementwise_kernelINS0_13BUnaryFunctorIsssZZZNS0_18rshift_kernel_cudaERNS_18TensorIteratorBaseEENKUlvE_clEvENKUlvE3_clEvEUlssE_EESt5arrayIPcLm2EELi4E23TrivialOffsetCalculatorILi1EjESD_NS0_6memory15LoadWithoutCastENSE_16StoreWithoutCastEEEviT_T0_T2_T3_T4_T5_,@function
        .size           _ZN2at6native27unrolled_elementwise_kernelINS0_13BUnaryFunctorIsssZZZNS0_18rshift_kernel_cudaERNS_18TensorIteratorBaseEENKUlvE_clEvENKUlvE3_clEvEUlssE_EESt5arrayIPcLm2EELi4E23TrivialOffsetCalculatorILi1EjESD_NS0_6memory15LoadWithoutCastENSE_16StoreWithoutCastEEEviT_T0_T2_T3_T4_T5_,(.L_x_21044 - _ZN2at6native27unrolled_elementwise_kernelINS0_13BUnaryFunctorIsssZZZNS0_18rshift_kernel_cudaERNS_18TensorIteratorBaseEENKUlvE_clEvENKUlvE3_clEvEUlssE_EESt5arrayIPcLm2EELi4E23TrivialOffsetCalculatorILi1EjESD_NS0_6memory15LoadWithoutCastENSE_16StoreWithoutCastEEEviT_T0_T2_T3_T4_T5_)
        .other          _ZN2at6native27unrolled_elementwise_kernelINS0_13BUnaryFunctorIsssZZZNS0_18rshift_kernel_cudaERNS_18TensorIteratorBaseEENKUlvE_clEvENKUlvE3_clEvEUlssE_EESt5arrayIPcLm2EELi4E23TrivialOffsetCalculatorILi1EjESD_NS0_6memory15LoadWithoutCastENSE_16StoreWithoutCastEEEviT_T0_T2_T3_T4_T5_,@"STO_CUDA_ENTRY STV_DEFAULT"
_ZN2at6native27unrolled_elementwise_kernelINS0_13BUnaryFunctorIsssZZZNS0_18rshift_kernel_cudaERNS_18TensorIteratorBaseEENKUlvE_clEvENKUlvE3_clEvEUlssE_EESt5arrayIPcLm2EELi4E23TrivialOffsetCalculatorILi1EjESD_NS0_6memory15LoadWithoutCastENSE_16StoreWithoutCastEEEviT_T0_T2_T3_T4_T5_:
.text._ZN2at6native27unrolled_elementwise_kernelINS0_13BUnaryFunctorIsssZZZNS0_18rshift_kernel_cudaERNS_18TensorIteratorBaseEENKUlvE_clEvENKUlvE3_clEvEUlssE_EESt5arrayIPcLm2EELi4E23TrivialOffsetCalculatorILi1EjESD_NS0_6memory15LoadWithoutCastENSE_16StoreWithoutCastEEEviT_T0_T2_T3_T4_T5_:
[----:B------:R-:W-:Y:S01]  /*0000*/  LDC R1, c[0x0][0x37c] ;  /* 0x0000df00ff017b82 */ /* 0x000fe20000000800 */
[----:B------:R-:W0:Y:S07]  /*0010*/  S2R R0, SR_CTAID.X ;  /* 0x0000000000007919 */ /* 0x000e2e0000002500 */
[----:B------:R-:W0:Y:S01]  /*0020*/  LDC R3, c[0x0][0x380] ;  /* 0x0000e000ff037b82 */ /* 0x000e220000000800 */
[----:B------:R-:W1:Y:S01]  /*0030*/  LDCU.64 UR4, c[0x0][0x358] ;  /* 0x00006b00ff0477ac */ /* 0x000e620008000a00 */
[----:B------:R-:W-:Y:S01]  /*0040*/  PRMT R12, RZ, 0x7610, R12 ;  /* 0x00007610ff0c7816 */ /* 0x000fe2000000000c */
[----:B------:R-:W2:Y:S01]  /*0050*/  S2R R13, SR_TID.X ;  /* 0x00000000000d7919 */ /* 0x000ea20000002100 */
[----:B------:R-:W-:Y:S01]  /*0060*/  PRMT R14, RZ, 0x7610, R14 ;  /* 0x00007610ff0e7816 */ /* 0x000fe2000000000e */
[----:B0-----:R-:W-:-:S02]  /*0070*/  IMAD R2, R0, -0x200, R3 ;  /* 0xfffffe0000027824 */ /* 0x001fc400078e0203 */
[----:B--2---:R-:W-:-:S03]  /*0080*/  IMAD.MOV.U32 R3, RZ, RZ, R13 ;  /* 0x000000ffff037224 */ /* 0x004fc600078e000d */
[----:B------:R-:W-:-:S13]  /*0090*/  ISETP.GE.AND P0, PT, R13, R2, PT ;  /* 0x000000020d00720c */ /* 0x000fda0003f06270 */
[----:B------:R-:W-:Y:S01]  /*00a0*/  @!P0 VIADD R13, R3, 0x80 ;  /* 0x00000080030d8836 */ /* 0x000fe20000000000 */
[----:B------:R-:W0:Y:S01]  /*00b0*/  @!P0 LDC.64 R4, c[0x0][0x390] ;  /* 0x0000e400ff048b82 */ /* 0x000e220000000a00 */
[----:B------:R-:W-:-:S03]  /*00c0*/  @!P0 IMAD R15, R0, 0x200, R3 ;  /* 0x00000200000f8824 */ /* 0x000fc600078e0203 */
[----:B------:R-:W-:-:S13]  /*00d0*/  ISETP.GE.AND P1, PT, R13, R2, PT ;  /* 0x000000020d00720c */ /* 0x000fda0003f26270 */
[----:B------:R-:W-:Y:S01]  /*00e0*/  @!P1 IMAD R17, R0, 0x200, R13 ;  /* 0x0000020000119824 */ /* 0x000fe200078e020d */
[----:B------:R-:W2:Y:S01]  /*00f0*/  @!P1 LDC.64 R8, c[0x0][0x390] ;  /* 0x0000e400ff089b82 */ /* 0x000ea20000000a00 */
[----:B------:R-:W-:-:S05]  /*0100*/  @!P1 VIADD R13, R13, 0x80 ;  /* 0x000000800d0d9836 */ /* 0x000fca0000000000 */
[----:B------:R-:W-:Y:S01]  /*0110*/  ISETP.GE.AND P3, PT, R13, R2, PT ;  /* 0x000000020d00720c */ /* 0x000fe20003f66270 */
[----:B0-----:R-:W-:Y:S01]  /*0120*/  @!P0 IMAD.WIDE.U32 R4, R15, 0x2, R4 ;  /* 0x000000020f048825 */ /* 0x001fe200078e0004 */
[----:B------:R-:W-:-:S04]  /*0130*/  PRMT R15, RZ, 0x7610, R15 ;  /* 0x00007610ff0f7816 */ /* 0x000fc8000000000f */
[----:B-1----:R-:W3:Y:S07]  /*0140*/  @!P0 LDG.E.U16 R12, desc[UR4][R4.64] ;  /* 0x00000004040c8981 */ /* 0x002eee000c1e1500 */
[----:B------:R-:W-:Y:S01]  /*0150*/  @!P3 IMAD R19, R0, 0x200, R13 ;  /* 0x000002000013b824 */ /* 0x000fe200078e020d */
[----:B------:R-:W0:Y:S01]  /*0160*/  @!P3 LDC.64 R10, c[0x0][0x390] ;  /* 0x0000e400ff0abb82 */ /* 0x000e220000000a00 */
[----:B------:R-:W-:Y:S02]  /*0170*/  @!P3 VIADD R13, R13, 0x80 ;  /* 0x000000800d0db836 */ /* 0x000fe40000000000 */
[----:B--2---:R-:W-:-:S03]  /*0180*/  @!P1 IMAD.WIDE.U32 R8, R17, 0x2, R8 ;  /* 0x0000000211089825 */ /* 0x004fc600078e0008 */
[----:B------:R-:W-:-:S13]  /*0190*/  ISETP.GE.AND P2, PT, R13, R2, PT ;  /* 0x000000020d00720c */ /* 0x000fda0003f46270 */
[----:B------:R-:W1:Y:S01]  /*01a0*/  @!P2 LDC.64 R6, c[0x0][0x390] ;  /* 0x0000e400ff06ab82 */ /* 0x000e620000000a00 */
[----:B------:R-:W-:Y:S02]  /*01b0*/  @!P2 IMAD R13, R0, 0x200, R13 ;  /* 0x00000200000da824 */ /* 0x000fe400078e020d */
[----:B0-----:R-:W-:-:S05]  /*01c0*/  @!P3 IMAD.WIDE.U32 R10, R19, 0x2, R10 ;  /* 0x00000002130ab825 */ /* 0x001fca00078e000a */
[----:B------:R-:W2:Y:S01]  /*01d0*/  @!P3 LDG.E.U16 R14, desc[UR4][R10.64] ;  /* 0x000000040a0eb981 */ /* 0x000ea2000c1e1500 */
[----:B-1----:R-:W-:Y:S01]  /*01e0*/  @!P2 IMAD.WIDE.U32 R6, R13, 0x2, R6 ;  /* 0x000000020d06a825 */ /* 0x002fe200078e0006 */
[----:B------:R-:W-:-:S04]  /*01f0*/  PRMT R13, RZ, 0x7610, R13 ;  /* 0x00007610ff0d7816 */ /* 0x000fc8000000000d */
[----:B------:R-:W4:Y:S04]  /*0200*/  @!P2 LDG.E.U16 R15, desc[UR4][R6.64] ;  /* 0x00000004060fa981 */ /* 0x000f28000c1e1500 */
[----:B------:R-:W5:Y:S01]  /*0210*/  @!P1 LDG.E.U16 R13, desc[UR4][R8.64] ;  /* 0x00000004080d9981 */ /* 0x000f62000c1e1500 */
[----:B------:R-:W0:Y:S01]  /*0220*/  LDC.U16 R16, c[0x0][0x386] ;  /* 0x0000e180ff107b82 */ /* 0x000e220000000400 */
[----:B------:R-:W-:Y:S01]  /*0230*/  ISETP.GE.AND P1, PT, R3, R2, PT ;  /* 0x000000020300720c */ /* 0x000fe20003f26270 */
[----:B------:R-:W-:Y:S04]  /*0240*/  BSSY.RECONVERGENT B0, `(.L_x_1461) ;  /* 0x0000024000007945 */ /* 0x000fe80003800200 */
[----:B------:R-:W-:Y:S01]  /*0250*/  BSSY.RELIABLE B1, `(.L_x_1462) ;  /* 0x000001c000017945 */ /* 0x000fe20003800100 */
[----:B0-----:R-:W-:-:S02]  /*0260*/  ISETP.GT.U32.AND P0, PT, R16, 0xe, PT ;  /* 0x0000000e1000780c */ /* 0x001fc40003f04070 */
[----:B---3--:R-:W-:Y:S02]  /*0270*/  PRMT R5, R12, 0x9910, RZ ;  /* 0x000099100c057816 */ /* 0x008fe400000000ff */
[----:B--2---:R-:W-:-:S04]  /*0280*/  PRMT R11, R14, 0x9910, RZ ;  /* 0x000099100e0b7816 */ /* 0x004fc800000000ff */
[----:B------:R-:W-:-:S05]  /*0290*/  SHF.R.S32.HI R17, RZ, 0xf, R11 ;  /* 0x0000000fff117819 */ /* 0x000fca000001140b */
[----:B------:R-:W-:Y:S02]  /*02a0*/  @!P0 SHF.R.S32.HI R17, RZ, R16, R11 ;  /* 0x00000010ff118219 */ /* 0x000fe4000001140b */
[----:B----4-:R-:W-:Y:S02]  /*02b0*/  PRMT R7, R15, 0x9910, RZ ;  /* 0x000099100f077816 */ /* 0x010fe400000000ff */
[----:B-----5:R-:W-:Y:S02]  /*02c0*/  PRMT R9, R13, 0x9910, RZ ;  /* 0x000099100d097816 */ /* 0x020fe400000000ff */
[----:B------:R-:W-:Y:S02]  /*02d0*/  SHF.R.S32.HI R13, RZ, 0xf, R5 ;  /* 0x0000000fff0d7819 */ /* 0x000fe40000011405 */
[----:B------:R-:W-:Y:S02]  /*02e0*/  SHF.R.S32.HI R15, RZ, 0xf, R9 ;  /* 0x0000000fff0f7819 */ /* 0x000fe40000011409 */
[----:B------:R-:W-:-:S02]  /*02f0*/  SHF.R.S32.HI R4, RZ, 0xf, R7 ;  /* 0x0000000fff047819 */ /* 0x000fc40000011407 */
[-C--:B------:R-:W-:Y:S02]  /*0300*/  @!P0 SHF.R.S32.HI R13, RZ, R16.reuse, R5 ;  /* 0x00000010ff0d8219 */ /* 0x080fe40000011405 */
[-C--:B------:R-:W-:Y:S02]  /*0310*/  @!P0 SHF.R.S32.HI R15, RZ, R16.reuse, R9 ;  /* 0x00000010ff0f8219 */ /* 0x080fe40000011409 */
[----:B------:R-:W-:Y:S01]  /*0320*/  @!P0 SHF.R.S32.HI R4, RZ, R16, R7 ;  /* 0x00000010ff048219 */ /* 0x000fe20000011407 */
[----:B------:R-:W-:Y:S06]  /*0330*/  @P1 BRA `(.L_x_1463) ;  /* 0x0000000000341947 */ /* 0x000fec0003800000 */
[----:B------:R-:W0:Y:S01]  /*0340*/  LDC.64 R6, c[0x0][0x388] ;  /* 0x0000e200ff067b82 */ /* 0x000e220000000a00 */
[----:B------:R-:W-:Y:S02]  /*0350*/  IMAD R5, R0, 0x200, R3 ;  /* 0x0000020000057824 */ /* 0x000fe400078e0203 */
[----:B------:R-:W-:-:S05]  /*0360*/  VIADD R3, R3, 0x80 ;  /* 0x0000008003037836 */ /* 0x000fca0000000000 */
[----:B------:R-:W-:-:S13]  /*0370*/  ISETP.GE.AND P0, PT, R3, R2, PT ;  /* 0x000000020300720c */ /* 0x000fda0003f06270 */
[----:B------:R-:W-:Y:S05]  /*0380*/  @P0 BREAK.RELIABLE B1 ;  /* 0x0000000000010942 */ /* 0x000fea0003800100 */
[----:B0-----:R-:W-:-:S05]  /*0390*/  IMAD.WIDE.U32 R6, R5, 0x2, R6 ;  /* 0x0000000205067825 */ /* 0x001fca00078e0006 */
[----:B------:R0:W-:Y:S01]  /*03a0*/  STG.E.U16 desc[UR4][R6.64], R13 ;  /* 0x0000000d06007986 */ /* 0x0001e2000c101504 */
[----:B------:R-:W-:Y:S05]  /*03b0*/  @P0 BRA `(.L_x_1464) ;  /* 0x0000000000300947 */ /* 0x000fea0003800000 */
[----:B0-----:R-:W0:Y:S01]  /*03c0*/  LDC.64 R6, c[0x0][0x388] ;  /* 0x0000e200ff067b82 */ /* 0x001e220000000a00 */
[----:B------:R-:W-:Y:S02]  /*03d0*/  IMAD R5, R0, 0x200, R3 ;  /* 0x0000020000057824 */ /* 0x000fe400078e0203 */
[----:B------:R-:W-:Y:S02]  /*03e0*/  VIADD R3, R3, 0x80 ;  /* 0x0000008003037836 */ /* 0x000fe40000000000 */
[----:B0-----:R-:W-:-:S05]  /*03f0*/  IMAD.WIDE.U32 R6, R5, 0x2, R6 ;  /* 0x0000000205067825 */ /* 0x001fca00078e0006 */
[----:B------:R0:W-:Y:S02]  /*0400*/  STG.E.U16 desc[UR4][R6.64], R15 ;  /* 0x0000000f06007986 */ /* 0x0001e4000c101504 */
.L_x_1463:
[----:B------:R-:W-:Y:S05]  /*0410*/  BSYNC.RELIABLE B1 ;  /* 0x0000000000017941 */ /* 0x000fea0003800100 */
.L_x_1462:
[----:B------:R-:W-:-:S13]  /*0420*/  ISETP.GE.AND P0, PT, R3, R2, PT ;  /* 0x000000020300720c */ /* 0x000fda0003f06270 */
[----:B0-----:R-:W0:Y:S01]  /*0430*/  @!P0 LDC.64 R6, c[0x0][0x388] ;  /* 0x0000e200ff068b82 */ /* 0x001e220000000a00 */
[----:B------:R-:W-:Y:S02]  /*0440*/  @!P0 IMAD R5, R0, 0x200, R3 ;  /* 0x0000020000058824 */ /* 0x000fe400078e0203 */
[----:B------:R-:W-:Y:S02]  /*0450*/  @!P0 VIADD R3, R3, 0x80 ;  /* 0x0000008003038836 */ /* 0x000fe40000000000 */
[----:B0-----:R-:W-:-:S05]  /*0460*/  @!P0 IMAD.WIDE.U32 R6, R5, 0x2, R6 ;  /* 0x0000000205068825 */ /* 0x001fca00078e0006 */
[----:B------:R1:W-:Y:S02]  /*0470*/  @!P0 STG.E.U16 desc[UR4][R6.64], R17 ;  /* 0x0000001106008986 */ /* 0x0003e4000c101504 */
.L_x_1464:
[----:B------:R-:W-:Y:S05]  /*0480*/  BSYNC.RECONVERGENT B0 ;  /* 0x0000000000007941 */ /* 0x000fea0003800200 */
.L_x_1461:
[----:B------:R-:W-:Y:S05]  /*0490*/  WARPSYNC.ALL ;  /* 0x0000000000007948 */ /* 0x000fea0003800000 */
[----:B------:R-:W-:-:S13]  /*04a0*/  ISETP.GE.AND P0, PT, R3, R2, PT ;  /* 0x000000020300720c */ /* 0x000fda0003f06270 */
[----:B------:R-:W-:Y:S05]  /*04b0*/  @P0 EXIT ;  /* 0x000000000000094d */ /* 0x000fea0003800000 */
[----:B01----:R-:W0:Y:S01]  /*04c0*/  LDC.64 R6, c[0x0][0x388] ;  /* 0x0000e200ff067b82 */ /* 0x003e220000000a00 */
[----:B------:R-:W-:-:S04]  /*04d0*/  IMAD R3, R0, 0x200, R3 ;  /* 0x0000020000037824 */ /* 0x000fc800078e0203 */
[----:B0-----:R-:W-:-:S05]  /*04e0*/  IMAD.WIDE.U32 R2, R3, 0x2, R6 ;  /* 0x0000000203027825 */ /* 0x001fca00078e0006 */
[----:B------:R-:W-:Y:S01]  /*04f0*/  STG.E.U16 desc[UR4][R2.64], R4 ;  /* 0x0000000402007986 */ /* 0x000fe2000c101504 */
[----:B------:R-:W-:Y:S05]  /*0500*/  EXIT ;  /* 0x000000000000794d */ /* 0x000fea0003800000 */
.L_x_1465:
        /* <DEDUP_REMOVED lines=15> */
.L_x_21044:


//--------------------- .text._ZN2at6native29vectorized_elementwise_kernelILi2ENS0_13BUnaryFunctorIsssZZZNS0_18rshift_kernel_cudaERNS_18TensorIteratorBaseEENKUlvE_clEvENKUlvE3_clEvEUlssE_EESt5arrayIPcLm2EEEEviT0_T1_ --------------------------
	.section	.text._ZN2at6native29vectorized_elementwise_kernelILi2ENS0_13BUnaryFunctorIsssZZZNS0_18rshift_kernel_cudaERNS_18TensorIteratorBaseEENKUlvE_clEvENKUlvE3_clEvEUlssE_EESt5arrayIPcLm2EEEEviT0_T1_,"ax",@progbits
	.align	128
        .global         _ZN2at6native29vectorized_elementwise_kernelILi2ENS0_13BUnaryFunctorIsssZZZNS0_18rshift_kernel_cudaERNS_18TensorIteratorBaseEENKUlvE_clEvENKUlvE3_clEvEUlssE_EESt5arrayIPcLm2EEEEviT0_T1_
        .type           _ZN2at6native29vectorized_elementwise_kernelILi2ENS0_13BUnaryFunctorIsssZZZNS0_18rshift_kernel_cudaERNS_18TensorIteratorBaseEENKUlvE_clEvENKUlvE3_clEvEUlssE_EESt5arrayIPcLm2EEEEviT0_T1_,@function
        .size           _ZN2at6native29vectorized_elementwise_kernelILi2ENS0_13BUnaryFunctorIsssZZZNS0_18rshift_kernel_cudaERNS_18TensorIteratorBaseEENKUlvE_clEvENKUlvE3_clEvEUlssE_EESt5arrayIPcLm2EEEEviT0_T1_,(.L_x_21045 - _ZN2at6native29vectorized_elementwise_kernelILi2ENS0_13BUnaryFunctorIsssZZZNS0_18rshift_kernel_cudaERNS_18TensorIteratorBaseEENKUlvE_clEvENKUlvE3_clEvEUlssE_EESt5arrayIPcLm2EEEEviT0_T1_)
        .other          _ZN2at6native29vectorized_elementwise_kernelILi2ENS0_13BUnaryFunctorIsssZZZNS0_18rshift_kernel_cudaERNS_18TensorIteratorBaseEENKUlvE_clEvENKUlvE3_clEvEUlssE_EESt5arrayIPcLm2EEEEviT0_T1_,@"STO_CUDA_ENTRY STV_DEFAULT"
_ZN2at6native29vectorized_elementwise_kernelILi2ENS0_13BUnaryFunctorIsssZZZNS0_18rshift_kernel_cudaERNS_18TensorIteratorBaseEENKUlvE_clEvENKUlvE3_clEvEUlssE_EESt5arrayIPcLm2EEEEviT0_T1_:
.text._ZN2at6native29vectorized_elementwise_kernelILi2ENS0_13BUnaryFunctorIsssZZZNS0_18rshift_kernel_cudaERNS_18TensorIteratorBaseEENKUlvE_clEvENKUlvE3_clEvEUlssE_EESt5arrayIPcLm2EEEEviT0_T1_:
        /* <DEDUP_REMOVED lines=9> */
[----:B------:R-:W-:Y:S02]  /*0090*/  PRMT R18, RZ, 0x7610, R18 ;  /* 0x00007610ff127816 */ /* 0x000fe40000000012 */
[----:B0-----:R-:W-:Y:S01]  /*00a0*/  ISETP.GE.U32.AND P6, PT, R25, R16, PT ;  /* 0x000000101900720c */ /* 0x001fe20003fc6070 */
[----:B------:R-:W-:-:S12]  /*00b0*/  IMAD.MOV.U32 R17, RZ, RZ, R25 ;  /* 0x000000ffff117224 */ /* 0x000fd800078e0019 */
[----:B------:R-:W-:Y:S01]  /*00c0*/  @!P6 VIADD R25, R17, 0x80 ;  /* 0x000000801119e836 */ /* 0x000fe20000000000 */
[----:B------:R-:W0:Y:S01]  /*00d0*/  @!P6 LDC.64 R28, c[0x0][0x390] ;  /* 0x0000e400ff1ceb82 */ /* 0x000e220000000a00 */
[----:B------:R-:W-:-:S03]  /*00e0*/  @!P6 IMAD.IADD R3, R0, 0x1, R17 ;  /* 0x000000010003e824 */ /* 0x000fc600078e0211 */
[----:B------:R-:W-:-:S13]  /*00f0*/  ISETP.GE.U32.AND P5, PT, R25, R16, PT ;  /* 0x000000101900720c */ /* 0x000fda0003fa6070 */
[----:B------:R-:W-:Y:S01]  /*0100*/  @!P5 IMAD.IADD R22, R0, 0x1, R25 ;  /* 0x000000010016d824 */ /* 0x000fe200078e0219 */
[----:B------:R-:W1:Y:S01]  /*0110*/  @!P5 LDC.64 R12, c[0x0][0x390] ;  /* 0x0000e400ff0cdb82 */ /* 0x000e620000000a00 */
[----:B------:R-:W-:-:S05]  /*0120*/  @!P5 VIADD R25, R25, 0x80 ;  /* 0x000000801919d836 */ /* 0x000fca0000000000 */
[----:B------:R-:W-:Y:S01]  /*0130*/  ISETP.GE.U32.AND P4, PT, R25, R16, PT ;  /* 0x000000101900720c */ /* 0x000fe20003f86070 */
[----:B0-----:R-:W-:-:S05]  /*0140*/  @!P6 IMAD.WIDE.U32 R28, R3, 0x2, R28 ;  /* 0x00000002031ce825 */ /* 0x001fca00078e001c */
[----:B------:R-:W2:Y:S07]  /*0150*/  @!P6 LDG.E.U16 R18, desc[UR4][R28.64] ;  /* 0x000000041c12e981 */ /* 0x000eae000c1e1500 */
[----:B------:R-:W-:Y:S01]  /*0160*/  @!P4 IMAD.IADD R20, R0, 0x1, R25 ;  /* 0x000000010014c824 */ /* 0x000fe200078e0219 */
[----:B------:R-:W0:Y:S01]  /*0170*/  @!P4 LDC.64 R14, c[0x0][0x390] ;  /* 0x0000e400ff0ecb82 */ /* 0x000e220000000a00 */
[----:B------:R-:W-:-:S05]  /*0180*/  @!P4 VIADD R25, R25, 0x80 ;  /* 0x000000801919c836 */ /* 0x000fca0000000000 */
[----:B------:R-:W-:-:S13]  /*0190*/  ISETP.GE.U32.AND P3, PT, R25, R16, PT ;  /* 0x000000101900720c */ /* 0x000fda0003f66070 */
[----:B------:R-:W-:Y:S01]  /*01a0*/  @!P3 IMAD.IADD R27, R0, 0x1, R25 ;  /* 0x00000001001bb824 */ /* 0x000fe200078e0219 */
[----:B------:R-:W3:Y:S01]  /*01b0*/  @!P3 LDC.64 R10, c[0x0][0x390] ;  /* 0x0000e400ff0abb82 */ /* 0x000ee20000000a00 */
[----:B------:R-:W-:-:S05]  /*01c0*/  @!P3 VIADD R25, R25, 0x80 ;  /* 0x000000801919b836 */ /* 0x000fca0000000000 */
[----:B------:R-:W-:-:S13]  /*01d0*/  ISETP.GE.U32.AND P2, PT, R25, R16, PT ;  /* 0x000000101900720c */ /* 0x000fda0003f46070 */
[----:B------:R-:W-:Y:S01]  /*01e0*/  @!P2 IMAD.IADD R23, R0, 0x1, R25 ;  /* 0x000000010017a824 */ /* 0x000fe200078e0219 */
[----:B------:R-:W4:Y:S01]  /*01f0*/  @!P2 LDC.64 R2, c[0x0][0x390] ;  /* 0x0000e400ff02ab82 */ /* 0x000f220000000a00 */
[----:B------:R-:W-:-:S05]  /*0200*/  @!P2 VIADD R25, R25, 0x80 ;  /* 0x000000801919a836 */ /* 0x000fca0000000000 */
[----:B------:R-:W-:-:S13]  /*0210*/  ISETP.GE.U32.AND P1, PT, R25, R16, PT ;  /* 0x000000101900720c */ /* 0x000fda0003f26070 */
[----:B------:R-:W-:Y:S01]  /*0220*/  @!P1 IMAD.IADD R21, R0, 0x1, R25 ;  /* 0x0000000100159824 */ /* 0x000fe200078e0219 */
[----:B------:R-:W5:Y:S01]  /*0230*/  @!P1 LDC.64 R4, c[0x0][0x390] ;  /* 0x0000e400ff049b82 */ /* 0x000f620000000a00 */
[----:B------:R-:W-:-:S05]  /*0240*/  @!P1 VIADD R25, R25, 0x80 ;  /* 0x0000008019199836 */ /* 0x000fca0000000000 */
[----:B------:R-:W-:-:S13]  /*0250*/  ISETP.GE.U32.AND P0, PT, R25, R16, PT ;  /* 0x000000101900720c */ /* 0x000fda0003f06070 */
[----:B------:R-:W-:Y:S01]  /*0260*/  @!P0 IMAD.IADD R19, R0, 0x1, R25 ;  /* 0x0000000100138824 */ /* 0x000fe200078e0219 */
[----:B------:R-:W4:Y:S01]  /*0270*/  @!P0 LDC.64 R6, c[0x0][0x390] ;  /* 0x0000e400ff068b82 */ /* 0x000f220000000a00 */
[----:B------:R-:W-:-:S05]  /*0280*/  @!P0 VIADD R25, R25, 0x80 ;  /* 0x0000008019198836 */ /* 0x000fca0000000000 */
[----:B------:R-:W-:-:S13]  /*0290*/  ISETP.GE.U32.AND P6, PT, R25, R16, PT ;  /* 0x000000101900720c */ /* 0x000fda0003fc6070 */
[----:B------:R-:W5:Y:S01]  /*02a0*/  @!P6 LDC.64 R8, c[0x0][0x390] ;  /* 0x0000e400ff08eb82 */ /* 0x000f620000000a00 */
[----:B0-----:R-:W-:Y:S01]  /*02b0*/  @!P4 IMAD.WIDE.U32 R14, R20, 0x2, R14 ;  /* 0x00000002140ec825 */ /* 0x001fe200078e000e */
[----:B------:R-:W-:-:S03]  /*02c0*/  PRMT R20, RZ, 0x7610, R20 ;  /* 0x00007610ff147816 */ /* 0x000fc60000000014 */
[----:B-1----:R-:W-:Y:S01]  /*02d0*/  @!P5 IMAD.WIDE.U32 R12, R22, 0x2, R12 ;  /* 0x00000002160cd825 */ /* 0x002fe200078e000c */
[----:B------:R-:W-:-:S03]  /*02e0*/  PRMT R22, RZ, 0x7610, R22 ;  /* 0x00007610ff167816 */ /* 0x000fc60000000016 */
[----:B---3--:R-:W-:Y:S01]  /*02f0*/  @!P3 IMAD.WIDE.U32 R10, R27, 0x2, R10 ;  /* 0x000000021b0ab825 */ /* 0x008fe200078e000a */
[----:B------:R-:W-:Y:S01]  /*0300*/  PRMT R24, RZ, 0x7610, R24 ;  /* 0x00007610ff187816 */ /* 0x000fe20000000018 */
[----:B------:R0:W3:Y:S02]  /*0310*/  @!P5 LDG.E.U16 R20, desc[UR4][R12.64] ;  /* 0x000000040c14d981 */ /* 0x0000e4000c1e1500 */
[----:B------:R-:W-:Y:S02]  /*0320*/  @!P6 IMAD.IADD R25, R0, 0x1, R25 ;  /* 0x000000010019e824 */ /* 0x000fe400078e0219 */
[----:B----4-:R-:W-:Y:S01]  /*0330*/  @!P0 IMAD.WIDE.U32 R6, R19, 0x2, R6 ;  /* 0x0000000213068825 */ /* 0x010fe200078e0006 */
[----:B------:R-:W-:Y:S01]  /*0340*/  PRMT R19, RZ, 0x7610, R19 ;  /* 0x00007610ff137816 */ /* 0x000fe20000000013 */
[----:B------:R1:W4:Y:S02]  /*0350*/  @!P3 LDG.E.U16 R22, desc[UR4][R10.64] ;  /* 0x000000040a16b981 */ /* 0x000324000c1e1500 */
[----:B------:R-:W-:Y:S01]  /*0360*/  @!P2 IMAD.WIDE.U32 R2, R23, 0x2, R2 ;  /* 0x000000021702a825 */ /* 0x000fe200078e0002 */
[----:B------:R-:W-:Y:S01]  /*0370*/  PRMT R23, RZ, 0x7610, R23 ;  /* 0x00007610ff177816 */ /* 0x000fe20000000017 */
[----:B------:R-:W4:Y:S01]  /*0380*/  @!P4 LDG.E.U16 R24, desc[UR4][R14.64] ;  /* 0x000000040e18c981 */ /* 0x000f22000c1e1500 */
[----:B0-----:R-:W-:Y:S01]  /*0390*/  PRMT R12, RZ, 0x7610, R12 ;  /* 0x00007610ff0c7816 */ /* 0x001fe2000000000c */
[----:B-----5:R-:W-:Y:S01]  /*03a0*/  @!P1 IMAD.WIDE.U32 R4, R21, 0x2, R4 ;  /* 0x0000000215049825 */ /* 0x020fe200078e0004 */
[----:B------:R-:W-:Y:S01]  /*03b0*/  PRMT R21, RZ, 0x7610, R21 ;  /* 0x00007610ff157816 */ /* 0x000fe20000000015 */
[----:B------:R-:W5:Y:S02]  /*03c0*/  @!P2 LDG.E.U16 R19, desc[UR4][R2.64] ;  /* 0x000000040213a981 */ /* 0x000f64000c1e1500 */
[----:B------:R-:W-:-:S02]  /*03d0*/  @!P6 IMAD.WIDE.U32 R8, R25, 0x2, R8 ;  /* 0x000000021908e825 */ /* 0x000fc400078e0008 */
[----:B------:R-:W5:Y:S04]  /*03e0*/  @!P0 LDG.E.U16 R23, desc[UR4][R6.64] ;  /* 0x0000000406178981 */ /* 0x000f68000c1e1500 */
[----:B------:R-:W5:Y:S04]  /*03f0*/  @!P1 LDG.E.U16 R21, desc[UR4][R4.64] ;  /* 0x0000000404159981 */ /* 0x000f68000c1e1500 */
[----:B------:R0:W5:Y:S01]  /*0400*/  @!P6 LDG.E.U16 R12, desc[UR4][R8.64] ;  /* 0x00000004080ce981 */ /* 0x000162000c1e1500 */
[----:B-1----:R-:W1:Y:S01]  /*0410*/  LDC.U16 R10, c[0x0][0x386] ;  /* 0x0000e180ff0a7b82 */ /* 0x002e620000000400 */
[----:B------:R-:W-:Y:S01]  /*0420*/  ISETP.GE.U32.AND P1, PT, R17, R16, PT ;  /* 0x000000101100720c */ /* 0x000fe20003f26070 */
[----:B------:R-:W-:Y:S04]  /*0430*/  BSSY.RECONVERGENT B0, `(.L_x_1467) ;  /* 0x000004c000007945 */ /* 0x000fe80003800200 */
[----:B------:R-:W-:Y:S01]  /*0440*/  BSSY.RELIABLE B1, `(.L_x_1468) ;  /* 0x0000044000017945 */ /* 0x000fe20003800100 */
[----:B-1----:R-:W-:-:S02]  /*0450*/  ISETP.GT.U32.AND P0, PT, R10, 0xe, PT ;  /* 0x0000000e0a00780c */ /* 0x002fc40003f04070 */
[----:B--2---:R-:W-:-:S04]  /*0460*/  PRMT R11, R18, 0x9910, RZ ;  /* 0x00009910120b7816 */ /* 0x004fc800000000ff */
[----:B0-----:R-:W-:-:S07]  /*0470*/  SHF.R.S32.HI R9, RZ, 0xf, R11 ;  /* 0x0000000fff097819 */ /* 0x001fce000001140b */
[-C--:B------:R-:W-:Y:S02]  /*0480*/  @!P0 SHF.R.S32.HI R9, RZ, R10.reuse, R11 ;  /* 0x0000000aff098219 */ /* 0x080fe4000001140b */
[----:B---3--:R-:W-:Y:S02]  /*0490*/  PRMT R3, R20, 0x9910, RZ ;  /* 0x0000991014037816 */ /* 0x008fe400000000ff */
[----:B----4-:R-:W-:Y:S02]  /*04a0*/  PRMT R13, R22, 0x9910, RZ ;  /* 0x00009910160d7816 */ /* 0x010fe400000000ff */
[----:B------:R-:W-:Y:S02]  /*04b0*/  PRMT R5, R24, 0x9910, RZ ;  /* 0x0000991018057816 */ /* 0x000fe400000000ff */
[--C-:B------:R-:W-:Y:S02]  /*04c0*/  SHF.R.S32.HI R2, RZ, 0xf, R13.reuse ;  /* 0x0000000fff027819 */ /* 0x100fe4000001140d */
[----:B------:R-:W-:-:S02]  /*04d0*/  @!P0 SHF.R.S32.HI R2, RZ, R10, R13 ;  /* 0x0000000aff028219 */ /* 0x000fc4000001140d */
[----:B-----5:R-:W-:Y:S02]  /*04e0*/  PRMT R11, R19, 0x9910, RZ ;  /* 0x00009910130b7816 */ /* 0x020fe400000000ff */
[----:B------:R-:W-:Y:S02]  /*04f0*/  PRMT R15, R23, 0x9910, RZ ;  /* 0x00009910170f7816 */ /* 0x000fe400000000ff */
[----:B------:R-:W-:Y:S02]  /*0500*/  SHF.R.S32.HI R8, RZ, 0xf, R3 ;  /* 0x0000000fff087819 */ /* 0x000fe40000011403 */
[----:B------:R-:W-:Y:S02]  /*0510*/  PRMT R13, R21, 0x9910, RZ ;  /* 0x00009910150d7816 */ /* 0x000fe400000000ff */
[----:B------:R-:W-:Y:S02]  /*0520*/  SHF.R.S32.HI R7, RZ, 0xf, R5 ;  /* 0x0000000fff077819 */ /* 0x000fe40000011405 */
[----:B------:R-:W-:-:S02]  /*0530*/  PRMT R19, R12, 0x9910, RZ ;  /* 0x000099100c137816 */ /* 0x000fc400000000ff */
[-C--:B------:R-:W-:Y:S02]  /*0540*/  @!P0 SHF.R.S32.HI R8, RZ, R10.reuse, R3 ;  /* 0x0000000aff088219 */ /* 0x080fe40000011403 */
[----:B------:R-:W-:Y:S02]  /*0550*/  @!P0 SHF.R.S32.HI R7, RZ, R10, R5 ;  /* 0x0000000aff078219 */ /* 0x000fe40000011405 */
[----:B------:R-:W-:Y:S02]  /*0560*/  SHF.R.S32.HI R6, RZ, 0xf, R11 ;  /* 0x0000000fff067819 */ /* 0x000fe4000001140b */
[----:B------:R-:W-:Y:S02]  /*0570*/  SHF.R.S32.HI R4, RZ, 0xf, R13 ;  /* 0x0000000fff047819 */ /* 0x000fe4000001140d */
[----:B------:R-:W-:Y:S02]  /*0580*/  SHF.R.S32.HI R5, RZ, 0xf, R15 ;  /* 0x0000000fff057819 */ /* 0x000fe4000001140f */
[----:B------:R-:W-:-:S02]  /*0590*/  SHF.R.S32.HI R3, RZ, 0xf, R19 ;  /* 0x0000000fff037819 */ /* 0x000fc40000011413 */
[-C--:B------:R-:W-:Y:S02]  /*05a0*/  @!P0 SHF.R.S32.HI R6, RZ, R10.reuse, R11 ;  /* 0x0000000aff068219 */ /* 0x080fe4000001140b */
[-C--:B------:R-:W-:Y:S02]  /*05b0*/  @!P0 SHF.R.S32.HI R4, RZ, R10.reuse, R13 ;  /* 0x0000000aff048219 */ /* 0x080fe4000001140d */
[-C--:B------:R-:W-:Y:S02]  /*05c0*/  @!P0 SHF.R.S32.HI R5, RZ, R10.reuse, R15 ;  /* 0x0000000aff058219 */ /* 0x080fe4000001140f */
[----:B------:R-:W-:Y:S01]  /*05d0*/  @!P0 SHF.R.S32.HI R3, RZ, R10, R19 ;  /* 0x0000000aff038219 */ /* 0x000fe20000011413 */
[----:B------:R-:W-:Y:S06]  /*05e0*/  @P1 BRA `(.L_x_1469) ;  /* 0x0000000000301947 */ /* 0x000fec0003800000 */
        /* <DEDUP_REMOVED lines=12> */
.L_x_1469:
[----:B------:R-:W-:-:S13]  /*06b0*/  ISETP.GE.U32.AND P0, PT, R17, R16, PT ;  /* 0x000000101100720c */ /* 0x000fda0003f06070 */
[----:B------:R-:W-:Y:S05]  /*06c0*/  @P0 BRA `(.L_x_1471) ;  /* 0x0000000000300947 */ /* 0x000fea0003800000 */
[----:B0-----:R-:W0:Y:S01]  /*06d0*/  LDC.64 R8, c[0x0][0x388] ;  /* 0x0000e200ff087b82 */ /* 0x001e220000000a00 */
[----:B------:R-:W-:Y:S02]  /*06e0*/  IMAD.IADD R11, R0, 0x1, R17 ;  /* 0x00000001000b7824 */ /* 0x000fe400078e0211 */
[----:B------:R-:W-:Y:S02]  /*06f0*/  VIADD R17, R17, 0x80 ;  /* 0x0000008011117836 */ /* 0x000fe40000000000 */
[----:B0-----:R-:W-:-:S05]  /*0700*/  IMAD.WIDE.U32 R8, R11, 0x2, R8 ;  /* 0x000000020b087825 */ /* 0x001fca00078e0008 */
[----:B------:R1:W-:Y:S02]  /*0710*/  STG.E.U16 desc[UR4][R8.64], R7 ;  /* 0x0000000708007986 */ /* 0x0003e4000c101504 */
.L_x_1470:
[----:B------:R-:W-:-:S13]  /*0720*/  ISETP.GE.U32.AND P0, PT, R17, R16, PT ;  /* 0x000000101100720c */ /* 0x000fda0003f06070 */
[----:B------:R-:W-:Y:S05]  /*0730*/  @P0 BRA `(.L_x_1472) ;  /* 0x0000000000300947 */ /* 0x000fea0003800000 */
[----:B01----:R-:W0:Y:S01]  /*0740*/  LDC.64 R8, c[0x0][0x388] ;  /* 0x0000e200ff087b82 */ /* 0x003e220000000a00 */
[----:B------:R-:W-:Y:S02]  /*0750*/  IMAD.IADD R7, R0, 0x1, R17 ;  /* 0x0000000100077824 */ /* 0x000fe400078e0211 */
[----:B------:R-:W-:Y:S02]  /*0760*/  VIADD R17, R17, 0x80 ;  /* 0x0000008011117836 */ /* 0x000fe40000000000 */
[----:B0-----:R-:W-:-:S05]  /*0770*/  IMAD.WIDE.U32 R8, R7, 0x2, R8 ;  /* 0x0000000207087825 */ /* 0x001fca00078e0008 */
[----:B------:R1:W-:Y:S02]  /*0780*/  STG.E.U16 desc[UR4][R8.64], R2 ;  /* 0x0000000208007986 */ /* 0x0003e4000c101504 */
.L_x_1471:
[----:B------:R-:W-:-:S13]  /*0790*/  ISETP.GE.U32.AND P0, PT, R17, R16, PT ;  /* 0x000000101100720c */ /* 0x000fda0003f06070 */
[----:B------:R-:W-:Y:S05]  /*07a0*/  @P0 BRA `(.L_x_1473) ;  /* 0x0000000000340947 */ /* 0x000fea0003800000 */
[----:B01----:R-:W0:Y:S01]  /*07b0*/  LDC.64 R8, c[0x0][0x388] ;  /* 0x0000e200ff087b82 */ /* 0x003e220000000a00 */
[----:B------:R-:W-:Y:S02]  /*07c0*/  IMAD.IADD R7, R0, 0x1, R17 ;  /* 0x0000000100077824 */ /* 0x000fe400078e0211 */
[----:B------:R-:W-:Y:S02]  /*07d0*/  VIADD R17, R17, 0x80 ;  /* 0x0000008011117836 */ /* 0x000fe40000000000 */
[----:B0-----:R-:W-:-:S05]  /*07e0*/  IMAD.WIDE.U32 R8, R7, 0x2, R8 ;  /* 0x0000000207087825 */ /* 0x001fca00078e0008 */
[----:B------:R2:W-:Y:S02]  /*07f0*/  STG.E.U16 desc[UR4][R8.64], R6 ;  /* 0x0000000608007986 */ /* 0x0005e4000c101504 */
.L_x_1472:
[----:B------:R-:W-:-:S13]  /*0800*/  ISETP.GE.U32.AND P0, PT, R17, R16, PT ;  /* 0x000000101100720c */ /* 0x000fda0003f06070 */
[----:B------:R-:W-:Y:S05]  /*0810*/  @P0 BREAK.RELIABLE B1 ;  /* 0x0000000000010942 */ /* 0x000fea0003800100 */
[----:B------:R-:W-:Y:S05]  /*0820*/  @P0 BRA `(.L_x_1474) ;  /* 0x0000000000300947 */ /* 0x000fea0003800000 */
[----:B-12---:R-:W1:Y:S01]  /*0830*/  LDC.64 R6, c[0x0][0x388] ;  /* 0x0000e200ff067b82 */ /* 0x006e620000000a00 */
[----:B0-----:R-:W-:Y:S02]  /*0840*/  IMAD.IADD R9, R0, 0x1, R17 ;  /* 0x0000000100097824 */ /* 0x001fe400078e0211 */
[----:B------:R-:W-:Y:S02]  /*0850*/  VIADD R17, R17, 0x80 ;  /* 0x0000008011117836 */ /* 0x000fe40000000000 */
[----:B-1----:R-:W-:-:S05]  /*0860*/  IMAD.WIDE.U32 R6, R9, 0x2, R6 ;  /* 0x0000000209067825 */ /* 0x002fca00078e0006 */
[----:B------:R2:W-:Y:S02]  /*0870*/  STG.E.U16 desc[UR4][R6.64], R4 ;  /* 0x0000000406007986 */ /* 0x0005e4000c101504 */
.L_x_1473:
[----:B------:R-:W-:Y:S05]  /*0880*/  BSYNC.RELIABLE B1 ;  /* 0x0000000000017941 */ /* 0x000fea0003800100 */
.L_x_1468:
[----:B------:R-:W-:-:S13]  /*0890*/  ISETP.GE.U32.AND P0, PT, R17, R16, PT ;  /* 0x000000101100720c */ /* 0x000fda0003f06070 */
[----:B--2---:R-:W2:Y:S01]  /*08a0*/  @!P0 LDC.64 R6, c[0x0][0x388] ;  /* 0x0000e200ff068b82 */ /* 0x004ea20000000a00 */
[----:B-1----:R-:W-:Y:S02]  /*08b0*/  @!P0 IMAD.IADD R9, R0, 0x1, R17 ;  /* 0x0000000100098824 */ /* 0x002fe400078e0211 */
[----:B------:R-:W-:Y:S02]  /*08c0*/  @!P0 VIADD R17, R17, 0x80 ;  /* 0x0000008011118836 */ /* 0x000fe40000000000 */
[----:B--2---:R-:W-:-:S05]  /*08d0*/  @!P0 IMAD.WIDE.U32 R6, R9, 0x2, R6 ;  /* 0x0000000209068825 */ /* 0x004fca00078e0006 */
[----:B------:R3:W-:Y:S02]  /*08e0*/  @!P0 STG.E.U16 desc[UR4][R6.64], R5 ;  /* 0x0000000506008986 */ /* 0x0007e4000c101504 */
.L_x_1474:
[----:B------:R-:W-:Y:S05]  /*08f0*/  BSYNC.RECONVERGENT B0 ;  /* 0x0000000000007941 */ /* 0x000fea0003800200 */
.L_x_1467:
[----:B------:R-:W-:Y:S05]  /*0900*/  WARPSYNC.ALL ;  /* 0x0000000000007948 */ /* 0x000fea0003800000 */
[----:B------:R-:W-:-:S13]  /*0910*/  ISETP.GE.U32.AND P0, PT, R17, R16, PT ;  /* 0x000000101100720c */ /* 0x000fda0003f06070 */
[----:B------:R-:W-:Y:S05]  /*0920*/  @P0 EXIT ;  /* 0x000000000000094d */ /* 0x000fea0003800000 */
[----:B---3--:R-:W3:Y:S01]  /*0930*/  LDC.64 R4, c[0x0][0x388] ;  /* 0x0000e200ff047b82 */ /* 0x008ee20000000a00 */
[----:B------:R-:W-:-:S04]  /*0940*/  IMAD.IADD R17, R0, 0x1, R17 ;  /* 0x0000000100117824 */ /* 0x000fc800078e0211 */
[----:B---3--:R-:W-:-:S05]  /*0950*/  IMAD.WIDE.U32 R4, R17, 0x2, R4 ;  /* 0x0000000211047825 */ /* 0x008fca00078e0004 */
[----:B------:R-:W-:Y:S01]  /*0960*/  STG.E.U16 desc[UR4][R4.64], R3 ;  /* 0x0000000304007986 */ /* 0x000fe2000c101504 */
[----:B------:R-:W-:Y:S05]  /*0970*/  EXIT ;  /* 0x000000000000794d */ /* 0x000fea0003800000 */
.L_x_1466:
[----:B------:R-:W0:Y:S01]  /*0980*/  S2R R5, SR_TID.X ;  /* 0x0000000000057919 */ /* 0x000e220000002100 */
[----:B------:R-:W1:Y:S02]  /*0990*/  LDC.64 R2, c[0x0][0x390] ;  /* 0x0000e400ff027b82 */ /* 0x000e640000000a00 */
[----:B-1----:R-:W-:-:S04]  /*09a0*/  IMAD.WIDE.U32 R2, R0, 0x2, R2 ;  /* 0x0000000200027825 */ /* 0x002fc800078e0002 */
[----:B0-----:R-:W-:Y:S02]  /*09b0*/  IMAD.WIDE.U32 R12, R5, 0x4, R2 ;  /* 0x00000004050c7825 */ /* 0x001fe400078e0002 */
[----:B------:R-:W0:Y:S03]  /*09c0*/  LDC.U16 R6, c[0x0][0x386] ;  /* 0x0000e180ff067b82 */ /* 0x000e260000000400 */
[----:B------:R-:W2:Y:S04]  /*09d0*/  LDG.E R7, desc[UR4][R12.64] ;  /* 0x000000040c077981 */ /* 0x000ea8000c1e1900 */
[----:B------:R-:W3:Y:S01]  /*09e0*/  LDG.E R8, desc[UR4][R12.64+0x200] ;  /* 0x000200040c087981 */ /* 0x000ee2000c1e1900 */
[----:B------:R-:W1:Y:S03]  /*09f0*/  LDC.64 R2, c[0x0][0x388] ;  /* 0x0000e200ff027b82 */ /* 0x000e660000000a00 */
[----:B------:R-:W4:Y:S04]  /*0a00*/  LDG.E R10, desc[UR4][R12.64+0x600] ;  /* 0x000600040c0a7981 */ /* 0x000f28000c1e1900 */
[----:B------:R5:W4:Y:S01]  /*0a10*/  LDG.E R9, desc[UR4][R12.64+0x400] ;  /* 0x000400040c097981 */ /* 0x000b22000c1e1900 */
[----:B0-----:R-:W-:Y:S01]  /*0a20*/  ISETP.GT.U32.AND P0, PT, R6, 0xe, PT ;  /* 0x0000000e0600780c */ /* 0x001fe20003f04070 */
[----:B-1----:R-:W-:-:S04]  /*0a30*/  IMAD.WIDE.U32 R2, R0, 0x2, R2 ;  /* 0x0000000200027825 */ /* 0x002fc800078e0002 */
[----:B------:R-:W-:Y:S01]  /*0a40*/  IMAD.WIDE.U32 R2, R5, 0x4, R2 ;  /* 0x0000000405027825 */ /* 0x000fe200078e0002 */
[C---:B--2---:R-:W-:Y:S02]  /*0a50*/  PRMT R4, R7.reuse, 0x9910, RZ ;  /* 0x0000991007047816 */ /* 0x044fe400000000ff */
[----:B------:R-:W-:Y:S02]  /*0a60*/  PRMT R11, R7, 0x9910, RZ ;  /* 0x00009910070b7816 */ /* 0x000fe400000000ff */
[----:B------:R-:W-:-:S03]  /*0a70*/  SHF.R.S32.HI R4, RZ, 0xf, R4 ;  /* 0x0000000fff047819 */ /* 0x000fc60000011404 */
[-C--:B------:R-:W-:Y:S02]  /*0a80*/  @!P0 SHF.R.S32.HI R4, RZ, R6.reuse, R11 ;  /* 0x00000006ff048219 */ /* 0x080fe4000001140b */
[C---:B---3--:R-:W-:Y:S02]  /*0a90*/  PRMT R11, R8.reuse, 0x9910, RZ ;  /* 0x00009910080b7816 */ /* 0x048fe400000000ff */
[----:B-----5:R-:W-:Y:S02]  /*0aa0*/  PRMT R13, R8, 0x9910, RZ ;  /* 0x00009910080d7816 */ /* 0x020fe400000000ff */
[----:B------:R-:W-:Y:S02]  /*0ab0*/  PRMT R15, R7, 0xbb32, RZ ;  /* 0x0000bb32070f7816 */ /* 0x000fe400000000ff */
[----:B------:R-:W-:Y:S02]  /*0ac0*/  SHF.R.S32.HI R11, RZ, 0xf, R11 ;  /* 0x0000000fff0b7819 */ /* 0x000fe4000001140b */
[----:B------:R-:W-:-:S02]  /*0ad0*/  @!P0 SHF.R.S32.HI R11, RZ, R6, R13 ;  /* 0x00000006ff0b8219 */ /* 0x000fc4000001140d */
[----:B----4-:R-:W-:Y:S02]  /*0ae0*/  PRMT R13, R10, 0x9910, RZ ;  /* 0x000099100a0d7816 */ /* 0x010fe400000000ff */
[----:B------:R-:W-:Y:S02]  /*0af0*/  PRMT R12, R9, 0x9910, RZ ;  /* 0x00009910090c7816 */ /* 0x000fe400000000ff */
[--C-:B------:R-:W-:Y:S02]  /*0b00*/  SHF.R.S32.HI R7, RZ, 0xf, R15.reuse ;  /* 0x0000000fff077819 */ /* 0x100fe4000001140f */
[----:B------:R-:W-:Y:S02]  /*0b10*/  @!P0 SHF.R.S32.HI R7, RZ, R6, R15 ;  /* 0x00000006ff078219 */ /* 0x000fe4000001140f */
[----:B------:R-:W-:Y:S02]  /*0b20*/  PRMT R17, R8, 0xbb32, RZ ;  /* 0x0000bb3208117816 */ /* 0x000fe400000000ff */
[----:B------:R-:W-:-:S02]  /*0b30*/  PRMT R15, R10, 0x9910, RZ ;  /* 0x000099100a0f7816 */ /* 0x000fc400000000ff */
[----:B------:R-:W-:Y:S01]  /*0b40*/  PRMT R21, R10, 0xbb32, RZ ;  /* 0x0000bb320a157816 */ /* 0x000fe200000000ff */
[----:B------:R-:W-:Y:S01]  /*0b50*/  IMAD.MOV.U32 R10, RZ, RZ, R13 ;  /* 0x000000ffff0a7224 */ /* 0x000fe200078e000d */
[C---:B------:R-:W-:Y:S02]  /*0b60*/  PRMT R0, R9.reuse, 0x9910, RZ ;  /* 0x0000991009007816 */ /* 0x040fe400000000ff */
[----:B------:R-:W-:Y:S01]  /*0b70*/  PRMT R19, R9, 0xbb32, RZ ;  /* 0x0000bb3209137816 */ /* 0x000fe200000000ff */
[----:B------:R-:W-:Y:S01]  /*0b80*/  IMAD.MOV.U32 R9, RZ, RZ, R12 ;  /* 0x000000ffff097224 */ /* 0x000fe200078e000c */
[--C-:B------:R-:W-:Y:S02]  /*0b90*/  SHF.R.S32.HI R8, RZ, 0xf, R17.reuse ;  /* 0x0000000fff087819 */ /* 0x100fe40000011411 */
[----:B------:R-:W-:Y:S02]  /*0ba0*/  @!P0 SHF.R.S32.HI R8, RZ, R6, R17 ;  /* 0x00000006ff088219 */ /* 0x000fe40000011411 */
[----:B------:R-:W-:-:S02]  /*0bb0*/  SHF.R.S32.HI R0, RZ, 0xf, R0 ;  /* 0x0000000fff007819 */ /* 0x000fc40000011400 */
[----:B------:R-:W-:Y:S02]  /*0bc0*/  SHF.R.S32.HI R13, RZ, 0xf, R19 ;  /* 0x0000000fff0d7819 */ /* 0x000fe40000011413 */
[----:B------:R-:W-:Y:S02]  /*0bd0*/  SHF.R.S32.HI R10, RZ, 0xf, R10 ;  /* 0x0000000fff0a7819 */ /* 0x000fe4000001140a */
[----:B------:R-:W-:Y:S02]  /*0be0*/  SHF.R.S32.HI R17, RZ, 0xf, R21 ;  /* 0x0000000fff117819 */ /* 0x000fe40000011415 */
[-C--:B------:R-:W-:Y:S02]  /*0bf0*/  @!P0 SHF.R.S32.HI R0, RZ, R6.reuse, R9 ;  /* 0x00000006ff008219 */ /* 0x080fe40000011409 */
[-C--:B------:R-:W-:Y:S02]  /*0c00*/  @!P0 SHF.R.S32.HI R13, RZ, R6.reuse, R19 ;  /* 0x00000006ff0d8219 */ /* 0x080fe40000011413 */
        /* <DEDUP_REMOVED lines=11> */
.L_x_1475:
        /* <DEDUP_REMOVED lines=12> */
.L_x_21045:


//--------------------- .text._ZN2at6native29vectorized_elementwise_kernelILi4ENS0_13BUnaryFunctorIsssZZZNS0_18rshift_kernel_cudaERNS_18TensorIteratorBaseEENKUlvE_clEvENKUlvE3_clEvEUlssE_EESt5arrayIPcLm2EEEEviT0_T1_ --------------------------
	.section	.text._ZN2at6native29vectorized_elementwise_kernelILi4ENS0_13BUnaryFunctorIsssZZZNS0_18rshift_kernel_cudaERNS_18TensorIteratorBaseEENKUlvE_clEvENKUlvE3_clEvEUlssE_EESt5arrayIPcLm2EEEEviT0_T1_,"ax",@progbits
	.align	128
        .global         _ZN2at6native29vectorized_elementwise_kernelILi4ENS0_13BUnaryFunctorIsssZZZNS0_18rshift_kernel_cudaERNS_18TensorIteratorBaseEENKUlvE_clEvENKUlvE3_clEvEUlssE_EESt5arrayIPcLm2EEEEviT0_T1_
        .type           _ZN2at6native29vectorized_elementwise_kernelILi4ENS0_13BUnaryFunctorIsssZZZNS0_18rshift_kernel_cudaERNS_18TensorIteratorBaseEENKUlvE_clEvENKUlvE3_clEvEUlssE_EESt5arrayIPcLm2EEEEviT0_T1_,@function
        .size           _ZN2at6native29vectorized_elementwise_kernelILi4ENS0_13BUnaryFunctorIsssZZZNS0_18rshift_kernel_cudaERNS_18TensorIteratorBaseEENKUlvE_clEvENKUlvE3_clEvEUlssE_EESt5arrayIPcLm2EEEEviT0_T1_,(.L_x_21046 - _ZN2at6native29vectorized_elementwise_kernelILi4ENS0_13BUnaryFunctorIsssZZZNS0_18rshift_kernel_cudaERNS_18TensorIteratorBaseEENKUlvE_clEvENKUlvE3_clEvEUlssE_EESt5arrayIPcLm2EEEEviT0_T1_)
        .other          _ZN2at6native29vectorized_elementwise_kernelILi4ENS0_13BUnaryFunctorIsssZZZNS0_18rshift_kernel_cudaERNS_18TensorIteratorBaseEENKUlvE_clEvENKUlvE3_clEvEUlssE_EESt5arrayIPcLm2EEEEviT0_T1_,@"STO_CUDA_ENTRY STV_DEFAULT"
_ZN2at6native29vectorized_elementwise_kernelILi4ENS0_13BUnaryFunctorIsssZZZNS0_18rshift_kernel_cudaERNS_18TensorIteratorBaseEENKUlvE_clEvENKUlvE3_clEvEUlssE_EESt5arrayIPcLm2EEEEviT0_T1_:
.text._ZN2at6native29vectorized_elementwise_kernelILi4ENS0_13BUnaryFunctorIsssZZZNS0_18rshift_kernel_cudaERNS_18TensorIteratorBaseEENKUlvE_clEvENKUlvE3_clEvEUlssE_EESt5arrayIPcLm2EEEEviT0_T1_:
        /* <DEDUP_REMOVED lines=107> */
.L_x_1479:
[----:B------:R-:W-:-:S13]  /*06b0*/  ISETP.GE.U32.AND P0, PT, R17, R16, PT ;  /* 0x000000101100720c */ /* 0x000fda0003f06070 */
[----:B------:R-:W-:Y:S05]  /*06c0*/  @P0 BRA `(.L_x_1481) ;  /* 0x0000000000300947 */ /* 0x000fea0003800000 */
[----:B0-----:R-:W0:Y:S01]  /*06d0*/  LDC.64 R8, c[0x0][0x388] ;  /* 0x0000e200ff087b82 */ /* 0x001e220000000a00 */
[----:B------:R-:W-:Y:S02]  /*06e0*/  IMAD.IADD R11, R0, 0x1, R17 ;  /* 0x00000001000b7824 */ /* 0x000fe400078e0211 */
[----:B------:R-:W-:Y:S02]  /*06f0*/  VIADD R17, R17, 0x80 ;  /* 0x0000008011117836 */ /* 0x000fe40000000000 */
[----:B0-----:R-:W-:-:S05]  /*0700*/  IMAD.WIDE.U32 R8, R11, 0x2, R8 ;  /* 0x000000020b087825 */ /* 0x001fca00078e0008 */
[----:B------:R1:W-:Y:S02]  /*0710*/  STG.E.U16 desc[UR4][R8.64], R7 ;  /* 0x0000000708007986 */ /* 0x0003e4000c101504 */
.L_x_1480:
[----:B------:R-:W-:-:S13]  /*0720*/  ISETP.GE.U32.AND P0, PT, R17, R16, PT ;  /* 0x000000101100720c */ /* 0x000fda0003f06070 */
[----:B------:R-:W-:Y:S05]  /*0730*/  @P0 BRA `(.L_x_1482) ;  /* 0x0000000000300947 */ /* 0x000fea0003800000 */
[----:B01----:R-:W0:Y:S01]  /*0740*/  LDC.64 R8, c[0x0][0x388] ;  /* 0x0000e200ff087b82 */ /* 0x003e220000000a00 */
[----:B------:R-:W-:Y:S02]  /*0750*/  IMAD.IADD R7, R0, 0x1, R17 ;  /* 0x0000000100077824 */ /* 0x000fe400078e0211 */
[----:B------:R-:W-:Y:S02]  /*0760*/  VIADD R17, R17, 0x80 ;  /* 0x0000008011117836 */ /* 0x000fe40000000000 */
[----:B0-----:R-:W-:-:S05]  /*0770*/  IMAD.WIDE.U32 R8, R7, 0x2, R8 ;  /* 0x0000000207087825 */ /* 0x001fca00078e0008 */
[----:B------:R1:W-:Y:S02]  /*0780*/  STG.E.U16 desc[UR4][R8.64], R2 ;  /* 0x0000000208007986 */ /* 0x0003e4000c101504 */
.L_x_1481:
[----:B------:R-:W-:-:S13]  /*0790*/  ISETP.GE.U32.AND P0, PT, R17, R16, PT ;  /* 0x000000101100720c */ /* 0x000fda0003f06070 */
[----:B------:R-:W-:Y:S05]  /*07a0*/  @P0 BRA `(.L_x_1483) ;  /* 0x0000000000340947 */ /* 0x000fea0003800000 */
[----:B01----:R-:W0:Y:S01]  /*07b0*/  LDC.64 R8, c[0x0][0x388] ;  /* 0x0000e200ff087b82 */ /* 0x003e220000000a00 */
[----:B------:R-:W-:Y:S02]  /*07c0*/  IMAD.IADD R7, R0, 0x1, R17 ;  /* 0x0000000100077824 */ /* 0x000fe400078e0211 */
[----:B------:R-:W-:Y:S02]  /*07d0*/  VIADD R17, R17, 0x80 ;  /* 0x0000008011117836 */ /* 0x000fe40000000000 */
[----:B0-----:R-:W-:-:S05]  /*07e0*/  IMAD.WIDE.U32 R8, R7, 0x2, R8 ;  /* 0x0000000207087825 */ /* 0x001fca00078e0008 */
[----:B------:R2:W-:Y:S02]  /*07f0*/  STG.E.U16 desc[UR4][R8.64], R6 ;  /* 0x0000000608007986 */ /* 0x0005e4000c101504 */
.L_x_1482:
        /* <DEDUP_REMOVED lines=8> */
.L_x_1483:
[----:B------:R-:W-:Y:S05]  /*0880*/  BSYNC.RELIABLE B1 ;  /* 0x0000000000017941 */ /* 0x000fea0003800100 */
.L_x_1478:
[----:B------:R-:W-:-:S13]  /*0890*/  ISETP.GE.U32.AND P0, PT, R17, R16, PT ;  /* 0x000000101100720c */ /* 0x000fda0003f06070 */
[----:B--2---:R-:W2:Y:S01]  /*08a0*/  @!P0 LDC.64 R6, c[0x0][0x388] ;  /* 0x0000e200ff068b82 */ /* 0x004ea20000000a00 */
[----:B-1----:R-:W-:Y:S02]  /*08b0*/  @!P0 IMAD.IADD R9, R0, 0x1, R17 ;  /* 0x0000000100098824 */ /* 0x002fe400078e0211 */
[----:B------:R-:W-:Y:S02]  /*08c0*/  @!P0 VIADD R17, R17, 0x80 ;  /* 0x0000008011118836 */ /* 0x000fe40000000000 */
[----:B--2---:R-:W-:-:S05]  /*08d0*/  @!P0 IMAD.WIDE.U32 R6, R9, 0x2, R6 ;  /* 0x0000000209068825 */ /* 0x004fca00078e0006 */
[----:B------:R3:W-:Y:S02]  /*08e0*/  @!P0 STG.E.U16 desc[UR4][R6.64], R5 ;  /* 0x0000000506008986 */ /* 0x0007e4000c101504 */
.L_x_1484:
[----:B------:R-:W-:Y:S05]  /*08f0*/  BSYNC.RECONVERGENT B0 ;  /* 0x0000000000007941 */ /* 0x000fea0003800200 */
.L_x_1477:
        /* <DEDUP_REMOVED lines=8> */
.L_x_1476:
[----:B------:R-:W0:Y:S01]  /*0980*/  S2R R4, SR_TID.X ;  /* 0x0000000000047919 */ /* 0x000e220000002100 */
[----:B------:R-:W1:Y:S08]  /*0990*/  LDC.64 R2, c[0x0][0x390] ;  /* 0x0000e400ff027b82 */ /* 0x000e700000000a00 */
[----:B------:R-:W2:Y:S08]  /*09a0*/  LDC.U16 R5, c[0x0][0x386] ;  /* 0x0000e180ff057b82 */ /* 0x000eb00000000400 */
[----:B------:R-:W3:Y:S01]  /*09b0*/  LDC.64 R6, c[0x0][0x388] ;  /* 0x0000e200ff067b82 */ /* 0x000ee20000000a00 */
[----:B-1----:R-:W-:-:S04]  /*09c0*/  IMAD.WIDE.U32 R2, R0, 0x2, R2 ;  /* 0x0000000200027825 */ /* 0x002fc800078e0002 */
[----:B0-----:R-:W-:-:S05]  /*09d0*/  IMAD.WIDE.U32 R8, R4, 0x8, R2 ;  /* 0x0000000804087825 */ /* 0x001fca00078e0002 */
[----:B------:R-:W4:Y:S04]  /*09e0*/  LDG.E.64 R10, desc[UR4][R8.64] ;  /* 0x00000004080a7981 */ /* 0x000f28000c1e1b00 */
[----:B------:R0:W5:Y:S01]  /*09f0*/  LDG.E.64 R2, desc[UR4][R8.64+0x400] ;  /* 0x0004000408027981 */ /* 0x000162000c1e1b00 */
[----:B--2---:R-:W-:Y:S01]  /*0a00*/  ISETP.GT.U32.AND P0, PT, R5, 0xe, PT ;  /* 0x0000000e0500780c */ /* 0x004fe20003f04070 */
[----:B---3--:R-:W-:-:S04]  /*0a10*/  IMAD.WIDE.U32 R6, R0, 0x2, R6 ;  /* 0x0000000200067825 */ /* 0x008fc800078e0006 */
[----:B------:R-:W-:Y:S01]  /*0a20*/  IMAD.WIDE.U32 R6, R4, 0x8, R6 ;  /* 0x0000000804067825 */ /* 0x000fe200078e0006 */
[C---:B----4-:R-:W-:Y:S02]  /*0a30*/  PRMT R12, R10.reuse, 0x9910, RZ ;  /* 0x000099100a0c7816 */ /* 0x050fe400000000ff */
[----:B------:R-:W-:Y:S02]  /*0a40*/  PRMT R14, R10, 0xbb32, RZ ;  /* 0x0000bb320a0e7816 */ /* 0x000fe400000000ff */
[C---:B------:R-:W-:Y:S02]  /*0a50*/  PRMT R16, R11.reuse, 0x9910, RZ ;  /* 0x000099100b107816 */ /* 0x040fe400000000ff */
[----:B------:R-:W-:Y:S02]  /*0a60*/  PRMT R18, R11, 0xbb32, RZ ;  /* 0x0000bb320b127816 */ /* 0x000fe400000000ff */
[----:B------:R-:W-:Y:S02]  /*0a70*/  SHF.R.S32.HI R11, RZ, 0xf, R12 ;  /* 0x0000000fff0b7819 */ /* 0x000fe4000001140c */
[----:B------:R-:W-:-:S02]  /*0a80*/  SHF.R.S32.HI R10, RZ, 0xf, R14 ;  /* 0x0000000fff0a7819 */ /* 0x000fc4000001140e */
[----:B0-----:R-:W-:Y:S02]  /*0a90*/  SHF.R.S32.HI R9, RZ, 0xf, R16 ;  /* 0x0000000fff097819 */ /* 0x001fe40000011410 */
[----:B------:R-:W-:Y:S02]  /*0aa0*/  SHF.R.S32.HI R8, RZ, 0xf, R18 ;  /* 0x0000000fff087819 */ /* 0x000fe40000011412 */
[-C--:B------:R-:W-:Y:S02]  /*0ab0*/  @!P0 SHF.R.S32.HI R11, RZ, R5.reuse, R12 ;  /* 0x00000005ff0b8219 */ /* 0x080fe4000001140c */
[-C--:B------:R-:W-:Y:S02]  /*0ac0*/  @!P0 SHF.R.S32.HI R10, RZ, R5.reuse, R14 ;  /* 0x00000005ff0a8219 */ /* 0x080fe4000001140e */
[-C--:B------:R-:W-:Y:S02]  /*0ad0*/  @!P0 SHF.R.S32.HI R9, RZ, R5.reuse, R16 ;  /* 0x00000005ff098219 */ /* 0x080fe40000011410 */
[----:B------:R-:W-:-:S02]  /*0ae0*/  @!P0 SHF.R.S32.HI R8, RZ, R5, R18 ;  /* 0x00000005ff088219 */ /* 0x000fc40000011412 */
[C---:B-----5:R-:W-:Y:S02]  /*0af0*/  PRMT R12, R2.reuse, 0x9910, RZ ;  /* 0x00009910020c7816 */ /* 0x060fe400000000ff */
[----:B------:R-:W-:Y:S02]  /*0b00*/  PRMT R14, R2, 0xbb32, RZ ;  /* 0x0000bb32020e7816 */ /* 0x000fe400000000ff */
[C---:B------:R-:W-:Y:S02]  /*0b10*/  PRMT R16, R3.reuse, 0x9910, RZ ;  /* 0x0000991003107816 */ /* 0x040fe400000000ff */
[----:B------:R-:W-:Y:S02]  /*0b20*/  PRMT R18, R3, 0xbb32, RZ ;  /* 0x0000bb3203127816 */ /* 0x000fe400000000ff */
[----:B------:R-:W-:Y:S02]  /*0b30*/  SHF.R.S32.HI R0, RZ, 0xf, R12 ;  /* 0x0000000fff007819 */ /* 0x000fe4000001140c */
[----:B------:R-:W-:-:S02]  /*0b40*/  SHF.R.S32.HI R3, RZ, 0xf, R14 ;  /* 0x0000000fff037819 */ /* 0x000fc4000001140e */
[----:B------:R-:W-:Y:S02]  /*0b50*/  SHF.R.S32.HI R2, RZ, 0xf, R16 ;  /* 0x0000000fff027819 */ /* 0x000fe40000011410 */
[----:B------:R-:W-:Y:S02]  /*0b60*/  SHF.R.S32.HI R13, RZ, 0xf, R18 ;  /* 0x0000000fff0d7819 */ /* 0x000fe40000011412 */
[-C--:B------:R-:W-:Y:S02]  /*0b70*/  @!P0 SHF.R.S32.HI R0, RZ, R5.reuse, R12 ;  /* 0x00000005ff008219 */ /* 0x080fe4000001140c */
[-C--:B------:R-:W-:Y:S02]  /*0b80*/  @!P0 SHF.R.S32.HI R3, RZ, R5.reuse, R14 ;  /* 0x00000005ff038219 */ /* 0x080fe4000001140e */
[-C--:B------:R-:W-:Y:S02]  /*0b90*/  @!P0 SHF.R.S32.HI R2, RZ, R5.reuse, R16 ;  /* 0x00000005ff028219 */ /* 0x080fe40000011410 */
[----:B------:R-:W-:-:S02]  /*0ba0*/  @!P0 SHF.R.S32.HI R13, RZ, R5, R18 ;  /* 0x00000005ff0d8219 */ /* 0x000fc40000011412 */
[----:B------:R-:W-:Y:S02]  /*0bb0*/  PRMT R10, R11, 0x5410, R10 ;  /* 0x000054100b0a7816 */ /* 0x000fe4000000000a */
[----:B------:R-:W-:Y:S02]  /*0bc0*/  PRMT R11, R9, 0x5410, R8 ;  /* 0x00005410090b7816 */ /* 0x000fe40000000008 */
[----:B------:R-:W-:Y:S02]  /*0bd0*/  PRMT R12, R0, 0x5410, R3 ;  /* 0x00005410000c7816 */ /* 0x000fe40000000003 */
[----:B------:R-:W-:Y:S01]  /*0be0*/  PRMT R13, R2, 0x5410, R13 ;  /* 0x00005410020d7816 */ /* 0x000fe2000000000d */
[----:B------:R-:W-:Y:S04]  /*0bf0*/  STG.E.64 desc[UR4][R6.64], R10 ;  /* 0x0000000a06007986 */ /* 0x000fe8000c101b04 */
[----:B------:R-:W-:Y:S01]  /*0c00*/  STG.E.64 desc[UR4][R6.64+0x400], R12 ;  /* 0x0004000c06007986 */ /* 0x000fe2000c101b04 */
[----:B------:R-:W-:Y:S05]  /*0c10*/  EXIT ;  /* 0x000000000000794d */ /* 0x000fea0003800000 */
.L_x_1485:
        /* <DEDUP_REMOVED lines=14> */
.L_x_21046:


//--------------------- .text._ZN2at6native29vectorized_elementwise_kernelILi8ENS0_13BUnaryFunctorIsssZZZNS0_18rshift_kernel_cudaERNS_18TensorIteratorBaseEENKUlvE_clEvENKUlvE3_clEvEUlssE_EESt5arrayIPcLm2EEEEviT0_T1_ --------------------------
	.section	.text._ZN2at6native29vectorized_elementwise_kernelILi8ENS0_13BUnaryFunctorIsssZZZNS0_18rshift_kernel_cudaERNS_18TensorIteratorBaseEENKUlvE_clEvENKUlvE3_clEvEUlssE_EESt5arrayIPcLm2EEEEviT0_T1_,"ax",@progbits
	.align	128
        .global         _ZN2at6native29vectorized_elementwise_kernelILi8ENS0_13BUnaryFunctorIsssZZZNS0_18rshift_kernel_cudaERNS_18TensorIteratorBaseEENKUlvE_clEvENKUlvE3_clEvEUlssE_EESt5arrayIPcLm2EEEEviT0_T1_
        .type           _ZN2at6native29vectorized_elementwise_kernelILi8ENS0_13BUnaryFunctorIsssZZZNS0_18rshift_kernel_cudaERNS_18TensorIteratorBaseEENKUlvE_clEvENKUlvE3_clEvEUlssE_EESt5arrayIPcLm2EEEEviT0_T1_,@function
        .size           _ZN2at6native29vectorized_elementwise_kernelILi8ENS0_13BUnaryFunctorIsssZZZNS0_18rshift_kernel_cudaERNS_18TensorIteratorBaseEENKUlvE_clEvENKUlvE3_clEvEUlssE_EESt5arrayIPcLm2EEEEviT0_T1_,(.L_x_21047 - _ZN2at6native29vectorized_elementwise_kernelILi8ENS0_13BUnaryFunctorIsssZZZNS0_18rshift_kernel_cudaERNS_18TensorIteratorBaseEENKUlvE_clEvENKUlvE3_clEvEUlssE_EESt5arrayIPcLm2EEEEviT0_T1_)
        .other          _ZN2at6native29vectorized_elementwise_kernelILi8ENS0_13BUnaryFunctorIsssZZZNS0_18rshift_kernel_cudaERNS_18TensorIteratorBaseEENKUlvE_clEvENKUlvE3_clEvEUlssE_EESt5arrayIPcLm2EEEEviT0_T1_,@"STO_CUDA_ENTRY STV_DEFAULT"
_ZN2at6native29vectorized_elementwise_kernelILi8ENS0_13BUnaryFunctorIsssZZZNS0_18rshift_kernel_cudaERNS_18TensorIteratorBaseEENKUlvE_clEvENKUlvE3_clEvEUlssE_EESt5arrayIPcLm2EEEEviT0_T1_:
.text._ZN2at6native29vectorized_elementwise_kernelILi8ENS0_13BUnaryFunctorIsssZZZNS0_18rshift_kernel_cudaERNS_18TensorIteratorBaseEENKUlvE_clEvENKUlvE3_clEvEUlssE_EESt5arrayIPcLm2EEEEviT0_T1_:
        /* <DEDUP_REMOVED lines=107> */
.L_x_1489:
[----:B------:R-:W-:-:S13]  /*06b0*/  ISETP.GE.U32.AND P0, PT, R17, R16, PT ;  /* 0x000000101100720c */ /* 0x000fda0003f06070 */
[----:B------:R-:W-:Y:S05]  /*06c0*/  @P0 BRA `(.L_x_1491) ;  /* 0x0000000000300947 */ /* 0x000fea0003800000 */
[----:B0-----:R-:W0:Y:S01]  /*06d0*/  LDC.64 R8, c[0x0][0x388] ;  /* 0x0000e200ff087b82 */ /* 0x001e220000000a00 */
[----:B------:R-:W-:Y:S02]  /*06e0*/  IMAD.IADD R11, R0, 0x1, R17 ;  /* 0x00000001000b7824 */ /* 0x000fe400078e0211 */
[----:B------:R-:W-:Y:S02]  /*06f0*/  VIADD R17, R17, 0x80 ;  /* 0x0000008011117836 */ /* 0x000fe40000000000 */
[----:B0-----:R-:W-:-:S05]  /*0700*/  IMAD.WIDE.U32 R8, R11, 0x2, R8 ;  /* 0x000000020b087825 */ /* 0x001fca00078e0008 */
[----:B------:R1:W-:Y:S02]  /*0710*/  STG.E.U16 desc[UR4][R8.64], R7 ;  /* 0x0000000708007986 */ /* 0x0003e4000c101504 */
.L_x_1490:
[----:B------:R-:W-:-:S13]  /*0720*/  ISETP.GE.U32.AND P0, PT, R17, R16, PT ;  /* 0x000000101100720c */ /* 0x000fda0003f06070 */
[----:B------:R-:W-:Y:S05]  /*0730*/  @P0 BRA `(.L_x_1492) ;  /* 0x0000000000300947 */ /* 0x000fea0003800000 */
[----:B01----:R-:W0:Y:S01]  /*0740*/  LDC.64 R8, c[0x0][0x388] ;  /* 0x0000e200ff087b82 */ /* 0x003e220000000a00 */
[----:B------:R-:W-:Y:S02]  /*0750*/  IMAD.IADD R7, R0, 0x1, R17 ;  /* 0x0000000100077824 */ /* 0x000fe400078e0211 */
[----:B------:R-:W-:Y:S02]  /*0760*/  VIADD R17, R17, 0x80 ;  /* 0x0000008011117836 */ /* 0x000fe40000000000 */
[----:B0-----:R-:W-:-:S05]  /*0770*/  IMAD.WIDE.U32 R8, R7, 0x2, R8 ;  /* 0x0000000207087825 */ /* 0x001fca00078e0008 */
[----:B------:R1:W-:Y:S02]  /*0780*/  STG.E.U16 desc[UR4][R8.64], R2 ;  /* 0x0000000208007986 */ /* 0x0003e4000c101504 */
.L_x_1491:
[----:B------:R-:W-:-:S13]  /*0790*/  ISETP.GE.U32.AND P0, PT, R17, R16, PT ;  /* 0x000000101100720c */ /* 0x000fda0003f06070 */
[----:B------:R-:W-:Y:S05]  /*07a0*/  @P0 BRA `(.L_x_1493) ;  /* 0x0000000000340947 */ /* 0x000fea0003800000 */
[----:B01----:R-:W0:Y:S01]  /*07b0*/  LDC.64 R8, c[0x0][0x388] ;  /* 0x0000e200ff087b82 */ /* 0x003e220000000a00 */
[----:B------:R-:W-:Y:S02]  /*07c0*/  IMAD.IADD R7, R0, 0x1, R17 ;  /* 0x0000000100077824 */ /* 0x000fe400078e0211 */
[----:B------:R-:W-:Y:S02]  /*07d0*/  VIADD R17, R17, 0x80 ;  /* 0x0000008011117836 */ /* 0x000fe40000000000 */
[----:B0-----:R-:W-:-:S05]  /*07e0*/  IMAD.WIDE.U32 R8, R7, 0x2, R8 ;  /* 0x0000000207087825 */ /* 0x001fca00078e0008 */
[----:B------:R2:W-:Y:S02]  /*07f0*/  STG.E.U16 desc[UR4][R8.64], R6 ;  /* 0x0000000608007986 */ /* 0x0005e4000c101504 */
.L_x_1492:
        /* <DEDUP_REMOVED lines=8> */
.L_x_1493:
[----:B------:R-:W-:Y:S05]  /*0880*/  BSYNC.RELIABLE B1 ;  /* 0x0000000000017941 */ /* 0x000fea0003800100 */
.L_x_1488:
[----:B------:R-:W-:-:S13]  /*0890*/  ISETP.GE.U32.AND P0, PT, R17, R16, PT ;  /* 0x000000101100720c */ /* 0x000fda0003f06070 */
[----:B--2---:R-:W2:Y:S01]  /*08a0*/  @!P0 LDC.64 R6, c[0x0][0x388] ;  /* 0x0000e200ff068b82 */ /* 0x004ea20000000a00 */
[----:B-1----:R-:W-:Y:S02]  /*08b0*/  @!P0 IMAD.IADD R9, R0, 0x1, R17 ;  /* 0x0000000100098824 */ /* 0x002fe400078e0211 */
[----:B------:R-:W-:Y:S02]  /*08c0*/  @!P0 VIADD R17, R17, 0x80 ;  /* 0x0000008011118836 */ /* 0x000fe40000000000 */
[----:B--2---:R-:W-:-:S05]  /*08d0*/  @!P0 IMAD.WIDE.U32 R6, R9, 0x2, R6 ;  /* 0x0000000209068825 */ /* 0x004fca00078e0006 */
[----:B------:R3:W-:Y:S02]  /*08e0*/  @!P0 STG.E.U16 desc[UR4][R6.64], R5 ;  /* 0x0000000506008986 */ /* 0x0007e4000c101504 */
.L_x_1494:
[----:B------:R-:W-:Y:S05]  /*08f0*/  BSYNC.RECONVERGENT B0 ;  /* 0x0000000000007941 */ /* 0x000fea0003800200 */
.L_x_1487:
        /* <DEDUP_REMOVED lines=8> */
.L_x_1486:
[----:B------:R-:W0:Y:S01]  /*0980*/  S2R R8, SR_TID.X ;  /* 0x0000000000087919 */ /* 0x000e220000002100 */
[----:B------:R-:W1:Y:S02]  /*0990*/  LDC.64 R2, c[0x0][0x390] ;  /* 0x0000e400ff027b82 */ /* 0x000e640000000a00 */
[----:B-1----:R-:W-:-:S04]  /*09a0*/  IMAD.WIDE.U32 R2, R0, 0x2, R2 ;  /* 0x0000000200027825 */ /* 0x002fc800078e0002 */
[----:B0-----:R-:W-:Y:S02]  /*09b0*/  IMAD.WIDE.U32 R4, R8, 0x10, R2 ;  /* 0x0000001008047825 */ /* 0x001fe400078e0002 */
[----:B------:R-:W0:Y:S04]  /*09c0*/  LDC.U16 R9, c[0x0][0x386] ;  /* 0x0000e180ff097b82 */ /* 0x000e280000000400 */
[----:B------:R-:W2:Y:S04]  /*09d0*/  LDG.E.128 R4, desc[UR4][R4.64] ;  /* 0x0000000404047981 */ /* 0x000ea8000c1e1d00 */
[----:B------:R-:W1:Y:S01]  /*09e0*/  LDC.64 R2, c[0x0][0x388] ;  /* 0x0000e200ff027b82 */ /* 0x000e620000000a00 */
[----:B0-----:R-:W-:Y:S01]  /*09f0*/  ISETP.GT.U32.AND P0, PT, R9, 0xe, PT ;  /* 0x0000000e0900780c */ /* 0x001fe20003f04070 */
[----:B-1----:R-:W-:-:S04]  /*0a00*/  IMAD.WIDE.U32 R2, R0, 0x2, R2 ;  /* 0x0000000200027825 */ /* 0x002fc800078e0002 */
[----:B------:R-:W-:Y:S01]  /*0a10*/  IMAD.WIDE.U32 R2, R8, 0x10, R2 ;  /* 0x0000001008027825 */ /* 0x000fe200078e0002 */
[C---:B--2---:R-:W-:Y:S02]  /*0a20*/  PRMT R16, R4.reuse, 0x9910, RZ ;  /* 0x0000991004107816 */ /* 0x044fe400000000ff */
[C---:B------:R-:W-:Y:S02]  /*0a30*/  PRMT R17, R4.reuse, 0x9910, RZ ;  /* 0x0000991004117816 */ /* 0x040fe400000000ff */
[----:B------:R-:W-:Y:S01]  /*0a40*/  PRMT R20, R4, 0xbb32, RZ ;  /* 0x0000bb3204147816 */ /* 0x000fe200000000ff */
[----:B------:R-:W-:Y:S01]  /*0a50*/  IMAD.MOV.U32 R4, RZ, RZ, R16 ;  /* 0x000000ffff047224 */ /* 0x000fe200078e0010 */
[C---:B------:R-:W-:Y:S01]  /*0a60*/  PRMT R18, R5.reuse, 0x9910, RZ ;  /* 0x0000991005127816 */ /* 0x040fe200000000ff */
[----:B------:R-:W-:Y:S01]  /*0a70*/  IMAD.MOV.U32 R16, RZ, RZ, R17 ;  /* 0x000000ffff107224 */ /* 0x000fe200078e0011 */
[----:B------:R-:W-:Y:S02]  /*0a80*/  PRMT R19, R5, 0x9910, RZ ;  /* 0x0000991005137816 */ /* 0x000fe400000000ff */
[----:B------:R-:W-:-:S02]  /*0a90*/  PRMT R11, R7, 0xbb32, RZ ;  /* 0x0000bb32070b7816 */ /* 0x000fc400000000ff */
[C---:B------:R-:W-:Y:S02]  /*0aa0*/  PRMT R15, R6.reuse, 0x9910, RZ ;  /* 0x00009910060f7816 */ /* 0x040fe400000000ff */
[C---:B------:R-:W-:Y:S02]  /*0ab0*/  PRMT R13, R6.reuse, 0x9910, RZ ;  /* 0x00009910060d7816 */ /* 0x040fe400000000ff */
[----:B------:R-:W-:Y:S01]  /*0ac0*/  PRMT R14, R6, 0xbb32, RZ ;  /* 0x0000bb32060e7816 */ /* 0x000fe200000000ff */
[----:B------:R-:W-:Y:S01]  /*0ad0*/  IMAD.MOV.U32 R6, RZ, RZ, R18 ;  /* 0x000000ffff067224 */ /* 0x000fe200078e0012 */
[----:B------:R-:W-:Y:S01]  /*0ae0*/  SHF.R.S32.HI R4, RZ, 0xf, R4 ;  /* 0x0000000fff047819 */ /* 0x000fe20000011404 */
[----:B------:R-:W-:Y:S01]  /*0af0*/  IMAD.MOV.U32 R18, RZ, RZ, R19 ;  /* 0x000000ffff127224 */ /* 0x000fe200078e0013 */
[----:B------:R-:W-:Y:S01]  /*0b00*/  @!P0 SHF.R.S32.HI R4, RZ, R9, R16 ;  /* 0x00000009ff048219 */ /* 0x000fe20000011410 */
[----:B------:R-:W-:Y:S01]  /*0b10*/  IMAD.MOV.U32 R16, RZ, RZ, R11 ;  /* 0x000000ffff107224 */ /* 0x000fe200078e000b */
[----:B------:R-:W-:-:S02]  /*0b20*/  PRMT R22, R5, 0xbb32, RZ ;  /* 0x0000bb3205167816 */ /* 0x000fc400000000ff */
[C---:B------:R-:W-:Y:S02]  /*0b30*/  PRMT R12, R7.reuse, 0x9910, RZ ;  /* 0x00009910070c7816 */ /* 0x040fe400000000ff */
[----:B------:R-:W-:Y:S02]  /*0b40*/  PRMT R10, R7, 0x9910, RZ ;  /* 0x00009910070a7816 */ /* 0x000fe400000000ff */
[----:B------:R-:W-:Y:S02]  /*0b50*/  SHF.R.S32.HI R5, RZ, 0xf, R20 ;  /* 0x0000000fff057819 */ /* 0x000fe40000011414 */
[----:B------:R-:W-:Y:S02]  /*0b60*/  SHF.R.S32.HI R6, RZ, 0xf, R6 ;  /* 0x0000000fff067819 */ /* 0x000fe40000011406 */
[----:B------:R-:W-:Y:S02]  /*0b70*/  SHF.R.S32.HI R7, RZ, 0xf, R22 ;  /* 0x0000000fff077819 */ /* 0x000fe40000011416 */
[----:B------:R-:W-:-:S02]  /*0b80*/  @!P0 SHF.R.S32.HI R5, RZ, R9, R20 ;  /* 0x00000009ff058219 */ /* 0x000fc40000011414 */
[----:B------:R-:W-:Y:S02]  /*0b90*/  SHF.R.S32.HI R0, RZ, 0xf, R15 ;  /* 0x0000000fff007819 */ /* 0x000fe4000001140f */
[-C--:B------:R-:W-:Y:S02]  /*0ba0*/  @!P0 SHF.R.S32.HI R6, RZ, R9.reuse, R18 ;  /* 0x00000009ff068219 */ /* 0x080fe40000011412 */
[----:B------:R-:W-:Y:S02]  /*0bb0*/  @!P0 SHF.R.S32.HI R7, RZ, R9, R22 ;  /* 0x00000009ff078219 */ /* 0x000fe40000011416 */
[----:B------:R-:W-:Y:S02]  /*0bc0*/  SHF.R.S32.HI R11, RZ, 0xf, R14 ;  /* 0x0000000fff0b7819 */ /* 0x000fe4000001140e */
[----:B------:R-:W-:Y:S02]  /*0bd0*/  SHF.R.S32.HI R12, RZ, 0xf, R12 ;  /* 0x0000000fff0c7819 */ /* 0x000fe4000001140c */
[----:B------:R-:W-:-:S02]  /*0be0*/  SHF.R.S32.HI R15, RZ, 0xf, R16 ;  /* 0x0000000fff0f7819 */ /* 0x000fc40000011410 */
[-C--:B------:R-:W-:Y:S02]  /*0bf0*/  @!P0 SHF.R.S32.HI R0, RZ, R9.reuse, R13 ;  /* 0x00000009ff008219 */ /* 0x080fe4000001140d */
[-C--:B------:R-:W-:Y:S02]  /*0c00*/  @!P0 SHF.R.S32.HI R11, RZ, R9.reuse, R14 ;  /* 0x00000009ff0b8219 */ /* 0x080fe4000001140e */
[-C--:B------:R-:W-:Y:S02]  /*0c10*/  @!P0 SHF.R.S32.HI R12, RZ, R9.reuse, R10 ;  /* 0x00000009ff0c8219 */ /* 0x080fe4000001140a */
[----:B------:R-:W-:Y:S02]  /*0c20*/  @!P0 SHF.R.S32.HI R15, RZ, R9, R16 ;  /* 0x00000009ff0f8219 */ /* 0x000fe40000011410 */
[----:B------:R-:W-:Y:S02]  /*0c30*/  PRMT R4, R4, 0x5410, R5 ;  /* 0x0000541004047816 */ /* 0x000fe40000000005 */
[----:B------:R-:W-:-:S02]  /*0c40*/  PRMT R5, R6, 0x5410, R7 ;  /* 0x0000541006057816 */ /* 0x000fc40000000007 */
[----:B------:R-:W-:Y:S02]  /*0c50*/  PRMT R6, R0, 0x5410, R11 ;  /* 0x0000541000067816 */ /* 0x000fe4000000000b */
[----:B------:R-:W-:-:S05]  /*0c60*/  PRMT R7, R12, 0x5410, R15 ;  /* 0x000054100c077816 */ /* 0x000fca000000000f */
[----:B------:R-:W-:Y:S01]  /*0c70*/  STG.E.128 desc[UR4][R2.64], R4 ;  /* 0x0000000402007986 */ /* 0x000fe2000c101d04 */
[----:B------:R-:W-:Y:S05]  /*0c80*/  EXIT ;  /* 0x000000000000794d */ /* 0x000fea0003800000 */
.L_x_1495:
        /* <DEDUP_REMOVED lines=15> */
.L_x_21047:


//--------------------- .text._ZN2at6native18elementwise_kernelILi128ELi4EZNS0_15gpu_kernel_implINS0_13AUnaryFunctorIsssZZZNS0_18rshift_kernel_cudaERNS_18TensorIteratorBaseEENKUlvE_clEvENKUlvE3_clEvEUlssE_EEEEvS5_RKT_EUliE_EEviT1_ --------------------------
	.section	.text._ZN2at6native18elementwise_kernelILi128ELi4EZNS0_15gpu_kernel_implINS0_13AUnaryFunctorIsssZZZNS0_18rshift_kernel_cudaERNS_18TensorIteratorBaseEENKUlvE_clEvENKUlvE3_clEvEUlssE_EEEEvS5_RKT_EUliE_EEviT1_,"ax",@progbits
	.align	128
        .global         _ZN2at6native18elementwise_kernelILi128ELi4EZNS0_15gpu_kernel_implINS0_13AUnaryFunctorIsssZZZNS0_18rshift_kernel_cudaERNS_18TensorIteratorBaseEENKUlvE_clEvENKUlvE3_clEvEUlssE_EEEEvS5_RKT_EUliE_EEviT1_
        .type           _ZN2at6native18elementwise_kernelILi128ELi4EZNS0_15gpu_kernel_implINS0_13AUnaryFunctorIsssZZZNS0_18rshift_kernel_cudaERNS_18TensorIteratorBaseEENKUlvE_clEvENKUlvE3_clEvEUlssE_EEEEvS5_RKT_EUliE_EEviT1_,@function
        .size           _ZN2at6native18elementwise_kernelILi128ELi4EZNS0_15gpu_kernel_implINS0_13AUnaryFunctorIsssZZZNS0_18rshift_kernel_cudaERNS_18TensorIteratorBaseEENKUlvE_clEvENKUlvE3_clEvEUlssE_EEEEvS5_RKT_EUliE_EEviT1_,(.L_x_21048 - _ZN2at6native18elementwise_kernelILi128ELi4EZNS0_15gpu_kernel_implINS0_13AUnaryFunctorIsssZZZNS0_18rshift_kernel_cudaERNS_18TensorIteratorBaseEENKUlvE_clEvENKUlvE3_clEvEUlssE_EEEEvS5_RKT_EUliE_EEviT1_)
        .other          _ZN2at6native18elementwise_kernelILi128ELi4EZNS0_15gpu_kernel_implINS0_13AUnaryFunctorIsssZZZNS0_18rshift_kernel_cudaERNS_18TensorIteratorBaseEENKUlvE_clEvENKUlvE3_clEvEUlssE_EEEEvS5_RKT_EUliE_EEviT1_,@"STO_CUDA_ENTRY STV_DEFAULT"
_ZN2at6native18elementwise_kernelILi128ELi4EZNS0_15gpu_kernel_implINS0_13AUnaryFunctorIsssZZZNS0_18rshift_kernel_cudaERNS_18TensorIteratorBaseEENKUlvE_clEvENKUlvE3_clEvEUlssE_EEEEvS5_RKT_EUliE_EEviT1_:
.text._ZN2at6native18elementwise_kernelILi128ELi4EZNS0_15gpu_kernel_implINS0_13AUnaryFunctorIsssZZZNS0_18rshift_kernel_cudaERNS_18TensorIteratorBaseEENKUlvE_clEvENKUlvE3_clEvEUlssE_EEEEvS5_RKT_EUliE_EEviT1_:
[----:B------:R-:W0:Y:S01]  /*0000*/  LDC R1, c[0x0][0x37c] ;  /* 0x0000df00ff017b82 */ /* 0x000e220000000800 */
[----:B------:R-:W1:Y:S07]  /*0010*/  S2R R17, SR_TID.X ;  /* 0x0000000000117919 */ /* 0x000e6e0000002100 */
[----:B------:R-:W2:Y:S01]  /*0020*/  S2UR UR4, SR_CTAID.X ;  /* 0x00000000000479c3 */ /* 0x000ea20000002500 */
[----:B------:R-:W3:Y:S01]  /*0030*/  LDCU UR39, c[0x0][0x388] ;  /* 0x00007100ff2777ac */ /* 0x000ee20008000800 */
[----:B------:R-:W-:Y:S01]  /*0040*/  BSSY.RECONVERGENT B6, `(.L_x_1496) ;  /* 0x000030e000067945 */ /* 0x000fe20003800200 */
[----:B------:R-:W4:Y:S05]  /*0050*/  LDCU UR5, c[0x0][0x380] ;  /* 0x00007000ff0577ac */ /* 0x000f2a0008000800 */
[----:B------:R-:W5:Y:S01]  /*0060*/  LDC.U16 R0, c[0x0][0x592] ;  /* 0x00016480ff007b82 */ /* 0x000f620000000400 */
[----:B------:R-:W0:Y:S01]  /*0070*/  LDCU.64 UR36, c[0x0][0x358] ;  /* 0x00006b00ff2477ac */ /* 0x000e220008000a00 */
[----:B------:R-:W0:Y:S01]  /*0080*/  LDCU.U8 UR41, c[0x0][0x594] ;  /* 0x0000b280ff2977ac */ /* 0x000e220008000000 */
[----:B------:R-:W0:Y:S01]  /*0090*/  LDCU.U8 UR42, c[0x0][0x595] ;  /* 0x0000b2a0ff2a77ac */ /* 0x000e220008000000 */
[----:B---3--:R-:W-:-:S02]  /*00a0*/  UIADD3 UR40, UPT, UPT, UR39, -0x1, URZ ;  /* 0xffffffff27287890 */ /* 0x008fc4000fffe0ff */
[----:B--2---:R-:W-:Y:S02]  /*00b0*/  USHF.L.U32 UR4, UR4, 0x9, URZ ;  /* 0x0000000904047899 */ /* 0x004fe400080006ff */
[----:B------:R-:W-:-:S04]  /*00c0*/  UISETP.LT.U32.AND UP0, UPT, UR40, 0x18, UPT ;  /* 0x000000182800788c */ /* 0x000fc8000bf01070 */
[----:B------:R-:W-:Y:S01]  /*00d0*/  USEL UR38, UR40, 0x18, UP0 ;  /* 0x0000001828267887 */ /* 0x000fe20008000000 */
[----:B-1----:R-:W-:Y:S02]  /*00e0*/  LOP3.LUT R17, R17, UR4, RZ, 0xfc, !PT ;  /* 0x0000000411117c12 */ /* 0x002fe4000f8efcff */
[----:B-----5:R-:W-:Y:S01]  /*00f0*/  PRMT R18, R0, 0x9910, RZ ;  /* 0x0000991000127816 */ /* 0x020fe200000000ff */
[----:B------:R-:W-:Y:S01]  /*0100*/  UIADD3 UR38, UPT, UPT, UR38, 0x1, URZ ;  /* 0x0000000126267890 */ /* 0x000fe2000fffe0ff */
[----:B----4-:R-:W-:Y:S02]  /*0110*/  ISETP.GE.AND P0, PT, R17, UR5, PT ;  /* 0x0000000511007c0c */ /* 0x010fe4000bf06270 */
[----:B------:R-:W-:-:S11]  /*0120*/  SHF.R.S32.HI R19, RZ, 0xf, R18 ;  /* 0x0000000fff137819 */ /* 0x000fd60000011412 */
        /* <DEDUP_REMOVED lines=303> */
.L_x_1498:
        /* <DEDUP_REMOVED lines=16> */
.L_x_1502:
[----:B------:R0:W5:Y:S01]  /*1520*/  LDG.E.U8 R0, desc[UR36][R2.64] ;  /* 0x0000002402007981 */ /* 0x000162000c1e1100 */
[----:B------:R-:W-:Y:S05]  /*1530*/  BRA `(.L_x_1504) ;  /* 0x0000000c004c7947 */ /* 0x000fea0003800000 */
.L_x_1501:
        /* <DEDUP_REMOVED lines=8> */
.L_x_1506:
[----:B------:R0:W5:Y:S01]  /*15c0*/  LDG.E.U16 R0, desc[UR36][R2.64] ;  /* 0x0000002402007981 */ /* 0x000162000c1e1500 */
[----:B------:R-:W-:Y:S05]  /*15d0*/  BRA `(.L_x_1504) ;  /* 0x0000000c00247947 */ /* 0x000fea0003800000 */
.L_x_1505:
[----:B------:R0:W5:Y:S01]  /*15e0*/  LDG.E.U16 R0, desc[UR36][R2.64] ;  /* 0x0000002402007981 */ /* 0x000162000c1e1500 */
[----:B------:R-:W-:Y:S05]  /*15f0*/  BRA `(.L_x_1504) ;  /* 0x0000000c001c7947 */ /* 0x000fea0003800000 */
.L_x_1500:
        /* <DEDUP_REMOVED lines=9> */
.L_x_1508:
[----:B------:R-:W2:Y:S02]  /*1690*/  LDG.E.U16 R4, desc[UR36][R2.64] ;  /* 0x0000002402047981 */ /* 0x000ea4000c1e1500 */
[----:B--2---:R-:W-:-:S06]  /*16a0*/  HADD2.F32 R4, -RZ, R4.H0_H0 ;  /* 0x20000004ff047230 */ /* 0x004fcc0000004100 */
[----:B------:R-:W0:Y:S02]  /*16b0*/  F2I.FTZ.TRUNC.NTZ R4, R4 ;  /* 0x0000000400047305 */ /* 0x000e24000021f100 */
[----:B0-----:R-:W-:Y:S01]  /*16c0*/  PRMT R0, R4, 0x7610, R0 ;  /* 0x0000761004007816 */ /* 0x001fe20000000000 */
[----:B------:R-:W-:Y:S06]  /*16d0*/  BRA `(.L_x_1504) ;  /* 0x0000000800e47947 */ /* 0x000fec0003800000 */
.L_x_1507:
        /* <DEDUP_REMOVED lines=9> */
.L_x_1510:
[----:B------:R-:W2:Y:S02]  /*1770*/  LDG.E.U16 R2, desc[UR36][R2.64] ;  /* 0x0000002402027981 */ /* 0x000ea4000c1e1500 */
[----:B--2---:R-:W-:-:S06]  /*1780*/  HADD2.F32 R4, -RZ, R2.H0_H0 ;  /* 0x20000002ff047230 */ /* 0x004fcc0000004100 */
[----:B------:R-:W0:Y:S02]  /*1790*/  F2I.FTZ.TRUNC.NTZ R4, R4 ;  /* 0x0000000400047305 */ /* 0x000e24000021f100 */
[----:B0-----:R-:W-:Y:S01]  /*17a0*/  PRMT R0, R4, 0x7610, R0 ;  /* 0x0000761004007816 */ /* 0x001fe20000000000 */
[----:B------:R-:W-:Y:S06]  /*17b0*/  BRA `(.L_x_1504) ;  /* 0x0000000800ac7947 */ /* 0x000fec0003800000 */
.L_x_1509:
[----:B------:R-:W2:Y:S02]  /*17c0*/  LDG.E.64 R2, desc[UR36][R2.64] ;  /* 0x0000002402027981 */ /* 0x000ea4000c1e1b00 */
[----:B--2---:R0:W1:Y:S01]  /*17d0*/  F2I.F64.TRUNC R0, R2 ;  /* 0x0000000200007311 */ /* 0x004062000030d100 */
[----:B------:R-:W-:Y:S05]  /*17e0*/  BRA `(.L_x_1504) ;  /* 0x0000000800a07947 */ /* 0x000fea0003800000 */
.L_x_1499:
        /* <DEDUP_REMOVED lines=12> */
.L_x_1513:
[----:B------:R-:W2:Y:S02]  /*18b0*/  LDG.E.64 R2, desc[UR36][R2.64] ;  /* 0x0000002402027981 */ /* 0x000ea4000c1e1b00 */
[----:B--2---:R3:W4:Y:S01]  /*18c0*/  F2I.F64.TRUNC R0, R2 ;  /* 0x0000000200007311 */ /* 0x004722000030d100 */
[----:B------:R-:W-:Y:S05]  /*18d0*/  BRA `(.L_x_1504) ;  /* 0x0000000800647947 */ /* 0x000fea0003800000 */
.L_x_1512:
        /* <DEDUP_REMOVED lines=27> */
.L_x_1515:
        /* <DEDUP_REMOVED lines=14> */
.L_x_1514:
[----:B------:R-:W2:Y:S02]  /*1b70*/  LDG.E.U16 R4, desc[UR36][R2.64] ;  /* 0x0000002402047981 */ /* 0x000ea4000c1e1500 */
[----:B--2---:R-:W-:-:S06]  /*1b80*/  IMAD.U32 R4, R4, 0x10000, RZ ;  /* 0x0001000004047824 */ /* 0x004fcc00078e00ff */
[----:B------:R-:W0:Y:S02]  /*1b90*/  F2I.FTZ.TRUNC.NTZ R4, R4 ;  /* 0x0000000400047305 */ /* 0x000e24000021f100 */
[----:B0-----:R-:W-:Y:S01]  /*1ba0*/  PRMT R0, R4, 0x7610, R0 ;  /* 0x0000761004007816 */ /* 0x001fe20000000000 */
[----:B------:R-:W-:Y:S06]  /*1bb0*/  BRA `(.L_x_1504) ;  /* 0x0000000400ac7947 */ /* 0x000fec0003800000 */
.L_x_1511:
        /* <DEDUP_REMOVED lines=10> */
.L_x_1518:
        /* <DEDUP_REMOVED lines=21> */
.L_x_1522:
[----:B------:R-:W-:Y:S05]  /*1db0*/  BSYNC.RECONVERGENT B1 ;  /* 0x0000000000017941 */ /* 0x000fea0003800200 */
.L_x_1521:
[----:B------:R-:W-:Y:S02]  /*1dc0*/  SHF.L.U32 R0, R0, 0x14, RZ ;  /* 0x0000001400007819 */ /* 0x000fe400000006ff */
[----:B------:R-:W-:-:S04]  /*1dd0*/  LEA R2, R2, 0x3b800000, 0x17 ;  /* 0x3b80000002027811 */ /* 0x000fc800078eb8ff */
[----:B------:R-:W-:-:S07]  /*1de0*/  LOP3.LUT R4, R2, R0, R7, 0xfe, !PT ;  /* 0x0000000002047212 */ /* 0x000fce00078efe07 */
.L_x_1520:
[----:B------:R-:W-:Y:S05]  /*1df0*/  BSYNC.RECONVERGENT B0 ;  /* 0x0000000000007941 */ /* 0x000fea0003800200 */
.L_x_1519:
[----:B------:R-:W0:Y:S02]  /*1e00*/  F2I.FTZ.TRUNC.NTZ R4, R4 ;  /* 0x0000000400047305 */ /* 0x000e24000021f100 */
[----:B0-----:R-:W-:Y:S01]  /*1e10*/  PRMT R0, R4, 0x7610, R0 ;  /* 0x0000761004007816 */ /* 0x001fe20000000000 */
[----:B------:R-:W-:Y:S06]  /*1e20*/  BRA `(.L_x_1504) ;  /* 0x0000000400107947 */ /* 0x000fec0003800000 */
.L_x_1517:
        /* <DEDUP_REMOVED lines=21> */
.L_x_1526:
[----:B------:R-:W-:Y:S05]  /*1f80*/  BSYNC.RECONVERGENT B1 ;  /* 0x0000000000017941 */ /* 0x000fea0003800200 */
.L_x_1525:
[----:B------:R-:W-:Y:S01]  /*1f90*/  IMAD.SHL.U32 R0, R0, 0x200000, RZ ;  /* 0x0020000000007824 */ /* 0x000fe200078e00ff */
[----:B------:R-:W-:-:S04]  /*1fa0*/  LEA R2, R2, 0x37800000, 0x17 ;  /* 0x3780000002027811 */ /* 0x000fc800078eb8ff */
[----:B------:R-:W-:-:S07]  /*1fb0*/  LOP3.LUT R4, R2, R0, R7, 0xfe, !PT ;  /* 0x0000000002047212 */ /* 0x000fce00078efe07 */
.L_x_1524:
[----:B------:R-:W-:Y:S05]  /*1fc0*/  BSYNC.RECONVERGENT B0 ;  /* 0x0000000000007941 */ /* 0x000fea0003800200 */
.L_x_1523:
[----:B------:R-:W0:Y:S02]  /*1fd0*/  F2I.FTZ.TRUNC.NTZ R4, R4 ;  /* 0x0000000400047305 */ /* 0x000e24000021f100 */
[----:B0-----:R-:W-:Y:S01]  /*1fe0*/  PRMT R0, R4, 0x7610, R0 ;  /* 0x0000761004007816 */ /* 0x001fe20000000000 */
[----:B------:R-:W-:Y:S06]  /*1ff0*/  BRA `(.L_x_1504) ;  /* 0x00000000009c7947 */ /* 0x000fec0003800000 */
.L_x_1516:
[----:B------:R-:W-:-:S09]  /*2000*/  UISETP.NE.AND UP0, UPT, UR4, 0x1c, UPT ;  /* 0x0000001c0400788c */ /* 0x000fd2000bf05270 */
[----:B------:R-:W-:Y:S05]  /*2010*/  BRA.U !UP0, `(.L_x_1527) ;  /* 0x0000000108907547 */ /* 0x000fea000b800000 */
[----:B------:R-:W-:-:S09]  /*2020*/  UISETP.NE.AND UP0, UPT, UR4, 0x1d, UPT ;  /* 0x0000001d0400788c */ /* 0x000fd2000bf05270 */
[----:B------:R-:W-:Y:S05]  /*2030*/  BRA.U !UP0, `(.L_x_1528) ;  /* 0x0000000108807547 */ /* 0x000fea000b800000 */
[----:B------:R-:W-:-:S09]  /*2040*/  UISETP.NE.AND UP0, UPT, UR4, 0x2c, UPT ;  /* 0x0000002c0400788c */ /* 0x000fd2000bf05270 */
[----:B------:R-:W-:Y:S05]  /*2050*/  BRA.U !UP0, `(.L_x_1529) ;  /* 0x0000000108487547 */ /* 0x000fea000b800000 */
.L_x_1503:
        /* <DEDUP_REMOVED lines=16> */
.L_x_1530:
[----:B------:R-:W-:Y:S01]  /*2160*/  PRMT R0, RZ, 0x7610, R0 ;  /* 0x00007610ff007816 */ /* 0x000fe20000000000 */
[----:B------:R-:W-:Y:S06]  /*2170*/  BRA `(.L_x_1504) ;  /* 0x00000000003c7947 */ /* 0x000fec0003800000 */
.L_x_1529:
        /* <DEDUP_REMOVED lines=8> */
.L_x_1532:
[----:B------:R-:W-:Y:S05]  /*2200*/  BSYNC.RECONVERGENT B0 ;  /* 0x0000000000007941 */ /* 0x000fea0003800200 */
.L_x_1531:
[----:B------:R-:W0:Y:S02]  /*2210*/  F2I.FTZ.TRUNC.NTZ R4, R4 ;  /* 0x0000000400047305 */ /* 0x000e24000021f100 */
[----:B0-----:R-:W-:Y:S01]  /*2220*/  PRMT R0, R4, 0x7610, R0 ;  /* 0x0000761004007816 */ /* 0x001fe20000000000 */
[----:B------:R-:W-:Y:S06]  /*2230*/  BRA `(.L_x_1504) ;  /* 0x00000000000c7947 */ /* 0x000fec0003800000 */
.L_x_1528:
[----:B------:R2:W5:Y:S01]  /*2240*/  LDG.E.U16 R0, desc[UR36][R2.64] ;  /* 0x0000002402007981 */ /* 0x000562000c1e1500 */
[----:B------:R-:W-:Y:S05]  /*2250*/  BRA `(.L_x_1504) ;  /* 0x0000000000047947 */ /* 0x000fea0003800000 */
.L_x_1527:
[----:B------:R1:W5:Y:S02]  /*2260*/  LDG.E.U16 R0, desc[UR36][R2.64] ;  /* 0x0000002402007981 */ /* 0x000364000c1e1500 */
.L_x_1504:
[----:B------:R-:W0:Y:S02]  /*2270*/  LDCU.64 UR6, c[0x0][0x580] ;  /* 0x0000b000ff0677ac */ /* 0x000e240008000a00 */
[----:B012345:R-:W-:Y:S01]  /*2280*/  LOP3.LUT R3, R0, 0xffff, RZ, 0xc0, !PT ;  /* 0x0000ffff00037812 */ /* 0x03ffe200078ec0ff */
[----:B------:R-:W-:-:S03]  /*2290*/  UPRMT UR4, UR41, 0x9910, URZ ;  /* 0x0000991029047896 */ /* 0x000fc600080000ff */
[----:B------:R-:W-:Y:S02]  /*22a0*/  ISETP.GT.U32.AND P0, PT, R3, 0xe, PT ;  /* 0x0000000e0300780c */ /* 0x000fe40003f04070 */
[----:B------:R-:W-:Y:S01]  /*22b0*/  SHF.R.S32.HI R0, RZ, R3, R18 ;  /* 0x00000003ff007219 */ /* 0x000fe20000011412 */
[----:B------:R-:W-:-:S03]  /*22c0*/  UISETP.GT.AND UP0, UPT, UR4, 0x9, UPT ;  /* 0x000000090400788c */ /* 0x000fc6000bf04270 */
[----:B------:R-:W-:Y:S02]  /*22d0*/  SEL R9, R19, R0, P0 ;  /* 0x0000000013097207 */ /* 0x000fe40000000000 */
[----:B------:R-:W-:-:S05]  /*22e0*/  IADD3 R2, P1, PT, R16, UR6, RZ ;  /* 0x0000000610027c10 */ /* 0x000fca000ff3e0ff */
        /* <DEDUP_REMOVED lines=12> */
.L_x_1536:
[----:B------:R3:W-:Y:S01]  /*23b0*/  STG.E.U8 desc[UR36][R2.64], R9 ;  /* 0x0000000902007986 */ /* 0x0007e2000c101124 */
[----:B------:R-:W-:Y:S05]  /*23c0*/  BRA `(.L_x_1538) ;  /* 0x0000000c00507947 */ /* 0x000fea0003800000 */
.L_x_1535:
        /* <DEDUP_REMOVED lines=10> */
.L_x_1540:
[----:B------:R-:W-:-:S05]  /*2470*/  PRMT R5, R9, 0x9910, RZ ;  /* 0x0000991009057816 */ /* 0x000fca00000000ff */
[----:B------:R1:W-:Y:S01]  /*2480*/  STG.E desc[UR36][R2.64], R5 ;  /* 0x0000000502007986 */ /* 0x0003e2000c101924 */
[----:B------:R-:W-:Y:S05]  /*2490*/  BRA `(.L_x_1538) ;  /* 0x0000000c001c7947 */ /* 0x000fea0003800000 */
.L_x_1539:
[----:B------:R2:W-:Y:S01]  /*24a0*/  STG.E.U16 desc[UR36][R2.64], R9 ;  /* 0x0000000902007986 */ /* 0x0005e2000c101524 */
[----:B------:R-:W-:Y:S05]  /*24b0*/  BRA `(.L_x_1538) ;  /* 0x0000000c00147947 */ /* 0x000fea0003800000 */
.L_x_1534:
        /* <DEDUP_REMOVED lines=9> */
.L_x_1542:
[----:B------:R-:W0:Y:S02]  /*2550*/  I2F.S16 R0, R9 ;  /* 0x0000000900007306 */ /* 0x000e240000101400 */
[----:B0-----:R-:W-:-:S05]  /*2560*/  F2FP.F16.F32.PACK_AB R0, RZ, R0 ;  /* 0x00000000ff00723e */ /* 0x001fca00000000ff */
[----:B------:R0:W-:Y:S01]  /*2570*/  STG.E.U16 desc[UR36][R2.64], R0 ;  /* 0x0000000002007986 */ /* 0x0001e2000c101524 */
[----:B------:R-:W-:Y:S05]  /*2580*/  BRA `(.L_x_1538) ;  /* 0x0000000800e07947 */ /* 0x000fea0003800000 */
.L_x_1541:
        /* <DEDUP_REMOVED lines=10> */
.L_x_1544:
[----:B------:R-:W0:Y:S02]  /*2630*/  I2F.S16 R9, R9 ;  /* 0x0000000900097306 */ /* 0x000e240000101400 */
[----:B0-----:R-:W-:-:S04]  /*2640*/  F2FP.F16.F32.PACK_AB R5, RZ, R9 ;  /* 0x00000009ff05723e */ /* 0x001fc800000000ff */
[----:B------:R-:W-:-:S05]  /*2650*/  PRMT R5, R5, 0x5410, RZ ;  /* 0x0000541005057816 */ /* 0x000fca00000000ff */
[----:B------:R0:W-:Y:S01]  /*2660*/  STG.E desc[UR36][R2.64], R5 ;  /* 0x0000000502007986 */ /* 0x0001e2000c101924 */
[----:B------:R-:W-:Y:S05]  /*2670*/  BRA `(.L_x_1538) ;  /* 0x0000000800a47947 */ /* 0x000fea0003800000 */
.L_x_1543:
[----:B------:R-:W0:Y:S02]  /*2680*/  I2F.F64.S16 R4, R9 ;  /* 0x0000000900047312 */ /* 0x000e240000101c00 */
[----:B0-----:R0:W-:Y:S01]  /*2690*/  STG.E.64 desc[UR36][R2.64], R4 ;  /* 0x0000000402007986 */ /* 0x0011e2000c101b24 */
[----:B------:R-:W-:Y:S05]  /*26a0*/  BRA `(.L_x_1538) ;  /* 0x0000000800987947 */ /* 0x000fea0003800000 */
.L_x_1533:
        /* <DEDUP_REMOVED lines=13> */
.L_x_1547:
[----:B------:R-:W0:Y:S01]  /*2780*/  I2F.F64.S16 R4, R9 ;  /* 0x0000000900047312 */ /* 0x000e220000101c00 */
[----:B------:R-:W-:-:S05]  /*2790*/  CS2R R6, SRZ ;  /* 0x0000000000067805 */ /* 0x000fca000001ff00 */
[----:B0-----:R0:W-:Y:S01]  /*27a0*/  STG.E.128 desc[UR36][R2.64], R4 ;  /* 0x0000000402007986 */ /* 0x0011e2000c101d24 */
[----:B------:R-:W-:Y:S05]  /*27b0*/  BRA `(.L_x_1538) ;  /* 0x0000000800547947 */ /* 0x000fea0003800000 */
.L_x_1546:
        /* <DEDUP_REMOVED lines=19> */
.L_x_1551:
[----:B------:R-:W-:Y:S05]  /*28f0*/  BSYNC.RECONVERGENT B0 ;  /* 0x0000000000007941 */ /* 0x000fea0003800200 */
.L_x_1550:
[----:B------:R-:W-:-:S05]  /*2900*/  LOP3.LUT R5, R0, 0x80, R5, 0xf8, !PT ;  /* 0x0000008000057812 */ /* 0x000fca00078ef805 */
[----:B------:R0:W-:Y:S01]  /*2910*/  STG.E.U8 desc[UR36][R2.64], R5 ;  /* 0x0000000502007986 */ /* 0x0001e2000c101124 */
[----:B------:R-:W-:Y:S05]  /*2920*/  BRA `(.L_x_1538) ;  /* 0x0000000400f87947 */ /* 0x000fea0003800000 */
.L_x_1549:
        /* <DEDUP_REMOVED lines=15> */
.L_x_1553:
[----:B------:R-:W-:Y:S05]  /*2a20*/  BSYNC.RECONVERGENT B0 ;  /* 0x0000000000007941 */ /* 0x000fea0003800200 */
.L_x_1552:
[----:B------:R-:W-:-:S05]  /*2a30*/  LOP3.LUT R5, R0, 0x80, R5, 0xf8, !PT ;  /* 0x0000008000057812 */ /* 0x000fca00078ef805 */
[----:B------:R0:W-:Y:S01]  /*2a40*/  STG.E.U8 desc[UR36][R2.64], R5 ;  /* 0x0000000502007986 */ /* 0x0001e2000c101124 */
[----:B------:R-:W-:Y:S05]  /*2a50*/  BRA `(.L_x_1538) ;  /* 0x0000000400ac7947 */ /* 0x000fea0003800000 */
.L_x_1548:
[----:B------:R-:W0:Y:S02]  /*2a60*/  I2F.S16 R0, R9 ;  /* 0x0000000900007306 */ /* 0x000e240000101400 */
[----:B0-----:R-:W-:-:S05]  /*2a70*/  F2FP.BF16.F32.PACK_AB R0, RZ, R0 ;  /* 0x00000000ff00723e */ /* 0x001fca00000010ff */
[----:B------:R0:W-:Y:S01]  /*2a80*/  STG.E.U16 desc[UR36][R2.64], R0 ;  /* 0x0000000002007986 */ /* 0x0001e2000c101524 */
[----:B------:R-:W-:Y:S05]  /*2a90*/  BRA `(.L_x_1538) ;  /* 0x00000004009c7947 */ /* 0x000fea0003800000 */
.L_x_1545:
        /* <DEDUP_REMOVED lines=10> */
.L_x_1556:
        /* <DEDUP_REMOVED lines=13> */
.L_x_1559:
[----:B------:R-:W-:-:S04]  /*2c10*/  SHF.R.U32.HI R0, RZ, 0x14, R5 ;  /* 0x00000014ff007819 */ /* 0x000fc80000011605 */
[----:B------:R-:W-:-:S04]  /*2c20*/  LOP3.LUT R0, R0, 0x1, RZ, 0xc0, !PT ;  /* 0x0000000100007812 */ /* 0x000fc800078ec0ff */
[----:B------:R-:W-:-:S04]  /*2c30*/  IADD3 R0, PT, PT, R5, 0x487ffff, R0 ;  /* 0x0487ffff05007810 */ /* 0x000fc80007ffe000 */
[----:B------:R-:W-:-:S04]  /*2c40*/  SHF.R.U32.HI R0, RZ, 0x14, R0 ;  /* 0x00000014ff007819 */ /* 0x000fc80000011600 */
[----:B------:R-:W-:-:S07]  /*2c50*/  LOP3.LUT R4, R0, 0xff, RZ, 0xc0, !PT ;  /* 0x000000ff00047812 */ /* 0x000fce00078ec0ff */
.L_x_1560:
[----:B------:R-:W-:-:S04]  /*2c60*/  SHF.R.U32.HI R5, RZ, 0x18, R5 ;  /* 0x00000018ff057819 */ /* 0x000fc80000011605 */
[----:B------:R-:W-:-:S04]  /*2c70*/  LOP3.LUT R4, R4, 0x80, R5, 0xf8, !PT ;  /* 0x0000008004047812 */ /* 0x000fc800078ef805 */
[----:B------:R-:W-:-:S07]  /*2c80*/  PRMT R0, R4, 0x7610, R0 ;  /* 0x0000761004007816 */ /* 0x000fce0000000000 */
.L_x_1558:
[----:B------:R-:W-:Y:S05]  /*2c90*/  BSYNC.RECONVERGENT B0 ;  /* 0x0000000000007941 */ /* 0x000fea0003800200 */
.L_x_1557:
[----:B------:R0:W-:Y:S01]  /*2ca0*/  STG.E.U8 desc[UR36][R2.64], R0 ;  /* 0x0000000002007986 */ /* 0x0001e2000c101124 */
[----:B------:R-:W-:Y:S05]  /*2cb0*/  BRA `(.L_x_1538) ;  /* 0x0000000400147947 */ /* 0x000fea0003800000 */
.L_x_1555:
        /* <DEDUP_REMOVED lines=13> */
.L_x_1563:
[----:B------:R-:W-:-:S04]  /*2d90*/  SHF.R.U32.HI R0, RZ, 0x15, R5 ;  /* 0x00000015ff007819 */ /* 0x000fc80000011605 */
[----:B------:R-:W-:-:S04]  /*2da0*/  LOP3.LUT R0, R0, 0x1, RZ, 0xc0, !PT ;  /* 0x0000000100007812 */ /* 0x000fc800078ec0ff */
[----:B------:R-:W-:-:S04]  /*2db0*/  IADD3 R0, PT, PT, R5, 0x88fffff, R0 ;  /* 0x088fffff05007810 */ /* 0x000fc80007ffe000 */
[----:B------:R-:W-:-:S04]  /*2dc0*/  SHF.R.U32.HI R0, RZ, 0x15, R0 ;  /* 0x00000015ff007819 */ /* 0x000fc80000011600 */
[----:B------:R-:W-:-:S07]  /*2dd0*/  LOP3.LUT R4, R0, 0xff, RZ, 0xc0, !PT ;  /* 0x000000ff00047812 */ /* 0x000fce00078ec0ff */
.L_x_1564:
[----:B------:R-:W-:-:S04]  /*2de0*/  SHF.R.U32.HI R5, RZ, 0x18, R5 ;  /* 0x00000018ff057819 */ /* 0x000fc80000011605 */
[----:B------:R-:W-:-:S04]  /*2df0*/  LOP3.LUT R4, R4, 0x80, R5, 0xf8, !PT ;  /* 0x0000008004047812 */ /* 0x000fc800078ef805 */
[----:B------:R-:W-:-:S07]  /*2e00*/  PRMT R0, R4, 0x7610, R0 ;  /* 0x0000761004007816 */ /* 0x000fce0000000000 */
.L_x_1562:
[----:B------:R-:W-:Y:S05]  /*2e10*/  BSYNC.RECONVERGENT B0 ;  /* 0x0000000000007941 */ /* 0x000fea0003800200 */
.L_x_1561:
[----:B------:R0:W-:Y:S01]  /*2e20*/  STG.E.U8 desc[UR36][R2.64], R0 ;  /* 0x0000000002007986 */ /* 0x0001e2000c101124 */
[----:B------:R-:W-:Y:S05]  /*2e30*/  BRA `(.L_x_1538) ;  /* 0x0000000000b47947 */ /* 0x000fea0003800000 */
.L_x_1554:
[----:B------:R-:W-:-:S09]  /*2e40*/  UISETP.NE.AND UP0, UPT, UR4, 0x1c, UPT ;  /* 0x0000001c0400788c */ /* 0x000fd2000bf05270 */
[----:B------:R-:W-:Y:S05]  /*2e50*/  BRA.U !UP0, `(.L_x_1565) ;  /* 0x0000000108a47547 */ /* 0x000fea000b800000 */
[----:B------:R-:W-:-:S09]  /*2e60*/  UISETP.NE.AND UP0, UPT, UR4, 0x1d, UPT ;  /* 0x0000001d0400788c */ /* 0x000fd2000bf05270 */
[----:B------:R-:W-:Y:S05]  /*2e70*/  BRA.U !UP0, `(.L_x_1566) ;  /* 0x00000001088c7547 */ /* 0x000fea000b800000 */
[----:B------:R-:W-:-:S09]  /*2e80*/  UISETP.NE.AND UP0, UPT, UR4, 0x2c, UPT ;  /* 0x0000002c0400788c */ /* 0x000fd2000bf05270 */
[----:B------:R-:W-:Y:S05]  /*2e90*/  BRA.U !UP0, `(.L_x_1567) ;  /* 0x0000000108447547 */ /* 0x000fea000b800000 */
.L_x_1537:
        /* <DEDUP_REMOVED lines=16> */
.L_x_1568:
[----:B------:R-:W-:Y:S05]  /*2fa0*/  BRA `(.L_x_1538) ;  /* 0x0000000000587947 */ /* 0x000fea0003800000 */
.L_x_1567:
        /* <DEDUP_REMOVED lines=16> */
.L_x_1566:
[----:B------:R-:W-:-:S04]  /*30b0*/  PRMT R4, R9, 0x9910, RZ ;  /* 0x0000991009047816 */ /* 0x000fc800000000ff */
[----:B------:R-:W-:-:S05]  /*30c0*/  SHF.R.S32.HI R5, RZ, 0x1f, R4 ;  /* 0x0000001fff057819 */ /* 0x000fca0000011404 */
[----:B------:R0:W-:Y:S01]  /*30d0*/  STG.E.64 desc[UR36][R2.64], R4 ;  /* 0x0000000402007986 */ /* 0x0001e2000c101b24 */
[----:B------:R-:W-:Y:S05]  /*30e0*/  BRA `(.L_x_1538) ;  /* 0x0000000000087947 */ /* 0x000fea0003800000 */
.L_x_1565:
[----:B------:R-:W-:-:S05]  /*30f0*/  PRMT R5, R9, 0x9910, RZ ;  /* 0x0000991009057816 */ /* 0x000fca00000000ff */
[----:B------:R0:W-:Y:S02]  /*3100*/  STG.E desc[UR36][R2.64], R5 ;  /* 0x0000000502007986 */ /* 0x0001e4000c101924 */
.L_x_1538:
[----:B------:R-:W-:-:S07]  /*3110*/  VIADD R17, R17, 0x80 ;  /* 0x0000008011117836 */ /* 0x000fce0000000000 */
.L_x_1497:
[----:B------:R-:W-:Y:S05]  /*3120*/  BSYNC.RECONVERGENT B6 ;  /* 0x0000000000067941 */ /* 0x000fea0003800200 */
.L_x_1496:
        /* <DEDUP_REMOVED lines=307> */
.L_x_1571:
        /* <DEDUP_REMOVED lines=16> */
.L_x_1575:
[----:B------:R1:W5:Y:S01]  /*4560*/  LDG.E.U8 R0, desc[UR36][R2.64] ;  /* 0x0000002402007981 */ /* 0x000362000c1e1100 */
[----:B------:R-:W-:Y:S05]  /*4570*/  BRA `(.L_x_1577) ;  /* 0x0000000c004c7947 */ /* 0x000fea0003800000 */
.L_x_1574:
        /* <DEDUP_REMOVED lines=8> */
.L_x_1579:
[----:B------:R3:W5:Y:S01]  /*4600*/  LDG.E.U16 R0, desc[UR36][R2.64] ;  /* 0x0000002402007981 */ /* 0x000762000c1e1500 */
[----:B------:R-:W-:Y:S05]  /*4610*/  BRA `(.L_x_1577) ;  /* 0x0000000c00247947 */ /* 0x000fea0003800000 */
.L_x_1578:
[----:B------:R2:W5:Y:S01]  /*4620*/  LDG.E.U16 R0, desc[UR36][R2.64] ;  /* 0x0000002402007981 */ /* 0x000562000c1e1500 */
[----:B------:R-:W-:Y:S05]  /*4630*/  BRA `(.L_x_1577) ;  /* 0x0000000c001c7947 */ /* 0x000fea0003800000 */
.L_x_1573:
        /* <DEDUP_REMOVED lines=9> */
.L_x_1581:
[----:B------:R-:W2:Y:S02]  /*46d0*/  LDG.E.U16 R4, desc[UR36][R2.64] ;  /* 0x0000002402047981 */ /* 0x000ea4000c1e1500 */
[----:B--2---:R-:W-:-:S06]  /*46e0*/  HADD2.F32 R4, -RZ, R4.H0_H0 ;  /* 0x20000004ff047230 */ /* 0x004fcc0000004100 */
[----:B------:R-:W0:Y:S02]  /*46f0*/  F2I.FTZ.TRUNC.NTZ R4, R4 ;  /* 0x0000000400047305 */ /* 0x000e24000021f100 */
[----:B0-----:R-:W-:Y:S01]  /*4700*/  PRMT R0, R4, 0x7610, R0 ;  /* 0x0000761004007816 */ /* 0x001fe20000000000 */
[----:B------:R-:W-:Y:S06]  /*4710*/  BRA `(.L_x_1577) ;  /* 0x0000000800e47947 */ /* 0x000fec0003800000 */
.L_x_1580:
        /* <DEDUP_REMOVED lines=9> */
.L_x_1583:
[----:B------:R-:W2:Y:S02]  /*47b0*/  LDG.E.U16 R2, desc[UR36][R2.64] ;  /* 0x0000002402027981 */ /* 0x000ea4000c1e1500 */
[----:B--2---:R-:W-:-:S06]  /*47c0*/  HADD2.F32 R4, -RZ, R2.H0_H0 ;  /* 0x20000002ff047230 */ /* 0x004fcc0000004100 */
[----:B------:R-:W0:Y:S02]  /*47d0*/  F2I.FTZ.TRUNC.NTZ R4, R4 ;  /* 0x0000000400047305 */ /* 0x000e24000021f100 */
[----:B0-----:R-:W-:Y:S01]  /*47e0*/  PRMT R0, R4, 0x7610, R0 ;  /* 0x0000761004007816 */ /* 0x001fe20000000000 */
[----:B------:R-:W-:Y:S06]  /*47f0*/  BRA `(.L_x_1577) ;  /* 0x0000000800ac7947 */ /* 0x000fec0003800000 */
.L_x_1582:
[----:B------:R-:W2:Y:S02]  /*4800*/  LDG.E.64 R2, desc[UR36][R2.64] ;  /* 0x0000002402027981 */ /* 0x000ea4000c1e1b00 */
[----:B--2---:R0:W1:Y:S01]  /*4810*/  F2I.F64.TRUNC R0, R2 ;  /* 0x0000000200007311 */ /* 0x004062000030d100 */
[----:B------:R-:W-:Y:S05]  /*4820*/  BRA `(.L_x_1577) ;  /* 0x0000000800a07947 */ /* 0x000fea0003800000 */
.L_x_1572:
        /* <DEDUP_REMOVED lines=12> */
.L_x_1586:
[----:B------:R-:W2:Y:S02]  /*48f0*/  LDG.E.64 R2, desc[UR36][R2.64] ;  /* 0x0000002402027981 */ /* 0x000ea4000c1e1b00 */
[----:B--2---:R0:W1:Y:S01]  /*4900*/  F2I.F64.TRUNC R0, R2 ;  /* 0x0000000200007311 */ /* 0x004062000030d100 */
[----:B------:R-:W-:Y:S05]  /*4910*/  BRA `(.L_x_1577) ;  /* 0x0000000800647947 */ /* 0x000fea0003800000 */
.L_x_1585:
        /* <DEDUP_REMOVED lines=27> */
.L_x_1588:
        /* <DEDUP_REMOVED lines=14> */
.L_x_1587:
[----:B------:R-:W2:Y:S02]  /*4bb0*/  LDG.E.U16 R4, desc[UR36][R2.64] ;  /* 0x0000002402047981 */ /* 0x000ea4000c1e1500 */
[----:B--2---:R-:W-:-:S06]  /*4bc0*/  SHF.L.U32 R4, R4, 0x10, RZ ;  /* 0x0000001004047819 */ /* 0x004fcc00000006ff */
[----:B------:R-:W0:Y:S02]  /*4bd0*/  F2I.FTZ.TRUNC.NTZ R4, R4 ;  /* 0x0000000400047305 */ /* 0x000e24000021f100 */
[----:B0-----:R-:W-:Y:S01]  /*4be0*/  PRMT R0, R4, 0x7610, R0 ;  /* 0x0000761004007816 */ /* 0x001fe20000000000 */
[----:B------:R-:W-:Y:S06]  /*4bf0*/  BRA `(.L_x_1577) ;  /* 0x0000000400ac7947 */ /* 0x000fec0003800000 */
.L_x_1584:
        /* <DEDUP_REMOVED lines=10> */
.L_x_1591:
        /* <DEDUP_REMOVED lines=21> */
.L_x_1595:
[----:B------:R-:W-:Y:S05]  /*4df0*/  BSYNC.RECONVERGENT B1 ;  /* 0x0000000000017941 */ /* 0x000fea0003800200 */
.L_x_1594:
[----:B------:R-:W-:Y:S01]  /*4e00*/  IMAD.SHL.U32 R0, R0, 0x100000, RZ ;  /* 0x0010000000007824 */ /* 0x000fe200078e00ff */
[----:B------:R-:W-:-:S04]  /*4e10*/  LEA R2, R2, 0x3b800000, 0x17 ;  /* 0x3b80000002027811 */ /* 0x000fc800078eb8ff */
[----:B------:R-:W-:-:S07]  /*4e20*/  LOP3.LUT R4, R2, R0, R7, 0xfe, !PT ;  /* 0x0000000002047212 */ /* 0x000fce00078efe07 */
.L_x_1593:
[----:B------:R-:W-:Y:S05]  /*4e30*/  BSYNC.RECONVERGENT B0 ;  /* 0x0000000000007941 */ /* 0x000fea0003800200 */
.L_x_1592:
[----:B------:R-:W0:Y:S02]  /*4e40*/  F2I.FTZ.TRUNC.NTZ R4, R4 ;  /* 0x0000000400047305 */ /* 0x000e24000021f100 */
[----:B0-----:R-:W-:Y:S01]  /*4e50*/  PRMT R0, R4, 0x7610, R0 ;  /* 0x0000761004007816 */ /* 0x001fe20000000000 */
[----:B------:R-:W-:Y:S06]  /*4e60*/  BRA `(.L_x_1577) ;  /* 0x0000000400107947 */ /* 0x000fec0003800000 */
.L_x_1590:
        /* <DEDUP_REMOVED lines=21> */
.L_x_1599:
[----:B------:R-:W-:Y:S05]  /*4fc0*/  BSYNC.RECONVERGENT B1 ;  /* 0x0000000000017941 */ /* 0x000fea0003800200 */
.L_x_1598:
[----:B------:R-:W-:Y:S01]  /*4fd0*/  IMAD.SHL.U32 R0, R0, 0x200000, RZ ;  /* 0x0020000000007824 */ /* 0x000fe200078e00ff */
[----:B------:R-:W-:-:S04]  /*4fe0*/  LEA R2, R2, 0x37800000, 0x17 ;  /* 0x3780000002027811 */ /* 0x000fc800078eb8ff */
[----:B------:R-:W-:-:S07]  /*4ff0*/  LOP3.LUT R4, R2, R0, R7, 0xfe, !PT ;  /* 0x0000000002047212 */ /* 0x000fce00078efe07 */
.L_x_1597:
[----:B------:R-:W-:Y:S05]  /*5000*/  BSYNC.RECONVERGENT B0 ;  /* 0x0000000000007941 */ /* 0x000fea0003800200 */
.L_x_1596:
[----:B------:R-:W0:Y:S02]  /*5010*/  F2I.FTZ.TRUNC.NTZ R4, R4 ;  /* 0x0000000400047305 */ /* 0x000e24000021f100 */
[----:B0-----:R-:W-:Y:S01]  /*5020*/  PRMT R0, R4, 0x7610, R0 ;  /* 0x0000761004007816 */ /* 0x001fe20000000000 */
[----:B------:R-:W-:Y:S06]  /*5030*/  BRA `(.L_x_1577) ;  /* 0x00000000009c7947 */ /* 0x000fec0003800000 */
.L_x_1589:
        /* <DEDUP_REMOVED lines=14> */
.L_x_1603:
[----:B------:R-:W-:Y:S05]  /*5120*/  BSYNC.RECONVERGENT B0 ;  /* 0x0000000000007941 */ /* 0x000fea0003800200 */
.L_x_1602:
[----:B------:R-:W0:Y:S02]  /*5130*/  F2I.FTZ.TRUNC.NTZ R4, R4 ;  /* 0x0000000400047305 */ /* 0x000e24000021f100 */
[----:B0-----:R-:W-:Y:S01]  /*5140*/  PRMT R0, R4, 0x7610, R0 ;  /* 0x0000761004007816 */ /* 0x001fe20000000000 */
[----:B------:R-:W-:Y:S06]  /*5150*/  BRA `(.L_x_1577) ;  /* 0x0000000000547947 */ /* 0x000fec0003800000 */
.L_x_1576:
        /* <DEDUP_REMOVED lines=16> */
.L_x_1604:
[----:B------:R-:W-:Y:S01]  /*5260*/  PRMT R0, RZ, 0x7610, R0 ;  /* 0x00007610ff007816 */ /* 0x000fe20000000000 */
[----:B------:R-:W-:Y:S06]  /*5270*/  BRA `(.L_x_1577) ;  /* 0x00000000000c7947 */ /* 0x000fec0003800000 */
.L_x_1601:
[----:B------:R0:W5:Y:S01]  /*5280*/  LDG.E.U16 R0, desc[UR36][R2.64] ;  /* 0x0000002402007981 */ /* 0x000162000c1e1500 */
[----:B------:R-:W-:Y:S05]  /*5290*/  BRA `(.L_x_1577) ;  /* 0x0000000000047947 */ /* 0x000fea0003800000 */
.L_x_1600:
[----:B------:R0:W5:Y:S02]  /*52a0*/  LDG.E.U16 R0, desc[UR36][R2.64] ;  /* 0x0000002402007981 */ /* 0x000164000c1e1500 */
.L_x_1577:
        /* <DEDUP_REMOVED lines=20> */
.L_x_1608:
[----:B------:R0:W-:Y:S01]  /*53f0*/  STG.E.U8 desc[UR36][R2.64], R9 ;  /* 0x0000000902007986 */ /* 0x0001e2000c101124 */
[----:B------:R-:W-:Y:S05]  /*5400*/  BRA `(.L_x_1610) ;  /* 0x0000000c004c7947 */ /* 0x000fea0003800000 */
.L_x_1607:
        /* <DEDUP_REMOVED lines=10> */
.L_x_1612:
[----:B------:R-:W-:-:S05]  /*54b0*/  PRMT R5, R9, 0x9910, RZ ;  /* 0x0000991009057816 */ /* 0x000fca00000000ff */
[----:B------:R0:W-:Y:S01]  /*54c0*/  STG.E desc[UR36][R2.64], R5 ;  /* 0x0000000502007986 */ /* 0x0001e2000c101924 */
[----:B------:R-:W-:Y:S05]  /*54d0*/  BRA `(.L_x_1610) ;  /* 0x0000000c00187947 */ /* 0x000fea0003800000 */
.L_x_1611:
[----:B------:R0:W-:Y:S01]  /*54e0*/  STG.E.U16 desc[UR36][R2.64], R9 ;  /* 0x0000000902007986 */ /* 0x0001e2000c101524 */
[----:B------:R-:W-:Y:S05]  /*54f0*/  BRA `(.L_x_1610) ;  /* 0x0000000c00107947 */ /* 0x000fea0003800000 */
.L_x_1606:
        /* <DEDUP_REMOVED lines=9> */
.L_x_1614:
[----:B------:R-:W0:Y:S02]  /*5590*/  I2F.S16 R0, R9 ;  /* 0x0000000900007306 */ /* 0x000e240000101400 */
[----:B0-----:R-:W-:-:S05]  /*55a0*/  F2FP.F16.F32.PACK_AB R0, RZ, R0 ;  /* 0x00000000ff00723e */ /* 0x001fca00000000ff */
[----:B------:R0:W-:Y:S01]  /*55b0*/  STG.E.U16 desc[UR36][R2.64], R0 ;  /* 0x0000000002007986 */ /* 0x0001e2000c101524 */
[----:B------:R-:W-:Y:S05]  /*55c0*/  BRA `(.L_x_1610) ;  /* 0x0000000800dc7947 */ /* 0x000fea0003800000 */
.L_x_1613:
        /* <DEDUP_REMOVED lines=10> */
.L_x_1616:
[----:B------:R-:W0:Y:S02]  /*5670*/  I2F.S16 R9, R9 ;  /* 0x0000000900097306 */ /* 0x000e240000101400 */
[----:B0-----:R-:W-:-:S04]  /*5680*/  F2FP.F16.F32.PACK_AB R5, RZ, R9 ;  /* 0x00000009ff05723e */ /* 0x001fc800000000ff */
[----:B------:R-:W-:-:S05]  /*5690*/  PRMT R5, R5, 0x5410, RZ ;  /* 0x0000541005057816 */ /* 0x000fca00000000ff */
[----:B------:R0:W-:Y:S01]  /*56a0*/  STG.E desc[UR36][R2.64], R5 ;  /* 0x0000000502007986 */ /* 0x0001e2000c101924 */
[----:B------:R-:W-:Y:S05]  /*56b0*/  BRA `(.L_x_1610) ;  /* 0x0000000800a07947 */ /* 0x000fea0003800000 */
.L_x_1615:
[----:B------:R-:W0:Y:S02]  /*56c0*/  I2F.F64.S16 R4, R9 ;  /* 0x0000000900047312 */ /* 0x000e240000101c00 */
[----:B0-----:R0:W-:Y:S01]  /*56d0*/  STG.E.64 desc[UR36][R2.64], R4 ;  /* 0x0000000402007986 */ /* 0x0011e2000c101b24 */
[----:B------:R-:W-:Y:S05]  /*56e0*/  BRA `(.L_x_1610) ;  /* 0x0000000800947947 */ /* 0x000fea0003800000 */
.L_x_1605:
        /* <DEDUP_REMOVED lines=12> */
.L_x_1620:
        /* <DEDUP_REMOVED lines=18> */
.L_x_1623:
[----:B------:R-:W-:-:S04]  /*58d0*/  SHF.R.U32.HI R5, RZ, 0x18, R5 ;  /* 0x00000018ff057819 */ /* 0x000fc80000011605 */
[----:B------:R-:W-:-:S07]  /*58e0*/  LOP3.LUT R0, R0, 0x80, R5, 0xf8, !PT ;  /* 0x0000008000007812 */ /* 0x000fce00078ef805 */
.L_x_1622:
[----:B------:R-:W-:Y:S05]  /*58f0*/  BSYNC.RECONVERGENT B0 ;  /* 0x0000000000007941 */ /* 0x000fea0003800200 */
.L_x_1621:
[----:B------:R0:W-:Y:S01]  /*5900*/  STG.E.U8 desc[UR36][R2.64], R0 ;  /* 0x0000000002007986 */ /* 0x0001e2000c101124 */
[----:B------:R-:W-:Y:S05]  /*5910*/  BRA `(.L_x_1610) ;  /* 0x0000000800087947 */ /* 0x000fea0003800000 */
.L_x_1619:
        /* <DEDUP_REMOVED lines=18> */
.L_x_1626:
[----:B------:R-:W-:-:S04]  /*5a40*/  SHF.R.U32.HI R5, RZ, 0x18, R5 ;  /* 0x00000018ff057819 */ /* 0x000fc80000011605 */
[----:B------:R-:W-:-:S07]  /*5a50*/  LOP3.LUT R0, R0, 0x80, R5, 0xf8, !PT ;  /* 0x0000008000007812 */ /* 0x000fce00078ef805 */
.L_x_1625:
[----:B------:R-:W-:Y:S05]  /*5a60*/  BSYNC.RECONVERGENT B0 ;  /* 0x0000000000007941 */ /* 0x000fea0003800200 */
.L_x_1624:
[----:B------:R0:W-:Y:S01]  /*5a70*/  STG.E.U8 desc[UR36][R2.64], R0 ;  /* 0x0000000002007986 */ /* 0x0001e2000c101124 */
[----:B------:R-:W-:Y:S05]  /*5a80*/  BRA `(.L_x_1610) ;  /* 0x0000000400ac7947 */ /* 0x000fea0003800000 */
.L_x_1618:
        /* <DEDUP_REMOVED lines=22> */
.L_x_1628:
[----:B------:R-:W-:-:S04]  /*5bf0*/  PRMT R4, R9, 0x9910, RZ ;  /* 0x0000991009047816 */ /* 0x000fc800000000ff */
[----:B------:R-:W-:-:S05]  /*5c00*/  SHF.R.S32.HI R5, RZ, 0x1f, R4 ;  /* 0x0000001fff057819 */ /* 0x000fca0000011404 */
[----:B------:R0:W-:Y:S01]  /*5c10*/  STG.E.64 desc[UR36][R2.64], R4 ;  /* 0x0000000402007986 */ /* 0x0001e2000c101b24 */
[----:B------:R-:W-:Y:S05]  /*5c20*/  BRA `(.L_x_1610) ;  /* 0x0000000400447947 */ /* 0x000fea0003800000 */
.L_x_1627:
[----:B------:R-:W-:-:S05]  /*5c30*/  PRMT R5, R9, 0x9910, RZ ;  /* 0x0000991009057816 */ /* 0x000fca00000000ff */
[----:B------:R0:W-:Y:S01]  /*5c40*/  STG.E desc[UR36][R2.64], R5 ;  /* 0x0000000502007986 */ /* 0x0001e2000c101924 */
[----:B------:R-:W-:Y:S05]  /*5c50*/  BRA `(.L_x_1610) ;  /* 0x0000000400387947 */ /* 0x000fea0003800000 */
.L_x_1617:
        /* <DEDUP_REMOVED lines=11> */
.L_x_1630:
[----:B------:R-:W0:Y:S01]  /*5d10*/  I2F.F64.S16 R4, R9 ;  /* 0x0000000900047312 */ /* 0x000e220000101c00 */
[----:B------:R-:W-:-:S05]  /*5d20*/  CS2R R6, SRZ ;  /* 0x0000000000067805 */ /* 0x000fca000001ff00 */
[----:B0-----:R4:W-:Y:S01]  /*5d30*/  STG.E.128 desc[UR36][R2.64], R4 ;  /* 0x0000000402007986 */ /* 0x0019e2000c101d24 */
[----:B------:R-:W-:Y:S05]  /*5d40*/  BRA `(.L_x_1610) ;  /* 0x0000000000fc7947 */ /* 0x000fea0003800000 */
.L_x_1629:
[----:B------:R-:W-:-:S09]  /*5d50*/  UISETP.NE.AND UP0, UPT, UR4, 0xf, UPT ;  /* 0x0000000f0400788c */ /* 0x000fd2000bf05270 */
[----:B------:R-:W-:Y:S05]  /*5d60*/  BRA.U !UP0, `(.L_x_1631) ;  /* 0x0000000108e87547 */ /* 0x000fea000b800000 */
[----:B------:R-:W-:-:S09]  /*5d70*/  UISETP.NE.AND UP0, UPT, UR4, 0x17, UPT ;  /* 0x000000170400788c */ /* 0x000fd2000bf05270 */
[----:B------:R-:W-:Y:S05]  /*5d80*/  BRA.U !UP0, `(.L_x_1632) ;  /* 0x0000000108907547 */ /* 0x000fea000b800000 */
[----:B------:R-:W-:-:S09]  /*5d90*/  UISETP.NE.AND UP0, UPT, UR4, 0x18, UPT ;  /* 0x000000180400788c */ /* 0x000fd2000bf05270 */
[----:B------:R-:W-:Y:S05]  /*5da0*/  BRA.U !UP0, `(.L_x_1633) ;  /* 0x0000000108447547 */ /* 0x000fea000b800000 */
.L_x_1609:
        /* <DEDUP_REMOVED lines=16> */
.L_x_1634:
[----:B------:R-:W-:Y:S05]  /*5eb0*/  BRA `(.L_x_1610) ;  /* 0x0000000000a07947 */ /* 0x000fea0003800000 */
.L_x_1633:
        /* <DEDUP_REMOVED lines=13> */
.L_x_1636:
[----:B------:R-:W-:Y:S05]  /*5f90*/  BSYNC.RECONVERGENT B0 ;  /* 0x0000000000007941 */ /* 0x000fea0003800200 */
.L_x_1635:
[----:B------:R-:W-:-:S05]  /*5fa0*/  LOP3.LUT R5, R0, 0x80, R5, 0xf8, !PT ;  /* 0x0000008000057812 */ /* 0x000fca00078ef805 */
[----:B------:R2:W-:Y:S01]  /*5fb0*/  STG.E.U8 desc[UR36][R2.64], R5 ;  /* 0x0000000502007986 */ /* 0x0005e2000c101124 */
[----:B------:R-:W-:Y:S05]  /*5fc0*/  BRA `(.L_x_1610) ;  /* 0x00000000005c7947 */ /* 0x000fea0003800000 */
.L_x_1632:
        /* <DEDUP_REMOVED lines=12> */
.L_x_1638:
[----:B------:R-:W-:Y:S01]  /*6090*/  IMAD.MOV.U32 R0, RZ, RZ, 0x7f ;  /* 0x0000007fff007424 */ /* 0x000fe200078e00ff */
[----:B------:R-:W-:-:S04]  /*60a0*/  ISETP.GT.U32.AND P0, PT, R4, 0x7f800000, PT ;  /* 0x7f8000000400780c */ /* 0x000fc80003f04070 */
[----:B------:R-:W-:-:S09]  /*60b0*/  SEL R0, R0, 0x7c, P0 ;  /* 0x0000007c00007807 */ /* 0x000fd20000000000 */
.L_x_1639:
[----:B------:R-:W-:Y:S05]  /*60c0*/  BSYNC.RECONVERGENT B0 ;  /* 0x0000000000007941 */ /* 0x000fea0003800200 */
.L_x_1637:
[----:B------:R-:W-:-:S04]  /*60d0*/  SHF.R.U32.HI R5, RZ, 0x18, R5 ;  /* 0x00000018ff057819 */ /* 0x000fc80000011605 */
[----:B------:R-:W-:-:S05]  /*60e0*/  LOP3.LUT R5, R0, 0x80, R5, 0xf8, !PT ;  /* 0x0000008000057812 */ /* 0x000fca00078ef805 */
[----:B------:R1:W-:Y:S01]  /*60f0*/  STG.E.U8 desc[UR36][R2.64], R5 ;  /* 0x0000000502007986 */ /* 0x0003e2000c101124 */
[----:B------:R-:W-:Y:S05]  /*6100*/  BRA `(.L_x_1610) ;  /* 0x00000000000c7947 */ /* 0x000fea0003800000 */
.L_x_1631:
[----:B------:R-:W0:Y:S02]  /*6110*/  I2F.S16 R0, R9 ;  /* 0x0000000900007306 */ /* 0x000e240000101400 */
[----:B0-----:R-:W-:-:S05]  /*6120*/  F2FP.BF16.F32.PACK_AB R0, RZ, R0 ;  /* 0x00000000ff00723e */ /* 0x001fca00000010ff */
[----:B------:R0:W-:Y:S02]  /*6130*/  STG.E.U16 desc[UR36][R2.64], R0 ;  /* 0x0000000002007986 */ /* 0x0001e4000c101524 */
.L_x_1610:
[----:B------:R-:W-:-:S07]  /*6140*/  IADD3 R17, PT, PT, R17, 0x80, RZ ;  /* 0x0000008011117810 */ /* 0x000fce0007ffe0ff */
.L_x_1570:
[----:B------:R-:W-:Y:S05]  /*6150*/  BSYNC.RECONVERGENT B6 ;  /* 0x0000000000067941 */ /* 0x000fea0003800200 */
.L_x_1569:
        /* <DEDUP_REMOVED lines=307> */
.L_x_1642:
        /* <DEDUP_REMOVED lines=16> */
.L_x_1646:
[----:B------:R0:W5:Y:S01]  /*7590*/  LDG.E.U8 R0, desc[UR36][R2.64] ;  /* 0x0000002402007981 */ /* 0x000162000c1e1100 */
[----:B------:R-:W-:Y:S05]  /*75a0*/  BRA `(.L_x_1648) ;  /* 0x0000000c004c7947 */ /* 0x000fea0003800000 */
.L_x_1645:
        /* <DEDUP_REMOVED lines=8> */
.L_x_1650:
[----:B------:R0:W5:Y:S01]  /*7630*/  LDG.E.U16 R0, desc[UR36][R2.64] ;  /* 0x0000002402007981 */ /* 0x000162000c1e1500 */
[----:B------:R-:W-:Y:S05]  /*7640*/  BRA `(.L_x_1648) ;  /* 0x0000000c00247947 */ /* 0x000fea0003800000 */
.L_x_1649:
[----:B------:R0:W5:Y:S01]  /*7650*/  LDG.E.U16 R0, desc[UR36][R2.64] ;  /* 0x0000002402007981 */ /* 0x000162000c1e1500 */
[----:B------:R-:W-:Y:S05]  /*7660*/  BRA `(.L_x_1648) ;  /* 0x0000000c001c7947 */ /* 0x000fea0003800000 */
.L_x_1644:
        /* <DEDUP_REMOVED lines=9> */
.L_x_1652:
[----:B------:R-:W2:Y:S02]  /*7700*/  LDG.E.U16 R4, desc[UR36][R2.64] ;  /* 0x0000002402047981 */ /* 0x000ea4000c1e1500 */
[----:B--2---:R-:W-:-:S06]  /*7710*/  HADD2.F32 R4, -RZ, R4.H0_H0 ;  /* 0x20000004ff047230 */ /* 0x004fcc0000004100 */
[----:B------:R-:W0:Y:S02]  /*7720*/  F2I.FTZ.TRUNC.NTZ R4, R4 ;  /* 0x0000000400047305 */ /* 0x000e24000021f100 */
[----:B0-----:R-:W-:Y:S01]  /*7730*/  PRMT R0, R4, 0x7610, R0 ;  /* 0x0000761004007816 */ /* 0x001fe20000000000 */
[----:B------:R-:W-:Y:S06]  /*7740*/  BRA `(.L_x_1648) ;  /* 0x0000000800e47947 */ /* 0x000fec0003800000 */
.L_x_1651:
        /* <DEDUP_REMOVED lines=9> */
.L_x_1654:
[----:B------:R-:W2:Y:S02]  /*77e0*/  LDG.E.U16 R2, desc[UR36][R2.64] ;  /* 0x0000002402027981 */ /* 0x000ea4000c1e1500 */
[----:B--2---:R-:W-:-:S06]  /*77f0*/  HADD2.F32 R4, -RZ, R2.H0_H0 ;  /* 0x20000002ff047230 */ /* 0x004fcc0000004100 */
[----:B------:R-:W0:Y:S02]  /*7800*/  F2I.FTZ.TRUNC.NTZ R4, R4 ;  /* 0x0000000400047305 */ /* 0x000e24000021f100 */
[----:B0-----:R-:W-:Y:S01]  /*7810*/  PRMT R0, R4, 0x7610, R0 ;  /* 0x0000761004007816 */ /* 0x001fe20000000000 */
[----:B------:R-:W-:Y:S06]  /*7820*/  BRA `(.L_x_1648) ;  /* 0x0000000800ac7947 */ /* 0x000fec0003800000 */
.L_x_1653:
[----:B------:R-:W2:Y:S02]  /*7830*/  LDG.E.64 R2, desc[UR36][R2.64] ;  /* 0x0000002402027981 */ /* 0x000ea4000c1e1b00 */
[----:B--2---:R0:W1:Y:S01]  /*7840*/  F2I.F64.TRUNC R0, R2 ;  /* 0x0000000200007311 */ /* 0x004062000030d100 */
[----:B------:R-:W-:Y:S05]  /*7850*/  BRA `(.L_x_1648) ;  /* 0x0000000800a07947 */ /* 0x000fea0003800000 */
.L_x_1643:
        /* <DEDUP_REMOVED lines=12> */
.L_x_1657:
[----:B------:R-:W2:Y:S02]  /*7920*/  LDG.E.64 R2, desc[UR36][R2.64] ;  /* 0x0000002402027981 */ /* 0x000ea4000c1e1b00 */
[----:B--2---:R0:W1:Y:S01]  /*7930*/  F2I.F64.TRUNC R0, R2 ;  /* 0x0000000200007311 */ /* 0x004062000030d100 */
[----:B------:R-:W-:Y:S05]  /*7940*/  BRA `(.L_x_1648) ;  /* 0x0000000800647947 */ /* 0x000fea0003800000 */
.L_x_1656:
        /* <DEDUP_REMOVED lines=27> */
.L_x_1659:
        /* <DEDUP_REMOVED lines=14> */
.L_x_1658:
[----:B------:R-:W2:Y:S02]  /*7be0*/  LDG.E.U16 R4, desc[UR36][R2.64] ;  /* 0x0000002402047981 */ /* 0x000ea4000c1e1500 */
[----:B--2---:R-:W-:-:S06]  /*7bf0*/  IMAD.U32 R4, R4, 0x10000, RZ ;  /* 0x0001000004047824 */ /* 0x004fcc00078e00ff */
[----:B------:R-:W0:Y:S02]  /*7c00*/  F2I.FTZ.TRUNC.NTZ R4, R4 ;  /* 0x0000000400047305 */ /* 0x000e24000021f100 */
[----:B0-----:R-:W-:Y:S01]  /*7c10*/  PRMT R0, R4, 0x7610, R0 ;  /* 0x0000761004007816 */ /* 0x001fe20000000000 */
[----:B------:R-:W-:Y:S06]  /*7c20*/  BRA `(.L_x_1648) ;  /* 0x0000000400ac7947 */ /* 0x000fec0003800000 */
.L_x_1655:
        /* <DEDUP_REMOVED lines=10> */
.L_x_1662:
        /* <DEDUP_REMOVED lines=21> */
.L_x_1666:
[----:B------:R-:W-:Y:S05]  /*7e20*/  BSYNC.RECONVERGENT B1 ;  /* 0x0000000000017941 */ /* 0x000fea0003800200 */
.L_x_1665:
[----:B------:R-:W-:Y:S02]  /*7e30*/  SHF.L.U32 R0, R0, 0x14, RZ ;  /* 0x0000001400007819 */ /* 0x000fe400000006ff */
[----:B------:R-:W-:-:S04]  /*7e40*/  LEA R2, R2, 0x3b800000, 0x17 ;  /* 0x3b80000002027811 */ /* 0x000fc800078eb8ff */
[----:B------:R-:W-:-:S07]  /*7e50*/  LOP3.LUT R4, R2, R0, R7, 0xfe, !PT ;  /* 0x0000000002047212 */ /* 0x000fce00078efe07 */
.L_x_1664:
[----:B------:R-:W-:Y:S05]  /*7e60*/  BSYNC.RECONVERGENT B0 ;  /* 0x0000000000007941 */ /* 0x000fea0003800200 */
.L_x_1663:
[----:B------:R-:W0:Y:S02]  /*7e70*/  F2I.FTZ.TRUNC.NTZ R4, R4 ;  /* 0x0000000400047305 */ /* 0x000e24000021f100 */
[----:B0-----:R-:W-:Y:S01]  /*7e80*/  PRMT R0, R4, 0x7610, R0 ;  /* 0x0000761004007816 */ /* 0x001fe20000000000 */
[----:B------:R-:W-:Y:S06]  /*7e90*/  BRA `(.L_x_1648) ;  /* 0x0000000400107947 */ /* 0x000fec0003800000 */
.L_x_1661:
        /* <DEDUP_REMOVED lines=21> */
.L_x_1670:
[----:B------:R-:W-:Y:S05]  /*7ff0*/  BSYNC.RECONVERGENT B1 ;  /* 0x0000000000017941 */ /* 0x000fea0003800200 */
.L_x_1669:
[----:B------:R-:W-:Y:S01]  /*8000*/  IMAD.SHL.U32 R0, R0, 0x200000, RZ ;  /* 0x0020000000007824 */ /* 0x000fe200078e00ff */
[----:B------:R-:W-:-:S04]  /*8010*/  LEA R2, R2, 0x37800000, 0x17 ;  /* 0x3780000002027811 */ /* 0x000fc800078eb8ff */
[----:B------:R-:W-:-:S07]  /*8020*/  LOP3.LUT R4, R2, R0, R7, 0xfe, !PT ;  /* 0x0000000002047212 */ /* 0x000fce00078efe07 */
.L_x_1668:
[----:B------:R-:W-:Y:S05]  /*8030*/  BSYNC.RECONVERGENT B0 ;  /* 0x0000000000007941 */ /* 0x000fea0003800200 */
.L_x_1667:
[----:B------:R-:W0:Y:S02]  /*8040*/  F2I.FTZ.TRUNC.NTZ R4, R4 ;  /* 0x0000000400047305 */ /* 0x000e24000021f100 */
[----:B0-----:R-:W-:Y:S01]  /*8050*/  PRMT R0, R4, 0x7610, R0 ;  /* 0x0000761004007816 */ /* 0x001fe20000000000 */
[----:B------:R-:W-:Y:S06]  /*8060*/  BRA `(.L_x_1648) ;  /* 0x00000000009c7947 */ /* 0x000fec0003800000 */
.L_x_1660:
        /* <DEDUP_REMOVED lines=14> */
.L_x_1674:
[----:B------:R-:W-:Y:S05]  /*8150*/  BSYNC.RECONVERGENT B0 ;  /* 0x0000000000007941 */ /* 0x000fea0003800200 */
.L_x_1673:
[----:B------:R-:W0:Y:S02]  /*8160*/  F2I.FTZ.TRUNC.NTZ R4, R4 ;  /* 0x0000000400047305 */ /* 0x000e24000021f100 */
[----:B0-----:R-:W-:Y:S01]  /*8170*/  PRMT R0, R4, 0x7610, R0 ;  /* 0x0000761004007816 */ /* 0x001fe20000000000 */
[----:B------:R-:W-:Y:S06]  /*8180*/  BRA `(.L_x_1648) ;  /* 0x0000000000547947 */ /* 0x000fec0003800000 */
.L_x_1647:
        /* <DEDUP_REMOVED lines=16> */
.L_x_1675:
[----:B------:R-:W-:Y:S01]  /*8290*/  PRMT R0, RZ, 0x7610, R0 ;  /* 0x00007610ff007816 */ /* 0x000fe20000000000 */
[----:B------:R-:W-:Y:S06]  /*82a0*/  BRA `(.L_x_1648) ;  /* 0x00000000000c7947 */ /* 0x000fec0003800000 */
.L_x_1672:
[----:B------:R3:W5:Y:S01]  /*82b0*/  LDG.E.U16 R0, desc[UR36][R2.64] ;  /* 0x0000002402007981 */ /* 0x000762000c1e1500 */
[----:B------:R-:W-:Y:S05]  /*82c0*/  BRA `(.L_x_1648) ;  /* 0x0000000000047947 */ /* 0x000fea0003800000 */
.L_x_1671:
[----:B------:R4:W5:Y:S02]  /*82d0*/  LDG.E.U16 R0, desc[UR36][R2.64] ;  /* 0x0000002402007981 */ /* 0x000964000c1e1500 */
.L_x_1648:
        /* <DEDUP_REMOVED lines=20> */
.L_x_1679:
[----:B------:R4:W-:Y:S01]  /*8420*/  STG.E.U8 desc[UR36][R2.64], R9 ;  /* 0x0000000902007986 */ /* 0x0009e2000c101124 */
[----:B------:R-:W-:Y:S05]  /*8430*/  BRA `(.L_x_1681) ;  /* 0x0000000c004c7947 */ /* 0x000fea0003800000 */
.L_x_1678:
        /* <DEDUP_REMOVED lines=10> */
.L_x_1683:
[----:B------:R-:W-:-:S05]  /*84e0*/  PRMT R5, R9, 0x9910, RZ ;  /* 0x0000991009057816 */ /* 0x000fca00000000ff */
[----:B------:R2:W-:Y:S01]  /*84f0*/  STG.E desc[UR36][R2.64], R5 ;  /* 0x0000000502007986 */ /* 0x0005e2000c101924 */
[----:B------:R-:W-:Y:S05]  /*8500*/  BRA `(.L_x_1681) ;  /* 0x0000000c00187947 */ /* 0x000fea0003800000 */
.L_x_1682:
[----:B------:R0:W-:Y:S01]  /*8510*/  STG.E.U16 desc[UR36][R2.64], R9 ;  /* 0x0000000902007986 */ /* 0x0001e2000c101524 */
[----:B------:R-:W-:Y:S05]  /*8520*/  BRA `(.L_x_1681) ;  /* 0x0000000c00107947 */ /* 0x000fea0003800000 */
.L_x_1677:
        /* <DEDUP_REMOVED lines=9> */
.L_x_1685:
[----:B------:R-:W0:Y:S02]  /*85c0*/  I2F.S16 R0, R9 ;  /* 0x0000000900007306 */ /* 0x000e240000101400 */
[----:B0-----:R-:W-:-:S05]  /*85d0*/  F2FP.F16.F32.PACK_AB R0, RZ, R0 ;  /* 0x00000000ff00723e */ /* 0x001fca00000000ff */
[----:B------:R0:W-:Y:S01]  /*85e0*/  STG.E.U16 desc[UR36][R2.64], R0 ;  /* 0x0000000002007986 */ /* 0x0001e2000c101524 */
[----:B------:R-:W-:Y:S05]  /*85f0*/  BRA `(.L_x_1681) ;  /* 0x0000000800dc7947 */ /* 0x000fea0003800000 */
.L_x_1684:
        /* <DEDUP_REMOVED lines=10> */
.L_x_1687:
[----:B------:R-:W0:Y:S02]  /*86a0*/  I2F.S16 R9, R9 ;  /* 0x0000000900097306 */ /* 0x000e240000101400 */
[----:B0-----:R-:W-:-:S04]  /*86b0*/  F2FP.F16.F32.PACK_AB R5, RZ, R9 ;  /* 0x00000009ff05723e */ /* 0x001fc800000000ff */
[----:B------:R-:W-:-:S05]  /*86c0*/  PRMT R5, R5, 0x5410, RZ ;  /* 0x0000541005057816 */ /* 0x000fca00000000ff */
[----:B------:R0:W-:Y:S01]  /*86d0*/  STG.E desc[UR36][R2.64], R5 ;  /* 0x0000000502007986 */ /* 0x0001e2000c101924 */
[----:B------:R-:W-:Y:S05]  /*86e0*/  BRA `(.L_x_1681) ;  /* 0x0000000800a07947 */ /* 0x000fea0003800000 */
.L_x_1686:
[----:B------:R-:W0:Y:S02]  /*86f0*/  I2F.F64.S16 R4, R9 ;  /* 0x0000000900047312 */ /* 0x000e240000101c00 */
[----:B0-----:R0:W-:Y:S01]  /*8700*/  STG.E.64 desc[UR36][R2.64], R4 ;  /* 0x0000000402007986 */ /* 0x0011e2000c101b24 */
[----:B------:R-:W-:Y:S05]  /*8710*/  BRA `(.L_x_1681) ;  /* 0x0000000800947947 */ /* 0x000fea0003800000 */
.L_x_1676:
        /* <DEDUP_REMOVED lines=12> */
.L_x_1691:
        /* <DEDUP_REMOVED lines=18> */
.L_x_1694:
[----:B------:R-:W-:-:S04]  /*8900*/  SHF.R.U32.HI R5, RZ, 0x18, R5 ;  /* 0x00000018ff057819 */ /* 0x000fc80000011605 */
[----:B------:R-:W-:-:S07]  /*8910*/  LOP3.LUT R0, R0, 0x80, R5, 0xf8, !PT ;  /* 0x0000008000007812 */ /* 0x000fce00078ef805 */
.L_x_1693:
[----:B------:R-:W-:Y:S05]  /*8920*/  BSYNC.RECONVERGENT B0 ;  /* 0x0000000000007941 */ /* 0x000fea0003800200 */
.L_x_1692:
[----:B------:R0:W-:Y:S01]  /*8930*/  STG.E.U8 desc[UR36][R2.64], R0 ;  /* 0x0000000002007986 */ /* 0x0001e2000c101124 */
[----:B------:R-:W-:Y:S05]  /*8940*/  BRA `(.L_x_1681) ;  /* 0x0000000800087947 */ /* 0x000fea0003800000 */
.L_x_1690:
        /* <DEDUP_REMOVED lines=18> */
.L_x_1697:
[----:B------:R-:W-:-:S04]  /*8a70*/  SHF.R.U32.HI R5, RZ, 0x18, R5 ;  /* 0x00000018ff057819 */ /* 0x000fc80000011605 */
[----:B------:R-:W-:-:S07]  /*8a80*/  LOP3.LUT R0, R0, 0x80, R5, 0xf8, !PT ;  /* 0x0000008000007812 */ /* 0x000fce00078ef805 */
.L_x_1696:
[----:B------:R-:W-:Y:S05]  /*8a90*/  BSYNC.RECONVERGENT B0 ;  /* 0x0000000000007941 */ /* 0x000fea0003800200 */
.L_x_1695:
[----:B------:R0:W-:Y:S01]  /*8aa0*/  STG.E.U8 desc[UR36][R2.64], R0 ;  /* 0x0000000002007986 */ /* 0x0001e2000c101124 */
[----:B------:R-:W-:Y:S05]  /*8ab0*/  BRA `(.L_x_1681) ;  /* 0x0000000400ac7947 */ /* 0x000fea0003800000 */
.L_x_1689:
        /* <DEDUP_REMOVED lines=22> */
.L_x_1699:
[----:B------:R-:W-:-:S04]  /*8c20*/  PRMT R4, R9, 0x9910, RZ ;  /* 0x0000991009047816 */ /* 0x000fc800000000ff */
[----:B------:R-:W-:-:S05]  /*8c30*/  SHF.R.S32.HI R5, RZ, 0x1f, R4 ;  /* 0x0000001fff057819 */ /* 0x000fca0000011404 */
[----:B------:R0:W-:Y:S01]  /*8c40*/  STG.E.64 desc[UR36][R2.64], R4 ;  /* 0x0000000402007986 */ /* 0x0001e2000c101b24 */
[----:B------:R-:W-:Y:S05]  /*8c50*/  BRA `(.L_x_1681) ;  /* 0x0000000400447947 */ /* 0x000fea0003800000 */
.L_x_1698:
[----:B------:R-:W-:-:S05]  /*8c60*/  PRMT R5, R9, 0x9910, RZ ;  /* 0x0000991009057816 */ /* 0x000fca00000000ff */
[----:B------:R0:W-:Y:S01]  /*8c70*/  STG.E desc[UR36][R2.64], R5 ;  /* 0x0000000502007986 */ /* 0x0001e2000c101924 */
[----:B------:R-:W-:Y:S05]  /*8c80*/  BRA `(.L_x_1681) ;  /* 0x0000000400387947 */ /* 0x000fea0003800000 */
.L_x_1688:
        /* <DEDUP_REMOVED lines=11> */
.L_x_1701:
[----:B------:R-:W0:Y:S01]  /*8d40*/  I2F.F64.S16 R4, R9 ;  /* 0x0000000900047312 */ /* 0x000e220000101c00 */
[----:B------:R-:W-:-:S05]  /*8d50*/  CS2R R6, SRZ ;  /* 0x0000000000067805 */ /* 0x000fca000001ff00 */
[----:B0-----:R0:W-:Y:S01]  /*8d60*/  STG.E.128 desc[UR36][R2.64], R4 ;  /* 0x0000000402007986 */ /* 0x0011e2000c101d24 */
[----:B------:R-:W-:Y:S05]  /*8d70*/  BRA `(.L_x_1681) ;  /* 0x0000000000fc7947 */ /* 0x000fea0003800000 */
.L_x_1700:
[----:B------:R-:W-:-:S09]  /*8d80*/  UISETP.NE.AND UP0, UPT, UR4, 0xf, UPT ;  /* 0x0000000f0400788c */ /* 0x000fd2000bf05270 */
[----:B------:R-:W-:Y:S05]  /*8d90*/  BRA.U !UP0, `(.L_x_1702) ;  /* 0x0000000108e87547 */ /* 0x000fea000b800000 */
[----:B------:R-:W-:-:S09]  /*8da0*/  UISETP.NE.AND UP0, UPT, UR4, 0x17, UPT ;  /* 0x000000170400788c */ /* 0x000fd2000bf05270 */
[----:B------:R-:W-:Y:S05]  /*8db0*/  BRA.U !UP0, `(.L_x_1703) ;  /* 0x0000000108907547 */ /* 0x000fea000b800000 */
[----:B------:R-:W-:-:S09]  /*8dc0*/  UISETP.NE.AND UP0, UPT, UR4, 0x18, UPT ;  /* 0x000000180400788c */ /* 0x000fd2000bf05270 */
[----:B------:R-:W-:Y:S05]  /*8dd0*/  BRA.U !UP0, `(.L_x_1704) ;  /* 0x0000000108447547 */ /* 0x000fea000b800000 */
.L_x_1680:
[----:B------:R-:W-:Y:S01]  /*8de0*/  MOV R2, 0x0 ;  /* 0x0000000000027802 */ /* 0x000fe20000000f00 */
[----:B------:R-:W0:Y:S01]  /*8df0*/  LDCU.64 UR4, c[0x4][0x138] ;  /* 0x01002700ff0477ac */ /* 0x000e220008000a00 */
[----:B------:R-:W-:Y:S02]  /*8e00*/  HFMA2 R8, -RZ, RZ, 0, 6.020069122314453125e-06 ;  /* 0x00000065ff087431 */ /* 0x000fe400000001ff */
[----:B------:R-:W-:Y:S01]  /*8e10*/  IMAD.MOV.U32 R12, RZ, RZ, 0x1 ;  /* 0x00000001ff0c7424 */ /* 0x000fe200078e00ff */
[----:B------:R-:W1:Y:S01]  /*8e20*/  LDCU.64 UR6, c[0x4][0x140] ;  /* 0x01002800ff0677ac */ /* 0x000e620008000a00 */
[----:B------:R-:W2:Y:S01]  /*8e30*/  LDC.64 R2, c[0x4][R2] ;  /* 0x0100000002027b82 */ /* 0x000ea20000000a00 */
[----:B------:R-:W-:Y:S01]  /*8e40*/  IMAD.MOV.U32 R13, RZ, RZ, RZ ;  /* 0x000000ffff0d7224 */ /* 0x000fe200078e00ff */
[----:B------:R-:W3:Y:S01]  /*8e50*/  LDCU.64 UR8, c[0x4][0x50] ;  /* 0x01000a00ff0877ac */ /* 0x000ee20008000a00 */
[----:B0-----:R-:W-:Y:S01]  /*8e60*/  MOV R4, UR4 ;  /* 0x0000000400047c02 */ /* 0x001fe20008000f00 */
[----:B------:R-:W-:-:S02]  /*8e70*/  IMAD.U32 R5, RZ, RZ, UR5 ;  /* 0x00000005ff057e24 */ /* 0x000fc4000f8e00ff */
[----:B-1----:R-:W-:Y:S01]  /*8e80*/  IMAD.U32 R6, RZ, RZ, UR6 ;  /* 0x00000006ff067e24 */ /* 0x002fe2000f8e00ff */
[----:B------:R-:W-:Y:S01]  /*8e90*/  MOV R7, UR7 ;  /* 0x0000000700077c02 */ /* 0x000fe20008000f00 */
[----:B---3--:R-:W-:Y:S02]  /*8ea0*/  IMAD.U32 R10, RZ, RZ, UR8 ;  /* 0x00000008ff0a7e24 */ /* 0x008fe4000f8e00ff */
[----:B------:R-:W-:-:S07]  /*8eb0*/  IMAD.U32 R11, RZ, RZ, UR9 ;  /* 0x00000009ff0b7e24 */ /* 0x000fce000f8e00ff */
[----:B------:R-:W-:-:S07]  /*8ec0*/  LEPC R20, `(.L_x_1705) ;  /* 0x000000001014794e */ /* 0x000fce0000000000 */
[----:B--2---:R-:W-:Y:S05]  /*8ed0*/  CALL.ABS.NOINC R2 ;  /* 0x0000000002007343 */ /* 0x004fea0003c00000 */
.L_x_1705:
[----:B------:R-:W-:Y:S05]  /*8ee0*/  BRA `(.L_x_1681) ;  /* 0x0000000000a07947 */ /* 0x000fea0003800000 */
.L_x_1704:
        /* <DEDUP_REMOVED lines=13> */
.L_x_1707:
[----:B------:R-:W-:Y:S05]  /*8fc0*/  BSYNC.RECONVERGENT B0 ;  /* 0x0000000000007941 */ /* 0x000fea0003800200 */
.L_x_1706:
[----:B------:R-:W-:-:S05]  /*8fd0*/  LOP3.LUT R5, R0, 0x80, R5, 0xf8, !PT ;  /* 0x0000008000057812 */ /* 0x000fca00078ef805 */
[----:B------:R0:W-:Y:S01]  /*8fe0*/  STG.E.U8 desc[UR36][R2.64], R5 ;  /* 0x0000000502007986 */ /* 0x0001e2000c101124 */
[----:B------:R-:W-:Y:S05]  /*8ff0*/  BRA `(.L_x_1681) ;  /* 0x00000000005c7947 */ /* 0x000fea0003800000 */
.L_x_1703:
        /* <DEDUP_REMOVED lines=12> */
.L_x_1709:
[----:B------:R-:W-:Y:S01]  /*90c0*/  IMAD.MOV.U32 R0, RZ, RZ, 0x7f ;  /* 0x0000007fff007424 */ /* 0x000fe200078e00ff */
[----:B------:R-:W-:-:S04]  /*90d0*/  ISETP.GT.U32.AND P0, PT, R4, 0x7f800000, PT ;  /* 0x7f8000000400780c */ /* 0x000fc80003f04070 */
[----:B------:R-:W-:-:S09]  /*90e0*/  SEL R0, R0, 0x7c, P0 ;  /* 0x0000007c00007807 */ /* 0x000fd20000000000 */
.L_x_1710:
[----:B------:R-:W-:Y:S05]  /*90f0*/  BSYNC.RECONVERGENT B0 ;  /* 0x0000000000007941 */ /* 0x000fea0003800200 */
.L_x_1708:
[----:B------:R-:W-:-:S04]  /*9100*/  SHF.R.U32.HI R5, RZ, 0x18, R5 ;  /* 0x00000018ff057819 */ /* 0x000fc80000011605 */
[----:B------:R-:W-:-:S05]  /*9110*/  LOP3.LUT R5, R0, 0x80, R5, 0xf8, !PT ;  /* 0x0000008000057812 */ /* 0x000fca00078ef805 */
[----:B------:R0:W-:Y:S01]  /*9120*/  STG.E.U8 desc[UR36][R2.64], R5 ;  /* 0x0000000502007986 */ /* 0x0001e2000c101124 */
[----:B------:R-:W-:Y:S05]  /*9130*/  BRA `(.L_x_1681) ;  /* 0x00000000000c7947 */ /* 0x000fea0003800000 */
.L_x_1702:
[----:B------:R-:W0:Y:S02]  /*9140*/  I2F.S16 R0, R9 ;  /* 0x0000000900007306 */ /* 0x000e240000101400 */
[----:B0-----:R-:W-:-:S05]  /*9150*/  F2FP.BF16.F32.PACK_AB R0, RZ, R0 ;  /* 0x00000000ff00723e */ /* 0x001fca00000010ff */
[----:B------:R0:W-:Y:S02]  /*9160*/  STG.E.U16 desc[UR36][R2.64], R0 ;  /* 0x0000000002007986 */ /* 0x0001e4000c101524 */
.L_x_1681:
[----:B------:R-:W-:-:S07]  /*9170*/  VIADD R17, R17, 0x80 ;  /* 0x0000008011117836 */ /* 0x000fce0000000000 */
.L_x_1641:
[----:B------:R-:W-:Y:S05]  /*9180*/  BSYNC.RECONVERGENT B6 ;  /* 0x0000000000067941 */ /* 0x000fea0003800200 */
.L_x_1640:
        /* <DEDUP_REMOVED lines=306> */
.L_x_1711:
        /* <DEDUP_REMOVED lines=18> */
.L_x_1715:
[----:B------:R0:W5:Y:S01]  /*a5d0*/  LDG.E.U8 R0, desc[UR36][R2.64] ;  /* 0x0000002402007981 */ /* 0x000162000c1e1100 */
[----:B------:R-:W-:Y:S05]  /*a5e0*/  BRA `(.L_x_1717) ;  /* 0x0000000c004c7947 */ /* 0x000fea0003800000 */
.L_x_1714:
        /* <DEDUP_REMOVED lines=8> */
.L_x_1719:
[----:B------:R0:W5:Y:S01]  /*a670*/  LDG.E.U16 R0, desc[UR36][R2.64] ;  /* 0x0000002402007981 */ /* 0x000162000c1e1500 */
[----:B------:R-:W-:Y:S05]  /*a680*/  BRA `(.L_x_1717) ;  /* 0x0000000c00247947 */ /* 0x000fea0003800000 */
.L_x_1718:
[----:B------:R0:W5:Y:S01]  /*a690*/  LDG.E.U16 R0, desc[UR36][R2.64] ;  /* 0x0000002402007981 */ /* 0x000162000c1e1500 */
[----:B------:R-:W-:Y:S05]  /*a6a0*/  BRA `(.L_x_1717) ;  /* 0x0000000c001c7947 */ /* 0x000fea0003800000 */
.L_x_1713:
        /* <DEDUP_REMOVED lines=9> */
.L_x_1721:
[----:B------:R-:W2:Y:S02]  /*a740*/  LDG.E.U16 R4, desc[UR36][R2.64] ;  /* 0x0000002402047981 */ /* 0x000ea4000c1e1500 */
[----:B--2---:R-:W-:-:S06]  /*a750*/  HADD2.F32 R4, -RZ, R4.H0_H0 ;  /* 0x20000004ff047230 */ /* 0x004fcc0000004100 */
[----:B------:R-:W0:Y:S02]  /*a760*/  F2I.FTZ.TRUNC.NTZ R4, R4 ;  /* 0x0000000400047305 */ /* 0x000e24000021f100 */
[----:B0-----:R-:W-:Y:S01]  /*a770*/  PRMT R0, R4, 0x7610, R0 ;  /* 0x0000761004007816 */ /* 0x001fe20000000000 */
[----:B------:R-:W-:Y:S06]  /*a780*/  BRA `(.L_x_1717) ;  /* 0x0000000800e47947 */ /* 0x000fec0003800000 */
.L_x_1720:
        /* <DEDUP_REMOVED lines=9> */
.L_x_1723:
[----:B------:R-:W2:Y:S02]  /*a820*/  LDG.E.U16 R2, desc[UR36][R2.64] ;  /* 0x0000002402027981 */ /* 0x000ea4000c1e1500 */
[----:B--2---:R-:W-:-:S06]  /*a830*/  HADD2.F32 R4, -RZ, R2.H0_H0 ;  /* 0x20000002ff047230 */ /* 0x004fcc0000004100 */
[----:B------:R-:W0:Y:S02]  /*a840*/  F2I.FTZ.TRUNC.NTZ R4, R4 ;  /* 0x0000000400047305 */ /* 0x000e24000021f100 */
[----:B0-----:R-:W-:Y:S01]  /*a850*/  PRMT R0, R4, 0x7610, R0 ;  /* 0x0000761004007816 */ /* 0x001fe20000000000 */
[----:B------:R-:W-:Y:S06]  /*a860*/  BRA `(.L_x_1717) ;  /* 0x0000000800ac7947 */ /* 0x000fec0003800000 */
.L_x_1722:
[----:B------:R-:W2:Y:S02]  /*a870*/  LDG.E.64 R2, desc[UR36][R2.64] ;  /* 0x0000002402027981 */ /* 0x000ea4000c1e1b00 */
[----:B--2---:R0:W1:Y:S01]  /*a880*/  F2I.F64.TRUNC R0, R2 ;  /* 0x0000000200007311 */ /* 0x004062000030d100 */
[----:B------:R-:W-:Y:S05]  /*a890*/  BRA `(.L_x_1717) ;  /* 0x0000000800a07947 */ /* 0x000fea0003800000 */
.L_x_1712:
        /* <DEDUP_REMOVED lines=12> */
.L_x_1726:
[----:B------:R-:W2:Y:S02]  /*a960*/  LDG.E.64 R2, desc[UR36][R2.64] ;  /* 0x0000002402027981 */ /* 0x000ea4000c1e1b00 */
[----:B--2---:R3:W4:Y:S01]  /*a970*/  F2I.F64.TRUNC R0, R2 ;  /* 0x0000000200007311 */ /* 0x004722000030d100 */
[----:B------:R-:W-:Y:S05]  /*a980*/  BRA `(.L_x_1717) ;  /* 0x0000000800647947 */ /* 0x000fea0003800000 */
.L_x_1725:
        /* <DEDUP_REMOVED lines=27> */
.L_x_1728:
        /* <DEDUP_REMOVED lines=14> */
.L_x_1727:
[----:B------:R-:W2:Y:S02]  /*ac20*/  LDG.E.U16 R4, desc[UR36][R2.64] ;  /* 0x0000002402047981 */ /* 0x000ea4000c1e1500 */
[----:B--2---:R-:W-:-:S06]  /*ac30*/  SHF.L.U32 R4, R4, 0x10, RZ ;  /* 0x0000001004047819 */ /* 0x004fcc00000006ff */
[----:B------:R-:W0:Y:S02]  /*ac40*/  F2I.FTZ.TRUNC.NTZ R4, R4 ;  /* 0x0000000400047305 */ /* 0x000e24000021f100 */
[----:B0-----:R-:W-:Y:S01]  /*ac50*/  PRMT R0, R4, 0x7610, R0 ;  /* 0x0000761004007816 */ /* 0x001fe20000000000 */
[----:B------:R-:W-:Y:S06]  /*ac60*/  BRA `(.L_x_1717) ;  /* 0x0000000400ac7947 */ /* 0x000fec0003800000 */
.L_x_1724:
        /* <DEDUP_REMOVED lines=10> */
.L_x_1731:
        /* <DEDUP_REMOVED lines=21> */
.L_x_1735:
[----:B------:R-:W-:Y:S05]  /*ae60*/  BSYNC.RECONVERGENT B1 ;  /* 0x0000000000017941 */ /* 0x000fea0003800200 */
.L_x_1734:
[----:B------:R-:W-:Y:S01]  /*ae70*/  IMAD.SHL.U32 R0, R0, 0x100000, RZ ;  /* 0x0010000000007824 */ /* 0x000fe200078e00ff */
[----:B------:R-:W-:-:S04]  /*ae80*/  LEA R2, R2, 0x3b800000, 0x17 ;  /* 0x3b80000002027811 */ /* 0x000fc800078eb8ff */
[----:B------:R-:W-:-:S07]  /*ae90*/  LOP3.LUT R4, R2, R0, R7, 0xfe, !PT ;  /* 0x0000000002047212 */ /* 0x000fce00078efe07 */
.L_x_1733:
[----:B------:R-:W-:Y:S05]  /*aea0*/  BSYNC.RECONVERGENT B0 ;  /* 0x0000000000007941 */ /* 0x000fea0003800200 */
.L_x_1732:
[----:B------:R-:W0:Y:S02]  /*aeb0*/  F2I.FTZ.TRUNC.NTZ R4, R4 ;  /* 0x0000000400047305 */ /* 0x000e24000021f100 */
[----:B0-----:R-:W-:Y:S01]  /*aec0*/  PRMT R0, R4, 0x7610, R0 ;  /* 0x0000761004007816 */ /* 0x001fe20000000000 */
[----:B------:R-:W-:Y:S06]  /*aed0*/  BRA `(.L_x_1717) ;  /* 0x0000000400107947 */ /* 0x000fec0003800000 */
.L_x_1730:
        /* <DEDUP_REMOVED lines=21> */
.L_x_1739:
[----:B------:R-:W-:Y:S05]  /*b030*/  BSYNC.RECONVERGENT B1 ;  /* 0x0000000000017941 */ /* 0x000fea0003800200 */
.L_x_1738:
[----:B------:R-:W-:Y:S01]  /*b040*/  IMAD.SHL.U32 R0, R0, 0x200000, RZ ;  /* 0x0020000000007824 */ /* 0x000fe200078e00ff */
[----:B------:R-:W-:-:S04]  /*b050*/  LEA R2, R2, 0x37800000, 0x17 ;  /* 0x3780000002027811 */ /* 0x000fc800078eb8ff */
[----:B------:R-:W-:-:S07]  /*b060*/  LOP3.LUT R4, R2, R0, R7, 0xfe, !PT ;  /* 0x0000000002047212 */ /* 0x000fce00078efe07 */
.L_x_1737:
[----:B------:R-:W-:Y:S05]  /*b070*/  BSYNC.RECONVERGENT B0 ;  /* 0x0000000000007941 */ /* 0x000fea0003800200 */
.L_x_1736:
[----:B------:R-:W0:Y:S02]  /*b080*/  F2I.FTZ.TRUNC.NTZ R4, R4 ;  /* 0x0000000400047305 */ /* 0x000e24000021f100 */
[----:B0-----:R-:W-:Y:S01]  /*b090*/  PRMT R0, R4, 0x7610, R0 ;  /* 0x0000761004007816 */ /* 0x001fe20000000000 */
[----:B------:R-:W-:Y:S06]  /*b0a0*/  BRA `(.L_x_1717) ;  /* 0x00000000009c7947 */ /* 0x000fec0003800000 */
.L_x_1729:
        /* <DEDUP_REMOVED lines=14> */
.L_x_1743:
[----:B------:R-:W-:Y:S05]  /*b190*/  BSYNC.RECONVERGENT B0 ;  /* 0x0000000000007941 */ /* 0x000fea0003800200 */
.L_x_1742:
[----:B------:R-:W0:Y:S02]  /*b1a0*/  F2I.FTZ.TRUNC.NTZ R4, R4 ;  /* 0x0000000400047305 */ /* 0x000e24000021f100 */
[----:B0-----:R-:W-:Y:S01]  /*b1b0*/  PRMT R0, R4, 0x7610, R0 ;  /* 0x0000761004007816 */ /* 0x001fe20000000000 */
[----:B------:R-:W-:Y:S06]  /*b1c0*/  BRA `(.L_x_1717) ;  /* 0x0000000000547947 */ /* 0x000fec0003800000 */
.L_x_1716:
        /* <DEDUP_REMOVED lines=11> */
[----:B------:R-:W-:Y:S01]  /*b280*/  IMAD.U32 R7, RZ, RZ, UR7 ;  /* 0x00000007ff077e24 */ /* 0x000fe2000f8e00ff */
[----:B---3--:R-:W-:Y:S01]  /*b290*/  MOV R10, UR8 ;  /* 0x00000008000a7c02 */ /* 0x008fe20008000f00 */
[----:B------:R-:W-:-:S07]  /*b2a0*/  IMAD.U32 R11, RZ, RZ, UR9 ;  /* 0x00000009ff0b7e24 */ /* 0x000fce000f8e00ff */
[----:B------:R-:W-:-:S07]  /*b2b0*/  LEPC R20, `(.L_x_1744) ;  /* 0x000000001014794e */ /* 0x000fce0000000000 */
[----:B--2---:R-:W-:Y:S05]  /*b2c0*/  CALL.ABS.NOINC R2 ;  /* 0x0000000002007343 */ /* 0x004fea0003c00000 */
.L_x_1744:
[----:B------:R-:W-:Y:S01]  /*b2d0*/  PRMT R0, RZ, 0x7610, R0 ;  /* 0x00007610ff007816 */ /* 0x000fe20000000000 */
[----:B------:R-:W-:Y:S06]  /*b2e0*/  BRA `(.L_x_1717) ;  /* 0x00000000000c7947 */ /* 0x000fec0003800000 */
.L_x_1741:
[----:B------:R2:W5:Y:S01]  /*b2f0*/  LDG.E.U16 R0, desc[UR36][R2.64] ;  /* 0x0000002402007981 */ /* 0x000562000c1e1500 */
[----:B------:R-:W-:Y:S05]  /*b300*/  BRA `(.L_x_1717) ;  /* 0x0000000000047947 */ /* 0x000fea0003800000 */
.L_x_1740:
[----:B------:R1:W5:Y:S02]  /*b310*/  LDG.E.U16 R0, desc[UR36][R2.64] ;  /* 0x0000002402007981 */ /* 0x000364000c1e1500 */
.L_x_1717:
[----:B012345:R-:W-:Y:S01]  /*b320*/  LOP3.LUT R3, R0, 0xffff, RZ, 0xc0, !PT ;  /* 0x0000ffff00037812 */ /* 0x03ffe200078ec0ff */
[----:B------:R-:W-:-:S03]  /*b330*/  UPRMT UR4, UR41, 0x9910, URZ ;  /* 0x0000991029047896 */ /* 0x000fc600080000ff */
[----:B------:R-:W-:Y:S01]  /*b340*/  ISETP.GT.U32.AND P0, PT, R3, 0xe, PT ;  /* 0x0000000e0300780c */ /* 0x000fe20003f04070 */
[----:B------:R-:W-:-:S12]  /*b350*/  UISETP.GT.AND UP0, UPT, UR4, 0x9, UPT ;  /* 0x000000090400788c */ /* 0x000fd8000bf04270 */
        /* <DEDUP_REMOVED lines=12> */
.L_x_1748:
[----:B------:R-:W-:Y:S01]  /*b420*/  STG.E.U8 desc[UR36][R16.64], R19 ;  /* 0x0000001310007986 */ /* 0x000fe2000c101124 */
[----:B------:R-:W-:Y:S05]  /*b430*/  EXIT ;  /* 0x000000000000794d */ /* 0x000fea0003800000 */
.L_x_1747:
        /* <DEDUP_REMOVED lines=10> */
.L_x_1751:
[----:B------:R-:W-:-:S05]  /*b4e0*/  PRMT R3, R19, 0x9910, RZ ;  /* 0x0000991013037816 */ /* 0x000fca00000000ff */
[----:B------:R-:W-:Y:S01]  /*b4f0*/  STG.E desc[UR36][R16.64], R3 ;  /* 0x0000000310007986 */ /* 0x000fe2000c101924 */
[----:B------:R-:W-:Y:S05]  /*b500*/  EXIT ;  /* 0x000000000000794d */ /* 0x000fea0003800000 */
.L_x_1750:
[----:B------:R-:W-:Y:S01]  /*b510*/  STG.E.U16 desc[UR36][R16.64], R19 ;  /* 0x0000001310007986 */ /* 0x000fe2000c101524 */
[----:B------:R-:W-:Y:S05]  /*b520*/  EXIT ;  /* 0x000000000000794d */ /* 0x000fea0003800000 */
.L_x_1746:
        /* <DEDUP_REMOVED lines=9> */
.L_x_1753:
[----:B------:R-:W0:Y:S02]  /*b5c0*/  I2F.S16 R0, R19 ;  /* 0x0000001300007306 */ /* 0x000e240000101400 */
[----:B0-----:R-:W-:-:S05]  /*b5d0*/  F2FP.F16.F32.PACK_AB R0, RZ, R0 ;  /* 0x00000000ff00723e */ /* 0x001fca00000000ff */
[----:B------:R-:W-:Y:S01]  /*b5e0*/  STG.E.U16 desc[UR36][R16.64], R0 ;  /* 0x0000000010007986 */ /* 0x000fe2000c101524 */
[----:B------:R-:W-:Y:S05]  /*b5f0*/  EXIT ;  /* 0x000000000000794d */ /* 0x000fea0003800000 */
.L_x_1752:
        /* <DEDUP_REMOVED lines=10> */
.L_x_1755:
[----:B------:R-:W0:Y:S02]  /*b6a0*/  I2F.S16 R19, R19 ;  /* 0x0000001300137306 */ /* 0x000e240000101400 */
[----:B0-----:R-:W-:-:S04]  /*b6b0*/  F2FP.F16.F32.PACK_AB R3, RZ, R19 ;  /* 0x00000013ff03723e */ /* 0x001fc800000000ff */
[----:B------:R-:W-:-:S05]  /*b6c0*/  PRMT R3, R3, 0x5410, RZ ;  /* 0x0000541003037816 */ /* 0x000fca00000000ff */
[----:B------:R-:W-:Y:S01]  /*b6d0*/  STG.E desc[UR36][R16.64], R3 ;  /* 0x0000000310007986 */ /* 0x000fe2000c101924 */
[----:B------:R-:W-:Y:S05]  /*b6e0*/  EXIT ;  /* 0x000000000000794d */ /* 0x000fea0003800000 */
.L_x_1754:
[----:B------:R-:W0:Y:S02]  /*b6f0*/  I2F.F64.S16 R2, R19 ;  /* 0x0000001300027312 */ /* 0x000e240000101c00 */
[----:B0-----:R-:W-:Y:S01]  /*b700*/  STG.E.64 desc[UR36][R16.64], R2 ;  /* 0x0000000210007986 */ /* 0x001fe2000c101b24 */
[----:B------:R-:W-:Y:S05]  /*b710*/  EXIT ;  /* 0x000000000000794d */ /* 0x000fea0003800000 */
.L_x_1745:
        /* <DEDUP_REMOVED lines=12> */
.L_x_1759:
        /* <DEDUP_REMOVED lines=17> */
.L_x_1762:
[----:B------:R-:W-:-:S04]  /*b8f0*/  SHF.R.U32.HI R3, RZ, 0x18, R3 ;  /* 0x00000018ff037819 */ /* 0x000fc80000011603 */
[----:B------:R-:W-:-:S04]  /*b900*/  LOP3.LUT R0, R0, 0x80, R3, 0xf8, !PT ;  /* 0x0000008000007812 */ /* 0x000fc800078ef803 */
[----:B------:R-:W-:-:S07]  /*b910*/  PRMT R8, R0, 0x7610, R8 ;  /* 0x0000761000087816 */ /* 0x000fce0000000008 */
.L_x_1761:
[----:B------:R-:W-:Y:S05]  /*b920*/  BSYNC.RECONVERGENT B0 ;  /* 0x0000000000007941 */ /* 0x000fea0003800200 */
.L_x_1760:
[----:B------:R-:W-:Y:S01]  /*b930*/  STG.E.U8 desc[UR36][R16.64], R8 ;  /* 0x0000000810007986 */ /* 0x000fe2000c101124 */
[----:B------:R-:W-:Y:S05]  /*b940*/  EXIT ;  /* 0x000000000000794d */ /* 0x000fea0003800000 */
.L_x_1758:
        /* <DEDUP_REMOVED lines=17> */
.L_x_1765:
[----:B------:R-:W-:-:S04]  /*ba60*/  SHF.R.U32.HI R3, RZ, 0x18, R3 ;  /* 0x00000018ff037819 */ /* 0x000fc80000011603 */
[----:B------:R-:W-:-:S04]  /*ba70*/  LOP3.LUT R0, R0, 0x80, R3, 0xf8, !PT ;  /* 0x0000008000007812 */ /* 0x000fc800078ef803 */
[----:B------:R-:W-:-:S07]  /*ba80*/  PRMT R8, R0, 0x7610, R8 ;  /* 0x0000761000087816 */ /* 0x000fce0000000008 */
.L_x_1764:
[----:B------:R-:W-:Y:S05]  /*ba90*/  BSYNC.RECONVERGENT B0 ;  /* 0x0000000000007941 */ /* 0x000fea0003800200 */
.L_x_1763:
[----:B------:R-:W-:Y:S01]  /*baa0*/  STG.E.U8 desc[UR36][R16.64], R8 ;  /* 0x0000000810007986 */ /* 0x000fe2000c101124 */
[----:B------:R-:W-:Y:S05]  /*bab0*/  EXIT ;  /* 0x000000000000794d */ /* 0x000fea0003800000 */
.L_x_1757:
        /* <DEDUP_REMOVED lines=22> */
.L_x_1767:
[----:B------:R-:W-:-:S04]  /*bc20*/  PRMT R2, R19, 0x9910, RZ ;  /* 0x0000991013027816 */ /* 0x000fc800000000ff */
[----:B------:R-:W-:-:S05]  /*bc30*/  SHF.R.S32.HI R3, RZ, 0x1f, R2 ;  /* 0x0000001fff037819 */ /* 0x000fca0000011402 */
[----:B------:R-:W-:Y:S01]  /*bc40*/  STG.E.64 desc[UR36][R16.64], R2 ;  /* 0x0000000210007986 */ /* 0x000fe2000c101b24 */
[----:B------:R-:W-:Y:S05]  /*bc50*/  EXIT ;  /* 0x000000000000794d */ /* 0x000fea0003800000 */
.L_x_1766:
[----:B------:R-:W-:-:S05]  /*bc60*/  PRMT R3, R19, 0x9910, RZ ;  /* 0x0000991013037816 */ /* 0x000fca00000000ff */
[----:B------:R-:W-:Y:S01]  /*bc70*/  STG.E desc[UR36][R16.64], R3 ;  /* 0x0000000310007986 */ /* 0x000fe2000c101924 */
[----:B------:R-:W-:Y:S05]  /*bc80*/  EXIT ;  /* 0x000000000000794d */ /* 0x000fea0003800000 */
.L_x_1756:
        /* <DEDUP_REMOVED lines=11> */
.L_x_1769:
[----:B------:R-:W0:Y:S01]  /*bd40*/  I2F.F64.S16 R4, R19 ;  /* 0x0000001300047312 */ /* 0x000e220000101c00 */
[----:B------:R-:W-:-:S05]  /*bd50*/  CS2R R6, SRZ ;  /* 0x0000000000067805 */ /* 0x000fca000001ff00 */
[----:B0-----:R-:W-:Y:S01]  /*bd60*/  STG.E.128 desc[UR36][R16.64], R4 ;  /* 0x0000000410007986 */ /* 0x001fe2000c101d24 */
[----:B------:R-:W-:Y:S05]  /*bd70*/  EXIT ;  /* 0x000000000000794d */ /* 0x000fea0003800000 */
.L_x_1768:
[----:B------:R-:W-:-:S09]  /*bd80*/  UISETP.NE.AND UP0, UPT, UR4, 0xf, UPT ;  /* 0x0000000f0400788c */ /* 0x000fd2000bf05270 */
[----:B------:R-:W-:Y:S05]  /*bd90*/  BRA.U !UP0, `(.L_x_1770) ;  /* 0x0000000108e87547 */ /* 0x000fea000b800000 */
[----:B------:R-:W-:-:S09]  /*bda0*/  UISETP.NE.AND UP0, UPT, UR4, 0x17, UPT ;  /* 0x000000170400788c */ /* 0x000fd2000bf05270 */
[----:B------:R-:W-:Y:S05]  /*bdb0*/  BRA.U !UP0, `(.L_x_1771) ;  /* 0x0000000108907547 */ /* 0x000fea000b800000 */
[----:B------:R-:W-:-:S09]  /*bdc0*/  UISETP.NE.AND UP0, UPT, UR4, 0x18, UPT ;  /* 0x000000180400788c */ /* 0x000fd2000bf05270 */
[----:B------:R-:W-:Y:S05]  /*bdd0*/  BRA.U !UP0, `(.L_x_1772) ;  /* 0x0000000108447547 */ /* 0x000fea000b800000 */
.L_x_1749:
        /* <DEDUP_REMOVED lines=16> */
.L_x_1773:
[----:B------:R-:W-:Y:S05]  /*bee0*/  EXIT ;  /* 0x000000000000794d */ /* 0x000fea0003800000 */
.L_x_1772:
        /* <DEDUP_REMOVED lines=13> */
.L_x_1775:
[----:B------:R-:W-:Y:S05]  /*bfc0*/  BSYNC.RECONVERGENT B0 ;  /* 0x0000000000007941 */ /* 0x000fea0003800200 */
.L_x_1774:
[----:B------:R-:W-:-:S05]  /*bfd0*/  LOP3.LUT R3, R0, 0x80, R3, 0xf8, !PT ;  /* 0x0000008000037812 */ /* 0x000fca00078ef803 */
[----:B------:R-:W-:Y:S01]  /*bfe0*/  STG.E.U8 desc[UR36][R16.64], R3 ;  /* 0x0000000310007986 */ /* 0x000fe2000c101124 */
[----:B------:R-:W-:Y:S05]  /*bff0*/  EXIT ;  /* 0x000000000000794d */ /* 0x000fea0003800000 */
.L_x_1771:
        /* <DEDUP_REMOVED lines=12> */
.L_x_1777:
[----:B------:R-:W-:Y:S01]  /*c0c0*/  IMAD.MOV.U32 R0, RZ, RZ, 0x7f ;  /* 0x0000007fff007424 */ /* 0x000fe200078e00ff */
[----:B------:R-:W-:-:S04]  /*c0d0*/  ISETP.GT.U32.AND P0, PT, R2, 0x7f800000, PT ;  /* 0x7f8000000200780c */ /* 0x000fc80003f04070 */
[----:B------:R-:W-:-:S09]  /*c0e0*/  SEL R0, R0, 0x7c, P0 ;  /* 0x0000007c00007807 */ /* 0x000fd20000000000 */
.L_x_1778:
[----:B------:R-:W-:Y:S05]  /*c0f0*/  BSYNC.RECONVERGENT B0 ;  /* 0x0000000000007941 */ /* 0x000fea0003800200 */
.L_x_1776:
[----:B------:R-:W-:-:S04]  /*c100*/  SHF.R.U32.HI R3, RZ, 0x18, R3 ;  /* 0x00000018ff037819 */ /* 0x000fc80000011603 */
[----:B------:R-:W-:-:S05]  /*c110*/  LOP3.LUT R3, R0, 0x80, R3, 0xf8, !PT ;  /* 0x0000008000037812 */ /* 0x000fca00078ef803 */
[----:B------:R-:W-:Y:S01]  /*c120*/  STG.E.U8 desc[UR36][R16.64], R3 ;  /* 0x0000000310007986 */ /* 0x000fe2000c101124 */
[----:B------:R-:W-:Y:S05]  /*c130*/  EXIT ;  /* 0x000000000000794d */ /* 0x000fea0003800000 */
.L_x_1770:
[----:B------:R-:W0:Y:S02]  /*c140*/  I2F.S16 R0, R19 ;  /* 0x0000001300007306 */ /* 0x000e240000101400 */
[----:B0-----:R-:W-:-:S05]  /*c150*/  F2FP.BF16.F32.PACK_AB R0, RZ, R0 ;  /* 0x00000000ff00723e */ /* 0x001fca00000010ff */
[----:B------:R-:W-:Y:S01]  /*c160*/  STG.E.U16 desc[UR36][R16.64], R0 ;  /* 0x0000000010007986 */ /* 0x000fe2000c101524 */
[----:B------:R-:W-:Y:S05]  /*c170*/  EXIT ;  /* 0x000000000000794d */ /* 0x000fea0003800000 */
.L_x_1779:
        /* <DEDUP_REMOVED lines=16> */
.L_x_21048:


//--------------------- .text._ZN2at6native27unrolled_elementwise_kernelINS0_13AUnaryFunctorIsssZZZNS0_18rshift_kernel_cudaERNS_18TensorIteratorBaseEENKUlvE_clEvENKUlvE3_clEvEUlssE_EESt5arrayIPcLm2EELi4E23TrivialOffsetCalculatorILi1EjESD_NS0_6memory12LoadWithCastILi1EEENSE_13StoreWithCastILi1EEEEEviT_T0_T2_T3_T4_T5_ --------------------------
	.section	.text._ZN2at6native27unrolled_elementwise_kernelINS0_13AUnaryFunctorIsssZZZNS0_18rshift_kernel_cudaERNS_18TensorIteratorBaseEENKUlvE_clEvENKUlvE3_clEvEUlssE_EESt5arrayIPcLm2EELi4E23TrivialOffsetCalculatorILi1EjESD_NS0_6memory12LoadWithCastILi1EEENSE_13StoreWithCastILi1EEEEEviT_T0_T2_T3_T4_T5_,"ax",@progbits
	.align	128
        .global         _ZN2at6native27unrolled_elementwise_kernelINS0_13AUnaryFunctorIsssZZZNS0_18rshift_kernel_cudaERNS_18TensorIteratorBaseEENKUlvE_clEvENKUlvE3_clEvEUlssE_EESt5arrayIPcLm2EELi4E23TrivialOffsetCalculatorILi1EjESD_NS0_6memory12LoadWithCastILi1EEENSE_13StoreWithCastILi1EEEEEviT_T0_T2_T3_T4_T5_
        .type           _ZN2at6native27unrolled_elementwise_kernelINS0_13AUnaryFunctorIsssZZZNS0_18rshift_kernel_cudaERNS_18TensorIteratorBaseEENKUlvE_clEvENKUlvE3_clEvEUlssE_EESt5arrayIPcLm2EELi4E23TrivialOffsetCalculatorILi1EjESD_NS0_6memory12LoadWithCastILi1EEENSE_13StoreWithCastILi1EEEEEviT_T0_T2_T3_T4_T5_,@function
        .size           _ZN2at6native27unrolled_elementwise_kernelINS0_13AUnaryFunctorIsssZZZNS0_18rshift_kernel_cudaERNS_18TensorIteratorBaseEENKUlvE_clEvENKUlvE3_clEvEUlssE_EESt5arrayIPcLm2EELi4E23TrivialOffsetCalculatorILi1EjESD_NS0_6memory12LoadWithCastILi1EEENSE_13StoreWithCastILi1EEEEEviT_T0_T2_T3_T4_T5_,(.L_x_21049 - _ZN2at6native27unrolled_elementwise_kernelINS0_13AUnaryFunctorIsssZZZNS0_18rshift_kernel_cudaERNS_18TensorIteratorBaseEENKUlvE_clEvENKUlvE3_clEvEUlssE_EESt5arrayIPcLm2EELi4E23TrivialOffsetCalculatorILi1EjESD_NS0_6memory12LoadWithCastILi1EEENSE_13StoreWithCastILi1EEEEEviT_T0_T2_T3_T4_T5_)
        .other          _ZN2at6native27unrolled_elementwise_kernelINS0_13AUnaryFunctorIsssZZZNS0_18rshift_kernel_cudaERNS_18TensorIteratorBaseEENKUlvE_clEvENKUlvE3_clEvEUlssE_EESt5arrayIPcLm2EELi4E23TrivialOffsetCalculatorILi1EjESD_NS0_6memory12LoadWithCastILi1EEENSE_13StoreWithCastILi1EEEEEviT_T0_T2_T3_T4_T5_,@"STO_CUDA_ENTRY STV_DEFAULT"
_ZN2at6native27unrolled_elementwise_kernelINS0_13AUnaryFunctorIsssZZZNS0_18rshift_kernel_cudaERNS_18TensorIteratorBaseEENKUlvE_clEvENKUlvE3_clEvEUlssE_EESt5arrayIPcLm2EELi4E23TrivialOffsetCalculatorILi1EjESD_NS0_6memory12LoadWithCastILi1EEENSE_13StoreWithCastILi1EEEEEviT_T0_T2_T3_T4_T5_:
.text._ZN2at6native27unrolled_elementwise_kernelINS0_13AUnaryFunctorIsssZZZNS0_18rshift_kernel_cudaERNS_18TensorIteratorBaseEENKUlvE_clEvENKUlvE3_clEvEUlssE_EESt5arrayIPcLm2EELi4E23TrivialOffsetCalculatorILi1EjESD_NS0_6memory12LoadWithCastILi1EEENSE_13StoreWithCastILi1EEEEEviT_T0_T2_T3_T4_T5_:
        /* <DEDUP_REMOVED lines=31> */
.L_x_1785:
[----:B------:R3:W5:Y:S01]  /*01f0*/  LDG.E.U8 R17, desc[UR36][R4.64] ;  /* 0x0000002404117981 */ /* 0x000762000c1e1100 */
[----:B------:R-:W-:Y:S05]  /*0200*/  BRA `(.L_x_1787) ;  /* 0x0000000c00507947 */ /* 0x000fea0003800000 */
.L_x_1784:
        /* <DEDUP_REMOVED lines=8> */
.L_x_1789:
[----:B------:R1:W5:Y:S01]  /*0290*/  LDG.E.U16 R17, desc[UR36][R4.64] ;  /* 0x0000002404117981 */ /* 0x000362000c1e1500 */
[----:B------:R-:W-:Y:S05]  /*02a0*/  BRA `(.L_x_1787) ;  /* 0x0000000c00287947 */ /* 0x000fea0003800000 */
.L_x_1788:
[----:B------:R2:W5:Y:S01]  /*02b0*/  LDG.E.U16 R17, desc[UR36][R4.64] ;  /* 0x0000002404117981 */ /* 0x000562000c1e1500 */
[----:B------:R-:W-:Y:S05]  /*02c0*/  BRA `(.L_x_1787) ;  /* 0x0000000c00207947 */ /* 0x000fea0003800000 */
.L_x_1783:
        /* <DEDUP_REMOVED lines=9> */
.L_x_1791:
[----:B------:R-:W2:Y:S02]  /*0360*/  LDG.E.U16 R0, desc[UR36][R4.64] ;  /* 0x0000002404007981 */ /* 0x000ea4000c1e1500 */
[----:B--2---:R-:W-:-:S06]  /*0370*/  HADD2.F32 R0, -RZ, R0.H0_H0 ;  /* 0x20000000ff007230 */ /* 0x004fcc0000004100 */
[----:B------:R-:W0:Y:S02]  /*0380*/  F2I.FTZ.TRUNC.NTZ R0, R0 ;  /* 0x0000000000007305 */ /* 0x000e24000021f100 */
[----:B0-----:R-:W-:Y:S01]  /*0390*/  PRMT R17, R0, 0x7610, R17 ;  /* 0x0000761000117816 */ /* 0x001fe20000000011 */
[----:B------:R-:W-:Y:S06]  /*03a0*/  BRA `(.L_x_1787) ;  /* 0x0000000800e87947 */ /* 0x000fec0003800000 */
.L_x_1790:
        /* <DEDUP_REMOVED lines=9> */
.L_x_1793:
[----:B------:R-:W2:Y:S02]  /*0440*/  LDG.E.U16 R4, desc[UR36][R4.64] ;  /* 0x0000002404047981 */ /* 0x000ea4000c1e1500 */
[----:B--2---:R-:W-:-:S06]  /*0450*/  HADD2.F32 R0, -RZ, R4.H0_H0 ;  /* 0x20000004ff007230 */ /* 0x004fcc0000004100 */
[----:B------:R-:W0:Y:S02]  /*0460*/  F2I.FTZ.TRUNC.NTZ R0, R0 ;  /* 0x0000000000007305 */ /* 0x000e24000021f100 */
[----:B0-----:R-:W-:Y:S01]  /*0470*/  PRMT R17, R0, 0x7610, R17 ;  /* 0x0000761000117816 */ /* 0x001fe20000000011 */
[----:B------:R-:W-:Y:S06]  /*0480*/  BRA `(.L_x_1787) ;  /* 0x0000000800b07947 */ /* 0x000fec0003800000 */
.L_x_1792:
[----:B------:R-:W2:Y:S02]  /*0490*/  LDG.E.64 R4, desc[UR36][R4.64] ;  /* 0x0000002404047981 */ /* 0x000ea4000c1e1b00 */
[----:B--2---:R0:W1:Y:S01]  /*04a0*/  F2I.F64.TRUNC R17, R4 ;  /* 0x0000000400117311 */ /* 0x004062000030d100 */
[----:B------:R-:W-:Y:S05]  /*04b0*/  BRA `(.L_x_1787) ;  /* 0x0000000800a47947 */ /* 0x000fea0003800000 */
.L_x_1782:
        /* <DEDUP_REMOVED lines=12> */
.L_x_1796:
[----:B------:R-:W2:Y:S02]  /*0580*/  LDG.E.64 R4, desc[UR36][R4.64] ;  /* 0x0000002404047981 */ /* 0x000ea4000c1e1b00 */
[----:B--2---:R0:W1:Y:S01]  /*0590*/  F2I.F64.TRUNC R17, R4 ;  /* 0x0000000400117311 */ /* 0x004062000030d100 */
[----:B------:R-:W-:Y:S05]  /*05a0*/  BRA `(.L_x_1787) ;  /* 0x0000000800687947 */ /* 0x000fea0003800000 */
.L_x_1795:
        /* <DEDUP_REMOVED lines=27> */
.L_x_1798:
        /* <DEDUP_REMOVED lines=15> */
.L_x_1797:
[----:B------:R-:W2:Y:S02]  /*0850*/  LDG.E.U16 R0, desc[UR36][R4.64] ;  /* 0x0000002404007981 */ /* 0x000ea4000c1e1500 */
[----:B--2---:R-:W-:-:S06]  /*0860*/  IMAD.U32 R0, R0, 0x10000, RZ ;  /* 0x0001000000007824 */ /* 0x004fcc00078e00ff */
[----:B------:R-:W0:Y:S02]  /*0870*/  F2I.FTZ.TRUNC.NTZ R0, R0 ;  /* 0x0000000000007305 */ /* 0x000e24000021f100 */
[----:B0-----:R-:W-:Y:S01]  /*0880*/  PRMT R17, R0, 0x7610, R17 ;  /* 0x0000761000117816 */ /* 0x001fe20000000011 */
[----:B------:R-:W-:Y:S06]  /*0890*/  BRA `(.L_x_1787) ;  /* 0x0000000400ac7947 */ /* 0x000fec0003800000 */
.L_x_1794:
        /* <DEDUP_REMOVED lines=10> */
.L_x_1801:
        /* <DEDUP_REMOVED lines=21> */
.L_x_1805:
[----:B------:R-:W-:Y:S05]  /*0a90*/  BSYNC.RECONVERGENT B1 ;  /* 0x0000000000017941 */ /* 0x000fea0003800200 */
.L_x_1804:
[----:B------:R-:W-:Y:S01]  /*0aa0*/  IMAD.SHL.U32 R0, R0, 0x100000, RZ ;  /* 0x0010000000007824 */ /* 0x000fe200078e00ff */
[----:B------:R-:W-:-:S04]  /*0ab0*/  LEA R3, R3, 0x3b800000, 0x17 ;  /* 0x3b80000003037811 */ /* 0x000fc800078eb8ff */
[----:B------:R-:W-:-:S07]  /*0ac0*/  LOP3.LUT R0, R3, R0, R7, 0xfe, !PT ;  /* 0x0000000003007212 */ /* 0x000fce00078efe07 */
.L_x_1803:
[----:B------:R-:W-:Y:S05]  /*0ad0*/  BSYNC.RECONVERGENT B0 ;  /* 0x0000000000007941 */ /* 0x000fea0003800200 */
.L_x_1802:
[----:B------:R-:W0:Y:S02]  /*0ae0*/  F2I.FTZ.TRUNC.NTZ R0, R0 ;  /* 0x0000000000007305 */ /* 0x000e24000021f100 */
[----:B0-----:R-:W-:Y:S01]  /*0af0*/  PRMT R17, R0, 0x7610, R17 ;  /* 0x0000761000117816 */ /* 0x001fe20000000011 */
[----:B------:R-:W-:Y:S06]  /*0b00*/  BRA `(.L_x_1787) ;  /* 0x0000000400107947 */ /* 0x000fec0003800000 */
.L_x_1800:
        /* <DEDUP_REMOVED lines=21> */
.L_x_1809:
[----:B------:R-:W-:Y:S05]  /*0c60*/  BSYNC.RECONVERGENT B1 ;  /* 0x0000000000017941 */ /* 0x000fea0003800200 */
.L_x_1808:
[----:B------:R-:W-:Y:S01]  /*0c70*/  IMAD.SHL.U32 R0, R0, 0x200000, RZ ;  /* 0x0020000000007824 */ /* 0x000fe200078e00ff */
[----:B------:R-:W-:-:S04]  /*0c80*/  LEA R3, R3, 0x37800000, 0x17 ;  /* 0x3780000003037811 */ /* 0x000fc800078eb8ff */
[----:B------:R-:W-:-:S07]  /*0c90*/  LOP3.LUT R0, R3, R0, R7, 0xfe, !PT ;  /* 0x0000000003007212 */ /* 0x000fce00078efe07 */
.L_x_1807:
[----:B------:R-:W-:Y:S05]  /*0ca0*/  BSYNC.RECONVERGENT B0 ;  /* 0x0000000000007941 */ /* 0x000fea0003800200 */
.L_x_1806:
[----:B------:R-:W0:Y:S02]  /*0cb0*/  F2I.FTZ.TRUNC.NTZ R0, R0 ;  /* 0x0000000000007305 */ /* 0x000e24000021f100 */
[----:B0-----:R-:W-:Y:S01]  /*0cc0*/  PRMT R17, R0, 0x7610, R17 ;  /* 0x0000761000117816 */ /* 0x001fe20000000011 */
[----:B------:R-:W-:Y:S06]  /*0cd0*/  BRA `(.L_x_1787) ;  /* 0x00000000009c7947 */ /* 0x000fec0003800000 */
.L_x_1799:
[----:B------:R-:W-:-:S09]  /*0ce0*/  UISETP.NE.AND UP0, UPT, UR4, 0x1c, UPT ;  /* 0x0000001c0400788c */ /* 0x000fd2000bf05270 */
[----:B------:R-:W-:Y:S05]  /*0cf0*/  BRA.U !UP0, `(.L_x_1810) ;  /* 0x0000000108907547 */ /* 0x000fea000b800000 */
[----:B------:R-:W-:-:S09]  /*0d00*/  UISETP.NE.AND UP0, UPT, UR4, 0x1d, UPT ;  /* 0x0000001d0400788c */ /* 0x000fd2000bf05270 */
[----:B------:R-:W-:Y:S05]  /*0d10*/  BRA.U !UP0, `(.L_x_1811) ;  /* 0x0000000108807547 */ /* 0x000fea000b800000 */
[----:B------:R-:W-:-:S09]  /*0d20*/  UISETP.NE.AND UP0, UPT, UR4, 0x2c, UPT ;  /* 0x0000002c0400788c */ /* 0x000fd2000bf05270 */
[----:B------:R-:W-:Y:S05]  /*0d30*/  BRA.U !UP0, `(.L_x_1812) ;  /* 0x0000000108487547 */ /* 0x000fea000b800000 */
.L_x_1786:
        /* <DEDUP_REMOVED lines=16> */
.L_x_1813:
[----:B------:R-:W-:Y:S01]  /*0e40*/  PRMT R17, RZ, 0x7610, R17 ;  /* 0x00007610ff117816 */ /* 0x000fe20000000011 */
[----:B------:R-:W-:Y:S06]  /*0e50*/  BRA `(.L_x_1787) ;  /* 0x00000000003c7947 */ /* 0x000fec0003800000 */
.L_x_1812:
        /* <DEDUP_REMOVED lines=8> */
.L_x_1815:
[----:B------:R-:W-:Y:S05]  /*0ee0*/  BSYNC.RECONVERGENT B0 ;  /* 0x0000000000007941 */ /* 0x000fea0003800200 */
.L_x_1814:
[----:B------:R-:W0:Y:S02]  /*0ef0*/  F2I.FTZ.TRUNC.NTZ R0, R0 ;  /* 0x0000000000007305 */ /* 0x000e24000021f100 */
[----:B0-----:R-:W-:Y:S01]  /*0f00*/  PRMT R17, R0, 0x7610, R17 ;  /* 0x0000761000117816 */ /* 0x001fe20000000011 */
[----:B------:R-:W-:Y:S06]  /*0f10*/  BRA `(.L_x_1787) ;  /* 0x00000000000c7947 */ /* 0x000fec0003800000 */
.L_x_1811:
[----:B------:R0:W5:Y:S01]  /*0f20*/  LDG.E.U16 R17, desc[UR36][R4.64] ;  /* 0x0000002404117981 */ /* 0x000162000c1e1500 */
[----:B------:R-:W-:Y:S05]  /*0f30*/  BRA `(.L_x_1787) ;  /* 0x0000000000047947 */ /* 0x000fea0003800000 */
.L_x_1810:
[----:B------:R0:W5:Y:S02]  /*0f40*/  LDG.E.U16 R17, desc[UR36][R4.64] ;  /* 0x0000002404117981 */ /* 0x000164000c1e1500 */
.L_x_1787:
[----:B------:R-:W-:-:S07]  /*0f50*/  VIADD R25, R2, 0x80 ;  /* 0x0000008002197836 */ /* 0x000fce0000000000 */
.L_x_1781:
[----:B------:R-:W-:Y:S05]  /*0f60*/  BSYNC.RECONVERGENT B6 ;  /* 0x0000000000067941 */ /* 0x000fea0003800200 */
.L_x_1780:
        /* <DEDUP_REMOVED lines=23> */
.L_x_1821:
[----:B------:R0:W5:Y:S01]  /*10e0*/  LDG.E.U8 R16, desc[UR36][R4.64] ;  /* 0x0000002404107981 */ /* 0x000162000c1e1100 */
[----:B------:R-:W-:Y:S05]  /*10f0*/  BRA `(.L_x_1823) ;  /* 0x0000000c00507947 */ /* 0x000fea0003800000 */
.L_x_1820:
        /* <DEDUP_REMOVED lines=8> */
.L_x_1825:
[----:B------:R0:W5:Y:S01]  /*1180*/  LDG.E.U16 R16, desc[UR36][R4.64] ;  /* 0x0000002404107981 */ /* 0x000162000c1e1500 */
[----:B------:R-:W-:Y:S05]  /*1190*/  BRA `(.L_x_1823) ;  /* 0x0000000c00287947 */ /* 0x000fea0003800000 */
.L_x_1824:
[----:B------:R0:W5:Y:S01]  /*11a0*/  LDG.E.U16 R16, desc[UR36][R4.64] ;  /* 0x0000002404107981 */ /* 0x000162000c1e1500 */
[----:B------:R-:W-:Y:S05]  /*11b0*/  BRA `(.L_x_1823) ;  /* 0x0000000c00207947 */ /* 0x000fea0003800000 */
.L_x_1819:
        /* <DEDUP_REMOVED lines=9> */
.L_x_1827:
[----:B------:R-:W2:Y:S02]  /*1250*/  LDG.E.U16 R0, desc[UR36][R4.64] ;  /* 0x0000002404007981 */ /* 0x000ea4000c1e1500 */
[----:B--2---:R-:W-:-:S06]  /*1260*/  HADD2.F32 R0, -RZ, R0.H0_H0 ;  /* 0x20000000ff007230 */ /* 0x004fcc0000004100 */
[----:B------:R-:W0:Y:S02]  /*1270*/  F2I.FTZ.TRUNC.NTZ R0, R0 ;  /* 0x0000000000007305 */ /* 0x000e24000021f100 */
[----:B0-----:R-:W-:Y:S01]  /*1280*/  PRMT R16, R0, 0x7610, R16 ;  /* 0x0000761000107816 */ /* 0x001fe20000000010 */
[----:B------:R-:W-:Y:S06]  /*1290*/  BRA `(.L_x_1823) ;  /* 0x0000000800e87947 */ /* 0x000fec0003800000 */
.L_x_1826:
        /* <DEDUP_REMOVED lines=9> */
.L_x_1829:
[----:B------:R-:W2:Y:S02]  /*1330*/  LDG.E.U16 R4, desc[UR36][R4.64] ;  /* 0x0000002404047981 */ /* 0x000ea4000c1e1500 */
[----:B--2---:R-:W-:-:S06]  /*1340*/  HADD2.F32 R0, -RZ, R4.H0_H0 ;  /* 0x20000004ff007230 */ /* 0x004fcc0000004100 */
[----:B------:R-:W0:Y:S02]  /*1350*/  F2I.FTZ.TRUNC.NTZ R0, R0 ;  /* 0x0000000000007305 */ /* 0x000e24000021f100 */
[----:B0-----:R-:W-:Y:S01]  /*1360*/  PRMT R16, R0, 0x7610, R16 ;  /* 0x0000761000107816 */ /* 0x001fe20000000010 */
[----:B------:R-:W-:Y:S06]  /*1370*/  BRA `(.L_x_1823) ;  /* 0x0000000800b07947 */ /* 0x000fec0003800000 */
.L_x_1828:
[----:B------:R-:W2:Y:S02]  /*1380*/  LDG.E.64 R4, desc[UR36][R4.64] ;  /* 0x0000002404047981 */ /* 0x000ea4000c1e1b00 */
[----:B--2---:R0:W1:Y:S01]  /*1390*/  F2I.F64.TRUNC R16, R4 ;  /* 0x0000000400107311 */ /* 0x004062000030d100 */
[----:B------:R-:W-:Y:S05]  /*13a0*/  BRA `(.L_x_1823) ;  /* 0x0000000800a47947 */ /* 0x000fea0003800000 */
.L_x_1818:
        /* <DEDUP_REMOVED lines=12> */
.L_x_1832:
[----:B------:R-:W2:Y:S02]  /*1470*/  LDG.E.64 R4, desc[UR36][R4.64] ;  /* 0x0000002404047981 */ /* 0x000ea4000c1e1b00 */
[----:B--2---:R0:W1:Y:S01]  /*1480*/  F2I.F64.TRUNC R16, R4 ;  /* 0x0000000400107311 */ /* 0x004062000030d100 */
[----:B------:R-:W-:Y:S05]  /*1490*/  BRA `(.L_x_1823) ;  /* 0x0000000800687947 */ /* 0x000fea0003800000 */
.L_x_1831:
        /* <DEDUP_REMOVED lines=27> */
.L_x_1834:
        /* <DEDUP_REMOVED lines=15> */
.L_x_1833:
[----:B------:R-:W2:Y:S02]  /*1740*/  LDG.E.U16 R0, desc[UR36][R4.64] ;  /* 0x0000002404007981 */ /* 0x000ea4000c1e1500 */
[----:B--2---:R-:W-:-:S06]  /*1750*/  IMAD.U32 R0, R0, 0x10000, RZ ;  /* 0x0001000000007824 */ /* 0x004fcc00078e00ff */
[----:B------:R-:W0:Y:S02]  /*1760*/  F2I.FTZ.TRUNC.NTZ R0, R0 ;  /* 0x0000000000007305 */ /* 0x000e24000021f100 */
[----:B0-----:R-:W-:Y:S01]  /*1770*/  PRMT R16, R0, 0x7610, R16 ;  /* 0x0000761000107816 */ /* 0x001fe20000000010 */
[----:B------:R-:W-:Y:S06]  /*1780*/  BRA `(.L_x_1823) ;  /* 0x0000000400ac7947 */ /* 0x000fec0003800000 */
.L_x_1830:
        /* <DEDUP_REMOVED lines=10> */
.L_x_1837:
        /* <DEDUP_REMOVED lines=21> */
.L_x_1841:
[----:B------:R-:W-:Y:S05]  /*1980*/  BSYNC.RECONVERGENT B1 ;  /* 0x0000000000017941 */ /* 0x000fea0003800200 */
.L_x_1840:
[----:B------:R-:W-:Y:S01]  /*1990*/  IMAD.SHL.U32 R0, R0, 0x100000, RZ ;  /* 0x0010000000007824 */ /* 0x000fe200078e00ff */
[----:B------:R-:W-:-:S04]  /*19a0*/  LEA R3, R3, 0x3b800000, 0x17 ;  /* 0x3b80000003037811 */ /* 0x000fc800078eb8ff */
[----:B------:R-:W-:-:S07]  /*19b0*/  LOP3.LUT R0, R3, R0, R7, 0xfe, !PT ;  /* 0x0000000003007212 */ /* 0x000fce00078efe07 */
.L_x_1839:
[----:B------:R-:W-:Y:S05]  /*19c0*/  BSYNC.RECONVERGENT B0 ;  /* 0x0000000000007941 */ /* 0x000fea0003800200 */
.L_x_1838:
[----:B------:R-:W0:Y:S02]  /*19d0*/  F2I.FTZ.TRUNC.NTZ R0, R0 ;  /* 0x0000000000007305 */ /* 0x000e24000021f100 */
[----:B0-----:R-:W-:Y:S01]  /*19e0*/  PRMT R16, R0, 0x7610, R16 ;  /* 0x0000761000107816 */ /* 0x001fe20000000010 */
[----:B------:R-:W-:Y:S06]  /*19f0*/  BRA `(.L_x_1823) ;  /* 0x0000000400107947 */ /* 0x000fec0003800000 */
.L_x_1836:
        /* <DEDUP_REMOVED lines=21> */
.L_x_1845:
[----:B------:R-:W-:Y:S05]  /*1b50*/  BSYNC.RECONVERGENT B1 ;  /* 0x0000000000017941 */ /* 0x000fea0003800200 */
.L_x_1844:
[----:B------:R-:W-:Y:S01]  /*1b60*/  IMAD.SHL.U32 R0, R0, 0x200000, RZ ;  /* 0x0020000000007824 */ /* 0x000fe200078e00ff */
[----:B------:R-:W-:-:S04]  /*1b70*/  LEA R3, R3, 0x37800000, 0x17 ;  /* 0x3780000003037811 */ /* 0x000fc800078eb8ff */
[----:B------:R-:W-:-:S07]  /*1b80*/  LOP3.LUT R0, R3, R0, R7, 0xfe, !PT ;  /* 0x0000000003007212 */ /* 0x000fce00078efe07 */
.L_x_1843:
[----:B------:R-:W-:Y:S05]  /*1b90*/  BSYNC.RECONVERGENT B0 ;  /* 0x0000000000007941 */ /* 0x000fea0003800200 */
.L_x_1842:
[----:B------:R-:W0:Y:S02]  /*1ba0*/  F2I.FTZ.TRUNC.NTZ R0, R0 ;  /* 0x0000000000007305 */ /* 0x000e24000021f100 */
[----:B0-----:R-:W-:Y:S01]  /*1bb0*/  PRMT R16, R0, 0x7610, R16 ;  /* 0x0000761000107816 */ /* 0x001fe20000000010 */
[----:B------:R-:W-:Y:S06]  /*1bc0*/  BRA `(.L_x_1823) ;  /* 0x00000000009c7947 */ /* 0x000fec0003800000 */
.L_x_1835:
        /* <DEDUP_REMOVED lines=14> */
.L_x_1849:
[----:B------:R-:W-:Y:S05]  /*1cb0*/  BSYNC.RECONVERGENT B0 ;  /* 0x0000000000007941 */ /* 0x000fea0003800200 */
.L_x_1848:
[----:B------:R-:W0:Y:S02]  /*1cc0*/  F2I.FTZ.TRUNC.NTZ R0, R0 ;  /* 0x0000000000007305 */ /* 0x000e24000021f100 */
[----:B0-----:R-:W-:Y:S01]  /*1cd0*/  PRMT R16, R0, 0x7610, R16 ;  /* 0x0000761000107816 */ /* 0x001fe20000000010 */
[----:B------:R-:W-:Y:S06]  /*1ce0*/  BRA `(.L_x_1823) ;  /* 0x0000000000547947 */ /* 0x000fec0003800000 */
.L_x_1822:
        /* <DEDUP_REMOVED lines=16> */
.L_x_1850:
[----:B------:R-:W-:Y:S01]  /*1df0*/  PRMT R16, RZ, 0x7610, R16 ;  /* 0x00007610ff107816 */ /* 0x000fe20000000010 */
[----:B------:R-:W-:Y:S06]  /*1e00*/  BRA `(.L_x_1823) ;  /* 0x00000000000c7947 */ /* 0x000fec0003800000 */
.L_x_1847:
[----:B------:R3:W5:Y:S01]  /*1e10*/  LDG.E.U16 R16, desc[UR36][R4.64] ;  /* 0x0000002404107981 */ /* 0x000762000c1e1500 */
[----:B------:R-:W-:Y:S05]  /*1e20*/  BRA `(.L_x_1823) ;  /* 0x0000000000047947 */ /* 0x000fea0003800000 */
.L_x_1846:
[----:B------:R2:W5:Y:S02]  /*1e30*/  LDG.E.U16 R16, desc[UR36][R4.64] ;  /* 0x0000002404107981 */ /* 0x000564000c1e1500 */
.L_x_1823:
[----:B------:R-:W-:-:S07]  /*1e40*/  VIADD R25, R25, 0x80 ;  /* 0x0000008019197836 */ /* 0x000fce0000000000 */
.L_x_1817:
[----:B------:R-:W-:Y:S05]  /*1e50*/  BSYNC.RECONVERGENT B6 ;  /* 0x0000000000067941 */ /* 0x000fea0003800200 */
.L_x_1816:
        /* <DEDUP_REMOVED lines=23> */
.L_x_1856:
[----:B------:R0:W5:Y:S01]  /*1fd0*/  LDG.E.U8 R18, desc[UR36][R4.64] ;  /* 0x0000002404127981 */ /* 0x000162000c1e1100 */
[----:B------:R-:W-:Y:S05]  /*1fe0*/  BRA `(.L_x_1858) ;  /* 0x0000000c00507947 */ /* 0x000fea0003800000 */
.L_x_1855:
        /* <DEDUP_REMOVED lines=8> */
.L_x_1860:
[----:B------:R0:W5:Y:S01]  /*2070*/  LDG.E.U16 R18, desc[UR36][R4.64] ;  /* 0x0000002404127981 */ /* 0x000162000c1e1500 */
[----:B------:R-:W-:Y:S05]  /*2080*/  BRA `(.L_x_1858) ;  /* 0x0000000c00287947 */ /* 0x000fea0003800000 */
.L_x_1859:
[----:B------:R0:W5:Y:S01]  /*2090*/  LDG.E.U16 R18, desc[UR36][R4.64] ;  /* 0x0000002404127981 */ /* 0x000162000c1e1500 */
[----:B------:R-:W-:Y:S05]  /*20a0*/  BRA `(.L_x_1858) ;  /* 0x0000000c00207947 */ /* 0x000fea0003800000 */
.L_x_1854:
        /* <DEDUP_REMOVED lines=9> */
.L_x_1862:
[----:B------:R-:W2:Y:S02]  /*2140*/  LDG.E.U16 R0, desc[UR36][R4.64] ;  /* 0x0000002404007981 */ /* 0x000ea4000c1e1500 */
[----:B--2---:R-:W-:-:S06]  /*2150*/  HADD2.F32 R0, -RZ, R0.H0_H0 ;  /* 0x20000000ff007230 */ /* 0x004fcc0000004100 */
[----:B------:R-:W0:Y:S02]  /*2160*/  F2I.FTZ.TRUNC.NTZ R0, R0 ;  /* 0x0000000000007305 */ /* 0x000e24000021f100 */
[----:B0-----:R-:W-:Y:S01]  /*2170*/  PRMT R18, R0, 0x7610, R18 ;  /* 0x0000761000127816 */ /* 0x001fe20000000012 */
[----:B------:R-:W-:Y:S06]  /*2180*/  BRA `(.L_x_1858) ;  /* 0x0000000800e87947 */ /* 0x000fec0003800000 */
.L_x_1861:
        /* <DEDUP_REMOVED lines=9> */
.L_x_1864:
[----:B------:R-:W2:Y:S02]  /*2220*/  LDG.E.U16 R4, desc[UR36][R4.64] ;  /* 0x0000002404047981 */ /* 0x000ea4000c1e1500 */
[----:B--2---:R-:W-:-:S06]  /*2230*/  HADD2.F32 R0, -RZ, R4.H0_H0 ;  /* 0x20000004ff007230 */ /* 0x004fcc0000004100 */
[----:B------:R-:W0:Y:S02]  /*2240*/  F2I.FTZ.TRUNC.NTZ R0, R0 ;  /* 0x0000000000007305 */ /* 0x000e24000021f100 */
[----:B0-----:R-:W-:Y:S01]  /*2250*/  PRMT R18, R0, 0x7610, R18 ;  /* 0x0000761000127816 */ /* 0x001fe20000000012 */
[----:B------:R-:W-:Y:S06]  /*2260*/  BRA `(.L_x_1858) ;  /* 0x0000000800b07947 */ /* 0x000fec0003800000 */
.L_x_1863:
[----:B------:R-:W2:Y:S02]  /*2270*/  LDG.E.64 R4, desc[UR36][R4.64] ;  /* 0x0000002404047981 */ /* 0x000ea4000c1e1b00 */
[----:B--2---:R0:W1:Y:S01]  /*2280*/  F2I.F64.TRUNC R18, R4 ;  /* 0x0000000400127311 */ /* 0x004062000030d100 */
[----:B------:R-:W-:Y:S05]  /*2290*/  BRA `(.L_x_1858) ;  /* 0x0000000800a47947 */ /* 0x000fea0003800000 */
.L_x_1853:
        /* <DEDUP_REMOVED lines=12> */
.L_x_1867:
[----:B------:R-:W2:Y:S02]  /*2360*/  LDG.E.64 R4, desc[UR36][R4.64] ;  /* 0x0000002404047981 */ /* 0x000ea4000c1e1b00 */
[----:B--2---:R3:W4:Y:S01]  /*2370*/  F2I.F64.TRUNC R18, R4 ;  /* 0x0000000400127311 */ /* 0x004722000030d100 */
[----:B------:R-:W-:Y:S05]  /*2380*/  BRA `(.L_x_1858) ;  /* 0x0000000800687947 */ /* 0x000fea0003800000 */
.L_x_1866:
        /* <DEDUP_REMOVED lines=27> */
.L_x_1869:
        /* <DEDUP_REMOVED lines=15> */
.L_x_1868:
[----:B------:R-:W2:Y:S02]  /*2630*/  LDG.E.U16 R0, desc[UR36][R4.64] ;  /* 0x0000002404007981 */ /* 0x000ea4000c1e1500 */
[----:B--2---:R-:W-:-:S06]  /*2640*/  IMAD.U32 R0, R0, 0x10000, RZ ;  /* 0x0001000000007824 */ /* 0x004fcc00078e00ff */
[----:B------:R-:W0:Y:S02]  /*2650*/  F2I.FTZ.TRUNC.NTZ R0, R0 ;  /* 0x0000000000007305 */ /* 0x000e24000021f100 */
[----:B0-----:R-:W-:Y:S01]  /*2660*/  PRMT R18, R0, 0x7610, R18 ;  /* 0x0000761000127816 */ /* 0x001fe20000000012 */
[----:B------:R-:W-:Y:S06]  /*2670*/  BRA `(.L_x_1858) ;  /* 0x0000000400ac7947 */ /* 0x000fec0003800000 */
.L_x_1865:
        /* <DEDUP_REMOVED lines=10> */
.L_x_1872:
        /* <DEDUP_REMOVED lines=21> */
.L_x_1876:
[----:B------:R-:W-:Y:S05]  /*2870*/  BSYNC.RECONVERGENT B1 ;  /* 0x0000000000017941 */ /* 0x000fea0003800200 */
.L_x_1875:
[----:B------:R-:W-:Y:S01]  /*2880*/  IMAD.SHL.U32 R0, R0, 0x100000, RZ ;  /* 0x0010000000007824 */ /* 0x000fe200078e00ff */
[----:B------:R-:W-:-:S04]  /*2890*/  LEA R3, R3, 0x3b800000, 0x17 ;  /* 0x3b80000003037811 */ /* 0x000fc800078eb8ff */
[----:B------:R-:W-:-:S07]  /*28a0*/  LOP3.LUT R0, R3, R0, R7, 0xfe, !PT ;  /* 0x0000000003007212 */ /* 0x000fce00078efe07 */
.L_x_1874:
[----:B------:R-:W-:Y:S05]  /*28b0*/  BSYNC.RECONVERGENT B0 ;  /* 0x0000000000007941 */ /* 0x000fea0003800200 */
.L_x_1873:
[----:B------:R-:W0:Y:S02]  /*28c0*/  F2I.FTZ.TRUNC.NTZ R0, R0 ;  /* 0x0000000000007305 */ /* 0x000e24000021f100 */
[----:B0-----:R-:W-:Y:S01]  /*28d0*/  PRMT R18, R0, 0x7610, R18 ;  /* 0x0000761000127816 */ /* 0x001fe20000000012 */
[----:B------:R-:W-:Y:S06]  /*28e0*/  BRA `(.L_x_1858) ;  /* 0x0000000400107947 */ /* 0x000fec0003800000 */
.L_x_1871:
        /* <DEDUP_REMOVED lines=21> */
.L_x_1880:
[----:B------:R-:W-:Y:S05]  /*2a40*/  BSYNC.RECONVERGENT B1 ;  /* 0x0000000000017941 */ /* 0x000fea0003800200 */
.L_x_1879:
[----:B------:R-:W-:Y:S01]  /*2a50*/  IMAD.SHL.U32 R0, R0, 0x200000, RZ ;  /* 0x0020000000007824 */ /* 0x000fe200078e00ff */
[----:B------:R-:W-:-:S04]  /*2a60*/  LEA R3, R3, 0x37800000, 0x17 ;  /* 0x3780000003037811 */ /* 0x000fc800078eb8ff */
[----:B------:R-:W-:-:S07]  /*2a70*/  LOP3.LUT R0, R3, R0, R7, 0xfe, !PT ;  /* 0x0000000003007212 */ /* 0x000fce00078efe07 */
.L_x_1878:
[----:B------:R-:W-:Y:S05]  /*2a80*/  BSYNC.RECONVERGENT B0 ;  /* 0x0000000000007941 */ /* 0x000fea0003800200 */
.L_x_1877:
[----:B------:R-:W0:Y:S02]  /*2a90*/  F2I.FTZ.TRUNC.NTZ R0, R0 ;  /* 0x0000000000007305 */ /* 0x000e24000021f100 */
[----:B0-----:R-:W-:Y:S01]  /*2aa0*/  PRMT R18, R0, 0x7610, R18 ;  /* 0x0000761000127816 */ /* 0x001fe20000000012 */
[----:B------:R-:W-:Y:S06]  /*2ab0*/  BRA `(.L_x_1858) ;  /* 0x00000000009c7947 */ /* 0x000fec0003800000 */
.L_x_1870:
        /* <DEDUP_REMOVED lines=14> */
.L_x_1884:
[----:B------:R-:W-:Y:S05]  /*2ba0*/  BSYNC.RECONVERGENT B0 ;  /* 0x0000000000007941 */ /* 0x000fea0003800200 */
.L_x_1883:
[----:B------:R-:W0:Y:S02]  /*2bb0*/  F2I.FTZ.TRUNC.NTZ R0, R0 ;  /* 0x0000000000007305 */ /* 0x000e24000021f100 */
[----:B0-----:R-:W-:Y:S01]  /*2bc0*/  PRMT R18, R0, 0x7610, R18 ;  /* 0x0000761000127816 */ /* 0x001fe20000000012 */
[----:B------:R-:W-:Y:S06]  /*2bd0*/  BRA `(.L_x_1858) ;  /* 0x0000000000547947 */ /* 0x000fec0003800000 */
.L_x_1857:
        /* <DEDUP_REMOVED lines=16> */
.L_x_1885:
[----:B------:R-:W-:Y:S01]  /*2ce0*/  PRMT R18, RZ, 0x7610, R18 ;  /* 0x00007610ff127816 */ /* 0x000fe20000000012 */
[----:B------:R-:W-:Y:S06]  /*2cf0*/  BRA `(.L_x_1858) ;  /* 0x00000000000c7947 */ /* 0x000fec0003800000 */
.L_x_1882:
[----:B------:R2:W5:Y:S01]  /*2d00*/  LDG.E.U16 R18, desc[UR36][R4.64] ;  /* 0x0000002404127981 */ /* 0x000562000c1e1500 */
[----:B------:R-:W-:Y:S05]  /*2d10*/  BRA `(.L_x_1858) ;  /* 0x0000000000047947 */ /* 0x000fea0003800000 */
.L_x_1881:
[----:B------:R1:W5:Y:S02]  /*2d20*/  LDG.E.U16 R18, desc[UR36][R4.64] ;  /* 0x0000002404127981 */ /* 0x000364000c1e1500 */
.L_x_1858:
[----:B------:R-:W-:-:S07]  /*2d30*/  VIADD R25, R25, 0x80 ;  /* 0x0000008019197836 */ /* 0x000fce0000000000 */
.L_x_1852:
[----:B------:R-:W-:Y:S05]  /*2d40*/  BSYNC.RECONVERGENT B6 ;  /* 0x0000000000067941 */ /* 0x000fea0003800200 */
.L_x_1851:
        /* <DEDUP_REMOVED lines=23> */
.L_x_1891:
[----:B------:R0:W5:Y:S01]  /*2ec0*/  LDG.E.U8 R19, desc[UR36][R4.64] ;  /* 0x0000002404137981 */ /* 0x000162000c1e1100 */
[----:B------:R-:W-:Y:S05]  /*2ed0*/  BRA `(.L_x_1887) ;  /* 0x0000000c004c7947 */ /* 0x000fea0003800000 */
.L_x_1890:
        /* <DEDUP_REMOVED lines=8> */
.L_x_1894:
[----:B------:R0:W5:Y:S01]  /*2f60*/  LDG.E.U16 R19, desc[UR36][R4.64] ;  /* 0x0000002404137981 */ /* 0x000162000c1e1500 */
[----:B------:R-:W-:Y:S05]  /*2f70*/  BRA `(.L_x_1887) ;  /* 0x0000000c00247947 */ /* 0x000fea0003800000 */
.L_x_1893:
[----:B------:R0:W5:Y:S01]  /*2f80*/  LDG.E.U16 R19, desc[UR36][R4.64] ;  /* 0x0000002404137981 */ /* 0x000162000c1e1500 */
[----:B------:R-:W-:Y:S05]  /*2f90*/  BRA `(.L_x_1887) ;  /* 0x0000000c001c7947 */ /* 0x000fea0003800000 */
.L_x_1889:
        /* <DEDUP_REMOVED lines=9> */
.L_x_1896:
[----:B------:R-:W2:Y:S02]  /*3030*/  LDG.E.U16 R0, desc[UR36][R4.64] ;  /* 0x0000002404007981 */ /* 0x000ea4000c1e1500 */
[----:B--2---:R-:W-:-:S06]  /*3040*/  HADD2.F32 R0, -RZ, R0.H0_H0 ;  /* 0x20000000ff007230 */ /* 0x004fcc0000004100 */
[----:B------:R-:W0:Y:S02]  /*3050*/  F2I.FTZ.TRUNC.NTZ R0, R0 ;  /* 0x0000000000007305 */ /* 0x000e24000021f100 */
[----:B0-----:R-:W-:Y:S01]  /*3060*/  PRMT R19, R0, 0x7610, R19 ;  /* 0x0000761000137816 */ /* 0x001fe20000000013 */
[----:B------:R-:W-:Y:S06]  /*3070*/  BRA `(.L_x_1887) ;  /* 0x0000000800e47947 */ /* 0x000fec0003800000 */
.L_x_1895:
        /* <DEDUP_REMOVED lines=9> */
.L_x_1898:
[----:B------:R-:W2:Y:S02]  /*3110*/  LDG.E.U16 R4, desc[UR36][R4.64] ;  /* 0x0000002404047981 */ /* 0x000ea4000c1e1500 */
[----:B--2---:R-:W-:-:S06]  /*3120*/  HADD2.F32 R0, -RZ, R4.H0_H0 ;  /* 0x20000004ff007230 */ /* 0x004fcc0000004100 */
[----:B------:R-:W0:Y:S02]  /*3130*/  F2I.FTZ.TRUNC.NTZ R0, R0 ;  /* 0x0000000000007305 */ /* 0x000e24000021f100 */
[----:B0-----:R-:W-:Y:S01]  /*3140*/  PRMT R19, R0, 0x7610, R19 ;  /* 0x0000761000137816 */ /* 0x001fe20000000013 */
[----:B------:R-:W-:Y:S06]  /*3150*/  BRA `(.L_x_1887) ;  /* 0x0000000800ac7947 */ /* 0x000fec0003800000 */
.L_x_1897:
[----:B------:R-:W2:Y:S02]  /*3160*/  LDG.E.64 R4, desc[UR36][R4.64] ;  /* 0x0000002404047981 */ /* 0x000ea4000c1e1b00 */
[----:B--2---:R0:W1:Y:S01]  /*3170*/  F2I.F64.TRUNC R19, R4 ;  /* 0x0000000400137311 */ /* 0x004062000030d100 */
[----:B------:R-:W-:Y:S05]  /*3180*/  BRA `(.L_x_1887) ;  /* 0x0000000800a07947 */ /* 0x000fea0003800000 */
.L_x_1888:
        /* <DEDUP_REMOVED lines=12> */
.L_x_1901:
[----:B------:R-:W2:Y:S02]  /*3250*/  LDG.E.64 R4, desc[UR36][R4.64] ;  /* 0x0000002404047981 */ /* 0x000ea4000c1e1b00 */
[----:B--2---:R0:W1:Y:S01]  /*3260*/  F2I.F64.TRUNC R19, R4 ;  /* 0x0000000400137311 */ /* 0x004062000030d100 */
[----:B------:R-:W-:Y:S05]  /*3270*/  BRA `(.L_x_1887) ;  /* 0x0000000800647947 */ /* 0x000fea0003800000 */
.L_x_1900:
        /* <DEDUP_REMOVED lines=27> */
.L_x_1903:
        /* <DEDUP_REMOVED lines=15> */
.L_x_1902:
[----:B------:R-:W2:Y:S02]  /*3520*/  LDG.E.U16 R0, desc[UR36][R4.64] ;  /* 0x0000002404007981 */ /* 0x000ea4000c1e1500 */
[----:B--2---:R-:W-:-:S06]  /*3530*/  IMAD.U32 R0, R0, 0x10000, RZ ;  /* 0x0001000000007824 */ /* 0x004fcc00078e00ff */
[----:B------:R-:W0:Y:S02]  /*3540*/  F2I.FTZ.TRUNC.NTZ R0, R0 ;  /* 0x0000000000007305 */ /* 0x000e24000021f100 */
[----:B0-----:R-:W-:Y:S01]  /*3550*/  PRMT R19, R0, 0x7610, R19 ;  /* 0x0000761000137816 */ /* 0x001fe20000000013 */
[----:B------:R-:W-:Y:S06]  /*3560*/  BRA `(.L_x_1887) ;  /* 0x0000000400a87947 */ /* 0x000fec0003800000 */
.L_x_1899:
        /* <DEDUP_REMOVED lines=10> */
.L_x_1906:
        /* <DEDUP_REMOVED lines=21> */
.L_x_1910:
[----:B------:R-:W-:Y:S05]  /*3760*/  BSYNC.RECONVERGENT B1 ;  /* 0x0000000000017941 */ /* 0x000fea0003800200 */
.L_x_1909:
[----:B------:R-:W-:Y:S01]  /*3770*/  IMAD.SHL.U32 R0, R0, 0x100000, RZ ;  /* 0x0010000000007824 */ /* 0x000fe200078e00ff */
[----:B------:R-:W-:-:S04]  /*3780*/  LEA R3, R3, 0x3b800000, 0x17 ;  /* 0x3b80000003037811 */ /* 0x000fc800078eb8ff */
[----:B------:R-:W-:-:S07]  /*3790*/  LOP3.LUT R0, R3, R0, R7, 0xfe, !PT ;  /* 0x0000000003007212 */ /* 0x000fce00078efe07 */
.L_x_1908:
[----:B------:R-:W-:Y:S05]  /*37a0*/  BSYNC.RECONVERGENT B0 ;  /* 0x0000000000007941 */ /* 0x000fea0003800200 */
.L_x_1907:
[----:B------:R-:W0:Y:S02]  /*37b0*/  F2I.FTZ.TRUNC.NTZ R0, R0 ;  /* 0x0000000000007305 */ /* 0x000e24000021f100 */
[----:B0-----:R-:W-:Y:S01]  /*37c0*/  PRMT R19, R0, 0x7610, R19 ;  /* 0x0000761000137816 */ /* 0x001fe20000000013 */
[----:B------:R-:W-:Y:S06]  /*37d0*/  BRA `(.L_x_1887) ;  /* 0x00000004000c7947 */ /* 0x000fec0003800000 */
.L_x_1905:
        /* <DEDUP_REMOVED lines=21> */
.L_x_1914:
[----:B------:R-:W-:Y:S05]  /*3930*/  BSYNC.RECONVERGENT B1 ;  /* 0x0000000000017941 */ /* 0x000fea0003800200 */
.L_x_1913:
[----:B------:R-:W-:Y:S01]  /*3940*/  IMAD.SHL.U32 R0, R0, 0x200000, RZ ;  /* 0x0020000000007824 */ /* 0x000fe200078e00ff */
[----:B------:R-:W-:-:S04]  /*3950*/  LEA R3, R3, 0x37800000, 0x17 ;  /* 0x3780000003037811 */ /* 0x000fc800078eb8ff */
[----:B------:R-:W-:-:S07]  /*3960*/  LOP3.LUT R0, R3, R0, R7, 0xfe, !PT ;  /* 0x0000000003007212 */ /* 0x000fce00078efe07 */
.L_x_1912:
[----:B------:R-:W-:Y:S05]  /*3970*/  BSYNC.RECONVERGENT B0 ;  /* 0x0000000000007941 */ /* 0x000fea0003800200 */
.L_x_1911:
[----:B------:R-:W0:Y:S02]  /*3980*/  F2I.FTZ.TRUNC.NTZ R0, R0 ;  /* 0x0000000000007305 */ /* 0x000e24000021f100 */
[----:B0-----:R-:W-:Y:S01]  /*3990*/  PRMT R19, R0, 0x7610, R19 ;  /* 0x0000761000137816 */ /* 0x001fe20000000013 */
[----:B------:R-:W-:Y:S06]  /*39a0*/  BRA `(.L_x_1887) ;  /* 0x0000000000987947 */ /* 0x000fec0003800000 */
.L_x_1904:
        /* <DEDUP_REMOVED lines=14> */
.L_x_1918:
[----:B------:R-:W-:Y:S05]  /*3a90*/  BSYNC.RECONVERGENT B0 ;  /* 0x0000000000007941 */ /* 0x000fea0003800200 */
.L_x_1917:
[----:B------:R-:W0:Y:S02]  /*3aa0*/  F2I.FTZ.TRUNC.NTZ R0, R0 ;  /* 0x0000000000007305 */ /* 0x000e24000021f100 */
[----:B0-----:R-:W-:Y:S01]  /*3ab0*/  PRMT R19, R0, 0x7610, R19 ;  /* 0x0000761000137816 */ /* 0x001fe20000000013 */
[----:B------:R-:W-:Y:S06]  /*3ac0*/  BRA `(.L_x_1887) ;  /* 0x0000000000507947 */ /* 0x000fec0003800000 */
.L_x_1892:
        /* <DEDUP_REMOVED lines=16> */
.L_x_1919:
[----:B------:R-:W-:Y:S05]  /*3bd0*/  BRA `(.L_x_1887) ;  /* 0x00000000000c7947 */ /* 0x000fea0003800000 */
.L_x_1916:
[----:B------:R0:W5:Y:S01]  /*3be0*/  LDG.E.U16 R19, desc[UR36][R4.64] ;  /* 0x0000002404137981 */ /* 0x000162000c1e1500 */
[----:B------:R-:W-:Y:S05]  /*3bf0*/  BRA `(.L_x_1887) ;  /* 0x0000000000047947 */ /* 0x000fea0003800000 */
.L_x_1915:
[----:B------:R0:W5:Y:S02]  /*3c00*/  LDG.E.U16 R19, desc[UR36][R4.64] ;  /* 0x0000002404137981 */ /* 0x000164000c1e1500 */
.L_x_1887:
[----:B------:R-:W-:Y:S05]  /*3c10*/  BSYNC.RECONVERGENT B6 ;  /* 0x0000000000067941 */ /* 0x000fea0003800200 */
.L_x_1886:
[----:B------:R-:W0:Y:S01]  /*3c20*/  LDC.U16 R0, c[0x0][0x386] ;  /* 0x0000e180ff007b82 */ /* 0x000e220000000400 */
[----:B-1---5:R-:W-:Y:S01]  /*3c30*/  LOP3.LUT R9, R19, 0xffff, RZ, 0xc0, !PT ;  /* 0x0000ffff13097812 */ /* 0x022fe200078ec0ff */
[----:B------:R-:W-:Y:S01]  /*3c40*/  BSSY.RECONVERGENT B7, `(.L_x_1920) ;  /* 0x00002de000077945 */ /* 0x000fe20003800200 */
[----:B------:R-:W-:-:S03]  /*3c50*/  ISETP.GE.AND P4, PT, R2, R22, PT ;  /* 0x000000160200720c */ /* 0x000fc60003f86270 */
[----:B------:R-:W-:Y:S01]  /*3c60*/  BSSY.RELIABLE B6, `(.L_x_1921) ;  /* 0x00001f1000067945 */ /* 0x000fe20003800100 */
[----:B------:R-:W-:Y:S02]  /*3c70*/  ISETP.GT.U32.AND P3, PT, R9, 0xe, PT ;  /* 0x0000000e0900780c */ /* 0x000fe40003f64070 */
[----:B------:R-:W-:Y:S01]  /*3c80*/  LOP3.LUT R17, R17, 0xffff, RZ, 0xc0, !PT ;  /* 0x0000ffff11117812 */ /* 0x000fe200078ec0ff */
[----:B------:R-:W1:Y:S01]  /*3c90*/  LDC.U8 R19, c[0x0][0x3a4] ;  /* 0x0000e900ff137b82 */ /* 0x000e620000000000 */
[----:B0-234-:R-:W-:Y:S02]  /*3ca0*/  LOP3.LUT R5, R16, 0xffff, RZ, 0xc0, !PT ;  /* 0x0000ffff10057812 */ /* 0x01dfe400078ec0ff */
[----:B------:R-:W-:Y:S02]  /*3cb0*/  LOP3.LUT R7, R18, 0xffff, RZ, 0xc0, !PT ;  /* 0x0000ffff12077812 */ /* 0x000fe400078ec0ff */
[----:B------:R-:W-:Y:S02]  /*3cc0*/  ISETP.GT.U32.AND P0, PT, R17, 0xe, PT ;  /* 0x0000000e1100780c */ /* 0x000fe40003f04070 */
[----:B------:R-:W-:-:S02]  /*3cd0*/  ISETP.GT.U32.AND P1, PT, R5, 0xe, PT ;  /* 0x0000000e0500780c */ /* 0x000fc40003f24070 */
[----:B------:R-:W-:Y:S02]  /*3ce0*/  ISETP.GT.U32.AND P2, PT, R7, 0xe, PT ;  /* 0x0000000e0700780c */ /* 0x000fe40003f44070 */
[----:B------:R-:W-:-:S04]  /*3cf0*/  PRMT R0, R0, 0x9910, RZ ;  /* 0x0000991000007816 */ /* 0x000fc800000000ff */
[--C-:B------:R-:W-:Y:S02]  /*3d00*/  SHF.R.S32.HI R3, RZ, R17, R0.reuse ;  /* 0x00000011ff037219 */ /* 0x100fe40000011400 */
[--C-:B------:R-:W-:Y:S02]  /*3d10*/  SHF.R.S32.HI R17, RZ, R5, R0.reuse ;  /* 0x00000005ff117219 */ /* 0x100fe40000011400 */
[--C-:B------:R-:W-:Y:S02]  /*3d20*/  SHF.R.S32.HI R18, RZ, 0xf, R0.reuse ;  /* 0x0000000fff127819 */ /* 0x100fe40000011400 */
[----:B------:R-:W-:Y:S02]  /*3d30*/  SHF.R.S32.HI R5, RZ, R7, R0 ;  /* 0x00000007ff057219 */ /* 0x000fe40000011400 */
[C---:B------:R-:W-:Y:S02]  /*3d40*/  SEL R3, R18.reuse, R3, P0 ;  /* 0x0000000312037207 */ /* 0x040fe40000000000 */
[----:B------:R-:W-:-:S02]  /*3d50*/  SEL R17, R18, R17, P1 ;  /* 0x0000001112117207 */ /* 0x000fc40000800000 */
[----:B------:R-:W-:Y:S02]  /*3d60*/  SEL R16, R18, R5, P2 ;  /* 0x0000000512107207 */ /* 0x000fe40001000000 */
[----:B------:R-:W-:Y:S01]  /*3d70*/  @!P3 SHF.R.S32.HI R18, RZ, R9, R0 ;  /* 0x00000009ff12b219 */ /* 0x000fe20000011400 */
[----:B-1----:R-:W-:Y:S06]  /*3d80*/  @P4 BRA `(.L_x_1922) ;  /* 0x0000001c006c4947 */ /* 0x002fec0003800000 */
        /* <DEDUP_REMOVED lines=21> */
.L_x_1926:
[----:B------:R0:W-:Y:S01]  /*3ee0*/  STG.E.U8 desc[UR36][R8.64], R3 ;  /* 0x0000000308007986 */ /* 0x0001e2000c101124 */
[----:B------:R-:W-:Y:S05]  /*3ef0*/  BRA `(.L_x_1928) ;  /* 0x0000000c005c7947 */ /* 0x000fea0003800000 */
.L_x_1925:
[----:B------:R-:W-:-:S13]  /*3f00*/  ISETP.NE.AND P0, PT, R0, 0x2, PT ;  /* 0x000000020000780c */ /* 0x000fda0003f05270 */
[----:B------:R-:W-:Y:S05]  /*3f10*/  @!P0 BRA `(.L_x_1929) ;  /* 0x0000000000308947 */ /* 0x000fea0003800000 */
[----:B------:R-:W-:-:S13]  /*3f20*/  ISETP.NE.AND P0, PT, R0, 0x3, PT ;  /* 0x000000030000780c */ /* 0x000fda0003f05270 */
[----:B------:R-:W-:Y:S05]  /*3f30*/  @!P0 BRA `(.L_x_1930) ;  /* 0x00000000001c8947 */ /* 0x000fea0003800000 */
[----:B------:R-:W-:-:S13]  /*3f40*/  ISETP.NE.AND P0, PT, R0, 0x4, PT ;  /* 0x000000040000780c */ /* 0x000fda0003f05270 */
[----:B------:R-:W-:Y:S05]  /*3f50*/  @P0 BRA `(.L_x_1927) ;  /* 0x0000000800a00947 */ /* 0x000fea0003800000 */
[----:B------:R-:W-:-:S05]  /*3f60*/  PRMT R3, R3, 0x9910, RZ ;  /* 0x0000991003037816 */ /* 0x000fca00000000ff */
[----:B------:R-:W-:-:S05]  /*3f70*/  IMAD.MOV.U32 R4, RZ, RZ, R3 ;  /* 0x000000ffff047224 */ /* 0x000fca00078e0003 */
[----:B------:R-:W-:-:S05]  /*3f80*/  SHF.R.S32.HI R5, RZ, 0x1f, R4 ;  /* 0x0000001fff057819 */ /* 0x000fca0000011404 */
[----:B------:R0:W-:Y:S01]  /*3f90*/  STG.E.64 desc[UR36][R8.64], R4 ;  /* 0x0000000408007986 */ /* 0x0001e2000c101b24 */
[----:B------:R-:W-:Y:S05]  /*3fa0*/  BRA `(.L_x_1928) ;  /* 0x0000000c00307947 */ /* 0x000fea0003800000 */
.L_x_1930:
[----:B------:R-:W-:-:S05]  /*3fb0*/  PRMT R3, R3, 0x9910, RZ ;  /* 0x0000991003037816 */ /* 0x000fca00000000ff */
[----:B------:R0:W-:Y:S01]  /*3fc0*/  STG.E desc[UR36][R8.64], R3 ;  /* 0x0000000308007986 */ /* 0x0001e2000c101924 */
[----:B------:R-:W-:Y:S05]  /*3fd0*/  BRA `(.L_x_1928) ;  /* 0x0000000c00247947 */ /* 0x000fea0003800000 */
.L_x_1929:
[----:B------:R0:W-:Y:S01]  /*3fe0*/  STG.E.U16 desc[UR36][R8.64], R3 ;  /* 0x0000000308007986 */ /* 0x0001e2000c101524 */
[----:B------:R-:W-:Y:S05]  /*3ff0*/  BRA `(.L_x_1928) ;  /* 0x0000000c001c7947 */ /* 0x000fea0003800000 */
.L_x_1924:
        /* <DEDUP_REMOVED lines=9> */
.L_x_1932:
[----:B------:R-:W0:Y:S02]  /*4090*/  I2F.S16 R0, R3 ;  /* 0x0000000300007306 */ /* 0x000e240000101400 */
[----:B0-----:R-:W-:-:S05]  /*40a0*/  F2FP.F16.F32.PACK_AB R0, RZ, R0 ;  /* 0x00000000ff00723e */ /* 0x001fca00000000ff */
[----:B------:R0:W-:Y:S01]  /*40b0*/  STG.E.U16 desc[UR36][R8.64], R0 ;  /* 0x0000000008007986 */ /* 0x0001e2000c101524 */
[----:B------:R-:W-:Y:S05]  /*40c0*/  BRA `(.L_x_1928) ;  /* 0x0000000800e87947 */ /* 0x000fea0003800000 */
.L_x_1931:
        /* <DEDUP_REMOVED lines=10> */
.L_x_1934:
[----:B------:R-:W0:Y:S02]  /*4170*/  I2F.S16 R3, R3 ;  /* 0x0000000300037306 */ /* 0x000e240000101400 */
[----:B0-----:R-:W-:-:S04]  /*4180*/  F2FP.F16.F32.PACK_AB R3, RZ, R3 ;  /* 0x00000003ff03723e */ /* 0x001fc800000000ff */
[----:B------:R-:W-:-:S05]  /*4190*/  PRMT R3, R3, 0x5410, RZ ;  /* 0x0000541003037816 */ /* 0x000fca00000000ff */
[----:B------:R0:W-:Y:S01]  /*41a0*/  STG.E desc[UR36][R8.64], R3 ;  /* 0x0000000308007986 */ /* 0x0001e2000c101924 */
[----:B------:R-:W-:Y:S05]  /*41b0*/  BRA `(.L_x_1928) ;  /* 0x0000000800ac7947 */ /* 0x000fea0003800000 */
.L_x_1933:
[----:B------:R-:W0:Y:S02]  /*41c0*/  I2F.F64.S16 R4, R3 ;  /* 0x0000000300047312 */ /* 0x000e240000101c00 */
[----:B0-----:R0:W-:Y:S01]  /*41d0*/  STG.E.64 desc[UR36][R8.64], R4 ;  /* 0x0000000408007986 */ /* 0x0011e2000c101b24 */
[----:B------:R-:W-:Y:S05]  /*41e0*/  BRA `(.L_x_1928) ;  /* 0x0000000800a07947 */ /* 0x000fea0003800000 */
.L_x_1923:
        /* <DEDUP_REMOVED lines=13> */
.L_x_1937:
[----:B------:R-:W0:Y:S01]  /*42c0*/  I2F.F64.S16 R4, R3 ;  /* 0x0000000300047312 */ /* 0x000e220000101c00 */
[----:B------:R-:W-:-:S05]  /*42d0*/  CS2R R6, SRZ ;  /* 0x0000000000067805 */ /* 0x000fca000001ff00 */
[----:B0-----:R3:W-:Y:S01]  /*42e0*/  STG.E.128 desc[UR36][R8.64], R4 ;  /* 0x0000000408007986 */ /* 0x0017e2000c101d24 */
[----:B------:R-:W-:Y:S05]  /*42f0*/  BRA `(.L_x_1928) ;  /* 0x00000008005c7947 */ /* 0x000fea0003800000 */
.L_x_1936:
        /* <DEDUP_REMOVED lines=19> */
.L_x_1941:
[----:B------:R-:W-:Y:S05]  /*4430*/  BSYNC.RECONVERGENT B0 ;  /* 0x0000000000007941 */ /* 0x000fea0003800200 */
.L_x_1940:
[----:B------:R-:W-:-:S05]  /*4440*/  LOP3.LUT R5, R0, 0x80, R5, 0xf8, !PT ;  /* 0x0000008000057812 */ /* 0x000fca00078ef805 */
[----:B------:R2:W-:Y:S01]  /*4450*/  STG.E.U8 desc[UR36][R8.64], R5 ;  /* 0x0000000508007986 */ /* 0x0005e2000c101124 */
[----:B------:R-:W-:Y:S05]  /*4460*/  BRA `(.L_x_1928) ;  /* 0x0000000800007947 */ /* 0x000fea0003800000 */
.L_x_1939:
        /* <DEDUP_REMOVED lines=15> */
.L_x_1943:
[----:B------:R-:W-:Y:S05]  /*4560*/  BSYNC.RECONVERGENT B0 ;  /* 0x0000000000007941 */ /* 0x000fea0003800200 */
.L_x_1942:
[----:B------:R-:W-:-:S05]  /*4570*/  LOP3.LUT R5, R0, 0x80, R5, 0xf8, !PT ;  /* 0x0000008000057812 */ /* 0x000fca00078ef805 */
[----:B------:R1:W-:Y:S01]  /*4580*/  STG.E.U8 desc[UR36][R8.64], R5 ;  /* 0x0000000508007986 */ /* 0x0003e2000c101124 */
[----:B------:R-:W-:Y:S05]  /*4590*/  BRA `(.L_x_1928) ;  /* 0x0000000400b47947 */ /* 0x000fea0003800000 */
.L_x_1938:
[----:B------:R-:W0:Y:S02]  /*45a0*/  I2F.S16 R0, R3 ;  /* 0x0000000300007306 */ /* 0x000e240000101400 */
[----:B0-----:R-:W-:-:S05]  /*45b0*/  F2FP.BF16.F32.PACK_AB R0, RZ, R0 ;  /* 0x00000000ff00723e */ /* 0x001fca00000010ff */
[----:B------:R0:W-:Y:S01]  /*45c0*/  STG.E.U16 desc[UR36][R8.64], R0 ;  /* 0x0000000008007986 */ /* 0x0001e2000c101524 */
[----:B------:R-:W-:Y:S05]  /*45d0*/  BRA `(.L_x_1928) ;  /* 0x0000000400a47947 */ /* 0x000fea0003800000 */
.L_x_1935:
        /* <DEDUP_REMOVED lines=10> */
.L_x_1946:
        /* <DEDUP_REMOVED lines=13> */
.L_x_1949:
[----:B------:R-:W-:-:S04]  /*4750*/  SHF.R.U32.HI R0, RZ, 0x14, R3 ;  /* 0x00000014ff007819 */ /* 0x000fc80000011603 */
[----:B------:R-:W-:-:S04]  /*4760*/  LOP3.LUT R0, R0, 0x1, RZ, 0xc0, !PT ;  /* 0x0000000100007812 */ /* 0x000fc800078ec0ff */
[----:B------:R-:W-:-:S04]  /*4770*/  IADD3 R0, PT, PT, R3, 0x487ffff, R0 ;  /* 0x0487ffff03007810 */ /* 0x000fc80007ffe000 */
[----:B------:R-:W-:-:S04]  /*4780*/  SHF.R.U32.HI R0, RZ, 0x14, R0 ;  /* 0x00000014ff007819 */ /* 0x000fc80000011600 */
[----:B------:R-:W-:-:S07]  /*4790*/  LOP3.LUT R0, R0, 0xff, RZ, 0xc0, !PT ;  /* 0x000000ff00007812 */ /* 0x000fce00078ec0ff */
.L_x_1950:
[----:B------:R-:W-:-:S04]  /*47a0*/  SHF.R.U32.HI R3, RZ, 0x18, R3 ;  /* 0x00000018ff037819 */ /* 0x000fc80000011603 */
[----:B------:R-:W-:-:S04]  /*47b0*/  LOP3.LUT R0, R0, 0x80, R3, 0xf8, !PT ;  /* 0x0000008000007812 */ /* 0x000fc800078ef803 */
[----:B------:R-:W-:-:S07]  /*47c0*/  PRMT R4, R0, 0x7610, R4 ;  /* 0x0000761000047816 */ /* 0x000fce0000000004 */
.L_x_1948:
[----:B------:R-:W-:Y:S05]  /*47d0*/  BSYNC.RECONVERGENT B0 ;  /* 0x0000000000007941 */ /* 0x000fea0003800200 */
.L_x_1947:
[----:B------:R0:W-:Y:S01]  /*47e0*/  STG.E.U8 desc[UR36][R8.64], R4 ;  /* 0x0000000408007986 */ /* 0x0001e2000c101124 */
[----:B------:R-:W-:Y:S05]  /*47f0*/  BRA `(.L_x_1928) ;  /* 0x00000004001c7947 */ /* 0x000fea0003800000 */
.L_x_1945:
        /* <DEDUP_REMOVED lines=13> */
.L_x_1953:
[----:B------:R-:W-:-:S04]  /*48d0*/  SHF.R.U32.HI R0, RZ, 0x15, R3 ;  /* 0x00000015ff007819 */ /* 0x000fc80000011603 */
[----:B------:R-:W-:-:S04]  /*48e0*/  LOP3.LUT R0, R0, 0x1, RZ, 0xc0, !PT ;  /* 0x0000000100007812 */ /* 0x000fc800078ec0ff */
[----:B------:R-:W-:-:S04]  /*48f0*/  IADD3 R0, PT, PT, R3, 0x88fffff, R0 ;  /* 0x088fffff03007810 */ /* 0x000fc80007ffe000 */
[----:B------:R-:W-:-:S04]  /*4900*/  SHF.R.U32.HI R0, RZ, 0x15, R0 ;  /* 0x00000015ff007819 */ /* 0x000fc80000011600 */
[----:B------:R-:W-:-:S07]  /*4910*/  LOP3.LUT R0, R0, 0xff, RZ, 0xc0, !PT ;  /* 0x000000ff00007812 */ /* 0x000fce00078ec0ff */
.L_x_1954:
[----:B------:R-:W-:-:S04]  /*4920*/  SHF.R.U32.HI R3, RZ, 0x18, R3 ;  /* 0x00000018ff037819 */ /* 0x000fc80000011603 */
[----:B------:R-:W-:-:S04]  /*4930*/  LOP3.LUT R0, R0, 0x80, R3, 0xf8, !PT ;  /* 0x0000008000007812 */ /* 0x000fc800078ef803 */
[----:B------:R-:W-:-:S07]  /*4940*/  PRMT R4, R0, 0x7610, R4 ;  /* 0x0000761000047816 */ /* 0x000fce0000000004 */
.L_x_1952:
[----:B------:R-:W-:Y:S05]  /*4950*/  BSYNC.RECONVERGENT B0 ;  /* 0x0000000000007941 */ /* 0x000fea0003800200 */
.L_x_1951:
[----:B------:R0:W-:Y:S01]  /*4960*/  STG.E.U8 desc[UR36][R8.64], R4 ;  /* 0x0000000408007986 */ /* 0x0001e2000c101124 */
[----:B------:R-:W-:Y:S05]  /*4970*/  BRA `(.L_x_1928) ;  /* 0x0000000000bc7947 */ /* 0x000fea0003800000 */
.L_x_1944:
[----:B------:R-:W-:-:S13]  /*4980*/  ISETP.NE.AND P0, PT, R0, 0x1c, PT ;  /* 0x0000001c0000780c */ /* 0x000fda0003f05270 */
[----:B------:R-:W-:Y:S05]  /*4990*/  @!P0 BRA `(.L_x_1955) ;  /* 0x0000000000ac8947 */ /* 0x000fea0003800000 */
[----:B------:R-:W-:-:S13]  /*49a0*/  ISETP.NE.AND P0, PT, R0, 0x1d, PT ;  /* 0x0000001d0000780c */ /* 0x000fda0003f05270 */
[----:B------:R-:W-:Y:S05]  /*49b0*/  @!P0 BRA `(.L_x_1956) ;  /* 0x0000000000908947 */ /* 0x000fea0003800000 */
[----:B------:R-:W-:-:S13]  /*49c0*/  ISETP.NE.AND P0, PT, R0, 0x2c, PT ;  /* 0x0000002c0000780c */ /* 0x000fda0003f05270 */
[----:B------:R-:W-:Y:S05]  /*49d0*/  @!P0 BRA `(.L_x_1957) ;  /* 0x0000000000448947 */ /* 0x000fea0003800000 */
.L_x_1927:
        /* <DEDUP_REMOVED lines=16> */
.L_x_1958:
[----:B------:R-:W-:Y:S05]  /*4ae0*/  BRA `(.L_x_1928) ;  /* 0x0000000000607947 */ /* 0x000fea0003800000 */
.L_x_1957:
[----:B------:R-:W0:Y:S02]  /*4af0*/  I2F.S16 R6, R3 ;  /* 0x0000000300067306 */ /* 0x000e240000101400 */
[----:B0-----:R-:W-:-:S04]  /*4b00*/  SHF.R.U32.HI R4, RZ, 0x17, R6 ;  /* 0x00000017ff047819 */ /* 0x001fc80000011606 */
[----:B------:R-:W-:-:S04]  /*4b10*/  LOP3.LUT R5, R4, 0xff, RZ, 0xc0, !PT ;  /* 0x000000ff04057812 */ /* 0x000fc800078ec0ff */
[----:B------:R-:W-:-:S13]  /*4b20*/  ISETP.NE.AND P2, PT, R5, 0xff, PT ;  /* 0x000000ff0500780c */ /* 0x000fda0003f45270 */
[--C-:B------:R-:W-:Y:S02]  /*4b30*/  @P2 SHF.R.U32.HI R0, RZ, 0x16, R6.reuse ;  /* 0x00000016ff002819 */ /* 0x100fe40000011606 */
[----:B------:R-:W-:Y:S01]  /*4b40*/  @P2 LOP3.LUT P0, RZ, R5, 0x3fffff, R6, 0xf8, !PT ;  /* 0x003fffff05ff2812 */ /* 0x000fe2000780f806 */
[----:B------:R-:W-:Y:S01]  /*4b50*/  @P2 VIADD R5, R4, 0x1 ;  /* 0x0000000104052836 */ /* 0x000fe20000000000 */
[----:B------:R-:W-:-:S04]  /*4b60*/  @P2 LOP3.LUT R0, R0, 0x1, RZ, 0xc0, !PT ;  /* 0x0000000100002812 */ /* 0x000fc800078ec0ff */
[----:B------:R-:W-:Y:S01]  /*4b70*/  @P2 ISETP.EQ.U32.AND P1, PT, R0, 0x1, P0 ;  /* 0x000000010000280c */ /* 0x000fe20000722070 */
[----:B------:R-:W-:Y:S01]  /*4b80*/  IMAD.MOV.U32 R0, RZ, RZ, 0xff ;  /* 0x000000ffff007424 */ /* 0x000fe200078e00ff */
[----:B------:R-:W-:Y:S02]  /*4b90*/  PLOP3.LUT P0, PT, PT, PT, PT, 0x80, 0x8 ;  /* 0x000000000008781c */ /* 0x000fe40003f0f070 */
[----:B------:R-:W-:Y:S02]  /*4ba0*/  @P2 PLOP3.LUT P0, PT, P1, PT, PT, 0x80, 0x8 ;  /* 0x000000000008281c */ /* 0x000fe40000f0f070 */
[----:B------:R-:W-:-:S11]  /*4bb0*/  PRMT R3, R0, 0x7610, R3 ;  /* 0x0000761000037816 */ /* 0x000fd60000000003 */
[----:B------:R-:W-:-:S04]  /*4bc0*/  @!P0 IMAD.MOV R5, RZ, RZ, R4 ;  /* 0x000000ffff058224 */ /* 0x000fc800078e0204 */
[----:B------:R-:W-:-:S05]  /*4bd0*/  @P2 IMAD.MOV.U32 R3, RZ, RZ, R5 ;  /* 0x000000ffff032224 */ /* 0x000fca00078e0005 */
[----:B------:R0:W-:Y:S01]  /*4be0*/  STG.E.U8 desc[UR36][R8.64], R3 ;  /* 0x0000000308007986 */ /* 0x0001e2000c101124 */
[----:B------:R-:W-:Y:S05]  /*4bf0*/  BRA `(.L_x_1928) ;  /* 0x00000000001c7947 */ /* 0x000fea0003800000 */
.L_x_1956:
[----:B------:R-:W-:-:S05]  /*4c00*/  PRMT R3, R3, 0x9910, RZ ;  /* 0x0000991003037816 */ /* 0x000fca00000000ff */
[----:B------:R-:W-:-:S05]  /*4c10*/  IMAD.MOV.U32 R4, RZ, RZ, R3 ;  /* 0x000000ffff047224 */ /* 0x000fca00078e0003 */
[----:B------:R-:W-:-:S05]  /*4c20*/  SHF.R.S32.HI R5, RZ, 0x1f, R4 ;  /* 0x0000001fff057819 */ /* 0x000fca0000011404 */
[----:B------:R0:W-:Y:S01]  /*4c30*/  STG.E.64 desc[UR36][R8.64], R4 ;  /* 0x0000000408007986 */ /* 0x0001e2000c101b24 */
[----:B------:R-:W-:Y:S05]  /*4c40*/  BRA `(.L_x_1928) ;  /* 0x0000000000087947 */ /* 0x000fea0003800000 */
.L_x_1955:
[----:B------:R-:W-:-:S05]  /*4c50*/  PRMT R3, R3, 0x9910, RZ ;  /* 0x0000991003037816 */ /* 0x000fca00000000ff */
[----:B------:R0:W-:Y:S02]  /*4c60*/  STG.E desc[UR36][R8.64], R3 ;  /* 0x0000000308007986 */ /* 0x0001e4000c101924 */
.L_x_1928:
        /* <DEDUP_REMOVED lines=23> */
.L_x_1963:
[----:B------:R0:W-:Y:S01]  /*4de0*/  STG.E.U8 desc[UR36][R8.64], R17 ;  /* 0x0000001108007986 */ /* 0x0001e2000c101124 */
[----:B------:R-:W-:Y:S05]  /*4df0*/  BRA `(.L_x_1965) ;  /* 0x0000000c004c7947 */ /* 0x000fea0003800000 */
.L_x_1962:
        /* <DEDUP_REMOVED lines=10> */
.L_x_1967:
[----:B------:R-:W-:-:S05]  /*4ea0*/  PRMT R3, R17, 0x9910, RZ ;  /* 0x0000991011037816 */ /* 0x000fca00000000ff */
[----:B------:R3:W-:Y:S01]  /*4eb0*/  STG.E desc[UR36][R8.64], R3 ;  /* 0x0000000308007986 */ /* 0x0007e2000c101924 */
[----:B------:R-:W-:Y:S05]  /*4ec0*/  BRA `(.L_x_1965) ;  /* 0x0000000c00187947 */ /* 0x000fea0003800000 */
.L_x_1966:
[----:B------:R2:W-:Y:S01]  /*4ed0*/  STG.E.U16 desc[UR36][R8.64], R17 ;  /* 0x0000001108007986 */ /* 0x0005e2000c101524 */
[----:B------:R-:W-:Y:S05]  /*4ee0*/  BRA `(.L_x_1965) ;  /* 0x0000000c00107947 */ /* 0x000fea0003800000 */
.L_x_1961:
        /* <DEDUP_REMOVED lines=9> */
.L_x_1969:
[----:B------:R-:W0:Y:S02]  /*4f80*/  I2F.S16 R0, R17 ;  /* 0x0000001100007306 */ /* 0x000e240000101400 */
[----:B0-----:R-:W-:-:S05]  /*4f90*/  F2FP.F16.F32.PACK_AB R0, RZ, R0 ;  /* 0x00000000ff00723e */ /* 0x001fca00000000ff */
[----:B------:R0:W-:Y:S01]  /*4fa0*/  STG.E.U16 desc[UR36][R8.64], R0 ;  /* 0x0000000008007986 */ /* 0x0001e2000c101524 */
[----:B------:R-:W-:Y:S05]  /*4fb0*/  BRA `(.L_x_1965) ;  /* 0x0000000800dc7947 */ /* 0x000fea0003800000 */
.L_x_1968:
        /* <DEDUP_REMOVED lines=10> */
.L_x_1971:
[----:B------:R-:W0:Y:S02]  /*5060*/  I2F.S16 R17, R17 ;  /* 0x0000001100117306 */ /* 0x000e240000101400 */
[----:B0-----:R-:W-:-:S04]  /*5070*/  F2FP.F16.F32.PACK_AB R3, RZ, R17 ;  /* 0x00000011ff03723e */ /* 0x001fc800000000ff */
[----:B------:R-:W-:-:S05]  /*5080*/  PRMT R3, R3, 0x5410, RZ ;  /* 0x0000541003037816 */ /* 0x000fca00000000ff */
[----:B------:R0:W-:Y:S01]  /*5090*/  STG.E desc[UR36][R8.64], R3 ;  /* 0x0000000308007986 */ /* 0x0001e2000c101924 */
[----:B------:R-:W-:Y:S05]  /*50a0*/  BRA `(.L_x_1965) ;  /* 0x0000000800a07947 */ /* 0x000fea0003800000 */
.L_x_1970:
[----:B------:R-:W0:Y:S02]  /*50b0*/  I2F.F64.S16 R4, R17 ;  /* 0x0000001100047312 */ /* 0x000e240000101c00 */
[----:B0-----:R0:W-:Y:S01]  /*50c0*/  STG.E.64 desc[UR36][R8.64], R4 ;  /* 0x0000000408007986 */ /* 0x0011e2000c101b24 */
[----:B------:R-:W-:Y:S05]  /*50d0*/  BRA `(.L_x_1965) ;  /* 0x0000000800947947 */ /* 0x000fea0003800000 */
.L_x_1960:
        /* <DEDUP_REMOVED lines=12> */
.L_x_1975:
        /* <DEDUP_REMOVED lines=17> */
.L_x_1978:
[----:B------:R-:W-:-:S04]  /*52b0*/  SHF.R.U32.HI R3, RZ, 0x18, R17 ;  /* 0x00000018ff037819 */ /* 0x000fc80000011611 */
[----:B------:R-:W-:-:S04]  /*52c0*/  LOP3.LUT R0, R0, 0x80, R3, 0xf8, !PT ;  /* 0x0000008000007812 */ /* 0x000fc800078ef803 */
[----:B------:R-:W-:-:S07]  /*52d0*/  PRMT R4, R0, 0x7610, R4 ;  /* 0x0000761000047816 */ /* 0x000fce0000000004 */
.L_x_1977:
[----:B------:R-:W-:Y:S05]  /*52e0*/  BSYNC.RECONVERGENT B0 ;  /* 0x0000000000007941 */ /* 0x000fea0003800200 */
.L_x_1976:
[----:B------:R0:W-:Y:S01]  /*52f0*/  STG.E.U8 desc[UR36][R8.64], R4 ;  /* 0x0000000408007986 */ /* 0x0001e2000c101124 */
[----:B------:R-:W-:Y:S05]  /*5300*/  BRA `(.L_x_1965) ;  /* 0x0000000800087947 */ /* 0x000fea0003800000 */
.L_x_1974:
        /* <DEDUP_REMOVED lines=17> */
.L_x_1981:
[----:B------:R-:W-:-:S04]  /*5420*/  SHF.R.U32.HI R3, RZ, 0x18, R17 ;  /* 0x00000018ff037819 */ /* 0x000fc80000011611 */
[----:B------:R-:W-:-:S04]  /*5430*/  LOP3.LUT R0, R0, 0x80, R3, 0xf8, !PT ;  /* 0x0000008000007812 */ /* 0x000fc800078ef803 */
[----:B------:R-:W-:-:S07]  /*5440*/  PRMT R4, R0, 0x7610, R4 ;  /* 0x0000761000047816 */ /* 0x000fce0000000004 */
.L_x_1980:
[----:B------:R-:W-:Y:S05]  /*5450*/  BSYNC.RECONVERGENT B0 ;  /* 0x0000000000007941 */ /* 0x000fea0003800200 */
.L_x_1979:
[----:B------:R0:W-:Y:S01]  /*5460*/  STG.E.U8 desc[UR36][R8.64], R4 ;  /* 0x0000000408007986 */ /* 0x0001e2000c101124 */
[----:B------:R-:W-:Y:S05]  /*5470*/  BRA `(.L_x_1965) ;  /* 0x0000000400ac7947 */ /* 0x000fea0003800000 */
.L_x_1973:
        /* <DEDUP_REMOVED lines=22> */
.L_x_1983:
[----:B------:R-:W-:-:S04]  /*55e0*/  PRMT R4, R17, 0x9910, RZ ;  /* 0x0000991011047816 */ /* 0x000fc800000000ff */
[----:B------:R-:W-:-:S05]  /*55f0*/  SHF.R.S32.HI R5, RZ, 0x1f, R4 ;  /* 0x0000001fff057819 */ /* 0x000fca0000011404 */
[----:B------:R0:W-:Y:S01]  /*5600*/  STG.E.64 desc[UR36][R8.64], R4 ;  /* 0x0000000408007986 */ /* 0x0001e2000c101b24 */
[----:B------:R-:W-:Y:S05]  /*5610*/  BRA `(.L_x_1965) ;  /* 0x0000000400447947 */ /* 0x000fea0003800000 */
.L_x_1982:
[----:B------:R-:W-:-:S05]  /*5620*/  PRMT R3, R17, 0x9910, RZ ;  /* 0x0000991011037816 */ /* 0x000fca00000000ff */
[----:B------:R0:W-:Y:S01]  /*5630*/  STG.E desc[UR36][R8.64], R3 ;  /* 0x0000000308007986 */ /* 0x0001e2000c101924 */
[----:B------:R-:W-:Y:S05]  /*5640*/  BRA `(.L_x_1965) ;  /* 0x0000000400387947 */ /* 0x000fea0003800000 */
.L_x_1972:
        /* <DEDUP_REMOVED lines=11> */
.L_x_1985:
[----:B------:R-:W0:Y:S01]  /*5700*/  I2F.F64.S16 R4, R17 ;  /* 0x0000001100047312 */ /* 0x000e220000101c00 */
[----:B------:R-:W-:-:S05]  /*5710*/  CS2R R6, SRZ ;  /* 0x0000000000067805 */ /* 0x000fca000001ff00 */
[----:B0-----:R0:W-:Y:S01]  /*5720*/  STG.E.128 desc[UR36][R8.64], R4 ;  /* 0x0000000408007986 */ /* 0x0011e2000c101d24 */
[----:B------:R-:W-:Y:S05]  /*5730*/  BRA `(.L_x_1965) ;  /* 0x0000000000fc7947 */ /* 0x000fea0003800000 */
.L_x_1984:
[----:B------:R-:W-:-:S13]  /*5740*/  ISETP.NE.AND P0, PT, R0, 0xf, PT ;  /* 0x0000000f0000780c */ /* 0x000fda0003f05270 */
[----:B------:R-:W-:Y:S05]  /*5750*/  @!P0 BRA `(.L_x_1986) ;  /* 0x0000000000e88947 */ /* 0x000fea0003800000 */
[----:B------:R-:W-:-:S13]  /*5760*/  ISETP.NE.AND P0, PT, R0, 0x17, PT ;  /* 0x000000170000780c */ /* 0x000fda0003f05270 */
[----:B------:R-:W-:Y:S05]  /*5770*/  @!P0 BRA `(.L_x_1987) ;  /* 0x0000000000908947 */ /* 0x000fea0003800000 */
[----:B------:R-:W-:-:S13]  /*5780*/  ISETP.NE.AND P0, PT, R0, 0x18, PT ;  /* 0x000000180000780c */ /* 0x000fda0003f05270 */
[----:B------:R-:W-:Y:S05]  /*5790*/  @!P0 BRA `(.L_x_1988) ;  /* 0x0000000000448947 */ /* 0x000fea0003800000 */
.L_x_1964:
        /* <DEDUP_REMOVED lines=16> */
.L_x_1989:
[----:B------:R-:W-:Y:S05]  /*58a0*/  BRA `(.L_x_1965) ;  /* 0x0000000000a07947 */ /* 0x000fea0003800000 */
.L_x_1988:
        /* <DEDUP_REMOVED lines=13> */
.L_x_1991:
[----:B------:R-:W-:Y:S05]  /*5980*/  BSYNC.RECONVERGENT B0 ;  /* 0x0000000000007941 */ /* 0x000fea0003800200 */
.L_x_1990:
[----:B------:R-:W-:-:S05]  /*5990*/  LOP3.LUT R3, R0, 0x80, R3, 0xf8, !PT ;  /* 0x0000008000037812 */ /* 0x000fca00078ef803 */
[----:B------:R0:W-:Y:S01]  /*59a0*/  STG.E.U8 desc[UR36][R8.64], R3 ;  /* 0x0000000308007986 */ /* 0x0001e2000c101124 */
[----:B------:R-:W-:Y:S05]  /*59b0*/  BRA `(.L_x_1965) ;  /* 0x00000000005c7947 */ /* 0x000fea0003800000 */
.L_x_1987:
        /* <DEDUP_REMOVED lines=12> */
.L_x_1993:
[----:B------:R-:W-:Y:S01]  /*5a80*/  IMAD.MOV.U32 R0, RZ, RZ, 0x7f ;  /* 0x0000007fff007424 */ /* 0x000fe200078e00ff */
[----:B------:R-:W-:-:S04]  /*5a90*/  ISETP.GT.U32.AND P0, PT, R3, 0x7f800000, PT ;  /* 0x7f8000000300780c */ /* 0x000fc80003f04070 */
[----:B------:R-:W-:-:S09]  /*5aa0*/  SEL R0, R0, 0x7c, P0 ;  /* 0x0000007c00007807 */ /* 0x000fd20000000000 */
.L_x_1994:
[----:B------:R-:W-:Y:S05]  /*5ab0*/  BSYNC.RECONVERGENT B0 ;  /* 0x0000000000007941 */ /* 0x000fea0003800200 */
.L_x_1992:
[----:B------:R-:W-:-:S04]  /*5ac0*/  SHF.R.U32.HI R3, RZ, 0x18, R17 ;  /* 0x00000018ff037819 */ /* 0x000fc80000011611 */
[----:B------:R-:W-:-:S05]  /*5ad0*/  LOP3.LUT R3, R0, 0x80, R3, 0xf8, !PT ;  /* 0x0000008000037812 */ /* 0x000fca00078ef803 */
[----:B------:R0:W-:Y:S01]  /*5ae0*/  STG.E.U8 desc[UR36][R8.64], R3 ;  /* 0x0000000308007986 */ /* 0x0001e2000c101124 */
[----:B------:R-:W-:Y:S05]  /*5af0*/  BRA `(.L_x_1965) ;  /* 0x00000000000c7947 */ /* 0x000fea0003800000 */
.L_x_1986:
[----:B------:R-:W0:Y:S02]  /*5b00*/  I2F.S16 R0, R17 ;  /* 0x0000001100007306 */ /* 0x000e240000101400 */
[----:B0-----:R-:W-:-:S05]  /*5b10*/  F2FP.BF16.F32.PACK_AB R0, RZ, R0 ;  /* 0x00000000ff00723e */ /* 0x001fca00000010ff */
[----:B------:R0:W-:Y:S02]  /*5b20*/  STG.E.U16 desc[UR36][R8.64], R0 ;  /* 0x0000000008007986 */ /* 0x0001e4000c101524 */
.L_x_1965:
[----:B------:R-:W-:-:S07]  /*5b30*/  VIADD R2, R2, 0x80 ;  /* 0x0000008002027836 */ /* 0x000fce0000000000 */
.L_x_1922:
[----:B------:R-:W-:-:S13]  /*5b40*/  ISETP.GE.AND P0, PT, R2, R22, PT ;  /* 0x000000160200720c */ /* 0x000fda0003f06270 */
[----:B------:R-:W-:Y:S05]  /*5b50*/  @P0 BREAK.RELIABLE B6 ;  /* 0x0000000000060942 */ /* 0x000fea0003800100 */
[----:B------:R-:W-:Y:S05]  /*5b60*/  @P0 BRA `(.L_x_1959) ;  /* 0x0000000c00ac0947 */ /* 0x000fea0003800000 */
[----:B------:R-:W-:Y:S05]  /*5b70*/  BSYNC.RELIABLE B6 ;  /* 0x0000000000067941 */ /* 0x000fea0003800100 */
.L_x_1921:
        /* <DEDUP_REMOVED lines=20> */
.L_x_1998:
[----:B------:R0:W-:Y:S01]  /*5cc0*/  STG.E.U8 desc[UR36][R8.64], R16 ;  /* 0x0000001008007986 */ /* 0x0001e2000c101124 */
[----:B------:R-:W-:Y:S05]  /*5cd0*/  BRA `(.L_x_2000) ;  /* 0x0000000c004c7947 */ /* 0x000fea0003800000 */
.L_x_1997:
        /* <DEDUP_REMOVED lines=10> */
.L_x_2002:
[----:B------:R-:W-:-:S05]  /*5d80*/  PRMT R3, R16, 0x9910, RZ ;  /* 0x0000991010037816 */ /* 0x000fca00000000ff */
[----:B------:R0:W-:Y:S01]  /*5d90*/  STG.E desc[UR36][R8.64], R3 ;  /* 0x0000000308007986 */ /* 0x0001e2000c101924 */
[----:B------:R-:W-:Y:S05]  /*5da0*/  BRA `(.L_x_2000) ;  /* 0x0000000c00187947 */ /* 0x000fea0003800000 */
.L_x_2001:
[----:B------:R0:W-:Y:S01]  /*5db0*/  STG.E.U16 desc[UR36][R8.64], R16 ;  /* 0x0000001008007986 */ /* 0x0001e2000c101524 */
[----:B------:R-:W-:Y:S05]  /*5dc0*/  BRA `(.L_x_2000) ;  /* 0x0000000c00107947 */ /* 0x000fea0003800000 */
.L_x_1996:
        /* <DEDUP_REMOVED lines=9> */
.L_x_2004:
[----:B------:R-:W0:Y:S02]  /*5e60*/  I2F.S16 R0, R16 ;  /* 0x0000001000007306 */ /* 0x000e240000101400 */
[----:B0-----:R-:W-:-:S05]  /*5e70*/  F2FP.F16.F32.PACK_AB R0, RZ, R0 ;  /* 0x00000000ff00723e */ /* 0x001fca00000000ff */
[----:B------:R0:W-:Y:S01]  /*5e80*/  STG.E.U16 desc[UR36][R8.64], R0 ;  /* 0x0000000008007986 */ /* 0x0001e2000c101524 */
[----:B------:R-:W-:Y:S05]  /*5e90*/  BRA `(.L_x_2000) ;  /* 0x0000000800dc7947 */ /* 0x000fea0003800000 */
.L_x_2003:
        /* <DEDUP_REMOVED lines=10> */
.L_x_2006:
[----:B------:R-:W0:Y:S02]  /*5f40*/  I2F.S16 R16, R16 ;  /* 0x0000001000107306 */ /* 0x000e240000101400 */
[----:B0-----:R-:W-:-:S04]  /*5f50*/  F2FP.F16.F32.PACK_AB R3, RZ, R16 ;  /* 0x00000010ff03723e */ /* 0x001fc800000000ff */
[----:B------:R-:W-:-:S05]  /*5f60*/  PRMT R3, R3, 0x5410, RZ ;  /* 0x0000541003037816 */ /* 0x000fca00000000ff */
[----:B------:R0:W-:Y:S01]  /*5f70*/  STG.E desc[UR36][R8.64], R3 ;  /* 0x0000000308007986 */ /* 0x0001e2000c101924 */
[----:B------:R-:W-:Y:S05]  /*5f80*/  BRA `(.L_x_2000) ;  /* 0x0000000800a07947 */ /* 0x000fea0003800000 */
.L_x_2005:
[----:B------:R-:W0:Y:S02]  /*5f90*/  I2F.F64.S16 R16, R16 ;  /* 0x0000001000107312 */ /* 0x000e240000101c00 */
[----:B0-----:R0:W-:Y:S01]  /*5fa0*/  STG.E.64 desc[UR36][R8.64], R16 ;  /* 0x0000001008007986 */ /* 0x0011e2000c101b24 */
[----:B------:R-:W-:Y:S05]  /*5fb0*/  BRA `(.L_x_2000) ;  /* 0x0000000800947947 */ /* 0x000fea0003800000 */
.L_x_1995:
        /* <DEDUP_REMOVED lines=12> */
.L_x_2010:
        /* <DEDUP_REMOVED lines=17> */
.L_x_2013:
[----:B------:R-:W-:-:S04]  /*6190*/  SHF.R.U32.HI R3, RZ, 0x18, R5 ;  /* 0x00000018ff037819 */ /* 0x000fc80000011605 */
[----:B------:R-:W-:-:S04]  /*61a0*/  LOP3.LUT R0, R0, 0x80, R3, 0xf8, !PT ;  /* 0x0000008000007812 */ /* 0x000fc800078ef803 */
[----:B------:R-:W-:-:S07]  /*61b0*/  PRMT R4, R0, 0x7610, R4 ;  /* 0x0000761000047816 */ /* 0x000fce0000000004 */
.L_x_2012:
[----:B------:R-:W-:Y:S05]  /*61c0*/  BSYNC.RECONVERGENT B0 ;  /* 0x0000000000007941 */ /* 0x000fea0003800200 */
.L_x_2011:
[----:B------:R0:W-:Y:S01]  /*61d0*/  STG.E.U8 desc[UR36][R8.64], R4 ;  /* 0x0000000408007986 */ /* 0x0001e2000c101124 */
[----:B------:R-:W-:Y:S05]  /*61e0*/  BRA `(.L_x_2000) ;  /* 0x0000000800087947 */ /* 0x000fea0003800000 */
.L_x_2009:
        /* <DEDUP_REMOVED lines=17> */
.L_x_2016:
[----:B------:R-:W-:-:S04]  /*6300*/  SHF.R.U32.HI R3, RZ, 0x18, R5 ;  /* 0x00000018ff037819 */ /* 0x000fc80000011605 */
[----:B------:R-:W-:-:S04]  /*6310*/  LOP3.LUT R0, R0, 0x80, R3, 0xf8, !PT ;  /* 0x0000008000007812 */ /* 0x000fc800078ef803 */
[----:B------:R-:W-:-:S07]  /*6320*/  PRMT R4, R0, 0x7610, R4 ;  /* 0x0000761000047816 */ /* 0x000fce0000000004 */
.L_x_2015:
[----:B------:R-:W-:Y:S05]  /*6330*/  BSYNC.RECONVERGENT B0 ;  /* 0x0000000000007941 */ /* 0x000fea0003800200 */
.L_x_2014:
[----:B------:R0:W-:Y:S01]  /*6340*/  STG.E.U8 desc[UR36][R8.64], R4 ;  /* 0x0000000408007986 */ /* 0x0001e2000c101124 */
[----:B------:R-:W-:Y:S05]  /*6350*/  BRA `(.L_x_2000) ;  /* 0x0000000400ac7947 */ /* 0x000fea0003800000 */
.L_x_2008:
        /* <DEDUP_REMOVED lines=22> */
.L_x_2018:
[----:B------:R-:W-:-:S04]  /*64c0*/  PRMT R4, R16, 0x9910, RZ ;  /* 0x0000991010047816 */ /* 0x000fc800000000ff */
[----:B------:R-:W-:-:S05]  /*64d0*/  SHF.R.S32.HI R5, RZ, 0x1f, R4 ;  /* 0x0000001fff057819 */ /* 0x000fca0000011404 */
[----:B------:R0:W-:Y:S01]  /*64e0*/  STG.E.64 desc[UR36][R8.64], R4 ;  /* 0x0000000408007986 */ /* 0x0001e2000c101b24 */
[----:B------:R-:W-:Y:S05]  /*64f0*/  BRA `(.L_x_2000) ;  /* 0x0000000400447947 */ /* 0x000fea0003800000 */
.L_x_2017:
[----:B------:R-:W-:-:S05]  /*6500*/  PRMT R3, R16, 0x9910, RZ ;  /* 0x0000991010037816 */ /* 0x000fca00000000ff */
[----:B------:R0:W-:Y:S01]  /*6510*/  STG.E desc[UR36][R8.64], R3 ;  /* 0x0000000308007986 */ /* 0x0001e2000c101924 */
[----:B------:R-:W-:Y:S05]  /*6520*/  BRA `(.L_x_2000) ;  /* 0x0000000400387947 */ /* 0x000fea0003800000 */
.L_x_2007:
        /* <DEDUP_REMOVED lines=11> */
.L_x_2020:
[----:B------:R-:W0:Y:S01]  /*65e0*/  I2F.F64.S16 R4, R16 ;  /* 0x0000001000047312 */ /* 0x000e220000101c00 */
[----:B------:R-:W-:-:S05]  /*65f0*/  CS2R R6, SRZ ;  /* 0x0000000000067805 */ /* 0x000fca000001ff00 */
[----:B0-----:R4:W-:Y:S01]  /*6600*/  STG.E.128 desc[UR36][R8.64], R4 ;  /* 0x0000000408007986 */ /* 0x0019e2000c101d24 */
[----:B------:R-:W-:Y:S05]  /*6610*/  BRA `(.L_x_2000) ;  /* 0x0000000000fc7947 */ /* 0x000fea0003800000 */
.L_x_2019:
[----:B------:R-:W-:-:S13]  /*6620*/  ISETP.NE.AND P0, PT, R0, 0xf, PT ;  /* 0x0000000f0000780c */ /* 0x000fda0003f05270 */
[----:B------:R-:W-:Y:S05]  /*6630*/  @!P0 BRA `(.L_x_2021) ;  /* 0x0000000000e88947 */ /* 0x000fea0003800000 */
[----:B------:R-:W-:-:S13]  /*6640*/  ISETP.NE.AND P0, PT, R0, 0x17, PT ;  /* 0x000000170000780c */ /* 0x000fda0003f05270 */
[----:B------:R-:W-:Y:S05]  /*6650*/  @!P0 BRA `(.L_x_2022) ;  /* 0x0000000000908947 */ /* 0x000fea0003800000 */
[----:B------:R-:W-:-:S13]  /*6660*/  ISETP.NE.AND P0, PT, R0, 0x18, PT ;  /* 0x000000180000780c */ /* 0x000fda0003f05270 */
[----:B------:R-:W-:Y:S05]  /*6670*/  @!P0 BRA `(.L_x_2023) ;  /* 0x0000000000448947 */ /* 0x000fea0003800000 */
.L_x_1999:
        /* <DEDUP_REMOVED lines=16> */
.L_x_2024:
[----:B------:R-:W-:Y:S05]  /*6780*/  BRA `(.L_x_2000) ;  /* 0x0000000000a07947 */ /* 0x000fea0003800000 */
.L_x_2023:
        /* <DEDUP_REMOVED lines=13> */
.L_x_2026:
[----:B------:R-:W-:Y:S05]  /*6860*/  BSYNC.RECONVERGENT B0 ;  /* 0x0000000000007941 */ /* 0x000fea0003800200 */
.L_x_2025:
[----:B------:R-:W-:-:S05]  /*6870*/  LOP3.LUT R3, R0, 0x80, R3, 0xf8, !PT ;  /* 0x0000008000037812 */ /* 0x000fca00078ef803 */
[----:B------:R2:W-:Y:S01]  /*6880*/  STG.E.U8 desc[UR36][R8.64], R3 ;  /* 0x0000000308007986 */ /* 0x0005e2000c101124 */
[----:B------:R-:W-:Y:S05]  /*6890*/  BRA `(.L_x_2000) ;  /* 0x00000000005c7947 */ /* 0x000fea0003800000 */
.L_x_2022:
        /* <DEDUP_REMOVED lines=12> */
.L_x_2028:
[----:B------:R-:W-:Y:S01]  /*6960*/  IMAD.MOV.U32 R0, RZ, RZ, 0x7f ;  /* 0x0000007fff007424 */ /* 0x000fe200078e00ff */
[----:B------:R-:W-:-:S04]  /*6970*/  ISETP.GT.U32.AND P0, PT, R3, 0x7f800000, PT ;  /* 0x7f8000000300780c */ /* 0x000fc80003f04070 */
[----:B------:R-:W-:-:S09]  /*6980*/  SEL R0, R0, 0x7c, P0 ;  /* 0x0000007c00007807 */ /* 0x000fd20000000000 */
.L_x_2029:
[----:B------:R-:W-:Y:S05]  /*6990*/  BSYNC.RECONVERGENT B0 ;  /* 0x0000000000007941 */ /* 0x000fea0003800200 */
.L_x_2027:
[----:B------:R-:W-:-:S04]  /*69a0*/  SHF.R.U32.HI R3, RZ, 0x18, R5 ;  /* 0x00000018ff037819 */ /* 0x000fc80000011605 */
[----:B------:R-:W-:-:S05]  /*69b0*/  LOP3.LUT R3, R0, 0x80, R3, 0xf8, !PT ;  /* 0x0000008000037812 */ /* 0x000fca00078ef803 */
[----:B------:R1:W-:Y:S01]  /*69c0*/  STG.E.U8 desc[UR36][R8.64], R3 ;  /* 0x0000000308007986 */ /* 0x0003e2000c101124 */
[----:B------:R-:W-:Y:S05]  /*69d0*/  BRA `(.L_x_2000) ;  /* 0x00000000000c7947 */ /* 0x000fea0003800000 */
.L_x_2021:
[----:B------:R-:W0:Y:S02]  /*69e0*/  I2F.S16 R0, R16 ;  /* 0x0000001000007306 */ /* 0x000e240000101400 */
[----:B0-----:R-:W-:-:S05]  /*69f0*/  F2FP.BF16.F32.PACK_AB R0, RZ, R0 ;  /* 0x00000000ff00723e */ /* 0x001fca00000010ff */
[----:B------:R0:W-:Y:S02]  /*6a00*/  STG.E.U16 desc[UR36][R8.64], R0 ;  /* 0x0000000008007986 */ /* 0x0001e4000c101524 */
.L_x_2000:
[----:B------:R-:W-:-:S07]  /*6a10*/  VIADD R2, R2, 0x80 ;  /* 0x0000008002027836 */ /* 0x000fce0000000000 */
.L_x_1959:
[----:B------:R-:W-:Y:S05]  /*6a20*/  BSYNC.RECONVERGENT B7 ;  /* 0x0000000000077941 */ /* 0x000fea0003800200 */
.L_x_1920:
        /* <DEDUP_REMOVED lines=21> */
.L_x_2033:
[----:B------:R-:W-:Y:S01]  /*6b80*/  STG.E.U8 desc[UR36][R2.64], R18 ;  /* 0x0000001202007986 */ /* 0x000fe2000c101124 */
[----:B------:R-:W-:Y:S05]  /*6b90*/  EXIT ;  /* 0x000000000000794d */ /* 0x000fea0003800000 */
.L_x_2032:
        /* <DEDUP_REMOVED lines=10> */
.L_x_2036:
[----:B------:R-:W-:-:S05]  /*6c40*/  PRMT R5, R18, 0x9910, RZ ;  /* 0x0000991012057816 */ /* 0x000fca00000000ff */
[----:B------:R-:W-:Y:S01]  /*6c50*/  STG.E desc[UR36][R2.64], R5 ;  /* 0x0000000502007986 */ /* 0x000fe2000c101924 */
[----:B------:R-:W-:Y:S05]  /*6c60*/  EXIT ;  /* 0x000000000000794d */ /* 0x000fea0003800000 */
.L_x_2035:
[----:B------:R-:W-:Y:S01]  /*6c70*/  STG.E.U16 desc[UR36][R2.64], R18 ;  /* 0x0000001202007986 */ /* 0x000fe2000c101524 */
[----:B------:R-:W-:Y:S05]  /*6c80*/  EXIT ;  /* 0x000000000000794d */ /* 0x000fea0003800000 */
.L_x_2031:
        /* <DEDUP_REMOVED lines=9> */
.L_x_2038:
[----:B------:R-:W0:Y:S02]  /*6d20*/  I2F.S16 R0, R18 ;  /* 0x0000001200007306 */ /* 0x000e240000101400 */
[----:B0-----:R-:W-:-:S05]  /*6d30*/  F2FP.F16.F32.PACK_AB R0, RZ, R0 ;  /* 0x00000000ff00723e */ /* 0x001fca00000000ff */
[----:B------:R-:W-:Y:S01]  /*6d40*/  STG.E.U16 desc[UR36][R2.64], R0 ;  /* 0x0000000002007986 */ /* 0x000fe2000c101524 */
[----:B------:R-:W-:Y:S05]  /*6d50*/  EXIT ;  /* 0x000000000000794d */ /* 0x000fea0003800000 */
.L_x_2037:
        /* <DEDUP_REMOVED lines=10> */
.L_x_2040:
[----:B------:R-:W0:Y:S02]  /*6e00*/  I2F.S16 R18, R18 ;  /* 0x0000001200127306 */ /* 0x000e240000101400 */
[----:B0-----:R-:W-:-:S04]  /*6e10*/  F2FP.F16.F32.PACK_AB R5, RZ, R18 ;  /* 0x00000012ff05723e */ /* 0x001fc800000000ff */
[----:B------:R-:W-:-:S05]  /*6e20*/  PRMT R5, R5, 0x5410, RZ ;  /* 0x0000541005057816 */ /* 0x000fca00000000ff */
[----:B------:R-:W-:Y:S01]  /*6e30*/  STG.E desc[UR36][R2.64], R5 ;  /* 0x0000000502007986 */ /* 0x000fe2000c101924 */
[----:B------:R-:W-:Y:S05]  /*6e40*/  EXIT ;  /* 0x000000000000794d */ /* 0x000fea0003800000 */
.L_x_2039:
[----:B------:R-:W0:Y:S02]  /*6e50*/  I2F.F64.S16 R18, R18 ;  /* 0x0000001200127312 */ /* 0x000e240000101c00 */
[----:B0-----:R-:W-:Y:S01]  /*6e60*/  STG.E.64 desc[UR36][R2.64], R18 ;  /* 0x0000001202007986 */ /* 0x001fe2000c101b24 */
[----:B------:R-:W-:Y:S05]  /*6e70*/  EXIT ;  /* 0x000000000000794d */ /* 0x000fea0003800000 */
.L_x_2030:
        /* <DEDUP_REMOVED lines=12> */
.L_x_2044:
        /* <DEDUP_REMOVED lines=18> */
.L_x_2047:
[----:B------:R-:W-:-:S04]  /*7060*/  SHF.R.U32.HI R5, RZ, 0x18, R5 ;  /* 0x00000018ff057819 */ /* 0x000fc80000011605 */
[----:B------:R-:W-:-:S07]  /*7070*/  LOP3.LUT R0, R0, 0x80, R5, 0xf8, !PT ;  /* 0x0000008000007812 */ /* 0x000fce00078ef805 */
.L_x_2046:
[----:B------:R-:W-:Y:S05]  /*7080*/  BSYNC.RECONVERGENT B0 ;  /* 0x0000000000007941 */ /* 0x000fea0003800200 */
.L_x_2045:
[----:B------:R-:W-:Y:S01]  /*7090*/  STG.E.U8 desc[UR36][R2.64], R0 ;  /* 0x0000000002007986 */ /* 0x000fe2000c101124 */
[----:B------:R-:W-:Y:S05]  /*70a0*/  EXIT ;  /* 0x000000000000794d */ /* 0x000fea0003800000 */
.L_x_2043:
        /* <DEDUP_REMOVED lines=18> */
.L_x_2050:
[----:B------:R-:W-:-:S04]  /*71d0*/  SHF.R.U32.HI R5, RZ, 0x18, R5 ;  /* 0x00000018ff057819 */ /* 0x000fc80000011605 */
[----:B------:R-:W-:-:S07]  /*71e0*/  LOP3.LUT R0, R0, 0x80, R5, 0xf8, !PT ;  /* 0x0000008000007812 */ /* 0x000fce00078ef805 */
.L_x_2049:
[----:B------:R-:W-:Y:S05]  /*71f0*/  BSYNC.RECONVERGENT B0 ;  /* 0x0000000000007941 */ /* 0x000fea0003800200 */
.L_x_2048:
[----:B------:R-:W-:Y:S01]  /*7200*/  STG.E.U8 desc[UR36][R2.64], R0 ;  /* 0x0000000002007986 */ /* 0x000fe2000c101124 */
[----:B------:R-:W-:Y:S05]  /*7210*/  EXIT ;  /* 0x000000000000794d */ /* 0x000fea0003800000 */
.L_x_2042:
        /* <DEDUP_REMOVED lines=22> */
.L_x_2052:
[----:B------:R-:W-:-:S04]  /*7380*/  PRMT R4, R18, 0x9910, RZ ;  /* 0x0000991012047816 */ /* 0x000fc800000000ff */
[----:B------:R-:W-:-:S05]  /*7390*/  SHF.R.S32.HI R5, RZ, 0x1f, R4 ;  /* 0x0000001fff057819 */ /* 0x000fca0000011404 */
[----:B------:R-:W-:Y:S01]  /*73a0*/  STG.E.64 desc[UR36][R2.64], R4 ;  /* 0x0000000402007986 */ /* 0x000fe2000c101b24 */
[----:B------:R-:W-:Y:S05]  /*73b0*/  EXIT ;  /* 0x000000000000794d */ /* 0x000fea0003800000 */
.L_x_2051:
[----:B------:R-:W-:-:S05]  /*73c0*/  PRMT R5, R18, 0x9910, RZ ;  /* 0x0000991012057816 */ /* 0x000fca00000000ff */
[----:B------:R-:W-:Y:S01]  /*73d0*/  STG.E desc[UR36][R2.64], R5 ;  /* 0x0000000502007986 */ /* 0x000fe2000c101924 */
[----:B------:R-:W-:Y:S05]  /*73e0*/  EXIT ;  /* 0x000000000000794d */ /* 0x000fea0003800000 */
.L_x_2041:
        /* <DEDUP_REMOVED lines=11> */
.L_x_2054:
[----:B------:R-:W0:Y:S01]  /*74a0*/  I2F.F64.S16 R4, R18 ;  /* 0x0000001200047312 */ /* 0x000e220000101c00 */
[----:B------:R-:W-:-:S05]  /*74b0*/  CS2R R6, SRZ ;  /* 0x0000000000067805 */ /* 0x000fca000001ff00 */
[----:B0-----:R-:W-:Y:S01]  /*74c0*/  STG.E.128 desc[UR36][R2.64], R4 ;  /* 0x0000000402007986 */ /* 0x001fe2000c101d24 */
[----:B------:R-:W-:Y:S05]  /*74d0*/  EXIT ;  /* 0x000000000000794d */ /* 0x000fea0003800000 */
.L_x_2053:
[----:B------:R-:W-:-:S13]  /*74e0*/  ISETP.NE.AND P0, PT, R0, 0xf, PT ;  /* 0x0000000f0000780c */ /* 0x000fda0003f05270 */
[----:B------:R-:W-:Y:S05]  /*74f0*/  @!P0 BRA `(.L_x_2055) ;  /* 0x0000000000e88947 */ /* 0x000fea0003800000 */
[----:B------:R-:W-:-:S13]  /*7500*/  ISETP.NE.AND P0, PT, R0, 0x17, PT ;  /* 0x000000170000780c */ /* 0x000fda0003f05270 */
[----:B------:R-:W-:Y:S05]  /*7510*/  @!P0 BRA `(.L_x_2056) ;  /* 0x0000000000908947 */ /* 0x000fea0003800000 */
[----:B------:R-:W-:-:S13]  /*7520*/  ISETP.NE.AND P0, PT, R0, 0x18, PT ;  /* 0x000000180000780c */ /* 0x000fda0003f05270 */
[----:B------:R-:W-:Y:S05]  /*7530*/  @!P0 BRA `(.L_x_2057) ;  /* 0x0000000000448947 */ /* 0x000fea0003800000 */
.L_x_2034:
        /* <DEDUP_REMOVED lines=16> */
.L_x_2058:
[----:B------:R-:W-:Y:S05]  /*7640*/  EXIT ;  /* 0x000000000000794d */ /* 0x000fea0003800000 */
.L_x_2057:
        /* <DEDUP_REMOVED lines=13> */
.L_x_2060:
[----:B------:R-:W-:Y:S05]  /*7720*/  BSYNC.RECONVERGENT B0 ;  /* 0x0000000000007941 */ /* 0x000fea0003800200 */
.L_x_2059:
[----:B------:R-:W-:-:S05]  /*7730*/  LOP3.LUT R5, R0, 0x80, R5, 0xf8, !PT ;  /* 0x0000008000057812 */ /* 0x000fca00078ef805 */
[----:B------:R-:W-:Y:S01]  /*7740*/  STG.E.U8 desc[UR36][R2.64], R5 ;  /* 0x0000000502007986 */ /* 0x000fe2000c101124 */
[----:B------:R-:W-:Y:S05]  /*7750*/  EXIT ;  /* 0x000000000000794d */ /* 0x000fea0003800000 */
.L_x_2056:
        /* <DEDUP_REMOVED lines=12> */
.L_x_2062:
[----:B------:R-:W-:Y:S01]  /*7820*/  IMAD.MOV.U32 R0, RZ, RZ, 0x7f ;  /* 0x0000007fff007424 */ /* 0x000fe200078e00ff */
[----:B------:R-:W-:-:S04]  /*7830*/  ISETP.GT.U32.AND P0, PT, R4, 0x7f800000, PT ;  /* 0x7f8000000400780c */ /* 0x000fc80003f04070 */
[----:B------:R-:W-:-:S09]  /*7840*/  SEL R0, R0, 0x7c, P0 ;  /* 0x0000007c00007807 */ /* 0x000fd20000000000 */
.L_x_2063:
[----:B------:R-:W-:Y:S05]  /*7850*/  BSYNC.RECONVERGENT B0 ;  /* 0x0000000000007941 */ /* 0x000fea0003800200 */
.L_x_2061:
[----:B------:R-:W-:-:S04]  /*7860*/  SHF.R.U32.HI R5, RZ, 0x18, R5 ;  /* 0x00000018ff057819 */ /* 0x000fc80000011605 */
[----:B------:R-:W-:-:S05]  /*7870*/  LOP3.LUT R5, R0, 0x80, R5, 0xf8, !PT ;  /* 0x0000008000057812 */ /* 0x000fca00078ef805 */
[----:B------:R-:W-:Y:S01]  /*7880*/  STG.E.U8 desc[UR36][R2.64], R5 ;  /* 0x0000000502007986 */ /* 0x000fe2000c101124 */
[----:B------:R-:W-:Y:S05]  /*7890*/  EXIT ;  /* 0x000000000000794d */ /* 0x000fea0003800000 */
.L_x_2055:
[----:B------:R-:W0:Y:S02]  /*78a0*/  I2F.S16 R0, R18 ;  /* 0x0000001200007306 */ /* 0x000e240000101400 */
[----:B0-----:R-:W-:-:S05]  /*78b0*/  F2FP.BF16.F32.PACK_AB R0, RZ, R0 ;  /* 0x00000000ff00723e */ /* 0x001fca00000010ff */
[----:B------:R-:W-:Y:S01]  /*78c0*/  STG.E.U16 desc[UR36][R2.64], R0 ;  /* 0x0000000002007986 */ /* 0x000fe2000c101524 */
[----:B------:R-:W-:Y:S05]  /*78d0*/  EXIT ;  /* 0x000000000000794d */ /* 0x000fea0003800000 */
.L_x_2064:
        /* <DEDUP_REMOVED lines=10> */
.L_x_21049:


//--------------------- .text._ZN2at6native18elementwise_kernelILi128ELi4EZNS0_22gpu_kernel_impl_nocastINS0_13AUnaryFunctorIsssZZZNS0_18rshift_kernel_cudaERNS_18TensorIteratorBaseEENKUlvE_clEvENKUlvE3_clEvEUlssE_EEEEvS5_RKT_EUliE_EEviT1_ --------------------------
	.section	.text._ZN2at6native18elementwise_kernelILi128ELi4EZNS0_22gpu_kernel_impl_nocastINS0_13AUnaryFunctorIsssZZZNS0_18rshift_kernel_cudaERNS_18TensorIteratorBaseEENKUlvE_clEvENKUlvE3_clEvEUlssE_EEEEvS5_RKT_EUliE_EEviT1_,"ax",@progbits
	.align	128
        .global         _ZN2at6native18elementwise_kernelILi128ELi4EZNS0_22gpu_kernel_impl_nocastINS0_13AUnaryFunctorIsssZZZNS0_18rshift_kernel_cudaERNS_18TensorIteratorBaseEENKUlvE_clEvENKUlvE3_clEvEUlssE_EEEEvS5_RKT_EUliE_EEviT1_
        .type           _ZN2at6native18elementwise_kernelILi128ELi4EZNS0_22gpu_kernel_impl_nocastINS0_13AUnaryFunctorIsssZZZNS0_18rshift_kernel_cudaERNS_18TensorIteratorBaseEENKUlvE_clEvENKUlvE3_clEvEUlssE_EEEEvS5_RKT_EUliE_EEviT1_,@function
        .size           _ZN2at6native18elementwise_kernelILi128ELi4EZNS0_22gpu_kernel_impl_nocastINS0_13AUnaryFunctorIsssZZZNS0_18rshift_kernel_cudaERNS_18TensorIteratorBaseEENKUlvE_clEvENKUlvE3_clEvEUlssE_EEEEvS5_RKT_EUliE_EEviT1_,(.L_x_21050 - _ZN2at6native18elementwise_kernelILi128ELi4EZNS0_22gpu_kernel_impl_nocastINS0_13AUnaryFunctorIsssZZZNS0_18rshift_kernel_cudaERNS_18TensorIteratorBaseEENKUlvE_clEvENKUlvE3_clEvEUlssE_EEEEvS5_RKT_EUliE_EEviT1_)
        .other          _ZN2at6native18elementwise_kernelILi128ELi4EZNS0_22gpu_kernel_impl_nocastINS0_13AUnaryFunctorIsssZZZNS0_18rshift_kernel_cudaERNS_18TensorIteratorBaseEENKUlvE_clEvENKUlvE3_clEvEUlssE_EEEEvS5_RKT_EUliE_EEviT1_,@"STO_CUDA_ENTRY STV_DEFAULT"
_ZN2at6native18elementwise_kernelILi128ELi4EZNS0_22gpu_kernel_impl_nocastINS0_13AUnaryFunctorIsssZZZNS0_18rshift_kernel_cudaERNS_18TensorIteratorBaseEENKUlvE_clEvENKUlvE3_clEvEUlssE_EEEEvS5_RKT_EUliE_EEviT1_:
.text._ZN2at6native18elementwise_kernelILi128ELi4EZNS0_22gpu_kernel_impl_nocastINS0_13AUnaryFunctorIsssZZZNS0_18rshift_kernel_cudaERNS_18TensorIteratorBaseEENKUlvE_clEvENKUlvE3_clEvEUlssE_EEEEvS5_RKT_EUliE_EEviT1_:
        /* <DEDUP_REMOVED lines=8> */
[----:B-1----:R-:W-:Y:S02]  /*0080*/  LOP3.LUT R5, R5, UR4, RZ, 0xfc, !PT ;  /* 0x0000000405057c12 */ /* 0x002fe4000f8efcff */
[----:B----4-:R-:W-:-:S04]  /*0090*/  PRMT R0, R0, 0x9910, RZ ;  /* 0x0000991000007816 */ /* 0x010fc800000000ff */
[----:B------:R-:W-:Y:S01]  /*00a0*/  SHF.R.S32.HI R2, RZ, 0xf, R0 ;  /* 0x0000000fff027819 */ /* 0x000fe20000011400 */
[----:B--2---:R-:W-:Y:S06]  /*00b0*/  @P0 BRA `(.L_x_2065) ;  /* 0x0000000000c00947 */ /* 0x004fec0003800000 */
        /* <DEDUP_REMOVED lines=8> */
[----:B------:R-:W-:Y:S02]  /*0140*/  IADD3 R5, PT, PT, R5, 0x80, RZ ;  /* 0x0000008005057810 */ /* 0x000fe40007ffe0ff */
[----:B--2---:R-:W-:-:S02]  /*0150*/  ISETP.GT.U32.AND P0, PT, R7, 0xe, PT ;  /* 0x0000000e0700780c */ /* 0x004fc40003f04070 */
[----:B------:R-:W-:-:S04]  /*0160*/  SHF.R.S32.HI R3, RZ, R7, R0 ;  /* 0x00000007ff037219 */ /* 0x000fc80000011400 */
[----:B------:R-:W-:Y:S02]  /*0170*/  SEL R3, R2, R3, P0 ;  /* 0x0000000302037207 */ /* 0x000fe40000000000 */
[----:B------:R-:W-:-:S03]  /*0180*/  ISETP.GE.AND P0, PT, R5, UR4, PT ;  /* 0x0000000405007c0c */ /* 0x000fc6000bf06270 */
[----:B0-----:R0:W-:Y:S10]  /*0190*/  STG.E.U16 desc[UR6][R8.64], R3 ;  /* 0x0000000308007986 */ /* 0x0011f4000c101506 */
[----:B------:R-:W-:Y:S05]  /*01a0*/  @P0 BREAK.RELIABLE B1 ;  /* 0x0000000000010942 */ /* 0x000fea0003800100 */
[----:B------:R-:W-:Y:S05]  /*01b0*/  @P0 BRA `(.L_x_2069) ;  /* 0x0000000000500947 */ /* 0x000fea0003800000 */
[----:B------:R-:W1:Y:S02]  /*01c0*/  LDC.64 R6, c[0x0][0x588] ;  /* 0x00016200ff067b82 */ /* 0x000e640000000a00 */
[----:B-1----:R-:W2:Y:S06]  /*01d0*/  LDG.E.U16 R7, desc[UR6][R6.64] ;  /* 0x0000000606077981 */ /* 0x002eac000c1e1500 */
[----:B0-----:R-:W0:Y:S01]  /*01e0*/  LDC.64 R8, c[0x0][0x580] ;  /* 0x00016000ff087b82 */ /* 0x001e220000000a00 */
[----:B------:R-:W-:Y:S02]  /*01f0*/  IADD3 R5, PT, PT, R5, 0x80, RZ ;  /* 0x0000008005057810 */ /* 0x000fe40007ffe0ff */
[----:B--2---:R-:W-:-:S02]  /*0200*/  ISETP.GT.U32.AND P0, PT, R7, 0xe, PT ;  /* 0x0000000e0700780c */ /* 0x004fc40003f04070 */
[----:B------:R-:W-:-:S04]  /*0210*/  SHF.R.S32.HI R3, RZ, R7, R0 ;  /* 0x00000007ff037219 */ /* 0x000fc80000011400 */
[----:B------:R-:W-:-:S05]  /*0220*/  SEL R3, R2, R3, P0 ;  /* 0x0000000302037207 */ /* 0x000fca0000000000 */
[----:B0-----:R0:W-:Y:S02]  /*0230*/  STG.E.U16 desc[UR6][R8.64], R3 ;  /* 0x0000000308007986 */ /* 0x0011e4000c101506 */
.L_x_2068:
[----:B------:R-:W-:-:S13]  /*0240*/  ISETP.GE.AND P0, PT, R5, UR4, PT ;  /* 0x0000000405007c0c */ /* 0x000fda000bf06270 */
[----:B------:R-:W-:Y:S05]  /*0250*/  @P0 BREAK.RELIABLE B1 ;  /* 0x0000000000010942 */ /* 0x000fea0003800100 */
[----:B------:R-:W-:Y:S05]  /*0260*/  @P0 BRA `(.L_x_2069) ;  /* 0x0000000000240947 */ /* 0x000fea0003800000 */
[----:B------:R-:W-:Y:S05]  /*0270*/  BSYNC.RELIABLE B1 ;  /* 0x0000000000017941 */ /* 0x000fea0003800100 */
.L_x_2067:
        /* <DEDUP_REMOVED lines=8> */
.L_x_2069:
[----:B------:R-:W-:Y:S05]  /*0300*/  BSYNC.RECONVERGENT B0 ;  /* 0x0000000000007941 */ /* 0x000fea0003800200 */
.L_x_2066:
[----:B------:R-:W-:Y:S05]  /*0310*/  WARPSYNC.ALL ;  /* 0x0000000000007948 */ /* 0x000fea0003800000 */
[----:B------:R-:W-:-:S13]  /*0320*/  ISETP.GE.AND P0, PT, R5, UR4, PT ;  /* 0x0000000405007c0c */ /* 0x000fda000bf06270 */
[----:B------:R-:W-:Y:S05]  /*0330*/  @P0 EXIT ;  /* 0x000000000000094d */ /* 0x000fea0003800000 */
[----:B------:R-:W2:Y:S02]  /*0340*/  LDC.64 R4, c[0x0][0x588] ;  /* 0x00016200ff047b82 */ /* 0x000ea40000000a00 */
[----:B--2---:R-:W2:Y:S06]  /*0350*/  LDG.E.U16 R5, desc[UR6][R4.64] ;  /* 0x0000000604057981 */ /* 0x004eac000c1e1500 */
[----:B------:R-:W3:Y:S01]  /*0360*/  LDC.64 R6, c[0x0][0x580] ;  /* 0x00016000ff067b82 */ /* 0x000ee20000000a00 */
[----:B--2---:R-:W-:Y:S02]  /*0370*/  ISETP.GT.U32.AND P0, PT, R5, 0xe, PT ;  /* 0x0000000e0500780c */ /* 0x004fe40003f04070 */
[----:B01----:R-:W-:-:S04]  /*0380*/  SHF.R.S32.HI R3, RZ, R5, R0 ;  /* 0x00000005ff037219 */ /* 0x003fc80000011400 */
[----:B------:R-:W-:-:S05]  /*0390*/  SEL R3, R2, R3, P0 ;  /* 0x0000000302037207 */ /* 0x000fca0000000000 */
[----:B---3--:R-:W-:Y:S01]  /*03a0*/  STG.E.U16 desc[UR6][R6.64], R3 ;  /* 0x0000000306007986 */ /* 0x008fe2000c101506 */
[----:B------:R-:W-:Y:S05]  /*03b0*/  EXIT ;  /* 0x000000000000794d */ /* 0x000fea0003800000 */
.L_x_2065:
        /* <DEDUP_REMOVED lines=9> */
[----:B------:R-:W-:Y:S02]  /*0450*/  HFMA2 R6, -RZ, RZ, 0, 0 ;  /* 0x00000000ff067431 */ /* 0x000fe400000001ff */
[----:B------:R-:W-:Y:S01]  /*0460*/  IMAD.MOV.U32 R7, RZ, RZ, R5 ;  /* 0x000000ffff077224 */ /* 0x000fe200078e0005 */
        /* <DEDUP_REMOVED lines=276> */
[----:B------:R-:W-:Y:S01]  /*15b0*/  HFMA2 R8, -RZ, RZ, 0, 0 ;  /* 0x00000000ff087431 */ /* 0x000fe200000001ff */
        /* <DEDUP_REMOVED lines=8> */
[----:B------:R-:W1:Y:S02]  /*1640*/  @P0 LDC.64 R10, c[0x0][0x578] ;  /* 0x00015e00ff0a0b82 */ /* 0x000e640000000a00 */
[----:B------:R-:W-:Y:S02]  /*1650*/  IMAD R8, R8, UR8, R9 ;  /* 0x0000000808087c24 */ /* 0x000fe4000f8e0209 */
[----:B---3--:R-:W-:-:S04]  /*1660*/  @P0 IMAD.HI.U32 R14, R13, R14, R12 ;  /* 0x0000000e0d0e0227 */ /* 0x008fc800078e000c */
[C---:B--2---:R-:W-:Y:S01]  /*1670*/  IMAD R7, R8.reuse, UR10, R7 ;  /* 0x0000000a08077c24 */ /* 0x044fe2000f8e0207 */
[----:B------:R-:W-:Y:S01]  /*1680*/  @P0 SHF.R.U32.HI R14, RZ, R15, R14 ;  /* 0x0000000fff0e0219 */ /* 0x000fe2000001160e */
[----:B------:R-:W-:-:S04]  /*1690*/  IMAD R6, R8, UR11, R6 ;  /* 0x0000000b08067c24 */ /* 0x000fc8000f8e0206 */
[----:B------:R-:W-:-:S04]  /*16a0*/  @P0 IMAD.MOV R12, RZ, RZ, -R14 ;  /* 0x000000ffff0c0224 */ /* 0x000fc800078e0a0e */
[----:B0-----:R-:W-:-:S04]  /*16b0*/  @P0 IMAD R12, R12, R17, R13 ;  /* 0x000000110c0c0224 */ /* 0x001fc800078e020d */
[C---:B-1----:R-:W-:Y:S02]  /*16c0*/  @P0 IMAD R7, R12.reuse, R10, R7 ;  /* 0x0000000a0c070224 */ /* 0x042fe400078e0207 */
[----:B------:R-:W-:-:S07]  /*16d0*/  @P0 IMAD R6, R12, R11, R6 ;  /* 0x0000000b0c060224 */ /* 0x000fce00078e0206 */
.L_x_2073:
[----:B------:R-:W0:Y:S02]  /*16e0*/  LDCU.128 UR8, c[0x0][0x580] ;  /* 0x0000b000ff0877ac */ /* 0x000e240008000c00 */
[----:B0-----:R-:W-:-:S04]  /*16f0*/  IADD3 R8, P0, PT, R6, UR10, RZ ;  /* 0x0000000a06087c10 */ /* 0x001fc8000ff1e0ff */
[----:B------:R-:W-:-:S06]  /*1700*/  IADD3.X R9, PT, PT, RZ, UR11, RZ, P0, !PT ;  /* 0x0000000bff097c10 */ /* 0x000fcc00087fe4ff */
[----:B------:R-:W2:Y:S01]  /*1710*/  LDG.E.U16 R9, desc[UR6][R8.64] ;  /* 0x0000000608097981 */ /* 0x000ea2000c1e1500 */
[----:B------:R-:W-:Y:S02]  /*1720*/  IADD3 R6, P1, PT, R7, UR8, RZ ;  /* 0x0000000807067c10 */ /* 0x000fe4000ff3e0ff */
[----:B------:R-:W-:Y:S02]  /*1730*/  IADD3 R5, PT, PT, R5, 0x80, RZ ;  /* 0x0000008005057810 */ /* 0x000fe40007ffe0ff */
[----:B------:R-:W-:Y:S02]  /*1740*/  IADD3.X R7, PT, PT, RZ, UR9, RZ, P1, !PT ;  /* 0x00000009ff077c10 */ /* 0x000fe40008ffe4ff */
[----:B--2---:R-:W-:Y:S02]  /*1750*/  ISETP.GT.U32.AND P0, PT, R9, 0xe, PT ;  /* 0x0000000e0900780c */ /* 0x004fe40003f04070 */
[----:B------:R-:W-:-:S04]  /*1760*/  SHF.R.S32.HI R11, RZ, R9, R0 ;  /* 0x00000009ff0b7219 */ /* 0x000fc80000011400 */
[----:B------:R-:W-:Y:S02]  /*1770*/  SEL R11, R2, R11, P0 ;  /* 0x0000000b020b7207 */ /* 0x000fe40000000000 */
        /* <DEDUP_REMOVED lines=10> */
[----:B-1----:R-:W-:-:S05]  /*1820*/  IMAD.HI.U32 R8, R5, UR8, R6 ;  /* 0x0000000805087c27 */ /* 0x002fca000f8e0006 */
[----:B------:R-:W-:-:S04]  /*1830*/  SHF.R.U32.HI R9, RZ, UR9, R8 ;  /* 0x00000009ff097c19 */ /* 0x000fc80008011608 */
[----:B------:R-:W-:-:S05]  /*1840*/  IADD3 R6, PT, PT, -R9, RZ, RZ ;  /* 0x000000ff09067210 */ /* 0x000fca0007ffe1ff */
[----:B0-----:R-:W-:-:S04]  /*1850*/  IMAD R6, R6, UR5, R5 ;  /* 0x0000000506067c24 */ /* 0x001fc8000f8e0205 */
[C---:B--2---:R-:W-:Y:S02]  /*1860*/  IMAD R7, R6.reuse, UR10, RZ ;  /* 0x0000000a06077c24 */ /* 0x044fe4000f8e02ff */
[----:B------:R-:W-:Y:S01]  /*1870*/  IMAD R6, R6, UR11, RZ ;  /* 0x0000000b06067c24 */ /* 0x000fe2000f8e02ff */
        /* <DEDUP_REMOVED lines=281> */
[----:B------:R-:W-:-:S03]  /*2a10*/  IMAD R6, R8, UR11, R6 ;  /* 0x0000000b08067c24 */ /* 0x000fc6000f8e0206 */
[----:B------:R-:W-:-:S05]  /*2a20*/  @P0 IADD3 R12, PT, PT, -R14, RZ, RZ ;  /* 0x000000ff0e0c0210 */ /* 0x000fca0007ffe1ff */
[----:B0-----:R-:W-:-:S04]  /*2a30*/  @P0 IMAD R12, R17, R12, R13 ;  /* 0x0000000c110c0224 */ /* 0x001fc800078e020d */
[C---:B-1----:R-:W-:Y:S02]  /*2a40*/  @P0 IMAD R7, R12.reuse, R10, R7 ;  /* 0x0000000a0c070224 */ /* 0x042fe400078e0207 */
[----:B------:R-:W-:-:S07]  /*2a50*/  @P0 IMAD R6, R12, R11, R6 ;  /* 0x0000000b0c060224 */ /* 0x000fce00078e0206 */
.L_x_2075:
[----:B------:R-:W0:Y:S02]  /*2a60*/  LDCU.128 UR8, c[0x0][0x580] ;  /* 0x0000b000ff0877ac */ /* 0x000e240008000c00 */
[----:B0-----:R-:W-:-:S04]  /*2a70*/  IADD3 R8, P0, PT, R6, UR10, RZ ;  /* 0x0000000a06087c10 */ /* 0x001fc8000ff1e0ff */
[----:B------:R-:W-:-:S06]  /*2a80*/  IADD3.X R9, PT, PT, RZ, UR11, RZ, P0, !PT ;  /* 0x0000000bff097c10 */ /* 0x000fcc00087fe4ff */
[----:B------:R-:W2:Y:S01]  /*2a90*/  LDG.E.U16 R9, desc[UR6][R8.64] ;  /* 0x0000000608097981 */ /* 0x000ea2000c1e1500 */
[----:B------:R-:W-:Y:S02]  /*2aa0*/  IADD3 R6, P1, PT, R7, UR8, RZ ;  /* 0x0000000807067c10 */ /* 0x000fe4000ff3e0ff */
[----:B------:R-:W-:-:S03]  /*2ab0*/  IADD3 R5, PT, PT, R5, 0x80, RZ ;  /* 0x0000008005057810 */ /* 0x000fc60007ffe0ff */
[----:B------:R-:W-:Y:S01]  /*2ac0*/  IMAD.X R7, RZ, RZ, UR9, P1 ;  /* 0x00000009ff077e24 */ /* 0x000fe200088e06ff */
[----:B--2---:R-:W-:Y:S02]  /*2ad0*/  ISETP.GT.U32.AND P0, PT, R9, 0xe, PT ;  /* 0x0000000e0900780c */ /* 0x004fe40003f04070 */
[----:B------:R-:W-:-:S04]  /*2ae0*/  SHF.R.S32.HI R11, RZ, R9, R0 ;  /* 0x00000009ff0b7219 */ /* 0x000fc80000011400 */
[----:B------:R-:W-:-:S05]  /*2af0*/  SEL R11, R2, R11, P0 ;  /* 0x0000000b020b7207 */ /* 0x000fca0000000000 */
[----:B------:R0:W-:Y:S02]  /*2b00*/  STG.E.U16 desc[UR6][R6.64], R11 ;  /* 0x0000000b06007986 */ /* 0x0001e4000c101506 */
.L_x_2072:
[----:B------:R-:W-:-:S13]  /*2b10*/  ISETP.GE.AND P0, PT, R5, UR4, PT ;  /* 0x0000000405007c0c */ /* 0x000fda000bf06270 */
[----:B------:R-:W-:Y:S05]  /*2b20*/  @P0 BREAK.RELIABLE B1 ;  /* 0x0000000000010942 */ /* 0x000fea0003800100 */
[----:B------:R-:W-:Y:S05]  /*2b30*/  @P0 BRA `(.L_x_2074) ;  /* 0x0000001000d80947 */ /* 0x000fea0003800000 */
[----:B------:R-:W-:Y:S05]  /*2b40*/  BSYNC.RELIABLE B1 ;  /* 0x0000000000017941 */ /* 0x000fea0003800100 */
.L_x_2071:
        /* <DEDUP_REMOVED lines=279> */
[----:B------:R-:W-:Y:S01]  /*3cc0*/  IMAD.MOV.U32 R8, RZ, RZ, RZ ;  /* 0x000000ffff087224 */ /* 0x000fe200078e00ff */
        /* <DEDUP_REMOVED lines=18> */
.L_x_2076:
        /* <DEDUP_REMOVED lines=9> */
[----:B------:R-:W-:-:S05]  /*3e80*/  SEL R11, R2, R11, P0 ;  /* 0x0000000b020b7207 */ /* 0x000fca0000000000 */
[----:B------:R1:W-:Y:S02]  /*3e90*/  STG.E.U16 desc[UR6][R6.64], R11 ;  /* 0x0000000b06007986 */ /* 0x0003e4000c101506 */
.L_x_2074:
[----:B------:R-:W-:Y:S05]  /*3ea0*/  BSYNC.RECONVERGENT B0 ;  /* 0x0000000000007941 */ /* 0x000fea0003800200 */
.L_x_2070:
[----:B------:R-:W-:Y:S05]  /*3eb0*/  WARPSYNC.ALL ;  /* 0x0000000000007948 */ /* 0x000fea0003800000 */
[----:B------:R-:W-:-:S13]  /*3ec0*/  ISETP.GE.AND P0, PT, R5, UR4, PT ;  /* 0x0000000405007c0c */ /* 0x000fda000bf06270 */
[----:B------:R-:W-:Y:S05]  /*3ed0*/  @P0 EXIT ;  /* 0x000000000000094d */ /* 0x000fea0003800000 */
[----:B------:R-:W2:Y:S01]  /*3ee0*/  LDCU.64 UR4, c[0x0][0x390] ;  /* 0x00007200ff0477ac */ /* 0x000ea20008000a00 */
[----:B01----:R-:W-:Y:S01]  /*3ef0*/  MOV R7, R5 ;  /* 0x0000000500077202 */ /* 0x003fe20000000f00 */
[----:B------:R-:W-:Y:S01]  /*3f00*/  IMAD.MOV.U32 R6, RZ, RZ, RZ ;  /* 0x000000ffff067224 */ /* 0x000fe200078e00ff */
[----:B------:R-:W-:Y:S01]  /*3f10*/  ISETP.NE.AND P0, PT, R4, RZ, PT ;  /* 0x000000ff0400720c */ /* 0x000fe20003f05270 */
[----:B------:R-:W0:Y:S01]  /*3f20*/  LDCU UR8, c[0x0][0x38c] ;  /* 0x00007180ff0877ac */ /* 0x000e220008000800 */
[----:B------:R-:W1:Y:S01]  /*3f30*/  LDCU.64 UR10, c[0x0][0x4b8] ;  /* 0x00009700ff0a77ac */ /* 0x000e620008000a00 */
[----:B--2---:R-:W-:-:S05]  /*3f40*/  IMAD.HI.U32 R6, R5, UR4, R6 ;  /* 0x0000000405067c27 */ /* 0x004fca000f8e0006 */
[----:B------:R-:W-:-:S04]  /*3f50*/  SHF.R.U32.HI R7, RZ, UR5, R6 ;  /* 0x00000005ff077c19 */ /* 0x000fc80008011606 */
[----:B------:R-:W-:-:S05]  /*3f60*/  IADD3 R8, PT, PT, -R7, RZ, RZ ;  /* 0x000000ff07087210 */ /* 0x000fca0007ffe1ff */
[----:B0-----:R-:W-:-:S04]  /*3f70*/  IMAD R4, R8, UR8, R5 ;  /* 0x0000000808047c24 */ /* 0x001fc8000f8e0205 */
[C---:B-1----:R-:W-:Y:S02]  /*3f80*/  IMAD R5, R4.reuse, UR10, RZ ;  /* 0x0000000a04057c24 */ /* 0x042fe4000f8e02ff */
        /* <DEDUP_REMOVED lines=277> */
[----:B------:R-:W3:Y:S01]  /*50e0*/  @P0 LDC.64 R8, c[0x0][0x578] ;  /* 0x00015e00ff080b82 */ /* 0x000ee20000000a00 */
[----:B--2---:R-:W-:-:S05]  /*50f0*/  @P0 IMAD.HI.U32 R6, R11, R14, R10 ;  /* 0x0000000e0b060227 */ /* 0x004fca00078e000a */
[----:B------:R-:W-:Y:S01]  /*5100*/  @P0 SHF.R.U32.HI R3, RZ, R15, R6 ;  /* 0x0000000fff030219 */ /* 0x000fe20000011606 */
[----:B------:R-:W-:-:S03]  /*5110*/  IMAD R6, R13, UR8, R7 ;  /* 0x000000080d067c24 */ /* 0x000fc6000f8e0207 */
[----:B------:R-:W-:Y:S01]  /*5120*/  @P0 IADD3 R3, PT, PT, -R3, RZ, RZ ;  /* 0x000000ff03030210 */ /* 0x000fe20007ffe1ff */
[C---:B-1----:R-:W-:Y:S02]  /*5130*/  IMAD R5, R6.reuse, UR4, R5 ;  /* 0x0000000406057c24 */ /* 0x042fe4000f8e0205 */
[----:B------:R-:W-:Y:S02]  /*5140*/  IMAD R4, R6, UR5, R4 ;  /* 0x0000000506047c24 */ /* 0x000fe4000f8e0204 */
[----:B0-----:R-:W-:-:S04]  /*5150*/  @P0 IMAD R10, R12, R3, R11 ;  /* 0x000000030c0a0224 */ /* 0x001fc800078e020b */
[C---:B---3--:R-:W-:Y:S02]  /*5160*/  @P0 IMAD R5, R10.reuse, R8, R5 ;  /* 0x000000080a050224 */ /* 0x048fe400078e0205 */
[----:B------:R-:W-:-:S07]  /*5170*/  @P0 IMAD R4, R10, R9, R4 ;  /* 0x000000090a040224 */ /* 0x000fce00078e0204 */
.L_x_2077:
[----:B------:R-:W0:Y:S02]  /*5180*/  LDCU.128 UR8, c[0x0][0x580] ;  /* 0x0000b000ff0877ac */ /* 0x000e240008000c00 */
[----:B0-----:R-:W-:-:S04]  /*5190*/  IADD3 R6, P0, PT, R4, UR10, RZ ;  /* 0x0000000a04067c10 */ /* 0x001fc8000ff1e0ff */
[----:B------:R-:W-:-:S06]  /*51a0*/  IADD3.X R7, PT, PT, RZ, UR11, RZ, P0, !PT ;  /* 0x0000000bff077c10 */ /* 0x000fcc00087fe4ff */
[----:B------:R-:W2:Y:S01]  /*51b0*/  LDG.E.U16 R7, desc[UR6][R6.64] ;  /* 0x0000000606077981 */ /* 0x000ea2000c1e1500 */
[----:B------:R-:W-:-:S04]  /*51c0*/  IADD3 R4, P1, PT, R5, UR8, RZ ;  /* 0x0000000805047c10 */ /* 0x000fc8000ff3e0ff */
[----:B------:R-:W-:Y:S02]  /*51d0*/  IADD3.X R5, PT, PT, RZ, UR9, RZ, P1, !PT ;  /* 0x00000009ff057c10 */ /* 0x000fe40008ffe4ff */
[----:B--2---:R-:W-:-:S13]  /*51e0*/  ISETP.GT.U32.AND P0, PT, R7, 0xe, PT ;  /* 0x0000000e0700780c */ /* 0x004fda0003f04070 */
[----:B------:R-:W-:-:S05]  /*51f0*/  @!P0 SHF.R.S32.HI R2, RZ, R7, R0 ;  /* 0x00000007ff028219 */ /* 0x000fca0000011400 */
[----:B------:R-:W-:Y:S01]  /*5200*/  STG.E.U16 desc[UR6][R4.64], R2 ;  /* 0x0000000204007986 */ /* 0x000fe2000c101506 */
[----:B------:R-:W-:Y:S05]  /*5210*/  EXIT ;  /* 0x000000000000794d */ /* 0x000fea0003800000 */
.L_x_2078:
        /* <DEDUP_REMOVED lines=14> */
.L_x_21050:


//--------------------- .text._ZN2at6native27unrolled_elementwise_kernelINS0_13AUnaryFunctorIsssZZZNS0_18rshift_kernel_cudaERNS_18TensorIteratorBaseEENKUlvE_clEvENKUlvE3_clEvEUlssE_EESt5arrayIPcLm2EELi4E23TrivialOffsetCalculatorILi1EjESD_NS0_6memory15LoadWithoutCastENSE_16StoreWithoutCastEEEviT_T0_T2_T3_T4_T5_ --------------------------
	.section	.text._ZN2at6native27unrolled_elementwise_kernelINS0_13AUnaryFunctorIsssZZZNS0_18rshift_kernel_cudaERNS_18TensorIteratorBaseEENKUlvE_clEvENKUlvE3_clEvEUlssE_EESt5arrayIPcLm2EELi4E23TrivialOffsetCalculatorILi1EjESD_NS0_6memory15LoadWithoutCastENSE_16StoreWithoutCastEEEviT_T0_T2_T3_T4_T5_,"ax",@progbits
	.align	128
        .global         _ZN2at6native27unrolled_elementwise_kernelINS0_13AUnaryFunctorIsssZZZNS0_18rshift_kernel_cudaERNS_18TensorIteratorBaseEENKUlvE_clEvENKUlvE3_clEvEUlssE_EESt5arrayIPcLm2EELi4E23TrivialOffsetCalculatorILi1EjESD_NS0_6memory15LoadWithoutCastENSE_16StoreWithoutCastEEEviT_T0_T2_T3_T4_T5_
        .type           _ZN2at6native27unrolled_elementwise_kernelINS0_13AUnaryFunctorIsssZZZNS0_18rshift_kernel_cudaERNS_18TensorIteratorBaseEENKUlvE_clEvENKUlvE3_clEvEUlssE_EESt5arrayIPcLm2EELi4E23TrivialOffsetCalculatorILi1EjESD_NS0_6memory15LoadWithoutCastENSE_16StoreWithoutCastEEEviT_T0_T2_T3_T4_T5_,@function
        .size           _ZN2at6native27unrolled_elementwise_kernelINS0_13AUnaryFunctorIsssZZZNS0_18rshift_kernel_cudaERNS_18TensorIteratorBaseEENKUlvE_clEvENKUlvE3_clEvEUlssE_EESt5arrayIPcLm2EELi4E23TrivialOffsetCalculatorILi1EjESD_NS0_6memory15LoadWithoutCastENSE_16StoreWithoutCastEEEviT_T0_T2_T3_T4_T5_,(.L_x_21051 - _ZN2at6native27unrolled_elementwise_kernelINS0_13AUnaryFunctorIsssZZZNS0_18rshift_kernel_cudaERNS_18TensorIteratorBaseEENKUlvE_clEvENKUlvE3_clEvEUlssE_EESt5arrayIPcLm2EELi4E23TrivialOffsetCalculatorILi1EjESD_NS0_6memory15LoadWithoutCastENSE_16StoreWithoutCastEEEviT_T0_T2_T3_T4_T5_)
        .other          _ZN2at6native27unrolled_elementwise_kernelINS0_13AUnaryFunctorIsssZZZNS0_18rshift_kernel_cudaERNS_18TensorIteratorBaseEENKUlvE_clEvENKUlvE3_clEvEUlssE_EESt5arrayIPcLm2EELi4E23TrivialOffsetCalculatorILi1EjESD_NS0_6memory15LoadWithoutCastENSE_16StoreWithoutCastEEEviT_T0_T2_T3_T4_T5_,@"STO_CUDA_ENTRY STV_DEFAULT"
_ZN2at6native27unrolled_elementwise_kernelINS0_13AUnaryFunctorIsssZZZNS0_18rshift_kernel_cudaERNS_18TensorIteratorBaseEENKUlvE_clEvENKUlvE3_clEvEUlssE_EESt5arrayIPcLm2EELi4E23TrivialOffsetCalculatorILi1EjESD_NS0_6memory15LoadWithoutCastENSE_16StoreWithoutCastEEEviT_T0_T2_T3_T4_T5_:
.text._ZN2at6native27unrolled_elementwise_kernelINS0_13AUnaryFunctorIsssZZZNS0_18rshift_kernel_cudaERNS_18TensorIteratorBaseEENKUlvE_clEvENKUlvE3_clEvEUlssE_EESt5arrayIPcLm2EELi4E23TrivialOffsetCalculatorILi1EjESD_NS0_6memory15LoadWithoutCastENSE_16StoreWithoutCastEEEviT_T0_T2_T3_T4_T5_:
        /* <DEDUP_REMOVED lines=18> */
[----:B0-----:R-:W-:-:S12]  /*0120*/  @!P0 IMAD.WIDE.U32 R8, R15, 0x2, R8 ;  /* 0x000000020f088825 */ /* 0x001fd800078e0008 */
[----:B------:R-:W-:Y:S01]  /*0130*/  @!P3 IMAD R19, R0, 0x200, R13 ;  /* 0x000002000013b824 */ /* 0x000fe200078e020d */
[----:B------:R-:W0:Y:S01]  /*0140*/  @!P3 LDC.64 R4, c[0x0][0x390] ;  /* 0x0000e400ff04bb82 */ /* 0x000e220000000a00 */
[----:B------:R-:W-:Y:S01]  /*0150*/  @!P3 VIADD R13, R13, 0x80 ;  /* 0x000000800d0db836 */ /* 0x000fe20000000000 */
[----:B------:R-:W-:Y:S01]  /*0160*/  PRMT R15, RZ, 0x7610, R15 ;  /* 0x00007610ff0f7816 */ /* 0x000fe2000000000f */
[----:B-1----:R-:W3:Y:S03]  /*0170*/  @!P0 LDG.E.U16 R14, desc[UR4][R8.64] ;  /* 0x00000004080e8981 */ /* 0x002ee6000c1e1500 */
[----:B------:R-:W-:-:S13]  /*0180*/  ISETP.GE.AND P2, PT, R13, R2, PT ;  /* 0x000000020d00720c */ /* 0x000fda0003f46270 */
[----:B------:R-:W1:Y:S01]  /*0190*/  @!P2 LDC.64 R10, c[0x0][0x390] ;  /* 0x0000e400ff0aab82 */ /* 0x000e620000000a00 */
[----:B------:R-:W-:Y:S02]  /*01a0*/  @!P2 IMAD R13, R0, 0x200, R13 ;  /* 0x00000200000da824 */ /* 0x000fe400078e020d */
[----:B--2---:R-:W-:-:S05]  /*01b0*/  @!P1 IMAD.WIDE.U32 R6, R17, 0x2, R6 ;  /* 0x0000000211069825 */ /* 0x004fca00078e0006 */
[----:B------:R-:W2:Y:S01]  /*01c0*/  @!P1 LDG.E.U16 R15, desc[UR4][R6.64] ;  /* 0x00000004060f9981 */ /* 0x000ea2000c1e1500 */
[----:B-1----:R-:W-:-:S04]  /*01d0*/  @!P2 IMAD.WIDE.U32 R10, R13, 0x2, R10 ;  /* 0x000000020d0aa825 */ /* 0x002fc800078e000a */
[----:B0-----:R-:W-:Y:S01]  /*01e0*/  @!P3 IMAD.WIDE.U32 R12, R19, 0x2, R4 ;  /* 0x00000002130cb825 */ /* 0x001fe200078e0004 */
[----:B------:R-:W4:Y:S01]  /*01f0*/  @!P2 LDG.E.U16 R16, desc[UR4][R10.64] ;  /* 0x000000040a10a981 */ /* 0x000f22000c1e1500 */
[----:B------:R-:W-:-:S06]  /*0200*/  PRMT R5, RZ, 0x7610, R5 ;  /* 0x00007610ff057816 */ /* 0x000fcc0000000005 */
[----:B------:R-:W5:Y:S01]  /*0210*/  @!P3 LDG.E.U16 R5, desc[UR4][R12.64] ;  /* 0x000000040c05b981 */ /* 0x000f62000c1e1500 */
[----:B------:R-:W0:Y:S01]  /*0220*/  LDC.U16 R4, c[0x0][0x386] ;  /* 0x0000e180ff047b82 */ /* 0x000e220000000400 */
[----:B------:R-:W-:Y:S01]  /*0230*/  ISETP.GE.AND P4, PT, R3, R2, PT ;  /* 0x000000020300720c */ /* 0x000fe20003f86270 */
[----:B------:R-:W-:Y:S04]  /*0240*/  BSSY.RECONVERGENT B0, `(.L_x_2079) ;  /* 0x0000028000007945 */ /* 0x000fe80003800200 */
[----:B------:R-:W-:Y:S01]  /*0250*/  BSSY.RELIABLE B1, `(.L_x_2080) ;  /* 0x0000020000017945 */ /* 0x000fe20003800100 */
[----:B0-----:R-:W-:-:S04]  /*0260*/  PRMT R17, R4, 0x9910, RZ ;  /* 0x0000991004117816 */ /* 0x001fc800000000ff */
[----:B------:R-:W-:Y:S02]  /*0270*/  SHF.R.S32.HI R4, RZ, 0xf, R17 ;  /* 0x0000000fff047819 */ /* 0x000fe40000011411 */
[----:B---3--:R-:W-:-:S04]  /*0280*/  LOP3.LUT R14, R14, 0xffff, RZ, 0xc0, !PT ;  /* 0x0000ffff0e0e7812 */ /* 0x008fc800078ec0ff */
[----:B------:R-:W-:Y:S02]  /*0290*/  ISETP.GT.U32.AND P0, PT, R14, 0xe, PT ;  /* 0x0000000e0e00780c */ /* 0x000fe40003f04070 */
[----:B--2---:R-:W-:-:S04]  /*02a0*/  LOP3.LUT R8, R15, 0xffff, RZ, 0xc0, !PT ;  /* 0x0000ffff0f087812 */ /* 0x004fc800078ec0ff */
[----:B------:R-:W-:Y:S02]  /*02b0*/  ISETP.GT.U32.AND P1, PT, R8, 0xe, PT ;  /* 0x0000000e0800780c */ /* 0x000fe40003f24070 */
[----:B------:R-:W-:Y:S02]  /*02c0*/  SHF.R.S32.HI R7, RZ, R8, R17 ;  /* 0x00000008ff077219 */ /* 0x000fe40000011411 */
[----:B----4-:R-:W-:-:S04]  /*02d0*/  LOP3.LUT R16, R16, 0xffff, RZ, 0xc0, !PT ;  /* 0x0000ffff10107812 */ /* 0x010fc800078ec0ff */
[----:B------:R-:W-:Y:S02]  /*02e0*/  ISETP.GT.U32.AND P3, PT, R16, 0xe, PT ;  /* 0x0000000e1000780c */ /* 0x000fe40003f64070 */
[----:B-----5:R-:W-:Y:S02]  /*02f0*/  LOP3.LUT R6, R5, 0xffff, RZ, 0xc0, !PT ;  /* 0x0000ffff05067812 */ /* 0x020fe400078ec0ff */
[--C-:B------:R-:W-:Y:S02]  /*0300*/  SHF.R.S32.HI R5, RZ, R14, R17.reuse ;  /* 0x0000000eff057219 */ /* 0x100fe40000011411 */
[----:B------:R-:W-:Y:S02]  /*0310*/  ISETP.GT.U32.AND P2, PT, R6, 0xe, PT ;  /* 0x0000000e0600780c */ /* 0x000fe40003f44070 */
[----:B------:R-:W-:Y:S02]  /*0320*/  SHF.R.S32.HI R9, RZ, R6, R17 ;  /* 0x00000006ff097219 */ /* 0x000fe40000011411 */
[----:B------:R-:W-:-:S02]  /*0330*/  SEL R5, R4, R5, P0 ;  /* 0x0000000504057207 */ /* 0x000fc40000000000 */
[C---:B------:R-:W-:Y:S02]  /*0340*/  SEL R11, R4.reuse, R7, P1 ;  /* 0x00000007040b7207 */ /* 0x040fe40000800000 */
[----:B------:R-:W-:Y:S02]  /*0350*/  SEL R9, R4, R9, P2 ;  /* 0x0000000904097207 */ /* 0x000fe40001000000 */
        /* <DEDUP_REMOVED lines=15> */
.L_x_2081:
[----:B------:R-:W-:Y:S05]  /*0450*/  BSYNC.RELIABLE B1 ;  /* 0x0000000000017941 */ /* 0x000fea0003800100 */
.L_x_2080:
[----:B------:R-:W-:-:S13]  /*0460*/  ISETP.GE.AND P0, PT, R3, R2, PT ;  /* 0x000000020300720c */ /* 0x000fda0003f06270 */
[----:B0-----:R-:W0:Y:S01]  /*0470*/  @!P0 LDC.64 R6, c[0x0][0x388] ;  /* 0x0000e200ff068b82 */ /* 0x001e220000000a00 */
[----:B------:R-:W-:Y:S02]  /*0480*/  @!P0 IMAD R5, R0, 0x200, R3 ;  /* 0x0000020000058824 */ /* 0x000fe400078e0203 */
[----:B------:R-:W-:Y:S02]  /*0490*/  @!P0 VIADD R3, R3, 0x80 ;  /* 0x0000008003038836 */ /* 0x000fe40000000000 */
[----:B0-----:R-:W-:-:S05]  /*04a0*/  @!P0 IMAD.WIDE.U32 R6, R5, 0x2, R6 ;  /* 0x0000000205068825 */ /* 0x001fca00078e0006 */
[----:B------:R1:W-:Y:S02]  /*04b0*/  @!P0 STG.E.U16 desc[UR4][R6.64], R9 ;  /* 0x0000000906008986 */ /* 0x0003e4000c101504 */
.L_x_2082:
[----:B------:R-:W-:Y:S05]  /*04c0*/  BSYNC.RECONVERGENT B0 ;  /* 0x0000000000007941 */ /* 0x000fea0003800200 */
.L_x_2079:
        /* <DEDUP_REMOVED lines=8> */
.L_x_2083:
        /* <DEDUP_REMOVED lines=11> */
.L_x_21051:


//--------------------- .text._ZN2at6native29vectorized_elementwise_kernelILi2ENS0_13AUnaryFunctorIsssZZZNS0_18rshift_kernel_cudaERNS_18TensorIteratorBaseEENKUlvE_clEvENKUlvE3_clEvEUlssE_EESt5arrayIPcLm2EEEEviT0_T1_ --------------------------
	.section	.text._ZN2at6native29vectorized_elementwise_kernelILi2ENS0_13AUnaryFunctorIsssZZZNS0_18rshift_kernel_cudaERNS_18TensorIteratorBaseEENKUlvE_clEvENKUlvE3_clEvEUlssE_EESt5arrayIPcLm2EEEEviT0_T1_,"ax",@progbits
	.align	128
        .global         _ZN2at6native29vectorized_elementwise_kernelILi2ENS0_13AUnaryFunctorIsssZZZNS0_18rshift_kernel_cudaERNS_18TensorIteratorBaseEENKUlvE_clEvENKUlvE3_clEvEUlssE_EESt5arrayIPcLm2EEEEviT0_T1_
        .type           _ZN2at6native29vectorized_elementwise_kernelILi2ENS0_13AUnaryFunctorIsssZZZNS0_18rshift_kernel_cudaERNS_18TensorIteratorBaseEENKUlvE_clEvENKUlvE3_clEvEUlssE_EESt5arrayIPcLm2EEEEviT0_T1_,@function
        .size           _ZN2at6native29vectorized_elementwise_kernelILi2ENS0_13AUnaryFunctorIsssZZZNS0_18rshift_kernel_cudaERNS_18TensorIteratorBaseEENKUlvE_clEvENKUlvE3_clEvEUlssE_EESt5arrayIPcLm2EEEEviT0_T1_,(.L_x_21052 - _ZN2at6native29vectorized_elementwise_kernelILi2ENS0_13AUnaryFunctorIsssZZZNS0_18rshift_kernel_cudaERNS_18TensorIteratorBaseEENKUlvE_clEvENKUlvE3_clEvEUlssE_EESt5arrayIPcLm2EEEEviT0_T1_)
        .other          _ZN2at6native29vectorized_elementwise_kernelILi2ENS0_13AUnaryFunctorIsssZZZNS0_18rshift_kernel_cudaERNS_18TensorIteratorBaseEENKUlvE_clEvENKUlvE3_clEvEUlssE_EESt5arrayIPcLm2EEEEviT0_T1_,@"STO_CUDA_ENTRY STV_DEFAULT"
_ZN2at6native29vectorized_elementwise_kernelILi2ENS0_13AUnaryFunctorIsssZZZNS0_18rshift_kernel_cudaERNS_18TensorIteratorBaseEENKUlvE_clEvENKUlvE3_clEvEUlssE_EESt5arrayIPcLm2EEEEviT0_T1_:
.text._ZN2at6native29vectorized_elementwise_kernelILi2ENS0_13AUnaryFunctorIsssZZZNS0_18rshift_kernel_cudaERNS_18TensorIteratorBaseEENKUlvE_clEvENKUlvE3_clEvEUlssE_EESt5arrayIPcLm2EEEEviT0_T1_:
        /* <DEDUP_REMOVED lines=21> */
[----:B------:R0:W2:Y:S07]  /*0150*/  @!P6 LDG.E.U16 R18, desc[UR4][R2.64] ;  /* 0x000000040212e981 */ /* 0x0000ae000c1e1500 */
        /* <DEDUP_REMOVED lines=9> */
[----:B0-----:R-:W0:Y:S01]  /*01f0*/  @!P2 LDC.64 R2, c[0x0][0x390] ;  /* 0x0000e400ff02ab82 */ /* 0x001e220000000a00 */
        /* <DEDUP_REMOVED lines=10> */
[----:B------:R-:W4:Y:S01]  /*02a0*/  @!P6 LDC.64 R4, c[0x0][0x390] ;  /* 0x0000e400ff04eb82 */ /* 0x000f220000000a00 */
[----:B------:R-:W-:Y:S02]  /*02b0*/  @!P6 IMAD.IADD R25, R0, 0x1, R25 ;  /* 0x000000010019e824 */ /* 0x000fe400078e0219 */
[----:B-1----:R-:W-:Y:S01]  /*02c0*/  @!P5 IMAD.WIDE.U32 R12, R20, 0x2, R12 ;  /* 0x00000002140cd825 */ /* 0x002fe200078e000c */
[----:B------:R-:W-:Y:S02]  /*02d0*/  PRMT R20, RZ, 0x7610, R20 ;  /* 0x00007610ff147816 */ /* 0x000fe40000000014 */
[----:B------:R-:W-:Y:S01]  /*02e0*/  PRMT R22, RZ, 0x7610, R22 ;  /* 0x00007610ff167816 */ /* 0x000fe20000000016 */
[----:B---3--:R-:W-:Y:S01]  /*02f0*/  @!P4 IMAD.WIDE.U32 R14, R29, 0x2, R14 ;  /* 0x000000021d0ec825 */ /* 0x008fe200078e000e */
[----:B------:R-:W-:Y:S02]  /*0300*/  PRMT R24, RZ, 0x7610, R24 ;  /* 0x00007610ff187816 */ /* 0x000fe40000000018 */
[----:B------:R1:W3:Y:S01]  /*0310*/  @!P5 LDG.E.U16 R20, desc[UR4][R12.64] ;  /* 0x000000040c14d981 */ /* 0x0002e2000c1e1500 */
[----:B0-----:R-:W-:Y:S01]  /*0320*/  @!P2 IMAD.WIDE.U32 R2, R23, 0x2, R2 ;  /* 0x000000021702a825 */ /* 0x001fe200078e0002 */
[----:B------:R-:W-:-:S02]  /*0330*/  PRMT R23, RZ, 0x7610, R23 ;  /* 0x00007610ff177816 */ /* 0x000fc40000000017 */
[----:B------:R0:W3:Y:S01]  /*0340*/  @!P4 LDG.E.U16 R22, desc[UR4][R14.64] ;  /* 0x000000040e16c981 */ /* 0x0000e2000c1e1500 */
[----:B-----5:R-:W-:-:S03]  /*0350*/  @!P1 IMAD.WIDE.U32 R6, R21, 0x2, R6 ;  /* 0x0000000215069825 */ /* 0x020fc600078e0006 */
[----:B------:R5:W3:Y:S01]  /*0360*/  @!P2 LDG.E.U16 R23, desc[UR4][R2.64] ;  /* 0x000000040217a981 */ /* 0x000ae2000c1e1500 */
[----:B----4-:R-:W-:Y:S01]  /*0370*/  @!P6 IMAD.WIDE.U32 R4, R25, 0x2, R4 ;  /* 0x000000021904e825 */ /* 0x010fe200078e0004 */
[----:B------:R-:W-:Y:S02]  /*0380*/  PRMT R25, RZ, 0x7610, R25 ;  /* 0x00007610ff197816 */ /* 0x000fe40000000019 */
[----:B-1----:R-:W-:Y:S01]  /*0390*/  PRMT R12, RZ, 0x7610, R12 ;  /* 0x00007610ff0c7816 */ /* 0x002fe2000000000c */
[----:B------:R-:W-:Y:S01]  /*03a0*/  @!P3 IMAD.WIDE.U32 R10, R27, 0x2, R10 ;  /* 0x000000021b0ab825 */ /* 0x000fe200078e000a */
[----:B------:R-:W-:Y:S02]  /*03b0*/  PRMT R13, RZ, 0x7610, R13 ;  /* 0x00007610ff0d7816 */ /* 0x000fe4000000000d */
[----:B------:R-:W4:Y:S01]  /*03c0*/  @!P6 LDG.E.U16 R25, desc[UR4][R4.64] ;  /* 0x000000040419e981 */ /* 0x000f22000c1e1500 */
[----:B0-----:R-:W-:-:S03]  /*03d0*/  @!P0 IMAD.WIDE.U32 R14, R19, 0x2, R8 ;  /* 0x00000002130e8825 */ /* 0x001fc600078e0008 */
[----:B------:R-:W4:Y:S04]  /*03e0*/  @!P1 LDG.E.U16 R12, desc[UR4][R6.64] ;  /* 0x00000004060c9981 */ /* 0x000f28000c1e1500 */
[----:B------:R0:W4:Y:S04]  /*03f0*/  @!P3 LDG.E.U16 R24, desc[UR4][R10.64] ;  /* 0x000000040a18b981 */ /* 0x000128000c1e1500 */
[----:B------:R-:W4:Y:S01]  /*0400*/  @!P0 LDG.E.U16 R13, desc[UR4][R14.64] ;  /* 0x000000040e0d8981 */ /* 0x000f22000c1e1500 */
[----:B------:R-:W1:Y:S01]  /*0410*/  LDC.U16 R8, c[0x0][0x386] ;  /* 0x0000e180ff087b82 */ /* 0x000e620000000400 */
[----:B------:R-:W-:Y:S01]  /*0420*/  ISETP.GE.U32.AND P0, PT, R17, R16, PT ;  /* 0x000000101100720c */ /* 0x000fe20003f06070 */
[----:B------:R-:W-:Y:S04]  /*0430*/  BSSY.RECONVERGENT B0, `(.L_x_2085) ;  /* 0x0000054000007945 */ /* 0x000fe80003800200 */
[----:B------:R-:W-:Y:S01]  /*0440*/  BSSY.RELIABLE B1, `(.L_x_2086) ;  /* 0x000004c000017945 */ /* 0x000fe20003800100 */
[----:B-1----:R-:W-:-:S04]  /*0450*/  PRMT R8, R8, 0x9910, RZ ;  /* 0x0000991008087816 */ /* 0x002fc800000000ff */
[----:B-----5:R-:W-:Y:S02]  /*0460*/  SHF.R.S32.HI R2, RZ, 0xf, R8 ;  /* 0x0000000fff027819 */ /* 0x020fe40000011408 */
[----:B--2---:R-:W-:-:S04]  /*0470*/  LOP3.LUT R3, R18, 0xffff, RZ, 0xc0, !PT ;  /* 0x0000ffff12037812 */ /* 0x004fc800078ec0ff */
[----:B------:R-:W-:Y:S02]  /*0480*/  ISETP.GT.U32.AND P1, PT, R3, 0xe, PT ;  /* 0x0000000e0300780c */ /* 0x000fe40003f24070 */
[----:B------:R-:W-:-:S04]  /*0490*/  SHF.R.S32.HI R3, RZ, R3, R8 ;  /* 0x00000003ff037219 */ /* 0x000fc80000011408 */
[----:B0-----:R-:W-:Y:S02]  /*04a0*/  SEL R10, R2, R3, P1 ;  /* 0x00000003020a7207 */ /* 0x001fe40000800000 */
[----:B---3--:R-:W-:Y:S02]  /*04b0*/  LOP3.LUT R9, R20, 0xffff, RZ, 0xc0, !PT ;  /* 0x0000ffff14097812 */ /* 0x008fe400078ec0ff */
[----:B------:R-:W-:Y:S02]  /*04c0*/  LOP3.LUT R5, R22, 0xffff, RZ, 0xc0, !PT ;  /* 0x0000ffff16057812 */ /* 0x000fe400078ec0ff */
[----:B------:R-:W-:Y:S02]  /*04d0*/  ISETP.GT.U32.AND P2, PT, R9, 0xe, PT ;  /* 0x0000000e0900780c */ /* 0x000fe40003f44070 */
[----:B------:R-:W-:Y:S02]  /*04e0*/  ISETP.GT.U32.AND P3, PT, R5, 0xe, PT ;  /* 0x0000000e0500780c */ /* 0x000fe40003f64070 */
[----:B------:R-:W-:-:S02]  /*04f0*/  SHF.R.S32.HI R5, RZ, R5, R8 ;  /* 0x00000005ff057219 */ /* 0x000fc40000011408 */
[----:B------:R-:W-:Y:S02]  /*0500*/  SHF.R.S32.HI R9, RZ, R9, R8 ;  /* 0x00000009ff097219 */ /* 0x000fe40000011408 */
[----:B----4-:R-:W-:-:S04]  /*0510*/  LOP3.LUT R25, R25, 0xffff, RZ, 0xc0, !PT ;  /* 0x0000ffff19197812 */ /* 0x010fc800078ec0ff */
[----:B------:R-:W-:Y:S02]  /*0520*/  ISETP.GT.U32.AND P5, PT, R25, 0xe, PT ;  /* 0x0000000e1900780c */ /* 0x000fe40003fa4070 */
[----:B------:R-:W-:Y:S02]  /*0530*/  LOP3.LUT R3, R12, 0xffff, RZ, 0xc0, !PT ;  /* 0x0000ffff0c037812 */ /* 0x000fe400078ec0ff */
[----:B------:R-:W-:Y:S02]  /*0540*/  LOP3.LUT R7, R24, 0xffff, RZ, 0xc0, !PT ;  /* 0x0000ffff18077812 */ /* 0x000fe400078ec0ff */
[----:B------:R-:W-:Y:S02]  /*0550*/  LOP3.LUT R23, R23, 0xffff, RZ, 0xc0, !PT ;  /* 0x0000ffff17177812 */ /* 0x000fe400078ec0ff */
[----:B------:R-:W-:Y:S02]  /*0560*/  LOP3.LUT R13, R13, 0xffff, RZ, 0xc0, !PT ;  /* 0x0000ffff0d0d7812 */ /* 0x000fe400078ec0ff */
[----:B------:R-:W-:-:S02]  /*0570*/  SEL R6, R2, R5, P3 ;  /* 0x0000000502067207 */ /* 0x000fc40001800000 */
[----:B------:R-:W-:Y:S02]  /*0580*/  ISETP.GT.U32.AND P3, PT, R3, 0xe, PT ;  /* 0x0000000e0300780c */ /* 0x000fe40003f64070 */
[----:B------:R-:W-:Y:S02]  /*0590*/  SEL R9, R2, R9, P2 ;  /* 0x0000000902097207 */ /* 0x000fe40001000000 */
[----:B------:R-:W-:Y:S02]  /*05a0*/  ISETP.GT.U32.AND P1, PT, R7, 0xe, PT ;  /* 0x0000000e0700780c */ /* 0x000fe40003f24070 */
[--C-:B------:R-:W-:Y:S02]  /*05b0*/  SHF.R.S32.HI R3, RZ, R3, R8.reuse ;  /* 0x00000003ff037219 */ /* 0x100fe40000011408 */
[----:B------:R-:W-:Y:S02]  /*05c0*/  SHF.R.S32.HI R7, RZ, R7, R8 ;  /* 0x00000007ff077219 */ /* 0x000fe40000011408 */
[----:B------:R-:W-:-:S02]  /*05d0*/  ISETP.GT.U32.AND P2, PT, R23, 0xe, PT ;  /* 0x0000000e1700780c */ /* 0x000fc40003f44070 */
[--C-:B------:R-:W-:Y:S02]  /*05e0*/  SHF.R.S32.HI R5, RZ, R23, R8.reuse ;  /* 0x00000017ff057219 */ /* 0x100fe40000011408 */
[----:B------:R-:W-:Y:S02]  /*05f0*/  ISETP.GT.U32.AND P4, PT, R13, 0xe, PT ;  /* 0x0000000e0d00780c */ /* 0x000fe40003f84070 */
[----:B------:R-:W-:Y:S02]  /*0600*/  SHF.R.S32.HI R11, RZ, R13, R8 ;  /* 0x0000000dff0b7219 */ /* 0x000fe40000011408 */
[C---:B------:R-:W-:Y:S02]  /*0610*/  SEL R4, R2.reuse, R3, P3 ;  /* 0x0000000302047207 */ /* 0x040fe40001800000 */
[C---:B------:R-:W-:Y:S02]  /*0620*/  SEL R7, R2.reuse, R7, P1 ;  /* 0x0000000702077207 */ /* 0x040fe40000800000 */
[----:B------:R-:W-:-:S02]  /*0630*/  SEL R5, R2, R5, P2 ;  /* 0x0000000502057207 */ /* 0x000fc40001000000 */
[----:B------:R-:W-:Y:S02]  /*0640*/  SEL R3, R2, R11, P4 ;  /* 0x0000000b02037207 */ /* 0x000fe40002000000 */
        /* <DEDUP_REMOVED lines=14> */
.L_x_2087:
[----:B------:R-:W-:-:S13]  /*0730*/  ISETP.GE.U32.AND P0, PT, R17, R16, PT ;  /* 0x000000101100720c */ /* 0x000fda0003f06070 */
[----:B------:R-:W-:Y:S05]  /*0740*/  @P0 BRA `(.L_x_2089) ;  /* 0x0000000000300947 */ /* 0x000fea0003800000 */
[----:B0-----:R-:W0:Y:S01]  /*0750*/  LDC.64 R8, c[0x0][0x388] ;  /* 0x0000e200ff087b82 */ /* 0x001e220000000a00 */
[----:B------:R-:W-:Y:S02]  /*0760*/  IMAD.IADD R11, R0, 0x1, R17 ;  /* 0x00000001000b7824 */ /* 0x000fe400078e0211 */
[----:B------:R-:W-:Y:S02]  /*0770*/  VIADD R17, R17, 0x80 ;  /* 0x0000008011117836 */ /* 0x000fe40000000000 */
[----:B0-----:R-:W-:-:S05]  /*0780*/  IMAD.WIDE.U32 R8, R11, 0x2, R8 ;  /* 0x000000020b087825 */ /* 0x001fca00078e0008 */
[----:B------:R1:W-:Y:S02]  /*0790*/  STG.E.U16 desc[UR4][R8.64], R6 ;  /* 0x0000000608007986 */ /* 0x0003e4000c101504 */
.L_x_2088:
[----:B------:R-:W-:-:S13]  /*07a0*/  ISETP.GE.U32.AND P0, PT, R17, R16, PT ;  /* 0x000000101100720c */ /* 0x000fda0003f06070 */
[----:B------:R-:W-:Y:S05]  /*07b0*/  @P0 BRA `(.L_x_2090) ;  /* 0x0000000000300947 */ /* 0x000fea0003800000 */
[----:B-1----:R-:W1:Y:S01]  /*07c0*/  LDC.64 R8, c[0x0][0x388] ;  /* 0x0000e200ff087b82 */ /* 0x002e620000000a00 */
[----:B------:R-:W-:Y:S02]  /*07d0*/  IMAD.IADD R11, R0, 0x1, R17 ;  /* 0x00000001000b7824 */ /* 0x000fe400078e0211 */
[----:B------:R-:W-:Y:S02]  /*07e0*/  VIADD R17, R17, 0x80 ;  /* 0x0000008011117836 */ /* 0x000fe40000000000 */
[----:B-1----:R-:W-:-:S05]  /*07f0*/  IMAD.WIDE.U32 R8, R11, 0x2, R8 ;  /* 0x000000020b087825 */ /* 0x002fca00078e0008 */
[----:B------:R1:W-:Y:S02]  /*0800*/  STG.E.U16 desc[UR4][R8.64], R7 ;  /* 0x0000000708007986 */ /* 0x0003e4000c101504 */
.L_x_2089:
[----:B------:R-:W-:-:S13]  /*0810*/  ISETP.GE.U32.AND P0, PT, R17, R16, PT ;  /* 0x000000101100720c */ /* 0x000fda0003f06070 */
[----:B------:R-:W-:Y:S05]  /*0820*/  @P0 BRA `(.L_x_2091) ;  /* 0x0000000000340947 */ /* 0x000fea0003800000 */
[----:B-1----:R-:W1:Y:S01]  /*0830*/  LDC.64 R6, c[0x0][0x388] ;  /* 0x0000e200ff067b82 */ /* 0x002e620000000a00 */
[----:B0-----:R-:W-:Y:S02]  /*0840*/  IMAD.IADD R9, R0, 0x1, R17 ;  /* 0x0000000100097824 */ /* 0x001fe400078e0211 */
[----:B------:R-:W-:Y:S02]  /*0850*/  VIADD R17, R17, 0x80 ;  /* 0x0000008011117836 */ /* 0x000fe40000000000 */
[----:B-1----:R-:W-:-:S05]  /*0860*/  IMAD.WIDE.U32 R6, R9, 0x2, R6 ;  /* 0x0000000209067825 */ /* 0x002fca00078e0006 */
[----:B------:R2:W-:Y:S02]  /*0870*/  STG.E.U16 desc[UR4][R6.64], R5 ;  /* 0x0000000506007986 */ /* 0x0005e4000c101504 */
.L_x_2090:
[----:B------:R-:W-:-:S13]  /*0880*/  ISETP.GE.U32.AND P0, PT, R17, R16, PT ;  /* 0x000000101100720c */ /* 0x000fda0003f06070 */
[----:B------:R-:W-:Y:S05]  /*0890*/  @P0 BREAK.RELIABLE B1 ;  /* 0x0000000000010942 */ /* 0x000fea0003800100 */
[----:B------:R-:W-:Y:S05]  /*08a0*/  @P0 BRA `(.L_x_2092) ;  /* 0x0000000000300947 */ /* 0x000fea0003800000 */
[----:B-12---:R-:W1:Y:S01]  /*08b0*/  LDC.64 R6, c[0x0][0x388] ;  /* 0x0000e200ff067b82 */ /* 0x006e620000000a00 */
[----:B------:R-:W-:Y:S02]  /*08c0*/  IMAD.IADD R5, R0, 0x1, R17 ;  /* 0x0000000100057824 */ /* 0x000fe400078e0211 */
[----:B------:R-:W-:Y:S02]  /*08d0*/  VIADD R17, R17, 0x80 ;  /* 0x0000008011117836 */ /* 0x000fe40000000000 */
[----:B-1----:R-:W-:-:S05]  /*08e0*/  IMAD.WIDE.U32 R6, R5, 0x2, R6 ;  /* 0x0000000205067825 */ /* 0x002fca00078e0006 */
[----:B------:R2:W-:Y:S02]  /*08f0*/  STG.E.U16 desc[UR4][R6.64], R4 ;  /* 0x0000000406007986 */ /* 0x0005e4000c101504 */
.L_x_2091:
[----:B------:R-:W-:Y:S05]  /*0900*/  BSYNC.RELIABLE B1 ;  /* 0x0000000000017941 */ /* 0x000fea0003800100 */
.L_x_2086:
[----:B------:R-:W-:-:S13]  /*0910*/  ISETP.GE.U32.AND P0, PT, R17, R16, PT ;  /* 0x000000101100720c */ /* 0x000fda0003f06070 */
[----:B--2---:R-:W2:Y:S01]  /*0920*/  @!P0 LDC.64 R4, c[0x0][0x388] ;  /* 0x0000e200ff048b82 */ /* 0x004ea20000000a00 */
[----:B-1----:R-:W-:Y:S02]  /*0930*/  @!P0 IMAD.IADD R7, R0, 0x1, R17 ;  /* 0x0000000100078824 */ /* 0x002fe400078e0211 */
[----:B------:R-:W-:Y:S02]  /*0940*/  @!P0 VIADD R17, R17, 0x80 ;  /* 0x0000008011118836 */ /* 0x000fe40000000000 */
[----:B--2---:R-:W-:-:S05]  /*0950*/  @!P0 IMAD.WIDE.U32 R4, R7, 0x2, R4 ;  /* 0x0000000207048825 */ /* 0x004fca00078e0004 */
[----:B------:R3:W-:Y:S02]  /*0960*/  @!P0 STG.E.U16 desc[UR4][R4.64], R3 ;  /* 0x0000000304008986 */ /* 0x0007e4000c101504 */
.L_x_2092:
[----:B------:R-:W-:Y:S05]  /*0970*/  BSYNC.RECONVERGENT B0 ;  /* 0x0000000000007941 */ /* 0x000fea0003800200 */
.L_x_2085:
[----:B------:R-:W-:Y:S05]  /*0980*/  WARPSYNC.ALL ;  /* 0x0000000000007948 */ /* 0x000fea0003800000 */
[----:B------:R-:W-:-:S13]  /*0990*/  ISETP.GE.U32.AND P0, PT, R17, R16, PT ;  /* 0x000000101100720c */ /* 0x000fda0003f06070 */
[----:B------:R-:W-:Y:S05]  /*09a0*/  @P0 EXIT ;  /* 0x000000000000094d */ /* 0x000fea0003800000 */
[----:B--23--:R-:W2:Y:S01]  /*09b0*/  LDC.64 R4, c[0x0][0x388] ;  /* 0x0000e200ff047b82 */ /* 0x00cea20000000a00 */
[----:B------:R-:W-:-:S04]  /*09c0*/  IMAD.IADD R17, R0, 0x1, R17 ;  /* 0x0000000100117824 */ /* 0x000fc800078e0211 */
[----:B--2---:R-:W-:-:S05]  /*09d0*/  IMAD.WIDE.U32 R4, R17, 0x2, R4 ;  /* 0x0000000211047825 */ /* 0x004fca00078e0004 */
[----:B------:R-:W-:Y:S01]  /*09e0*/  STG.E.U16 desc[UR4][R4.64], R2 ;  /* 0x0000000204007986 */ /* 0x000fe2000c101504 */
[----:B------:R-:W-:Y:S05]  /*09f0*/  EXIT ;  /* 0x000000000000794d */ /* 0x000fea0003800000 */
.L_x_2084:
[----:B------:R-:W0:Y:S01]  /*0a00*/  S2R R11, SR_TID.X ;  /* 0x00000000000b7919 */ /* 0x000e220000002100 */
[----:B------:R-:W1:Y:S02]  /*0a10*/  LDC.64 R2, c[0x0][0x390] ;  /* 0x0000e400ff027b82 */ /* 0x000e640000000a00 */
[----:B-1----:R-:W-:-:S04]  /*0a20*/  IMAD.WIDE.U32 R2, R0, 0x2, R2 ;  /* 0x0000000200027825 */ /* 0x002fc800078e0002 */
[----:B0-----:R-:W-:Y:S02]  /*0a30*/  IMAD.WIDE.U32 R6, R11, 0x4, R2 ;  /* 0x000000040b067825 */ /* 0x001fe400078e0002 */
[----:B------:R-:W0:Y:S03]  /*0a40*/  LDC.64 R2, c[0x0][0x388] ;  /* 0x0000e200ff027b82 */ /* 0x000e260000000a00 */
[----:B------:R-:W2:Y:S04]  /*0a50*/  LDG.E R5, desc[UR4][R6.64] ;  /* 0x0000000406057981 */ /* 0x000ea8000c1e1900 */
[----:B------:R-:W3:Y:S04]  /*0a60*/  LDG.E R10, desc[UR4][R6.64+0x600] ;  /* 0x00060004060a7981 */ /* 0x000ee8000c1e1900 */
[----:B------:R-:W4:Y:S04]  /*0a70*/  LDG.E R8, desc[UR4][R6.64+0x200] ;  /* 0x0002000406087981 */ /* 0x000f28000c1e1900 */
[----:B------:R1:W5:Y:S01]  /*0a80*/  LDG.E R9, desc[UR4][R6.64+0x400] ;  /* 0x0004000406097981 */ /* 0x000362000c1e1900 */
[----:B------:R-:W1:Y:S01]  /*0a90*/  LDC.U16 R4, c[0x0][0x386] ;  /* 0x0000e180ff047b82 */ /* 0x000e620000000400 */
[----:B0-----:R-:W-:-:S04]  /*0aa0*/  IMAD.WIDE.U32 R2, R0, 0x2, R2 ;  /* 0x0000000200027825 */ /* 0x001fc800078e0002 */
[----:B------:R-:W-:Y:S01]  /*0ab0*/  IMAD.WIDE.U32 R2, R11, 0x4, R2 ;  /* 0x000000040b027825 */ /* 0x000fe200078e0002 */
[----:B-1----:R-:W-:-:S04]  /*0ac0*/  PRMT R4, R4, 0x9910, RZ ;  /* 0x0000991004047816 */ /* 0x002fc800000000ff */
[----:B------:R-:W-:Y:S02]  /*0ad0*/  SHF.R.S32.HI R0, RZ, 0xf, R4 ;  /* 0x0000000fff007819 */ /* 0x000fe40000011404 */
[C---:B--2---:R-:W-:Y:S02]  /*0ae0*/  LOP3.LUT R11, R5.reuse, 0xffff, RZ, 0xc0, !PT ;  /* 0x0000ffff050b7812 */ /* 0x044fe400078ec0ff */
[----:B------:R-:W-:Y:S02]  /*0af0*/  PRMT R5, R5, 0x7732, RZ ;  /* 0x0000773205057816 */ /* 0x000fe400000000ff */
[----:B---3--:R-:W-:-:S04]  /*0b00*/  PRMT R23, R10, 0x7732, RZ ;  /* 0x000077320a177816 */ /* 0x008fc800000000ff */
[----:B------:R-:W-:Y:S01]  /*0b10*/  ISETP.GT.U32.AND P0, PT, R23, 0xe, PT ;  /* 0x0000000e1700780c */ /* 0x000fe20003f04070 */
[----:B------:R-:W-:Y:S01]  /*0b20*/  IMAD.MOV.U32 R7, RZ, RZ, R5 ;  /* 0x000000ffff077224 */ /* 0x000fe200078e0005 */
[C---:B----4-:R-:W-:Y:S02]  /*0b30*/  LOP3.LUT R13, R8.reuse, 0xffff, RZ, 0xc0, !PT ;  /* 0x0000ffff080d7812 */ /* 0x050fe400078ec0ff */
[----:B------:R-:W-:Y:S02]  /*0b40*/  PRMT R15, R8, 0x7732, RZ ;  /* 0x00007732080f7816 */ /* 0x000fe400000000ff */
[----:B-----5:R-:W-:Y:S02]  /*0b50*/  LOP3.LUT R17, R9, 0xffff, RZ, 0xc0, !PT ;  /* 0x0000ffff09117812 */ /* 0x020fe400078ec0ff */
[----:B------:R-:W-:Y:S02]  /*0b60*/  ISETP.GT.U32.AND P6, PT, R11, 0xe, PT ;  /* 0x0000000e0b00780c */ /* 0x000fe40003fc4070 */
[----:B------:R-:W-:-:S02]  /*0b70*/  SHF.R.S32.HI R5, RZ, R11, R4 ;  /* 0x0000000bff057219 */ /* 0x000fc40000011404 */
[----:B------:R-:W-:Y:S02]  /*0b80*/  PRMT R19, R9, 0x7732, RZ ;  /* 0x0000773209137816 */ /* 0x000fe400000000ff */
[----:B------:R-:W-:Y:S02]  /*0b90*/  LOP3.LUT R21, R10, 0xffff, RZ, 0xc0, !PT ;  /* 0x0000ffff0a157812 */ /* 0x000fe400078ec0ff */
[----:B------:R-:W-:Y:S02]  /*0ba0*/  ISETP.GT.U32.AND P5, PT, R13, 0xe, PT ;  /* 0x0000000e0d00780c */ /* 0x000fe40003fa4070 */
[--C-:B------:R-:W-:Y:S02]  /*0bb0*/  SHF.R.S32.HI R9, RZ, R13, R4.reuse ;  /* 0x0000000dff097219 */ /* 0x100fe40000011404 */
[----:B------:R-:W-:Y:S02]  /*0bc0*/  ISETP.GT.U32.AND P4, PT, R17, 0xe, PT ;  /* 0x0000000e1100780c */ /* 0x000fe40003f84070 */
[----:B------:R-:W-:-:S02]  /*0bd0*/  SHF.R.S32.HI R13, RZ, R17, R4 ;  /* 0x00000011ff0d7219 */ /* 0x000fc40000011404 */
[----:B------:R-:W-:Y:S02]  /*0be0*/  ISETP.GT.U32.AND P3, PT, R7, 0xe, PT ;  /* 0x0000000e0700780c */ /* 0x000fe40003f64070 */
[----:B------:R-:W-:Y:S02]  /*0bf0*/  ISETP.GT.U32.AND P2, PT, R15, 0xe, PT ;  /* 0x0000000e0f00780c */ /* 0x000fe40003f44070 */
[----:B------:R-:W-:Y:S02]  /*0c00*/  SEL R5, R0, R5, P6 ;  /* 0x0000000500057207 */ /* 0x000fe40003000000 */
[--C-:B------:R-:W-:Y:S02]  /*0c10*/  SHF.R.S32.HI R11, RZ, R15, R4.reuse ;  /* 0x0000000fff0b7219 */ /* 0x100fe40000011404 */
[----:B------:R-:W-:Y:S02]  /*0c20*/  ISETP.GT.U32.AND P1, PT, R21, 0xe, PT ;  /* 0x0000000e1500780c */ /* 0x000fe40003f24070 */
[----:B------:R-:W-:-:S02]  /*0c30*/  SHF.R.S32.HI R17, RZ, R21, R4 ;  /* 0x00000015ff117219 */ /* 0x000fc40000011404 */
[----:B------:R-:W-:Y:S02]  /*0c40*/  ISETP.GT.U32.AND P6, PT, R19, 0xe, PT ;  /* 0x0000000e1300780c */ /* 0x000fe40003fc4070 */
[--C-:B------:R-:W-:Y:S02]  /*0c50*/  SHF.R.S32.HI R7, RZ, R7, R4.reuse ;  /* 0x00000007ff077219 */ /* 0x100fe40000011404 */
[----:B------:R-:W-:Y:S02]  /*0c60*/  SHF.R.S32.HI R15, RZ, R19, R4 ;  /* 0x00000013ff0f7219 */ /* 0x000fe40000011404 */
[C---:B------:R-:W-:Y:S02]  /*0c70*/  SEL R9, R0.reuse, R9, P5 ;  /* 0x0000000900097207 */ /* 0x040fe40002800000 */
[C---:B------:R-:W-:Y:S02]  /*0c80*/  SEL R13, R0.reuse, R13, P4 ;  /* 0x0000000d000d7207 */ /* 0x040fe40002000000 */
[----:B------:R-:W-:-:S02]  /*0c90*/  SEL R6, R0, R7, P3 ;  /* 0x0000000700067207 */ /* 0x000fc40001800000 */
[C---:B------:R-:W-:Y:S02]  /*0ca0*/  SEL R8, R0.reuse, R11, P2 ;  /* 0x0000000b00087207 */ /* 0x040fe40001000000 */
[C---:B------:R-:W-:Y:S02]  /*0cb0*/  SEL R10, R0.reuse, R15, P6 ;  /* 0x0000000f000a7207 */ /* 0x040fe40003000000 */
[----:B------:R-:W-:Y:S02]  /*0cc0*/  SEL R17, R0, R17, P1 ;  /* 0x0000001100117207 */ /* 0x000fe40000800000 */
[----:B------:R-:W-:Y:S02]  /*0cd0*/  @!P0 SHF.R.S32.HI R0, RZ, R23, R4 ;  /* 0x00000017ff008219 */ /* 0x000fe40000011404 */
[----:B------:R-:W-:Y:S02]  /*0ce0*/  PRMT R5, R5, 0x5410, R6 ;  /* 0x0000541005057816 */ /* 0x000fe40000000006 */
[----:B------:R-:W-:-:S02]  /*0cf0*/  PRMT R9, R9, 0x5410, R8 ;  /* 0x0000541009097816 */ /* 0x000fc40000000008 */
[----:B------:R-:W-:Y:S02]  /*0d00*/  PRMT R13, R13, 0x5410, R10 ;  /* 0x000054100d0d7816 */ /* 0x000fe4000000000a */
[----:B------:R-:W-:Y:S01]  /*0d10*/  PRMT R17, R17, 0x5410, R0 ;  /* 0x0000541011117816 */ /* 0x000fe20000000000 */
[----:B------:R-:W-:Y:S04]  /*0d20*/  STG.E desc[UR4][R2.64], R5 ;  /* 0x0000000502007986 */ /* 0x000fe8000c101904 */
[----:B------:R-:W-:Y:S04]  /*0d30*/  STG.E desc[UR4][R2.64+0x200], R9 ;  /* 0x0002000902007986 */ /* 0x000fe8000c101904 */
[----:B------:R-:W-:Y:S04]  /*0d40*/  STG.E desc[UR4][R2.64+0x400], R13 ;  /* 0x0004000d02007986 */ /* 0x000fe8000c101904 */
[----:B------:R-:W-:Y:S01]  /*0d50*/  STG.E desc[UR4][R2.64+0x600], R17 ;  /* 0x0006001102007986 */ /* 0x000fe2000c101904 */
[----:B------:R-:W-:Y:S05]  /*0d60*/  EXIT ;  /* 0x000000000000794d */ /* 0x000fea0003800000 */
.L_x_2093:
        /* <DEDUP_REMOVED lines=9> */
.L_x_21052:


//--------------------- .text._ZN2at6native29vectorized_elementwise_kernelILi4ENS0_13AUnaryFunctorIsssZZZNS0_18rshift_kernel_cudaERNS_18TensorIteratorBaseEENKUlvE_clEvENKUlvE3_clEvEUlssE_EESt5arrayIPcLm2EEEEviT0_T1_ --------------------------
	.section	.text._ZN2at6native29vectorized_elementwise_kernelILi4ENS0_13AUnaryFunctorIsssZZZNS0_18rshift_kernel_cudaERNS_18TensorIteratorBaseEENKUlvE_clEvENKUlvE3_clEvEUlssE_EESt5arrayIPcLm2EEEEviT0_T1_,"ax",@progbits
	.align	128
        .global         _ZN2at6native29vectorized_elementwise_kernelILi4ENS0_13AUnaryFunctorIsssZZZNS0_18rshift_kernel_cudaERNS_18TensorIteratorBaseEENKUlvE_clEvENKUlvE3_clEvEUlssE_EESt5arrayIPcLm2EEEEviT0_T1_
        .type           _ZN2at6native29vectorized_elementwise_kernelILi4ENS0_13AUnaryFunctorIsssZZZNS0_18rshift_kernel_cudaERNS_18TensorIteratorBaseEENKUlvE_clEvENKUlvE3_clEvEUlssE_EESt5arrayIPcLm2EEEEviT0_T1_,@function
        .size           _ZN2at6native29vectorized_elementwise_kernelILi4ENS0_13AUnaryFunctorIsssZZZNS0_18rshift_kernel_cudaERNS_18TensorIteratorBaseEENKUlvE_clEvENKUlvE3_clEvEUlssE_EESt5arrayIPcLm2EEEEviT0_T1_,(.L_x_21053 - _ZN2at6native29vectorized_elementwise_kernelILi4ENS0_13AUnaryFunctorIsssZZZNS0_18rshift_kernel_cudaERNS_18TensorIteratorBaseEENKUlvE_clEvENKUlvE3_clEvEUlssE_EESt5arrayIPcLm2EEEEviT0_T1_)
        .other          _ZN2at6native29vectorized_elementwise_kernelILi4ENS0_13AUnaryFunctorIsssZZZNS0_18rshift_kernel_cudaERNS_18TensorIteratorBaseEENKUlvE_clEvENKUlvE3_clEvEUlssE_EESt5arrayIPcLm2EEEEviT0_T1_,@"STO_CUDA_ENTRY STV_DEFAULT"
_ZN2at6native29vectorized_elementwise_kernelILi4ENS0_13AUnaryFunctorIsssZZZNS0_18rshift_kernel_cudaERNS_18TensorIteratorBaseEENKUlvE_clEvENKUlvE3_clEvEUlssE_EESt5arrayIPcLm2EEEEviT0_T1_:
.text._ZN2at6native29vectorized_elementwise_kernelILi4ENS0_13AUnaryFunctorIsssZZZNS0_18rshift_kernel_cudaERNS_18TensorIteratorBaseEENKUlvE_clEvENKUlvE3_clEvEUlssE_EESt5arrayIPcLm2EEEEviT0_T1_:
        /* <DEDUP_REMOVED lines=115> */
.L_x_2097:
[----:B------:R-:W-:-:S13]  /*0730*/  ISETP.GE.U32.AND P0, PT, R17, R16, PT ;  /* 0x000000101100720c */ /* 0x000fda0003f06070 */
[----:B------:R-:W-:Y:S05]  /*0740*/  @P0 BRA `(.L_x_2099) ;  /* 0x0000000000300947 */ /* 0x000fea0003800000 */
[----:B0-----:R-:W0:Y:S01]  /*0750*/  LDC.64 R8, c[0x0][0x388] ;  /* 0x0000e200ff087b82 */ /* 0x001e220000000a00 */
[----:B------:R-:W-:Y:S02]  /*0760*/  IMAD.IADD R11, R0, 0x1, R17 ;  /* 0x00000001000b7824 */ /* 0x000fe400078e0211 */
[----:B------:R-:W-:Y:S02]  /*0770*/  VIADD R17, R17, 0x80 ;  /* 0x0000008011117836 */ /* 0x000fe40000000000 */
[----:B0-----:R-:W-:-:S05]  /*0780*/  IMAD.WIDE.U32 R8, R11, 0x2, R8 ;  /* 0x000000020b087825 */ /* 0x001fca00078e0008 */
[----:B------:R1:W-:Y:S02]  /*0790*/  STG.E.U16 desc[UR4][R8.64], R6 ;  /* 0x0000000608007986 */ /* 0x0003e4000c101504 */
.L_x_2098:
[----:B------:R-:W-:-:S13]  /*07a0*/  ISETP.GE.U32.AND P0, PT, R17, R16, PT ;  /* 0x000000101100720c */ /* 0x000fda0003f06070 */
[----:B------:R-:W-:Y:S05]  /*07b0*/  @P0 BRA `(.L_x_2100) ;  /* 0x0000000000300947 */ /* 0x000fea0003800000 */
[----:B-1----:R-:W1:Y:S01]  /*07c0*/  LDC.64 R8, c[0x0][0x388] ;  /* 0x0000e200ff087b82 */ /* 0x002e620000000a00 */
[----:B------:R-:W-:Y:S02]  /*07d0*/  IMAD.IADD R11, R0, 0x1, R17 ;  /* 0x00000001000b7824 */ /* 0x000fe400078e0211 */
[----:B------:R-:W-:Y:S02]  /*07e0*/  VIADD R17, R17, 0x80 ;  /* 0x0000008011117836 */ /* 0x000fe40000000000 */
[----:B-1----:R-:W-:-:S05]  /*07f0*/  IMAD.WIDE.U32 R8, R11, 0x2, R8 ;  /* 0x000000020b087825 */ /* 0x002fca00078e0008 */
[----:B------:R1:W-:Y:S02]  /*0800*/  STG.E.U16 desc[UR4][R8.64], R7 ;  /* 0x0000000708007986 */ /* 0x0003e4000c101504 */
.L_x_2099:
[----:B------:R-:W-:-:S13]  /*0810*/  ISETP.GE.U32.AND P0, PT, R17, R16, PT ;  /* 0x000000101100720c */ /* 0x000fda0003f06070 */
[----:B------:R-:W-:Y:S05]  /*0820*/  @P0 BRA `(.L_x_2101) ;  /* 0x0000000000340947 */ /* 0x000fea0003800000 */
[----:B-1----:R-:W1:Y:S01]  /*0830*/  LDC.64 R6, c[0x0][0x388] ;  /* 0x0000e200ff067b82 */ /* 0x002e620000000a00 */
[----:B0-----:R-:W-:Y:S02]  /*0840*/  IMAD.IADD R9, R0, 0x1, R17 ;  /* 0x0000000100097824 */ /* 0x001fe400078e0211 */
[----:B------:R-:W-:Y:S02]  /*0850*/  VIADD R17, R17, 0x80 ;  /* 0x0000008011117836 */ /* 0x000fe40000000000 */
[----:B-1----:R-:W-:-:S05]  /*0860*/  IMAD.WIDE.U32 R6, R9, 0x2, R6 ;  /* 0x0000000209067825 */ /* 0x002fca00078e0006 */
[----:B------:R2:W-:Y:S02]  /*0870*/  STG.E.U16 desc[UR4][R6.64], R5 ;  /* 0x0000000506007986 */ /* 0x0005e4000c101504 */
.L_x_2100:
        /* <DEDUP_REMOVED lines=8> */
.L_x_2101:
[----:B------:R-:W-:Y:S05]  /*0900*/  BSYNC.RELIABLE B1 ;  /* 0x0000000000017941 */ /* 0x000fea0003800100 */
.L_x_2096:
[----:B------:R-:W-:-:S13]  /*0910*/  ISETP.GE.U32.AND P0, PT, R17, R16, PT ;  /* 0x000000101100720c */ /* 0x000fda0003f06070 */
[----:B--2---:R-:W2:Y:S01]  /*0920*/  @!P0 LDC.64 R4, c[0x0][0x388] ;  /* 0x0000e200ff048b82 */ /* 0x004ea20000000a00 */
[----:B-1----:R-:W-:Y:S02]  /*0930*/  @!P0 IMAD.IADD R7, R0, 0x1, R17 ;  /* 0x0000000100078824 */ /* 0x002fe400078e0211 */
[----:B------:R-:W-:Y:S02]  /*0940*/  @!P0 VIADD R17, R17, 0x80 ;  /* 0x0000008011118836 */ /* 0x000fe40000000000 */
[----:B--2---:R-:W-:-:S05]  /*0950*/  @!P0 IMAD.WIDE.U32 R4, R7, 0x2, R4 ;  /* 0x0000000207048825 */ /* 0x004fca00078e0004 */
[----:B------:R3:W-:Y:S02]  /*0960*/  @!P0 STG.E.U16 desc[UR4][R4.64], R3 ;  /* 0x0000000304008986 */ /* 0x0007e4000c101504 */
.L_x_2102:
[----:B------:R-:W-:Y:S05]  /*0970*/  BSYNC.RECONVERGENT B0 ;  /* 0x0000000000007941 */ /* 0x000fea0003800200 */
.L_x_2095:
        /* <DEDUP_REMOVED lines=8> */
.L_x_2094:
[----:B------:R-:W0:Y:S01]  /*0a00*/  S2R R11, SR_TID.X ;  /* 0x00000000000b7919 */ /* 0x000e220000002100 */
[----:B------:R-:W1:Y:S02]  /*0a10*/  LDC.64 R2, c[0x0][0x390] ;  /* 0x0000e400ff027b82 */ /* 0x000e640000000a00 */
[----:B-1----:R-:W-:-:S04]  /*0a20*/  IMAD.WIDE.U32 R2, R0, 0x2, R2 ;  /* 0x0000000200027825 */ /* 0x002fc800078e0002 */
[----:B0-----:R-:W-:Y:S02]  /*0a30*/  IMAD.WIDE.U32 R8, R11, 0x8, R2 ;  /* 0x000000080b087825 */ /* 0x001fe400078e0002 */
[----:B------:R-:W0:Y:S03]  /*0a40*/  LDC.64 R2, c[0x0][0x388] ;  /* 0x0000e200ff027b82 */ /* 0x000e260000000a00 */
[----:B------:R-:W2:Y:S04]  /*0a50*/  LDG.E.64 R4, desc[UR4][R8.64+0x400] ;  /* 0x0004000408047981 */ /* 0x000ea8000c1e1b00 */
[----:B------:R-:W3:Y:S01]  /*0a60*/  LDG.E.64 R6, desc[UR4][R8.64] ;  /* 0x0000000408067981 */ /* 0x000ee2000c1e1b00 */
[----:B------:R-:W1:Y:S01]  /*0a70*/  LDC.U16 R10, c[0x0][0x386] ;  /* 0x0000e180ff0a7b82 */ /* 0x000e620000000400 */
[----:B0-----:R-:W-:Y:S01]  /*0a80*/  IMAD.WIDE.U32 R2, R0, 0x2, R2 ;  /* 0x0000000200027825 */ /* 0x001fe200078e0002 */
[----:B-1----:R-:W-:-:S03]  /*0a90*/  PRMT R10, R10, 0x9910, RZ ;  /* 0x000099100a0a7816 */ /* 0x002fc600000000ff */
[----:B------:R-:W-:Y:S01]  /*0aa0*/  IMAD.WIDE.U32 R2, R11, 0x8, R2 ;  /* 0x000000080b027825 */ /* 0x000fe200078e0002 */
[----:B--2---:R-:W-:Y:S02]  /*0ab0*/  PRMT R23, R5, 0x7732, RZ ;  /* 0x0000773205177816 */ /* 0x004fe400000000ff */
[C---:B---3--:R-:W-:Y:S02]  /*0ac0*/  LOP3.LUT R11, R6.reuse, 0xffff, RZ, 0xc0, !PT ;  /* 0x0000ffff060b7812 */ /* 0x048fe400078ec0ff */
[----:B------:R-:W-:Y:S01]  /*0ad0*/  PRMT R12, R6, 0x7732, RZ ;  /* 0x00007732060c7816 */ /* 0x000fe200000000ff */
[----:B------:R-:W-:Y:S01]  /*0ae0*/  IMAD.MOV.U32 R6, RZ, RZ, R10 ;  /* 0x000000ffff067224 */ /* 0x000fe200078e000a */
[----:B------:R-:W-:Y:S02]  /*0af0*/  ISETP.GT.U32.AND P0, PT, R23, 0xe, PT ;  /* 0x0000000e1700780c */ /* 0x000fe40003f04070 */
[C---:B------:R-:W-:Y:S02]  /*0b00*/  LOP3.LUT R13, R7.reuse, 0xffff, RZ, 0xc0, !PT ;  /* 0x0000ffff070d7812 */ /* 0x040fe400078ec0ff */
[----:B------:R-:W-:Y:S01]  /*0b10*/  PRMT R15, R7, 0x7732, RZ ;  /* 0x00007732070f7816 */ /* 0x000fe200000000ff */
[----:B------:R-:W-:Y:S01]  /*0b20*/  IMAD.MOV.U32 R7, RZ, RZ, R12 ;  /* 0x000000ffff077224 */ /* 0x000fe200078e000c */
[----:B------:R-:W-:-:S02]  /*0b30*/  LOP3.LUT R21, R5, 0xffff, RZ, 0xc0, !PT ;  /* 0x0000ffff05157812 */ /* 0x000fc400078ec0ff */
[C---:B------:R-:W-:Y:S02]  /*0b40*/  LOP3.LUT R17, R4.reuse, 0xffff, RZ, 0xc0, !PT ;  /* 0x0000ffff04117812 */ /* 0x040fe400078ec0ff */
[--C-:B------:R-:W-:Y:S02]  /*0b50*/  SHF.R.S32.HI R0, RZ, 0xf, R6.reuse ;  /* 0x0000000fff007819 */ /* 0x100fe40000011406 */
[----:B------:R-:W-:Y:S02]  /*0b60*/  ISETP.GT.U32.AND P6, PT, R11, 0xe, PT ;  /* 0x0000000e0b00780c */ /* 0x000fe40003fc4070 */
[----:B------:R-:W-:Y:S02]  /*0b70*/  SHF.R.S32.HI R5, RZ, R11, R6 ;  /* 0x0000000bff057219 */ /* 0x000fe40000011406 */
[----:B------:R-:W-:Y:S02]  /*0b80*/  PRMT R19, R4, 0x7732, RZ ;  /* 0x0000773204137816 */ /* 0x000fe400000000ff */
[----:B------:R-:W-:-:S02]  /*0b90*/  ISETP.GT.U32.AND P5, PT, R13, 0xe, PT ;  /* 0x0000000e0d00780c */ /* 0x000fc40003fa4070 */
[--C-:B------:R-:W-:Y:S02]  /*0ba0*/  SHF.R.S32.HI R9, RZ, R13, R6.reuse ;  /* 0x0000000dff097219 */ /* 0x100fe40000011406 */
[----:B------:R-:W-:Y:S02]  /*0bb0*/  ISETP.GT.U32.AND P4, PT, R17, 0xe, PT ;  /* 0x0000000e1100780c */ /* 0x000fe40003f84070 */
[----:B------:R-:W-:Y:S02]  /*0bc0*/  SHF.R.S32.HI R13, RZ, R17, R6 ;  /* 0x00000011ff0d7219 */ /* 0x000fe40000011406 */
[----:B------:R-:W-:Y:S02]  /*0bd0*/  ISETP.GT.U32.AND P3, PT, R7, 0xe, PT ;  /* 0x0000000e0700780c */ /* 0x000fe40003f64070 */
[----:B------:R-:W-:Y:S02]  /*0be0*/  ISETP.GT.U32.AND P2, PT, R15, 0xe, PT ;  /* 0x0000000e0f00780c */ /* 0x000fe40003f44070 */
[----:B------:R-:W-:-:S02]  /*0bf0*/  SEL R5, R0, R5, P6 ;  /* 0x0000000500057207 */ /* 0x000fc40003000000 */
[--C-:B------:R-:W-:Y:S02]  /*0c00*/  SHF.R.S32.HI R11, RZ, R15, R6.reuse ;  /* 0x0000000fff0b7219 */ /* 0x100fe40000011406 */
[----:B------:R-:W-:Y:S02]  /*0c10*/  ISETP.GT.U32.AND P1, PT, R21, 0xe, PT ;  /* 0x0000000e1500780c */ /* 0x000fe40003f24070 */
[--C-:B------:R-:W-:Y:S02]  /*0c20*/  SHF.R.S32.HI R17, RZ, R21, R6.reuse ;  /* 0x00000015ff117219 */ /* 0x100fe40000011406 */
[----:B------:R-:W-:Y:S02]  /*0c30*/  ISETP.GT.U32.AND P6, PT, R19, 0xe, PT ;  /* 0x0000000e1300780c */ /* 0x000fe40003fc4070 */
[--C-:B------:R-:W-:Y:S02]  /*0c40*/  SHF.R.S32.HI R7, RZ, R7, R6.reuse ;  /* 0x00000007ff077219 */ /* 0x100fe40000011406 */
[----:B------:R-:W-:-:S02]  /*0c50*/  SHF.R.S32.HI R15, RZ, R19, R6 ;  /* 0x00000013ff0f7219 */ /* 0x000fc40000011406 */
[C---:B------:R-:W-:Y:S02]  /*0c60*/  SEL R9, R0.reuse, R9, P5 ;  /* 0x0000000900097207 */ /* 0x040fe40002800000 */
[C---:B------:R-:W-:Y:S02]  /*0c70*/  SEL R13, R0.reuse, R13, P4 ;  /* 0x0000000d000d7207 */ /* 0x040fe40002000000 */
[C---:B------:R-:W-:Y:S02]  /*0c80*/  SEL R4, R0.reuse, R7, P3 ;  /* 0x0000000700047207 */ /* 0x040fe40001800000 */
[C---:B------:R-:W-:Y:S02]  /*0c90*/  SEL R8, R0.reuse, R11, P2 ;  /* 0x0000000b00087207 */ /* 0x040fe40001000000 */
[C---:B------:R-:W-:Y:S02]  /*0ca0*/  SEL R10, R0.reuse, R15, P6 ;  /* 0x0000000f000a7207 */ /* 0x040fe40003000000 */
[----:B------:R-:W-:-:S02]  /*0cb0*/  SEL R17, R0, R17, P1 ;  /* 0x0000001100117207 */ /* 0x000fc40000800000 */
        /* <DEDUP_REMOVED lines=8> */
.L_x_2103:
        /* <DEDUP_REMOVED lines=12> */
.L_x_21053:


//--------------------- .text._ZN2at6native29vectorized_elementwise_kernelILi8ENS0_13AUnaryFunctorIsssZZZNS0_18rshift_kernel_cudaERNS_18TensorIteratorBaseEENKUlvE_clEvENKUlvE3_clEvEUlssE_EESt5arrayIPcLm2EEEEviT0_T1_ --------------------------
	.section	.text._ZN2at6native29vectorized_elementwise_kernelILi8ENS0_13AUnaryFunctorIsssZZZNS0_18rshift_kernel_cudaERNS_18TensorIteratorBaseEENKUlvE_clEvENKUlvE3_clEvEUlssE_EESt5arrayIPcLm2EEEEviT0_T1_,"ax",@progbits
	.align	128
        .global         _ZN2at6native29vectorized_elementwise_kernelILi8ENS0_13AUnaryFunctorIsssZZZNS0_18rshift_kernel_cudaERNS_18TensorIteratorBaseEENKUlvE_clEvENKUlvE3_clEvEUlssE_EESt5arrayIPcLm2EEEEviT0_T1_
        .type           _ZN2at6native29vectorized_elementwise_kernelILi8ENS0_13AUnaryFunctorIsssZZZNS0_18rshift_kernel_cudaERNS_18TensorIteratorBaseEENKUlvE_clEvENKUlvE3_clEvEUlssE_EESt5arrayIPcLm2EEEEviT0_T1_,@function
        .size           _ZN2at6native29vectorized_elementwise_kernelILi8ENS0_13AUnaryFunctorIsssZZZNS0_18rshift_kernel_cudaERNS_18TensorIteratorBaseEENKUlvE_clEvENKUlvE3_clEvEUlssE_EESt5arrayIPcLm2EEEEviT0_T1_,(.L_x_21054 - _ZN2at6native29vectorized_elementwise_kernelILi8ENS0_13AUnaryFunctorIsssZZZNS0_18rshift_kernel_cudaERNS_18TensorIteratorBaseEENKUlvE_clEvENKUlvE3_clEvEUlssE_EESt5arrayIPcLm2EEEEviT0_T1_)
        .other          _ZN2at6native29vectorized_elementwise_kernelILi8ENS0_13AUnaryFunctorIsssZZZNS0_18rshift_kernel_cudaERNS_18TensorIteratorBaseEENKUlvE_clEvENKUlvE3_clEvEUlssE_EESt5arrayIPcLm2EEEEviT0_T1_,@"STO_CUDA_ENTRY STV_DEFAULT"
_ZN2at6native29vectorized_elementwise_kernelILi8ENS0_13AUnaryFunctorIsssZZZNS0_18rshift_kernel_cudaERNS_18TensorIteratorBaseEENKUlvE_clEvENKUlvE3_clEvEUlssE_EESt5arrayIPcLm2EEEEviT0_T1_:
.text._ZN2at6native29vectorized_elementwise_kernelILi8ENS0_13AUnaryFunctorIsssZZZNS0_18rshift_kernel_cudaERNS_18TensorIteratorBaseEENKUlvE_clEvENKUlvE3_clEvEUlssE_EESt5arrayIPcLm2EEEEviT0_T1_:
        /* <DEDUP_REMOVED lines=115> */
.L_x_2107:
[----:B------:R-:W-:-:S13]  /*0730*/  ISETP.GE.U32.AND P0, PT, R17, R16, PT ;  /* 0x000000101100720c */ /* 0x000fda0003f06070 */
[----:B------:R-:W-:Y:S05]  /*0740*/  @P0 BRA `(.L_x_2109) ;  /* 0x0000000000300947 */ /* 0x000fea0003800000 */
[----:B0-----:R-:W0:Y:S01]  /*0750*/  LDC.64 R8, c[0x0][0x388] ;  /* 0x0000e200ff087b82 */ /* 0x001e220000000a00 */
[----:B------:R-:W-:Y:S02]  /*0760*/  IMAD.IADD R11, R0, 0x1, R17 ;  /* 0x00000001000b7824 */ /* 0x000fe400078e0211 */
[----:B------:R-:W-:Y:S02]  /*0770*/  VIADD R17, R17, 0x80 ;  /* 0x0000008011117836 */ /* 0x000fe40000000000 */
[----:B0-----:R-:W-:-:S05]  /*0780*/  IMAD.WIDE.U32 R8, R11, 0x2, R8 ;  /* 0x000000020b087825 */ /* 0x001fca00078e0008 */
[----:B------:R1:W-:Y:S02]  /*0790*/  STG.E.U16 desc[UR4][R8.64], R6 ;  /* 0x0000000608007986 */ /* 0x0003e4000c101504 */
.L_x_2108:
[----:B------:R-:W-:-:S13]  /*07a0*/  ISETP.GE.U32.AND P0, PT, R17, R16, PT ;  /* 0x000000101100720c */ /* 0x000fda0003f06070 */
[----:B------:R-:W-:Y:S05]  /*07b0*/  @P0 BRA `(.L_x_2110) ;  /* 0x0000000000300947 */ /* 0x000fea0003800000 */
[----:B-1----:R-:W1:Y:S01]  /*07c0*/  LDC.64 R8, c[0x0][0x388] ;  /* 0x0000e200ff087b82 */ /* 0x002e620000000a00 */
[----:B------:R-:W-:Y:S02]  /*07d0*/  IMAD.IADD R11, R0, 0x1, R17 ;  /* 0x00000001000b7824 */ /* 0x000fe400078e0211 */
[----:B------:R-:W-:Y:S02]  /*07e0*/  VIADD R17, R17, 0x80 ;  /* 0x0000008011117836 */ /* 0x000fe40000000000 */
[----:B-1----:R-:W-:-:S05]  /*07f0*/  IMAD.WIDE.U32 R8, R11, 0x2, R8 ;  /* 0x000000020b087825 */ /* 0x002fca00078e0008 */
[----:B------:R1:W-:Y:S02]  /*0800*/  STG.E.U16 desc[UR4][R8.64], R7 ;  /* 0x0000000708007986 */ /* 0x0003e4000c101504 */
.L_x_2109:
[----:B------:R-:W-:-:S13]  /*0810*/  ISETP.GE.U32.AND P0, PT, R17, R16, PT ;  /* 0x000000101100720c */ /* 0x000fda0003f06070 */
[----:B------:R-:W-:Y:S05]  /*0820*/  @P0 BRA `(.L_x_2111) ;  /* 0x0000000000340947 */ /* 0x000fea0003800000 */
[----:B-1----:R-:W1:Y:S01]  /*0830*/  LDC.64 R6, c[0x0][0x388] ;  /* 0x0000e200ff067b82 */ /* 0x002e620000000a00 */
[----:B0-----:R-:W-:Y:S02]  /*0840*/  IMAD.IADD R9, R0, 0x1, R17 ;  /* 0x0000000100097824 */ /* 0x001fe400078e0211 */
[----:B------:R-:W-:Y:S02]  /*0850*/  VIADD R17, R17, 0x80 ;  /* 0x0000008011117836 */ /* 0x000fe40000000000 */
[----:B-1----:R-:W-:-:S05]  /*0860*/  IMAD.WIDE.U32 R6, R9, 0x2, R6 ;  /* 0x0000000209067825 */ /* 0x002fca00078e0006 */
[----:B------:R2:W-:Y:S02]  /*0870*/  STG.E.U16 desc[UR4][R6.64], R5 ;  /* 0x0000000506007986 */ /* 0x0005e4000c101504 */
.L_x_2110:
        /* <DEDUP_REMOVED lines=8> */
.L_x_2111:
[----:B------:R-:W-:Y:S05]  /*0900*/  BSYNC.RELIABLE B1 ;  /* 0x0000000000017941 */ /* 0x000fea0003800100 */
.L_x_2106:
[----:B------:R-:W-:-:S13]  /*0910*/  ISETP.GE.U32.AND P0, PT, R17, R16, PT ;  /* 0x000000101100720c */ /* 0x000fda0003f06070 */
[----:B--2---:R-:W2:Y:S01]  /*0920*/  @!P0 LDC.64 R4, c[0x0][0x388] ;  /* 0x0000e200ff048b82 */ /* 0x004ea20000000a00 */
[----:B-1----:R-:W-:Y:S02]  /*0930*/  @!P0 IMAD.IADD R7, R0, 0x1, R17 ;  /* 0x0000000100078824 */ /* 0x002fe400078e0211 */
[----:B------:R-:W-:Y:S02]  /*0940*/  @!P0 VIADD R17, R17, 0x80 ;  /* 0x0000008011118836 */ /* 0x000fe40000000000 */
[----:B--2---:R-:W-:-:S05]  /*0950*/  @!P0 IMAD.WIDE.U32 R4, R7, 0x2, R4 ;  /* 0x0000000207048825 */ /* 0x004fca00078e0004 */
[----:B------:R3:W-:Y:S02]  /*0960*/  @!P0 STG.E.U16 desc[UR4][R4.64], R3 ;  /* 0x0000000304008986 */ /* 0x0007e4000c101504 */
.L_x_2112:
[----:B------:R-:W-:Y:S05]  /*0970*/  BSYNC.RECONVERGENT B0 ;  /* 0x0000000000007941 */ /* 0x000fea0003800200 */
.L_x_2105:
        /* <DEDUP_REMOVED lines=8> */
.L_x_2104:
[----:B------:R-:W0:Y:S01]  /*0a00*/  S2R R5, SR_TID.X ;  /* 0x0000000000057919 */ /* 0x000e220000002100 */
[----:B------:R-:W1:Y:S02]  /*0a10*/  LDC.64 R2, c[0x0][0x390] ;  /* 0x0000e400ff027b82 */ /* 0x000e640000000a00 */
[----:B-1----:R-:W-:-:S04]  /*0a20*/  IMAD.WIDE.U32 R2, R0, 0x2, R2 ;  /* 0x0000000200027825 */ /* 0x002fc800078e0002 */
[----:B0-----:R-:W-:Y:S02]  /*0a30*/  IMAD.WIDE.U32 R8, R5, 0x10, R2 ;  /* 0x0000001005087825 */ /* 0x001fe400078e0002 */
[----:B------:R-:W0:Y:S04]  /*0a40*/  LDC.U16 R4, c[0x0][0x386] ;  /* 0x0000e180ff047b82 */ /* 0x000e280000000400 */
[----:B------:R-:W2:Y:S04]  /*0a50*/  LDG.E.128 R8, desc[UR4][R8.64] ;  /* 0x0000000408087981 */ /* 0x000ea8000c1e1d00 */
[----:B------:R-:W1:Y:S01]  /*0a60*/  LDC.64 R2, c[0x0][0x388] ;  /* 0x0000e200ff027b82 */ /* 0x000e620000000a00 */
[----:B0-----:R-:W-:-:S04]  /*0a70*/  PRMT R4, R4, 0x9910, RZ ;  /* 0x0000991004047816 */ /* 0x001fc800000000ff */
[----:B------:R-:W-:Y:S01]  /*0a80*/  SHF.R.S32.HI R7, RZ, 0xf, R4 ;  /* 0x0000000fff077819 */ /* 0x000fe20000011404 */
[----:B-1----:R-:W-:-:S04]  /*0a90*/  IMAD.WIDE.U32 R2, R0, 0x2, R2 ;  /* 0x0000000200027825 */ /* 0x002fc800078e0002 */
[----:B------:R-:W-:Y:S01]  /*0aa0*/  IMAD.WIDE.U32 R2, R5, 0x10, R2 ;  /* 0x0000001005027825 */ /* 0x000fe200078e0002 */
[----:B--2---:R-:W-:Y:S02]  /*0ab0*/  LOP3.LUT R15, R9, 0xffff, RZ, 0xc0, !PT ;  /* 0x0000ffff090f7812 */ /* 0x004fe400078ec0ff */
[----:B------:R-:W-:Y:S02]  /*0ac0*/  PRMT R14, R11, 0x7732, RZ ;  /* 0x000077320b0e7816 */ /* 0x000fe400000000ff */
[C---:B------:R-:W-:Y:S02]  /*0ad0*/  LOP3.LUT R13, R8.reuse, 0xffff, RZ, 0xc0, !PT ;  /* 0x0000ffff080d7812 */ /* 0x040fe400078ec0ff */
[----:B------:R-:W-:Y:S02]  /*0ae0*/  PRMT R6, R8, 0x7732, RZ ;  /* 0x0000773208067816 */ /* 0x000fe400000000ff */
[----:B------:R-:W-:Y:S02]  /*0af0*/  ISETP.GT.U32.AND P2, PT, R15, 0xe, PT ;  /* 0x0000000e0f00780c */ /* 0x000fe40003f44070 */
[----:B------:R-:W-:Y:S01]  /*0b00*/  SHF.R.S32.HI R8, RZ, R15, R4 ;  /* 0x0000000fff087219 */ /* 0x000fe20000011404 */
[----:B------:R-:W-:Y:S01]  /*0b10*/  IMAD.MOV.U32 R15, RZ, RZ, R14 ;  /* 0x000000ffff0f7224 */ /* 0x000fe200078e000e */
[----:B------:R-:W-:Y:S01]  /*0b20*/  PRMT R12, R9, 0x7732, RZ ;  /* 0x00007732090c7816 */ /* 0x000fe200000000ff */
[----:B------:R-:W-:Y:S01]  /*0b30*/  IMAD.MOV.U32 R9, RZ, RZ, R6 ;  /* 0x000000ffff097224 */ /* 0x000fe200078e0006 */
[----:B------:R-:W-:-:S02]  /*0b40*/  LOP3.LUT R17, R10, 0xffff, RZ, 0xc0, !PT ;  /* 0x0000ffff0a117812 */ /* 0x000fc400078ec0ff */
[----:B------:R-:W-:Y:S02]  /*0b50*/  PRMT R10, R10, 0x7732, RZ ;  /* 0x000077320a0a7816 */ /* 0x000fe400000000ff */
[----:B------:R-:W-:Y:S02]  /*0b60*/  ISETP.GT.U32.AND P4, PT, R15, 0xe, PT ;  /* 0x0000000e0f00780c */ /* 0x000fe40003f84070 */
[----:B------:R-:W-:Y:S01]  /*0b70*/  LOP3.LUT R19, R11, 0xffff, RZ, 0xc0, !PT ;  /* 0x0000ffff0b137812 */ /* 0x000fe200078ec0ff */
[----:B------:R-:W-:Y:S01]  /*0b80*/  IMAD.MOV.U32 R11, RZ, RZ, R12 ;  /* 0x000000ffff0b7224 */ /* 0x000fe200078e000c */
[----:B------:R-:W-:Y:S02]  /*0b90*/  ISETP.GT.U32.AND P1, PT, R13, 0xe, PT ;  /* 0x0000000e0d00780c */ /* 0x000fe40003f24070 */
[----:B------:R-:W-:Y:S01]  /*0ba0*/  SHF.R.S32.HI R0, RZ, R13, R4 ;  /* 0x0000000dff007219 */ /* 0x000fe20000011404 */
[----:B------:R-:W-:Y:S01]  /*0bb0*/  IMAD.MOV.U32 R13, RZ, RZ, R10 ;  /* 0x000000ffff0d7224 */ /* 0x000fe200078e000a */
[----:B------:R-:W-:-:S02]  /*0bc0*/  ISETP.GT.U32.AND P3, PT, R17, 0xe, PT ;  /* 0x0000000e1100780c */ /* 0x000fc40003f64070 */
[--C-:B------:R-:W-:Y:S02]  /*0bd0*/  SHF.R.S32.HI R12, RZ, R17, R4.reuse ;  /* 0x00000011ff0c7219 */ /* 0x100fe40000011404 */
[C---:B------:R-:W-:Y:S02]  /*0be0*/  SEL R0, R7.reuse, R0, P1 ;  /* 0x0000000007007207 */ /* 0x040fe40000800000 */
[C---:B------:R-:W-:Y:S02]  /*0bf0*/  SEL R8, R7.reuse, R8, P2 ;  /* 0x0000000807087207 */ /* 0x040fe40001000000 */
[----:B------:R-:W-:Y:S02]  /*0c00*/  SEL R12, R7, R12, P3 ;  /* 0x0000000c070c7207 */ /* 0x000fe40001800000 */
[----:B------:R-:W-:Y:S02]  /*0c10*/  ISETP.GT.U32.AND P0, PT, R19, 0xe, PT ;  /* 0x0000000e1300780c */ /* 0x000fe40003f04070 */
[----:B------:R-:W-:-:S02]  /*0c20*/  SHF.R.S32.HI R16, RZ, R19, R4 ;  /* 0x00000013ff107219 */ /* 0x000fc40000011404 */
[----:B------:R-:W-:Y:S02]  /*0c30*/  ISETP.GT.U32.AND P1, PT, R9, 0xe, PT ;  /* 0x0000000e0900780c */ /* 0x000fe40003f24070 */
[--C-:B------:R-:W-:Y:S02]  /*0c40*/  SHF.R.S32.HI R6, RZ, R9, R4.reuse ;  /* 0x00000009ff067219 */ /* 0x100fe40000011404 */
[----:B------:R-:W-:Y:S02]  /*0c50*/  ISETP.GT.U32.AND P2, PT, R11, 0xe, PT ;  /* 0x0000000e0b00780c */ /* 0x000fe40003f44070 */
[--C-:B------:R-:W-:Y:S02]  /*0c60*/  SHF.R.S32.HI R10, RZ, R11, R4.reuse ;  /* 0x0000000bff0a7219 */ /* 0x100fe40000011404 */
[----:B------:R-:W-:Y:S02]  /*0c70*/  ISETP.GT.U32.AND P3, PT, R13, 0xe, PT ;  /* 0x0000000e0d00780c */ /* 0x000fe40003f64070 */
[----:B------:R-:W-:-:S02]  /*0c80*/  SHF.R.S32.HI R14, RZ, R13, R4 ;  /* 0x0000000dff0e7219 */ /* 0x000fc40000011404 */
[C---:B------:R-:W-:Y:S02]  /*0c90*/  SEL R16, R7.reuse, R16, P0 ;  /* 0x0000001007107207 */ /* 0x040fe40000000000 */
[C---:B------:R-:W-:Y:S02]  /*0ca0*/  SEL R9, R7.reuse, R6, P1 ;  /* 0x0000000607097207 */ /* 0x040fe40000800000 */
[C---:B------:R-:W-:Y:S02]  /*0cb0*/  SEL R11, R7.reuse, R10, P2 ;  /* 0x0000000a070b7207 */ /* 0x040fe40001000000 */
[----:B------:R-:W-:Y:S02]  /*0cc0*/  SEL R13, R7, R14, P3 ;  /* 0x0000000e070d7207 */ /* 0x000fe40001800000 */
[----:B------:R-:W-:Y:S02]  /*0cd0*/  @!P4 SHF.R.S32.HI R7, RZ, R15, R4 ;  /* 0x0000000fff07c219 */ /* 0x000fe40000011404 */
[----:B------:R-:W-:-:S02]  /*0ce0*/  PRMT R4, R0, 0x5410, R9 ;  /* 0x0000541000047816 */ /* 0x000fc40000000009 */
[----:B------:R-:W-:Y:S02]  /*0cf0*/  PRMT R5, R8, 0x5410, R11 ;  /* 0x0000541008057816 */ /* 0x000fe4000000000b */
[----:B------:R-:W-:Y:S02]  /*0d00*/  PRMT R6, R12, 0x5410, R13 ;  /* 0x000054100c067816 */ /* 0x000fe4000000000d */
[----:B------:R-:W-:-:S05]  /*0d10*/  PRMT R7, R16, 0x5410, R7 ;  /* 0x0000541010077816 */ /* 0x000fca0000000007 */
[----:B------:R-:W-:Y:S01]  /*0d20*/  STG.E.128 desc[UR4][R2.64], R4 ;  /* 0x0000000402007986 */ /* 0x000fe2000c101d04 */
[----:B------:R-:W-:Y:S05]  /*0d30*/  EXIT ;  /* 0x000000000000794d */ /* 0x000fea0003800000 */
.L_x_2113:
        /* <DEDUP_REMOVED lines=12> */
.L_x_21054:


//--------------------- .text._ZN2at6native18elementwise_kernelILi128ELi4EZNS0_15gpu_kernel_implINS0_13BinaryFunctorIlllZZZNS0_18rshift_kernel_cudaERNS_18TensorIteratorBaseEENKUlvE_clEvENKUlvE2_clEvEUlllE_EEEEvS5_RKT_EUliE_EEviT1_ --------------------------
	.section	.text._ZN2at6native18elementwise_kernelILi128ELi4EZNS0_15gpu_kernel_implINS0_13BinaryFunctorIlllZZZNS0_18rshift_kernel_cudaERNS_18TensorIteratorBaseEENKUlvE_clEvENKUlvE2_clEvEUlllE_EEEEvS5_RKT_EUliE_EEviT1_,"ax",@progbits
	.align	128
        .global         _ZN2at6native18elementwise_kernelILi128ELi4EZNS0_15gpu_kernel_implINS0_13BinaryFunctorIlllZZZNS0_18rshift_kernel_cudaERNS_18TensorIteratorBaseEENKUlvE_clEvENKUlvE2_clEvEUlllE_EEEEvS5_RKT_EUliE_EEviT1_
        .type           _ZN2at6native18elementwise_kernelILi128ELi4EZNS0_15gpu_kernel_implINS0_13BinaryFunctorIlllZZZNS0_18rshift_kernel_cudaERNS_18TensorIteratorBaseEENKUlvE_clEvENKUlvE2_clEvEUlllE_EEEEvS5_RKT_EUliE_EEviT1_,@function
        .size           _ZN2at6native18elementwise_kernelILi128ELi4EZNS0_15gpu_kernel_implINS0_13BinaryFunctorIlllZZZNS0_18rshift_kernel_cudaERNS_18TensorIteratorBaseEENKUlvE_clEvENKUlvE2_clEvEUlllE_EEEEvS5_RKT_EUliE_EEviT1_,(.L_x_21055 - _ZN2at6native18elementwise_kernelILi128ELi4EZNS0_15gpu_kernel_implINS0_13BinaryFunctorIlllZZZNS0_18rshift_kernel_cudaERNS_18TensorIteratorBaseEENKUlvE_clEvENKUlvE2_clEvEUlllE_EEEEvS5_RKT_EUliE_EEviT1_)
        .other          _ZN2at6native18elementwise_kernelILi128ELi4EZNS0_15gpu_kernel_implINS0_13BinaryFunctorIlllZZZNS0_18rshift_kernel_cudaERNS_18TensorIteratorBaseEENKUlvE_clEvENKUlvE2_clEvEUlllE_EEEEvS5_RKT_EUliE_EEviT1_,@"STO_CUDA_ENTRY STV_DEFAULT"
_ZN2at6native18elementwise_kernelILi128ELi4EZNS0_15gpu_kernel_implINS0_13BinaryFunctorIlllZZZNS0_18rshift_kernel_cudaERNS_18TensorIteratorBaseEENKUlvE_clEvENKUlvE2_clEvEUlllE_EEEEvS5_RKT_EUliE_EEviT1_:
.text._ZN2at6native18elementwise_kernelILi128ELi4EZNS0_15gpu_kernel_implINS0_13BinaryFunctorIlllZZZNS0_18rshift_kernel_cudaERNS_18TensorIteratorBaseEENKUlvE_clEvENKUlvE2_clEvEUlllE_EEEEvS5_RKT_EUliE_EEviT1_:
        /* <DEDUP_REMOVED lines=24> */
[----:B------:R-:W-:Y:S01]  /*0180*/  HFMA2 R18, -RZ, RZ, 0, 0 ;  /* 0x00000000ff127431 */ /* 0x000fe200000001ff */
[----:B------:R-:W1:Y:S01]  /*0190*/  LDCU UR6, c[0x0][0x38c] ;  /* 0x00007180ff0677ac */ /* 0x000e620008000800 */
[----:B------:R-:W2:Y:S01]  /*01a0*/  LDCU.64 UR8, c[0x0][0x4b8] ;  /* 0x00009700ff0877ac */ /* 0x000ea20008000a00 */
[----:B------:R-:W-:Y:S02]  /*01b0*/  UISETP.NE.AND UP0, UPT, UR41, URZ, UPT ;  /* 0x000000ff2900728c */ /* 0x000fe4000bf05270 */
[----:B0-----:R-:W-:Y:S01]  /*01c0*/  IMAD.HI.U32 R2, R19, UR4, R18 ;  /* 0x0000000413027c27 */ /* 0x001fe2000f8e0012 */
[----:B------:R-:W0:Y:S04]  /*01d0*/  LDCU UR4, c[0x0][0x4c0] ;  /* 0x00009800ff0477ac */ /* 0x000e280008000800 */
[----:B------:R-:W-:-:S05]  /*01e0*/  SHF.R.U32.HI R3, RZ, UR5, R2 ;  /* 0x00000005ff037c19 */ /* 0x000fca0008011602 */
[----:B------:R-:W-:-:S04]  /*01f0*/  IMAD.MOV R22, RZ, RZ, -R3 ;  /* 0x000000ffff167224 */ /* 0x000fc800078e0a03 */
        /* <DEDUP_REMOVED lines=339> */
.L_x_2116:
        /* <DEDUP_REMOVED lines=14> */
[----:B------:R-:W2:Y:S02]  /*1810*/  LDG.E.S8 R16, desc[UR36][R2.64] ;  /* 0x0000002402107981 */ /* 0x000ea4000c1e1300 */
[----:B--2---:R-:W-:Y:S01]  /*1820*/  SHF.R.S32.HI R17, RZ, 0x1f, R16 ;  /* 0x0000001fff117819 */ /* 0x004fe20000011410 */
[----:B------:R-:W-:Y:S06]  /*1830*/  BRA `(.L_x_2122) ;  /* 0x0000000c004c7947 */ /* 0x000fec0003800000 */
.L_x_2120:
[----:B------:R0:W5:Y:S01]  /*1840*/  LDG.E.U8 R16, desc[UR36][R2.64] ;  /* 0x0000002402107981 */ /* 0x000162000c1e1100 */
[----:B------:R-:W-:Y:S01]  /*1850*/  IMAD.MOV.U32 R17, RZ, RZ, RZ ;  /* 0x000000ffff117224 */ /* 0x000fe200078e00ff */
[----:B------:R-:W-:Y:S06]  /*1860*/  BRA `(.L_x_2122) ;  /* 0x0000000c00407947 */ /* 0x000fec0003800000 */
.L_x_2119:
[----:B------:R-:W-:-:S09]  /*1870*/  UISETP.NE.AND UP0, UPT, UR4, 0x2, UPT ;  /* 0x000000020400788c */ /* 0x000fd2000bf05270 */
[----:B------:R-:W-:Y:S05]  /*1880*/  BRA.U !UP0, `(.L_x_2123) ;  /* 0x0000000108247547 */ /* 0x000fea000b800000 */
[----:B------:R-:W-:-:S09]  /*1890*/  UISETP.NE.AND UP0, UPT, UR4, 0x3, UPT ;  /* 0x000000030400788c */ /* 0x000fd2000bf05270 */
[----:B------:R-:W-:Y:S05]  /*18a0*/  BRA.U !UP0, `(.L_x_2124) ;  /* 0x0000000108107547 */ /* 0x000fea000b800000 */
[----:B------:R-:W-:-:S09]  /*18b0*/  UISETP.NE.AND UP0, UPT, UR4, 0x4, UPT ;  /* 0x000000040400788c */ /* 0x000fd2000bf05270 */
[----:B------:R-:W-:Y:S05]  /*18c0*/  BRA.U UP0, `(.L_x_2121) ;  /* 0x0000000900a47547 */ /* 0x000fea000b800000 */
[----:B------:R0:W5:Y:S01]  /*18d0*/  LDG.E.64 R16, desc[UR36][R2.64] ;  /* 0x0000002402107981 */ /* 0x000162000c1e1b00 */
[----:B------:R-:W-:Y:S05]  /*18e0*/  BRA `(.L_x_2122) ;  /* 0x0000000c00207947 */ /* 0x000fea0003800000 */
.L_x_2124:
[----:B------:R-:W2:Y:S02]  /*18f0*/  LDG.E R16, desc[UR36][R2.64] ;  /* 0x0000002402107981 */ /* 0x000ea4000c1e1900 */
[----:B--2---:R-:W-:Y:S01]  /*1900*/  SHF.R.S32.HI R17, RZ, 0x1f, R16 ;  /* 0x0000001fff117819 */ /* 0x004fe20000011410 */
[----:B------:R-:W-:Y:S06]  /*1910*/  BRA `(.L_x_2122) ;  /* 0x0000000c00147947 */ /* 0x000fec0003800000 */
.L_x_2123:
[----:B------:R-:W2:Y:S02]  /*1920*/  LDG.E.S16 R16, desc[UR36][R2.64] ;  /* 0x0000002402107981 */ /* 0x000ea4000c1e1700 */
[----:B--2---:R-:W-:Y:S01]  /*1930*/  SHF.R.S32.HI R17, RZ, 0x1f, R16 ;  /* 0x0000001fff117819 */ /* 0x004fe20000011410 */
[----:B------:R-:W-:Y:S06]  /*1940*/  BRA `(.L_x_2122) ;  /* 0x0000000c00087947 */ /* 0x000fec0003800000 */
.L_x_2118:
[----:B------:R-:W-:-:S09]  /*1950*/  UISETP.GT.AND UP0, UPT, UR4, 0x6, UPT ;  /* 0x000000060400788c */ /* 0x000fd2000bf04270 */
[----:B------:R-:W-:Y:S05]  /*1960*/  BRA.U UP0, `(.L_x_2125) ;  /* 0x00000001002c7547 */ /* 0x000fea000b800000 */
[----:B------:R-:W-:-:S09]  /*1970*/  UISETP.NE.AND UP0, UPT, UR4, 0x5, UPT ;  /* 0x000000050400788c */ /* 0x000fd2000bf05270 */
[----:B------:R-:W-:Y:S05]  /*1980*/  BRA.U !UP0, `(.L_x_2126) ;  /* 0x0000000108147547 */ /* 0x000fea000b800000 */
[----:B------:R-:W-:-:S09]  /*1990*/  UISETP.NE.AND UP0, UPT, UR4, 0x6, UPT ;  /* 0x000000060400788c */ /* 0x000fd2000bf05270 */
[----:B------:R-:W-:Y:S05]  /*19a0*/  BRA.U UP0, `(.L_x_2121) ;  /* 0x00000009006c7547 */ /* 0x000fea000b800000 */
[----:B------:R-:W2:Y:S02]  /*19b0*/  LDG.E R2, desc[UR36][R2.64] ;  /* 0x0000002402027981 */ /* 0x000ea4000c1e1900 */
[----:B--2---:R0:W1:Y:S01]  /*19c0*/  F2I.S64.TRUNC R16, R2 ;  /* 0x0000000200107311 */ /* 0x004062000020d900 */
[----:B------:R-:W-:Y:S05]  /*19d0*/  BRA `(.L_x_2122) ;  /* 0x0000000800e47947 */ /* 0x000fea0003800000 */
.L_x_2126:
[----:B------:R-:W2:Y:S02]  /*19e0*/  LDG.E.U16 R2, desc[UR36][R2.64] ;  /* 0x0000002402027981 */ /* 0x000ea4000c1e1500 */
[----:B--2---:R-:W-:-:S06]  /*19f0*/  HADD2.F32 R16, -RZ, R2.H0_H0 ;  /* 0x20000002ff107230 */ /* 0x004fcc0000004100 */
[----:B------:R-:W0:Y:S01]  /*1a00*/  F2I.S64.TRUNC R16, R16 ;  /* 0x0000001000107311 */ /* 0x000e22000020d900 */
[----:B------:R-:W-:Y:S05]  /*1a10*/  BRA `(.L_x_2122) ;  /* 0x0000000800d47947 */ /* 0x000fea0003800000 */
.L_x_2125:
[----:B------:R-:W-:-:S09]  /*1a20*/  UISETP.NE.AND UP0, UPT, UR4, 0x7, UPT ;  /* 0x000000070400788c */ /* 0x000fd2000bf05270 */
[----:B------:R-:W-:Y:S05]  /*1a30*/  BRA.U !UP0, `(.L_x_2127) ;  /* 0x00000001082c7547 */ /* 0x000fea000b800000 */
[----:B------:R-:W-:-:S09]  /*1a40*/  UISETP.NE.AND UP0, UPT, UR4, 0x8, UPT ;  /* 0x000000080400788c */ /* 0x000fd2000bf05270 */
[----:B------:R-:W-:Y:S05]  /*1a50*/  BRA.U !UP0, `(.L_x_2128) ;  /* 0x0000000108147547 */ /* 0x000fea000b800000 */
[----:B------:R-:W-:-:S09]  /*1a60*/  UISETP.NE.AND UP0, UPT, UR4, 0x9, UPT ;  /* 0x000000090400788c */ /* 0x000fd2000bf05270 */
[----:B------:R-:W-:Y:S05]  /*1a70*/  BRA.U UP0, `(.L_x_2121) ;  /* 0x0000000900387547 */ /* 0x000fea000b800000 */
[----:B------:R-:W2:Y:S02]  /*1a80*/  LDG.E R2, desc[UR36][R2.64] ;  /* 0x0000002402027981 */ /* 0x000ea4000c1e1900 */
[----:B--2---:R0:W1:Y:S01]  /*1a90*/  F2I.S64.TRUNC R16, R2 ;  /* 0x0000000200107311 */ /* 0x004062000020d900 */
[----:B------:R-:W-:Y:S05]  /*1aa0*/  BRA `(.L_x_2122) ;  /* 0x0000000800b07947 */ /* 0x000fea0003800000 */
.L_x_2128:
[----:B------:R-:W2:Y:S02]  /*1ab0*/  LDG.E.U16 R2, desc[UR36][R2.64] ;  /* 0x0000002402027981 */ /* 0x000ea4000c1e1500 */
[----:B--2---:R-:W-:-:S06]  /*1ac0*/  HADD2.F32 R16, -RZ, R2.H0_H0 ;  /* 0x20000002ff107230 */ /* 0x004fcc0000004100 */
[----:B------:R-:W0:Y:S01]  /*1ad0*/  F2I.S64.TRUNC R16, R16 ;  /* 0x0000001000107311 */ /* 0x000e22000020d900 */
[----:B------:R-:W-:Y:S05]  /*1ae0*/  BRA `(.L_x_2122) ;  /* 0x0000000800a07947 */ /* 0x000fea0003800000 */
.L_x_2127:
[----:B------:R-:W2:Y:S02]  /*1af0*/  LDG.E.64 R2, desc[UR36][R2.64] ;  /* 0x0000002402027981 */ /* 0x000ea4000c1e1b00 */
[----:B--2---:R0:W1:Y:S01]  /*1b00*/  F2I.S64.F64.TRUNC R16, R2 ;  /* 0x0000000200107311 */ /* 0x004062000030d900 */
[----:B------:R-:W-:Y:S05]  /*1b10*/  BRA `(.L_x_2122) ;  /* 0x0000000800947947 */ /* 0x000fea0003800000 */
.L_x_2117:
        /* <DEDUP_REMOVED lines=8> */
[----:B------:R-:W2:Y:S01]  /*1ba0*/  LDG.E.U8 R2, desc[UR36][R2.64] ;  /* 0x0000002402027981 */ /* 0x000ea2000c1e1100 */
[----:B------:R-:W-:Y:S02]  /*1bb0*/  MOV R17, RZ ;  /* 0x000000ff00117202 */ /* 0x000fe40000000f00 */
[----:B--2---:R-:W-:-:S04]  /*1bc0*/  ISETP.NE.AND P0, PT, R2, RZ, PT ;  /* 0x000000ff0200720c */ /* 0x004fc80003f05270 */
[----:B------:R-:W-:Y:S01]  /*1bd0*/  SEL R16, RZ, 0x1, !P0 ;  /* 0x00000001ff107807 */ /* 0x000fe20004000000 */
[----:B------:R-:W-:Y:S08]  /*1be0*/  BRA `(.L_x_2122) ;  /* 0x0000000800607947 */ /* 0x000ff00003800000 */
.L_x_2131:
[----:B------:R-:W2:Y:S02]  /*1bf0*/  LDG.E.64 R2, desc[UR36][R2.64] ;  /* 0x0000002402027981 */ /* 0x000ea4000c1e1b00 */
[----:B--2---:R0:W1:Y:S01]  /*1c00*/  F2I.S64.F64.TRUNC R16, R2 ;  /* 0x0000000200107311 */ /* 0x004062000030d900 */
[----:B------:R-:W-:Y:S05]  /*1c10*/  BRA `(.L_x_2122) ;  /* 0x0000000800547947 */ /* 0x000fea0003800000 */
.L_x_2130:
        /* <DEDUP_REMOVED lines=23> */
[----:B------:R-:W-:-:S04]  /*1d90*/  LOP3.LUT R5, R5, 0x80000000, R0, 0xf8, !PT ;  /* 0x8000000005057812 */ /* 0x000fc800078ef800 */
[----:B------:R0:W1:Y:S01]  /*1da0*/  F2I.S64.TRUNC R16, R5 ;  /* 0x0000000500107311 */ /* 0x000062000020d900 */
[----:B------:R-:W-:Y:S05]  /*1db0*/  BRA `(.L_x_2122) ;  /* 0x0000000400ec7947 */ /* 0x000fea0003800000 */
.L_x_2133:
        /* <DEDUP_REMOVED lines=10> */
[----:B------:R-:W-:-:S04]  /*1e60*/  LOP3.LUT R0, R0, 0x80000000, R5, 0xf8, !PT ;  /* 0x8000000000007812 */ /* 0x000fc800078ef805 */
[----:B------:R0:W1:Y:S01]  /*1e70*/  F2I.S64.TRUNC R16, R0 ;  /* 0x0000000000107311 */ /* 0x000062000020d900 */
[----:B------:R-:W-:Y:S05]  /*1e80*/  BRA `(.L_x_2122) ;  /* 0x0000000400b87947 */ /* 0x000fea0003800000 */
.L_x_2132:
[----:B------:R-:W2:Y:S02]  /*1e90*/  LDG.E.U16 R16, desc[UR36][R2.64] ;  /* 0x0000002402107981 */ /* 0x000ea4000c1e1500 */
[----:B--2---:R-:W-:-:S06]  /*1ea0*/  IMAD.U32 R16, R16, 0x10000, RZ ;  /* 0x0001000010107824 */ /* 0x004fcc00078e00ff */
[----:B------:R-:W0:Y:S01]  /*1eb0*/  F2I.S64.TRUNC R16, R16 ;  /* 0x0000001000107311 */ /* 0x000e22000020d900 */
[----:B------:R-:W-:Y:S05]  /*1ec0*/  BRA `(.L_x_2122) ;  /* 0x0000000400a87947 */ /* 0x000fea0003800000 */
.L_x_2129:
        /* <DEDUP_REMOVED lines=9> */
[----:B------:R-:W-:Y:S01]  /*1f60*/  IMAD.MOV.U32 R17, RZ, RZ, RZ ;  /* 0x000000ffff117224 */ /* 0x000fe200078e00ff */
[----:B------:R-:W-:Y:S06]  /*1f70*/  BRA `(.L_x_2122) ;  /* 0x00000004007c7947 */ /* 0x000fec0003800000 */
.L_x_2136:
        /* <DEDUP_REMOVED lines=21> */
.L_x_2140:
[----:B------:R-:W-:Y:S05]  /*20d0*/  BSYNC.RECONVERGENT B1 ;  /* 0x0000000000017941 */ /* 0x000fea0003800200 */
.L_x_2139:
[----:B------:R-:W-:Y:S02]  /*20e0*/  SHF.L.U32 R0, R0, 0x14, RZ ;  /* 0x0000001400007819 */ /* 0x000fe400000006ff */
[----:B------:R-:W-:-:S04]  /*20f0*/  LEA R2, R2, 0x3b800000, 0x17 ;  /* 0x3b80000002027811 */ /* 0x000fc800078eb8ff */
[----:B------:R-:W-:-:S07]  /*2100*/  LOP3.LUT R16, R2, R0, R7, 0xfe, !PT ;  /* 0x0000000002107212 */ /* 0x000fce00078efe07 */
.L_x_2138:
[----:B------:R-:W-:Y:S05]  /*2110*/  BSYNC.RECONVERGENT B0 ;  /* 0x0000000000007941 */ /* 0x000fea0003800200 */
.L_x_2137:
[----:B------:R-:W1:Y:S01]  /*2120*/  F2I.S64.TRUNC R16, R16 ;  /* 0x0000001000107311 */ /* 0x000e62000020d900 */
[----:B------:R-:W-:Y:S05]  /*2130*/  BRA `(.L_x_2122) ;  /* 0x00000004000c7947 */ /* 0x000fea0003800000 */
.L_x_2135:
        /* <DEDUP_REMOVED lines=21> */
.L_x_2144:
[----:B------:R-:W-:Y:S05]  /*2290*/  BSYNC.RECONVERGENT B1 ;  /* 0x0000000000017941 */ /* 0x000fea0003800200 */
.L_x_2143:
[----:B------:R-:W-:Y:S01]  /*22a0*/  IMAD.SHL.U32 R0, R0, 0x200000, RZ ;  /* 0x0020000000007824 */ /* 0x000fe200078e00ff */
[----:B------:R-:W-:-:S04]  /*22b0*/  LEA R2, R2, 0x37800000, 0x17 ;  /* 0x3780000002027811 */ /* 0x000fc800078eb8ff */
[----:B------:R-:W-:-:S07]  /*22c0*/  LOP3.LUT R16, R2, R0, R7, 0xfe, !PT ;  /* 0x0000000002107212 */ /* 0x000fce00078efe07 */
.L_x_2142:
[----:B------:R-:W-:Y:S05]  /*22d0*/  BSYNC.RECONVERGENT B0 ;  /* 0x0000000000007941 */ /* 0x000fea0003800200 */
.L_x_2141:
[----:B------:R-:W2:Y:S01]  /*22e0*/  F2I.S64.TRUNC R16, R16 ;  /* 0x0000001000107311 */ /* 0x000ea2000020d900 */
[----:B------:R-:W-:Y:S05]  /*22f0*/  BRA `(.L_x_2122) ;  /* 0x00000000009c7947 */ /* 0x000fea0003800000 */
.L_x_2134:
[----:B------:R-:W-:-:S09]  /*2300*/  UISETP.NE.AND UP0, UPT, UR4, 0x1c, UPT ;  /* 0x0000001c0400788c */ /* 0x000fd2000bf05270 */
[----:B------:R-:W-:Y:S05]  /*2310*/  BRA.U !UP0, `(.L_x_2145) ;  /* 0x00000001088c7547 */ /* 0x000fea000b800000 */
[----:B------:R-:W-:-:S09]  /*2320*/  UISETP.NE.AND UP0, UPT, UR4, 0x1d, UPT ;  /* 0x0000001d0400788c */ /* 0x000fd2000bf05270 */
[----:B------:R-:W-:Y:S05]  /*2330*/  BRA.U !UP0, `(.L_x_2146) ;  /* 0x00000001087c7547 */ /* 0x000fea000b800000 */
[----:B------:R-:W-:-:S09]  /*2340*/  UISETP.NE.AND UP0, UPT, UR4, 0x2c, UPT ;  /* 0x0000002c0400788c */ /* 0x000fd2000bf05270 */
[----:B------:R-:W-:Y:S05]  /*2350*/  BRA.U !UP0, `(.L_x_2147) ;  /* 0x0000000108487547 */ /* 0x000fea000b800000 */
.L_x_2121:
        /* <DEDUP_REMOVED lines=16> */
.L_x_2148:
[----:B------:R-:W-:Y:S01]  /*2460*/  CS2R R16, SRZ ;  /* 0x0000000000107805 */ /* 0x000fe2000001ff00 */
[----:B------:R-:W-:Y:S06]  /*2470*/  BRA `(.L_x_2122) ;  /* 0x00000000003c7947 */ /* 0x000fec0003800000 */
.L_x_2147:
        /* <DEDUP_REMOVED lines=8> */
.L_x_2150:
[----:B------:R-:W-:Y:S05]  /*2500*/  BSYNC.RECONVERGENT B0 ;  /* 0x0000000000007941 */ /* 0x000fea0003800200 */
.L_x_2149:
[----:B------:R-:W4:Y:S01]  /*2510*/  F2I.S64.TRUNC R16, R16 ;  /* 0x0000001000107311 */ /* 0x000f22000020d900 */
[----:B------:R-:W-:Y:S05]  /*2520*/  BRA `(.L_x_2122) ;  /* 0x0000000000107947 */ /* 0x000fea0003800000 */
.L_x_2146:
[----:B------:R0:W5:Y:S01]  /*2530*/  LDG.E.64 R16, desc[UR36][R2.64] ;  /* 0x0000002402107981 */ /* 0x000162000c1e1b00 */
[----:B------:R-:W-:Y:S05]  /*2540*/  BRA `(.L_x_2122) ;  /* 0x0000000000087947 */ /* 0x000fea0003800000 */
.L_x_2145:
[----:B------:R3:W5:Y:S01]  /*2550*/  LDG.E R16, desc[UR36][R2.64] ;  /* 0x0000002402107981 */ /* 0x000762000c1e1900 */
[----:B------:R-:W-:-:S07]  /*2560*/  IMAD.MOV.U32 R17, RZ, RZ, RZ ;  /* 0x000000ffff117224 */ /* 0x000fce00078e00ff */
.L_x_2122:
[----:B------:R-:W3:Y:S01]  /*2570*/  LDCU.64 UR6, c[0x0][0x5f8] ;  /* 0x0000bf00ff0677ac */ /* 0x000ee20008000a00 */
[----:B------:R-:W-:-:S04]  /*2580*/  UPRMT UR4, UR42, 0x9910, URZ ;  /* 0x000099102a047896 */ /* 0x000fc800080000ff */
[----:B------:R-:W-:Y:S01]  /*2590*/  UISETP.GT.AND UP0, UPT, UR4, 0x9, UPT ;  /* 0x000000090400788c */ /* 0x000fe2000bf04270 */
[----:B---3--:R-:W-:-:S05]  /*25a0*/  IADD3 R22, P0, PT, R22, UR6, RZ ;  /* 0x0000000616167c10 */ /* 0x008fca000ff1e0ff */
        /* <DEDUP_REMOVED lines=10> */
[----:B------:R-:W0:Y:S02]  /*2650*/  LDG.E.S8 R4, desc[UR36][R22.64] ;  /* 0x0000002416047981 */ /* 0x000e24000c1e1300 */
[----:B0-----:R-:W-:Y:S01]  /*2660*/  SHF.R.S32.HI R5, RZ, 0x1f, R4 ;  /* 0x0000001fff057819 */ /* 0x001fe20000011404 */
[----:B------:R-:W-:Y:S06]  /*2670*/  BRA `(.L_x_2156) ;  /* 0x0000000c004c7947 */ /* 0x000fec0003800000 */
.L_x_2154:
[----:B------:R3:W5:Y:S01]  /*2680*/  LDG.E.U8 R4, desc[UR36][R22.64] ;  /* 0x0000002416047981 */ /* 0x000762000c1e1100 */
[----:B0-----:R-:W-:Y:S01]  /*2690*/  HFMA2 R5, -RZ, RZ, 0, 0 ;  /* 0x00000000ff057431 */ /* 0x001fe200000001ff */
[----:B------:R-:W-:Y:S06]  /*26a0*/  BRA `(.L_x_2156) ;  /* 0x0000000c00407947 */ /* 0x000fec0003800000 */
.L_x_2153:
[----:B------:R-:W-:-:S09]  /*26b0*/  UISETP.NE.AND UP0, UPT, UR4, 0x2, UPT ;  /* 0x000000020400788c */ /* 0x000fd2000bf05270 */
[----:B------:R-:W-:Y:S05]  /*26c0*/  BRA.U !UP0, `(.L_x_2157) ;  /* 0x0000000108247547 */ /* 0x000fea000b800000 */
[----:B------:R-:W-:-:S09]  /*26d0*/  UISETP.NE.AND UP0, UPT, UR4, 0x3, UPT ;  /* 0x000000030400788c */ /* 0x000fd2000bf05270 */
[----:B------:R-:W-:Y:S05]  /*26e0*/  BRA.U !UP0, `(.L_x_2158) ;  /* 0x0000000108107547 */ /* 0x000fea000b800000 */
[----:B------:R-:W-:-:S09]  /*26f0*/  UISETP.NE.AND UP0, UPT, UR4, 0x4, UPT ;  /* 0x000000040400788c */ /* 0x000fd2000bf05270 */
[----:B------:R-:W-:Y:S05]  /*2700*/  BRA.U UP0, `(.L_x_2155) ;  /* 0x0000000900a47547 */ /* 0x000fea000b800000 */
[----:B0-----:R0:W5:Y:S01]  /*2710*/  LDG.E.64 R4, desc[UR36][R22.64] ;  /* 0x0000002416047981 */ /* 0x001162000c1e1b00 */
[----:B------:R-:W-:Y:S05]  /*2720*/  BRA `(.L_x_2156) ;  /* 0x0000000c00207947 */ /* 0x000fea0003800000 */
.L_x_2158:
[----:B------:R-:W0:Y:S02]  /*2730*/  LDG.E R4, desc[UR36][R22.64] ;  /* 0x0000002416047981 */ /* 0x000e24000c1e1900 */
[----:B0-----:R-:W-:Y:S01]  /*2740*/  SHF.R.S32.HI R5, RZ, 0x1f, R4 ;  /* 0x0000001fff057819 */ /* 0x001fe20000011404 */
[----:B------:R-:W-:Y:S06]  /*2750*/  BRA `(.L_x_2156) ;  /* 0x0000000c00147947 */ /* 0x000fec0003800000 */
.L_x_2157:
[----:B------:R-:W0:Y:S02]  /*2760*/  LDG.E.S16 R4, desc[UR36][R22.64] ;  /* 0x0000002416047981 */ /* 0x000e24000c1e1700 */
[----:B0-----:R-:W-:Y:S01]  /*2770*/  SHF.R.S32.HI R5, RZ, 0x1f, R4 ;  /* 0x0000001fff057819 */ /* 0x001fe20000011404 */
[----:B------:R-:W-:Y:S06]  /*2780*/  BRA `(.L_x_2156) ;  /* 0x0000000c00087947 */ /* 0x000fec0003800000 */
.L_x_2152:
[----:B------:R-:W-:-:S09]  /*2790*/  UISETP.GT.AND UP0, UPT, UR4, 0x6, UPT ;  /* 0x000000060400788c */ /* 0x000fd2000bf04270 */
[----:B------:R-:W-:Y:S05]  /*27a0*/  BRA.U UP0, `(.L_x_2159) ;  /* 0x00000001002c7547 */ /* 0x000fea000b800000 */
[----:B------:R-:W-:-:S09]  /*27b0*/  UISETP.NE.AND UP0, UPT, UR4, 0x5, UPT ;  /* 0x000000050400788c */ /* 0x000fd2000bf05270 */
[----:B------:R-:W-:Y:S05]  /*27c0*/  BRA.U !UP0, `(.L_x_2160) ;  /* 0x0000000108147547 */ /* 0x000fea000b800000 */
[----:B------:R-:W-:-:S09]  /*27d0*/  UISETP.NE.AND UP0, UPT, UR4, 0x6, UPT ;  /* 0x000000060400788c */ /* 0x000fd2000bf05270 */
[----:B------:R-:W-:Y:S05]  /*27e0*/  BRA.U UP0, `(.L_x_2155) ;  /* 0x00000009006c7547 */ /* 0x000fea000b800000 */
[----:B------:R-:W0:Y:S02]  /*27f0*/  LDG.E R4, desc[UR36][R22.64] ;  /* 0x0000002416047981 */ /* 0x000e24000c1e1900 */
[----:B0-----:R-:W0:Y:S01]  /*2800*/  F2I.S64.TRUNC R4, R4 ;  /* 0x0000000400047311 */ /* 0x001e22000020d900 */
[----:B------:R-:W-:Y:S05]  /*2810*/  BRA `(.L_x_2156) ;  /* 0x0000000800e47947 */ /* 0x000fea0003800000 */
.L_x_2160:
[----:B------:R-:W3:Y:S02]  /*2820*/  LDG.E.U16 R22, desc[UR36][R22.64] ;  /* 0x0000002416167981 */ /* 0x000ee4000c1e1500 */
[----:B---3--:R-:W-:-:S06]  /*2830*/  HADD2.F32 R4, -RZ, R22.H0_H0 ;  /* 0x20000016ff047230 */ /* 0x008fcc0000004100 */
[----:B0-----:R-:W0:Y:S01]  /*2840*/  F2I.S64.TRUNC R4, R4 ;  /* 0x0000000400047311 */ /* 0x001e22000020d900 */
[----:B------:R-:W-:Y:S05]  /*2850*/  BRA `(.L_x_2156) ;  /* 0x0000000800d47947 */ /* 0x000fea0003800000 */
.L_x_2159:
[----:B------:R-:W-:-:S09]  /*2860*/  UISETP.NE.AND UP0, UPT, UR4, 0x7, UPT ;  /* 0x000000070400788c */ /* 0x000fd2000bf05270 */
[----:B------:R-:W-:Y:S05]  /*2870*/  BRA.U !UP0, `(.L_x_2161) ;  /* 0x00000001082c7547 */ /* 0x000fea000b800000 */
[----:B------:R-:W-:-:S09]  /*2880*/  UISETP.NE.AND UP0, UPT, UR4, 0x8, UPT ;  /* 0x000000080400788c */ /* 0x000fd2000bf05270 */
[----:B------:R-:W-:Y:S05]  /*2890*/  BRA.U !UP0, `(.L_x_2162) ;  /* 0x0000000108147547 */ /* 0x000fea000b800000 */
[----:B------:R-:W-:-:S09]  /*28a0*/  UISETP.NE.AND UP0, UPT, UR4, 0x9, UPT ;  /* 0x000000090400788c */ /* 0x000fd2000bf05270 */
[----:B------:R-:W-:Y:S05]  /*28b0*/  BRA.U UP0, `(.L_x_2155) ;  /* 0x0000000900387547 */ /* 0x000fea000b800000 */
[----:B------:R-:W0:Y:S02]  /*28c0*/  LDG.E R4, desc[UR36][R22.64] ;  /* 0x0000002416047981 */ /* 0x000e24000c1e1900 */
[----:B0-----:R-:W0:Y:S01]  /*28d0*/  F2I.S64.TRUNC R4, R4 ;  /* 0x0000000400047311 */ /* 0x001e22000020d900 */
[----:B------:R-:W-:Y:S05]  /*28e0*/  BRA `(.L_x_2156) ;  /* 0x0000000800b07947 */ /* 0x000fea0003800000 */
.L_x_2162:
[----:B------:R-:W3:Y:S02]  /*28f0*/  LDG.E.U16 R22, desc[UR36][R22.64] ;  /* 0x0000002416167981 */ /* 0x000ee4000c1e1500 */
[----:B---3--:R-:W-:-:S06]  /*2900*/  HADD2.F32 R4, -RZ, R22.H0_H0 ;  /* 0x20000016ff047230 */ /* 0x008fcc0000004100 */
[----:B0-----:R-:W0:Y:S01]  /*2910*/  F2I.S64.TRUNC R4, R4 ;  /* 0x0000000400047311 */ /* 0x001e22000020d900 */
[----:B------:R-:W-:Y:S05]  /*2920*/  BRA `(.L_x_2156) ;  /* 0x0000000800a07947 */ /* 0x000fea0003800000 */
.L_x_2161:
[----:B0-----:R-:W3:Y:S02]  /*2930*/  LDG.E.64 R4, desc[UR36][R22.64] ;  /* 0x0000002416047981 */ /* 0x001ee4000c1e1b00 */
[----:B---3--:R-:W0:Y:S01]  /*2940*/  F2I.S64.F64.TRUNC R4, R4 ;  /* 0x0000000400047311 */ /* 0x008e22000030d900 */
[----:B------:R-:W-:Y:S05]  /*2950*/  BRA `(.L_x_2156) ;  /* 0x0000000800947947 */ /* 0x000fea0003800000 */
.L_x_2151:
        /* <DEDUP_REMOVED lines=8> */
[----:B------:R-:W3:Y:S01]  /*29e0*/  LDG.E.U8 R22, desc[UR36][R22.64] ;  /* 0x0000002416167981 */ /* 0x000ee2000c1e1100 */
[----:B0-----:R-:W-:Y:S01]  /*29f0*/  IMAD.MOV.U32 R5, RZ, RZ, RZ ;  /* 0x000000ffff057224 */ /* 0x001fe200078e00ff */
[----:B---3--:R-:W-:-:S04]  /*2a00*/  ISETP.NE.AND P0, PT, R22, RZ, PT ;  /* 0x000000ff1600720c */ /* 0x008fc80003f05270 */
[----:B------:R-:W-:Y:S01]  /*2a10*/  SEL R4, RZ, 0x1, !P0 ;  /* 0x00000001ff047807 */ /* 0x000fe20004000000 */
[----:B------:R-:W-:Y:S08]  /*2a20*/  BRA `(.L_x_2156) ;  /* 0x0000000800607947 */ /* 0x000ff00003800000 */
.L_x_2165:
[----:B0-----:R-:W3:Y:S02]  /*2a30*/  LDG.E.64 R4, desc[UR36][R22.64] ;  /* 0x0000002416047981 */ /* 0x001ee4000c1e1b00 */
[----:B---3--:R-:W0:Y:S01]  /*2a40*/  F2I.S64.F64.TRUNC R4, R4 ;  /* 0x0000000400047311 */ /* 0x008e22000030d900 */
[----:B------:R-:W-:Y:S05]  /*2a50*/  BRA `(.L_x_2156) ;  /* 0x0000000800547947 */ /* 0x000fea0003800000 */
.L_x_2164:
[----:B------:R-:W-:-:S09]  /*2a60*/  UISETP.NE.AND UP0, UPT, UR4, 0xf, UPT ;  /* 0x0000000f0400788c */ /* 0x000fd2000bf05270 */
[----:B------:R-:W-:Y:S05]  /*2a70*/  BRA.U !UP0, `(.L_x_2166) ;  /* 0x0000000108947547 */ /* 0x000fea000b800000 */
[----:B------:R-:W-:-:S09]  /*2a80*/  UISETP.NE.AND UP0, UPT, UR4, 0x17, UPT ;  /* 0x000000170400788c */ /* 0x000fd2000bf05270 */
[----:B------:R-:W-:Y:S05]  /*2a90*/  BRA.U !UP0, `(.L_x_2167) ;  /* 0x0000000108587547 */ /* 0x000fea000b800000 */
[----:B------:R-:W-:-:S09]  /*2aa0*/  UISETP.NE.AND UP0, UPT, UR4, 0x18, UPT ;  /* 0x000000180400788c */ /* 0x000fd2000bf05270 */
[----:B------:R-:W-:Y:S05]  /*2ab0*/  BRA.U UP0, `(.L_x_2155) ;  /* 0x0000000500b87547 */ /* 0x000fea000b800000 */
[----:B0-----:R-:W3:Y:S01]  /*2ac0*/  LDG.E.U8 R0, desc[UR36][R22.64] ;  /* 0x0000002416007981 */ /* 0x001ee2000c1e1100 */
[----:B------:R-:W-:Y:S02]  /*2ad0*/  IMAD.MOV.U32 R4, RZ, RZ, 0x1f ;  /* 0x0000001fff047424 */ /* 0x000fe400078e00ff */
[----:B---3--:R-:W-:-:S05]  /*2ae0*/  IMAD.SHL.U32 R0, R0, 0x1000000, RZ ;  /* 0x0100000000007824 */ /* 0x008fca00078e00ff */
        /* <DEDUP_REMOVED lines=14> */
[----:B------:R-:W-:-:S04]  /*2bd0*/  LOP3.LUT R3, R3, 0x80000000, R0, 0xf8, !PT ;  /* 0x8000000003037812 */ /* 0x000fc800078ef800 */
[----:B------:R0:W3:Y:S01]  /*2be0*/  F2I.S64.TRUNC R4, R3 ;  /* 0x0000000300047311 */ /* 0x0000e2000020d900 */
[----:B------:R-:W-:Y:S05]  /*2bf0*/  BRA `(.L_x_2156) ;  /* 0x0000000400ec7947 */ /* 0x000fea0003800000 */
.L_x_2167:
[----:B0-----:R-:W3:Y:S02]  /*2c00*/  LDG.E.U8 R3, desc[UR36][R22.64] ;  /* 0x0000002416037981 */ /* 0x001ee4000c1e1100 */
[C---:B---3--:R-:W-:Y:S02]  /*2c10*/  IMAD.SHL.U32 R2, R3.reuse, 0x2000000, RZ ;  /* 0x0200000003027824 */ /* 0x048fe400078e00ff */
        /* <DEDUP_REMOVED lines=9> */
[----:B------:R0:W3:Y:S01]  /*2cb0*/  F2I.S64.TRUNC R4, R0 ;  /* 0x0000000000047311 */ /* 0x0000e2000020d900 */
[----:B------:R-:W-:Y:S05]  /*2cc0*/  BRA `(.L_x_2156) ;  /* 0x0000000400b87947 */ /* 0x000fea0003800000 */
.L_x_2166:
[----:B------:R-:W3:Y:S02]  /*2cd0*/  LDG.E.U16 R4, desc[UR36][R22.64] ;  /* 0x0000002416047981 */ /* 0x000ee4000c1e1500 */
[----:B---3--:R-:W-:-:S06]  /*2ce0*/  IMAD.U32 R4, R4, 0x10000, RZ ;  /* 0x0001000004047824 */ /* 0x008fcc00078e00ff */
[----:B0-----:R-:W0:Y:S01]  /*2cf0*/  F2I.S64.TRUNC R4, R4 ;  /* 0x0000000400047311 */ /* 0x001e22000020d900 */
[----:B------:R-:W-:Y:S05]  /*2d00*/  BRA `(.L_x_2156) ;  /* 0x0000000400a87947 */ /* 0x000fea0003800000 */
.L_x_2163:
        /* <DEDUP_REMOVED lines=9> */
[----:B0-----:R-:W-:Y:S01]  /*2da0*/  MOV R5, RZ ;  /* 0x000000ff00057202 */ /* 0x001fe20000000f00 */
[----:B------:R-:W-:Y:S06]  /*2db0*/  BRA `(.L_x_2156) ;  /* 0x00000004007c7947 */ /* 0x000fec0003800000 */
.L_x_2170:
[----:B------:R-:W3:Y:S01]  /*2dc0*/  LDG.E.U8 R22, desc[UR36][R22.64] ;  /* 0x0000002416167981 */ /* 0x000ee2000c1e1100 */
[----:B------:R-:W-:Y:S01]  /*2dd0*/  BSSY.RECONVERGENT B0, `(.L_x_2171) ;  /* 0x0000018000007945 */ /* 0x000fe20003800200 */
[----:B------:R-:W-:Y:S01]  /*2de0*/  IMAD.MOV.U32 R4, RZ, RZ, RZ ;  /* 0x000000ffff047224 */ /* 0x000fe200078e00ff */
[----:B---3--:R-:W-:-:S13]  /*2df0*/  ISETP.NE.AND P0, PT, R22, RZ, PT ;  /* 0x000000ff1600720c */ /* 0x008fda0003f05270 */
[----:B------:R-:W-:Y:S05]  /*2e00*/  @!P0 BRA `(.L_x_2172) ;  /* 0x0000000000508947 */ /* 0x000fea0003800000 */
[----:B------:R-:W-:-:S13]  /*2e10*/  ISETP.NE.AND P0, PT, R22, 0x80, PT ;  /* 0x000000801600780c */ /* 0x000fda0003f05270 */
[----:B------:R-:W-:Y:S01]  /*2e20*/  @!P0 IMAD.MOV.U32 R4, RZ, RZ, 0x7f800001 ;  /* 0x7f800001ff048424 */ /* 0x000fe200078e00ff */
[----:B------:R-:W-:Y:S06]  /*2e30*/  @!P0 BRA `(.L_x_2172) ;  /* 0x0000000000448947 */ /* 0x000fec0003800000 */
[--C-:B0-----:R-:W-:Y:S01]  /*2e40*/  SHF.R.U32.HI R0, RZ, 0x3, R22.reuse ;  /* 0x00000003ff007819 */ /* 0x101fe20000011616 */
        /* <DEDUP_REMOVED lines=12> */
.L_x_2174:
[----:B------:R-:W-:Y:S05]  /*2f10*/  BSYNC.RECONVERGENT B1 ;  /* 0x0000000000017941 */ /* 0x000fea0003800200 */
.L_x_2173:
[----:B------:R-:W-:Y:S01]  /*2f20*/  IMAD.SHL.U32 R0, R0, 0x100000, RZ ;  /* 0x0010000000007824 */ /* 0x000fe200078e00ff */
[----:B------:R-:W-:-:S04]  /*2f30*/  LEA R2, R2, 0x3b800000, 0x17 ;  /* 0x3b80000002027811 */ /* 0x000fc800078eb8ff */
[----:B------:R-:W-:-:S07]  /*2f40*/  LOP3.LUT R4, R2, R0, R7, 0xfe, !PT ;  /* 0x0000000002047212 */ /* 0x000fce00078efe07 */
.L_x_2172:
[----:B------:R-:W-:Y:S05]  /*2f50*/  BSYNC.RECONVERGENT B0 ;  /* 0x0000000000007941 */ /* 0x000fea0003800200 */
.L_x_2171:
[----:B0-----:R-:W0:Y:S01]  /*2f60*/  F2I.S64.TRUNC R4, R4 ;  /* 0x0000000400047311 */ /* 0x001e22000020d900 */
[----:B------:R-:W-:Y:S05]  /*2f70*/  BRA `(.L_x_2156) ;  /* 0x00000004000c7947 */ /* 0x000fea0003800000 */
.L_x_2169:
        /* <DEDUP_REMOVED lines=21> */
.L_x_2178:
[----:B------:R-:W-:Y:S05]  /*30d0*/  BSYNC.RECONVERGENT B1 ;  /* 0x0000000000017941 */ /* 0x000fea0003800200 */
.L_x_2177:
[----:B------:R-:W-:Y:S01]  /*30e0*/  IMAD.SHL.U32 R0, R0, 0x200000, RZ ;  /* 0x0020000000007824 */ /* 0x000fe200078e00ff */
[----:B------:R-:W-:-:S04]  /*30f0*/  LEA R2, R2, 0x37800000, 0x17 ;  /* 0x3780000002027811 */ /* 0x000fc800078eb8ff */
[----:B------:R-:W-:-:S07]  /*3100*/  LOP3.LUT R4, R2, R0, R7, 0xfe, !PT ;  /* 0x0000000002047212 */ /* 0x000fce00078efe07 */
.L_x_2176:
[----:B------:R-:W-:Y:S05]  /*3110*/  BSYNC.RECONVERGENT B0 ;  /* 0x0000000000007941 */ /* 0x000fea0003800200 */
.L_x_2175:
[----:B0-----:R-:W0:Y:S01]  /*3120*/  F2I.S64.TRUNC R4, R4 ;  /* 0x0000000400047311 */ /* 0x001e22000020d900 */
[----:B------:R-:W-:Y:S05]  /*3130*/  BRA `(.L_x_2156) ;  /* 0x00000000009c7947 */ /* 0x000fea0003800000 */
.L_x_2168:
[----:B------:R-:W-:-:S09]  /*3140*/  UISETP.NE.AND UP0, UPT, UR4, 0x1c, UPT ;  /* 0x0000001c0400788c */ /* 0x000fd2000bf05270 */
[----:B------:R-:W-:Y:S05]  /*3150*/  BRA.U !UP0, `(.L_x_2179) ;  /* 0x00000001088c7547 */ /* 0x000fea000b800000 */
[----:B------:R-:W-:-:S09]  /*3160*/  UISETP.NE.AND UP0, UPT, UR4, 0x1d, UPT ;  /* 0x0000001d0400788c */ /* 0x000fd2000bf05270 */
[----:B------:R-:W-:Y:S05]  /*3170*/  BRA.U !UP0, `(.L_x_2180) ;  /* 0x00000001087c7547 */ /* 0x000fea000b800000 */
[----:B------:R-:W-:-:S09]  /*3180*/  UISETP.NE.AND UP0, UPT, UR4, 0x2c, UPT ;  /* 0x0000002c0400788c */ /* 0x000fd2000bf05270 */
[----:B------:R-:W-:Y:S05]  /*3190*/  BRA.U !UP0, `(.L_x_2181) ;  /* 0x0000000108487547 */ /* 0x000fea000b800000 */
.L_x_2155:
[----:B0-----:R-:W-:Y:S01]  /*31a0*/  MOV R2, 0x0 ;  /* 0x0000000000027802 */ /* 0x001fe20000000f00 */
[----:B------:R-:W0:Y:S01]  /*31b0*/  LDCU.64 UR4, c[0x4][0x138] ;  /* 0x01002700ff0477ac */ /* 0x000e220008000a00 */
[----:B------:R-:W-:Y:S02]  /*31c0*/  IMAD.MOV.U32 R8, RZ, RZ, 0x4e ;  /* 0x0000004eff087424 */ /* 0x000fe400078e00ff */
[----:B------:R-:W-:Y:S01]  /*31d0*/  IMAD.MOV.U32 R12, RZ, RZ, 0x1 ;  /* 0x00000001ff0c7424 */ /* 0x000fe200078e00ff */
[----:B------:R-:W3:Y:S01]  /*31e0*/  LDCU.64 UR6, c[0x4][0x140] ;  /* 0x01002800ff0677ac */ /* 0x000ee20008000a00 */
[----:B------:R-:W1:Y:S01]  /*31f0*/  LDC.64 R2, c[0x4][R2] ;  /* 0x0100000002027b82 */ /* 0x000e620000000a00 */
[----:B------:R-:W-:Y:S01]  /*3200*/  IMAD.MOV.U32 R13, RZ, RZ, RZ ;  /* 0x000000ffff0d7224 */ /* 0x000fe200078e00ff */
[----:B------:R-:W2:Y:S01]  /*3210*/  LDCU.64 UR8, c[0x4][0x38] ;  /* 0x01000700ff0877ac */ /* 0x000ea20008000a00 */
[----:B0-----:R-:W-:Y:S01]  /*3220*/  IMAD.U32 R4, RZ, RZ, UR4 ;  /* 0x00000004ff047e24 */ /* 0x001fe2000f8e00ff */
[----:B------:R-:W-:Y:S01]  /*3230*/  MOV R5, UR5 ;  /* 0x0000000500057c02 */ /* 0x000fe20008000f00 */
[----:B---3--:R-:W-:-:S02]  /*3240*/  IMAD.U32 R6, RZ, RZ, UR6 ;  /* 0x00000006ff067e24 */ /* 0x008fc4000f8e00ff */
[----:B------:R-:W-:Y:S02]  /*3250*/  IMAD.U32 R7, RZ, RZ, UR7 ;  /* 0x00000007ff077e24 */ /* 0x000fe4000f8e00ff */
[----:B--2---:R-:W-:Y:S01]  /*3260*/  IMAD.U32 R10, RZ, RZ, UR8 ;  /* 0x00000008ff0a7e24 */ /* 0x004fe2000f8e00ff */
[----:B------:R-:W-:-:S07]  /*3270*/  MOV R11, UR9 ;  /* 0x00000009000b7c02 */ /* 0x000fce0008000f00 */
[----:B------:R-:W-:-:S07]  /*3280*/  LEPC R20, `(.L_x_2182) ;  /* 0x000000001014794e */ /* 0x000fce0000000000 */
[----:B-1--45:R-:W-:Y:S05]  /*3290*/  CALL.ABS.NOINC R2 ;  /* 0x0000000002007343 */ /* 0x032fea0003c00000 */
.L_x_2182:
[----:B------:R-:W-:Y:S01]  /*32a0*/  CS2R R4, SRZ ;  /* 0x0000000000047805 */ /* 0x000fe2000001ff00 */
[----:B------:R-:W-:Y:S06]  /*32b0*/  BRA `(.L_x_2156) ;  /* 0x00000000003c7947 */ /* 0x000fec0003800000 */
.L_x_2181:
[----:B------:R-:W3:Y:S01]  /*32c0*/  LDG.E.U8 R22, desc[UR36][R22.64] ;  /* 0x0000002416167981 */ /* 0x000ee2000c1e1100 */
[----:B------:R-:W-:Y:S01]  /*32d0*/  BSSY.RECONVERGENT B0, `(.L_x_2183) ;  /* 0x0000007000007945 */ /* 0x000fe20003800200 */
[----:B------:R-:W-:Y:S01]  /*32e0*/  HFMA2 R4, -RZ, RZ, 3.814697265625e-06, 0 ;  /* 0x00400000ff047431 */ /* 0x000fe200000001ff */
[----:B---3--:R-:W-:-:S13]  /*32f0*/  ISETP.NE.AND P0, PT, R22, RZ, PT ;  /* 0x000000ff1600720c */ /* 0x008fda0003f05270 */
[----:B------:R-:W-:Y:S05]  /*3300*/  @!P0 BRA `(.L_x_2184) ;  /* 0x00000000000c8947 */ /* 0x000fea0003800000 */
[----:B------:R-:W-:-:S13]  /*3310*/  ISETP.NE.AND P0, PT, R22, 0xff, PT ;  /* 0x000000ff1600780c */ /* 0x000fda0003f05270 */
[----:B------:R-:W-:Y:S02]  /*3320*/  @!P0 IMAD.MOV.U32 R4, RZ, RZ, 0x7f800001 ;  /* 0x7f800001ff048424 */ /* 0x000fe400078e00ff */
[----:B------:R-:W-:-:S07]  /*3330*/  @P0 IMAD.SHL.U32 R4, R22, 0x800000, RZ ;  /* 0x0080000016040824 */ /* 0x000fce00078e00ff */
.L_x_2184:
[----:B------:R-:W-:Y:S05]  /*3340*/  BSYNC.RECONVERGENT B0 ;  /* 0x0000000000007941 */ /* 0x000fea0003800200 */
.L_x_2183:
[----:B0-----:R-:W0:Y:S01]  /*3350*/  F2I.S64.TRUNC R4, R4 ;  /* 0x0000000400047311 */ /* 0x001e22000020d900 */
[----:B------:R-:W-:Y:S05]  /*3360*/  BRA `(.L_x_2156) ;  /* 0x0000000000107947 */ /* 0x000fea0003800000 */
.L_x_2180:
[----:B0-----:R0:W5:Y:S01]  /*3370*/  LDG.E.64 R4, desc[UR36][R22.64] ;  /* 0x0000002416047981 */ /* 0x001162000c1e1b00 */
[----:B------:R-:W-:Y:S05]  /*3380*/  BRA `(.L_x_2156) ;  /* 0x0000000000087947 */ /* 0x000fea0003800000 */
.L_x_2179:
[----:B------:R3:W5:Y:S01]  /*3390*/  LDG.E R4, desc[UR36][R22.64] ;  /* 0x0000002416047981 */ /* 0x000762000c1e1900 */
[----:B0-----:R-:W-:-:S07]  /*33a0*/  IMAD.MOV.U32 R5, RZ, RZ, RZ ;  /* 0x000000ffff057224 */ /* 0x001fce00078e00ff */
.L_x_2156:
[----:B------:R-:W1:Y:S01]  /*33b0*/  LDCU.64 UR6, c[0x0][0x5e8] ;  /* 0x0000bd00ff0677ac */ /* 0x000e620008000a00 */
[----:B0--3-5:R-:W-:Y:S01]  /*33c0*/  ISETP.LT.U32.AND P0, PT, R4, 0x3f, PT ;  /* 0x0000003f0400780c */ /* 0x029fe20003f01070 */
[----:B------:R-:W-:-:S03]  /*33d0*/  UPRMT UR4, UR43, 0x9910, URZ ;  /* 0x000099102b047896 */ /* 0x000fc600080000ff */
[----:B------:R-:W-:Y:S01]  /*33e0*/  ISETP.LT.U32.AND.EX P0, PT, R5, RZ, PT, P0 ;  /* 0x000000ff0500720c */ /* 0x000fe20003f01100 */
[----:B------:R-:W-:-:S03]  /*33f0*/  UISETP.GT.AND UP0, UPT, UR4, 0x9, UPT ;  /* 0x000000090400788c */ /* 0x000fc6000bf04270 */
[----:B------:R-:W-:-:S04]  /*3400*/  SEL R5, R4, 0x3f, P0 ;  /* 0x0000003f04057807 */ /* 0x000fc80000000000 */
[-CC-:B-12-4-:R-:W-:Y:S02]  /*3410*/  SHF.R.S64 R7, R16, R5.reuse, R17.reuse ;  /* 0x0000000510077219 */ /* 0x196fe40000001011 */
[----:B------:R-:W-:Y:S02]  /*3420*/  SHF.R.S32.HI R5, RZ, R5, R17 ;  /* 0x00000005ff057219 */ /* 0x000fe40000011411 */
[----:B------:R-:W-:Y:S01]  /*3430*/  IADD3 R2, P1, PT, R18, UR6, RZ ;  /* 0x0000000612027c10 */ /* 0x000fe2000ff3e0ff */
[----:B------:R-:W-:-:S03]  /*3440*/  IMAD.MOV.U32 R4, RZ, RZ, R7 ;  /* 0x000000ffff047224 */ /* 0x000fc600078e0007 */
[----:B------:R-:W-:Y:S01]  /*3450*/  IADD3.X R3, PT, PT, RZ, UR7, RZ, P1, !PT ;  /* 0x00000007ff037c10 */ /* 0x000fe20008ffe4ff */
[----:B------:R-:W-:Y:S08]  /*3460*/  BRA.U UP0, `(.L_x_2185) ;  /* 0x0000000100dc7547 */ /* 0x000ff0000b800000 */
        /* <DEDUP_REMOVED lines=10> */
.L_x_2188:
[----:B------:R1:W-:Y:S01]  /*3510*/  STG.E.U8 desc[UR36][R2.64], R7 ;  /* 0x0000000702007986 */ /* 0x0003e2000c101124 */
[----:B------:R-:W-:Y:S05]  /*3520*/  BRA `(.L_x_2190) ;  /* 0x0000000c003c7947 */ /* 0x000fea0003800000 */
.L_x_2187:
[----:B------:R-:W-:-:S09]  /*3530*/  UISETP.NE.AND UP0, UPT, UR4, 0x2, UPT ;  /* 0x000000020400788c */ /* 0x000fd2000bf05270 */
[----:B------:R-:W-:Y:S05]  /*3540*/  BRA.U !UP0, `(.L_x_2191) ;  /* 0x0000000108207547 */ /* 0x000fea000b800000 */
[----:B------:R-:W-:-:S09]  /*3550*/  UISETP.NE.AND UP0, UPT, UR4, 0x3, UPT ;  /* 0x000000030400788c */ /* 0x000fd2000bf05270 */
[----:B------:R-:W-:Y:S05]  /*3560*/  BRA.U !UP0, `(.L_x_2192) ;  /* 0x0000000108107547 */ /* 0x000fea000b800000 */
[----:B------:R-:W-:-:S09]  /*3570*/  UISETP.NE.AND UP0, UPT, UR4, 0x4, UPT ;  /* 0x000000040400788c */ /* 0x000fd2000bf05270 */
[----:B------:R-:W-:Y:S05]  /*3580*/  BRA.U UP0, `(.L_x_2189) ;  /* 0x0000000900907547 */ /* 0x000fea000b800000 */
[----:B------:R4:W-:Y:S01]  /*3590*/  STG.E.64 desc[UR36][R2.64], R4 ;  /* 0x0000000402007986 */ /* 0x0009e2000c101b24 */
[----:B------:R-:W-:Y:S05]  /*35a0*/  BRA `(.L_x_2190) ;  /* 0x0000000c001c7947 */ /* 0x000fea0003800000 */
.L_x_2192:
[----:B------:R3:W-:Y:S01]  /*35b0*/  STG.E desc[UR36][R2.64], R7 ;  /* 0x0000000702007986 */ /* 0x0007e2000c101924 */
[----:B------:R-:W-:Y:S05]  /*35c0*/  BRA `(.L_x_2190) ;  /* 0x0000000c00147947 */ /* 0x000fea0003800000 */
.L_x_2191:
[----:B------:R2:W-:Y:S01]  /*35d0*/  STG.E.U16 desc[UR36][R2.64], R7 ;  /* 0x0000000702007986 */ /* 0x0005e2000c101524 */
[----:B------:R-:W-:Y:S05]  /*35e0*/  BRA `(.L_x_2190) ;  /* 0x0000000c000c7947 */ /* 0x000fea0003800000 */
.L_x_2186:
[----:B------:R-:W-:-:S09]  /*35f0*/  UISETP.GT.AND UP0, UPT, UR4, 0x6, UPT ;  /* 0x000000060400788c */ /* 0x000fd2000bf04270 */
[----:B------:R-:W-:Y:S05]  /*3600*/  BRA.U UP0, `(.L_x_2193) ;  /* 0x00000001002c7547 */ /* 0x000fea000b800000 */
[----:B------:R-:W-:-:S09]  /*3610*/  UISETP.NE.AND UP0, UPT, UR4, 0x5, UPT ;  /* 0x000000050400788c */ /* 0x000fd2000bf05270 */
[----:B------:R-:W-:Y:S05]  /*3620*/  BRA.U !UP0, `(.L_x_2194) ;  /* 0x0000000108147547 */ /* 0x000fea000b800000 */
[----:B------:R-:W-:-:S09]  /*3630*/  UISETP.NE.AND UP0, UPT, UR4, 0x6, UPT ;  /* 0x000000060400788c */ /* 0x000fd2000bf05270 */
[----:B------:R-:W-:Y:S05]  /*3640*/  BRA.U UP0, `(.L_x_2189) ;  /* 0x0000000900607547 */ /* 0x000fea000b800000 */
[----:B------:R-:W0:Y:S02]  /*3650*/  I2F.S64 R5, R4 ;  /* 0x0000000400057312 */ /* 0x000e240000301400 */
[----:B0-----:R0:W-:Y:S01]  /*3660*/  STG.E desc[UR36][R2.64], R5 ;  /* 0x0000000502007986 */ /* 0x0011e2000c101924 */
[----:B------:R-:W-:Y:S05]  /*3670*/  BRA `(.L_x_2190) ;  /* 0x0000000800e87947 */ /* 0x000fea0003800000 */
.L_x_2194:
[----:B------:R-:W0:Y:S02]  /*3680*/  I2F.S64 R0, R4 ;  /* 0x0000000400007312 */ /* 0x000e240000301400 */
[----:B0-----:R-:W-:-:S05]  /*3690*/  F2FP.F16.F32.PACK_AB R0, RZ, R0 ;  /* 0x00000000ff00723e */ /* 0x001fca00000000ff */
[----:B------:R0:W-:Y:S01]  /*36a0*/  STG.E.U16 desc[UR36][R2.64], R0 ;  /* 0x0000000002007986 */ /* 0x0001e2000c101524 */
[----:B------:R-:W-:Y:S05]  /*36b0*/  BRA `(.L_x_2190) ;  /* 0x0000000800d87947 */ /* 0x000fea0003800000 */
.L_x_2193:
[----:B------:R-:W-:-:S09]  /*36c0*/  UISETP.NE.AND UP0, UPT, UR4, 0x7, UPT ;  /* 0x000000070400788c */ /* 0x000fd2000bf05270 */
[----:B------:R-:W-:Y:S05]  /*36d0*/  BRA.U !UP0, `(.L_x_2195) ;  /* 0x0000000108347547 */ /* 0x000fea000b800000 */
[----:B------:R-:W-:-:S09]  /*36e0*/  UISETP.NE.AND UP0, UPT, UR4, 0x8, UPT ;  /* 0x000000080400788c */ /* 0x000fd2000bf05270 */
[----:B------:R-:W-:Y:S05]  /*36f0*/  BRA.U !UP0, `(.L_x_2196) ;  /* 0x0000000108187547 */ /* 0x000fea000b800000 */
[----:B------:R-:W-:-:S09]  /*3700*/  UISETP.NE.AND UP0, UPT, UR4, 0x9, UPT ;  /* 0x000000090400788c */ /* 0x000fd2000bf05270 */
[----:B------:R-:W-:Y:S05]  /*3710*/  BRA.U UP0, `(.L_x_2189) ;  /* 0x00000009002c7547 */ /* 0x000fea000b800000 */
[----:B------:R-:W0:Y:S01]  /*3720*/  I2F.S64 R6, R4 ;  /* 0x0000000400067312 */ /* 0x000e220000301400 */
[----:B------:R-:W-:-:S05]  /*3730*/  IMAD.MOV.U32 R7, RZ, RZ, RZ ;  /* 0x000000ffff077224 */ /* 0x000fca00078e00ff */
[----:B0-----:R0:W-:Y:S01]  /*3740*/  STG.E.64 desc[UR36][R2.64], R6 ;  /* 0x0000000602007986 */ /* 0x0011e2000c101b24 */
[----:B------:R-:W-:Y:S05]  /*3750*/  BRA `(.L_x_2190) ;  /* 0x0000000800b07947 */ /* 0x000fea0003800000 */
.L_x_2196:
[----:B------:R-:W0:Y:S02]  /*3760*/  I2F.S64 R4, R4 ;  /* 0x0000000400047312 */ /* 0x000e240000301400 */
[----:B0-----:R-:W-:-:S04]  /*3770*/  F2FP.F16.F32.PACK_AB R5, RZ, R4 ;  /* 0x00000004ff05723e */ /* 0x001fc800000000ff */
[----:B------:R-:W-:-:S05]  /*3780*/  PRMT R5, R5, 0x5410, RZ ;  /* 0x0000541005057816 */ /* 0x000fca00000000ff */
[----:B------:R0:W-:Y:S01]  /*3790*/  STG.E desc[UR36][R2.64], R5 ;  /* 0x0000000502007986 */ /* 0x0001e2000c101924 */
[----:B------:R-:W-:Y:S05]  /*37a0*/  BRA `(.L_x_2190) ;  /* 0x00000008009c7947 */ /* 0x000fea0003800000 */
.L_x_2195:
[----:B------:R-:W0:Y:S02]  /*37b0*/  I2F.F64.S64 R4, R4 ;  /* 0x0000000400047312 */ /* 0x000e240000301c00 */
[----:B0-----:R0:W-:Y:S01]  /*37c0*/  STG.E.64 desc[UR36][R2.64], R4 ;  /* 0x0000000402007986 */ /* 0x0011e2000c101b24 */
[----:B------:R-:W-:Y:S05]  /*37d0*/  BRA `(.L_x_2190) ;  /* 0x0000000800907947 */ /* 0x000fea0003800000 */
.L_x_2185:
        /* <DEDUP_REMOVED lines=8> */
[----:B------:R-:W-:-:S04]  /*3860*/  ISETP.NE.U32.AND P0, PT, R7, RZ, PT ;  /* 0x000000ff0700720c */ /* 0x000fc80003f05070 */
[----:B------:R-:W-:-:S04]  /*3870*/  ISETP.NE.AND.EX P0, PT, R5, RZ, PT, P0 ;  /* 0x000000ff0500720c */ /* 0x000fc80003f05300 */
[----:B------:R-:W-:-:S05]  /*3880*/  SEL R5, RZ, 0x1, !P0 ;  /* 0x00000001ff057807 */ /* 0x000fca0004000000 */
[----:B------:R0:W-:Y:S01]  /*3890*/  STG.E.U8 desc[UR36][R2.64], R5 ;  /* 0x0000000502007986 */ /* 0x0001e2000c101124 */
[----:B------:R-:W-:Y:S05]  /*38a0*/  BRA `(.L_x_2190) ;  /* 0x00000008005c7947 */ /* 0x000fea0003800000 */
.L_x_2199:
[----:B------:R-:W0:Y:S01]  /*38b0*/  I2F.F64.S64 R4, R4 ;  /* 0x0000000400047312 */ /* 0x000e220000301c00 */
[----:B------:R-:W-:-:S05]  /*38c0*/  CS2R R6, SRZ ;  /* 0x0000000000067805 */ /* 0x000fca000001ff00 */
[----:B0-----:R0:W-:Y:S01]  /*38d0*/  STG.E.128 desc[UR36][R2.64], R4 ;  /* 0x0000000402007986 */ /* 0x0011e2000c101d24 */
[----:B------:R-:W-:Y:S05]  /*38e0*/  BRA `(.L_x_2190) ;  /* 0x00000008004c7947 */ /* 0x000fea0003800000 */
.L_x_2198:
[----:B------:R-:W-:-:S09]  /*38f0*/  UISETP.NE.AND UP0, UPT, UR4, 0xf, UPT ;  /* 0x0000000f0400788c */ /* 0x000fd2000bf05270 */
[----:B------:R-:W-:Y:S05]  /*3900*/  BRA.U !UP0, `(.L_x_2200) ;  /* 0x0000000108a07547 */ /* 0x000fea000b800000 */
[----:B------:R-:W-:-:S09]  /*3910*/  UISETP.NE.AND UP0, UPT, UR4, 0x17, UPT ;  /* 0x000000170400788c */ /* 0x000fd2000bf05270 */
[----:B------:R-:W-:Y:S05]  /*3920*/  BRA.U !UP0, `(.L_x_2201) ;  /* 0x00000001084c7547 */ /* 0x000fea000b800000 */
[----:B------:R-:W-:-:S09]  /*3930*/  UISETP.NE.AND UP0, UPT, UR4, 0x18, UPT ;  /* 0x000000180400788c */ /* 0x000fd2000bf05270 */
[----:B------:R-:W-:Y:S05]  /*3940*/  BRA.U UP0, `(.L_x_2189) ;  /* 0x0000000500a07547 */ /* 0x000fea000b800000 */
[----:B------:R-:W0:Y:S01]  /*3950*/  I2F.S64 R5, R4 ;  /* 0x0000000400057312 */ /* 0x000e220000301400 */
        /* <DEDUP_REMOVED lines=12> */
.L_x_2203:
[----:B------:R-:W-:Y:S05]  /*3a20*/  BSYNC.RECONVERGENT B0 ;  /* 0x0000000000007941 */ /* 0x000fea0003800200 */
.L_x_2202:
[----:B------:R-:W-:-:S05]  /*3a30*/  LOP3.LUT R7, R0, 0x80, R7, 0xf8, !PT ;  /* 0x0000008000077812 */ /* 0x000fca00078ef807 */
[----:B------:R0:W-:Y:S01]  /*3a40*/  STG.E.U8 desc[UR36][R2.64], R7 ;  /* 0x0000000702007986 */ /* 0x0001e2000c101124 */
[----:B------:R-:W-:Y:S05]  /*3a50*/  BRA `(.L_x_2190) ;  /* 0x0000000400f07947 */ /* 0x000fea0003800000 */
.L_x_2201:
[----:B------:R-:W0:Y:S01]  /*3a60*/  I2F.S64 R5, R4 ;  /* 0x0000000400057312 */ /* 0x000e220000301400 */
[----:B------:R-:W-:Y:S01]  /*3a70*/  BSSY.RECONVERGENT B0, `(.L_x_2204) ;  /* 0x000000e000007945 */ /* 0x000fe20003800200 */
[----:B0-----:R-:W-:Y:S02]  /*3a80*/  LOP3.LUT R6, R5, 0x7fffffff, RZ, 0xc0, !PT ;  /* 0x7fffffff05067812 */ /* 0x001fe400078ec0ff */
[----:B------:R-:W-:Y:S02]  /*3a90*/  SHF.R.U32.HI R7, RZ, 0x18, R5 ;  /* 0x00000018ff077819 */ /* 0x000fe40000011605 */
[----:B------:R-:W-:-:S13]  /*3aa0*/  ISETP.GE.U32.AND P1, PT, R6, 0x47800000, PT ;  /* 0x478000000600780c */ /* 0x000fda0003f26070 */
[----:B------:R-:W-:Y:S02]  /*3ab0*/  @P1 ISETP.GT.U32.AND P0, PT, R6, 0x7f800000, PT ;  /* 0x7f8000000600180c */ /* 0x000fe40003f04070 */
[----:B------:R-:W-:-:S04]  /*3ac0*/  @P1 MOV R0, 0x7f ;  /* 0x0000007f00001802 */ /* 0x000fc80000000f00 */
[----:B------:R-:W-:Y:S01]  /*3ad0*/  @P1 SEL R0, R0, 0x7c, P0 ;  /* 0x0000007c00001807 */ /* 0x000fe20000000000 */
[----:B------:R-:W-:Y:S06]  /*3ae0*/  @P1 BRA `(.L_x_2205) ;  /* 0x0000000000181947 */ /* 0x000fec0003800000 */
[----:B------:R-:W-:-:S13]  /*3af0*/  ISETP.GT.U32.AND P0, PT, R6, 0x387fffff, PT ;  /* 0x387fffff0600780c */ /* 0x000fda0003f04070 */
[----:B------:R-:W-:-:S04]  /*3b00*/  @P0 SHF.R.U32.HI R0, RZ, 0x15, R5 ;  /* 0x00000015ff000819 */ /* 0x000fc80000011605 */
[----:B------:R-:W-:Y:S01]  /*3b10*/  @P0 LOP3.LUT R4, R0, 0x1, RZ, 0xc0, !PT ;  /* 0x0000000100040812 */ /* 0x000fe200078ec0ff */
[----:B------:R-:W-:-:S03]  /*3b20*/  @!P0 FADD.FTZ R0, R6, 128 ;  /* 0x4300000006008421 */ /* 0x000fc60000010000 */
[----:B------:R-:W-:-:S04]  /*3b30*/  @P0 IADD3 R4, PT, PT, R5, 0x80fffff, R4 ;  /* 0x080fffff05040810 */ /* 0x000fc80007ffe004 */
[----:B------:R-:W-:-:S07]  /*3b40*/  @P0 SHF.R.U32.HI R0, RZ, 0x15, R4 ;  /* 0x00000015ff000819 */ /* 0x000fce0000011604 */
.L_x_2205:
[----:B------:R-:W-:Y:S05]  /*3b50*/  BSYNC.RECONVERGENT B0 ;  /* 0x0000000000007941 */ /* 0x000fea0003800200 */
.L_x_2204:
[----:B------:R-:W-:-:S05]  /*3b60*/  LOP3.LUT R7, R0, 0x80, R7, 0xf8, !PT ;  /* 0x0000008000077812 */ /* 0x000fca00078ef807 */
[----:B------:R0:W-:Y:S01]  /*3b70*/  STG.E.U8 desc[UR36][R2.64], R7 ;  /* 0x0000000702007986 */ /* 0x0001e2000c101124 */
[----:B------:R-:W-:Y:S05]  /*3b80*/  BRA `(.L_x_2190) ;  /* 0x0000000400a47947 */ /* 0x000fea0003800000 */
.L_x_2200:
[----:B------:R-:W0:Y:S02]  /*3b90*/  I2F.S64 R0, R4 ;  /* 0x0000000400007312 */ /* 0x000e240000301400 */
[----:B0-----:R-:W-:-:S05]  /*3ba0*/  F2FP.BF16.F32.PACK_AB R0, RZ, R0 ;  /* 0x00000000ff00723e */ /* 0x001fca00000010ff */
[----:B------:R0:W-:Y:S01]  /*3bb0*/  STG.E.U16 desc[UR36][R2.64], R0 ;  /* 0x0000000002007986 */ /* 0x0001e2000c101524 */
[----:B------:R-:W-:Y:S05]  /*3bc0*/  BRA `(.L_x_2190) ;  /* 0x0000000400947947 */ /* 0x000fea0003800000 */
.L_x_2197:
        /* <DEDUP_REMOVED lines=10> */
.L_x_2208:
[----:B------:R-:W0:Y:S01]  /*3c70*/  I2F.S64 R5, R4 ;  /* 0x0000000400057312 */ /* 0x000e220000301400 */
        /* <DEDUP_REMOVED lines=12> */
.L_x_2211:
[----:B------:R-:W-:-:S04]  /*3d40*/  SHF.R.U32.HI R0, RZ, 0x14, R5 ;  /* 0x00000014ff007819 */ /* 0x000fc80000011605 */
[----:B------:R-:W-:-:S04]  /*3d50*/  LOP3.LUT R0, R0, 0x1, RZ, 0xc0, !PT ;  /* 0x0000000100007812 */ /* 0x000fc800078ec0ff */
[----:B------:R-:W-:-:S04]  /*3d60*/  IADD3 R0, PT, PT, R5, 0x487ffff, R0 ;  /* 0x0487ffff05007810 */ /* 0x000fc80007ffe000 */
[----:B------:R-:W-:-:S04]  /*3d70*/  SHF.R.U32.HI R0, RZ, 0x14, R0 ;  /* 0x00000014ff007819 */ /* 0x000fc80000011600 */
[----:B------:R-:W-:-:S07]  /*3d80*/  LOP3.LUT R4, R0, 0xff, RZ, 0xc0, !PT ;  /* 0x000000ff00047812 */ /* 0x000fce00078ec0ff */
.L_x_2212:
[----:B------:R-:W-:-:S04]  /*3d90*/  SHF.R.U32.HI R5, RZ, 0x18, R5 ;  /* 0x00000018ff057819 */ /* 0x000fc80000011605 */
[----:B------:R-:W-:-:S04]  /*3da0*/  LOP3.LUT R4, R4, 0x80, R5, 0xf8, !PT ;  /* 0x0000008004047812 */ /* 0x000fc800078ef805 */
[----:B------:R-:W-:-:S07]  /*3db0*/  PRMT R0, R4, 0x7610, R0 ;  /* 0x0000761004007816 */ /* 0x000fce0000000000 */
.L_x_2210:
[----:B------:R-:W-:Y:S05]  /*3dc0*/  BSYNC.RECONVERGENT B0 ;  /* 0x0000000000007941 */ /* 0x000fea0003800200 */
.L_x_2209:
[----:B------:R0:W-:Y:S01]  /*3dd0*/  STG.E.U8 desc[UR36][R2.64], R0 ;  /* 0x0000000002007986 */ /* 0x0001e2000c101124 */
[----:B------:R-:W-:Y:S05]  /*3de0*/  BRA `(.L_x_2190) ;  /* 0x00000004000c7947 */ /* 0x000fea0003800000 */
.L_x_2207:
        /* <DEDUP_REMOVED lines=13> */
.L_x_2215:
[----:B------:R-:W-:-:S04]  /*3ec0*/  SHF.R.U32.HI R0, RZ, 0x15, R5 ;  /* 0x00000015ff007819 */ /* 0x000fc80000011605 */
[----:B------:R-:W-:-:S04]  /*3ed0*/  LOP3.LUT R0, R0, 0x1, RZ, 0xc0, !PT ;  /* 0x0000000100007812 */ /* 0x000fc800078ec0ff */
[----:B------:R-:W-:-:S04]  /*3ee0*/  IADD3 R0, PT, PT, R5, 0x88fffff, R0 ;  /* 0x088fffff05007810 */ /* 0x000fc80007ffe000 */
[----:B------:R-:W-:-:S04]  /*3ef0*/  SHF.R.U32.HI R0, RZ, 0x15, R0 ;  /* 0x00000015ff007819 */ /* 0x000fc80000011600 */
[----:B------:R-:W-:-:S07]  /*3f00*/  LOP3.LUT R4, R0, 0xff, RZ, 0xc0, !PT ;  /* 0x000000ff00047812 */ /* 0x000fce00078ec0ff */
.L_x_2216:
[----:B------:R-:W-:-:S04]  /*3f10*/  SHF.R.U32.HI R5, RZ, 0x18, R5 ;  /* 0x00000018ff057819 */ /* 0x000fc80000011605 */
[----:B------:R-:W-:-:S04]  /*3f20*/  LOP3.LUT R4, R4, 0x80, R5, 0xf8, !PT ;  /* 0x0000008004047812 */ /* 0x000fc800078ef805 */
[----:B------:R-:W-:-:S07]  /*3f30*/  PRMT R0, R4, 0x7610, R0 ;  /* 0x0000761004007816 */ /* 0x000fce0000000000 */
.L_x_2214:
[----:B------:R-:W-:Y:S05]  /*3f40*/  BSYNC.RECONVERGENT B0 ;  /* 0x0000000000007941 */ /* 0x000fea0003800200 */
.L_x_2213:
[----:B------:R0:W-:Y:S01]  /*3f50*/  STG.E.U8 desc[UR36][R2.64], R0 ;  /* 0x0000000002007986 */ /* 0x0001e2000c101124 */
[----:B------:R-:W-:Y:S05]  /*3f60*/  BRA `(.L_x_2190) ;  /* 0x0000000000ac7947 */ /* 0x000fea0003800000 */
.L_x_2206:
[----:B------:R-:W-:-:S09]  /*3f70*/  UISETP.NE.AND UP0, UPT, UR4, 0x1c, UPT ;  /* 0x0000001c0400788c */ /* 0x000fd2000bf05270 */
[----:B------:R-:W-:Y:S05]  /*3f80*/  BRA.U !UP0, `(.L_x_2217) ;  /* 0x0000000108a07547 */ /* 0x000fea000b800000 */
[----:B------:R-:W-:-:S09]  /*3f90*/  UISETP.NE.AND UP0, UPT, UR4, 0x1d, UPT ;  /* 0x0000001d0400788c */ /* 0x000fd2000bf05270 */
[----:B------:R-:W-:Y:S05]  /*3fa0*/  BRA.U !UP0, `(.L_x_2218) ;  /* 0x0000000108907547 */ /* 0x000fea000b800000 */
[----:B------:R-:W-:-:S09]  /*3fb0*/  UISETP.NE.AND UP0, UPT, UR4, 0x2c, UPT ;  /* 0x0000002c0400788c */ /* 0x000fd2000bf05270 */
[----:B------:R-:W-:Y:S05]  /*3fc0*/  BRA.U !UP0, `(.L_x_2219) ;  /* 0x0000000108447547 */ /* 0x000fea000b800000 */
.L_x_2189:
        /* <DEDUP_REMOVED lines=8> */
[----:B0-----:R-:W-:Y:S01]  /*4050*/  IMAD.U32 R4, RZ, RZ, UR6 ;  /* 0x00000006ff047e24 */ /* 0x001fe2000f8e00ff */
[----:B------:R-:W-:Y:S01]  /*4060*/  MOV R5, UR7 ;  /* 0x0000000700057c02 */ /* 0x000fe20008000f00 */
[----:B---3--:R-:W-:-:S02]  /*4070*/  IMAD.U32 R6, RZ, RZ, UR8 ;  /* 0x00000008ff067e24 */ /* 0x008fc4000f8e00ff */
[----:B------:R-:W-:Y:S02]  /*4080*/  IMAD.U32 R7, RZ, RZ, UR9 ;  /* 0x00000009ff077e24 */ /* 0x000fe4000f8e00ff */
[----:B----4-:R-:W-:Y:S01]  /*4090*/  IMAD.U32 R10, RZ, RZ, UR4 ;  /* 0x00000004ff0a7e24 */ /* 0x010fe2000f8e00ff */
[----:B-1----:R-:W-:-:S07]  /*40a0*/  MOV R11, UR5 ;  /* 0x00000005000b7c02 */ /* 0x002fce0008000f00 */
[----:B------:R-:W-:-:S07]  /*40b0*/  LEPC R20, `(.L_x_2220) ;  /* 0x000000001014794e */ /* 0x000fce0000000000 */
[----:B--2---:R-:W-:Y:S05]  /*40c0*/  CALL.ABS.NOINC R2 ;  /* 0x0000000002007343 */ /* 0x004fea0003c00000 */
.L_x_2220:
[----:B------:R-:W-:Y:S05]  /*40d0*/  BRA `(.L_x_2190) ;  /* 0x0000000000507947 */ /* 0x000fea0003800000 */
.L_x_2219:
[----:B------:R-:W0:Y:S02]  /*40e0*/  I2F.S64 R4, R4 ;  /* 0x0000000400047312 */ /* 0x000e240000301400 */
        /* <DEDUP_REMOVED lines=8> */
[----:B------:R-:W-:Y:S01]  /*4170*/  HFMA2 R0, -RZ, RZ, 0, 1.5199184417724609375e-05 ;  /* 0x000000ffff007431 */ /* 0x000fe200000001ff */
[----:B------:R-:W-:Y:S02]  /*4180*/  PLOP3.LUT P0, PT, PT, PT, PT, 0x80, 0x8 ;  /* 0x000000000008781c */ /* 0x000fe40003f0f070 */
[----:B------:R-:W-:Y:S02]  /*4190*/  @P1 PLOP3.LUT P0, PT, P2, PT, PT, 0x80, 0x8 ;  /* 0x000000000008181c */ /* 0x000fe4000170f070 */
[----:B------:R-:W-:-:S11]  /*41a0*/  PRMT R5, R0, 0x7610, R5 ;  /* 0x0000761000057816 */ /* 0x000fd60000000005 */
[----:B------:R-:W-:-:S04]  /*41b0*/  @!P0 IMAD.MOV R4, RZ, RZ, R6 ;  /* 0x000000ffff048224 */ /* 0x000fc800078e0206 */
[----:B------:R-:W-:-:S05]  /*41c0*/  @P1 IMAD.MOV.U32 R5, RZ, RZ, R4 ;  /* 0x000000ffff051224 */ /* 0x000fca00078e0004 */
[----:B------:R0:W-:Y:S01]  /*41d0*/  STG.E.U8 desc[UR36][R2.64], R5 ;  /* 0x0000000502007986 */ /* 0x0001e2000c101124 */
[----:B------:R-:W-:Y:S05]  /*41e0*/  BRA `(.L_x_2190) ;  /* 0x00000000000c7947 */ /* 0x000fea0003800000 */
.L_x_2218:
[----:B------:R0:W-:Y:S01]  /*41f0*/  STG.E.64 desc[UR36][R2.64], R4 ;  /* 0x0000000402007986 */ /* 0x0001e2000c101b24 */
[----:B------:R-:W-:Y:S05]  /*4200*/  BRA `(.L_x_2190) ;  /* 0x0000000000047947 */ /* 0x000fea0003800000 */
.L_x_2217:
[----:B------:R0:W-:Y:S02]  /*4210*/  STG.E desc[UR36][R2.64], R7 ;  /* 0x0000000702007986 */ /* 0x0001e4000c101924 */
.L_x_2190:
[----:B------:R-:W-:-:S07]  /*4220*/  IADD3 R19, PT, PT, R19, 0x80, RZ ;  /* 0x0000008013137810 */ /* 0x000fce0007ffe0ff */
.L_x_2115:
[----:B------:R-:W-:Y:S05]  /*4230*/  BSYNC.RECONVERGENT B6 ;  /* 0x0000000000067941 */ /* 0x000fea0003800200 */
.L_x_2114:
[----:B------:R-:W5:Y:S01]  /*4240*/  LDCU UR4, c[0x0][0x380] ;  /* 0x00007000ff0477ac */ /* 0x000f620008000800 */
[----:B------:R-:W-:Y:S01]  /*4250*/  BSSY.RECONVERGENT B6, `(.L_x_2221) ;  /* 0x0000414000067945 */ /* 0x000fe20003800200 */
[----:B-----5:R-:W-:-:S13]  /*4260*/  ISETP.GE.AND P0, PT, R19, UR4, PT ;  /* 0x0000000413007c0c */ /* 0x020fda000bf06270 */
[----:B------:R-:W-:Y:S05]  /*4270*/  @P0 BRA `(.L_x_2222) ;  /* 0x0000004000440947 */ /* 0x000fea0003800000 */
[----:B------:R-:W5:Y:S01]  /*4280*/  LDCU UR4, c[0x0][0x388] ;  /* 0x00007100ff0477ac */ /* 0x000f620008000800 */
[----:B------:R-:W-:Y:S02]  /*4290*/  IMAD.MOV.U32 R22, RZ, RZ, RZ ;  /* 0x000000ffff167224 */ /* 0x000fe400078e00ff */
[----:B0-----:R-:W-:Y:S02]  /*42a0*/  IMAD.MOV.U32 R0, RZ, RZ, RZ ;  /* 0x000000ffff007224 */ /* 0x001fe400078e00ff */
[----:B------:R-:W-:Y:S01]  /*42b0*/  IMAD.MOV.U32 R18, RZ, RZ, RZ ;  /* 0x000000ffff127224 */ /* 0x000fe200078e00ff */
[----:B-----5:R-:W-:-:S09]  /*42c0*/  UISETP.NE.AND UP0, UPT, UR4, URZ, UPT ;  /* 0x000000ff0400728c */ /* 0x020fd2000bf05270 */
[----:B------:R-:W-:Y:S05]  /*42d0*/  BRA.U !UP0, `(.L_x_2223) ;  /* 0x0000001508707547 */ /* 0x000fea000b800000 */
[----:B------:R-:W1:Y:S01]  /*42e0*/  LDCU.64 UR4, c[0x0][0x390] ;  /* 0x00007200ff0477ac */ /* 0x000e620008000a00 */
[----:B------:R-:W-:Y:S01]  /*42f0*/  MOV R18, RZ ;  /* 0x000000ff00127202 */ /* 0x000fe20000000f00 */
[----:B------:R-:W0:Y:S01]  /*4300*/  LDCU UR6, c[0x0][0x38c] ;  /* 0x00007180ff0677ac */ /* 0x000e220008000800 */
[----:B------:R-:W5:Y:S01]  /*4310*/  LDCU.64 UR8, c[0x0][0x4b8] ;  /* 0x00009700ff0877ac */ /* 0x000f620008000a00 */
[----:B------:R-:W-:Y:S02]  /*4320*/  UISETP.NE.AND UP0, UPT, UR41, URZ, UPT ;  /* 0x000000ff2900728c */ /* 0x000fe4000bf05270 */
        /* <DEDUP_REMOVED lines=343> */
.L_x_2223:
        /* <DEDUP_REMOVED lines=17> */
.L_x_2227:
[----:B------:R0:W5:Y:S01]  /*59b0*/  LDG.E.U8 R16, desc[UR36][R2.64] ;  /* 0x0000002402107981 */ /* 0x000162000c1e1100 */
[----:B------:R-:W-:Y:S01]  /*59c0*/  IMAD.MOV.U32 R17, RZ, RZ, RZ ;  /* 0x000000ffff117224 */ /* 0x000fe200078e00ff */
[----:B------:R-:W-:Y:S06]  /*59d0*/  BRA `(.L_x_2229) ;  /* 0x0000000c00407947 */ /* 0x000fec0003800000 */
.L_x_2226:
        /* <DEDUP_REMOVED lines=8> */
.L_x_2231:
[----:B------:R-:W2:Y:S02]  /*5a60*/  LDG.E R16, desc[UR36][R2.64] ;  /* 0x0000002402107981 */ /* 0x000ea4000c1e1900 */
[----:B--2---:R-:W-:Y:S01]  /*5a70*/  SHF.R.S32.HI R17, RZ, 0x1f, R16 ;  /* 0x0000001fff117819 */ /* 0x004fe20000011410 */
[----:B------:R-:W-:Y:S06]  /*5a80*/  BRA `(.L_x_2229) ;  /* 0x0000000c00147947 */ /* 0x000fec0003800000 */
.L_x_2230:
[----:B------:R-:W2:Y:S02]  /*5a90*/  LDG.E.S16 R16, desc[UR36][R2.64] ;  /* 0x0000002402107981 */ /* 0x000ea4000c1e1700 */
[----:B--2---:R-:W-:Y:S01]  /*5aa0*/  SHF.R.S32.HI R17, RZ, 0x1f, R16 ;  /* 0x0000001fff117819 */ /* 0x004fe20000011410 */
[----:B------:R-:W-:Y:S06]  /*5ab0*/  BRA `(.L_x_2229) ;  /* 0x0000000c00087947 */ /* 0x000fec0003800000 */
.L_x_2225:
        /* <DEDUP_REMOVED lines=9> */
.L_x_2233:
[----:B------:R-:W2:Y:S02]  /*5b50*/  LDG.E.U16 R2, desc[UR36][R2.64] ;  /* 0x0000002402027981 */ /* 0x000ea4000c1e1500 */
[----:B--2---:R-:W-:-:S06]  /*5b60*/  HADD2.F32 R16, -RZ, R2.H0_H0 ;  /* 0x20000002ff107230 */ /* 0x004fcc0000004100 */
[----:B------:R-:W0:Y:S01]  /*5b70*/  F2I.S64.TRUNC R16, R16 ;  /* 0x0000001000107311 */ /* 0x000e22000020d900 */
[----:B------:R-:W-:Y:S05]  /*5b80*/  BRA `(.L_x_2229) ;  /* 0x0000000800d47947 */ /* 0x000fea0003800000 */
.L_x_2232:
        /* <DEDUP_REMOVED lines=9> */
.L_x_2235:
[----:B------:R-:W2:Y:S02]  /*5c20*/  LDG.E.U16 R2, desc[UR36][R2.64] ;  /* 0x0000002402027981 */ /* 0x000ea4000c1e1500 */
[----:B--2---:R-:W-:-:S06]  /*5c30*/  HADD2.F32 R16, -RZ, R2.H0_H0 ;  /* 0x20000002ff107230 */ /* 0x004fcc0000004100 */
[----:B------:R-:W0:Y:S01]  /*5c40*/  F2I.S64.TRUNC R16, R16 ;  /* 0x0000001000107311 */ /* 0x000e22000020d900 */
[----:B------:R-:W-:Y:S05]  /*5c50*/  BRA `(.L_x_2229) ;  /* 0x0000000800a07947 */ /* 0x000fea0003800000 */
.L_x_2234:
[----:B------:R-:W2:Y:S02]  /*5c60*/  LDG.E.64 R2, desc[UR36][R2.64] ;  /* 0x0000002402027981 */ /* 0x000ea4000c1e1b00 */
[----:B--2---:R0:W1:Y:S01]  /*5c70*/  F2I.S64.F64.TRUNC R16, R2 ;  /* 0x0000000200107311 */ /* 0x004062000030d900 */
[----:B------:R-:W-:Y:S05]  /*5c80*/  BRA `(.L_x_2229) ;  /* 0x0000000800947947 */ /* 0x000fea0003800000 */
.L_x_2224:
        /* <DEDUP_REMOVED lines=9> */
[----:B------:R-:W-:Y:S01]  /*5d20*/  HFMA2 R17, -RZ, RZ, 0, 0 ;  /* 0x00000000ff117431 */ /* 0x000fe200000001ff */
[----:B--2---:R-:W-:-:S04]  /*5d30*/  ISETP.NE.AND P0, PT, R2, RZ, PT ;  /* 0x000000ff0200720c */ /* 0x004fc80003f05270 */
[----:B------:R-:W-:Y:S01]  /*5d40*/  SEL R16, RZ, 0x1, !P0 ;  /* 0x00000001ff107807 */ /* 0x000fe20004000000 */
[----:B------:R-:W-:Y:S08]  /*5d50*/  BRA `(.L_x_2229) ;  /* 0x0000000800607947 */ /* 0x000ff00003800000 */
.L_x_2238:
[----:B------:R-:W2:Y:S02]  /*5d60*/  LDG.E.64 R2, desc[UR36][R2.64] ;  /* 0x0000002402027981 */ /* 0x000ea4000c1e1b00 */
[----:B--2---:R0:W1:Y:S01]  /*5d70*/  F2I.S64.F64.TRUNC R16, R2 ;  /* 0x0000000200107311 */ /* 0x004062000030d900 */
[----:B------:R-:W-:Y:S05]  /*5d80*/  BRA `(.L_x_2229) ;  /* 0x0000000800547947 */ /* 0x000fea0003800000 */
.L_x_2237:
        /* <DEDUP_REMOVED lines=26> */
.L_x_2240:
        /* <DEDUP_REMOVED lines=10> */
[----:B------:R-:W-:-:S04]  /*5fd0*/  LOP3.LUT R0, R0, 0x80000000, R5, 0xf8, !PT ;  /* 0x8000000000007812 */ /* 0x000fc800078ef805 */
[----:B------:R0:W1:Y:S01]  /*5fe0*/  F2I.S64.TRUNC R16, R0 ;  /* 0x0000000000107311 */ /* 0x000062000020d900 */
[----:B------:R-:W-:Y:S05]  /*5ff0*/  BRA `(.L_x_2229) ;  /* 0x0000000400b87947 */ /* 0x000fea0003800000 */
.L_x_2239:
[----:B------:R-:W2:Y:S02]  /*6000*/  LDG.E.U16 R16, desc[UR36][R2.64] ;  /* 0x0000002402107981 */ /* 0x000ea4000c1e1500 */
[----:B--2---:R-:W-:-:S06]  /*6010*/  IMAD.U32 R16, R16, 0x10000, RZ ;  /* 0x0001000010107824 */ /* 0x004fcc00078e00ff */
[----:B------:R-:W0:Y:S01]  /*6020*/  F2I.S64.TRUNC R16, R16 ;  /* 0x0000001000107311 */ /* 0x000e22000020d900 */
[----:B------:R-:W-:Y:S05]  /*6030*/  BRA `(.L_x_2229) ;  /* 0x0000000400a87947 */ /* 0x000fea0003800000 */
.L_x_2236:
        /* <DEDUP_REMOVED lines=11> */
.L_x_2243:
        /* <DEDUP_REMOVED lines=21> */
.L_x_2247:
[----:B------:R-:W-:Y:S05]  /*6240*/  BSYNC.RECONVERGENT B1 ;  /* 0x0000000000017941 */ /* 0x000fea0003800200 */
.L_x_2246:
[----:B------:R-:W-:Y:S02]  /*6250*/  SHF.L.U32 R0, R0, 0x14, RZ ;  /* 0x0000001400007819 */ /* 0x000fe400000006ff */
[----:B------:R-:W-:-:S04]  /*6260*/  LEA R2, R2, 0x3b800000, 0x17 ;  /* 0x3b80000002027811 */ /* 0x000fc800078eb8ff */
[----:B------:R-:W-:-:S07]  /*6270*/  LOP3.LUT R16, R2, R0, R7, 0xfe, !PT ;  /* 0x0000000002107212 */ /* 0x000fce00078efe07 */
.L_x_2245:
[----:B------:R-:W-:Y:S05]  /*6280*/  BSYNC.RECONVERGENT B0 ;  /* 0x0000000000007941 */ /* 0x000fea0003800200 */
.L_x_2244:
[----:B------:R-:W1:Y:S01]  /*6290*/  F2I.S64.TRUNC R16, R16 ;  /* 0x0000001000107311 */ /* 0x000e62000020d900 */
[----:B------:R-:W-:Y:S05]  /*62a0*/  BRA `(.L_x_2229) ;  /* 0x00000004000c7947 */ /* 0x000fea0003800000 */
.L_x_2242:
        /* <DEDUP_REMOVED lines=21> */
.L_x_2251:
[----:B------:R-:W-:Y:S05]  /*6400*/  BSYNC.RECONVERGENT B1 ;  /* 0x0000000000017941 */ /* 0x000fea0003800200 */
.L_x_2250:
[----:B------:R-:W-:Y:S01]  /*6410*/  IMAD.SHL.U32 R0, R0, 0x200000, RZ ;  /* 0x0020000000007824 */ /* 0x000fe200078e00ff */
[----:B------:R-:W-:-:S04]  /*6420*/  LEA R2, R2, 0x37800000, 0x17 ;  /* 0x3780000002027811 */ /* 0x000fc800078eb8ff */
[----:B------:R-:W-:-:S07]  /*6430*/  LOP3.LUT R16, R2, R0, R7, 0xfe, !PT ;  /* 0x0000000002107212 */ /* 0x000fce00078efe07 */
.L_x_2249:
[----:B------:R-:W-:Y:S05]  /*6440*/  BSYNC.RECONVERGENT B0 ;  /* 0x0000000000007941 */ /* 0x000fea0003800200 */
.L_x_2248:
[----:B------:R-:W2:Y:S01]  /*6450*/  F2I.S64.TRUNC R16, R16 ;  /* 0x0000001000107311 */ /* 0x000ea2000020d900 */
[----:B------:R-:W-:Y:S05]  /*6460*/  BRA `(.L_x_2229) ;  /* 0x00000000009c7947 */ /* 0x000fea0003800000 */
.L_x_2241:
        /* <DEDUP_REMOVED lines=14> */
.L_x_2255:
[----:B------:R-:W-:Y:S05]  /*6550*/  BSYNC.RECONVERGENT B0 ;  /* 0x0000000000007941 */ /* 0x000fea0003800200 */
.L_x_2254:
[----:B------:R-:W4:Y:S01]  /*6560*/  F2I.S64.TRUNC R16, R16 ;  /* 0x0000001000107311 */ /* 0x000f22000020d900 */
[----:B------:R-:W-:Y:S05]  /*6570*/  BRA `(.L_x_2229) ;  /* 0x0000000000587947 */ /* 0x000fea0003800000 */
.L_x_2228:
        /* <DEDUP_REMOVED lines=16> */
.L_x_2256:
[----:B------:R-:W-:Y:S01]  /*6680*/  CS2R R16, SRZ ;  /* 0x0000000000107805 */ /* 0x000fe2000001ff00 */
[----:B------:R-:W-:Y:S06]  /*6690*/  BRA `(.L_x_2229) ;  /* 0x0000000000107947 */ /* 0x000fec0003800000 */
.L_x_2253:
[----:B------:R3:W5:Y:S01]  /*66a0*/  LDG.E.64 R16, desc[UR36][R2.64] ;  /* 0x0000002402107981 */ /* 0x000762000c1e1b00 */
[----:B------:R-:W-:Y:S05]  /*66b0*/  BRA `(.L_x_2229) ;  /* 0x0000000000087947 */ /* 0x000fea0003800000 */
.L_x_2252:
[----:B------:R0:W5:Y:S01]  /*66c0*/  LDG.E R16, desc[UR36][R2.64] ;  /* 0x0000002402107981 */ /* 0x000162000c1e1900 */
[----:B------:R-:W-:-:S07]  /*66d0*/  IMAD.MOV.U32 R17, RZ, RZ, RZ ;  /* 0x000000ffff117224 */ /* 0x000fce00078e00ff */
.L_x_2229:
        /* <DEDUP_REMOVED lines=17> */
.L_x_2260:
[----:B------:R3:W5:Y:S01]  /*67f0*/  LDG.E.U8 R4, desc[UR36][R22.64] ;  /* 0x0000002416047981 */ /* 0x000762000c1e1100 */
[----:B0-----:R-:W-:Y:S01]  /*6800*/  MOV R5, RZ ;  /* 0x000000ff00057202 */ /* 0x001fe20000000f00 */
[----:B------:R-:W-:Y:S06]  /*6810*/  BRA `(.L_x_2262) ;  /* 0x0000000c00407947 */ /* 0x000fec0003800000 */
.L_x_2259:
        /* <DEDUP_REMOVED lines=8> */
.L_x_2264:
[----:B------:R-:W0:Y:S02]  /*68a0*/  LDG.E R4, desc[UR36][R22.64] ;  /* 0x0000002416047981 */ /* 0x000e24000c1e1900 */
[----:B0-----:R-:W-:Y:S01]  /*68b0*/  SHF.R.S32.HI R5, RZ, 0x1f, R4 ;  /* 0x0000001fff057819 */ /* 0x001fe20000011404 */
[----:B------:R-:W-:Y:S06]  /*68c0*/  BRA `(.L_x_2262) ;  /* 0x0000000c00147947 */ /* 0x000fec0003800000 */
.L_x_2263:
[----:B------:R-:W0:Y:S02]  /*68d0*/  LDG.E.S16 R4, desc[UR36][R22.64] ;  /* 0x0000002416047981 */ /* 0x000e24000c1e1700 */
[----:B0-----:R-:W-:Y:S01]  /*68e0*/  SHF.R.S32.HI R5, RZ, 0x1f, R4 ;  /* 0x0000001fff057819 */ /* 0x001fe20000011404 */
[----:B------:R-:W-:Y:S06]  /*68f0*/  BRA `(.L_x_2262) ;  /* 0x0000000c00087947 */ /* 0x000fec0003800000 */
.L_x_2258:
        /* <DEDUP_REMOVED lines=9> */
.L_x_2266:
[----:B------:R-:W3:Y:S02]  /*6990*/  LDG.E.U16 R22, desc[UR36][R22.64] ;  /* 0x0000002416167981 */ /* 0x000ee4000c1e1500 */
[----:B---3--:R-:W-:-:S06]  /*69a0*/  HADD2.F32 R4, -RZ, R22.H0_H0 ;  /* 0x20000016ff047230 */ /* 0x008fcc0000004100 */
[----:B0-----:R-:W0:Y:S01]  /*69b0*/  F2I.S64.TRUNC R4, R4 ;  /* 0x0000000400047311 */ /* 0x001e22000020d900 */
[----:B------:R-:W-:Y:S05]  /*69c0*/  BRA `(.L_x_2262) ;  /* 0x0000000800d47947 */ /* 0x000fea0003800000 */
.L_x_2265:
        /* <DEDUP_REMOVED lines=9> */
.L_x_2268:
[----:B------:R-:W3:Y:S02]  /*6a60*/  LDG.E.U16 R22, desc[UR36][R22.64] ;  /* 0x0000002416167981 */ /* 0x000ee4000c1e1500 */
[----:B---3--:R-:W-:-:S06]  /*6a70*/  HADD2.F32 R4, -RZ, R22.H0_H0 ;  /* 0x20000016ff047230 */ /* 0x008fcc0000004100 */
[----:B0-----:R-:W0:Y:S01]  /*6a80*/  F2I.S64.TRUNC R4, R4 ;  /* 0x0000000400047311 */ /* 0x001e22000020d900 */
[----:B------:R-:W-:Y:S05]  /*6a90*/  BRA `(.L_x_2262) ;  /* 0x0000000800a07947 */ /* 0x000fea0003800000 */
.L_x_2267:
[----:B0-----:R-:W3:Y:S02]  /*6aa0*/  LDG.E.64 R4, desc[UR36][R22.64] ;  /* 0x0000002416047981 */ /* 0x001ee4000c1e1b00 */
[----:B---3--:R-:W0:Y:S01]  /*6ab0*/  F2I.S64.F64.TRUNC R4, R4 ;  /* 0x0000000400047311 */ /* 0x008e22000030d900 */
[----:B------:R-:W-:Y:S05]  /*6ac0*/  BRA `(.L_x_2262) ;  /* 0x0000000800947947 */ /* 0x000fea0003800000 */
.L_x_2257:
        /* <DEDUP_REMOVED lines=13> */
.L_x_2271:
[----:B0-----:R-:W3:Y:S02]  /*6ba0*/  LDG.E.64 R4, desc[UR36][R22.64] ;  /* 0x0000002416047981 */ /* 0x001ee4000c1e1b00 */
[----:B---3--:R-:W0:Y:S01]  /*6bb0*/  F2I.S64.F64.TRUNC R4, R4 ;  /* 0x0000000400047311 */ /* 0x008e22000030d900 */
[----:B------:R-:W-:Y:S05]  /*6bc0*/  BRA `(.L_x_2262) ;  /* 0x0000000800547947 */ /* 0x000fea0003800000 */
.L_x_2270:
[----:B------:R-:W-:-:S09]  /*6bd0*/  UISETP.NE.AND UP0, UPT, UR4, 0xf, UPT ;  /* 0x0000000f0400788c */ /* 0x000fd2000bf05270 */
[----:B------:R-:W-:Y:S05]  /*6be0*/  BRA.U !UP0, `(.L_x_2272) ;  /* 0x0000000108947547 */ /* 0x000fea000b800000 */
[----:B------:R-:W-:-:S09]  /*6bf0*/  UISETP.NE.AND UP0, UPT, UR4, 0x17, UPT ;  /* 0x000000170400788c */ /* 0x000fd2000bf05270 */
[----:B------:R-:W-:Y:S05]  /*6c00*/  BRA.U !UP0, `(.L_x_2273) ;  /* 0x0000000108587547 */ /* 0x000fea000b800000 */
[----:B------:R-:W-:-:S09]  /*6c10*/  UISETP.NE.AND UP0, UPT, UR4, 0x18, UPT ;  /* 0x000000180400788c */ /* 0x000fd2000bf05270 */
[----:B------:R-:W-:Y:S05]  /*6c20*/  BRA.U UP0, `(.L_x_2261) ;  /* 0x0000000500e47547 */ /* 0x000fea000b800000 */
[----:B0-----:R-:W3:Y:S01]  /*6c30*/  LDG.E.U8 R0, desc[UR36][R22.64] ;  /* 0x0000002416007981 */ /* 0x001ee2000c1e1100 */
[----:B------:R-:W-:Y:S02]  /*6c40*/  HFMA2 R4, -RZ, RZ, 0, 1.847743988037109375e-06 ;  /* 0x0000001fff047431 */ /* 0x000fe400000001ff */
[----:B---3--:R-:W-:-:S05]  /*6c50*/  IMAD.SHL.U32 R0, R0, 0x1000000, RZ ;  /* 0x0100000000007824 */ /* 0x008fca00078e00ff */
        /* <DEDUP_REMOVED lines=14> */
[----:B------:R-:W-:-:S04]  /*6d40*/  LOP3.LUT R3, R3, 0x80000000, R0, 0xf8, !PT ;  /* 0x8000000003037812 */ /* 0x000fc800078ef800 */
[----:B------:R0:W3:Y:S01]  /*6d50*/  F2I.S64.TRUNC R4, R3 ;  /* 0x0000000300047311 */ /* 0x0000e2000020d900 */
[----:B------:R-:W-:Y:S05]  /*6d60*/  BRA `(.L_x_2262) ;  /* 0x0000000400ec7947 */ /* 0x000fea0003800000 */
.L_x_2273:
[----:B0-----:R-:W3:Y:S02]  /*6d70*/  LDG.E.U8 R3, desc[UR36][R22.64] ;  /* 0x0000002416037981 */ /* 0x001ee4000c1e1100 */
[C---:B---3--:R-:W-:Y:S01]  /*6d80*/  SHF.L.U32 R0, R3.reuse, 0x19, RZ ;  /* 0x0000001903007819 */ /* 0x048fe200000006ff */
        /* <DEDUP_REMOVED lines=9> */
[----:B------:R0:W3:Y:S01]  /*6e20*/  F2I.S64.TRUNC R4, R0 ;  /* 0x0000000000047311 */ /* 0x0000e2000020d900 */
[----:B------:R-:W-:Y:S05]  /*6e30*/  BRA `(.L_x_2262) ;  /* 0x0000000400b87947 */ /* 0x000fea0003800000 */
.L_x_2272:
[----:B------:R-:W3:Y:S02]  /*6e40*/  LDG.E.U16 R4, desc[UR36][R22.64] ;  /* 0x0000002416047981 */ /* 0x000ee4000c1e1500 */
[----:B---3--:R-:W-:-:S06]  /*6e50*/  IMAD.U32 R4, R4, 0x10000, RZ ;  /* 0x0001000004047824 */ /* 0x008fcc00078e00ff */
[----:B0-----:R-:W0:Y:S01]  /*6e60*/  F2I.S64.TRUNC R4, R4 ;  /* 0x0000000400047311 */ /* 0x001e22000020d900 */
[----:B------:R-:W-:Y:S05]  /*6e70*/  BRA `(.L_x_2262) ;  /* 0x0000000400a87947 */ /* 0x000fea0003800000 */
.L_x_2269:
        /* <DEDUP_REMOVED lines=11> */
.L_x_2276:
        /* <DEDUP_REMOVED lines=21> */
.L_x_2280:
[----:B------:R-:W-:Y:S05]  /*7080*/  BSYNC.RECONVERGENT B1 ;  /* 0x0000000000017941 */ /* 0x000fea0003800200 */
.L_x_2279:
[----:B------:R-:W-:Y:S01]  /*7090*/  IMAD.SHL.U32 R0, R0, 0x100000, RZ ;  /* 0x0010000000007824 */ /* 0x000fe200078e00ff */
[----:B------:R-:W-:-:S04]  /*70a0*/  LEA R2, R2, 0x3b800000, 0x17 ;  /* 0x3b80000002027811 */ /* 0x000fc800078eb8ff */
[----:B------:R-:W-:-:S07]  /*70b0*/  LOP3.LUT R4, R2, R0, R7, 0xfe, !PT ;  /* 0x0000000002047212 */ /* 0x000fce00078efe07 */
.L_x_2278:
[----:B------:R-:W-:Y:S05]  /*70c0*/  BSYNC.RECONVERGENT B0 ;  /* 0x0000000000007941 */ /* 0x000fea0003800200 */
.L_x_2277:
[----:B0-----:R-:W0:Y:S01]  /*70d0*/  F2I.S64.TRUNC R4, R4 ;  /* 0x0000000400047311 */ /* 0x001e22000020d900 */
[----:B------:R-:W-:Y:S05]  /*70e0*/  BRA `(.L_x_2262) ;  /* 0x00000004000c7947 */ /* 0x000fea0003800000 */
.L_x_2275:
[----:B------:R-:W3:Y:S01]  /*70f0*/  LDG.E.U8 R22, desc[UR36][R22.64] ;  /* 0x0000002416167981 */ /* 0x000ee2000c1e1100 */
[----:B------:R-:W-:Y:S01]  /*7100*/  BSSY.RECONVERGENT B0, `(.L_x_2281) ;  /* 0x0000018000007945 */ /* 0x000fe20003800200 */
[----:B------:R-:W-:Y:S01]  /*7110*/  HFMA2 R4, -RZ, RZ, 0, 0 ;  /* 0x00000000ff047431 */ /* 0x000fe200000001ff */
        /* <DEDUP_REMOVED lines=18> */
.L_x_2284:
[----:B------:R-:W-:Y:S05]  /*7240*/  BSYNC.RECONVERGENT B1 ;  /* 0x0000000000017941 */ /* 0x000fea0003800200 */
.L_x_2283:
[----:B------:R-:W-:Y:S01]  /*7250*/  IMAD.SHL.U32 R0, R0, 0x200000, RZ ;  /* 0x0020000000007824 */ /* 0x000fe200078e00ff */
[----:B------:R-:W-:-:S04]  /*7260*/  LEA R2, R2, 0x37800000, 0x17 ;  /* 0x3780000002027811 */ /* 0x000fc800078eb8ff */
[----:B------:R-:W-:-:S07]  /*7270*/  LOP3.LUT R4, R2, R0, R7, 0xfe, !PT ;  /* 0x0000000002047212 */ /* 0x000fce00078efe07 */
.L_x_2282:
[----:B------:R-:W-:Y:S05]  /*7280*/  BSYNC.RECONVERGENT B0 ;  /* 0x0000000000007941 */ /* 0x000fea0003800200 */
.L_x_2281:
[----:B0-----:R-:W0:Y:S01]  /*7290*/  F2I.S64.TRUNC R4, R4 ;  /* 0x0000000400047311 */ /* 0x001e22000020d900 */
[----:B------:R-:W-:Y:S05]  /*72a0*/  BRA `(.L_x_2262) ;  /* 0x00000000009c7947 */ /* 0x000fea0003800000 */
.L_x_2274:
[----:B------:R-:W-:-:S09]  /*72b0*/  UISETP.NE.AND UP0, UPT, UR4, 0x1c, UPT ;  /* 0x0000001c0400788c */ /* 0x000fd2000bf05270 */
[----:B------:R-:W-:Y:S05]  /*72c0*/  BRA.U !UP0, `(.L_x_2285) ;  /* 0x00000001088c7547 */ /* 0x000fea000b800000 */
[----:B------:R-:W-:-:S09]  /*72d0*/  UISETP.NE.AND UP0, UPT, UR4, 0x1d, UPT ;  /* 0x0000001d0400788c */ /* 0x000fd2000bf05270 */
[----:B------:R-:W-:Y:S05]  /*72e0*/  BRA.U !UP0, `(.L_x_2286) ;  /* 0x00000001087c7547 */ /* 0x000fea000b800000 */
[----:B------:R-:W-:-:S09]  /*72f0*/  UISETP.NE.AND UP0, UPT, UR4, 0x2c, UPT ;  /* 0x0000002c0400788c */ /* 0x000fd2000bf05270 */
[----:B------:R-:W-:Y:S05]  /*7300*/  BRA.U UP0, `(.L_x_2261) ;  /* 0x00000001002c7547 */ /* 0x000fea000b800000 */
[----:B------:R-:W3:Y:S01]  /*7310*/  LDG.E.U8 R22, desc[UR36][R22.64] ;  /* 0x0000002416167981 */ /* 0x000ee2000c1e1100 */
[----:B------:R-:W-:Y:S01]  /*7320*/  BSSY.RECONVERGENT B0, `(.L_x_2287) ;  /* 0x0000007000007945 */ /* 0x000fe20003800200 */
[----:B------:R-:W-:Y:S01]  /*7330*/  IMAD.MOV.U32 R4, RZ, RZ, 0x400000 ;  /* 0x00400000ff047424 */ /* 0x000fe200078e00ff */
[----:B---3--:R-:W-:-:S13]  /*7340*/  ISETP.NE.AND P0, PT, R22, RZ, PT ;  /* 0x000000ff1600720c */ /* 0x008fda0003f05270 */
[----:B------:R-:W-:Y:S05]  /*7350*/  @!P0 BRA `(.L_x_2288) ;  /* 0x00000000000c8947 */ /* 0x000fea0003800000 */
[----:B------:R-:W-:-:S13]  /*7360*/  ISETP.NE.AND P0, PT, R22, 0xff, PT ;  /* 0x000000ff1600780c */ /* 0x000fda0003f05270 */
[----:B------:R-:W-:Y:S01]  /*7370*/  @!P0 MOV R4, 0x7f800001 ;  /* 0x7f80000100048802 */ /* 0x000fe20000000f00 */
[----:B------:R-:W-:-:S07]  /*7380*/  @P0 IMAD.SHL.U32 R4, R22, 0x800000, RZ ;  /* 0x0080000016040824 */ /* 0x000fce00078e00ff */
.L_x_2288:
[----:B------:R-:W-:Y:S05]  /*7390*/  BSYNC.RECONVERGENT B0 ;  /* 0x0000000000007941 */ /* 0x000fea0003800200 */
.L_x_2287:
[----:B0-----:R-:W0:Y:S01]  /*73a0*/  F2I.S64.TRUNC R4, R4 ;  /* 0x0000000400047311 */ /* 0x001e22000020d900 */
[----:B------:R-:W-:Y:S05]  /*73b0*/  BRA `(.L_x_2262) ;  /* 0x0000000000587947 */ /* 0x000fea0003800000 */
.L_x_2261:
[----:B0-----:R-:W-:Y:S01]  /*73c0*/  MOV R2, 0x0 ;  /* 0x0000000000027802 */ /* 0x001fe20000000f00 */
[----:B------:R-:W0:Y:S01]  /*73d0*/  LDCU.64 UR4, c[0x4][0x138] ;  /* 0x01002700ff0477ac */ /* 0x000e220008000a00 */
[----:B------:R-:W-:Y:S02]  /*73e0*/  HFMA2 R12, -RZ, RZ, 0, 5.9604644775390625e-08 ;  /* 0x00000001ff0c7431 */ /* 0x000fe400000001ff */
        /* <DEDUP_REMOVED lines=8> */
[----:B------:R-:W-:Y:S01]  /*7470*/  IMAD.U32 R7, RZ, RZ, UR7 ;  /* 0x00000007ff077e24 */ /* 0x000fe2000f8e00ff */
[----:B--2---:R-:W-:Y:S01]  /*7480*/  MOV R10, UR8 ;  /* 0x00000008000a7c02 */ /* 0x004fe20008000f00 */
[----:B------:R-:W-:-:S07]  /*7490*/  IMAD.U32 R11, RZ, RZ, UR9 ;  /* 0x00000009ff0b7e24 */ /* 0x000fce000f8e00ff */
[----:B------:R-:W-:-:S07]  /*74a0*/  LEPC R20, `(.L_x_2289) ;  /* 0x000000001014794e */ /* 0x000fce0000000000 */
[----:B-1--45:R-:W-:Y:S05]  /*74b0*/  CALL.ABS.NOINC R2 ;  /* 0x0000000002007343 */ /* 0x032fea0003c00000 */
.L_x_2289:
[----:B------:R-:W-:Y:S01]  /*74c0*/  CS2R R4, SRZ ;  /* 0x0000000000047805 */ /* 0x000fe2000001ff00 */
[----:B------:R-:W-:Y:S06]  /*74d0*/  BRA `(.L_x_2262) ;  /* 0x0000000000107947 */ /* 0x000fec0003800000 */
.L_x_2286:
[----:B0-----:R0:W5:Y:S01]  /*74e0*/  LDG.E.64 R4, desc[UR36][R22.64] ;  /* 0x0000002416047981 */ /* 0x001162000c1e1b00 */
[----:B------:R-:W-:Y:S05]  /*74f0*/  BRA `(.L_x_2262) ;  /* 0x0000000000087947 */ /* 0x000fea0003800000 */
.L_x_2285:
[----:B------:R3:W5:Y:S01]  /*7500*/  LDG.E R4, desc[UR36][R22.64] ;  /* 0x0000002416047981 */ /* 0x000762000c1e1900 */
[----:B0-----:R-:W-:-:S07]  /*7510*/  IMAD.MOV.U32 R5, RZ, RZ, RZ ;  /* 0x000000ffff057224 */ /* 0x001fce00078e00ff */
.L_x_2262:
        /* <DEDUP_REMOVED lines=22> */
.L_x_2293:
[----:B------:R0:W-:Y:S01]  /*7680*/  STG.E.U8 desc[UR36][R2.64], R7 ;  /* 0x0000000702007986 */ /* 0x0001e2000c101124 */
[----:B------:R-:W-:Y:S05]  /*7690*/  BRA `(.L_x_2295) ;  /* 0x0000000c00387947 */ /* 0x000fea0003800000 */
.L_x_2292:
        /* <DEDUP_REMOVED lines=8> */
.L_x_2297:
[----:B------:R0:W-:Y:S01]  /*7720*/  STG.E desc[UR36][R2.64], R7 ;  /* 0x0000000702007986 */ /* 0x0001e2000c101924 */
[----:B------:R-:W-:Y:S05]  /*7730*/  BRA `(.L_x_2295) ;  /* 0x0000000c00107947 */ /* 0x000fea0003800000 */
.L_x_2296:
[----:B------:R0:W-:Y:S01]  /*7740*/  STG.E.U16 desc[UR36][R2.64], R7 ;  /* 0x0000000702007986 */ /* 0x0001e2000c101524 */
[----:B------:R-:W-:Y:S05]  /*7750*/  BRA `(.L_x_2295) ;  /* 0x0000000c00087947 */ /* 0x000fea0003800000 */
.L_x_2291:
        /* <DEDUP_REMOVED lines=9> */
.L_x_2299:
[----:B------:R-:W0:Y:S02]  /*77f0*/  I2F.S64 R0, R4 ;  /* 0x0000000400007312 */ /* 0x000e240000301400 */
[----:B0-----:R-:W-:-:S05]  /*7800*/  F2FP.F16.F32.PACK_AB R0, RZ, R0 ;  /* 0x00000000ff00723e */ /* 0x001fca00000000ff */
[----:B------:R0:W-:Y:S01]  /*7810*/  STG.E.U16 desc[UR36][R2.64], R0 ;  /* 0x0000000002007986 */ /* 0x0001e2000c101524 */
[----:B------:R-:W-:Y:S05]  /*7820*/  BRA `(.L_x_2295) ;  /* 0x0000000800d47947 */ /* 0x000fea0003800000 */
.L_x_2298:
        /* <DEDUP_REMOVED lines=10> */
.L_x_2301:
[----:B------:R-:W0:Y:S02]  /*78d0*/  I2F.S64 R4, R4 ;  /* 0x0000000400047312 */ /* 0x000e240000301400 */
[----:B0-----:R-:W-:-:S04]  /*78e0*/  F2FP.F16.F32.PACK_AB R5, RZ, R4 ;  /* 0x00000004ff05723e */ /* 0x001fc800000000ff */
[----:B------:R-:W-:-:S05]  /*78f0*/  PRMT R5, R5, 0x5410, RZ ;  /* 0x0000541005057816 */ /* 0x000fca00000000ff */
[----:B------:R0:W-:Y:S01]  /*7900*/  STG.E desc[UR36][R2.64], R5 ;  /* 0x0000000502007986 */ /* 0x0001e2000c101924 */
[----:B------:R-:W-:Y:S05]  /*7910*/  BRA `(.L_x_2295) ;  /* 0x0000000800987947 */ /* 0x000fea0003800000 */
.L_x_2300:
[----:B------:R-:W0:Y:S02]  /*7920*/  I2F.F64.S64 R4, R4 ;  /* 0x0000000400047312 */ /* 0x000e240000301c00 */
[----:B0-----:R0:W-:Y:S01]  /*7930*/  STG.E.64 desc[UR36][R2.64], R4 ;  /* 0x0000000402007986 */ /* 0x0011e2000c101b24 */
[----:B------:R-:W-:Y:S05]  /*7940*/  BRA `(.L_x_2295) ;  /* 0x00000008008c7947 */ /* 0x000fea0003800000 */
.L_x_2290:
        /* <DEDUP_REMOVED lines=12> */
.L_x_2305:
[----:B------:R-:W0:Y:S01]  /*7a10*/  I2F.S64 R5, R4 ;  /* 0x0000000400057312 */ /* 0x000e220000301400 */
        /* <DEDUP_REMOVED lines=17> */
.L_x_2308:
[----:B------:R-:W-:-:S04]  /*7b30*/  SHF.R.U32.HI R5, RZ, 0x18, R5 ;  /* 0x00000018ff057819 */ /* 0x000fc80000011605 */
[----:B------:R-:W-:-:S07]  /*7b40*/  LOP3.LUT R0, R0, 0x80, R5, 0xf8, !PT ;  /* 0x0000008000007812 */ /* 0x000fce00078ef805 */
.L_x_2307:
[----:B------:R-:W-:Y:S05]  /*7b50*/  BSYNC.RECONVERGENT B0 ;  /* 0x0000000000007941 */ /* 0x000fea0003800200 */
.L_x_2306:
[----:B------:R3:W-:Y:S01]  /*7b60*/  STG.E.U8 desc[UR36][R2.64], R0 ;  /* 0x0000000002007986 */ /* 0x0007e2000c101124 */
[----:B------:R-:W-:Y:S05]  /*7b70*/  BRA `(.L_x_2295) ;  /* 0x0000000800007947 */ /* 0x000fea0003800000 */
.L_x_2304:
[----:B------:R-:W0:Y:S01]  /*7b80*/  I2F.S64 R5, R4 ;  /* 0x0000000400057312 */ /* 0x000e220000301400 */
        /* <DEDUP_REMOVED lines=17> */
.L_x_2311:
[----:B------:R-:W-:-:S04]  /*7ca0*/  SHF.R.U32.HI R5, RZ, 0x18, R5 ;  /* 0x00000018ff057819 */ /* 0x000fc80000011605 */
[----:B------:R-:W-:-:S07]  /*7cb0*/  LOP3.LUT R0, R0, 0x80, R5, 0xf8, !PT ;  /* 0x0000008000007812 */ /* 0x000fce00078ef805 */
.L_x_2310:
[----:B------:R-:W-:Y:S05]  /*7cc0*/  BSYNC.RECONVERGENT B0 ;  /* 0x0000000000007941 */ /* 0x000fea0003800200 */
.L_x_2309:
[----:B------:R0:W-:Y:S01]  /*7cd0*/  STG.E.U8 desc[UR36][R2.64], R0 ;  /* 0x0000000002007986 */ /* 0x0001e2000c101124 */
[----:B------:R-:W-:Y:S05]  /*7ce0*/  BRA `(.L_x_2295) ;  /* 0x0000000400a47947 */ /* 0x000fea0003800000 */
.L_x_2303:
[----:B------:R-:W-:-:S09]  /*7cf0*/  UISETP.NE.AND UP0, UPT, UR4, 0x1c, UPT ;  /* 0x0000001c0400788c */ /* 0x000fd2000bf05270 */
[----:B------:R-:W-:Y:S05]  /*7d00*/  BRA.U !UP0, `(.L_x_2312) ;  /* 0x00000001085c7547 */ /* 0x000fea000b800000 */
[----:B------:R-:W-:-:S09]  /*7d10*/  UISETP.NE.AND UP0, UPT, UR4, 0x1d, UPT ;  /* 0x0000001d0400788c */ /* 0x000fd2000bf05270 */
[----:B------:R-:W-:Y:S05]  /*7d20*/  BRA.U !UP0, `(.L_x_2313) ;  /* 0x00000001084c7547 */ /* 0x000fea000b800000 */
[----:B------:R-:W-:-:S09]  /*7d30*/  UISETP.NE.AND UP0, UPT, UR4, 0x2c, UPT ;  /* 0x0000002c0400788c */ /* 0x000fd2000bf05270 */
[----:B------:R-:W-:Y:S05]  /*7d40*/  BRA.U UP0, `(.L_x_2294) ;  /* 0x0000000100a87547 */ /* 0x000fea000b800000 */
        /* <DEDUP_REMOVED lines=13> */
[----:B------:R-:W-:-:S05]  /*7e20*/  @!P0 IADD3 R4, PT, PT, R6, RZ, RZ ;  /* 0x000000ff06048210 */ /* 0x000fca0007ffe0ff */
[----:B------:R-:W-:-:S05]  /*7e30*/  @P1 IMAD.MOV.U32 R5, RZ, RZ, R4 ;  /* 0x000000ffff051224 */ /* 0x000fca00078e0004 */
[----:B------:R2:W-:Y:S01]  /*7e40*/  STG.E.U8 desc[UR36][R2.64], R5 ;  /* 0x0000000502007986 */ /* 0x0005e2000c101124 */
[----:B------:R-:W-:Y:S05]  /*7e50*/  BRA `(.L_x_2295) ;  /* 0x0000000400487947 */ /* 0x000fea0003800000 */
.L_x_2313:
[----:B------:R1:W-:Y:S01]  /*7e60*/  STG.E.64 desc[UR36][R2.64], R4 ;  /* 0x0000000402007986 */ /* 0x0003e2000c101b24 */
[----:B------:R-:W-:Y:S05]  /*7e70*/  BRA `(.L_x_2295) ;  /* 0x0000000400407947 */ /* 0x000fea0003800000 */
.L_x_2312:
[----:B------:R0:W-:Y:S01]  /*7e80*/  STG.E desc[UR36][R2.64], R7 ;  /* 0x0000000702007986 */ /* 0x0001e2000c101924 */
[----:B------:R-:W-:Y:S05]  /*7e90*/  BRA `(.L_x_2295) ;  /* 0x0000000400387947 */ /* 0x000fea0003800000 */
.L_x_2302:
        /* <DEDUP_REMOVED lines=11> */
.L_x_2315:
[----:B------:R-:W0:Y:S01]  /*7f50*/  I2F.F64.S64 R4, R4 ;  /* 0x0000000400047312 */ /* 0x000e220000301c00 */
[----:B------:R-:W-:-:S05]  /*7f60*/  CS2R R6, SRZ ;  /* 0x0000000000067805 */ /* 0x000fca000001ff00 */
[----:B0-----:R0:W-:Y:S01]  /*7f70*/  STG.E.128 desc[UR36][R2.64], R4 ;  /* 0x0000000402007986 */ /* 0x0011e2000c101d24 */
[----:B------:R-:W-:Y:S05]  /*7f80*/  BRA `(.L_x_2295) ;  /* 0x0000000000fc7947 */ /* 0x000fea0003800000 */
.L_x_2314:
[----:B------:R-:W-:-:S09]  /*7f90*/  UISETP.NE.AND UP0, UPT, UR4, 0xf, UPT ;  /* 0x0000000f0400788c */ /* 0x000fd2000bf05270 */
[----:B------:R-:W-:Y:S05]  /*7fa0*/  BRA.U !UP0, `(.L_x_2316) ;  /* 0x0000000108e87547 */ /* 0x000fea000b800000 */
[----:B------:R-:W-:-:S09]  /*7fb0*/  UISETP.NE.AND UP0, UPT, UR4, 0x17, UPT ;  /* 0x000000170400788c */ /* 0x000fd2000bf05270 */
[----:B------:R-:W-:Y:S05]  /*7fc0*/  BRA.U !UP0, `(.L_x_2317) ;  /* 0x0000000108907547 */ /* 0x000fea000b800000 */
[----:B------:R-:W-:-:S09]  /*7fd0*/  UISETP.NE.AND UP0, UPT, UR4, 0x18, UPT ;  /* 0x000000180400788c */ /* 0x000fd2000bf05270 */
[----:B------:R-:W-:Y:S05]  /*7fe0*/  BRA.U !UP0, `(.L_x_2318) ;  /* 0x0000000108447547 */ /* 0x000fea000b800000 */
.L_x_2294:
        /* <DEDUP_REMOVED lines=16> */
.L_x_2319:
[----:B------:R-:W-:Y:S05]  /*80f0*/  BRA `(.L_x_2295) ;  /* 0x0000000000a07947 */ /* 0x000fea0003800000 */
.L_x_2318:
[----:B------:R-:W0:Y:S01]  /*8100*/  I2F.S64 R5, R4 ;  /* 0x0000000400057312 */ /* 0x000e220000301400 */
        /* <DEDUP_REMOVED lines=12> */
.L_x_2321:
[----:B------:R-:W-:Y:S05]  /*81d0*/  BSYNC.RECONVERGENT B0 ;  /* 0x0000000000007941 */ /* 0x000fea0003800200 */
.L_x_2320:
[----:B------:R-:W-:-:S05]  /*81e0*/  LOP3.LUT R7, R0, 0x80, R7, 0xf8, !PT ;  /* 0x0000008000077812 */ /* 0x000fca00078ef807 */
[----:B------:R0:W-:Y:S01]  /*81f0*/  STG.E.U8 desc[UR36][R2.64], R7 ;  /* 0x0000000702007986 */ /* 0x0001e2000c101124 */
[----:B------:R-:W-:Y:S05]  /*8200*/  BRA `(.L_x_2295) ;  /* 0x00000000005c7947 */ /* 0x000fea0003800000 */
.L_x_2317:
[----:B------:R-:W0:Y:S01]  /*8210*/  I2F.S64 R5, R4 ;  /* 0x0000000400057312 */ /* 0x000e220000301400 */
        /* <DEDUP_REMOVED lines=11> */
.L_x_2323:
[----:B------:R-:W-:Y:S02]  /*82d0*/  ISETP.GT.U32.AND P0, PT, R6, 0x7f800000, PT ;  /* 0x7f8000000600780c */ /* 0x000fe40003f04070 */
[----:B------:R-:W-:-:S04]  /*82e0*/  MOV R0, 0x7f ;  /* 0x0000007f00007802 */ /* 0x000fc80000000f00 */
[----:B------:R-:W-:-:S07]  /*82f0*/  SEL R0, R0, 0x7c, P0 ;  /* 0x0000007c00007807 */ /* 0x000fce0000000000 */
.L_x_2324:
[----:B------:R-:W-:Y:S05]  /*8300*/  BSYNC.RECONVERGENT B0 ;  /* 0x0000000000007941 */ /* 0x000fea0003800200 */
.L_x_2322:
[----:B------:R-:W-:-:S04]  /*8310*/  SHF.R.U32.HI R5, RZ, 0x18, R5 ;  /* 0x00000018ff057819 */ /* 0x000fc80000011605 */
[----:B------:R-:W-:-:S05]  /*8320*/  LOP3.LUT R5, R0, 0x80, R5, 0xf8, !PT ;  /* 0x0000008000057812 */ /* 0x000fca00078ef805 */
[----:B------:R0:W-:Y:S01]  /*8330*/  STG.E.U8 desc[UR36][R2.64], R5 ;  /* 0x0000000502007986 */ /* 0x0001e2000c101124 */
[----:B------:R-:W-:Y:S05]  /*8340*/  BRA `(.L_x_2295) ;  /* 0x00000000000c7947 */ /* 0x000fea0003800000 */
.L_x_2316:
[----:B------:R-:W0:Y:S02]  /*8350*/  I2F.S64 R0, R4 ;  /* 0x0000000400007312 */ /* 0x000e240000301400 */
[----:B0-----:R-:W-:-:S05]  /*8360*/  F2FP.BF16.F32.PACK_AB R0, RZ, R0 ;  /* 0x00000000ff00723e */ /* 0x001fca00000010ff */
[----:B------:R0:W-:Y:S02]  /*8370*/  STG.E.U16 desc[UR36][R2.64], R0 ;  /* 0x0000000002007986 */ /* 0x0001e4000c101524 */
.L_x_2295:
[----:B------:R-:W-:-:S07]  /*8380*/  VIADD R19, R19, 0x80 ;  /* 0x0000008013137836 */ /* 0x000fce0000000000 */
.L_x_2222:
[----:B------:R-:W-:Y:S05]  /*8390*/  BSYNC.RECONVERGENT B6 ;  /* 0x0000000000067941 */ /* 0x000fea0003800200 */
.L_x_2221:
[----:B------:R-:W5:Y:S01]  /*83a0*/  LDCU UR4, c[0x0][0x380] ;  /* 0x00007000ff0477ac */ /* 0x000f620008000800 */
[----:B------:R-:W-:Y:S01]  /*83b0*/  BSSY.RECONVERGENT B6, `(.L_x_2325) ;  /* 0x0000414000067945 */ /* 0x000fe20003800200 */
[----:B-----5:R-:W-:-:S13]  /*83c0*/  ISETP.GE.AND P0, PT, R19, UR4, PT ;  /* 0x0000000413007c0c */ /* 0x020fda000bf06270 */
[----:B------:R-:W-:Y:S05]  /*83d0*/  @P0 BRA `(.L_x_2326) ;  /* 0x0000004000440947 */ /* 0x000fea0003800000 */
[----:B------:R-:W5:Y:S01]  /*83e0*/  LDCU UR4, c[0x0][0x388] ;  /* 0x00007100ff0477ac */ /* 0x000f620008000800 */
[----:B0--3--:R-:W-:Y:S02]  /*83f0*/  HFMA2 R0, -RZ, RZ, 0, 0 ;  /* 0x00000000ff007431 */ /* 0x009fe400000001ff */
[----:B------:R-:W-:Y:S02]  /*8400*/  IMAD.MOV.U32 R22, RZ, RZ, RZ ;  /* 0x000000ffff167224 */ /* 0x000fe400078e00ff */
        /* <DEDUP_REMOVED lines=351> */
.L_x_2327:
        /* <DEDUP_REMOVED lines=17> */
.L_x_2331:
[----:B------:R1:W5:Y:S01]  /*9b10*/  LDG.E.U8 R16, desc[UR36][R2.64] ;  /* 0x0000002402107981 */ /* 0x000362000c1e1100 */
[----:B------:R-:W-:Y:S01]  /*9b20*/  IMAD.MOV.U32 R17, RZ, RZ, RZ ;  /* 0x000000ffff117224 */ /* 0x000fe200078e00ff */
[----:B------:R-:W-:Y:S06]  /*9b30*/  BRA `(.L_x_2333) ;  /* 0x0000000c00407947 */ /* 0x000fec0003800000 */
.L_x_2330:
        /* <DEDUP_REMOVED lines=8> */
.L_x_2335:
[----:B------:R-:W2:Y:S02]  /*9bc0*/  LDG.E R16, desc[UR36][R2.64] ;  /* 0x0000002402107981 */ /* 0x000ea4000c1e1900 */
[----:B--2---:R-:W-:Y:S01]  /*9bd0*/  SHF.R.S32.HI R17, RZ, 0x1f, R16 ;  /* 0x0000001fff117819 */ /* 0x004fe20000011410 */
[----:B------:R-:W-:Y:S06]  /*9be0*/  BRA `(.L_x_2333) ;  /* 0x0000000c00147947 */ /* 0x000fec0003800000 */
.L_x_2334:
[----:B------:R-:W2:Y:S02]  /*9bf0*/  LDG.E.S16 R16, desc[UR36][R2.64] ;  /* 0x0000002402107981 */ /* 0x000ea4000c1e1700 */
[----:B--2---:R-:W-:Y:S01]  /*9c00*/  SHF.R.S32.HI R17, RZ, 0x1f, R16 ;  /* 0x0000001fff117819 */ /* 0x004fe20000011410 */
[----:B------:R-:W-:Y:S06]  /*9c10*/  BRA `(.L_x_2333) ;  /* 0x0000000c00087947 */ /* 0x000fec0003800000 */
.L_x_2329:
        /* <DEDUP_REMOVED lines=9> */
.L_x_2337:
[----:B------:R-:W2:Y:S02]  /*9cb0*/  LDG.E.U16 R2, desc[UR36][R2.64] ;  /* 0x0000002402027981 */ /* 0x000ea4000c1e1500 */
[----:B--2---:R-:W-:-:S06]  /*9cc0*/  HADD2.F32 R16, -RZ, R2.H0_H0 ;  /* 0x20000002ff107230 */ /* 0x004fcc0000004100 */
[----:B------:R-:W0:Y:S01]  /*9cd0*/  F2I.S64.TRUNC R16, R16 ;  /* 0x0000001000107311 */ /* 0x000e22000020d900 */
[----:B------:R-:W-:Y:S05]  /*9ce0*/  BRA `(.L_x_2333) ;  /* 0x0000000800d47947 */ /* 0x000fea0003800000 */
.L_x_2336:
[----:B------:R-:W-:-:S09]  /*9cf0*/  UISETP.NE.AND UP0, UPT, UR4, 0x7, UPT ;  /* 0x000000070400788c */ /* 0x000fd2000bf05270 */
[----:B------:R-:W-:Y:S05]  /*9d00*/  BRA.U !UP0, `(.L_x_2338) ;  /* 0x00000001082c7547 */ /* 0x000fea000b800000 */
[----:B------:R-:W-:-:S09]  /*9d10*/  UISETP.NE.AND UP0, UPT, UR4, 0x8, UPT ;  /* 0x000000080400788c */ /* 0x000fd2000bf05270 */
[----:B------:R-:W-:Y:S05]  /*9d20*/  BRA.U !UP0, `(.L_x_2339) ;  /* 0x0000000108147547 */ /* 0x000fea000b800000 */
[----:B------:R-:W-:-:S09]  /*9d30*/  UISETP.NE.AND UP0, UPT, UR4, 0x9, UPT ;  /* 0x000000090400788c */ /* 0x000fd2000bf05270 */
[----:B------:R-:W-:Y:S05]  /*9d40*/  BRA.U UP0, `(.L_x_2332) ;  /* 0x0000000900647547 */ /* 0x000fea000b800000 */
[----:B------:R-:W2:Y:S02]  /*9d50*/  LDG.E R2, desc[UR36][R2.64] ;  /* 0x0000002402027981 */ /* 0x000ea4000c1e1900 */
[----:B--2---:R4:W0:Y:S01]  /*9d60*/  F2I.S64.TRUNC R16, R2 ;  /* 0x0000000200107311 */ /* 0x004822000020d900 */
[----:B------:R-:W-:Y:S05]  /*9d70*/  BRA `(.L_x_2333) ;  /* 0x0000000800b07947 */ /* 0x000fea0003800000 */
.L_x_2339:
[----:B------:R-:W2:Y:S02]  /*9d80*/  LDG.E.U16 R2, desc[UR36][R2.64] ;  /* 0x0000002402027981 */ /* 0x000ea4000c1e1500 */
[----:B--2---:R-:W-:-:S06]  /*9d90*/  HADD2.F32 R16, -RZ, R2.H0_H0 ;  /* 0x20000002ff107230 */ /* 0x004fcc0000004100 */
[----:B------:R-:W0:Y:S01]  /*9da0*/  F2I.S64.TRUNC R16, R16 ;  /* 0x0000001000107311 */ /* 0x000e22000020d900 */
[----:B------:R-:W-:Y:S05]  /*9db0*/  BRA `(.L_x_2333) ;  /* 0x0000000800a07947 */ /* 0x000fea0003800000 */
.L_x_2338:
[----:B------:R-:W2:Y:S02]  /*9dc0*/  LDG.E.64 R2, desc[UR36][R2.64] ;  /* 0x0000002402027981 */ /* 0x000ea4000c1e1b00 */
[----:B--2---:R2:W3:Y:S01]  /*9dd0*/  F2I.S64.F64.TRUNC R16, R2 ;  /* 0x0000000200107311 */ /* 0x0044e2000030d900 */
[----:B------:R-:W-:Y:S05]  /*9de0*/  BRA `(.L_x_2333) ;  /* 0x0000000800947947 */ /* 0x000fea0003800000 */
.L_x_2328:
        /* <DEDUP_REMOVED lines=13> */
.L_x_2342:
[----:B------:R-:W2:Y:S02]  /*9ec0*/  LDG.E.64 R2, desc[UR36][R2.64] ;  /* 0x0000002402027981 */ /* 0x000ea4000c1e1b00 */
[----:B--2---:R0:W1:Y:S01]  /*9ed0*/  F2I.S64.F64.TRUNC R16, R2 ;  /* 0x0000000200107311 */ /* 0x004062000030d900 */
[----:B------:R-:W-:Y:S05]  /*9ee0*/  BRA `(.L_x_2333) ;  /* 0x0000000800547947 */ /* 0x000fea0003800000 */
.L_x_2341:
        /* <DEDUP_REMOVED lines=26> */
.L_x_2344:
        /* <DEDUP_REMOVED lines=13> */
.L_x_2343:
[----:B------:R-:W2:Y:S02]  /*a160*/  LDG.E.U16 R16, desc[UR36][R2.64] ;  /* 0x0000002402107981 */ /* 0x000ea4000c1e1500 */
[----:B--2---:R-:W-:-:S06]  /*a170*/  IMAD.U32 R16, R16, 0x10000, RZ ;  /* 0x0001000010107824 */ /* 0x004fcc00078e00ff */
[----:B------:R-:W0:Y:S01]  /*a180*/  F2I.S64.TRUNC R16, R16 ;  /* 0x0000001000107311 */ /* 0x000e22000020d900 */
[----:B------:R-:W-:Y:S05]  /*a190*/  BRA `(.L_x_2333) ;  /* 0x0000000400a87947 */ /* 0x000fea0003800000 */
.L_x_2340:
        /* <DEDUP_REMOVED lines=11> */
.L_x_2347:
        /* <DEDUP_REMOVED lines=21> */
.L_x_2351:
[----:B------:R-:W-:Y:S05]  /*a3a0*/  BSYNC.RECONVERGENT B1 ;  /* 0x0000000000017941 */ /* 0x000fea0003800200 */
.L_x_2350:
[----:B------:R-:W-:Y:S01]  /*a3b0*/  IMAD.SHL.U32 R0, R0, 0x100000, RZ ;  /* 0x0010000000007824 */ /* 0x000fe200078e00ff */
[----:B------:R-:W-:-:S04]  /*a3c0*/  LEA R2, R2, 0x3b800000, 0x17 ;  /* 0x3b80000002027811 */ /* 0x000fc800078eb8ff */
[----:B------:R-:W-:-:S07]  /*a3d0*/  LOP3.LUT R16, R2, R0, R7, 0xfe, !PT ;  /* 0x0000000002107212 */ /* 0x000fce00078efe07 */
.L_x_2349:
[----:B------:R-:W-:Y:S05]  /*a3e0*/  BSYNC.RECONVERGENT B0 ;  /* 0x0000000000007941 */ /* 0x000fea0003800200 */
.L_x_2348:
[----:B------:R-:W0:Y:S01]  /*a3f0*/  F2I.S64.TRUNC R16, R16 ;  /* 0x0000001000107311 */ /* 0x000e22000020d900 */
[----:B------:R-:W-:Y:S05]  /*a400*/  BRA `(.L_x_2333) ;  /* 0x00000004000c7947 */ /* 0x000fea0003800000 */
.L_x_2346:
        /* <DEDUP_REMOVED lines=21> */
.L_x_2355:
[----:B------:R-:W-:Y:S05]  /*a560*/  BSYNC.RECONVERGENT B1 ;  /* 0x0000000000017941 */ /* 0x000fea0003800200 */
.L_x_2354:
[----:B------:R-:W-:Y:S02]  /*a570*/  SHF.L.U32 R0, R0, 0x15, RZ ;  /* 0x0000001500007819 */ /* 0x000fe400000006ff */
[----:B------:R-:W-:-:S04]  /*a580*/  LEA R2, R2, 0x37800000, 0x17 ;  /* 0x3780000002027811 */ /* 0x000fc800078eb8ff */
[----:B------:R-:W-:-:S07]  /*a590*/  LOP3.LUT R16, R2, R0, R7, 0xfe, !PT ;  /* 0x0000000002107212 */ /* 0x000fce00078efe07 */
.L_x_2353:
[----:B------:R-:W-:Y:S05]  /*a5a0*/  BSYNC.RECONVERGENT B0 ;  /* 0x0000000000007941 */ /* 0x000fea0003800200 */
.L_x_2352:
[----:B------:R-:W0:Y:S01]  /*a5b0*/  F2I.S64.TRUNC R16, R16 ;  /* 0x0000001000107311 */ /* 0x000e22000020d900 */
[----:B------:R-:W-:Y:S05]  /*a5c0*/  BRA `(.L_x_2333) ;  /* 0x00000000009c7947 */ /* 0x000fea0003800000 */
.L_x_2345:
        /* <DEDUP_REMOVED lines=14> */
.L_x_2359:
[----:B------:R-:W-:Y:S05]  /*a6b0*/  BSYNC.RECONVERGENT B0 ;  /* 0x0000000000007941 */ /* 0x000fea0003800200 */
.L_x_2358:
[----:B------:R-:W0:Y:S01]  /*a6c0*/  F2I.S64.TRUNC R16, R16 ;  /* 0x0000001000107311 */ /* 0x000e22000020d900 */
[----:B------:R-:W-:Y:S05]  /*a6d0*/  BRA `(.L_x_2333) ;  /* 0x0000000000587947 */ /* 0x000fea0003800000 */
.L_x_2332:
        /* <DEDUP_REMOVED lines=8> */
[----:B0-----:R-:W-:Y:S02]  /*a760*/  IMAD.U32 R4, RZ, RZ, UR4 ;  /* 0x00000004ff047e24 */ /* 0x001fe4000f8e00ff */
[----:B------:R-:W-:Y:S01]  /*a770*/  IMAD.U32 R5, RZ, RZ, UR5 ;  /* 0x00000005ff057e24 */ /* 0x000fe2000f8e00ff */
[----:B-1----:R-:W-:Y:S01]  /*a780*/  MOV R6, UR6 ;  /* 0x0000000600067c02 */ /* 0x002fe20008000f00 */
[----:B------:R-:W-:-:S02]  /*a790*/  IMAD.U32 R7, RZ, RZ, UR7 ;  /* 0x00000007ff077e24 */ /* 0x000fc4000f8e00ff */
[----:B---3--:R-:W-:Y:S01]  /*a7a0*/  IMAD.U32 R10, RZ, RZ, UR8 ;  /* 0x00000008ff0a7e24 */ /* 0x008fe2000f8e00ff */
[----:B------:R-:W-:-:S07]  /*a7b0*/  MOV R11, UR9 ;  /* 0x00000009000b7c02 */ /* 0x000fce0008000f00 */
[----:B------:R-:W-:-:S07]  /*a7c0*/  LEPC R20, `(.L_x_2360) ;  /* 0x000000001014794e */ /* 0x000fce0000000000 */
[----:B--2---:R-:W-:Y:S05]  /*a7d0*/  CALL.ABS.NOINC R2 ;  /* 0x0000000002007343 */ /* 0x004fea0003c00000 */
.L_x_2360:
[----:B------:R-:W-:Y:S01]  /*a7e0*/  CS2R R16, SRZ ;  /* 0x0000000000107805 */ /* 0x000fe2000001ff00 */
[----:B------:R-:W-:Y:S06]  /*a7f0*/  BRA `(.L_x_2333) ;  /* 0x0000000000107947 */ /* 0x000fec0003800000 */
.L_x_2357:
[----:B------:R0:W5:Y:S01]  /*a800*/  LDG.E.64 R16, desc[UR36][R2.64] ;  /* 0x0000002402107981 */ /* 0x000162000c1e1b00 */
[----:B------:R-:W-:Y:S05]  /*a810*/  BRA `(.L_x_2333) ;  /* 0x0000000000087947 */ /* 0x000fea0003800000 */
.L_x_2356:
[----:B------:R0:W5:Y:S01]  /*a820*/  LDG.E R16, desc[UR36][R2.64] ;  /* 0x0000002402107981 */ /* 0x000162000c1e1900 */
[----:B------:R-:W-:-:S07]  /*a830*/  IMAD.MOV.U32 R17, RZ, RZ, RZ ;  /* 0x000000ffff117224 */ /* 0x000fce00078e00ff */
.L_x_2333:
[----:B------:R-:W4:Y:S01]  /*a840*/  LDCU.64 UR6, c[0x0][0x5f8] ;  /* 0x0000bf00ff0677ac */ /* 0x000f220008000a00 */
[----:B------:R-:W-:-:S04]  /*a850*/  UPRMT UR4, UR42, 0x9910, URZ ;  /* 0x000099102a047896 */ /* 0x000fc800080000ff */
[----:B------:R-:W-:Y:S01]  /*a860*/  UISETP.GT.AND UP0, UPT, UR4, 0x9, UPT ;  /* 0x000000090400788c */ /* 0x000fe2000bf04270 */
[----:B----4-:R-:W-:-:S05]  /*a870*/  IADD3 R22, P0, PT, R22, UR6, RZ ;  /* 0x0000000616167c10 */ /* 0x010fca000ff1e0ff */
        /* <DEDUP_REMOVED lines=13> */
.L_x_2364:
[----:B------:R4:W5:Y:S01]  /*a950*/  LDG.E.U8 R4, desc[UR36][R22.64] ;  /* 0x0000002416047981 */ /* 0x000962000c1e1100 */
[----:B0-----:R-:W-:Y:S01]  /*a960*/  MOV R5, RZ ;  /* 0x000000ff00057202 */ /* 0x001fe20000000f00 */
[----:B------:R-:W-:Y:S06]  /*a970*/  BRA `(.L_x_2366) ;  /* 0x0000000c00407947 */ /* 0x000fec0003800000 */
.L_x_2363:
        /* <DEDUP_REMOVED lines=8> */
.L_x_2368:
[----:B------:R-:W0:Y:S02]  /*aa00*/  LDG.E R4, desc[UR36][R22.64] ;  /* 0x0000002416047981 */ /* 0x000e24000c1e1900 */
[----:B0-----:R-:W-:Y:S01]  /*aa10*/  SHF.R.S32.HI R5, RZ, 0x1f, R4 ;  /* 0x0000001fff057819 */ /* 0x001fe20000011404 */
[----:B------:R-:W-:Y:S06]  /*aa20*/  BRA `(.L_x_2366) ;  /* 0x0000000c00147947 */ /* 0x000fec0003800000 */
.L_x_2367:
[----:B------:R-:W0:Y:S02]  /*aa30*/  LDG.E.S16 R4, desc[UR36][R22.64] ;  /* 0x0000002416047981 */ /* 0x000e24000c1e1700 */
[----:B0-----:R-:W-:Y:S01]  /*aa40*/  SHF.R.S32.HI R5, RZ, 0x1f, R4 ;  /* 0x0000001fff057819 */ /* 0x001fe20000011404 */
[----:B------:R-:W-:Y:S06]  /*aa50*/  BRA `(.L_x_2366) ;  /* 0x0000000c00087947 */ /* 0x000fec0003800000 */
.L_x_2362:
[----:B------:R-:W-:-:S09]  /*aa60*/  UISETP.GT.AND UP0, UPT, UR4, 0x6, UPT ;  /* 0x000000060400788c */ /* 0x000fd2000bf04270 */
[----:B------:R-:W-:Y:S05]  /*aa70*/  BRA.U UP0, `(.L_x_2369) ;  /* 0x00000001002c7547 */ /* 0x000fea000b800000 */
[----:B------:R-:W-:-:S09]  /*aa80*/  UISETP.NE.AND UP0, UPT, UR4, 0x5, UPT ;  /* 0x000000050400788c */ /* 0x000fd2000bf05270 */
[----:B------:R-:W-:Y:S05]  /*aa90*/  BRA.U !UP0, `(.L_x_2370) ;  /* 0x0000000108147547 */ /* 0x000fea000b800000 */
[----:B------:R-:W-:-:S09]  /*aaa0*/  UISETP.NE.AND UP0, UPT, UR4, 0x6, UPT ;  /* 0x000000060400788c */ /* 0x000fd2000bf05270 */
[----:B------:R-:W-:Y:S05]  /*aab0*/  BRA.U UP0, `(.L_x_2365) ;  /* 0x0000000900987547 */ /* 0x000fea000b800000 */
[----:B------:R-:W0:Y:S02]  /*aac0*/  LDG.E R4, desc[UR36][R22.64] ;  /* 0x0000002416047981 */ /* 0x000e24000c1e1900 */
[----:B0-----:R-:W4:Y:S01]  /*aad0*/  F2I.S64.TRUNC R4, R4 ;  /* 0x0000000400047311 */ /* 0x001f22000020d900 */
[----:B------:R-:W-:Y:S05]  /*aae0*/  BRA `(.L_x_2366) ;  /* 0x0000000800e47947 */ /* 0x000fea0003800000 */
.L_x_2370:
[----:B------:R-:W4:Y:S02]  /*aaf0*/  LDG.E.U16 R22, desc[UR36][R22.64] ;  /* 0x0000002416167981 */ /* 0x000f24000c1e1500 */
[----:B----4-:R-:W-:-:S06]  /*ab00*/  HADD2.F32 R4, -RZ, R22.H0_H0 ;  /* 0x20000016ff047230 */ /* 0x010fcc0000004100 */
[----:B0-----:R-:W0:Y:S01]  /*ab10*/  F2I.S64.TRUNC R4, R4 ;  /* 0x0000000400047311 */ /* 0x001e22000020d900 */
[----:B------:R-:W-:Y:S05]  /*ab20*/  BRA `(.L_x_2366) ;  /* 0x0000000800d47947 */ /* 0x000fea0003800000 */
.L_x_2369:
        /* <DEDUP_REMOVED lines=9> */
.L_x_2372:
[----:B------:R-:W4:Y:S02]  /*abc0*/  LDG.E.U16 R22, desc[UR36][R22.64] ;  /* 0x0000002416167981 */ /* 0x000f24000c1e1500 */
[----:B----4-:R-:W-:-:S06]  /*abd0*/  HADD2.F32 R4, -RZ, R22.H0_H0 ;  /* 0x20000016ff047230 */ /* 0x010fcc0000004100 */
[----:B0-----:R-:W0:Y:S01]  /*abe0*/  F2I.S64.TRUNC R4, R4 ;  /* 0x0000000400047311 */ /* 0x001e22000020d900 */
[----:B------:R-:W-:Y:S05]  /*abf0*/  BRA `(.L_x_2366) ;  /* 0x0000000800a07947 */ /* 0x000fea0003800000 */
.L_x_2371:
[----:B0-----:R-:W4:Y:S02]  /*ac00*/  LDG.E.64 R4, desc[UR36][R22.64] ;  /* 0x0000002416047981 */ /* 0x001f24000c1e1b00 */
[----:B----4-:R-:W0:Y:S01]  /*ac10*/  F2I.S64.F64.TRUNC R4, R4 ;  /* 0x0000000400047311 */ /* 0x010e22000030d900 */
[----:B------:R-:W-:Y:S05]  /*ac20*/  BRA `(.L_x_2366) ;  /* 0x0000000800947947 */ /* 0x000fea0003800000 */
.L_x_2361:
        /* <DEDUP_REMOVED lines=8> */
[----:B------:R-:W4:Y:S01]  /*acb0*/  LDG.E.U8 R22, desc[UR36][R22.64] ;  /* 0x0000002416167981 */ /* 0x000f22000c1e1100 */
[----:B0-----:R-:W-:Y:S01]  /*acc0*/  IMAD.MOV.U32 R5, RZ, RZ, RZ ;  /* 0x000000ffff057224 */ /* 0x001fe200078e00ff */
[----:B----4-:R-:W-:-:S04]  /*acd0*/  ISETP.NE.AND P0, PT, R22, RZ, PT ;  /* 0x000000ff1600720c */ /* 0x010fc80003f05270 */
[----:B------:R-:W-:Y:S01]  /*ace0*/  SEL R4, RZ, 0x1, !P0 ;  /* 0x00000001ff047807 */ /* 0x000fe20004000000 */
[----:B------:R-:W-:Y:S08]  /*acf0*/  BRA `(.L_x_2366) ;  /* 0x0000000800607947 */ /* 0x000ff00003800000 */
.L_x_2375:
[----:B0-----:R-:W4:Y:S02]  /*ad00*/  LDG.E.64 R4, desc[UR36][R22.64] ;  /* 0x0000002416047981 */ /* 0x001f24000c1e1b00 */
[----:B----4-:R-:W0:Y:S01]  /*ad10*/  F2I.S64.F64.TRUNC R4, R4 ;  /* 0x0000000400047311 */ /* 0x010e22000030d900 */
[----:B------:R-:W-:Y:S05]  /*ad20*/  BRA `(.L_x_2366) ;  /* 0x0000000800547947 */ /* 0x000fea0003800000 */
.L_x_2374:
[----:B------:R-:W-:-:S09]  /*ad30*/  UISETP.NE.AND UP0, UPT, UR4, 0xf, UPT ;  /* 0x0000000f0400788c */ /* 0x000fd2000bf05270 */
[----:B------:R-:W-:Y:S05]  /*ad40*/  BRA.U !UP0, `(.L_x_2376) ;  /* 0x0000000108947547 */ /* 0x000fea000b800000 */
[----:B------:R-:W-:-:S09]  /*ad50*/  UISETP.NE.AND UP0, UPT, UR4, 0x17, UPT ;  /* 0x000000170400788c */ /* 0x000fd2000bf05270 */
[----:B------:R-:W-:Y:S05]  /*ad60*/  BRA.U !UP0, `(.L_x_2377) ;  /* 0x0000000108587547 */ /* 0x000fea000b800000 */
[----:B------:R-:W-:-:S09]  /*ad70*/  UISETP.NE.AND UP0, UPT, UR4, 0x18, UPT ;  /* 0x000000180400788c */ /* 0x000fd2000bf05270 */
[----:B------:R-:W-:Y:S05]  /*ad80*/  BRA.U UP0, `(.L_x_2365) ;  /* 0x0000000500e47547 */ /* 0x000fea000b800000 */
[----:B0-----:R-:W4:Y:S01]  /*ad90*/  LDG.E.U8 R0, desc[UR36][R22.64] ;  /* 0x0000002416007981 */ /* 0x001f22000c1e1100 */
[----:B------:R-:W-:Y:S02]  /*ada0*/  HFMA2 R4, -RZ, RZ, 0, 1.847743988037109375e-06 ;  /* 0x0000001fff047431 */ /* 0x000fe400000001ff */
[----:B----4-:R-:W-:-:S05]  /*adb0*/  IMAD.SHL.U32 R0, R0, 0x1000000, RZ ;  /* 0x0100000000007824 */ /* 0x010fca00078e00ff */
[C---:B-12---:R-:W-:Y:S02]  /*adc0*/  LOP3.LUT R2, R0.reuse, 0x7f000000, RZ, 0xc0, !PT ;  /* 0x7f00000000027812 */ /* 0x046fe400078ec0ff */
        /* <DEDUP_REMOVED lines=16> */
.L_x_2377:
[----:B012---:R-:W2:Y:S02]  /*aed0*/  LDG.E.U8 R3, desc[UR36][R22.64] ;  /* 0x0000002416037981 */ /* 0x007ea4000c1e1100 */
        /* <DEDUP_REMOVED lines=12> */
.L_x_2376:
[----:B------:R-:W4:Y:S02]  /*afa0*/  LDG.E.U16 R4, desc[UR36][R22.64] ;  /* 0x0000002416047981 */ /* 0x000f24000c1e1500 */
[----:B----4-:R-:W-:-:S06]  /*afb0*/  IMAD.U32 R4, R4, 0x10000, RZ ;  /* 0x0001000004047824 */ /* 0x010fcc00078e00ff */
[----:B0-----:R-:W0:Y:S01]  /*afc0*/  F2I.S64.TRUNC R4, R4 ;  /* 0x0000000400047311 */ /* 0x001e22000020d900 */
[----:B------:R-:W-:Y:S05]  /*afd0*/  BRA `(.L_x_2366) ;  /* 0x0000000400a87947 */ /* 0x000fea0003800000 */
.L_x_2373:
        /* <DEDUP_REMOVED lines=11> */
.L_x_2380:
[----:B------:R-:W4:Y:S01]  /*b090*/  LDG.E.U8 R22, desc[UR36][R22.64] ;  /* 0x0000002416167981 */ /* 0x000f22000c1e1100 */
[----:B------:R-:W-:Y:S01]  /*b0a0*/  BSSY.RECONVERGENT B0, `(.L_x_2381) ;  /* 0x0000018000007945 */ /* 0x000fe20003800200 */
[----:B------:R-:W-:Y:S01]  /*b0b0*/  IMAD.MOV.U32 R4, RZ, RZ, RZ ;  /* 0x000000ffff047224 */ /* 0x000fe200078e00ff */
[----:B----4-:R-:W-:-:S13]  /*b0c0*/  ISETP.NE.AND P0, PT, R22, RZ, PT ;  /* 0x000000ff1600720c */ /* 0x010fda0003f05270 */
[----:B------:R-:W-:Y:S05]  /*b0d0*/  @!P0 BRA `(.L_x_2382) ;  /* 0x0000000000508947 */ /* 0x000fea0003800000 */
[----:B------:R-:W-:-:S13]  /*b0e0*/  ISETP.NE.AND P0, PT, R22, 0x80, PT ;  /* 0x000000801600780c */ /* 0x000fda0003f05270 */
[----:B------:R-:W-:Y:S01]  /*b0f0*/  @!P0 IMAD.MOV.U32 R4, RZ, RZ, 0x7f800001 ;  /* 0x7f800001ff048424 */ /* 0x000fe200078e00ff */
[----:B------:R-:W-:Y:S06]  /*b100*/  @!P0 BRA `(.L_x_2382) ;  /* 0x0000000000448947 */ /* 0x000fec0003800000 */
[--C-:B0-----:R-:W-:Y:S01]  /*b110*/  SHF.R.U32.HI R0, RZ, 0x3, R22.reuse ;  /* 0x00000003ff007819 */ /* 0x101fe20000011616 */
[----:B------:R-:W-:Y:S03]  /*b120*/  BSSY.RECONVERGENT B1, `(.L_x_2383) ;  /* 0x000000c000017945 */ /* 0x000fe60003800200 */
[----:B-12---:R-:W-:Y:S02]  /*b130*/  LOP3.LUT P0, R2, R0, 0xf, RZ, 0xc0, !PT ;  /* 0x0000000f00027812 */ /* 0x006fe4000780c0ff */
        /* <DEDUP_REMOVED lines=10> */
.L_x_2384:
[----:B------:R-:W-:Y:S05]  /*b1e0*/  BSYNC.RECONVERGENT B1 ;  /* 0x0000000000017941 */ /* 0x000fea0003800200 */
.L_x_2383:
[----:B------:R-:W-:Y:S01]  /*b1f0*/  IMAD.SHL.U32 R0, R0, 0x100000, RZ ;  /* 0x0010000000007824 */ /* 0x000fe200078e00ff */
[----:B------:R-:W-:-:S04]  /*b200*/  LEA R2, R2, 0x3b800000, 0x17 ;  /* 0x3b80000002027811 */ /* 0x000fc800078eb8ff */
[----:B------:R-:W-:-:S07]  /*b210*/  LOP3.LUT R4, R2, R0, R7, 0xfe, !PT ;  /* 0x0000000002047212 */ /* 0x000fce00078efe07 */
.L_x_2382:
[----:B------:R-:W-:Y:S05]  /*b220*/  BSYNC.RECONVERGENT B0 ;  /* 0x0000000000007941 */ /* 0x000fea0003800200 */
.L_x_2381:
[----:B0-----:R-:W0:Y:S01]  /*b230*/  F2I.S64.TRUNC R4, R4 ;  /* 0x0000000400047311 */ /* 0x001e22000020d900 */
[----:B------:R-:W-:Y:S05]  /*b240*/  BRA `(.L_x_2366) ;  /* 0x00000004000c7947 */ /* 0x000fea0003800000 */
.L_x_2379:
[----:B------:R-:W4:Y:S01]  /*b250*/  LDG.E.U8 R22, desc[UR36][R22.64] ;  /* 0x0000002416167981 */ /* 0x000f22000c1e1100 */
[----:B------:R-:W-:Y:S01]  /*b260*/  BSSY.RECONVERGENT B0, `(.L_x_2385) ;  /* 0x0000018000007945 */ /* 0x000fe20003800200 */
[----:B------:R-:W-:Y:S01]  /*b270*/  HFMA2 R4, -RZ, RZ, 0, 0 ;  /* 0x00000000ff047431 */ /* 0x000fe200000001ff */
        /* <DEDUP_REMOVED lines=18> */
.L_x_2388:
[----:B------:R-:W-:Y:S05]  /*b3a0*/  BSYNC.RECONVERGENT B1 ;  /* 0x0000000000017941 */ /* 0x000fea0003800200 */
.L_x_2387:
[----:B------:R-:W-:Y:S01]  /*b3b0*/  IMAD.SHL.U32 R0, R0, 0x200000, RZ ;  /* 0x0020000000007824 */ /* 0x000fe200078e00ff */
[----:B------:R-:W-:-:S04]  /*b3c0*/  LEA R2, R2, 0x37800000, 0x17 ;  /* 0x3780000002027811 */ /* 0x000fc800078eb8ff */
[----:B------:R-:W-:-:S07]  /*b3d0*/  LOP3.LUT R4, R2, R0, R7, 0xfe, !PT ;  /* 0x0000000002047212 */ /* 0x000fce00078efe07 */
.L_x_2386:
[----:B------:R-:W-:Y:S05]  /*b3e0*/  BSYNC.RECONVERGENT B0 ;  /* 0x0000000000007941 */ /* 0x000fea0003800200 */
.L_x_2385:
[----:B0-----:R-:W0:Y:S01]  /*b3f0*/  F2I.S64.TRUNC R4, R4 ;  /* 0x0000000400047311 */ /* 0x001e22000020d900 */
[----:B------:R-:W-:Y:S05]  /*b400*/  BRA `(.L_x_2366) ;  /* 0x00000000009c7947 */ /* 0x000fea0003800000 */
.L_x_2378:
[----:B------:R-:W-:-:S09]  /*b410*/  UISETP.NE.AND UP0, UPT, UR4, 0x1c, UPT ;  /* 0x0000001c0400788c */ /* 0x000fd2000bf05270 */
[----:B------:R-:W-:Y:S05]  /*b420*/  BRA.U !UP0, `(.L_x_2389) ;  /* 0x00000001088c7547 */ /* 0x000fea000b800000 */
[----:B------:R-:W-:-:S09]  /*b430*/  UISETP.NE.AND UP0, UPT, UR4, 0x1d, UPT ;  /* 0x0000001d0400788c */ /* 0x000fd2000bf05270 */
[----:B------:R-:W-:Y:S05]  /*b440*/  BRA.U !UP0, `(.L_x_2390) ;  /* 0x00000001087c7547 */ /* 0x000fea000b800000 */
[----:B------:R-:W-:-:S09]  /*b450*/  UISETP.NE.AND UP0, UPT, UR4, 0x2c, UPT ;  /* 0x0000002c0400788c */ /* 0x000fd2000bf05270 */
[----:B------:R-:W-:Y:S05]  /*b460*/  BRA.U UP0, `(.L_x_2365) ;  /* 0x00000001002c7547 */ /* 0x000fea000b800000 */
[----:B------:R-:W4:Y:S01]  /*b470*/  LDG.E.U8 R22, desc[UR36][R22.64] ;  /* 0x0000002416167981 */ /* 0x000f22000c1e1100 */
[----:B------:R-:W-:Y:S01]  /*b480*/  BSSY.RECONVERGENT B0, `(.L_x_2391) ;  /* 0x0000007000007945 */ /* 0x000fe20003800200 */
[----:B------:R-:W-:Y:S01]  /*b490*/  IMAD.MOV.U32 R4, RZ, RZ, 0x400000 ;  /* 0x00400000ff047424 */ /* 0x000fe200078e00ff */
[----:B----4-:R-:W-:-:S13]  /*b4a0*/  ISETP.NE.AND P0, PT, R22, RZ, PT ;  /* 0x000000ff1600720c */ /* 0x010fda0003f05270 */
[----:B------:R-:W-:Y:S05]  /*b4b0*/  @!P0 BRA `(.L_x_2392) ;  /* 0x00000000000c8947 */ /* 0x000fea0003800000 */
[----:B------:R-:W-:-:S13]  /*b4c0*/  ISETP.NE.AND P0, PT, R22, 0xff, PT ;  /* 0x000000ff1600780c */ /* 0x000fda0003f05270 */
[----:B------:R-:W-:Y:S01]  /*b4d0*/  @!P0 MOV R4, 0x7f800001 ;  /* 0x7f80000100048802 */ /* 0x000fe20000000f00 */
[----:B------:R-:W-:-:S07]  /*b4e0*/  @P0 IMAD.SHL.U32 R4, R22, 0x800000, RZ ;  /* 0x0080000016040824 */ /* 0x000fce00078e00ff */
.L_x_2392:
[----:B------:R-:W-:Y:S05]  /*b4f0*/  BSYNC.RECONVERGENT B0 ;  /* 0x0000000000007941 */ /* 0x000fea0003800200 */
.L_x_2391:
[----:B0-----:R-:W0:Y:S01]  /*b500*/  F2I.S64.TRUNC R4, R4 ;  /* 0x0000000400047311 */ /* 0x001e22000020d900 */
[----:B------:R-:W-:Y:S05]  /*b510*/  BRA `(.L_x_2366) ;  /* 0x0000000000587947 */ /* 0x000fea0003800000 */
.L_x_2365:
[----:B012---:R-:W-:Y:S01]  /*b520*/  MOV R2, 0x0 ;  /* 0x0000000000027802 */ /* 0x007fe20000000f00 */
[----:B------:R-:W0:Y:S01]  /*b530*/  LDCU.64 UR4, c[0x4][0x138] ;  /* 0x01002700ff0477ac */ /* 0x000e220008000a00 */
[----:B------:R-:W-:Y:S02]  /*b540*/  HFMA2 R12, -RZ, RZ, 0, 5.9604644775390625e-08 ;  /* 0x00000001ff0c7431 */ /* 0x000fe400000001ff */
[----:B------:R-:W-:Y:S01]  /*b550*/  IMAD.MOV.U32 R8, RZ, RZ, 0x4e ;  /* 0x0000004eff087424 */ /* 0x000fe200078e00ff */
[----:B------:R-:W1:Y:S01]  /*b560*/  LDCU.64 UR6, c[0x4][0x140] ;  /* 0x01002800ff0677ac */ /* 0x000e620008000a00 */
[----:B------:R-:W2:Y:S01]  /*b570*/  LDC.64 R2, c[0x4][R2] ;  /* 0x0100000002027b82 */ /* 0x000ea20000000a00 */
[----:B------:R-:W-:Y:S01]  /*b580*/  IMAD.MOV.U32 R13, RZ, RZ, RZ ;  /* 0x000000ffff0d7224 */ /* 0x000fe200078e00ff */
[----:B------:R-:W4:Y:S01]  /*b590*/  LDCU.64 UR8, c[0x4][0x38] ;  /* 0x01000700ff0877ac */ /* 0x000f220008000a00 */
[----:B0-----:R-:W-:Y:S01]  /*b5a0*/  IMAD.U32 R4, RZ, RZ, UR4 ;  /* 0x00000004ff047e24 */ /* 0x001fe2000f8e00ff */
[----:B------:R-:W-:Y:S01]  /*b5b0*/  MOV R5, UR5 ;  /* 0x0000000500057c02 */ /* 0x000fe20008000f00 */
[----:B-1----:R-:W-:-:S02]  /*b5c0*/  IMAD.U32 R6, RZ, RZ, UR6 ;  /* 0x00000006ff067e24 */ /* 0x002fc4000f8e00ff */
[----:B------:R-:W-:Y:S01]  /*b5d0*/  IMAD.U32 R7, RZ, RZ, UR7 ;  /* 0x00000007ff077e24 */ /* 0x000fe2000f8e00ff */
[----:B----4-:R-:W-:Y:S01]  /*b5e0*/  MOV R10, UR8 ;  /* 0x00000008000a7c02 */ /* 0x010fe20008000f00 */
[----:B------:R-:W-:-:S07]  /*b5f0*/  IMAD.U32 R11, RZ, RZ, UR9 ;  /* 0x00000009ff0b7e24 */ /* 0x000fce000f8e00ff */
[----:B------:R-:W-:-:S07]  /*b600*/  LEPC R20, `(.L_x_2393) ;  /* 0x000000001014794e */ /* 0x000fce0000000000 */
[----:B--23-5:R-:W-:Y:S05]  /*b610*/  CALL.ABS.NOINC R2 ;  /* 0x0000000002007343 */ /* 0x02cfea0003c00000 */
.L_x_2393:
[----:B------:R-:W-:Y:S01]  /*b620*/  CS2R R4, SRZ ;  /* 0x0000000000047805 */ /* 0x000fe2000001ff00 */
[----:B------:R-:W-:Y:S06]  /*b630*/  BRA `(.L_x_2366) ;  /* 0x0000000000107947 */ /* 0x000fec0003800000 */
.L_x_2390:
[----:B0-----:R0:W5:Y:S01]  /*b640*/  LDG.E.64 R4, desc[UR36][R22.64] ;  /* 0x0000002416047981 */ /* 0x001162000c1e1b00 */
[----:B------:R-:W-:Y:S05]  /*b650*/  BRA `(.L_x_2366) ;  /* 0x0000000000087947 */ /* 0x000fea0003800000 */
.L_x_2389:
[----:B------:R4:W5:Y:S01]  /*b660*/  LDG.E R4, desc[UR36][R22.64] ;  /* 0x0000002416047981 */ /* 0x000962000c1e1900 */
[----:B0-----:R-:W-:-:S07]  /*b670*/  IMAD.MOV.U32 R5, RZ, RZ, RZ ;  /* 0x000000ffff057224 */ /* 0x001fce00078e00ff */
.L_x_2366:
[----:B------:R-:W2:Y:S01]  /*b680*/  LDCU.64 UR6, c[0x0][0x5e8] ;  /* 0x0000bd00ff0677ac */ /* 0x000ea20008000a00 */
[----:B01--45:R-:W-:Y:S01]  /*b690*/  ISETP.LT.U32.AND P0, PT, R4, 0x3f, PT ;  /* 0x0000003f0400780c */ /* 0x033fe20003f01070 */
[----:B------:R-:W-:-:S03]  /*b6a0*/  UPRMT UR4, UR43, 0x9910, URZ ;  /* 0x000099102b047896 */ /* 0x000fc600080000ff */
[----:B------:R-:W-:Y:S01]  /*b6b0*/  ISETP.LT.U32.AND.EX P0, PT, R5, RZ, PT, P0 ;  /* 0x000000ff0500720c */ /* 0x000fe20003f01100 */
[----:B------:R-:W-:-:S03]  /*b6c0*/  UISETP.GT.AND UP0, UPT, UR4, 0x9, UPT ;  /* 0x000000090400788c */ /* 0x000fc6000bf04270 */
[----:B------:R-:W-:-:S04]  /*b6d0*/  SEL R5, R4, 0x3f, P0 ;  /* 0x0000003f04057807 */ /* 0x000fc80000000000 */
[-CC-:B---3--:R-:W-:Y:S02]  /*b6e0*/  SHF.R.S64 R7, R16, R5.reuse, R17.reuse ;  /* 0x0000000510077219 */ /* 0x188fe40000001011 */
[----:B------:R-:W-:Y:S02]  /*b6f0*/  SHF.R.S32.HI R5, RZ, R5, R17 ;  /* 0x00000005ff057219 */ /* 0x000fe40000011411 */
[----:B--2---:R-:W-:Y:S01]  /*b700*/  IADD3 R2, P1, PT, R18, UR6, RZ ;  /* 0x0000000612027c10 */ /* 0x004fe2000ff3e0ff */
        /* <DEDUP_REMOVED lines=13> */
.L_x_2397:
[----:B------:R0:W-:Y:S01]  /*b7e0*/  STG.E.U8 desc[UR36][R2.64], R7 ;  /* 0x0000000702007986 */ /* 0x0001e2000c101124 */
[----:B------:R-:W-:Y:S05]  /*b7f0*/  BRA `(.L_x_2399) ;  /* 0x0000000c00387947 */ /* 0x000fea0003800000 */
.L_x_2396:
        /* <DEDUP_REMOVED lines=8> */
.L_x_2401:
[----:B------:R0:W-:Y:S01]  /*b880*/  STG.E desc[UR36][R2.64], R7 ;  /* 0x0000000702007986 */ /* 0x0001e2000c101924 */
[----:B------:R-:W-:Y:S05]  /*b890*/  BRA `(.L_x_2399) ;  /* 0x0000000c00107947 */ /* 0x000fea0003800000 */
.L_x_2400:
[----:B------:R0:W-:Y:S01]  /*b8a0*/  STG.E.U16 desc[UR36][R2.64], R7 ;  /* 0x0000000702007986 */ /* 0x0001e2000c101524 */
[----:B------:R-:W-:Y:S05]  /*b8b0*/  BRA `(.L_x_2399) ;  /* 0x0000000c00087947 */ /* 0x000fea0003800000 */
.L_x_2395:
        /* <DEDUP_REMOVED lines=9> */
.L_x_2403:
[----:B------:R-:W0:Y:S02]  /*b950*/  I2F.S64 R0, R4 ;  /* 0x0000000400007312 */ /* 0x000e240000301400 */
[----:B0-----:R-:W-:-:S05]  /*b960*/  F2FP.F16.F32.PACK_AB R0, RZ, R0 ;  /* 0x00000000ff00723e */ /* 0x001fca00000000ff */
[----:B------:R0:W-:Y:S01]  /*b970*/  STG.E.U16 desc[UR36][R2.64], R0 ;  /* 0x0000000002007986 */ /* 0x0001e2000c101524 */
[----:B------:R-:W-:Y:S05]  /*b980*/  BRA `(.L_x_2399) ;  /* 0x0000000800d47947 */ /* 0x000fea0003800000 */
.L_x_2402:
        /* <DEDUP_REMOVED lines=10> */
.L_x_2405:
[----:B------:R-:W0:Y:S02]  /*ba30*/  I2F.S64 R4, R4 ;  /* 0x0000000400047312 */ /* 0x000e240000301400 */
[----:B0-----:R-:W-:-:S04]  /*ba40*/  F2FP.F16.F32.PACK_AB R5, RZ, R4 ;  /* 0x00000004ff05723e */ /* 0x001fc800000000ff */
[----:B------:R-:W-:-:S05]  /*ba50*/  PRMT R5, R5, 0x5410, RZ ;  /* 0x0000541005057816 */ /* 0x000fca00000000ff */
[----:B------:R0:W-:Y:S01]  /*ba60*/  STG.E desc[UR36][R2.64], R5 ;  /* 0x0000000502007986 */ /* 0x0001e2000c101924 */
[----:B------:R-:W-:Y:S05]  /*ba70*/  BRA `(.L_x_2399) ;  /* 0x0000000800987947 */ /* 0x000fea0003800000 */
.L_x_2404:
[----:B------:R-:W0:Y:S02]  /*ba80*/  I2F.F64.S64 R4, R4 ;  /* 0x0000000400047312 */ /* 0x000e240000301c00 */
[----:B0-----:R0:W-:Y:S01]  /*ba90*/  STG.E.64 desc[UR36][R2.64], R4 ;  /* 0x0000000402007986 */ /* 0x0011e2000c101b24 */
[----:B------:R-:W-:Y:S05]  /*baa0*/  BRA `(.L_x_2399) ;  /* 0x00000008008c7947 */ /* 0x000fea0003800000 */
.L_x_2394:
        /* <DEDUP_REMOVED lines=12> */
.L_x_2409:
        /* <DEDUP_REMOVED lines=18> */
.L_x_2412:
[----:B------:R-:W-:-:S04]  /*bc90*/  SHF.R.U32.HI R5, RZ, 0x18, R5 ;  /* 0x00000018ff057819 */ /* 0x000fc80000011605 */
[----:B------:R-:W-:-:S07]  /*bca0*/  LOP3.LUT R0, R0, 0x80, R5, 0xf8, !PT ;  /* 0x0000008000007812 */ /* 0x000fce00078ef805 */
.L_x_2411:
[----:B------:R-:W-:Y:S05]  /*bcb0*/  BSYNC.RECONVERGENT B0 ;  /* 0x0000000000007941 */ /* 0x000fea0003800200 */
.L_x_2410:
[----:B------:R0:W-:Y:S01]  /*bcc0*/  STG.E.U8 desc[UR36][R2.64], R0 ;  /* 0x0000000002007986 */ /* 0x0001e2000c101124 */
[----:B------:R-:W-:Y:S05]  /*bcd0*/  BRA `(.L_x_2399) ;  /* 0x0000000800007947 */ /* 0x000fea0003800000 */
.L_x_2408:
        /* <DEDUP_REMOVED lines=18> */
.L_x_2415:
[----:B------:R-:W-:-:S04]  /*be00*/  SHF.R.U32.HI R5, RZ, 0x18, R5 ;  /* 0x00000018ff057819 */ /* 0x000fc80000011605 */
[----:B------:R-:W-:-:S07]  /*be10*/  LOP3.LUT R0, R0, 0x80, R5, 0xf8, !PT ;  /* 0x0000008000007812 */ /* 0x000fce00078ef805 */
.L_x_2414:
[----:B------:R-:W-:Y:S05]  /*be20*/  BSYNC.RECONVERGENT B0 ;  /* 0x0000000000007941 */ /* 0x000fea0003800200 */
.L_x_2413:
[----:B------:R0:W-:Y:S01]  /*be30*/  STG.E.U8 desc[UR36][R2.64], R0 ;  /* 0x0000000002007986 */ /* 0x0001e2000c101124 */
[----:B------:R-:W-:Y:S05]  /*be40*/  BRA `(.L_x_2399) ;  /* 0x0000000400a47947 */ /* 0x000fea0003800000 */
.L_x_2407:
        /* <DEDUP_REMOVED lines=23> */
.L_x_2417:
[----:B------:R0:W-:Y:S01]  /*bfc0*/  STG.E.64 desc[UR36][R2.64], R4 ;  /* 0x0000000402007986 */ /* 0x0001e2000c101b24 */
[----:B------:R-:W-:Y:S05]  /*bfd0*/  BRA `(.L_x_2399) ;  /* 0x0000000400407947 */ /* 0x000fea0003800000 */
.L_x_2416:
[----:B------:R0:W-:Y:S01]  /*bfe0*/  STG.E desc[UR36][R2.64], R7 ;  /* 0x0000000702007986 */ /* 0x0001e2000c101924 */
[----:B------:R-:W-:Y:S05]  /*bff0*/  BRA `(.L_x_2399) ;  /* 0x0000000400387947 */ /* 0x000fea0003800000 */
.L_x_2406:
        /* <DEDUP_REMOVED lines=11> */
.L_x_2419:
[----:B------:R-:W0:Y:S01]  /*c0b0*/  I2F.F64.S64 R4, R4 ;  /* 0x0000000400047312 */ /* 0x000e220000301c00 */
[----:B------:R-:W-:-:S05]  /*c0c0*/  CS2R R6, SRZ ;  /* 0x0000000000067805 */ /* 0x000fca000001ff00 */
[----:B0-----:R0:W-:Y:S01]  /*c0d0*/  STG.E.128 desc[UR36][R2.64], R4 ;  /* 0x0000000402007986 */ /* 0x0011e2000c101d24 */
[----:B------:R-:W-:Y:S05]  /*c0e0*/  BRA `(.L_x_2399) ;  /* 0x0000000000fc7947 */ /* 0x000fea0003800000 */
.L_x_2418:
[----:B------:R-:W-:-:S09]  /*c0f0*/  UISETP.NE.AND UP0, UPT, UR4, 0xf, UPT ;  /* 0x0000000f0400788c */ /* 0x000fd2000bf05270 */
[----:B------:R-:W-:Y:S05]  /*c100*/  BRA.U !UP0, `(.L_x_2420) ;  /* 0x0000000108e87547 */ /* 0x000fea000b800000 */
[----:B------:R-:W-:-:S09]  /*c110*/  UISETP.NE.AND UP0, UPT, UR4, 0x17, UPT ;  /* 0x000000170400788c */ /* 0x000fd2000bf05270 */
[----:B------:R-:W-:Y:S05]  /*c120*/  BRA.U !UP0, `(.L_x_2421) ;  /* 0x0000000108907547 */ /* 0x000fea000b800000 */
[----:B------:R-:W-:-:S09]  /*c130*/  UISETP.NE.AND UP0, UPT, UR4, 0x18, UPT ;  /* 0x000000180400788c */ /* 0x000fd2000bf05270 */
[----:B------:R-:W-:Y:S05]  /*c140*/  BRA.U !UP0, `(.L_x_2422) ;  /* 0x0000000108447547 */ /* 0x000fea000b800000 */
.L_x_2398:
        /* <DEDUP_REMOVED lines=16> */
.L_x_2423:
[----:B------:R-:W-:Y:S05]  /*c250*/  BRA `(.L_x_2399) ;  /* 0x0000000000a07947 */ /* 0x000fea0003800000 */
.L_x_2422:
        /* <DEDUP_REMOVED lines=13> */
.L_x_2425:
[----:B------:R-:W-:Y:S05]  /*c330*/  BSYNC.RECONVERGENT B0 ;  /* 0x0000000000007941 */ /* 0x000fea0003800200 */
.L_x_2424:
[----:B------:R-:W-:-:S05]  /*c340*/  LOP3.LUT R7, R0, 0x80, R7, 0xf8, !PT ;  /* 0x0000008000077812 */ /* 0x000fca00078ef807 */
[----:B------:R3:W-:Y:S01]  /*c350*/  STG.E.U8 desc[UR36][R2.64], R7 ;  /* 0x0000000702007986 */ /* 0x0007e2000c101124 */
[----:B------:R-:W-:Y:S05]  /*c360*/  BRA `(.L_x_2399) ;  /* 0x00000000005c7947 */ /* 0x000fea0003800000 */
.L_x_2421:
        /* <DEDUP_REMOVED lines=12> */
.L_x_2427:
[----:B------:R-:W-:Y:S02]  /*c430*/  ISETP.GT.U32.AND P0, PT, R6, 0x7f800000, PT ;  /* 0x7f8000000600780c */ /* 0x000fe40003f04070 */
[----:B------:R-:W-:-:S04]  /*c440*/  MOV R0, 0x7f ;  /* 0x0000007f00007802 */ /* 0x000fc80000000f00 */
[----:B------:R-:W-:-:S07]  /*c450*/  SEL R0, R0, 0x7c, P0 ;  /* 0x0000007c00007807 */ /* 0x000fce0000000000 */
.L_x_2428:
[----:B------:R-:W-:Y:S05]  /*c460*/  BSYNC.RECONVERGENT B0 ;  /* 0x0000000000007941 */ /* 0x000fea0003800200 */
.L_x_2426:
[----:B------:R-:W-:-:S04]  /*c470*/  SHF.R.U32.HI R5, RZ, 0x18, R5 ;  /* 0x00000018ff057819 */ /* 0x000fc80000011605 */
[----:B------:R-:W-:-:S05]  /*c480*/  LOP3.LUT R5, R0, 0x80, R5, 0xf8, !PT ;  /* 0x0000008000057812 */ /* 0x000fca00078ef805 */
[----:B------:R2:W-:Y:S01]  /*c490*/  STG.E.U8 desc[UR36][R2.64], R5 ;  /* 0x0000000502007986 */ /* 0x0005e2000c101124 */
[----:B------:R-:W-:Y:S05]  /*c4a0*/  BRA `(.L_x_2399) ;  /* 0x00000000000c7947 */ /* 0x000fea0003800000 */
.L_x_2420:
[----:B------:R-:W0:Y:S02]  /*c4b0*/  I2F.S64 R0, R4 ;  /* 0x0000000400007312 */ /* 0x000e240000301400 */
[----:B0-----:R-:W-:-:S05]  /*c4c0*/  F2FP.BF16.F32.PACK_AB R0, RZ, R0 ;  /* 0x00000000ff00723e */ /* 0x001fca00000010ff */
[----:B------:R4:W-:Y:S02]  /*c4d0*/  STG.E.U16 desc[UR36][R2.64], R0 ;  /* 0x0000000002007986 */ /* 0x0009e4000c101524 */
.L_x_2399:
[----:B------:R-:W-:-:S07]  /*c4e0*/  VIADD R19, R19, 0x80 ;  /* 0x0000008013137836 */ /* 0x000fce0000000000 */
.L_x_2326:
[----:B------:R-:W-:Y:S05]  /*c4f0*/  BSYNC.RECONVERGENT B6 ;  /* 0x0000000000067941 */ /* 0x000fea0003800200 */
.L_x_2325:
[----:B------:R-:W5:Y:S02]  /*c500*/  LDCU UR4, c[0x0][0x380] ;  /* 0x00007000ff0477ac */ /* 0x000f640008000800 */
[----:B-----5:R-:W-:-:S13]  /*c510*/  ISETP.GE.AND P0, PT, R19, UR4, PT ;  /* 0x0000000413007c0c */ /* 0x020fda000bf06270 */
[----:B------:R-:W-:Y:S05]  /*c520*/  @P0 EXIT ;  /* 0x000000000000094d */ /* 0x000fea0003800000 */
[----:B------:R-:W5:Y:S01]  /*c530*/  LDCU UR4, c[0x0][0x388] ;  /* 0x00007100ff0477ac */ /* 0x000f620008000800 */
[----:B0--34-:R-:W-:Y:S02]  /*c540*/  HFMA2 R0, -RZ, RZ, 0, 0 ;  /* 0x00000000ff007431 */ /* 0x019fe400000001ff */
        /* <DEDUP_REMOVED lines=9> */
[----:B-12---:R-:W-:Y:S01]  /*c5e0*/  IMAD.HI.U32 R2, R19, UR4, R18 ;  /* 0x0000000413027c27 */ /* 0x006fe2000f8e0012 */
        /* <DEDUP_REMOVED lines=342> */
.L_x_2429:
        /* <DEDUP_REMOVED lines=20> */
.L_x_2433:
[----:B------:R0:W5:Y:S01]  /*dc90*/  LDG.E.U8 R18, desc[UR36][R2.64] ;  /* 0x0000002402127981 */ /* 0x000162000c1e1100 */
[----:B------:R-:W-:Y:S01]  /*dca0*/  MOV R19, RZ ;  /* 0x000000ff00137202 */ /* 0x000fe20000000f00 */
[----:B------:R-:W-:Y:S06]  /*dcb0*/  BRA `(.L_x_2435) ;  /* 0x0000000c00407947 */ /* 0x000fec0003800000 */
.L_x_2432:
        /* <DEDUP_REMOVED lines=8> */
.L_x_2437:
[----:B------:R-:W2:Y:S02]  /*dd40*/  LDG.E R18, desc[UR36][R2.64] ;  /* 0x0000002402127981 */ /* 0x000ea4000c1e1900 */
[----:B--2---:R-:W-:Y:S01]  /*dd50*/  SHF.R.S32.HI R19, RZ, 0x1f, R18 ;  /* 0x0000001fff137819 */ /* 0x004fe20000011412 */
[----:B------:R-:W-:Y:S06]  /*dd60*/  BRA `(.L_x_2435) ;  /* 0x0000000c00147947 */ /* 0x000fec0003800000 */
.L_x_2436:
[----:B------:R-:W2:Y:S02]  /*dd70*/  LDG.E.S16 R18, desc[UR36][R2.64] ;  /* 0x0000002402127981 */ /* 0x000ea4000c1e1700 */
[----:B--2---:R-:W-:Y:S01]  /*dd80*/  SHF.R.S32.HI R19, RZ, 0x1f, R18 ;  /* 0x0000001fff137819 */ /* 0x004fe20000011412 */
[----:B------:R-:W-:Y:S06]  /*dd90*/  BRA `(.L_x_2435) ;  /* 0x0000000c00087947 */ /* 0x000fec0003800000 */
.L_x_2431:
        /* <DEDUP_REMOVED lines=9> */
.L_x_2439:
[----:B------:R-:W2:Y:S02]  /*de30*/  LDG.E.U16 R2, desc[UR36][R2.64] ;  /* 0x0000002402027981 */ /* 0x000ea4000c1e1500 */
[----:B--2---:R-:W-:-:S06]  /*de40*/  HADD2.F32 R18, -RZ, R2.H0_H0 ;  /* 0x20000002ff127230 */ /* 0x004fcc0000004100 */
[----:B------:R-:W0:Y:S01]  /*de50*/  F2I.S64.TRUNC R18, R18 ;  /* 0x0000001200127311 */ /* 0x000e22000020d900 */
[----:B------:R-:W-:Y:S05]  /*de60*/  BRA `(.L_x_2435) ;  /* 0x0000000800d47947 */ /* 0x000fea0003800000 */
.L_x_2438:
        /* <DEDUP_REMOVED lines=9> */
.L_x_2441:
[----:B------:R-:W2:Y:S02]  /*df00*/  LDG.E.U16 R2, desc[UR36][R2.64] ;  /* 0x0000002402027981 */ /* 0x000ea4000c1e1500 */
[----:B--2---:R-:W-:-:S06]  /*df10*/  HADD2.F32 R18, -RZ, R2.H0_H0 ;  /* 0x20000002ff127230 */ /* 0x004fcc0000004100 */
[----:B------:R-:W0:Y:S01]  /*df20*/  F2I.S64.TRUNC R18, R18 ;  /* 0x0000001200127311 */ /* 0x000e22000020d900 */
[----:B------:R-:W-:Y:S05]  /*df30*/  BRA `(.L_x_2435) ;  /* 0x0000000800a07947 */ /* 0x000fea0003800000 */
.L_x_2440:
[----:B------:R-:W2:Y:S02]  /*df40*/  LDG.E.64 R2, desc[UR36][R2.64] ;  /* 0x0000002402027981 */ /* 0x000ea4000c1e1b00 */
[----:B--2---:R0:W1:Y:S01]  /*df50*/  F2I.S64.F64.TRUNC R18, R2 ;  /* 0x0000000200127311 */ /* 0x004062000030d900 */
[----:B------:R-:W-:Y:S05]  /*df60*/  BRA `(.L_x_2435) ;  /* 0x0000000800947947 */ /* 0x000fea0003800000 */
.L_x_2430:
        /* <DEDUP_REMOVED lines=9> */
[----:B------:R-:W-:Y:S01]  /*e000*/  IMAD.MOV.U32 R19, RZ, RZ, RZ ;  /* 0x000000ffff137224 */ /* 0x000fe200078e00ff */
[----:B--2---:R-:W-:-:S04]  /*e010*/  ISETP.NE.AND P0, PT, R2, RZ, PT ;  /* 0x000000ff0200720c */ /* 0x004fc80003f05270 */
[----:B------:R-:W-:Y:S01]  /*e020*/  SEL R18, RZ, 0x1, !P0 ;  /* 0x00000001ff127807 */ /* 0x000fe20004000000 */
[----:B------:R-:W-:Y:S08]  /*e030*/  BRA `(.L_x_2435) ;  /* 0x0000000800607947 */ /* 0x000ff00003800000 */
.L_x_2444:
[----:B------:R-:W2:Y:S02]  /*e040*/  LDG.E.64 R2, desc[UR36][R2.64] ;  /* 0x0000002402027981 */ /* 0x000ea4000c1e1b00 */
[----:B--2---:R0:W1:Y:S01]  /*e050*/  F2I.S64.F64.TRUNC R18, R2 ;  /* 0x0000000200127311 */ /* 0x004062000030d900 */
[----:B------:R-:W-:Y:S05]  /*e060*/  BRA `(.L_x_2435) ;  /* 0x0000000800547947 */ /* 0x000fea0003800000 */
.L_x_2443:
[----:B------:R-:W-:-:S09]  /*e070*/  UISETP.NE.AND UP0, UPT, UR4, 0xf, UPT ;  /* 0x0000000f0400788c */ /* 0x000fd2000bf05270 */
[----:B------:R-:W-:Y:S05]  /*e080*/  BRA.U !UP0, `(.L_x_2445) ;  /* 0x0000000108947547 */ /* 0x000fea000b800000 */
[----:B------:R-:W-:-:S09]  /*e090*/  UISETP.NE.AND UP0, UPT, UR4, 0x17, UPT ;  /* 0x000000170400788c */ /* 0x000fd2000bf05270 */
[----:B------:R-:W-:Y:S05]  /*e0a0*/  BRA.U !UP0, `(.L_x_2446) ;  /* 0x0000000108587547 */ /* 0x000fea000b800000 */
[----:B------:R-:W-:-:S09]  /*e0b0*/  UISETP.NE.AND UP0, UPT, UR4, 0x18, UPT ;  /* 0x000000180400788c */ /* 0x000fd2000bf05270 */
[----:B------:R-:W-:Y:S05]  /*e0c0*/  BRA.U UP0, `(.L_x_2434) ;  /* 0x0000000500e47547 */ /* 0x000fea000b800000 */
[----:B------:R-:W2:Y:S01]  /*e0d0*/  LDG.E.U8 R0, desc[UR36][R2.64] ;  /* 0x0000002402007981 */ /* 0x000ea2000c1e1100 */
[----:B------:R-:W-:Y:S02]  /*e0e0*/  HFMA2 R6, -RZ, RZ, 0, 1.847743988037109375e-06 ;  /* 0x0000001fff067431 */ /* 0x000fe400000001ff */
[----:B--2---:R-:W-:-:S05]  /*e0f0*/  IMAD.SHL.U32 R0, R0, 0x1000000, RZ ;  /* 0x0100000000007824 */ /* 0x004fca00078e00ff */
        /* <DEDUP_REMOVED lines=17> */
.L_x_2446:
        /* <DEDUP_REMOVED lines=11> */
[----:B------:R4:W0:Y:S01]  /*e2c0*/  F2I.S64.TRUNC R18, R0 ;  /* 0x0000000000127311 */ /* 0x000822000020d900 */
[----:B------:R-:W-:Y:S05]  /*e2d0*/  BRA `(.L_x_2435) ;  /* 0x0000000400b87947 */ /* 0x000fea0003800000 */
.L_x_2445:
[----:B------:R-:W2:Y:S02]  /*e2e0*/  LDG.E.U16 R18, desc[UR36][R2.64] ;  /* 0x0000002402127981 */ /* 0x000ea4000c1e1500 */
[----:B--2---:R-:W-:-:S06]  /*e2f0*/  IMAD.U32 R18, R18, 0x10000, RZ ;  /* 0x0001000012127824 */ /* 0x004fcc00078e00ff */
[----:B------:R-:W0:Y:S01]  /*e300*/  F2I.S64.TRUNC R18, R18 ;  /* 0x0000001200127311 */ /* 0x000e22000020d900 */
[----:B------:R-:W-:Y:S05]  /*e310*/  BRA `(.L_x_2435) ;  /* 0x0000000400a87947 */ /* 0x000fea0003800000 */
.L_x_2442:
        /* <DEDUP_REMOVED lines=9> */
[----:B------:R-:W-:Y:S01]  /*e3b0*/  MOV R19, RZ ;  /* 0x000000ff00137202 */ /* 0x000fe20000000f00 */
[----:B------:R-:W-:Y:S06]  /*e3c0*/  BRA `(.L_x_2435) ;  /* 0x00000004007c7947 */ /* 0x000fec0003800000 */
.L_x_2449:
        /* <DEDUP_REMOVED lines=21> */
.L_x_2453:
[----:B------:R-:W-:Y:S05]  /*e520*/  BSYNC.RECONVERGENT B1 ;  /* 0x0000000000017941 */ /* 0x000fea0003800200 */
.L_x_2452:
[----:B------:R-:W-:Y:S01]  /*e530*/  IMAD.SHL.U32 R0, R0, 0x100000, RZ ;  /* 0x0010000000007824 */ /* 0x000fe200078e00ff */
[----:B------:R-:W-:-:S04]  /*e540*/  LEA R2, R2, 0x3b800000, 0x17 ;  /* 0x3b80000002027811 */ /* 0x000fc800078eb8ff */
[----:B------:R-:W-:-:S07]  /*e550*/  LOP3.LUT R18, R2, R0, R7, 0xfe, !PT ;  /* 0x0000000002127212 */ /* 0x000fce00078efe07 */
.L_x_2451:
[----:B------:R-:W-:Y:S05]  /*e560*/  BSYNC.RECONVERGENT B0 ;  /* 0x0000000000007941 */ /* 0x000fea0003800200 */
.L_x_2450:
[----:B------:R-:W0:Y:S01]  /*e570*/  F2I.S64.TRUNC R18, R18 ;  /* 0x0000001200127311 */ /* 0x000e22000020d900 */
[----:B------:R-:W-:Y:S05]  /*e580*/  BRA `(.L_x_2435) ;  /* 0x00000004000c7947 */ /* 0x000fea0003800000 */
.L_x_2448:
        /* <DEDUP_REMOVED lines=21> */
.L_x_2457:
[----:B------:R-:W-:Y:S05]  /*e6e0*/  BSYNC.RECONVERGENT B1 ;  /* 0x0000000000017941 */ /* 0x000fea0003800200 */
.L_x_2456:
[----:B------:R-:W-:Y:S01]  /*e6f0*/  IMAD.SHL.U32 R0, R0, 0x200000, RZ ;  /* 0x0020000000007824 */ /* 0x000fe200078e00ff */
[----:B------:R-:W-:-:S04]  /*e700*/  LEA R2, R2, 0x37800000, 0x17 ;  /* 0x3780000002027811 */ /* 0x000fc800078eb8ff */
[----:B------:R-:W-:-:S07]  /*e710*/  LOP3.LUT R18, R2, R0, R7, 0xfe, !PT ;  /* 0x0000000002127212 */ /* 0x000fce00078efe07 */
.L_x_2455:
[----:B------:R-:W-:Y:S05]  /*e720*/  BSYNC.RECONVERGENT B0 ;  /* 0x0000000000007941 */ /* 0x000fea0003800200 */
.L_x_2454:
[----:B------:R-:W0:Y:S01]  /*e730*/  F2I.S64.TRUNC R18, R18 ;  /* 0x0000001200127311 */ /* 0x000e22000020d900 */
[----:B------:R-:W-:Y:S05]  /*e740*/  BRA `(.L_x_2435) ;  /* 0x00000000009c7947 */ /* 0x000fea0003800000 */
.L_x_2447:
        /* <DEDUP_REMOVED lines=14> */
.L_x_2461:
[----:B------:R-:W-:Y:S05]  /*e830*/  BSYNC.RECONVERGENT B0 ;  /* 0x0000000000007941 */ /* 0x000fea0003800200 */
.L_x_2460:
[----:B------:R-:W0:Y:S01]  /*e840*/  F2I.S64.TRUNC R18, R18 ;  /* 0x0000001200127311 */ /* 0x000e22000020d900 */
[----:B------:R-:W-:Y:S05]  /*e850*/  BRA `(.L_x_2435) ;  /* 0x0000000000587947 */ /* 0x000fea0003800000 */
.L_x_2434:
        /* <DEDUP_REMOVED lines=16> */
.L_x_2462:
[----:B------:R-:W-:Y:S01]  /*e960*/  CS2R R18, SRZ ;  /* 0x0000000000127805 */ /* 0x000fe2000001ff00 */
[----:B------:R-:W-:Y:S06]  /*e970*/  BRA `(.L_x_2435) ;  /* 0x0000000000107947 */ /* 0x000fec0003800000 */
.L_x_2459:
[----:B------:R0:W5:Y:S01]  /*e980*/  LDG.E.64 R18, desc[UR36][R2.64] ;  /* 0x0000002402127981 */ /* 0x000162000c1e1b00 */
[----:B------:R-:W-:Y:S05]  /*e990*/  BRA `(.L_x_2435) ;  /* 0x0000000000087947 */ /* 0x000fea0003800000 */
.L_x_2458:
[----:B------:R0:W5:Y:S01]  /*e9a0*/  LDG.E R18, desc[UR36][R2.64] ;  /* 0x0000002402127981 */ /* 0x000162000c1e1900 */
[----:B------:R-:W-:-:S07]  /*e9b0*/  IMAD.MOV.U32 R19, RZ, RZ, RZ ;  /* 0x000000ffff137224 */ /* 0x000fce00078e00ff */
.L_x_2435:
[----:B------:R-:W2:Y:S01]  /*e9c0*/  LDCU.64 UR6, c[0x0][0x5f8] ;  /* 0x0000bf00ff0677ac */ /* 0x000ea20008000a00 */
[----:B------:R-:W-:-:S04]  /*e9d0*/  UPRMT UR4, UR42, 0x9910, URZ ;  /* 0x000099102a047896 */ /* 0x000fc800080000ff */
[----:B------:R-:W-:Y:S01]  /*e9e0*/  UISETP.GT.AND UP0, UPT, UR4, 0x9, UPT ;  /* 0x000000090400788c */ /* 0x000fe2000bf04270 */
[----:B--2---:R-:W-:-:S04]  /*e9f0*/  IADD3 R22, P0, PT, R22, UR6, RZ ;  /* 0x0000000616167c10 */ /* 0x004fc8000ff1e0ff */
        /* <DEDUP_REMOVED lines=10> */
[----:B0-----:R-:W2:Y:S02]  /*eaa0*/  LDG.E.S8 R2, desc[UR36][R22.64] ;  /* 0x0000002416027981 */ /* 0x001ea4000c1e1300 */
[----:B--2---:R-:W-:Y:S01]  /*eab0*/  SHF.R.S32.HI R3, RZ, 0x1f, R2 ;  /* 0x0000001fff037819 */ /* 0x004fe20000011402 */
[----:B------:R-:W-:Y:S06]  /*eac0*/  BRA `(.L_x_2468) ;  /* 0x0000000c004c7947 */ /* 0x000fec0003800000 */
.L_x_2466:
[----:B0-----:R0:W5:Y:S01]  /*ead0*/  LDG.E.U8 R2, desc[UR36][R22.64] ;  /* 0x0000002416027981 */ /* 0x001162000c1e1100 */
[----:B------:R-:W-:Y:S01]  /*eae0*/  IMAD.MOV.U32 R3, RZ, RZ, RZ ;  /* 0x000000ffff037224 */ /* 0x000fe200078e00ff */
[----:B------:R-:W-:Y:S06]  /*eaf0*/  BRA `(.L_x_2468) ;  /* 0x0000000c00407947 */ /* 0x000fec0003800000 */
.L_x_2465:
        /* <DEDUP_REMOVED lines=8> */
.L_x_2470:
[----:B0-----:R-:W2:Y:S02]  /*eb80*/  LDG.E R2, desc[UR36][R22.64] ;  /* 0x0000002416027981 */ /* 0x001ea4000c1e1900 */
[----:B--2---:R-:W-:Y:S01]  /*eb90*/  SHF.R.S32.HI R3, RZ, 0x1f, R2 ;  /* 0x0000001fff037819 */ /* 0x004fe20000011402 */
[----:B------:R-:W-:Y:S06]  /*eba0*/  BRA `(.L_x_2468) ;  /* 0x0000000c00147947 */ /* 0x000fec0003800000 */
.L_x_2469:
[----:B0-----:R-:W2:Y:S02]  /*ebb0*/  LDG.E.S16 R2, desc[UR36][R22.64] ;  /* 0x0000002416027981 */ /* 0x001ea4000c1e1700 */
[----:B--2---:R-:W-:Y:S01]  /*ebc0*/  SHF.R.S32.HI R3, RZ, 0x1f, R2 ;  /* 0x0000001fff037819 */ /* 0x004fe20000011402 */
[----:B------:R-:W-:Y:S06]  /*ebd0*/  BRA `(.L_x_2468) ;  /* 0x0000000c00087947 */ /* 0x000fec0003800000 */
.L_x_2464:
[----:B------:R-:W-:-:S09]  /*ebe0*/  UISETP.GT.AND UP0, UPT, UR4, 0x6, UPT ;  /* 0x000000060400788c */ /* 0x000fd2000bf04270 */
[----:B------:R-:W-:Y:S05]  /*ebf0*/  BRA.U UP0, `(.L_x_2471) ;  /* 0x00000001002c7547 */ /* 0x000fea000b800000 */
[----:B------:R-:W-:-:S09]  /*ec00*/  UISETP.NE.AND UP0, UPT, UR4, 0x5, UPT ;  /* 0x000000050400788c */ /* 0x000fd2000bf05270 */
[----:B------:R-:W-:Y:S05]  /*ec10*/  BRA.U !UP0, `(.L_x_2472) ;  /* 0x0000000108147547 */ /* 0x000fea000b800000 */
[----:B------:R-:W-:-:S09]  /*ec20*/  UISETP.NE.AND UP0, UPT, UR4, 0x6, UPT ;  /* 0x000000060400788c */ /* 0x000fd2000bf05270 */
[----:B------:R-:W-:Y:S05]  /*ec30*/  BRA.U UP0, `(.L_x_2467) ;  /* 0x0000000900987547 */ /* 0x000fea000b800000 */
[----:B0-----:R-:W2:Y:S02]  /*ec40*/  LDG.E R2, desc[UR36][R22.64] ;  /* 0x0000002416027981 */ /* 0x001ea4000c1e1900 */
[----:B--2---:R-:W0:Y:S01]  /*ec50*/  F2I.S64.TRUNC R2, R2 ;  /* 0x0000000200027311 */ /* 0x004e22000020d900 */
[----:B------:R-:W-:Y:S05]  /*ec60*/  BRA `(.L_x_2468) ;  /* 0x0000000800e47947 */ /* 0x000fea0003800000 */
.L_x_2472:
[----:B------:R-:W0:Y:S02]  /*ec70*/  LDG.E.U16 R22, desc[UR36][R22.64] ;  /* 0x0000002416167981 */ /* 0x000e24000c1e1500 */
[----:B0-----:R-:W-:-:S06]  /*ec80*/  HADD2.F32 R2, -RZ, R22.H0_H0 ;  /* 0x20000016ff027230 */ /* 0x001fcc0000004100 */
[----:B------:R-:W0:Y:S01]  /*ec90*/  F2I.S64.TRUNC R2, R2 ;  /* 0x0000000200027311 */ /* 0x000e22000020d900 */
[----:B------:R-:W-:Y:S05]  /*eca0*/  BRA `(.L_x_2468) ;  /* 0x0000000800d47947 */ /* 0x000fea0003800000 */
.L_x_2471:
[----:B------:R-:W-:-:S09]  /*ecb0*/  UISETP.NE.AND UP0, UPT, UR4, 0x7, UPT ;  /* 0x000000070400788c */ /* 0x000fd2000bf05270 */
[----:B------:R-:W-:Y:S05]  /*ecc0*/  BRA.U !UP0, `(.L_x_2473) ;  /* 0x00000001082c7547 */ /* 0x000fea000b800000 */
[----:B------:R-:W-:-:S09]  /*ecd0*/  UISETP.NE.AND UP0, UPT, UR4, 0x8, UPT ;  /* 0x000000080400788c */ /* 0x000fd2000bf05270 */
[----:B------:R-:W-:Y:S05]  /*ece0*/  BRA.U !UP0, `(.L_x_2474) ;  /* 0x0000000108147547 */ /* 0x000fea000b800000 */
[----:B------:R-:W-:-:S09]  /*ecf0*/  UISETP.NE.AND UP0, UPT, UR4, 0x9, UPT ;  /* 0x000000090400788c */ /* 0x000fd2000bf05270 */
[----:B------:R-:W-:Y:S05]  /*ed00*/  BRA.U UP0, `(.L_x_2467) ;  /* 0x0000000900647547 */ /* 0x000fea000b800000 */
[----:B0-----:R-:W2:Y:S02]  /*ed10*/  LDG.E R2, desc[UR36][R22.64] ;  /* 0x0000002416027981 */ /* 0x001ea4000c1e1900 */
[----:B--2---:R-:W0:Y:S01]  /*ed20*/  F2I.S64.TRUNC R2, R2 ;  /* 0x0000000200027311 */ /* 0x004e22000020d900 */
[----:B------:R-:W-:Y:S05]  /*ed30*/  BRA `(.L_x_2468) ;  /* 0x0000000800b07947 */ /* 0x000fea0003800000 */
.L_x_2474:
[----:B------:R-:W0:Y:S02]  /*ed40*/  LDG.E.U16 R22, desc[UR36][R22.64] ;  /* 0x0000002416167981 */ /* 0x000e24000c1e1500 */
[----:B0-----:R-:W-:-:S06]  /*ed50*/  HADD2.F32 R2, -RZ, R22.H0_H0 ;  /* 0x20000016ff027230 */ /* 0x001fcc0000004100 */
[----:B------:R-:W0:Y:S01]  /*ed60*/  F2I.S64.TRUNC R2, R2 ;  /* 0x0000000200027311 */ /* 0x000e22000020d900 */
[----:B------:R-:W-:Y:S05]  /*ed70*/  BRA `(.L_x_2468) ;  /* 0x0000000800a07947 */ /* 0x000fea0003800000 */
.L_x_2473:
[----:B0-----:R-:W2:Y:S02]  /*ed80*/  LDG.E.64 R2, desc[UR36][R22.64] ;  /* 0x0000002416027981 */ /* 0x001ea4000c1e1b00 */
[----:B--2---:R-:W0:Y:S01]  /*ed90*/  F2I.S64.F64.TRUNC R2, R2 ;  /* 0x0000000200027311 */ /* 0x004e22000030d900 */
[----:B------:R-:W-:Y:S05]  /*eda0*/  BRA `(.L_x_2468) ;  /* 0x0000000800947947 */ /* 0x000fea0003800000 */
.L_x_2463:
        /* <DEDUP_REMOVED lines=9> */
[----:B0-----:R-:W-:Y:S01]  /*ee40*/  IMAD.MOV.U32 R3, RZ, RZ, RZ ;  /* 0x000000ffff037224 */ /* 0x001fe200078e00ff */
[----:B--2---:R-:W-:-:S04]  /*ee50*/  ISETP.NE.AND P0, PT, R22, RZ, PT ;  /* 0x000000ff1600720c */ /* 0x004fc80003f05270 */
[----:B------:R-:W-:Y:S01]  /*ee60*/  SEL R2, RZ, 0x1, !P0 ;  /* 0x00000001ff027807 */ /* 0x000fe20004000000 */
[----:B------:R-:W-:Y:S08]  /*ee70*/  BRA `(.L_x_2468) ;  /* 0x0000000800607947 */ /* 0x000ff00003800000 */
.L_x_2477:
[----:B0-----:R-:W2:Y:S02]  /*ee80*/  LDG.E.64 R2, desc[UR36][R22.64] ;  /* 0x0000002416027981 */ /* 0x001ea4000c1e1b00 */
[----:B--2---:R-:W0:Y:S01]  /*ee90*/  F2I.S64.F64.TRUNC R2, R2 ;  /* 0x0000000200027311 */ /* 0x004e22000030d900 */
[----:B------:R-:W-:Y:S05]  /*eea0*/  BRA `(.L_x_2468) ;  /* 0x0000000800547947 */ /* 0x000fea0003800000 */
.L_x_2476:
[----:B------:R-:W-:-:S09]  /*eeb0*/  UISETP.NE.AND UP0, UPT, UR4, 0xf, UPT ;  /* 0x0000000f0400788c */ /* 0x000fd2000bf05270 */
[----:B------:R-:W-:Y:S05]  /*eec0*/  BRA.U !UP0, `(.L_x_2478) ;  /* 0x0000000108947547 */ /* 0x000fea000b800000 */
[----:B------:R-:W-:-:S09]  /*eed0*/  UISETP.NE.AND UP0, UPT, UR4, 0x17, UPT ;  /* 0x000000170400788c */ /* 0x000fd2000bf05270 */
[----:B------:R-:W-:Y:S05]  /*eee0*/  BRA.U !UP0, `(.L_x_2479) ;  /* 0x0000000108587547 */ /* 0x000fea000b800000 */
[----:B------:R-:W-:-:S09]  /*eef0*/  UISETP.NE.AND UP0, UPT, UR4, 0x18, UPT ;  /* 0x000000180400788c */ /* 0x000fd2000bf05270 */
[----:B------:R-:W-:Y:S05]  /*ef00*/  BRA.U UP0, `(.L_x_2467) ;  /* 0x0000000500e47547 */ /* 0x000fea000b800000 */
[----:B----4-:R-:W2:Y:S01]  /*ef10*/  LDG.E.U8 R0, desc[UR36][R22.64] ;  /* 0x0000002416007981 */ /* 0x010ea2000c1e1100 */
[----:B------:R-:W-:Y:S01]  /*ef20*/  IMAD.MOV.U32 R4, RZ, RZ, 0x1f ;  /* 0x0000001fff047424 */ /* 0x000fe200078e00ff */
[----:B--2---:R-:W-:-:S04]  /*ef30*/  SHF.L.U32 R0, R0, 0x18, RZ ;  /* 0x0000001800007819 */ /* 0x004fc800000006ff */
[C---:B0-----:R-:W-:Y:S02]  /*ef40*/  LOP3.LUT R2, R0.reuse, 0x7f000000, RZ, 0xc0, !PT ;  /* 0x7f00000000027812 */ /* 0x041fe400078ec0ff */
        /* <DEDUP_REMOVED lines=14> */
[----:B------:R-:W0:Y:S01]  /*f030*/  F2I.S64.TRUNC R2, R3 ;  /* 0x0000000300027311 */ /* 0x000e22000020d900 */
[----:B------:R-:W-:Y:S05]  /*f040*/  BRA `(.L_x_2468) ;  /* 0x0000000400ec7947 */ /* 0x000fea0003800000 */
.L_x_2479:
[----:B0-----:R-:W4:Y:S02]  /*f050*/  LDG.E.U8 R3, desc[UR36][R22.64] ;  /* 0x0000002416037981 */ /* 0x001f24000c1e1100 */
[C---:B----4-:R-:W-:Y:S02]  /*f060*/  IMAD.SHL.U32 R0, R3.reuse, 0x2000000, RZ ;  /* 0x0200000003007824 */ /* 0x050fe400078e00ff */
        /* <DEDUP_REMOVED lines=9> */
[----:B------:R-:W0:Y:S01]  /*f100*/  F2I.S64.TRUNC R2, R3 ;  /* 0x0000000300027311 */ /* 0x000e22000020d900 */
[----:B------:R-:W-:Y:S05]  /*f110*/  BRA `(.L_x_2468) ;  /* 0x0000000400b87947 */ /* 0x000fea0003800000 */
.L_x_2478:
[----:B0-----:R-:W2:Y:S02]  /*f120*/  LDG.E.U16 R2, desc[UR36][R22.64] ;  /* 0x0000002416027981 */ /* 0x001ea4000c1e1500 */
[----:B--2---:R-:W-:-:S06]  /*f130*/  SHF.L.U32 R2, R2, 0x10, RZ ;  /* 0x0000001002027819 */ /* 0x004fcc00000006ff */
[----:B------:R-:W0:Y:S01]  /*f140*/  F2I.S64.TRUNC R2, R2 ;  /* 0x0000000200027311 */ /* 0x000e22000020d900 */
[----:B------:R-:W-:Y:S05]  /*f150*/  BRA `(.L_x_2468) ;  /* 0x0000000400a87947 */ /* 0x000fea0003800000 */
.L_x_2475:
        /* <DEDUP_REMOVED lines=8> */
[----:B0-----:R0:W5:Y:S01]  /*f1e0*/  LDG.E.U16 R2, desc[UR36][R22.64] ;  /* 0x0000002416027981 */ /* 0x001162000c1e1500 */
[----:B------:R-:W-:Y:S01]  /*f1f0*/  IMAD.MOV.U32 R3, RZ, RZ, RZ ;  /* 0x000000ffff037224 */ /* 0x000fe200078e00ff */
[----:B------:R-:W-:Y:S06]  /*f200*/  BRA `(.L_x_2468) ;  /* 0x00000004007c7947 */ /* 0x000fec0003800000 */
.L_x_2482:
[----:B------:R-:W2:Y:S01]  /*f210*/  LDG.E.U8 R22, desc[UR36][R22.64] ;  /* 0x0000002416167981 */ /* 0x000ea2000c1e1100 */
[----:B------:R-:W-:Y:S01]  /*f220*/  BSSY.RECONVERGENT B0, `(.L_x_2483) ;  /* 0x0000018000007945 */ /* 0x000fe20003800200 */
[----:B0-----:R-:W-:Y:S01]  /*f230*/  IMAD.MOV.U32 R2, RZ, RZ, RZ ;  /* 0x000000ffff027224 */ /* 0x001fe200078e00ff */
[----:B--2---:R-:W-:-:S13]  /*f240*/  ISETP.NE.AND P0, PT, R22, RZ, PT ;  /* 0x000000ff1600720c */ /* 0x004fda0003f05270 */
[----:B------:R-:W-:Y:S05]  /*f250*/  @!P0 BRA `(.L_x_2484) ;  /* 0x0000000000508947 */ /* 0x000fea0003800000 */
[----:B------:R-:W-:-:S13]  /*f260*/  ISETP.NE.AND P0, PT, R22, 0x80, PT ;  /* 0x000000801600780c */ /* 0x000fda0003f05270 */
[----:B------:R-:W-:Y:S01]  /*f270*/  @!P0 MOV R2, 0x7f800001 ;  /* 0x7f80000100028802 */ /* 0x000fe20000000f00 */
[----:B------:R-:W-:Y:S06]  /*f280*/  @!P0 BRA `(.L_x_2484) ;  /* 0x0000000000448947 */ /* 0x000fec0003800000 */
[--C-:B----4-:R-:W-:Y:S01]  /*f290*/  SHF.R.U32.HI R0, RZ, 0x3, R22.reuse ;  /* 0x00000003ff007819 */ /* 0x110fe20000011616 */
        /* <DEDUP_REMOVED lines=12> */
.L_x_2486:
[----:B------:R-:W-:Y:S05]  /*f360*/  BSYNC.RECONVERGENT B1 ;  /* 0x0000000000017941 */ /* 0x000fea0003800200 */
.L_x_2485:
[----:B------:R-:W-:Y:S02]  /*f370*/  SHF.L.U32 R0, R0, 0x14, RZ ;  /* 0x0000001400007819 */ /* 0x000fe400000006ff */
[----:B------:R-:W-:-:S04]  /*f380*/  LEA R2, R2, 0x3b800000, 0x17 ;  /* 0x3b80000002027811 */ /* 0x000fc800078eb8ff */
[----:B------:R-:W-:-:S07]  /*f390*/  LOP3.LUT R2, R2, R0, R7, 0xfe, !PT ;  /* 0x0000000002027212 */ /* 0x000fce00078efe07 */
.L_x_2484:
[----:B------:R-:W-:Y:S05]  /*f3a0*/  BSYNC.RECONVERGENT B0 ;  /* 0x0000000000007941 */ /* 0x000fea0003800200 */
.L_x_2483:
[----:B------:R-:W0:Y:S01]  /*f3b0*/  F2I.S64.TRUNC R2, R2 ;  /* 0x0000000200027311 */ /* 0x000e22000020d900 */
[----:B------:R-:W-:Y:S05]  /*f3c0*/  BRA `(.L_x_2468) ;  /* 0x00000004000c7947 */ /* 0x000fea0003800000 */
.L_x_2481:
[----:B------:R-:W2:Y:S01]  /*f3d0*/  LDG.E.U8 R22, desc[UR36][R22.64] ;  /* 0x0000002416167981 */ /* 0x000ea2000c1e1100 */
[----:B------:R-:W-:Y:S01]  /*f3e0*/  BSSY.RECONVERGENT B0, `(.L_x_2487) ;  /* 0x0000018000007945 */ /* 0x000fe20003800200 */
[----:B0-----:R-:W-:Y:S01]  /*f3f0*/  IMAD.MOV.U32 R2, RZ, RZ, RZ ;  /* 0x000000ffff027224 */ /* 0x001fe200078e00ff */
[----:B--2---:R-:W-:-:S13]  /*f400*/  ISETP.NE.AND P0, PT, R22, RZ, PT ;  /* 0x000000ff1600720c */ /* 0x004fda0003f05270 */
[----:B------:R-:W-:Y:S05]  /*f410*/  @!P0 BRA `(.L_x_2488) ;  /* 0x0000000000508947 */ /* 0x000fea0003800000 */
[----:B------:R-:W-:-:S13]  /*f420*/  ISETP.NE.AND P0, PT, R22, 0x80, PT ;  /* 0x000000801600780c */ /* 0x000fda0003f05270 */
[----:B------:R-:W-:Y:S01]  /*f430*/  @!P0 IMAD.MOV.U32 R2, RZ, RZ, 0x7f800001 ;  /* 0x7f800001ff028424 */ /* 0x000fe200078e00ff */
[----:B------:R-:W-:Y:S06]  /*f440*/  @!P0 BRA `(.L_x_2488) ;  /* 0x0000000000448947 */ /* 0x000fec0003800000 */
[--C-:B----4-:R-:W-:Y:S01]  /*f450*/  SHF.R.U32.HI R0, RZ, 0x2, R22.reuse ;  /* 0x00000002ff007819 */ /* 0x110fe20000011616 */
        /* <DEDUP_REMOVED lines=12> */
.L_x_2490:
[----:B------:R-:W-:Y:S05]  /*f520*/  BSYNC.RECONVERGENT B1 ;  /* 0x0000000000017941 */ /* 0x000fea0003800200 */
.L_x_2489:
[----:B------:R-:W-:Y:S01]  /*f530*/  IMAD.SHL.U32 R0, R0, 0x200000, RZ ;  /* 0x0020000000007824 */ /* 0x000fe200078e00ff */
[----:B------:R-:W-:-:S04]  /*f540*/  LEA R2, R2, 0x37800000, 0x17 ;  /* 0x3780000002027811 */ /* 0x000fc800078eb8ff */
[----:B------:R-:W-:-:S07]  /*f550*/  LOP3.LUT R2, R2, R0, R7, 0xfe, !PT ;  /* 0x0000000002027212 */ /* 0x000fce00078efe07 */
.L_x_2488:
[----:B------:R-:W-:Y:S05]  /*f560*/  BSYNC.RECONVERGENT B0 ;  /* 0x0000000000007941 */ /* 0x000fea0003800200 */
.L_x_2487:
[----:B------:R-:W0:Y:S01]  /*f570*/  F2I.S64.TRUNC R2, R2 ;  /* 0x0000000200027311 */ /* 0x000e22000020d900 */
[----:B------:R-:W-:Y:S05]  /*f580*/  BRA `(.L_x_2468) ;  /* 0x00000000009c7947 */ /* 0x000fea0003800000 */
.L_x_2480:
        /* <DEDUP_REMOVED lines=8> */
[----:B0-----:R-:W-:Y:S01]  /*f610*/  HFMA2 R2, -RZ, RZ, 3.814697265625e-06, 0 ;  /* 0x00400000ff027431 */ /* 0x001fe200000001ff */
[----:B--2---:R-:W-:-:S13]  /*f620*/  ISETP.NE.AND P0, PT, R22, RZ, PT ;  /* 0x000000ff1600720c */ /* 0x004fda0003f05270 */
[----:B------:R-:W-:Y:S05]  /*f630*/  @!P0 BRA `(.L_x_2494) ;  /* 0x00000000000c8947 */ /* 0x000fea0003800000 */
[----:B------:R-:W-:-:S13]  /*f640*/  ISETP.NE.AND P0, PT, R22, 0xff, PT ;  /* 0x000000ff1600780c */ /* 0x000fda0003f05270 */
[----:B------:R-:W-:Y:S02]  /*f650*/  @!P0 IMAD.MOV.U32 R2, RZ, RZ, 0x7f800001 ;  /* 0x7f800001ff028424 */ /* 0x000fe400078e00ff */
[----:B------:R-:W-:-:S07]  /*f660*/  @P0 IMAD.SHL.U32 R2, R22, 0x800000, RZ ;  /* 0x0080000016020824 */ /* 0x000fce00078e00ff */
.L_x_2494:
[----:B------:R-:W-:Y:S05]  /*f670*/  BSYNC.RECONVERGENT B0 ;  /* 0x0000000000007941 */ /* 0x000fea0003800200 */
.L_x_2493:
[----:B------:R-:W0:Y:S01]  /*f680*/  F2I.S64.TRUNC R2, R2 ;  /* 0x0000000200027311 */ /* 0x000e22000020d900 */
[----:B------:R-:W-:Y:S05]  /*f690*/  BRA `(.L_x_2468) ;  /* 0x0000000000587947 */ /* 0x000fea0003800000 */
.L_x_2467:
[----:B0-----:R-:W-:Y:S01]  /*f6a0*/  MOV R2, 0x0 ;  /* 0x0000000000027802 */ /* 0x001fe20000000f00 */
[----:B------:R-:W0:Y:S01]  /*f6b0*/  LDCU.64 UR4, c[0x4][0x138] ;  /* 0x01002700ff0477ac */ /* 0x000e220008000a00 */
[----:B------:R-:W-:Y:S02]  /*f6c0*/  HFMA2 R8, -RZ, RZ, 0, 4.64916229248046875e-06 ;  /* 0x0000004eff087431 */ /* 0x000fe400000001ff */
[----:B------:R-:W-:Y:S01]  /*f6d0*/  IMAD.MOV.U32 R12, RZ, RZ, 0x1 ;  /* 0x00000001ff0c7424 */ /* 0x000fe200078e00ff */
[----:B------:R-:W2:Y:S01]  /*f6e0*/  LDCU.64 UR6, c[0x4][0x140] ;  /* 0x01002800ff0677ac */ /* 0x000ea20008000a00 */
[----:B------:R-:W1:Y:S01]  /*f6f0*/  LDC.64 R2, c[0x4][R2] ;  /* 0x0100000002027b82 */ /* 0x000e620000000a00 */
[----:B------:R-:W-:Y:S01]  /*f700*/  IMAD.MOV.U32 R13, RZ, RZ, RZ ;  /* 0x000000ffff0d7224 */ /* 0x000fe200078e00ff */
[----:B------:R-:W3:Y:S01]  /*f710*/  LDCU.64 UR8, c[0x4][0x38] ;  /* 0x01000700ff0877ac */ /* 0x000ee20008000a00 */
[----:B0-----:R-:W-:Y:S01]  /*f720*/  MOV R4, UR4 ;  /* 0x0000000400047c02 */ /* 0x001fe20008000f00 */
[----:B------:R-:W-:-:S02]  /*f730*/  IMAD.U32 R5, RZ, RZ, UR5 ;  /* 0x00000005ff057e24 */ /* 0x000fc4000f8e00ff */
[----:B--2---:R-:W-:Y:S01]  /*f740*/  IMAD.U32 R6, RZ, RZ, UR6 ;  /* 0x00000006ff067e24 */ /* 0x004fe2000f8e00ff */
[----:B------:R-:W-:Y:S01]  /*f750*/  MOV R7, UR7 ;  /* 0x0000000700077c02 */ /* 0x000fe20008000f00 */
[----:B---3--:R-:W-:Y:S02]  /*f760*/  IMAD.U32 R10, RZ, RZ, UR8 ;  /* 0x00000008ff0a7e24 */ /* 0x008fe4000f8e00ff */
[----:B------:R-:W-:-:S07]  /*f770*/  IMAD.U32 R11, RZ, RZ, UR9 ;  /* 0x00000009ff0b7e24 */ /* 0x000fce000f8e00ff */
[----:B------:R-:W-:-:S07]  /*f780*/  LEPC R20, `(.L_x_2495) ;  /* 0x000000001014794e */ /* 0x000fce0000000000 */
[----:B-1--45:R-:W-:Y:S05]  /*f790*/  CALL.ABS.NOINC R2 ;  /* 0x0000000002007343 */ /* 0x032fea0003c00000 */
.L_x_2495:
[----:B------:R-:W-:Y:S01]  /*f7a0*/  CS2R R2, SRZ ;  /* 0x0000000000027805 */ /* 0x000fe2000001ff00 */
[----:B------:R-:W-:Y:S06]  /*f7b0*/  BRA `(.L_x_2468) ;  /* 0x0000000000107947 */ /* 0x000fec0003800000 */
.L_x_2492:
[----:B0-----:R0:W5:Y:S01]  /*f7c0*/  LDG.E.64 R2, desc[UR36][R22.64] ;  /* 0x0000002416027981 */ /* 0x001162000c1e1b00 */
[----:B------:R-:W-:Y:S05]  /*f7d0*/  BRA `(.L_x_2468) ;  /* 0x0000000000087947 */ /* 0x000fea0003800000 */
.L_x_2491:
[----:B0-----:R0:W5:Y:S01]  /*f7e0*/  LDG.E R2, desc[UR36][R22.64] ;  /* 0x0000002416027981 */ /* 0x001162000c1e1900 */
[----:B------:R-:W-:-:S07]  /*f7f0*/  MOV R3, RZ ;  /* 0x000000ff00037202 */ /* 0x000fce0000000f00 */
.L_x_2468:
[----:B0----5:R-:W-:Y:S01]  /*f800*/  ISETP.LT.U32.AND P0, PT, R2, 0x3f, PT ;  /* 0x0000003f0200780c */ /* 0x021fe20003f01070 */
[----:B------:R-:W-:-:S03]  /*f810*/  UPRMT UR4, UR43, 0x9910, URZ ;  /* 0x000099102b047896 */ /* 0x000fc600080000ff */
[----:B------:R-:W-:Y:S01]  /*f820*/  ISETP.LT.U32.AND.EX P0, PT, R3, RZ, PT, P0 ;  /* 0x000000ff0300720c */ /* 0x000fe20003f01100 */
[----:B------:R-:W-:-:S03]  /*f830*/  UISETP.GT.AND UP0, UPT, UR4, 0x9, UPT ;  /* 0x000000090400788c */ /* 0x000fc6000bf04270 */
[----:B------:R-:W-:-:S04]  /*f840*/  SEL R3, R2, 0x3f, P0 ;  /* 0x0000003f02037807 */ /* 0x000fc80000000000 */
[-CC-:B-1-3--:R-:W-:Y:S02]  /*f850*/  SHF.R.S64 R5, R18, R3.reuse, R19.reuse ;  /* 0x0000000312057219 */ /* 0x18afe40000001013 */
[----:B------:R-:W-:-:S03]  /*f860*/  SHF.R.S32.HI R3, RZ, R3, R19 ;  /* 0x00000003ff037219 */ /* 0x000fc60000011413 */
[----:B------:R-:W-:Y:S01]  /*f870*/  IMAD.MOV.U32 R2, RZ, RZ, R5 ;  /* 0x000000ffff027224 */ /* 0x000fe200078e0005 */
        /* <DEDUP_REMOVED lines=11> */
.L_x_2499:
[----:B------:R-:W-:Y:S01]  /*f930*/  STG.E.U8 desc[UR36][R16.64], R5 ;  /* 0x0000000510007986 */ /* 0x000fe2000c101124 */
[----:B------:R-:W-:Y:S05]  /*f940*/  EXIT ;  /* 0x000000000000794d */ /* 0x000fea0003800000 */
.L_x_2498:
[----:B------:R-:W-:-:S09]  /*f950*/  UISETP.NE.AND UP0, UPT, UR4, 0x2, UPT ;  /* 0x000000020400788c */ /* 0x000fd2000bf05270 */
[----:B------:R-:W-:Y:S05]  /*f960*/  BRA.U !UP0, `(.L_x_2501) ;  /* 0x0000000108207547 */ /* 0x000fea000b800000 */
[----:B------:R-:W-:-:S09]  /*f970*/  UISETP.NE.AND UP0, UPT, UR4, 0x3, UPT ;  /* 0x000000030400788c */ /* 0x000fd2000bf05270 */
[----:B------:R-:W-:Y:S05]  /*f980*/  BRA.U !UP0, `(.L_x_2502) ;  /* 0x0000000108107547 */ /* 0x000fea000b800000 */
[----:B------:R-:W-:-:S09]  /*f990*/  UISETP.NE.AND UP0, UPT, UR4, 0x4, UPT ;  /* 0x000000040400788c */ /* 0x000fd2000bf05270 */
[----:B------:R-:W-:Y:S05]  /*f9a0*/  BRA.U UP0, `(.L_x_2500) ;  /* 0x00000009003c7547 */ /* 0x000fea000b800000 */
[----:B------:R-:W-:Y:S01]  /*f9b0*/  STG.E.64 desc[UR36][R16.64], R2 ;  /* 0x0000000210007986 */ /* 0x000fe2000c101b24 */
[----:B------:R-:W-:Y:S05]  /*f9c0*/  EXIT ;  /* 0x000000000000794d */ /* 0x000fea0003800000 */
.L_x_2502:
[----:B------:R-:W-:Y:S01]  /*f9d0*/  STG.E desc[UR36][R16.64], R5 ;  /* 0x0000000510007986 */ /* 0x000fe2000c101924 */
[----:B------:R-:W-:Y:S05]  /*f9e0*/  EXIT ;  /* 0x000000000000794d */ /* 0x000fea0003800000 */
.L_x_2501:
[----:B------:R-:W-:Y:S01]  /*f9f0*/  STG.E.U16 desc[UR36][R16.64], R5 ;  /* 0x0000000510007986 */ /* 0x000fe2000c101524 */
[----:B------:R-:W-:Y:S05]  /*fa00*/  EXIT ;  /* 0x000000000000794d */ /* 0x000fea0003800000 */
.L_x_2497:
[----:B------:R-:W-:-:S09]  /*fa10*/  UISETP.GT.AND UP0, UPT, UR4, 0x6, UPT ;  /* 0x000000060400788c */ /* 0x000fd2000bf04270 */
[----:B------:R-:W-:Y:S05]  /*fa20*/  BRA.U UP0, `(.L_x_2503) ;  /* 0x00000001002c7547 */ /* 0x000fea000b800000 */
[----:B------:R-:W-:-:S09]  /*fa30*/  UISETP.NE.AND UP0, UPT, UR4, 0x5, UPT ;  /* 0x000000050400788c */ /* 0x000fd2000bf05270 */
[----:B------:R-:W-:Y:S05]  /*fa40*/  BRA.U !UP0, `(.L_x_2504) ;  /* 0x0000000108147547 */ /* 0x000fea000b800000 */
[----:B------:R-:W-:-:S09]  /*fa50*/  UISETP.NE.AND UP0, UPT, UR4, 0x6, UPT ;  /* 0x000000060400788c */ /* 0x000fd2000bf05270 */
[----:B------:R-:W-:Y:S05]  /*fa60*/  BRA.U UP0, `(.L_x_2500) ;  /* 0x00000009000c7547 */ /* 0x000fea000b800000 */
[----:B------:R-:W0:Y:S02]  /*fa70*/  I2F.S64 R3, R2 ;  /* 0x0000000200037312 */ /* 0x000e240000301400 */
[----:B0-----:R-:W-:Y:S01]  /*fa80*/  STG.E desc[UR36][R16.64], R3 ;  /* 0x0000000310007986 */ /* 0x001fe2000c101924 */
[----:B------:R-:W-:Y:S05]  /*fa90*/  EXIT ;  /* 0x000000000000794d */ /* 0x000fea0003800000 */
.L_x_2504:
[----:B----4-:R-:W0:Y:S02]  /*faa0*/  I2F.S64 R0, R2 ;  /* 0x0000000200007312 */ /* 0x010e240000301400 */
[----:B0-----:R-:W-:-:S05]  /*fab0*/  F2FP.F16.F32.PACK_AB R0, RZ, R0 ;  /* 0x00000000ff00723e */ /* 0x001fca00000000ff */
[----:B------:R-:W-:Y:S01]  /*fac0*/  STG.E.U16 desc[UR36][R16.64], R0 ;  /* 0x0000000010007986 */ /* 0x000fe2000c101524 */
[----:B------:R-:W-:Y:S05]  /*fad0*/  EXIT ;  /* 0x000000000000794d */ /* 0x000fea0003800000 */
.L_x_2503:
        /* <DEDUP_REMOVED lines=8> */
[----:B0-----:R-:W-:Y:S01]  /*fb60*/  STG.E.64 desc[UR36][R16.64], R4 ;  /* 0x0000000410007986 */ /* 0x001fe2000c101b24 */
[----:B------:R-:W-:Y:S05]  /*fb70*/  EXIT ;  /* 0x000000000000794d */ /* 0x000fea0003800000 */
.L_x_2506:
[----:B------:R-:W0:Y:S02]  /*fb80*/  I2F.S64 R2, R2 ;  /* 0x0000000200027312 */ /* 0x000e240000301400 */
[----:B0-----:R-:W-:-:S04]  /*fb90*/  F2FP.F16.F32.PACK_AB R3, RZ, R2 ;  /* 0x00000002ff03723e */ /* 0x001fc800000000ff */
[----:B------:R-:W-:-:S05]  /*fba0*/  PRMT R3, R3, 0x5410, RZ ;  /* 0x0000541003037816 */ /* 0x000fca00000000ff */
[----:B------:R-:W-:Y:S01]  /*fbb0*/  STG.E desc[UR36][R16.64], R3 ;  /* 0x0000000310007986 */ /* 0x000fe2000c101924 */
[----:B------:R-:W-:Y:S05]  /*fbc0*/  EXIT ;  /* 0x000000000000794d */ /* 0x000fea0003800000 */
.L_x_2505:
[----:B------:R-:W0:Y:S02]  /*fbd0*/  I2F.F64.S64 R2, R2 ;  /* 0x0000000200027312 */ /* 0x000e240000301c00 */
[----:B0-----:R-:W-:Y:S01]  /*fbe0*/  STG.E.64 desc[UR36][R16.64], R2 ;  /* 0x0000000210007986 */ /* 0x001fe2000c101b24 */
[----:B------:R-:W-:Y:S05]  /*fbf0*/  EXIT ;  /* 0x000000000000794d */ /* 0x000fea0003800000 */
.L_x_2496:
        /* <DEDUP_REMOVED lines=12> */
.L_x_2510:
[----:B------:R-:W0:Y:S01]  /*fcc0*/  I2F.S64 R3, R2 ;  /* 0x0000000200037312 */ /* 0x000e220000301400 */
[----:B------:R-:W-:Y:S01]  /*fcd0*/  BSSY.RECONVERGENT B0, `(.L_x_2511) ;  /* 0x0000013000007945 */ /* 0x000fe20003800200 */
[----:B------:R-:W-:Y:S01]  /*fce0*/  HFMA2 R8, -RZ, RZ, 0, 7.62939453125e-06 ;  /* 0x00000080ff087431 */ /* 0x000fe200000001ff */
[----:B0-----:R-:W-:-:S04]  /*fcf0*/  LOP3.LUT R4, R3, 0x7fffffff, RZ, 0xc0, !PT ;  /* 0x7fffffff03047812 */ /* 0x001fc800078ec0ff */
[----:B------:R-:W-:-:S13]  /*fd00*/  ISETP.GT.U32.AND P0, PT, R4, 0x437fffff, PT ;  /* 0x437fffff0400780c */ /* 0x000fda0003f04070 */
[----:B------:R-:W-:Y:S05]  /*fd10*/  @P0 BRA `(.L_x_2512) ;  /* 0x0000000000380947 */ /* 0x000fea0003800000 */
[----:B------:R-:W-:-:S13]  /*fd20*/  ISETP.GE.U32.AND P0, PT, R4, 0x3c000000, PT ;  /* 0x3c0000000400780c */ /* 0x000fda0003f06070 */
[----:B----4-:R-:W-:-:S04]  /*fd30*/  @P0 SHF.R.U32.HI R0, RZ, 0x14, R3 ;  /* 0x00000014ff000819 */ /* 0x010fc80000011603 */
        /* <DEDUP_REMOVED lines=9> */
.L_x_2513:
[----:B------:R-:W-:-:S04]  /*fdd0*/  SHF.R.U32.HI R3, RZ, 0x18, R3 ;  /* 0x00000018ff037819 */ /* 0x000fc80000011603 */
[----:B------:R-:W-:-:S04]  /*fde0*/  LOP3.LUT R0, R0, 0x80, R3, 0xf8, !PT ;  /* 0x0000008000007812 */ /* 0x000fc800078ef803 */
[----:B------:R-:W-:-:S07]  /*fdf0*/  PRMT R8, R0, 0x7610, R8 ;  /* 0x0000761000087816 */ /* 0x000fce0000000008 */
.L_x_2512:
[----:B------:R-:W-:Y:S05]  /*fe00*/  BSYNC.RECONVERGENT B0 ;  /* 0x0000000000007941 */ /* 0x000fea0003800200 */
.L_x_2511:
[----:B------:R-:W-:Y:S01]  /*fe10*/  STG.E.U8 desc[UR36][R16.64], R8 ;  /* 0x0000000810007986 */ /* 0x000fe2000c101124 */
[----:B------:R-:W-:Y:S05]  /*fe20*/  EXIT ;  /* 0x000000000000794d */ /* 0x000fea0003800000 */
.L_x_2509:
[----:B------:R-:W0:Y:S01]  /*fe30*/  I2F.S64 R3, R2 ;  /* 0x0000000200037312 */ /* 0x000e220000301400 */
[----:B------:R-:W-:Y:S01]  /*fe40*/  BSSY.RECONVERGENT B0, `(.L_x_2514) ;  /* 0x0000013000007945 */ /* 0x000fe20003800200 */
[----:B------:R-:W-:Y:S01]  /*fe50*/  IMAD.MOV.U32 R8, RZ, RZ, 0x80 ;  /* 0x00000080ff087424 */ /* 0x000fe200078e00ff */
        /* <DEDUP_REMOVED lines=14> */
.L_x_2516:
[----:B------:R-:W-:-:S04]  /*ff40*/  SHF.R.U32.HI R3, RZ, 0x18, R3 ;  /* 0x00000018ff037819 */ /* 0x000fc80000011603 */
[----:B------:R-:W-:-:S04]  /*ff50*/  LOP3.LUT R0, R0, 0x80, R3, 0xf8, !PT ;  /* 0x0000008000007812 */ /* 0x000fc800078ef803 */
[----:B------:R-:W-:-:S07]  /*ff60*/  PRMT R8, R0, 0x7610, R8 ;  /* 0x0000761000087816 */ /* 0x000fce0000000008 */
.L_x_2515:
[----:B------:R-:W-:Y:S05]  /*ff70*/  BSYNC.RECONVERGENT B0 ;  /* 0x0000000000007941 */ /* 0x000fea0003800200 */
.L_x_2514:
[----:B------:R-:W-:Y:S01]  /*ff80*/  STG.E.U8 desc[UR36][R16.64], R8 ;  /* 0x0000000810007986 */ /* 0x000fe2000c101124 */
[----:B------:R-:W-:Y:S05]  /*ff90*/  EXIT ;  /* 0x000000000000794d */ /* 0x000fea0003800000 */
.L_x_2508:
        /* <DEDUP_REMOVED lines=10> */
[--C-:B----4-:R-:W-:Y:S02]  /*10040*/  @P1 SHF.R.U32.HI R0, RZ, 0x16, R2.reuse ;  /* 0x00000016ff001819 */ /* 0x110fe40000011602 */
[----:B------:R-:W-:Y:S02]  /*10050*/  @P1 LOP3.LUT P0, RZ, R5, 0x3fffff, R2, 0xf8, !PT ;  /* 0x003fffff05ff1812 */ /* 0x000fe4000780f802 */
[----:B------:R-:W-:Y:S02]  /*10060*/  @P1 LOP3.LUT R0, R0, 0x1, RZ, 0xc0, !PT ;  /* 0x0000000100001812 */ /* 0x000fe400078ec0ff */
[----:B------:R-:W-:Y:S02]  /*10070*/  @P1 IADD3 R2, PT, PT, R4, 0x1, RZ ;  /* 0x0000000104021810 */ /* 0x000fe40007ffe0ff */
[----:B------:R-:W-:Y:S01]  /*10080*/  @P1 ISETP.EQ.U32.AND P2, PT, R0, 0x1, P0 ;  /* 0x000000010000180c */ /* 0x000fe20000742070 */
[----:B------:R-:W-:Y:S01]  /*10090*/  IMAD.MOV.U32 R0, RZ, RZ, 0xff ;  /* 0x000000ffff007424 */ /* 0x000fe200078e00ff */
[----:B------:R-:W-:-:S02]  /*100a0*/  PLOP3.LUT P0, PT, PT, PT, PT, 0x80, 0x8 ;  /* 0x000000000008781c */ /* 0x000fc40003f0f070 */
[----:B------:R-:W-:Y:S02]  /*100b0*/  @P1 PLOP3.LUT P0, PT, P2, PT, PT, 0x80, 0x8 ;  /* 0x000000000008181c */ /* 0x000fe4000170f070 */
[----:B------:R-:W-:-:S11]  /*100c0*/  PRMT R3, R0, 0x7610, R3 ;  /* 0x0000761000037816 */ /* 0x000fd60000000003 */
[----:B------:R-:W-:-:S04]  /*100d0*/  @!P0 IMAD.MOV R2, RZ, RZ, R4 ;  /* 0x000000ffff028224 */ /* 0x000fc800078e0204 */
[----:B------:R-:W-:-:S05]  /*100e0*/  @P1 IMAD.MOV.U32 R3, RZ, RZ, R2 ;  /* 0x000000ffff031224 */ /* 0x000fca00078e0002 */
[----:B------:R-:W-:Y:S01]  /*100f0*/  STG.E.U8 desc[UR36][R16.64], R3 ;  /* 0x0000000310007986 */ /* 0x000fe2000c101124 */
[----:B------:R-:W-:Y:S05]  /*10100*/  EXIT ;  /* 0x000000000000794d */ /* 0x000fea0003800000 */
.L_x_2518:
[----:B------:R-:W-:Y:S01]  /*10110*/  STG.E.64 desc[UR36][R16.64], R2 ;  /* 0x0000000210007986 */ /* 0x000fe2000c101b24 */
[----:B------:R-:W-:Y:S05]  /*10120*/  EXIT ;  /* 0x000000000000794d */ /* 0x000fea0003800000 */
.L_x_2517:
[----:B------:R-:W-:Y:S01]  /*10130*/  STG.E desc[UR36][R16.64], R5 ;  /* 0x0000000510007986 */ /* 0x000fe2000c101924 */
[----:B------:R-:W-:Y:S05]  /*10140*/  EXIT ;  /* 0x000000000000794d */ /* 0x000fea0003800000 */
.L_x_2507:
        /* <DEDUP_REMOVED lines=9> */
[----:B------:R-:W-:Y:S01]  /*101e0*/  STG.E.U8 desc[UR36][R16.64], R3 ;  /* 0x0000000310007986 */ /* 0x000fe2000c101124 */
[----:B------:R-:W-:Y:S05]  /*101f0*/  EXIT ;  /* 0x000000000000794d */ /* 0x000fea0003800000 */
.L_x_2520:
[----:B------:R-:W0:Y:S01]  /*10200*/  I2F.F64.S64 R4, R2 ;  /* 0x0000000200047312 */ /* 0x000e220000301c00 */
[----:B------:R-:W-:-:S05]  /*10210*/  CS2R R6, SRZ ;  /* 0x0000000000067805 */ /* 0x000fca000001ff00 */
[----:B0-----:R-:W-:Y:S01]  /*10220*/  STG.E.128 desc[UR36][R16.64], R4 ;  /* 0x0000000410007986 */ /* 0x001fe2000c101d24 */
[----:B------:R-:W-:Y:S05]  /*10230*/  EXIT ;  /* 0x000000000000794d */ /* 0x000fea0003800000 */
.L_x_2519:
[----:B------:R-:W-:-:S09]  /*10240*/  UISETP.NE.AND UP0, UPT, UR4, 0xf, UPT ;  /* 0x0000000f0400788c */ /* 0x000fd2000bf05270 */
[----:B------:R-:W-:Y:S05]  /*10250*/  BRA.U !UP0, `(.L_x_2521) ;  /* 0x0000000108e87547 */ /* 0x000fea000b800000 */
[----:B------:R-:W-:-:S09]  /*10260*/  UISETP.NE.AND UP0, UPT, UR4, 0x17, UPT ;  /* 0x000000170400788c */ /* 0x000fd2000bf05270 */
[----:B------:R-:W-:Y:S05]  /*10270*/  BRA.U !UP0, `(.L_x_2522) ;  /* 0x0000000108907547 */ /* 0x000fea000b800000 */
[----:B------:R-:W-:-:S09]  /*10280*/  UISETP.NE.AND UP0, UPT, UR4, 0x18, UPT ;  /* 0x000000180400788c */ /* 0x000fd2000bf05270 */
[----:B------:R-:W-:Y:S05]  /*10290*/  BRA.U !UP0, `(.L_x_2523) ;  /* 0x0000000108447547 */ /* 0x000fea000b800000 */
.L_x_2500:
[----:B----4-:R-:W-:Y:S01]  /*102a0*/  MOV R0, 0x0 ;  /* 0x0000000000007802 */ /* 0x010fe20000000f00 */
[----:B------:R-:W0:Y:S01]  /*102b0*/  LDCU.64 UR4, c[0x4][0x138] ;  /* 0x01002700ff0477ac */ /* 0x000e220008000a00 */
[----:B------:R-:W-:Y:S02]  /*102c0*/  HFMA2 R8, -RZ, RZ, 0, 6.020069122314453125e-06 ;  /* 0x00000065ff087431 */ /* 0x000fe400000001ff */
[----:B------:R-:W-:Y:S01]  /*102d0*/  IMAD.MOV.U32 R12, RZ, RZ, 0x1 ;  /* 0x00000001ff0c7424 */ /* 0x000fe200078e00ff */
[----:B------:R1:W3:Y:S01]  /*102e0*/  LDC.64 R2, c[0x4][R0] ;  /* 0x0100000000027b82 */ /* 0x0002e20000000a00 */
[----:B------:R-:W4:Y:S01]  /*102f0*/  LDCU.64 UR6, c[0x4][0x140] ;  /* 0x01002800ff0677ac */ /* 0x000f220008000a00 */
[----:B------:R-:W-:Y:S01]  /*10300*/  IMAD.MOV.U32 R13, RZ, RZ, RZ ;  /* 0x000000ffff0d7224 */ /* 0x000fe200078e00ff */
[----:B------:R-:W5:Y:S01]  /*10310*/  LDCU.64 UR8, c[0x4][0x40] ;  /* 0x01000800ff0877ac */ /* 0x000f620008000a00 */
[----:B0-----:R-:W-:Y:S01]  /*10320*/  MOV R4, UR4 ;  /* 0x0000000400047c02 */ /* 0x001fe20008000f00 */
[----:B------:R-:W-:-:S02]  /*10330*/  IMAD.U32 R5, RZ, RZ, UR5 ;  /* 0x00000005ff057e24 */ /* 0x000fc4000f8e00ff */
[----:B----4-:R-:W-:Y:S01]  /*10340*/  IMAD.U32 R6, RZ, RZ, UR6 ;  /* 0x00000006ff067e24 */ /* 0x010fe2000f8e00ff */
[----:B------:R-:W-:Y:S01]  /*10350*/  MOV R7, UR7 ;  /* 0x0000000700077c02 */ /* 0x000fe20008000f00 */
[----:B-----5:R-:W-:Y:S02]  /*10360*/  IMAD.U32 R10, RZ, RZ, UR8 ;  /* 0x00000008ff0a7e24 */ /* 0x020fe4000f8e00ff */
[----:B-1----:R-:W-:-:S07]  /*10370*/  IMAD.U32 R11, RZ, RZ, UR9 ;  /* 0x00000009ff0b7e24 */ /* 0x002fce000f8e00ff */
[----:B------:R-:W-:-:S07]  /*10380*/  LEPC R20, `(.L_x_2524) ;  /* 0x000000001014794e */ /* 0x000fce0000000000 */
[----:B--23--:R-:W-:Y:S05]  /*10390*/  CALL.ABS.NOINC R2 ;  /* 0x0000000002007343 */ /* 0x00cfea0003c00000 */
.L_x_2524:
[----:B------:R-:W-:Y:S05]  /*103a0*/  EXIT ;  /* 0x000000000000794d */ /* 0x000fea0003800000 */
.L_x_2523:
[----:B------:R-:W0:Y:S01]  /*103b0*/  I2F.S64 R3, R2 ;  /* 0x0000000200037312 */ /* 0x000e220000301400 */
[----:B------:R-:W-:Y:S01]  /*103c0*/  BSSY.RECONVERGENT B0, `(.L_x_2525) ;  /* 0x000000c000007945 */ /* 0x000fe20003800200 */
[----:B----4-:R-:W-:Y:S02]  /*103d0*/  MOV R0, 0x7f ;  /* 0x0000007f00007802 */ /* 0x010fe40000000f00 */
        /* <DEDUP_REMOVED lines=10> */
.L_x_2526:
[----:B------:R-:W-:Y:S05]  /*10480*/  BSYNC.RECONVERGENT B0 ;  /* 0x0000000000007941 */ /* 0x000fea0003800200 */
.L_x_2525:
[----:B------:R-:W-:-:S05]  /*10490*/  LOP3.LUT R5, R0, 0x80, R5, 0xf8, !PT ;  /* 0x0000008000057812 */ /* 0x000fca00078ef805 */
[----:B------:R-:W-:Y:S01]  /*104a0*/  STG.E.U8 desc[UR36][R16.64], R5 ;  /* 0x0000000510007986 */ /* 0x000fe2000c101124 */
[----:B------:R-:W-:Y:S05]  /*104b0*/  EXIT ;  /* 0x000000000000794d */ /* 0x000fea0003800000 */
.L_x_2522:
[----:B------:R-:W0:Y:S01]  /*104c0*/  I2F.S64 R3, R2 ;  /* 0x0000000200037312 */ /* 0x000e220000301400 */
[----:B------:R-:W-:Y:S01]  /*104d0*/  BSSY.RECONVERGENT B0, `(.L_x_2527) ;  /* 0x000000e000007945 */ /* 0x000fe20003800200 */
[----:B0-----:R-:W-:-:S04]  /*104e0*/  LOP3.LUT R4, R3, 0x7fffffff, RZ, 0xc0, !PT ;  /* 0x7fffffff03047812 */ /* 0x001fc800078ec0ff */
[----:B------:R-:W-:-:S13]  /*104f0*/  ISETP.GT.U32.AND P0, PT, R4, 0x477fffff, PT ;  /* 0x477fffff0400780c */ /* 0x000fda0003f04070 */
[----:B------:R-:W-:Y:S05]  /*10500*/  @P0 BRA `(.L_x_2528) ;  /* 0x00000000001c0947 */ /* 0x000fea0003800000 */
[----:B------:R-:W-:-:S13]  /*10510*/  ISETP.GE.U32.AND P0, PT, R4, 0x38800000, PT ;  /* 0x388000000400780c */ /* 0x000fda0003f06070 */
[----:B----4-:R-:W-:-:S04]  /*10520*/  @P0 SHF.R.U32.HI R0, RZ, 0x15, R3 ;  /* 0x00000015ff000819 */ /* 0x010fc80000011603 */
[----:B------:R-:W-:-:S04]  /*10530*/  @P0 LOP3.LUT R0, R0, 0x1, RZ, 0xc0, !PT ;  /* 0x0000000100000812 */ /* 0x000fc800078ec0ff */
[----:B------:R-:W-:-:S04]  /*10540*/  @P0 IADD3 R0, PT, PT, R3, 0x80fffff, R0 ;  /* 0x080fffff03000810 */ /* 0x000fc80007ffe000 */
[----:B------:R-:W-:Y:S01]  /*10550*/  @P0 SHF.R.U32.HI R0, RZ, 0x15, R0 ;  /* 0x00000015ff000819 */ /* 0x000fe20000011600 */
[----:B------:R-:W-:Y:S01]  /*10560*/  @!P0 FADD.FTZ R0, R4, 128 ;  /* 0x4300000004008421 */ /* 0x000fe20000010000 */
[----:B------:R-:W-:Y:S06]  /*10570*/  BRA `(.L_x_2529) ;  /* 0x00000000000c7947 */ /* 0x000fec0003800000 */
.L_x_2528:
[----:B----4-:R-:W-:Y:S01]  /*10580*/  IMAD.MOV.U32 R0, RZ, RZ, 0x7f ;  /* 0x0000007fff007424 */ /* 0x010fe200078e00ff */
[----:B------:R-:W-:-:S04]  /*10590*/  ISETP.GT.U32.AND P0, PT, R4, 0x7f800000, PT ;  /* 0x7f8000000400780c */ /* 0x000fc80003f04070 */
[----:B------:R-:W-:-:S09]  /*105a0*/  SEL R0, R0, 0x7c, P0 ;  /* 0x0000007c00007807 */ /* 0x000fd20000000000 */
.L_x_2529:
[----:B------:R-:W-:Y:S05]  /*105b0*/  BSYNC.RECONVERGENT B0 ;  /* 0x0000000000007941 */ /* 0x000fea0003800200 */
.L_x_2527:
[----:B------:R-:W-:-:S04]  /*105c0*/  SHF.R.U32.HI R3, RZ, 0x18, R3 ;  /* 0x00000018ff037819 */ /* 0x000fc80000011603 */
[----:B------:R-:W-:-:S05]  /*105d0*/  LOP3.LUT R3, R0, 0x80, R3, 0xf8, !PT ;  /* 0x0000008000037812 */ /* 0x000fca00078ef803 */
[----:B------:R-:W-:Y:S01]  /*105e0*/  STG.E.U8 desc[UR36][R16.64], R3 ;  /* 0x0000000310007986 */ /* 0x000fe2000c101124 */
[----:B------:R-:W-:Y:S05]  /*105f0*/  EXIT ;  /* 0x000000000000794d */ /* 0x000fea0003800000 */
.L_x_2521:
[----:B----4-:R-:W0:Y:S02]  /*10600*/  I2F.S64 R0, R2 ;  /* 0x0000000200007312 */ /* 0x010e240000301400 */
[----:B0-----:R-:W-:-:S05]  /*10610*/  F2FP.BF16.F32.PACK_AB R0, RZ, R0 ;  /* 0x00000000ff00723e */ /* 0x001fca00000010ff */
[----:B------:R-:W-:Y:S01]  /*10620*/  STG.E.U16 desc[UR36][R16.64], R0 ;  /* 0x0000000010007986 */ /* 0x000fe2000c101524 */
[----:B------:R-:W-:Y:S05]  /*10630*/  EXIT ;  /* 0x000000000000794d */ /* 0x000fea0003800000 */
.L_x_2530:
        /* <DEDUP_REMOVED lines=12> */
.L_x_21055:


//--------------------- .text._ZN2at6native27unrolled_elementwise_kernelINS0_13BinaryFunctorIlllZZZNS0_18rshift_kernel_cudaERNS_18TensorIteratorBaseEENKUlvE_clEvENKUlvE2_clEvEUlllE_EESt5arrayIPcLm3EELi4E23TrivialOffsetCalculatorILi2EjESC_ILi1EjENS0_6memory12LoadWithCastILi2EEENSF_13StoreWithCastILi1EEEEEviT_T0_T2_T3_T4_T5_ --------------------------
	.section	.text._ZN2at6native27unrolled_elementwise_kernelINS0_13BinaryFunctorIlllZZZNS0_18rshift_kernel_cudaERNS_18TensorIteratorBaseEENKUlvE_clEvENKUlvE2_clEvEUlllE_EESt5arrayIPcLm3EELi4E23TrivialOffsetCalculatorILi2EjESC_ILi1EjENS0_6memory12LoadWithCastILi2EEENSF_13StoreWithCastILi1EEEEEviT_T0_T2_T3_T4_T5_,"ax",@progbits
	.align	128
        .global         _ZN2at6native27unrolled_elementwise_kernelINS0_13BinaryFunctorIlllZZZNS0_18rshift_kernel_cudaERNS_18TensorIteratorBaseEENKUlvE_clEvENKUlvE2_clEvEUlllE_EESt5arrayIPcLm3EELi4E23TrivialOffsetCalculatorILi2EjESC_ILi1EjENS0_6memory12LoadWithCastILi2EEENSF_13StoreWithCastILi1EEEEEviT_T0_T2_T3_T4_T5_
        .type           _ZN2at6native27unrolled_elementwise_kernelINS0_13BinaryFunctorIlllZZZNS0_18rshift_kernel_cudaERNS_18TensorIteratorBaseEENKUlvE_clEvENKUlvE2_clEvEUlllE_EESt5arrayIPcLm3EELi4E23TrivialOffsetCalculatorILi2EjESC_ILi1EjENS0_6memory12LoadWithCastILi2EEENSF_13StoreWithCastILi1EEEEEviT_T0_T2_T3_T4_T5_,@function
        .size           _ZN2at6native27unrolled_elementwise_kernelINS0_13BinaryFunctorIlllZZZNS0_18rshift_kernel_cudaERNS_18TensorIteratorBaseEENKUlvE_clEvENKUlvE2_clEvEUlllE_EESt5arrayIPcLm3EELi4E23TrivialOffsetCalculatorILi2EjESC_ILi1EjENS0_6memory12LoadWithCastILi2EEENSF_13StoreWithCastILi1EEEEEviT_T0_T2_T3_T4_T5_,(.L_x_21056 - _ZN2at6native27unrolled_elementwise_kernelINS0_13BinaryFunctorIlllZZZNS0_18rshift_kernel_cudaERNS_18TensorIteratorBaseEENKUlvE_clEvENKUlvE2_clEvEUlllE_EESt5arrayIPcLm3EELi4E23TrivialOffsetCalculatorILi2EjESC_ILi1EjENS0_6memory12LoadWithCastILi2EEENSF_13StoreWithCastILi1EEEEEviT_T0_T2_T3_T4_T5_)
        .other          _ZN2at6native27unrolled_elementwise_kernelINS0_13BinaryFunctorIlllZZZNS0_18rshift_kernel_cudaERNS_18TensorIteratorBaseEENKUlvE_clEvENKUlvE2_clEvEUlllE_EESt5arrayIPcLm3EELi4E23TrivialOffsetCalculatorILi2EjESC_ILi1EjENS0_6memory12LoadWithCastILi2EEENSF_13StoreWithCastILi1EEEEEviT_T0_T2_T3_T4_T5_,@"STO_CUDA_ENTRY STV_DEFAULT"
_ZN2at6native27unrolled_elementwise_kernelINS0_13BinaryFunctorIlllZZZNS0_18rshift_kernel_cudaERNS_18TensorIteratorBaseEENKUlvE_clEvENKUlvE2_clEvEUlllE_EESt5arrayIPcLm3EELi4E23TrivialOffsetCalculatorILi2EjESC_ILi1EjENS0_6memory12LoadWithCastILi2EEENSF_13StoreWithCastILi1EEEEEviT_T0_T2_T3_T4_T5_:
.text._ZN2at6native27unrolled_elementwise_kernelINS0_13BinaryFunctorIlllZZZNS0_18rshift_kernel_cudaERNS_18TensorIteratorBaseEENKUlvE_clEvENKUlvE2_clEvEUlllE_EESt5arrayIPcLm3EELi4E23TrivialOffsetCalculatorILi2EjESC_ILi1EjENS0_6memory12LoadWithCastILi2EEENSF_13StoreWithCastILi1EEEEEviT_T0_T2_T3_T4_T5_:
[----:B------:R-:W0:Y:S01]  /*0000*/  LDC R1, c[0x0][0x37c] ;  /* 0x0000df00ff017b82 */ /* 0x000e220000000800 */
[----:B------:R-:W1:Y:S07]  /*0010*/  S2R R35, SR_CTAID.X ;  /* 0x0000000000237919 */ /* 0x000e6e0000002500 */
[----:B------:R-:W1:Y:S01]  /*0020*/  LDC R0, c[0x0][0x380] ;  /* 0x0000e000ff007b82 */ /* 0x000e620000000800 */
[----:B------:R-:W2:Y:S01]  /*0030*/  LDCU.64 UR36, c[0x0][0x358] ;  /* 0x00006b00ff2477ac */ /* 0x000ea20008000a00 */
[----:B------:R-:W-:Y:S01]  /*0040*/  BSSY.RECONVERGENT B6, `(.L_x_2531) ;  /* 0x00001da000067945 */ /* 0x000fe20003800200 */
[----:B------:R-:W3:Y:S01]  /*0050*/  S2R R32, SR_TID.X ;  /* 0x0000000000207919 */ /* 0x000ee20000002100 */
[----:B------:R-:W-:Y:S01]  /*0060*/  CS2R R36, SRZ ;  /* 0x0000000000247805 */ /* 0x000fe2000001ff00 */
[----:B------:R-:W4:Y:S01]  /*0070*/  LDCU.U8 UR38, c[0x0][0x3a4] ;  /* 0x00007480ff2677ac */ /* 0x000f220008000000 */
[----:B------:R-:W-:Y:S01]  /*0080*/  CS2R R30, SRZ ;  /* 0x00000000001e7805 */ /* 0x000fe2000001ff00 */
        /* <DEDUP_REMOVED lines=25> */
.L_x_2536:
[----:B------:R1:W5:Y:S01]  /*0220*/  LDG.E.U8 R36, desc[UR36][R4.64] ;  /* 0x0000002404247981 */ /* 0x000362000c1e1100 */
[----:B------:R-:W-:Y:S01]  /*0230*/  IMAD.MOV.U32 R37, RZ, RZ, RZ ;  /* 0x000000ffff257224 */ /* 0x000fe200078e00ff */
[----:B------:R-:W-:Y:S06]  /*0240*/  BRA `(.L_x_2538) ;  /* 0x0000000c00447947 */ /* 0x000fec0003800000 */
.L_x_2535:
        /* <DEDUP_REMOVED lines=8> */
.L_x_2540:
[----:B------:R-:W2:Y:S02]  /*02d0*/  LDG.E R36, desc[UR36][R4.64] ;  /* 0x0000002404247981 */ /* 0x000ea4000c1e1900 */
[----:B--2---:R-:W-:Y:S01]  /*02e0*/  SHF.R.S32.HI R37, RZ, 0x1f, R36 ;  /* 0x0000001fff257819 */ /* 0x004fe20000011424 */
[----:B------:R-:W-:Y:S06]  /*02f0*/  BRA `(.L_x_2538) ;  /* 0x0000000c00187947 */ /* 0x000fec0003800000 */
.L_x_2539:
[----:B------:R-:W2:Y:S02]  /*0300*/  LDG.E.S16 R36, desc[UR36][R4.64] ;  /* 0x0000002404247981 */ /* 0x000ea4000c1e1700 */
[----:B--2---:R-:W-:Y:S01]  /*0310*/  SHF.R.S32.HI R37, RZ, 0x1f, R36 ;  /* 0x0000001fff257819 */ /* 0x004fe20000011424 */
[----:B------:R-:W-:Y:S06]  /*0320*/  BRA `(.L_x_2538) ;  /* 0x0000000c000c7947 */ /* 0x000fec0003800000 */
.L_x_2534:
        /* <DEDUP_REMOVED lines=9> */
.L_x_2542:
[----:B------:R-:W2:Y:S02]  /*03c0*/  LDG.E.U16 R4, desc[UR36][R4.64] ;  /* 0x0000002404047981 */ /* 0x000ea4000c1e1500 */
[----:B--2---:R-:W-:-:S06]  /*03d0*/  HADD2.F32 R36, -RZ, R4.H0_H0 ;  /* 0x20000004ff247230 */ /* 0x004fcc0000004100 */
[----:B------:R-:W0:Y:S01]  /*03e0*/  F2I.S64.TRUNC R36, R36 ;  /* 0x0000002400247311 */ /* 0x000e22000020d900 */
[----:B------:R-:W-:Y:S05]  /*03f0*/  BRA `(.L_x_2538) ;  /* 0x0000000800d87947 */ /* 0x000fea0003800000 */
.L_x_2541:
        /* <DEDUP_REMOVED lines=9> */
.L_x_2544:
[----:B------:R-:W2:Y:S02]  /*0490*/  LDG.E.U16 R4, desc[UR36][R4.64] ;  /* 0x0000002404047981 */ /* 0x000ea4000c1e1500 */
[----:B--2---:R-:W-:-:S06]  /*04a0*/  HADD2.F32 R36, -RZ, R4.H0_H0 ;  /* 0x20000004ff247230 */ /* 0x004fcc0000004100 */
[----:B------:R-:W4:Y:S01]  /*04b0*/  F2I.S64.TRUNC R36, R36 ;  /* 0x0000002400247311 */ /* 0x000f22000020d900 */
[----:B------:R-:W-:Y:S05]  /*04c0*/  BRA `(.L_x_2538) ;  /* 0x0000000800a47947 */ /* 0x000fea0003800000 */
.L_x_2543:
[----:B------:R-:W2:Y:S02]  /*04d0*/  LDG.E.64 R4, desc[UR36][R4.64] ;  /* 0x0000002404047981 */ /* 0x000ea4000c1e1b00 */
[----:B--2---:R2:W3:Y:S01]  /*04e0*/  F2I.S64.F64.TRUNC R36, R4 ;  /* 0x0000000400247311 */ /* 0x0044e2000030d900 */
[----:B------:R-:W-:Y:S05]  /*04f0*/  BRA `(.L_x_2538) ;  /* 0x0000000800987947 */ /* 0x000fea0003800000 */
.L_x_2533:
        /* <DEDUP_REMOVED lines=13> */
.L_x_2547:
[----:B------:R-:W2:Y:S02]  /*05d0*/  LDG.E.64 R4, desc[UR36][R4.64] ;  /* 0x0000002404047981 */ /* 0x000ea4000c1e1b00 */
[----:B--2---:R0:W1:Y:S01]  /*05e0*/  F2I.S64.F64.TRUNC R36, R4 ;  /* 0x0000000400247311 */ /* 0x004062000030d900 */
[----:B------:R-:W-:Y:S05]  /*05f0*/  BRA `(.L_x_2538) ;  /* 0x0000000800587947 */ /* 0x000fea0003800000 */
.L_x_2546:
        /* <DEDUP_REMOVED lines=26> */
.L_x_2549:
        /* <DEDUP_REMOVED lines=11> */
[----:B------:R-:W-:-:S04]  /*0850*/  LOP3.LUT R0, R0, 0x80000000, R3, 0xf8, !PT ;  /* 0x8000000000007812 */ /* 0x000fc800078ef803 */
[----:B------:R0:W1:Y:S01]  /*0860*/  F2I.S64.TRUNC R36, R0 ;  /* 0x0000000000247311 */ /* 0x000062000020d900 */
[----:B------:R-:W-:Y:S05]  /*0870*/  BRA `(.L_x_2538) ;  /* 0x0000000400b87947 */ /* 0x000fea0003800000 */
.L_x_2548:
[----:B------:R-:W2:Y:S02]  /*0880*/  LDG.E.U16 R36, desc[UR36][R4.64] ;  /* 0x0000002404247981 */ /* 0x000ea4000c1e1500 */
[----:B--2---:R-:W-:-:S06]  /*0890*/  IMAD.U32 R36, R36, 0x10000, RZ ;  /* 0x0001000024247824 */ /* 0x004fcc00078e00ff */
[----:B------:R-:W0:Y:S01]  /*08a0*/  F2I.S64.TRUNC R36, R36 ;  /* 0x0000002400247311 */ /* 0x000e22000020d900 */
[----:B------:R-:W-:Y:S05]  /*08b0*/  BRA `(.L_x_2538) ;  /* 0x0000000400a87947 */ /* 0x000fea0003800000 */
.L_x_2545:
        /* <DEDUP_REMOVED lines=11> */
.L_x_2552:
        /* <DEDUP_REMOVED lines=21> */
.L_x_2556:
[----:B------:R-:W-:Y:S05]  /*0ac0*/  BSYNC.RECONVERGENT B1 ;  /* 0x0000000000017941 */ /* 0x000fea0003800200 */
.L_x_2555:
[----:B------:R-:W-:Y:S01]  /*0ad0*/  IMAD.SHL.U32 R0, R0, 0x100000, RZ ;  /* 0x0010000000007824 */ /* 0x000fe200078e00ff */
[----:B------:R-:W-:-:S04]  /*0ae0*/  LEA R3, R3, 0x3b800000, 0x17 ;  /* 0x3b80000003037811 */ /* 0x000fc800078eb8ff */
[----:B------:R-:W-:-:S07]  /*0af0*/  LOP3.LUT R36, R3, R0, R7, 0xfe, !PT ;  /* 0x0000000003247212 */ /* 0x000fce00078efe07 */
.L_x_2554:
[----:B------:R-:W-:Y:S05]  /*0b00*/  BSYNC.RECONVERGENT B0 ;  /* 0x0000000000007941 */ /* 0x000fea0003800200 */
.L_x_2553:
[----:B------:R-:W0:Y:S01]  /*0b10*/  F2I.S64.TRUNC R36, R36 ;  /* 0x0000002400247311 */ /* 0x000e22000020d900 */
[----:B------:R-:W-:Y:S05]  /*0b20*/  BRA `(.L_x_2538) ;  /* 0x00000004000c7947 */ /* 0x000fea0003800000 */
.L_x_2551:
        /* <DEDUP_REMOVED lines=21> */
.L_x_2560:
[----:B------:R-:W-:Y:S05]  /*0c80*/  BSYNC.RECONVERGENT B1 ;  /* 0x0000000000017941 */ /* 0x000fea0003800200 */
.L_x_2559:
[----:B------:R-:W-:Y:S01]  /*0c90*/  IMAD.SHL.U32 R0, R0, 0x200000, RZ ;  /* 0x0020000000007824 */ /* 0x000fe200078e00ff */
[----:B------:R-:W-:-:S04]  /*0ca0*/  LEA R3, R3, 0x37800000, 0x17 ;  /* 0x3780000003037811 */ /* 0x000fc800078eb8ff */
[----:B------:R-:W-:-:S07]  /*0cb0*/  LOP3.LUT R36, R3, R0, R7, 0xfe, !PT ;  /* 0x0000000003247212 */ /* 0x000fce00078efe07 */
.L_x_2558:
[----:B------:R-:W-:Y:S05]  /*0cc0*/  BSYNC.RECONVERGENT B0 ;  /* 0x0000000000007941 */ /* 0x000fea0003800200 */
.L_x_2557:
[----:B------:R-:W0:Y:S01]  /*0cd0*/  F2I.S64.TRUNC R36, R36 ;  /* 0x0000002400247311 */ /* 0x000e22000020d900 */
[----:B------:R-:W-:Y:S05]  /*0ce0*/  BRA `(.L_x_2538) ;  /* 0x00000000009c7947 */ /* 0x000fea0003800000 */
.L_x_2550:
[----:B------:R-:W-:-:S09]  /*0cf0*/  UISETP.NE.AND UP0, UPT, UR4, 0x1c, UPT ;  /* 0x0000001c0400788c */ /* 0x000fd2000bf05270 */
[----:B------:R-:W-:Y:S05]  /*0d00*/  BRA.U !UP0, `(.L_x_2561) ;  /* 0x00000001088c7547 */ /* 0x000fea000b800000 */
[----:B------:R-:W-:-:S09]  /*0d10*/  UISETP.NE.AND UP0, UPT, UR4, 0x1d, UPT ;  /* 0x0000001d0400788c */ /* 0x000fd2000bf05270 */
[----:B------:R-:W-:Y:S05]  /*0d20*/  BRA.U !UP0, `(.L_x_2562) ;  /* 0x00000001087c7547 */ /* 0x000fea000b800000 */
[----:B------:R-:W-:-:S09]  /*0d30*/  UISETP.NE.AND UP0, UPT, UR4, 0x2c, UPT ;  /* 0x0000002c0400788c */ /* 0x000fd2000bf05270 */
[----:B------:R-:W-:Y:S05]  /*0d40*/  BRA.U !UP0, `(.L_x_2563) ;  /* 0x0000000108487547 */ /* 0x000fea000b800000 */
.L_x_2537:
        /* <DEDUP_REMOVED lines=16> */
.L_x_2564:
[----:B------:R-:W-:Y:S01]  /*0e50*/  CS2R R36, SRZ ;  /* 0x0000000000247805 */ /* 0x000fe2000001ff00 */
[----:B------:R-:W-:Y:S06]  /*0e60*/  BRA `(.L_x_2538) ;  /* 0x00000000003c7947 */ /* 0x000fec0003800000 */
.L_x_2563:
        /* <DEDUP_REMOVED lines=8> */
.L_x_2566:
[----:B------:R-:W-:Y:S05]  /*0ef0*/  BSYNC.RECONVERGENT B0 ;  /* 0x0000000000007941 */ /* 0x000fea0003800200 */
.L_x_2565:
[----:B------:R-:W0:Y:S01]  /*0f00*/  F2I.S64.TRUNC R36, R36 ;  /* 0x0000002400247311 */ /* 0x000e22000020d900 */
[----:B------:R-:W-:Y:S05]  /*0f10*/  BRA `(.L_x_2538) ;  /* 0x0000000000107947 */ /* 0x000fea0003800000 */
.L_x_2562:
[----:B------:R0:W5:Y:S01]  /*0f20*/  LDG.E.64 R36, desc[UR36][R4.64] ;  /* 0x0000002404247981 */ /* 0x000162000c1e1b00 */
[----:B------:R-:W-:Y:S05]  /*0f30*/  BRA `(.L_x_2538) ;  /* 0x0000000000087947 */ /* 0x000fea0003800000 */
.L_x_2561:
[----:B------:R0:W5:Y:S01]  /*0f40*/  LDG.E R36, desc[UR36][R4.64] ;  /* 0x0000002404247981 */ /* 0x000162000c1e1900 */
[----:B------:R-:W-:-:S07]  /*0f50*/  IMAD.MOV.U32 R37, RZ, RZ, RZ ;  /* 0x000000ffff257224 */ /* 0x000fce00078e00ff */
.L_x_2538:
[----:B012---:R-:W0:Y:S01]  /*0f60*/  LDC.64 R4, c[0x0][0x398] ;  /* 0x0000e600ff047b82 */ /* 0x007e220000000a00 */
        /* <DEDUP_REMOVED lines=18> */
.L_x_2570:
[----:B------:R0:W5:Y:S01]  /*1090*/  LDG.E.U8 R30, desc[UR36][R4.64] ;  /* 0x00000024041e7981 */ /* 0x000162000c1e1100 */
[----:B------:R-:W-:Y:S01]  /*10a0*/  IMAD.MOV.U32 R31, RZ, RZ, RZ ;  /* 0x000000ffff1f7224 */ /* 0x000fe200078e00ff */
[----:B------:R-:W-:Y:S06]  /*10b0*/  BRA `(.L_x_2572) ;  /* 0x0000000c00447947 */ /* 0x000fec0003800000 */
.L_x_2569:
        /* <DEDUP_REMOVED lines=8> */
.L_x_2574:
[----:B------:R-:W2:Y:S02]  /*1140*/  LDG.E R30, desc[UR36][R4.64] ;  /* 0x00000024041e7981 */ /* 0x000ea4000c1e1900 */
[----:B--2---:R-:W-:Y:S01]  /*1150*/  SHF.R.S32.HI R31, RZ, 0x1f, R30 ;  /* 0x0000001fff1f7819 */ /* 0x004fe2000001141e */
[----:B------:R-:W-:Y:S06]  /*1160*/  BRA `(.L_x_2572) ;  /* 0x0000000c00187947 */ /* 0x000fec0003800000 */
.L_x_2573:
[----:B------:R-:W2:Y:S02]  /*1170*/  LDG.E.S16 R30, desc[UR36][R4.64] ;  /* 0x00000024041e7981 */ /* 0x000ea4000c1e1700 */
[----:B--2---:R-:W-:Y:S01]  /*1180*/  SHF.R.S32.HI R31, RZ, 0x1f, R30 ;  /* 0x0000001fff1f7819 */ /* 0x004fe2000001141e */
[----:B------:R-:W-:Y:S06]  /*1190*/  BRA `(.L_x_2572) ;  /* 0x0000000c000c7947 */ /* 0x000fec0003800000 */
.L_x_2568:
        /* <DEDUP_REMOVED lines=9> */
.L_x_2576:
[----:B------:R-:W2:Y:S02]  /*1230*/  LDG.E.U16 R4, desc[UR36][R4.64] ;  /* 0x0000002404047981 */ /* 0x000ea4000c1e1500 */
[----:B--2---:R-:W-:-:S06]  /*1240*/  HADD2.F32 R30, -RZ, R4.H0_H0 ;  /* 0x20000004ff1e7230 */ /* 0x004fcc0000004100 */
[----:B------:R-:W0:Y:S01]  /*1250*/  F2I.S64.TRUNC R30, R30 ;  /* 0x0000001e001e7311 */ /* 0x000e22000020d900 */
[----:B------:R-:W-:Y:S05]  /*1260*/  BRA `(.L_x_2572) ;  /* 0x0000000800d87947 */ /* 0x000fea0003800000 */
.L_x_2575:
        /* <DEDUP_REMOVED lines=9> */
.L_x_2578:
[----:B------:R-:W2:Y:S02]  /*1300*/  LDG.E.U16 R4, desc[UR36][R4.64] ;  /* 0x0000002404047981 */ /* 0x000ea4000c1e1500 */
[----:B--2---:R-:W-:-:S06]  /*1310*/  HADD2.F32 R30, -RZ, R4.H0_H0 ;  /* 0x20000004ff1e7230 */ /* 0x004fcc0000004100 */
[----:B------:R-:W0:Y:S01]  /*1320*/  F2I.S64.TRUNC R30, R30 ;  /* 0x0000001e001e7311 */ /* 0x000e22000020d900 */
[----:B------:R-:W-:Y:S05]  /*1330*/  BRA `(.L_x_2572) ;  /* 0x0000000800a47947 */ /* 0x000fea0003800000 */
.L_x_2577:
[----:B------:R-:W2:Y:S02]  /*1340*/  LDG.E.64 R4, desc[UR36][R4.64] ;  /* 0x0000002404047981 */ /* 0x000ea4000c1e1b00 */
[----:B--2---:R0:W1:Y:S01]  /*1350*/  F2I.S64.F64.TRUNC R30, R4 ;  /* 0x00000004001e7311 */ /* 0x004062000030d900 */
[----:B------:R-:W-:Y:S05]  /*1360*/  BRA `(.L_x_2572) ;  /* 0x0000000800987947 */ /* 0x000fea0003800000 */
.L_x_2567:
        /* <DEDUP_REMOVED lines=13> */
.L_x_2581:
[----:B------:R-:W2:Y:S02]  /*1440*/  LDG.E.64 R4, desc[UR36][R4.64] ;  /* 0x0000002404047981 */ /* 0x000ea4000c1e1b00 */
[----:B--2---:R0:W1:Y:S01]  /*1450*/  F2I.S64.F64.TRUNC R30, R4 ;  /* 0x00000004001e7311 */ /* 0x004062000030d900 */
[----:B------:R-:W-:Y:S05]  /*1460*/  BRA `(.L_x_2572) ;  /* 0x0000000800587947 */ /* 0x000fea0003800000 */
.L_x_2580:
        /* <DEDUP_REMOVED lines=26> */
.L_x_2583:
        /* <DEDUP_REMOVED lines=14> */
.L_x_2582:
[----:B------:R-:W2:Y:S02]  /*16f0*/  LDG.E.U16 R30, desc[UR36][R4.64] ;  /* 0x00000024041e7981 */ /* 0x000ea4000c1e1500 */
[----:B--2---:R-:W-:-:S06]  /*1700*/  IMAD.U32 R30, R30, 0x10000, RZ ;  /* 0x000100001e1e7824 */ /* 0x004fcc00078e00ff */
[----:B------:R-:W0:Y:S01]  /*1710*/  F2I.S64.TRUNC R30, R30 ;  /* 0x0000001e001e7311 */ /* 0x000e22000020d900 */
[----:B------:R-:W-:Y:S05]  /*1720*/  BRA `(.L_x_2572) ;  /* 0x0000000400a87947 */ /* 0x000fea0003800000 */
.L_x_2579:
        /* <DEDUP_REMOVED lines=11> */
.L_x_2586:
        /* <DEDUP_REMOVED lines=21> */
.L_x_2590:
[----:B------:R-:W-:Y:S05]  /*1930*/  BSYNC.RECONVERGENT B1 ;  /* 0x0000000000017941 */ /* 0x000fea0003800200 */
.L_x_2589:
[----:B------:R-:W-:Y:S01]  /*1940*/  IMAD.SHL.U32 R0, R0, 0x100000, RZ ;  /* 0x0010000000007824 */ /* 0x000fe200078e00ff */
[----:B------:R-:W-:-:S04]  /*1950*/  LEA R3, R3, 0x3b800000, 0x17 ;  /* 0x3b80000003037811 */ /* 0x000fc800078eb8ff */
[----:B------:R-:W-:-:S07]  /*1960*/  LOP3.LUT R30, R3, R0, R7, 0xfe, !PT ;  /* 0x00000000031e7212 */ /* 0x000fce00078efe07 */
.L_x_2588:
[----:B------:R-:W-:Y:S05]  /*1970*/  BSYNC.RECONVERGENT B0 ;  /* 0x0000000000007941 */ /* 0x000fea0003800200 */
.L_x_2587:
[----:B------:R-:W0:Y:S01]  /*1980*/  F2I.S64.TRUNC R30, R30 ;  /* 0x0000001e001e7311 */ /* 0x000e22000020d900 */
[----:B------:R-:W-:Y:S05]  /*1990*/  BRA `(.L_x_2572) ;  /* 0x00000004000c7947 */ /* 0x000fea0003800000 */
.L_x_2585:
        /* <DEDUP_REMOVED lines=21> */
.L_x_2594:
[----:B------:R-:W-:Y:S05]  /*1af0*/  BSYNC.RECONVERGENT B1 ;  /* 0x0000000000017941 */ /* 0x000fea0003800200 */
.L_x_2593:
[----:B------:R-:W-:Y:S01]  /*1b00*/  IMAD.SHL.U32 R0, R0, 0x200000, RZ ;  /* 0x0020000000007824 */ /* 0x000fe200078e00ff */
[----:B------:R-:W-:-:S04]  /*1b10*/  LEA R3, R3, 0x37800000, 0x17 ;  /* 0x3780000003037811 */ /* 0x000fc800078eb8ff */
[----:B------:R-:W-:-:S07]  /*1b20*/  LOP3.LUT R30, R3, R0, R7, 0xfe, !PT ;  /* 0x00000000031e7212 */ /* 0x000fce00078efe07 */
.L_x_2592:
[----:B------:R-:W-:Y:S05]  /*1b30*/  BSYNC.RECONVERGENT B0 ;  /* 0x0000000000007941 */ /* 0x000fea0003800200 */
.L_x_2591:
[----:B------:R-:W0:Y:S01]  /*1b40*/  F2I.S64.TRUNC R30, R30 ;  /* 0x0000001e001e7311 */ /* 0x000e22000020d900 */
[----:B------:R-:W-:Y:S05]  /*1b50*/  BRA `(.L_x_2572) ;  /* 0x00000000009c7947 */ /* 0x000fea0003800000 */
.L_x_2584:
[----:B------:R-:W-:-:S09]  /*1b60*/  UISETP.NE.AND UP0, UPT, UR4, 0x1c, UPT ;  /* 0x0000001c0400788c */ /* 0x000fd2000bf05270 */
[----:B------:R-:W-:Y:S05]  /*1b70*/  BRA.U !UP0, `(.L_x_2595) ;  /* 0x00000001088c7547 */ /* 0x000fea000b800000 */
[----:B------:R-:W-:-:S09]  /*1b80*/  UISETP.NE.AND UP0, UPT, UR4, 0x1d, UPT ;  /* 0x0000001d0400788c */ /* 0x000fd2000bf05270 */
[----:B------:R-:W-:Y:S05]  /*1b90*/  BRA.U !UP0, `(.L_x_2596) ;  /* 0x00000001087c7547 */ /* 0x000fea000b800000 */
[----:B------:R-:W-:-:S09]  /*1ba0*/  UISETP.NE.AND UP0, UPT, UR4, 0x2c, UPT ;  /* 0x0000002c0400788c */ /* 0x000fd2000bf05270 */
[----:B------:R-:W-:Y:S05]  /*1bb0*/  BRA.U !UP0, `(.L_x_2597) ;  /* 0x0000000108487547 */ /* 0x000fea000b800000 */
.L_x_2571:
        /* <DEDUP_REMOVED lines=15> */
[----:B--2--5:R-:W-:Y:S05]  /*1cb0*/  CALL.ABS.NOINC R14 ;  /* 0x000000000e007343 */ /* 0x024fea0003c00000 */
.L_x_2598:
[----:B------:R-:W-:Y:S01]  /*1cc0*/  CS2R R30, SRZ ;  /* 0x00000000001e7805 */ /* 0x000fe2000001ff00 */
[----:B------:R-:W-:Y:S06]  /*1cd0*/  BRA `(.L_x_2572) ;  /* 0x00000000003c7947 */ /* 0x000fec0003800000 */
.L_x_2597:
        /* <DEDUP_REMOVED lines=8> */
.L_x_2600:
[----:B------:R-:W-:Y:S05]  /*1d60*/  BSYNC.RECONVERGENT B0 ;  /* 0x0000000000007941 */ /* 0x000fea0003800200 */
.L_x_2599:
[----:B------:R-:W0:Y:S01]  /*1d70*/  F2I.S64.TRUNC R30, R30 ;  /* 0x0000001e001e7311 */ /* 0x000e22000020d900 */
[----:B------:R-:W-:Y:S05]  /*1d80*/  BRA `(.L_x_2572) ;  /* 0x0000000000107947 */ /* 0x000fea0003800000 */
.L_x_2596:
[----:B------:R0:W5:Y:S01]  /*1d90*/  LDG.E.64 R30, desc[UR36][R4.64] ;  /* 0x00000024041e7981 */ /* 0x000162000c1e1b00 */
[----:B------:R-:W-:Y:S05]  /*1da0*/  BRA `(.L_x_2572) ;  /* 0x0000000000087947 */ /* 0x000fea0003800000 */
.L_x_2595:
[----:B------:R0:W5:Y:S01]  /*1db0*/  LDG.E R30, desc[UR36][R4.64] ;  /* 0x00000024041e7981 */ /* 0x000162000c1e1900 */
[----:B------:R-:W-:-:S07]  /*1dc0*/  IMAD.MOV.U32 R31, RZ, RZ, RZ ;  /* 0x000000ffff1f7224 */ /* 0x000fce00078e00ff */
.L_x_2572:
[----:B------:R-:W-:-:S07]  /*1dd0*/  VIADD R32, R2, 0x80 ;  /* 0x0000008002207836 */ /* 0x000fce0000000000 */
.L_x_2532:
[----:B------:R-:W-:Y:S05]  /*1de0*/  BSYNC.RECONVERGENT B6 ;  /* 0x0000000000067941 */ /* 0x000fea0003800200 */
.L_x_2531:
[----:B------:R-:W-:Y:S01]  /*1df0*/  ISETP.GE.AND P0, PT, R32, R33, PT ;  /* 0x000000212000720c */ /* 0x000fe20003f06270 */
[----:B------:R-:W-:Y:S01]  /*1e00*/  BSSY.RECONVERGENT B6, `(.L_x_2601) ;  /* 0x00001d4000067945 */ /* 0x000fe20003800200 */
[----:B------:R-:W-:Y:S02]  /*1e10*/  CS2R R28, SRZ ;  /* 0x00000000001c7805 */ /* 0x000fe4000001ff00 */
[----:B------:R-:W-:-:S09]  /*1e20*/  CS2R R26, SRZ ;  /* 0x00000000001a7805 */ /* 0x000fd2000001ff00 */
[----:B------:R-:W-:Y:S05]  /*1e30*/  @P0 BRA `(.L_x_2602) ;  /* 0x0000001c00400947 */ /* 0x000fea0003800000 */
[----:B012---:R-:W0:Y:S01]  /*1e40*/  LDC.64 R4, c[0x0][0x390] ;  /* 0x0000e400ff047b82 */ /* 0x007e220000000a00 */
        /* <DEDUP_REMOVED lines=19> */
.L_x_2606:
[----:B------:R0:W5:Y:S01]  /*1f80*/  LDG.E.U8 R28, desc[UR36][R4.64] ;  /* 0x00000024041c7981 */ /* 0x000162000c1e1100 */
[----:B------:R-:W-:Y:S01]  /*1f90*/  IMAD.MOV.U32 R29, RZ, RZ, RZ ;  /* 0x000000ffff1d7224 */ /* 0x000fe200078e00ff */
[----:B------:R-:W-:Y:S06]  /*1fa0*/  BRA `(.L_x_2608) ;  /* 0x0000000c00447947 */ /* 0x000fec0003800000 */
.L_x_2605:
        /* <DEDUP_REMOVED lines=8> */
.L_x_2610:
[----:B------:R-:W2:Y:S02]  /*2030*/  LDG.E R28, desc[UR36][R4.64] ;  /* 0x00000024041c7981 */ /* 0x000ea4000c1e1900 */
[----:B--2---:R-:W-:Y:S01]  /*2040*/  SHF.R.S32.HI R29, RZ, 0x1f, R28 ;  /* 0x0000001fff1d7819 */ /* 0x004fe2000001141c */
[----:B------:R-:W-:Y:S06]  /*2050*/  BRA `(.L_x_2608) ;  /* 0x0000000c00187947 */ /* 0x000fec0003800000 */
.L_x_2609:
[----:B------:R-:W2:Y:S02]  /*2060*/  LDG.E.S16 R28, desc[UR36][R4.64] ;  /* 0x00000024041c7981 */ /* 0x000ea4000c1e1700 */
[----:B--2---:R-:W-:Y:S01]  /*2070*/  SHF.R.S32.HI R29, RZ, 0x1f, R28 ;  /* 0x0000001fff1d7819 */ /* 0x004fe2000001141c */
[----:B------:R-:W-:Y:S06]  /*2080*/  BRA `(.L_x_2608) ;  /* 0x0000000c000c7947 */ /* 0x000fec0003800000 */
.L_x_2604:
        /* <DEDUP_REMOVED lines=9> */
.L_x_2612:
[----:B------:R-:W2:Y:S02]  /*2120*/  LDG.E.U16 R4, desc[UR36][R4.64] ;  /* 0x0000002404047981 */ /* 0x000ea4000c1e1500 */
[----:B--2---:R-:W-:-:S06]  /*2130*/  HADD2.F32 R28, -RZ, R4.H0_H0 ;  /* 0x20000004ff1c7230 */ /* 0x004fcc0000004100 */
[----:B------:R-:W0:Y:S01]  /*2140*/  F2I.S64.TRUNC R28, R28 ;  /* 0x0000001c001c7311 */ /* 0x000e22000020d900 */
[----:B------:R-:W-:Y:S05]  /*2150*/  BRA `(.L_x_2608) ;  /* 0x0000000800d87947 */ /* 0x000fea0003800000 */
.L_x_2611:
        /* <DEDUP_REMOVED lines=9> */
.L_x_2614:
[----:B------:R-:W2:Y:S02]  /*21f0*/  LDG.E.U16 R4, desc[UR36][R4.64] ;  /* 0x0000002404047981 */ /* 0x000ea4000c1e1500 */
[----:B--2---:R-:W-:-:S06]  /*2200*/  HADD2.F32 R28, -RZ, R4.H0_H0 ;  /* 0x20000004ff1c7230 */ /* 0x004fcc0000004100 */
[----:B------:R-:W0:Y:S01]  /*2210*/  F2I.S64.TRUNC R28, R28 ;  /* 0x0000001c001c7311 */ /* 0x000e22000020d900 */
[----:B------:R-:W-:Y:S05]  /*2220*/  BRA `(.L_x_2608) ;  /* 0x0000000800a47947 */ /* 0x000fea0003800000 */
.L_x_2613:
[----:B------:R-:W2:Y:S02]  /*2230*/  LDG.E.64 R4, desc[UR36][R4.64] ;  /* 0x0000002404047981 */ /* 0x000ea4000c1e1b00 */
[----:B--2---:R0:W1:Y:S01]  /*2240*/  F2I.S64.F64.TRUNC R28, R4 ;  /* 0x00000004001c7311 */ /* 0x004062000030d900 */
[----:B------:R-:W-:Y:S05]  /*2250*/  BRA `(.L_x_2608) ;  /* 0x0000000800987947 */ /* 0x000fea0003800000 */
.L_x_2603:
        /* <DEDUP_REMOVED lines=13> */
.L_x_2617:
[----:B------:R-:W2:Y:S02]  /*2330*/  LDG.E.64 R4, desc[UR36][R4.64] ;  /* 0x0000002404047981 */ /* 0x000ea4000c1e1b00 */
[----:B--2---:R0:W1:Y:S01]  /*2340*/  F2I.S64.F64.TRUNC R28, R4 ;  /* 0x00000004001c7311 */ /* 0x004062000030d900 */
[----:B------:R-:W-:Y:S05]  /*2350*/  BRA `(.L_x_2608) ;  /* 0x0000000800587947 */ /* 0x000fea0003800000 */
.L_x_2616:
        /* <DEDUP_REMOVED lines=26> */
.L_x_2619:
        /* <DEDUP_REMOVED lines=11> */
[----:B------:R-:W-:-:S04]  /*25b0*/  LOP3.LUT R0, R0, 0x80000000, R3, 0xf8, !PT ;  /* 0x8000000000007812 */ /* 0x000fc800078ef803 */
[----:B------:R0:W1:Y:S01]  /*25c0*/  F2I.S64.TRUNC R28, R0 ;  /* 0x00000000001c7311 */ /* 0x000062000020d900 */
[----:B------:R-:W-:Y:S05]  /*25d0*/  BRA `(.L_x_2608) ;  /* 0x0000000400b87947 */ /* 0x000fea0003800000 */
.L_x_2618:
[----:B------:R-:W2:Y:S02]  /*25e0*/  LDG.E.U16 R28, desc[UR36][R4.64] ;  /* 0x00000024041c7981 */ /* 0x000ea4000c1e1500 */
[----:B--2---:R-:W-:-:S06]  /*25f0*/  IMAD.U32 R28, R28, 0x10000, RZ ;  /* 0x000100001c1c7824 */ /* 0x004fcc00078e00ff */
[----:B------:R-:W2:Y:S01]  /*2600*/  F2I.S64.TRUNC R28, R28 ;  /* 0x0000001c001c7311 */ /* 0x000ea2000020d900 */
[----:B------:R-:W-:Y:S05]  /*2610*/  BRA `(.L_x_2608) ;  /* 0x0000000400a87947 */ /* 0x000fea0003800000 */
.L_x_2615:
        /* <DEDUP_REMOVED lines=11> */
.L_x_2622:
        /* <DEDUP_REMOVED lines=21> */
.L_x_2626:
[----:B------:R-:W-:Y:S05]  /*2820*/  BSYNC.RECONVERGENT B1 ;  /* 0x0000000000017941 */ /* 0x000fea0003800200 */
.L_x_2625:
[----:B------:R-:W-:Y:S01]  /*2830*/  IMAD.SHL.U32 R0, R0, 0x100000, RZ ;  /* 0x0010000000007824 */ /* 0x000fe200078e00ff */
[----:B------:R-:W-:-:S04]  /*2840*/  LEA R3, R3, 0x3b800000, 0x17 ;  /* 0x3b80000003037811 */ /* 0x000fc800078eb8ff */
[----:B------:R-:W-:-:S07]  /*2850*/  LOP3.LUT R28, R3, R0, R7, 0xfe, !PT ;  /* 0x00000000031c7212 */ /* 0x000fce00078efe07 */
.L_x_2624:
[----:B------:R-:W-:Y:S05]  /*2860*/  BSYNC.RECONVERGENT B0 ;  /* 0x0000000000007941 */ /* 0x000fea0003800200 */
.L_x_2623:
[----:B------:R-:W0:Y:S01]  /*2870*/  F2I.S64.TRUNC R28, R28 ;  /* 0x0000001c001c7311 */ /* 0x000e22000020d900 */
[----:B------:R-:W-:Y:S05]  /*2880*/  BRA `(.L_x_2608) ;  /* 0x00000004000c7947 */ /* 0x000fea0003800000 */
.L_x_2621:
        /* <DEDUP_REMOVED lines=21> */
.L_x_2630:
[----:B------:R-:W-:Y:S05]  /*29e0*/  BSYNC.RECONVERGENT B1 ;  /* 0x0000000000017941 */ /* 0x000fea0003800200 */
.L_x_2629:
[----:B------:R-:W-:Y:S01]  /*29f0*/  IMAD.SHL.U32 R0, R0, 0x200000, RZ ;  /* 0x0020000000007824 */ /* 0x000fe200078e00ff */
[----:B------:R-:W-:-:S04]  /*2a00*/  LEA R3, R3, 0x37800000, 0x17 ;  /* 0x3780000003037811 */ /* 0x000fc800078eb8ff */
[----:B------:R-:W-:-:S07]  /*2a10*/  LOP3.LUT R28, R3, R0, R7, 0xfe, !PT ;  /* 0x00000000031c7212 */ /* 0x000fce00078efe07 */
.L_x_2628:
[----:B------:R-:W-:Y:S05]  /*2a20*/  BSYNC.RECONVERGENT B0 ;  /* 0x0000000000007941 */ /* 0x000fea0003800200 */
.L_x_2627:
[----:B------:R-:W0:Y:S01]  /*2a30*/  F2I.S64.TRUNC R28, R28 ;  /* 0x0000001c001c7311 */ /* 0x000e22000020d900 */
[----:B------:R-:W-:Y:S05]  /*2a40*/  BRA `(.L_x_2608) ;  /* 0x00000000009c7947 */ /* 0x000fea0003800000 */
.L_x_2620:
        /* <DEDUP_REMOVED lines=14> */
.L_x_2634:
[----:B------:R-:W-:Y:S05]  /*2b30*/  BSYNC.RECONVERGENT B0 ;  /* 0x0000000000007941 */ /* 0x000fea0003800200 */
.L_x_2633:
[----:B------:R-:W0:Y:S01]  /*2b40*/  F2I.S64.TRUNC R28, R28 ;  /* 0x0000001c001c7311 */ /* 0x000e22000020d900 */
[----:B------:R-:W-:Y:S05]  /*2b50*/  BRA `(.L_x_2608) ;  /* 0x0000000000587947 */ /* 0x000fea0003800000 */
.L_x_2607:
        /* <DEDUP_REMOVED lines=15> */
[----:B--2-45:R-:W-:Y:S05]  /*2c50*/  CALL.ABS.NOINC R14 ;  /* 0x000000000e007343 */ /* 0x034fea0003c00000 */
.L_x_2635:
[----:B------:R-:W-:Y:S01]  /*2c60*/  CS2R R28, SRZ ;  /* 0x00000000001c7805 */ /* 0x000fe2000001ff00 */
[----:B------:R-:W-:Y:S06]  /*2c70*/  BRA `(.L_x_2608) ;  /* 0x0000000000107947 */ /* 0x000fec0003800000 */
.L_x_2632:
[----:B------:R0:W5:Y:S01]  /*2c80*/  LDG.E.64 R28, desc[UR36][R4.64] ;  /* 0x00000024041c7981 */ /* 0x000162000c1e1b00 */
[----:B------:R-:W-:Y:S05]  /*2c90*/  BRA `(.L_x_2608) ;  /* 0x0000000000087947 */ /* 0x000fea0003800000 */
.L_x_2631:
[----:B------:R0:W5:Y:S01]  /*2ca0*/  LDG.E R28, desc[UR36][R4.64] ;  /* 0x00000024041c7981 */ /* 0x000162000c1e1900 */
[----:B------:R-:W-:-:S07]  /*2cb0*/  IMAD.MOV.U32 R29, RZ, RZ, RZ ;  /* 0x000000ffff1d7224 */ /* 0x000fce00078e00ff */
.L_x_2608:
[----:B0-----:R-:W0:Y:S01]  /*2cc0*/  LDC.64 R4, c[0x0][0x398] ;  /* 0x0000e600ff047b82 */ /* 0x001e220000000a00 */
[----:B------:R-:W3:Y:S01]  /*2cd0*/  LDCU UR5, c[0x0][0x3ac] ;  /* 0x00007580ff0577ac */ /* 0x000ee20008000800 */
[----:B------:R-:W-:-:S04]  /*2ce0*/  UPRMT UR4, UR39, 0x9910, URZ ;  /* 0x0000991027047896 */ /* 0x000fc800080000ff */
[----:B------:R-:W-:Y:S01]  /*2cf0*/  UISETP.GT.AND UP0, UPT, UR4, 0x9, UPT ;  /* 0x000000090400788c */ /* 0x000fe2000bf04270 */
[----:B---3--:R-:W-:-:S05]  /*2d00*/  IMAD R3, R16, UR5, RZ ;  /* 0x0000000510037c24 */ /* 0x008fca000f8e02ff */
        /* <DEDUP_REMOVED lines=11> */
[----:B------:R-:W3:Y:S02]  /*2dc0*/  LDG.E.S8 R26, desc[UR36][R4.64] ;  /* 0x00000024041a7981 */ /* 0x000ee4000c1e1300 */
[----:B---3--:R-:W-:Y:S01]  /*2dd0*/  SHF.R.S32.HI R27, RZ, 0x1f, R26 ;  /* 0x0000001fff1b7819 */ /* 0x008fe2000001141a */
[----:B------:R-:W-:Y:S06]  /*2de0*/  BRA `(.L_x_2641) ;  /* 0x0000000c00507947 */ /* 0x000fec0003800000 */
.L_x_2639:
[----:B------:R0:W5:Y:S01]  /*2df0*/  LDG.E.U8 R26, desc[UR36][R4.64] ;  /* 0x00000024041a7981 */ /* 0x000162000c1e1100 */
[----:B------:R-:W-:Y:S01]  /*2e00*/  IMAD.MOV.U32 R27, RZ, RZ, RZ ;  /* 0x000000ffff1b7224 */ /* 0x000fe200078e00ff */
[----:B------:R-:W-:Y:S06]  /*2e10*/  BRA `(.L_x_2641) ;  /* 0x0000000c00447947 */ /* 0x000fec0003800000 */
.L_x_2638:
        /* <DEDUP_REMOVED lines=8> */
.L_x_2643:
[----:B------:R-:W3:Y:S02]  /*2ea0*/  LDG.E R26, desc[UR36][R4.64] ;  /* 0x00000024041a7981 */ /* 0x000ee4000c1e1900 */
[----:B---3--:R-:W-:Y:S01]  /*2eb0*/  SHF.R.S32.HI R27, RZ, 0x1f, R26 ;  /* 0x0000001fff1b7819 */ /* 0x008fe2000001141a */
[----:B------:R-:W-:Y:S06]  /*2ec0*/  BRA `(.L_x_2641) ;  /* 0x0000000c00187947 */ /* 0x000fec0003800000 */
.L_x_2642:
[----:B------:R-:W3:Y:S02]  /*2ed0*/  LDG.E.S16 R26, desc[UR36][R4.64] ;  /* 0x00000024041a7981 */ /* 0x000ee4000c1e1700 */
[----:B---3--:R-:W-:Y:S01]  /*2ee0*/  SHF.R.S32.HI R27, RZ, 0x1f, R26 ;  /* 0x0000001fff1b7819 */ /* 0x008fe2000001141a */
[----:B------:R-:W-:Y:S06]  /*2ef0*/  BRA `(.L_x_2641) ;  /* 0x0000000c000c7947 */ /* 0x000fec0003800000 */
.L_x_2637:
[----:B------:R-:W-:-:S09]  /*2f00*/  UISETP.GT.AND UP0, UPT, UR4, 0x6, UPT ;  /* 0x000000060400788c */ /* 0x000fd2000bf04270 */
[----:B------:R-:W-:Y:S05]  /*2f10*/  BRA.U UP0, `(.L_x_2644) ;  /* 0x00000001002c7547 */ /* 0x000fea000b800000 */
[----:B------:R-:W-:-:S09]  /*2f20*/  UISETP.NE.AND UP0, UPT, UR4, 0x5, UPT ;  /* 0x000000050400788c */ /* 0x000fd2000bf05270 */
[----:B------:R-:W-:Y:S05]  /*2f30*/  BRA.U !UP0, `(.L_x_2645) ;  /* 0x0000000108147547 */ /* 0x000fea000b800000 */
[----:B------:R-:W-:-:S09]  /*2f40*/  UISETP.NE.AND UP0, UPT, UR4, 0x6, UPT ;  /* 0x000000060400788c */ /* 0x000fd2000bf05270 */
[----:B------:R-:W-:Y:S05]  /*2f50*/  BRA.U UP0, `(.L_x_2640) ;  /* 0x00000009009c7547 */ /* 0x000fea000b800000 */
[----:B------:R-:W3:Y:S02]  /*2f60*/  LDG.E R4, desc[UR36][R4.64] ;  /* 0x0000002404047981 */ /* 0x000ee4000c1e1900 */
[----:B---3--:R0:W3:Y:S01]  /*2f70*/  F2I.S64.TRUNC R26, R4 ;  /* 0x00000004001a7311 */ /* 0x0080e2000020d900 */
[----:B------:R-:W-:Y:S05]  /*2f80*/  BRA `(.L_x_2641) ;  /* 0x0000000800e87947 */ /* 0x000fea0003800000 */
.L_x_2645:
[----:B------:R-:W3:Y:S02]  /*2f90*/  LDG.E.U16 R4, desc[UR36][R4.64] ;  /* 0x0000002404047981 */ /* 0x000ee4000c1e1500 */
[----:B---3--:R-:W-:-:S06]  /*2fa0*/  HADD2.F32 R26, -RZ, R4.H0_H0 ;  /* 0x20000004ff1a7230 */ /* 0x008fcc0000004100 */
[----:B------:R-:W0:Y:S01]  /*2fb0*/  F2I.S64.TRUNC R26, R26 ;  /* 0x0000001a001a7311 */ /* 0x000e22000020d900 */
[----:B------:R-:W-:Y:S05]  /*2fc0*/  BRA `(.L_x_2641) ;  /* 0x0000000800d87947 */ /* 0x000fea0003800000 */
.L_x_2644:
[----:B------:R-:W-:-:S09]  /*2fd0*/  UISETP.NE.AND UP0, UPT, UR4, 0x7, UPT ;  /* 0x000000070400788c */ /* 0x000fd2000bf05270 */
[----:B------:R-:W-:Y:S05]  /*2fe0*/  BRA.U !UP0, `(.L_x_2646) ;  /* 0x00000001082c7547 */ /* 0x000fea000b800000 */
[----:B------:R-:W-:-:S09]  /*2ff0*/  UISETP.NE.AND UP0, UPT, UR4, 0x8, UPT ;  /* 0x000000080400788c */ /* 0x000fd2000bf05270 */
[----:B------:R-:W-:Y:S05]  /*3000*/  BRA.U !UP0, `(.L_x_2647) ;  /* 0x0000000108147547 */ /* 0x000fea000b800000 */
[----:B------:R-:W-:-:S09]  /*3010*/  UISETP.NE.AND UP0, UPT, UR4, 0x9, UPT ;  /* 0x000000090400788c */ /* 0x000fd2000bf05270 */
[----:B------:R-:W-:Y:S05]  /*3020*/  BRA.U UP0, `(.L_x_2640) ;  /* 0x0000000900687547 */ /* 0x000fea000b800000 */
[----:B------:R-:W3:Y:S02]  /*3030*/  LDG.E R4, desc[UR36][R4.64] ;  /* 0x0000002404047981 */ /* 0x000ee4000c1e1900 */
[----:B---3--:R0:W3:Y:S01]  /*3040*/  F2I.S64.TRUNC R26, R4 ;  /* 0x00000004001a7311 */ /* 0x0080e2000020d900 */
[----:B------:R-:W-:Y:S05]  /*3050*/  BRA `(.L_x_2641) ;  /* 0x0000000800b47947 */ /* 0x000fea0003800000 */
.L_x_2647:
[----:B------:R-:W3:Y:S02]  /*3060*/  LDG.E.U16 R4, desc[UR36][R4.64] ;  /* 0x0000002404047981 */ /* 0x000ee4000c1e1500 */
[----:B---3--:R-:W-:-:S06]  /*3070*/  HADD2.F32 R26, -RZ, R4.H0_H0 ;  /* 0x20000004ff1a7230 */ /* 0x008fcc0000004100 */
[----:B------:R-:W0:Y:S01]  /*3080*/  F2I.S64.TRUNC R26, R26 ;  /* 0x0000001a001a7311 */ /* 0x000e22000020d900 */
[----:B------:R-:W-:Y:S05]  /*3090*/  BRA `(.L_x_2641) ;  /* 0x0000000800a47947 */ /* 0x000fea0003800000 */
.L_x_2646:
[----:B------:R-:W3:Y:S02]  /*30a0*/  LDG.E.64 R4, desc[UR36][R4.64] ;  /* 0x0000002404047981 */ /* 0x000ee4000c1e1b00 */
[----:B---3--:R0:W3:Y:S01]  /*30b0*/  F2I.S64.F64.TRUNC R26, R4 ;  /* 0x00000004001a7311 */ /* 0x0080e2000030d900 */
[----:B------:R-:W-:Y:S05]  /*30c0*/  BRA `(.L_x_2641) ;  /* 0x0000000800987947 */ /* 0x000fea0003800000 */
.L_x_2636:
        /* <DEDUP_REMOVED lines=9> */
[----:B------:R-:W-:Y:S01]  /*3160*/  IMAD.MOV.U32 R27, RZ, RZ, RZ ;  /* 0x000000ffff1b7224 */ /* 0x000fe200078e00ff */
[----:B---3--:R-:W-:-:S04]  /*3170*/  ISETP.NE.AND P0, PT, R4, RZ, PT ;  /* 0x000000ff0400720c */ /* 0x008fc80003f05270 */
[----:B------:R-:W-:Y:S01]  /*3180*/  SEL R26, RZ, 0x1, !P0 ;  /* 0x00000001ff1a7807 */ /* 0x000fe20004000000 */
[----:B------:R-:W-:Y:S08]  /*3190*/  BRA `(.L_x_2641) ;  /* 0x0000000800647947 */ /* 0x000ff00003800000 */
.L_x_2650:
[----:B------:R-:W3:Y:S02]  /*31a0*/  LDG.E.64 R4, desc[UR36][R4.64] ;  /* 0x0000002404047981 */ /* 0x000ee4000c1e1b00 */
[----:B---3--:R0:W3:Y:S01]  /*31b0*/  F2I.S64.F64.TRUNC R26, R4 ;  /* 0x00000004001a7311 */ /* 0x0080e2000030d900 */
[----:B------:R-:W-:Y:S05]  /*31c0*/  BRA `(.L_x_2641) ;  /* 0x0000000800587947 */ /* 0x000fea0003800000 */
.L_x_2649:
[----:B------:R-:W-:-:S09]  /*31d0*/  UISETP.NE.AND UP0, UPT, UR4, 0xf, UPT ;  /* 0x0000000f0400788c */ /* 0x000fd2000bf05270 */
[----:B------:R-:W-:Y:S05]  /*31e0*/  BRA.U !UP0, `(.L_x_2651) ;  /* 0x0000000108987547 */ /* 0x000fea000b800000 */
[----:B------:R-:W-:-:S09]  /*31f0*/  UISETP.NE.AND UP0, UPT, UR4, 0x17, UPT ;  /* 0x000000170400788c */ /* 0x000fd2000bf05270 */
[----:B------:R-:W-:Y:S05]  /*3200*/  BRA.U !UP0, `(.L_x_2652) ;  /* 0x0000000108587547 */ /* 0x000fea000b800000 */
[----:B------:R-:W-:-:S09]  /*3210*/  UISETP.NE.AND UP0, UPT, UR4, 0x18, UPT ;  /* 0x000000180400788c */ /* 0x000fd2000bf05270 */
[----:B------:R-:W-:Y:S05]  /*3220*/  BRA.U UP0, `(.L_x_2640) ;  /* 0x0000000500e87547 */ /* 0x000fea000b800000 */
[----:B------:R-:W3:Y:S01]  /*3230*/  LDG.E.U8 R0, desc[UR36][R4.64] ;  /* 0x0000002404007981 */ /* 0x000ee2000c1e1100 */
[----:B------:R-:W-:Y:S02]  /*3240*/  IMAD.MOV.U32 R7, RZ, RZ, 0x1f ;  /* 0x0000001fff077424 */ /* 0x000fe400078e00ff */
[----:B---3--:R-:W-:-:S05]  /*3250*/  IMAD.SHL.U32 R0, R0, 0x1000000, RZ ;  /* 0x0100000000007824 */ /* 0x008fca00078e00ff */
        /* <DEDUP_REMOVED lines=17> */
.L_x_2652:
[----:B------:R-:W3:Y:S02]  /*3370*/  LDG.E.U8 R4, desc[UR36][R4.64] ;  /* 0x0000002404047981 */ /* 0x000ee4000c1e1100 */
[C---:B---3--:R-:W-:Y:S02]  /*3380*/  IMAD.SHL.U32 R0, R4.reuse, 0x2000000, RZ ;  /* 0x0200000004007824 */ /* 0x048fe400078e00ff */
        /* <DEDUP_REMOVED lines=10> */
[----:B------:R0:W3:Y:S01]  /*3430*/  F2I.S64.TRUNC R26, R0 ;  /* 0x00000000001a7311 */ /* 0x0000e2000020d900 */
[----:B------:R-:W-:Y:S05]  /*3440*/  BRA `(.L_x_2641) ;  /* 0x0000000400b87947 */ /* 0x000fea0003800000 */
.L_x_2651:
[----:B------:R-:W3:Y:S02]  /*3450*/  LDG.E.U16 R26, desc[UR36][R4.64] ;  /* 0x00000024041a7981 */ /* 0x000ee4000c1e1500 */
[----:B---3--:R-:W-:-:S06]  /*3460*/  IMAD.U32 R26, R26, 0x10000, RZ ;  /* 0x000100001a1a7824 */ /* 0x008fcc00078e00ff */
[----:B------:R-:W0:Y:S01]  /*3470*/  F2I.S64.TRUNC R26, R26 ;  /* 0x0000001a001a7311 */ /* 0x000e22000020d900 */
[----:B------:R-:W-:Y:S05]  /*3480*/  BRA `(.L_x_2641) ;  /* 0x0000000400a87947 */ /* 0x000fea0003800000 */
.L_x_2648:
        /* <DEDUP_REMOVED lines=11> */
.L_x_2655:
        /* <DEDUP_REMOVED lines=21> */
.L_x_2659:
[----:B------:R-:W-:Y:S05]  /*3690*/  BSYNC.RECONVERGENT B1 ;  /* 0x0000000000017941 */ /* 0x000fea0003800200 */
.L_x_2658:
[----:B------:R-:W-:Y:S01]  /*36a0*/  IMAD.SHL.U32 R0, R0, 0x100000, RZ ;  /* 0x0010000000007824 */ /* 0x000fe200078e00ff */
[----:B------:R-:W-:-:S04]  /*36b0*/  LEA R3, R3, 0x3b800000, 0x17 ;  /* 0x3b80000003037811 */ /* 0x000fc800078eb8ff */
[----:B------:R-:W-:-:S07]  /*36c0*/  LOP3.LUT R26, R3, R0, R7, 0xfe, !PT ;  /* 0x00000000031a7212 */ /* 0x000fce00078efe07 */
.L_x_2657:
[----:B------:R-:W-:Y:S05]  /*36d0*/  BSYNC.RECONVERGENT B0 ;  /* 0x0000000000007941 */ /* 0x000fea0003800200 */
.L_x_2656:
[----:B------:R-:W3:Y:S01]  /*36e0*/  F2I.S64.TRUNC R26, R26 ;  /* 0x0000001a001a7311 */ /* 0x000ee2000020d900 */
[----:B------:R-:W-:Y:S05]  /*36f0*/  BRA `(.L_x_2641) ;  /* 0x00000004000c7947 */ /* 0x000fea0003800000 */
.L_x_2654:
        /* <DEDUP_REMOVED lines=21> */
.L_x_2663:
[----:B------:R-:W-:Y:S05]  /*3850*/  BSYNC.RECONVERGENT B1 ;  /* 0x0000000000017941 */ /* 0x000fea0003800200 */
.L_x_2662:
[----:B------:R-:W-:Y:S01]  /*3860*/  IMAD.SHL.U32 R0, R0, 0x200000, RZ ;  /* 0x0020000000007824 */ /* 0x000fe200078e00ff */
[----:B------:R-:W-:-:S04]  /*3870*/  LEA R3, R3, 0x37800000, 0x17 ;  /* 0x3780000003037811 */ /* 0x000fc800078eb8ff */
[----:B------:R-:W-:-:S07]  /*3880*/  LOP3.LUT R26, R3, R0, R7, 0xfe, !PT ;  /* 0x00000000031a7212 */ /* 0x000fce00078efe07 */
.L_x_2661:
[----:B------:R-:W-:Y:S05]  /*3890*/  BSYNC.RECONVERGENT B0 ;  /* 0x0000000000007941 */ /* 0x000fea0003800200 */
.L_x_2660:
[----:B------:R-:W0:Y:S01]  /*38a0*/  F2I.S64.TRUNC R26, R26 ;  /* 0x0000001a001a7311 */ /* 0x000e22000020d900 */
[----:B------:R-:W-:Y:S05]  /*38b0*/  BRA `(.L_x_2641) ;  /* 0x00000000009c7947 */ /* 0x000fea0003800000 */
.L_x_2653:
        /* <DEDUP_REMOVED lines=12> */
[----:B------:R-:W-:Y:S02]  /*3980*/  @!P0 IMAD.MOV.U32 R26, RZ, RZ, 0x7f800001 ;  /* 0x7f800001ff1a8424 */ /* 0x000fe400078e00ff */
[----:B------:R-:W-:-:S07]  /*3990*/  @P0 IMAD.SHL.U32 R26, R4, 0x800000, RZ ;  /* 0x00800000041a0824 */ /* 0x000fce00078e00ff */
.L_x_2667:
[----:B------:R-:W-:Y:S05]  /*39a0*/  BSYNC.RECONVERGENT B0 ;  /* 0x0000000000007941 */ /* 0x000fea0003800200 */
.L_x_2666:
[----:B------:R-:W0:Y:S01]  /*39b0*/  F2I.S64.TRUNC R26, R26 ;  /* 0x0000001a001a7311 */ /* 0x000e22000020d900 */
[----:B------:R-:W-:Y:S05]  /*39c0*/  BRA `(.L_x_2641) ;  /* 0x0000000000587947 */ /* 0x000fea0003800000 */
.L_x_2640:
[----:B------:R-:W-:Y:S01]  /*39d0*/  MOV R14, 0x0 ;  /* 0x00000000000e7802 */ /* 0x000fe20000000f00 */
[----:B------:R-:W0:Y:S01]  /*39e0*/  LDCU.64 UR4, c[0x4][0x138] ;  /* 0x01002700ff0477ac */ /* 0x000e220008000a00 */
[----:B------:R-:W-:Y:S02]  /*39f0*/  IMAD.MOV.U32 R8, RZ, RZ, 0x4e ;  /* 0x0000004eff087424 */ /* 0x000fe400078e00ff */
[----:B------:R-:W-:Y:S01]  /*3a00*/  IMAD.MOV.U32 R12, RZ, RZ, 0x1 ;  /* 0x00000001ff0c7424 */ /* 0x000fe200078e00ff */
[----:B------:R-:W3:Y:S01]  /*3a10*/  LDCU.64 UR6, c[0x4][0x140] ;  /* 0x01002800ff0677ac */ /* 0x000ee20008000a00 */
[----:B------:R-:W1:Y:S01]  /*3a20*/  LDC.64 R14, c[0x4][R14] ;  /* 0x010000000e0e7b82 */ /* 0x000e620000000a00 */
[----:B------:R-:W-:Y:S01]  /*3a30*/  IMAD.MOV.U32 R13, RZ, RZ, RZ ;  /* 0x000000ffff0d7224 */ /* 0x000fe200078e00ff */
[----:B------:R-:W2:Y:S01]  /*3a40*/  LDCU.64 UR8, c[0x4][0x38] ;  /* 0x01000700ff0877ac */ /* 0x000ea20008000a00 */
[----:B0-----:R-:W-:Y:S02]  /*3a50*/  IMAD.U32 R4, RZ, RZ, UR4 ;  /* 0x00000004ff047e24 */ /* 0x001fe4000f8e00ff */
[----:B------:R-:W-:-:S02]  /*3a60*/  IMAD.U32 R5, RZ, RZ, UR5 ;  /* 0x00000005ff057e24 */ /* 0x000fc4000f8e00ff */
[----:B---3--:R-:W-:Y:S02]  /*3a70*/  IMAD.U32 R6, RZ, RZ, UR6 ;  /* 0x00000006ff067e24 */ /* 0x008fe4000f8e00ff */
[----:B------:R-:W-:Y:S02]  /*3a80*/  IMAD.U32 R7, RZ, RZ, UR7 ;  /* 0x00000007ff077e24 */ /* 0x000fe4000f8e00ff */
[----:B--2---:R-:W-:Y:S02]  /*3a90*/  IMAD.U32 R10, RZ, RZ, UR8 ;  /* 0x00000008ff0a7e24 */ /* 0x004fe4000f8e00ff */
[----:B------:R-:W-:-:S07]  /*3aa0*/  IMAD.U32 R11, RZ, RZ, UR9 ;  /* 0x00000009ff0b7e24 */ /* 0x000fce000f8e00ff */
[----:B------:R-:W-:-:S07]  /*3ab0*/  LEPC R20, `(.L_x_2668) ;  /* 0x000000001014794e */ /* 0x000fce0000000000 */
[----:B-1--45:R-:W-:Y:S05]  /*3ac0*/  CALL.ABS.NOINC R14 ;  /* 0x000000000e007343 */ /* 0x032fea0003c00000 */
.L_x_2668:
[----:B------:R-:W-:Y:S01]  /*3ad0*/  CS2R R26, SRZ ;  /* 0x00000000001a7805 */ /* 0x000fe2000001ff00 */
[----:B------:R-:W-:Y:S06]  /*3ae0*/  BRA `(.L_x_2641) ;  /* 0x0000000000107947 */ /* 0x000fec0003800000 */
.L_x_2665:
[----:B------:R0:W5:Y:S01]  /*3af0*/  LDG.E.64 R26, desc[UR36][R4.64] ;  /* 0x00000024041a7981 */ /* 0x000162000c1e1b00 */
[----:B------:R-:W-:Y:S05]  /*3b00*/  BRA `(.L_x_2641) ;  /* 0x0000000000087947 */ /* 0x000fea0003800000 */
.L_x_2664:
[----:B------:R0:W5:Y:S01]  /*3b10*/  LDG.E R26, desc[UR36][R4.64] ;  /* 0x00000024041a7981 */ /* 0x000162000c1e1900 */
[----:B------:R-:W-:-:S07]  /*3b20*/  IMAD.MOV.U32 R27, RZ, RZ, RZ ;  /* 0x000000ffff1b7224 */ /* 0x000fce00078e00ff */
.L_x_2641:
[----:B------:R-:W-:-:S07]  /*3b30*/  VIADD R32, R32, 0x80 ;  /* 0x0000008020207836 */ /* 0x000fce0000000000 */
.L_x_2602:
[----:B------:R-:W-:Y:S05]  /*3b40*/  BSYNC.RECONVERGENT B6 ;  /* 0x0000000000067941 */ /* 0x000fea0003800200 */
.L_x_2601:
        /* <DEDUP_REMOVED lines=25> */
.L_x_2674:
[----:B------:R0:W5:Y:S01]  /*3ce0*/  LDG.E.U8 R24, desc[UR36][R4.64] ;  /* 0x0000002404187981 */ /* 0x000162000c1e1100 */
[----:B------:R-:W-:Y:S01]  /*3cf0*/  IMAD.MOV.U32 R25, RZ, RZ, RZ ;  /* 0x000000ffff197224 */ /* 0x000fe200078e00ff */
[----:B------:R-:W-:Y:S06]  /*3d00*/  BRA `(.L_x_2676) ;  /* 0x0000000c00447947 */ /* 0x000fec0003800000 */
.L_x_2673:
        /* <DEDUP_REMOVED lines=8> */
.L_x_2678:
[----:B------:R-:W2:Y:S02]  /*3d90*/  LDG.E R24, desc[UR36][R4.64] ;  /* 0x0000002404187981 */ /* 0x000ea4000c1e1900 */
[----:B--2---:R-:W-:Y:S01]  /*3da0*/  SHF.R.S32.HI R25, RZ, 0x1f, R24 ;  /* 0x0000001fff197819 */ /* 0x004fe20000011418 */
[----:B------:R-:W-:Y:S06]  /*3db0*/  BRA `(.L_x_2676) ;  /* 0x0000000c00187947 */ /* 0x000fec0003800000 */
.L_x_2677:
[----:B------:R-:W2:Y:S02]  /*3dc0*/  LDG.E.S16 R24, desc[UR36][R4.64] ;  /* 0x0000002404187981 */ /* 0x000ea4000c1e1700 */
[----:B--2---:R-:W-:Y:S01]  /*3dd0*/  SHF.R.S32.HI R25, RZ, 0x1f, R24 ;  /* 0x0000001fff197819 */ /* 0x004fe20000011418 */
[----:B------:R-:W-:Y:S06]  /*3de0*/  BRA `(.L_x_2676) ;  /* 0x0000000c000c7947 */ /* 0x000fec0003800000 */
.L_x_2672:
        /* <DEDUP_REMOVED lines=9> */
.L_x_2680:
[----:B------:R-:W2:Y:S02]  /*3e80*/  LDG.E.U16 R4, desc[UR36][R4.64] ;  /* 0x0000002404047981 */ /* 0x000ea4000c1e1500 */
[----:B--2---:R-:W-:-:S06]  /*3e90*/  HADD2.F32 R24, -RZ, R4.H0_H0 ;  /* 0x20000004ff187230 */ /* 0x004fcc0000004100 */
[----:B------:R-:W0:Y:S01]  /*3ea0*/  F2I.S64.TRUNC R24, R24 ;  /* 0x0000001800187311 */ /* 0x000e22000020d900 */
[----:B------:R-:W-:Y:S05]  /*3eb0*/  BRA `(.L_x_2676) ;  /* 0x0000000800d87947 */ /* 0x000fea0003800000 */
.L_x_2679:
        /* <DEDUP_REMOVED lines=9> */
.L_x_2682:
[----:B------:R-:W2:Y:S02]  /*3f50*/  LDG.E.U16 R4, desc[UR36][R4.64] ;  /* 0x0000002404047981 */ /* 0x000ea4000c1e1500 */
[----:B--2---:R-:W-:-:S06]  /*3f60*/  HADD2.F32 R24, -RZ, R4.H0_H0 ;  /* 0x20000004ff187230 */ /* 0x004fcc0000004100 */
[----:B------:R-:W0:Y:S01]  /*3f70*/  F2I.S64.TRUNC R24, R24 ;  /* 0x0000001800187311 */ /* 0x000e22000020d900 */
[----:B------:R-:W-:Y:S05]  /*3f80*/  BRA `(.L_x_2676) ;  /* 0x0000000800a47947 */ /* 0x000fea0003800000 */
.L_x_2681:
[----:B------:R-:W2:Y:S02]  /*3f90*/  LDG.E.64 R4, desc[UR36][R4.64] ;  /* 0x0000002404047981 */ /* 0x000ea4000c1e1b00 */
[----:B--2---:R0:W1:Y:S01]  /*3fa0*/  F2I.S64.F64.TRUNC R24, R4 ;  /* 0x0000000400187311 */ /* 0x004062000030d900 */
[----:B------:R-:W-:Y:S05]  /*3fb0*/  BRA `(.L_x_2676) ;  /* 0x0000000800987947 */ /* 0x000fea0003800000 */
.L_x_2671:
        /* <DEDUP_REMOVED lines=13> */
.L_x_2685:
[----:B------:R-:W2:Y:S02]  /*4090*/  LDG.E.64 R4, desc[UR36][R4.64] ;  /* 0x0000002404047981 */ /* 0x000ea4000c1e1b00 */
[----:B--2---:R0:W1:Y:S01]  /*40a0*/  F2I.S64.F64.TRUNC R24, R4 ;  /* 0x0000000400187311 */ /* 0x004062000030d900 */
[----:B------:R-:W-:Y:S05]  /*40b0*/  BRA `(.L_x_2676) ;  /* 0x0000000800587947 */ /* 0x000fea0003800000 */
.L_x_2684:
        /* <DEDUP_REMOVED lines=26> */
.L_x_2687:
        /* <DEDUP_REMOVED lines=14> */
.L_x_2686:
[----:B------:R-:W2:Y:S02]  /*4340*/  LDG.E.U16 R24, desc[UR36][R4.64] ;  /* 0x0000002404187981 */ /* 0x000ea4000c1e1500 */
[----:B--2---:R-:W-:-:S06]  /*4350*/  IMAD.U32 R24, R24, 0x10000, RZ ;  /* 0x0001000018187824 */ /* 0x004fcc00078e00ff */
[----:B------:R-:W2:Y:S01]  /*4360*/  F2I.S64.TRUNC R24, R24 ;  /* 0x0000001800187311 */ /* 0x000ea2000020d900 */
[----:B------:R-:W-:Y:S05]  /*4370*/  BRA `(.L_x_2676) ;  /* 0x0000000400a87947 */ /* 0x000fea0003800000 */
.L_x_2683:
        /* <DEDUP_REMOVED lines=11> */
.L_x_2690:
        /* <DEDUP_REMOVED lines=21> */
.L_x_2694:
[----:B------:R-:W-:Y:S05]  /*4580*/  BSYNC.RECONVERGENT B1 ;  /* 0x0000000000017941 */ /* 0x000fea0003800200 */
.L_x_2693:
[----:B------:R-:W-:Y:S01]  /*4590*/  IMAD.SHL.U32 R0, R0, 0x100000, RZ ;  /* 0x0010000000007824 */ /* 0x000fe200078e00ff */
[----:B------:R-:W-:-:S04]  /*45a0*/  LEA R3, R3, 0x3b800000, 0x17 ;  /* 0x3b80000003037811 */ /* 0x000fc800078eb8ff */
[----:B------:R-:W-:-:S07]  /*45b0*/  LOP3.LUT R24, R3, R0, R7, 0xfe, !PT ;  /* 0x0000000003187212 */ /* 0x000fce00078efe07 */
.L_x_2692:
[----:B------:R-:W-:Y:S05]  /*45c0*/  BSYNC.RECONVERGENT B0 ;  /* 0x0000000000007941 */ /* 0x000fea0003800200 */
.L_x_2691:
[----:B------:R-:W0:Y:S01]  /*45d0*/  F2I.S64.TRUNC R24, R24 ;  /* 0x0000001800187311 */ /* 0x000e22000020d900 */
[----:B------:R-:W-:Y:S05]  /*45e0*/  BRA `(.L_x_2676) ;  /* 0x00000004000c7947 */ /* 0x000fea0003800000 */
.L_x_2689:
        /* <DEDUP_REMOVED lines=21> */
.L_x_2698:
[----:B------:R-:W-:Y:S05]  /*4740*/  BSYNC.RECONVERGENT B1 ;  /* 0x0000000000017941 */ /* 0x000fea0003800200 */
.L_x_2697:
[----:B------:R-:W-:Y:S01]  /*4750*/  IMAD.SHL.U32 R0, R0, 0x200000, RZ ;  /* 0x0020000000007824 */ /* 0x000fe200078e00ff */
[----:B------:R-:W-:-:S04]  /*4760*/  LEA R3, R3, 0x37800000, 0x17 ;  /* 0x3780000003037811 */ /* 0x000fc800078eb8ff */
[----:B------:R-:W-:-:S07]  /*4770*/  LOP3.LUT R24, R3, R0, R7, 0xfe, !PT ;  /* 0x0000000003187212 */ /* 0x000fce00078efe07 */
.L_x_2696:
[----:B------:R-:W-:Y:S05]  /*4780*/  BSYNC.RECONVERGENT B0 ;  /* 0x0000000000007941 */ /* 0x000fea0003800200 */
.L_x_2695:
[----:B------:R-:W0:Y:S01]  /*4790*/  F2I.S64.TRUNC R24, R24 ;  /* 0x0000001800187311 */ /* 0x000e22000020d900 */
[----:B------:R-:W-:Y:S05]  /*47a0*/  BRA `(.L_x_2676) ;  /* 0x00000000009c7947 */ /* 0x000fea0003800000 */
.L_x_2688:
        /* <DEDUP_REMOVED lines=14> */
.L_x_2702:
[----:B------:R-:W-:Y:S05]  /*4890*/  BSYNC.RECONVERGENT B0 ;  /* 0x0000000000007941 */ /* 0x000fea0003800200 */
.L_x_2701:
[----:B------:R-:W0:Y:S01]  /*48a0*/  F2I.S64.TRUNC R24, R24 ;  /* 0x0000001800187311 */ /* 0x000e22000020d900 */
[----:B------:R-:W-:Y:S05]  /*48b0*/  BRA `(.L_x_2676) ;  /* 0x0000000000587947 */ /* 0x000fea0003800000 */
.L_x_2675:
        /* <DEDUP_REMOVED lines=16> */
.L_x_2703:
[----:B------:R-:W-:Y:S01]  /*49c0*/  CS2R R24, SRZ ;  /* 0x0000000000187805 */ /* 0x000fe2000001ff00 */
[----:B------:R-:W-:Y:S06]  /*49d0*/  BRA `(.L_x_2676) ;  /* 0x0000000000107947 */ /* 0x000fec0003800000 */
.L_x_2700:
[----:B------:R0:W5:Y:S01]  /*49e0*/  LDG.E.64 R24, desc[UR36][R4.64] ;  /* 0x0000002404187981 */ /* 0x000162000c1e1b00 */
[----:B------:R-:W-:Y:S05]  /*49f0*/  BRA `(.L_x_2676) ;  /* 0x0000000000087947 */ /* 0x000fea0003800000 */
.L_x_2699:
[----:B------:R0:W5:Y:S01]  /*4a00*/  LDG.E R24, desc[UR36][R4.64] ;  /* 0x0000002404187981 */ /* 0x000162000c1e1900 */
[----:B------:R-:W-:-:S07]  /*4a10*/  IMAD.MOV.U32 R25, RZ, RZ, RZ ;  /* 0x000000ffff197224 */ /* 0x000fce00078e00ff */
.L_x_2676:
        /* <DEDUP_REMOVED lines=19> */
.L_x_2707:
[----:B------:R0:W5:Y:S01]  /*4b50*/  LDG.E.U8 R22, desc[UR36][R4.64] ;  /* 0x0000002404167981 */ /* 0x000162000c1e1100 */
[----:B------:R-:W-:Y:S01]  /*4b60*/  IMAD.MOV.U32 R23, RZ, RZ, RZ ;  /* 0x000000ffff177224 */ /* 0x000fe200078e00ff */
[----:B------:R-:W-:Y:S06]  /*4b70*/  BRA `(.L_x_2709) ;  /* 0x0000000c00447947 */ /* 0x000fec0003800000 */
.L_x_2706:
        /* <DEDUP_REMOVED lines=8> */
.L_x_2711:
[----:B------:R-:W3:Y:S02]  /*4c00*/  LDG.E R22, desc[UR36][R4.64] ;  /* 0x0000002404167981 */ /* 0x000ee4000c1e1900 */
[----:B---3--:R-:W-:Y:S01]  /*4c10*/  SHF.R.S32.HI R23, RZ, 0x1f, R22 ;  /* 0x0000001fff177819 */ /* 0x008fe20000011416 */
[----:B------:R-:W-:Y:S06]  /*4c20*/  BRA `(.L_x_2709) ;  /* 0x0000000c00187947 */ /* 0x000fec0003800000 */
.L_x_2710:
[----:B------:R-:W3:Y:S02]  /*4c30*/  LDG.E.S16 R22, desc[UR36][R4.64] ;  /* 0x0000002404167981 */ /* 0x000ee4000c1e1700 */
[----:B---3--:R-:W-:Y:S01]  /*4c40*/  SHF.R.S32.HI R23, RZ, 0x1f, R22 ;  /* 0x0000001fff177819 */ /* 0x008fe20000011416 */
[----:B------:R-:W-:Y:S06]  /*4c50*/  BRA `(.L_x_2709) ;  /* 0x0000000c000c7947 */ /* 0x000fec0003800000 */
.L_x_2705:
        /* <DEDUP_REMOVED lines=9> */
.L_x_2713:
[----:B------:R-:W3:Y:S02]  /*4cf0*/  LDG.E.U16 R4, desc[UR36][R4.64] ;  /* 0x0000002404047981 */ /* 0x000ee4000c1e1500 */
[----:B---3--:R-:W-:-:S06]  /*4d00*/  HADD2.F32 R22, -RZ, R4.H0_H0 ;  /* 0x20000004ff167230 */ /* 0x008fcc0000004100 */
[----:B------:R-:W0:Y:S01]  /*4d10*/  F2I.S64.TRUNC R22, R22 ;  /* 0x0000001600167311 */ /* 0x000e22000020d900 */
[----:B------:R-:W-:Y:S05]  /*4d20*/  BRA `(.L_x_2709) ;  /* 0x0000000800d87947 */ /* 0x000fea0003800000 */
.L_x_2712:
        /* <DEDUP_REMOVED lines=9> */
.L_x_2715:
[----:B------:R-:W3:Y:S02]  /*4dc0*/  LDG.E.U16 R4, desc[UR36][R4.64] ;  /* 0x0000002404047981 */ /* 0x000ee4000c1e1500 */
[----:B---3--:R-:W-:-:S06]  /*4dd0*/  HADD2.F32 R22, -RZ, R4.H0_H0 ;  /* 0x20000004ff167230 */ /* 0x008fcc0000004100 */
[----:B------:R-:W0:Y:S01]  /*4de0*/  F2I.S64.TRUNC R22, R22 ;  /* 0x0000001600167311 */ /* 0x000e22000020d900 */
[----:B------:R-:W-:Y:S05]  /*4df0*/  BRA `(.L_x_2709) ;  /* 0x0000000800a47947 */ /* 0x000fea0003800000 */
.L_x_2714:
[----:B------:R-:W3:Y:S02]  /*4e00*/  LDG.E.64 R4, desc[UR36][R4.64] ;  /* 0x0000002404047981 */ /* 0x000ee4000c1e1b00 */
[----:B---3--:R0:W3:Y:S01]  /*4e10*/  F2I.S64.F64.TRUNC R22, R4 ;  /* 0x0000000400167311 */ /* 0x0080e2000030d900 */
[----:B------:R-:W-:Y:S05]  /*4e20*/  BRA `(.L_x_2709) ;  /* 0x0000000800987947 */ /* 0x000fea0003800000 */
.L_x_2704:
        /* <DEDUP_REMOVED lines=13> */
.L_x_2718:
[----:B------:R-:W3:Y:S02]  /*4f00*/  LDG.E.64 R4, desc[UR36][R4.64] ;  /* 0x0000002404047981 */ /* 0x000ee4000c1e1b00 */
[----:B---3--:R0:W3:Y:S01]  /*4f10*/  F2I.S64.F64.TRUNC R22, R4 ;  /* 0x0000000400167311 */ /* 0x0080e2000030d900 */
[----:B------:R-:W-:Y:S05]  /*4f20*/  BRA `(.L_x_2709) ;  /* 0x0000000800587947 */ /* 0x000fea0003800000 */
.L_x_2717:
        /* <DEDUP_REMOVED lines=26> */
.L_x_2720:
        /* <DEDUP_REMOVED lines=14> */
.L_x_2719:
[----:B------:R-:W3:Y:S02]  /*51b0*/  LDG.E.U16 R22, desc[UR36][R4.64] ;  /* 0x0000002404167981 */ /* 0x000ee4000c1e1500 */
[----:B---3--:R-:W-:-:S06]  /*51c0*/  IMAD.U32 R22, R22, 0x10000, RZ ;  /* 0x0001000016167824 */ /* 0x008fcc00078e00ff */
[----:B------:R-:W0:Y:S01]  /*51d0*/  F2I.S64.TRUNC R22, R22 ;  /* 0x0000001600167311 */ /* 0x000e22000020d900 */
[----:B------:R-:W-:Y:S05]  /*51e0*/  BRA `(.L_x_2709) ;  /* 0x0000000400a87947 */ /* 0x000fea0003800000 */
.L_x_2716:
        /* <DEDUP_REMOVED lines=11> */
.L_x_2723:
        /* <DEDUP_REMOVED lines=21> */
.L_x_2727:
[----:B------:R-:W-:Y:S05]  /*53f0*/  BSYNC.RECONVERGENT B1 ;  /* 0x0000000000017941 */ /* 0x000fea0003800200 */
.L_x_2726:
[----:B------:R-:W-:Y:S01]  /*5400*/  IMAD.SHL.U32 R0, R0, 0x100000, RZ ;  /* 0x0010000000007824 */ /* 0x000fe200078e00ff */
[----:B------:R-:W-:-:S04]  /*5410*/  LEA R3, R3, 0x3b800000, 0x17 ;  /* 0x3b80000003037811 */ /* 0x000fc800078eb8ff */
[----:B------:R-:W-:-:S07]  /*5420*/  LOP3.LUT R22, R3, R0, R7, 0xfe, !PT ;  /* 0x0000000003167212 */ /* 0x000fce00078efe07 */
.L_x_2725:
[----:B------:R-:W-:Y:S05]  /*5430*/  BSYNC.RECONVERGENT B0 ;  /* 0x0000000000007941 */ /* 0x000fea0003800200 */
.L_x_2724:
[----:B------:R-:W3:Y:S01]  /*5440*/  F2I.S64.TRUNC R22, R22 ;  /* 0x0000001600167311 */ /* 0x000ee2000020d900 */
[----:B------:R-:W-:Y:S05]  /*5450*/  BRA `(.L_x_2709) ;  /* 0x00000004000c7947 */ /* 0x000fea0003800000 */
.L_x_2722:
        /* <DEDUP_REMOVED lines=21> */
.L_x_2731:
[----:B------:R-:W-:Y:S05]  /*55b0*/  BSYNC.RECONVERGENT B1 ;  /* 0x0000000000017941 */ /* 0x000fea0003800200 */
.L_x_2730:
[----:B------:R-:W-:Y:S01]  /*55c0*/  IMAD.SHL.U32 R0, R0, 0x200000, RZ ;  /* 0x0020000000007824 */ /* 0x000fe200078e00ff */
[----:B------:R-:W-:-:S04]  /*55d0*/  LEA R3, R3, 0x37800000, 0x17 ;  /* 0x3780000003037811 */ /* 0x000fc800078eb8ff */
[----:B------:R-:W-:-:S07]  /*55e0*/  LOP3.LUT R22, R3, R0, R7, 0xfe, !PT ;  /* 0x0000000003167212 */ /* 0x000fce00078efe07 */
.L_x_2729:
[----:B------:R-:W-:Y:S05]  /*55f0*/  BSYNC.RECONVERGENT B0 ;  /* 0x0000000000007941 */ /* 0x000fea0003800200 */
.L_x_2728:
[----:B------:R-:W0:Y:S01]  /*5600*/  F2I.S64.TRUNC R22, R22 ;  /* 0x0000001600167311 */ /* 0x000e22000020d900 */
[----:B------:R-:W-:Y:S05]  /*5610*/  BRA `(.L_x_2709) ;  /* 0x00000000009c7947 */ /* 0x000fea0003800000 */
.L_x_2721:
        /* <DEDUP_REMOVED lines=14> */
.L_x_2735:
[----:B------:R-:W-:Y:S05]  /*5700*/  BSYNC.RECONVERGENT B0 ;  /* 0x0000000000007941 */ /* 0x000fea0003800200 */
.L_x_2734:
[----:B------:R-:W0:Y:S01]  /*5710*/  F2I.S64.TRUNC R22, R22 ;  /* 0x0000001600167311 */ /* 0x000e22000020d900 */
[----:B------:R-:W-:Y:S05]  /*5720*/  BRA `(.L_x_2709) ;  /* 0x0000000000587947 */ /* 0x000fea0003800000 */
.L_x_2708:
        /* <DEDUP_REMOVED lines=16> */
.L_x_2736:
[----:B------:R-:W-:Y:S01]  /*5830*/  CS2R R22, SRZ ;  /* 0x0000000000167805 */ /* 0x000fe2000001ff00 */
[----:B------:R-:W-:Y:S06]  /*5840*/  BRA `(.L_x_2709) ;  /* 0x0000000000107947 */ /* 0x000fec0003800000 */
.L_x_2733:
[----:B------:R0:W5:Y:S01]  /*5850*/  LDG.E.64 R22, desc[UR36][R4.64] ;  /* 0x0000002404167981 */ /* 0x000162000c1e1b00 */
[----:B------:R-:W-:Y:S05]  /*5860*/  BRA `(.L_x_2709) ;  /* 0x0000000000087947 */ /* 0x000fea0003800000 */
.L_x_2732:
[----:B------:R0:W5:Y:S01]  /*5870*/  LDG.E R22, desc[UR36][R4.64] ;  /* 0x0000002404167981 */ /* 0x000162000c1e1900 */
[----:B------:R-:W-:-:S07]  /*5880*/  IMAD.MOV.U32 R23, RZ, RZ, RZ ;  /* 0x000000ffff177224 */ /* 0x000fce00078e00ff */
.L_x_2709:
[----:B------:R-:W-:-:S07]  /*5890*/  VIADD R32, R32, 0x80 ;  /* 0x0000008020207836 */ /* 0x000fce0000000000 */
.L_x_2670:
[----:B------:R-:W-:Y:S05]  /*58a0*/  BSYNC.RECONVERGENT B6 ;  /* 0x0000000000067941 */ /* 0x000fea0003800200 */
.L_x_2669:
        /* <DEDUP_REMOVED lines=25> */
.L_x_2742:
[----:B------:R0:W5:Y:S01]  /*5a40*/  LDG.E.U8 R16, desc[UR36][R4.64] ;  /* 0x0000002404107981 */ /* 0x000162000c1e1100 */
[----:B------:R-:W-:Y:S01]  /*5a50*/  IMAD.MOV.U32 R17, RZ, RZ, RZ ;  /* 0x000000ffff117224 */ /* 0x000fe200078e00ff */
[----:B------:R-:W-:Y:S06]  /*5a60*/  BRA `(.L_x_2744) ;  /* 0x0000000c00447947 */ /* 0x000fec0003800000 */
.L_x_2741:
        /* <DEDUP_REMOVED lines=8> */
.L_x_2746:
[----:B------:R-:W2:Y:S02]  /*5af0*/  LDG.E R16, desc[UR36][R4.64] ;  /* 0x0000002404107981 */ /* 0x000ea4000c1e1900 */
[----:B--2---:R-:W-:Y:S01]  /*5b00*/  SHF.R.S32.HI R17, RZ, 0x1f, R16 ;  /* 0x0000001fff117819 */ /* 0x004fe20000011410 */
[----:B------:R-:W-:Y:S06]  /*5b10*/  BRA `(.L_x_2744) ;  /* 0x0000000c00187947 */ /* 0x000fec0003800000 */
.L_x_2745:
[----:B------:R-:W2:Y:S02]  /*5b20*/  LDG.E.S16 R16, desc[UR36][R4.64] ;  /* 0x0000002404107981 */ /* 0x000ea4000c1e1700 */
[----:B--2---:R-:W-:Y:S01]  /*5b30*/  SHF.R.S32.HI R17, RZ, 0x1f, R16 ;  /* 0x0000001fff117819 */ /* 0x004fe20000011410 */
[----:B------:R-:W-:Y:S06]  /*5b40*/  BRA `(.L_x_2744) ;  /* 0x0000000c000c7947 */ /* 0x000fec0003800000 */
.L_x_2740:
        /* <DEDUP_REMOVED lines=9> */
.L_x_2748:
[----:B------:R-:W2:Y:S02]  /*5be0*/  LDG.E.U16 R4, desc[UR36][R4.64] ;  /* 0x0000002404047981 */ /* 0x000ea4000c1e1500 */
[----:B--2---:R-:W-:-:S06]  /*5bf0*/  HADD2.F32 R16, -RZ, R4.H0_H0 ;  /* 0x20000004ff107230 */ /* 0x004fcc0000004100 */
[----:B------:R-:W2:Y:S01]  /*5c00*/  F2I.S64.TRUNC R16, R16 ;  /* 0x0000001000107311 */ /* 0x000ea2000020d900 */
[----:B------:R-:W-:Y:S05]  /*5c10*/  BRA `(.L_x_2744) ;  /* 0x0000000800d87947 */ /* 0x000fea0003800000 */
.L_x_2747:
        /* <DEDUP_REMOVED lines=9> */
.L_x_2750:
[----:B------:R-:W2:Y:S02]  /*5cb0*/  LDG.E.U16 R4, desc[UR36][R4.64] ;  /* 0x0000002404047981 */ /* 0x000ea4000c1e1500 */
[----:B--2---:R-:W-:-:S06]  /*5cc0*/  HADD2.F32 R16, -RZ, R4.H0_H0 ;  /* 0x20000004ff107230 */ /* 0x004fcc0000004100 */
[----:B------:R-:W0:Y:S01]  /*5cd0*/  F2I.S64.TRUNC R16, R16 ;  /* 0x0000001000107311 */ /* 0x000e22000020d900 */
[----:B------:R-:W-:Y:S05]  /*5ce0*/  BRA `(.L_x_2744) ;  /* 0x0000000800a47947 */ /* 0x000fea0003800000 */
.L_x_2749:
[----:B------:R-:W2:Y:S02]  /*5cf0*/  LDG.E.64 R4, desc[UR36][R4.64] ;  /* 0x0000002404047981 */ /* 0x000ea4000c1e1b00 */
[----:B--2---:R0:W1:Y:S01]  /*5d00*/  F2I.S64.F64.TRUNC R16, R4 ;  /* 0x0000000400107311 */ /* 0x004062000030d900 */
[----:B------:R-:W-:Y:S05]  /*5d10*/  BRA `(.L_x_2744) ;  /* 0x0000000800987947 */ /* 0x000fea0003800000 */
.L_x_2739:
        /* <DEDUP_REMOVED lines=13> */
.L_x_2753:
[----:B------:R-:W2:Y:S02]  /*5df0*/  LDG.E.64 R4, desc[UR36][R4.64] ;  /* 0x0000002404047981 */ /* 0x000ea4000c1e1b00 */
[----:B--2---:R0:W1:Y:S01]  /*5e00*/  F2I.S64.F64.TRUNC R16, R4 ;  /* 0x0000000400107311 */ /* 0x004062000030d900 */
[----:B------:R-:W-:Y:S05]  /*5e10*/  BRA `(.L_x_2744) ;  /* 0x0000000800587947 */ /* 0x000fea0003800000 */
.L_x_2752:
        /* <DEDUP_REMOVED lines=26> */
.L_x_2755:
        /* <DEDUP_REMOVED lines=14> */
.L_x_2754:
[----:B------:R-:W2:Y:S02]  /*60a0*/  LDG.E.U16 R16, desc[UR36][R4.64] ;  /* 0x0000002404107981 */ /* 0x000ea4000c1e1500 */
[----:B--2---:R-:W-:-:S06]  /*60b0*/  IMAD.U32 R16, R16, 0x10000, RZ ;  /* 0x0001000010107824 */ /* 0x004fcc00078e00ff */
[----:B------:R-:W0:Y:S01]  /*60c0*/  F2I.S64.TRUNC R16, R16 ;  /* 0x0000001000107311 */ /* 0x000e22000020d900 */
[----:B------:R-:W-:Y:S05]  /*60d0*/  BRA `(.L_x_2744) ;  /* 0x0000000400a87947 */ /* 0x000fea0003800000 */
.L_x_2751:
        /* <DEDUP_REMOVED lines=11> */
.L_x_2758:
        /* <DEDUP_REMOVED lines=21> */
.L_x_2762:
[----:B------:R-:W-:Y:S05]  /*62e0*/  BSYNC.RECONVERGENT B1 ;  /* 0x0000000000017941 */ /* 0x000fea0003800200 */
.L_x_2761:
[----:B------:R-:W-:Y:S01]  /*62f0*/  IMAD.SHL.U32 R0, R0, 0x100000, RZ ;  /* 0x0010000000007824 */ /* 0x000fe200078e00ff */
[----:B------:R-:W-:-:S04]  /*6300*/  LEA R3, R3, 0x3b800000, 0x17 ;  /* 0x3b80000003037811 */ /* 0x000fc800078eb8ff */
[----:B------:R-:W-:-:S07]  /*6310*/  LOP3.LUT R16, R3, R0, R7, 0xfe, !PT ;  /* 0x0000000003107212 */ /* 0x000fce00078efe07 */
.L_x_2760:
[----:B------:R-:W-:Y:S05]  /*6320*/  BSYNC.RECONVERGENT B0 ;  /* 0x0000000000007941 */ /* 0x000fea0003800200 */
.L_x_2759:
[----:B------:R-:W0:Y:S01]  /*6330*/  F2I.S64.TRUNC R16, R16 ;  /* 0x0000001000107311 */ /* 0x000e22000020d900 */
[----:B------:R-:W-:Y:S05]  /*6340*/  BRA `(.L_x_2744) ;  /* 0x00000004000c7947 */ /* 0x000fea0003800000 */
.L_x_2757:
        /* <DEDUP_REMOVED lines=21> */
.L_x_2766:
[----:B------:R-:W-:Y:S05]  /*64a0*/  BSYNC.RECONVERGENT B1 ;  /* 0x0000000000017941 */ /* 0x000fea0003800200 */
.L_x_2765:
[----:B------:R-:W-:Y:S01]  /*64b0*/  IMAD.SHL.U32 R0, R0, 0x200000, RZ ;  /* 0x0020000000007824 */ /* 0x000fe200078e00ff */
[----:B------:R-:W-:-:S04]  /*64c0*/  LEA R3, R3, 0x37800000, 0x17 ;  /* 0x3780000003037811 */ /* 0x000fc800078eb8ff */
[----:B------:R-:W-:-:S07]  /*64d0*/  LOP3.LUT R16, R3, R0, R7, 0xfe, !PT ;  /* 0x0000000003107212 */ /* 0x000fce00078efe07 */
.L_x_2764:
[----:B------:R-:W-:Y:S05]  /*64e0*/  BSYNC.RECONVERGENT B0 ;  /* 0x0000000000007941 */ /* 0x000fea0003800200 */
.L_x_2763:
[----:B------:R-:W0:Y:S01]  /*64f0*/  F2I.S64.TRUNC R16, R16 ;  /* 0x0000001000107311 */ /* 0x000e22000020d900 */
[----:B------:R-:W-:Y:S05]  /*6500*/  BRA `(.L_x_2744) ;  /* 0x00000000009c7947 */ /* 0x000fea0003800000 */
.L_x_2756:
        /* <DEDUP_REMOVED lines=14> */
.L_x_2770:
[----:B------:R-:W-:Y:S05]  /*65f0*/  BSYNC.RECONVERGENT B0 ;  /* 0x0000000000007941 */ /* 0x000fea0003800200 */
.L_x_2769:
[----:B------:R-:W0:Y:S01]  /*6600*/  F2I.S64.TRUNC R16, R16 ;  /* 0x0000001000107311 */ /* 0x000e22000020d900 */
[----:B------:R-:W-:Y:S05]  /*6610*/  BRA `(.L_x_2744) ;  /* 0x0000000000587947 */ /* 0x000fea0003800000 */
.L_x_2743:
        /* <DEDUP_REMOVED lines=16> */
.L_x_2771:
[----:B------:R-:W-:Y:S01]  /*6720*/  CS2R R16, SRZ ;  /* 0x0000000000107805 */ /* 0x000fe2000001ff00 */
[----:B------:R-:W-:Y:S06]  /*6730*/  BRA `(.L_x_2744) ;  /* 0x0000000000107947 */ /* 0x000fec0003800000 */
.L_x_2768:
[----:B------:R0:W5:Y:S01]  /*6740*/  LDG.E.64 R16, desc[UR36][R4.64] ;  /* 0x0000002404107981 */ /* 0x000162000c1e1b00 */
[----:B------:R-:W-:Y:S05]  /*6750*/  BRA `(.L_x_2744) ;  /* 0x0000000000087947 */ /* 0x000fea0003800000 */
.L_x_2767:
[----:B------:R0:W5:Y:S01]  /*6760*/  LDG.E R16, desc[UR36][R4.64] ;  /* 0x0000002404107981 */ /* 0x000162000c1e1900 */
[----:B------:R-:W-:-:S07]  /*6770*/  IMAD.MOV.U32 R17, RZ, RZ, RZ ;  /* 0x000000ffff117224 */ /* 0x000fce00078e00ff */
.L_x_2744:
[----:B01----:R-:W0:Y:S01]  /*6780*/  LDC.64 R4, c[0x0][0x398] ;  /* 0x0000e600ff047b82 */ /* 0x003e220000000a00 */
        /* <DEDUP_REMOVED lines=18> */
.L_x_2775:
[----:B------:R0:W5:Y:S01]  /*68b0*/  LDG.E.U8 R18, desc[UR36][R4.64] ;  /* 0x0000002404127981 */ /* 0x000162000c1e1100 */
[----:B------:R-:W-:Y:S01]  /*68c0*/  IMAD.MOV.U32 R19, RZ, RZ, RZ ;  /* 0x000000ffff137224 */ /* 0x000fe200078e00ff */
[----:B------:R-:W-:Y:S06]  /*68d0*/  BRA `(.L_x_2738) ;  /* 0x0000000c00407947 */ /* 0x000fec0003800000 */
.L_x_2774:
        /* <DEDUP_REMOVED lines=8> */
.L_x_2778:
[----:B------:R-:W2:Y:S02]  /*6960*/  LDG.E R18, desc[UR36][R4.64] ;  /* 0x0000002404127981 */ /* 0x000ea4000c1e1900 */
[----:B--2---:R-:W-:Y:S01]  /*6970*/  SHF.R.S32.HI R19, RZ, 0x1f, R18 ;  /* 0x0000001fff137819 */ /* 0x004fe20000011412 */
[----:B------:R-:W-:Y:S06]  /*6980*/  BRA `(.L_x_2738) ;  /* 0x0000000c00147947 */ /* 0x000fec0003800000 */
.L_x_2777:
[----:B------:R-:W2:Y:S02]  /*6990*/  LDG.E.S16 R18, desc[UR36][R4.64] ;  /* 0x0000002404127981 */ /* 0x000ea4000c1e1700 */
[----:B--2---:R-:W-:Y:S01]  /*69a0*/  SHF.R.S32.HI R19, RZ, 0x1f, R18 ;  /* 0x0000001fff137819 */ /* 0x004fe20000011412 */
[----:B------:R-:W-:Y:S06]  /*69b0*/  BRA `(.L_x_2738) ;  /* 0x0000000c00087947 */ /* 0x000fec0003800000 */
.L_x_2773:
        /* <DEDUP_REMOVED lines=9> */
.L_x_2780:
[----:B------:R-:W2:Y:S02]  /*6a50*/  LDG.E.U16 R4, desc[UR36][R4.64] ;  /* 0x0000002404047981 */ /* 0x000ea4000c1e1500 */
[----:B--2---:R-:W-:-:S06]  /*6a60*/  HADD2.F32 R18, -RZ, R4.H0_H0 ;  /* 0x20000004ff127230 */ /* 0x004fcc0000004100 */
[----:B------:R-:W0:Y:S01]  /*6a70*/  F2I.S64.TRUNC R18, R18 ;  /* 0x0000001200127311 */ /* 0x000e22000020d900 */
[----:B------:R-:W-:Y:S05]  /*6a80*/  BRA `(.L_x_2738) ;  /* 0x0000000800d47947 */ /* 0x000fea0003800000 */
.L_x_2779:
        /* <DEDUP_REMOVED lines=9> */
.L_x_2782:
[----:B------:R-:W2:Y:S02]  /*6b20*/  LDG.E.U16 R4, desc[UR36][R4.64] ;  /* 0x0000002404047981 */ /* 0x000ea4000c1e1500 */
[----:B--2---:R-:W-:-:S06]  /*6b30*/  HADD2.F32 R18, -RZ, R4.H0_H0 ;  /* 0x20000004ff127230 */ /* 0x004fcc0000004100 */
[----:B------:R-:W0:Y:S01]  /*6b40*/  F2I.S64.TRUNC R18, R18 ;  /* 0x0000001200127311 */ /* 0x000e22000020d900 */
[----:B------:R-:W-:Y:S05]  /*6b50*/  BRA `(.L_x_2738) ;  /* 0x0000000800a07947 */ /* 0x000fea0003800000 */
.L_x_2781:
[----:B------:R-:W2:Y:S02]  /*6b60*/  LDG.E.64 R4, desc[UR36][R4.64] ;  /* 0x0000002404047981 */ /* 0x000ea4000c1e1b00 */
[----:B--2---:R0:W1:Y:S01]  /*6b70*/  F2I.S64.F64.TRUNC R18, R4 ;  /* 0x0000000400127311 */ /* 0x004062000030d900 */
[----:B------:R-:W-:Y:S05]  /*6b80*/  BRA `(.L_x_2738) ;  /* 0x0000000800947947 */ /* 0x000fea0003800000 */
.L_x_2772:
        /* <DEDUP_REMOVED lines=13> */
.L_x_2785:
[----:B------:R-:W2:Y:S02]  /*6c60*/  LDG.E.64 R4, desc[UR36][R4.64] ;  /* 0x0000002404047981 */ /* 0x000ea4000c1e1b00 */
[----:B--2---:R0:W1:Y:S01]  /*6c70*/  F2I.S64.F64.TRUNC R18, R4 ;  /* 0x0000000400127311 */ /* 0x004062000030d900 */
[----:B------:R-:W-:Y:S05]  /*6c80*/  BRA `(.L_x_2738) ;  /* 0x0000000800547947 */ /* 0x000fea0003800000 */
.L_x_2784:
        /* <DEDUP_REMOVED lines=26> */
.L_x_2787:
        /* <DEDUP_REMOVED lines=14> */
.L_x_2786:
[----:B------:R-:W2:Y:S02]  /*6f10*/  LDG.E.U16 R18, desc[UR36][R4.64] ;  /* 0x0000002404127981 */ /* 0x000ea4000c1e1500 */
[----:B--2---:R-:W-:-:S06]  /*6f20*/  IMAD.U32 R18, R18, 0x10000, RZ ;  /* 0x0001000012127824 */ /* 0x004fcc00078e00ff */
[----:B------:R-:W0:Y:S01]  /*6f30*/  F2I.S64.TRUNC R18, R18 ;  /* 0x0000001200127311 */ /* 0x000e22000020d900 */
[----:B------:R-:W-:Y:S05]  /*6f40*/  BRA `(.L_x_2738) ;  /* 0x0000000400a47947 */ /* 0x000fea0003800000 */
.L_x_2783:
        /* <DEDUP_REMOVED lines=11> */
.L_x_2790:
        /* <DEDUP_REMOVED lines=21> */
.L_x_2794:
[----:B------:R-:W-:Y:S05]  /*7150*/  BSYNC.RECONVERGENT B1 ;  /* 0x0000000000017941 */ /* 0x000fea0003800200 */
.L_x_2793:
[----:B------:R-:W-:Y:S01]  /*7160*/  IMAD.SHL.U32 R0, R0, 0x100000, RZ ;  /* 0x0010000000007824 */ /* 0x000fe200078e00ff */
[----:B------:R-:W-:-:S04]  /*7170*/  LEA R3, R3, 0x3b800000, 0x17 ;  /* 0x3b80000003037811 */ /* 0x000fc800078eb8ff */
[----:B------:R-:W-:-:S07]  /*7180*/  LOP3.LUT R18, R3, R0, R7, 0xfe, !PT ;  /* 0x0000000003127212 */ /* 0x000fce00078efe07 */
.L_x_2792:
[----:B------:R-:W-:Y:S05]  /*7190*/  BSYNC.RECONVERGENT B0 ;  /* 0x0000000000007941 */ /* 0x000fea0003800200 */
.L_x_2791:
[----:B------:R-:W0:Y:S01]  /*71a0*/  F2I.S64.TRUNC R18, R18 ;  /* 0x0000001200127311 */ /* 0x000e22000020d900 */
[----:B------:R-:W-:Y:S05]  /*71b0*/  BRA `(.L_x_2738) ;  /* 0x0000000400087947 */ /* 0x000fea0003800000 */
.L_x_2789:
        /* <DEDUP_REMOVED lines=21> */
.L_x_2798:
[----:B------:R-:W-:Y:S05]  /*7310*/  BSYNC.RECONVERGENT B1 ;  /* 0x0000000000017941 */ /* 0x000fea0003800200 */
.L_x_2797:
[----:B------:R-:W-:Y:S01]  /*7320*/  IMAD.SHL.U32 R0, R0, 0x200000, RZ ;  /* 0x0020000000007824 */ /* 0x000fe200078e00ff */
[----:B------:R-:W-:-:S04]  /*7330*/  LEA R3, R3, 0x37800000, 0x17 ;  /* 0x3780000003037811 */ /* 0x000fc800078eb8ff */
[----:B------:R-:W-:-:S07]  /*7340*/  LOP3.LUT R18, R3, R0, R7, 0xfe, !PT ;  /* 0x0000000003127212 */ /* 0x000fce00078efe07 */
.L_x_2796:
[----:B------:R-:W-:Y:S05]  /*7350*/  BSYNC.RECONVERGENT B0 ;  /* 0x0000000000007941 */ /* 0x000fea0003800200 */
.L_x_2795:
[----:B------:R-:W0:Y:S01]  /*7360*/  F2I.S64.TRUNC R18, R18 ;  /* 0x0000001200127311 */ /* 0x000e22000020d900 */
[----:B------:R-:W-:Y:S05]  /*7370*/  BRA `(.L_x_2738) ;  /* 0x0000000000987947 */ /* 0x000fea0003800000 */
.L_x_2788:
        /* <DEDUP_REMOVED lines=14> */
.L_x_2802:
[----:B------:R-:W-:Y:S05]  /*7460*/  BSYNC.RECONVERGENT B0 ;  /* 0x0000000000007941 */ /* 0x000fea0003800200 */
.L_x_2801:
[----:B------:R-:W0:Y:S01]  /*7470*/  F2I.S64.TRUNC R18, R18 ;  /* 0x0000001200127311 */ /* 0x000e22000020d900 */
[----:B------:R-:W-:Y:S05]  /*7480*/  BRA `(.L_x_2738) ;  /* 0x0000000000547947 */ /* 0x000fea0003800000 */
.L_x_2776:
        /* <DEDUP_REMOVED lines=16> */
.L_x_2803:
[----:B------:R-:W-:Y:S05]  /*7590*/  BRA `(.L_x_2738) ;  /* 0x0000000000107947 */ /* 0x000fea0003800000 */
.L_x_2800:
[----:B------:R0:W5:Y:S01]  /*75a0*/  LDG.E.64 R18, desc[UR36][R4.64] ;  /* 0x0000002404127981 */ /* 0x000162000c1e1b00 */
[----:B------:R-:W-:Y:S05]  /*75b0*/  BRA `(.L_x_2738) ;  /* 0x0000000000087947 */ /* 0x000fea0003800000 */
.L_x_2799:
[----:B------:R0:W5:Y:S01]  /*75c0*/  LDG.E R18, desc[UR36][R4.64] ;  /* 0x0000002404127981 */ /* 0x000162000c1e1900 */
[----:B------:R-:W-:-:S07]  /*75d0*/  IMAD.MOV.U32 R19, RZ, RZ, RZ ;  /* 0x000000ffff137224 */ /* 0x000fce00078e00ff */
.L_x_2738:
[----:B------:R-:W-:Y:S05]  /*75e0*/  BSYNC.RECONVERGENT B6 ;  /* 0x0000000000067941 */ /* 0x000fea0003800200 */
.L_x_2737:
[----:B0--3-5:R-:W-:Y:S01]  /*75f0*/  ISETP.LT.U32.AND P0, PT, R26, 0x3f, PT ;  /* 0x0000003f1a00780c */ /* 0x029fe20003f01070 */
[----:B------:R-:W0:Y:S01]  /*7600*/  LDC.U8 R32, c[0x0][0x3b0] ;  /* 0x0000ec00ff207b82 */ /* 0x000e220000000000 */
[----:B------:R-:W-:Y:S01]  /*7610*/  ISETP.LT.U32.AND P2, PT, R22, 0x3f, PT ;  /* 0x0000003f1600780c */ /* 0x000fe20003f41070 */
[----:B------:R-:W-:Y:S01]  /*7620*/  BSSY.RECONVERGENT B7, `(.L_x_2804) ;  /* 0x00002e2000077945 */ /* 0x000fe20003800200 */
[----:B------:R-:W-:-:S03]  /*7630*/  ISETP.LT.U32.AND.EX P0, PT, R27, RZ, PT, P0 ;  /* 0x000000ff1b00720c */ /* 0x000fc60003f01100 */
[----:B------:R-:W-:Y:S01]  /*7640*/  BSSY.RELIABLE B6, `(.L_x_2805) ;  /* 0x00001fb000067945 */ /* 0x000fe20003800100 */
[----:B-1----:R-:W-:Y:S02]  /*7650*/  ISETP.LT.U32.AND P1, PT, R18, 0x3f, PT ;  /* 0x0000003f1200780c */ /* 0x002fe40003f21070 */
[----:B------:R-:W-:Y:S02]  /*7660*/  SEL R27, R26, 0x3f, P0 ;  /* 0x0000003f1a1b7807 */ /* 0x000fe40000000000 */
[----:B------:R-:W-:Y:S02]  /*7670*/  ISETP.GE.AND P0, PT, R2, R33, PT ;  /* 0x000000210200720c */ /* 0x000fe40003f06270 */
[----:B------:R-:W-:Y:S02]  /*7680*/  ISETP.LT.U32.AND P3, PT, R30, 0x3f, PT ;  /* 0x0000003f1e00780c */ /* 0x000fe40003f61070 */
[----:B------:R-:W-:Y:S02]  /*7690*/  ISETP.LT.U32.AND.EX P2, PT, R23, RZ, PT, P2 ;  /* 0x000000ff1700720c */ /* 0x000fe40003f41120 */
[----:B------:R-:W-:-:S02]  /*76a0*/  ISETP.LT.U32.AND.EX P1, PT, R19, RZ, PT, P1 ;  /* 0x000000ff1300720c */ /* 0x000fc40003f21110 */
[----:B------:R-:W-:Y:S02]  /*76b0*/  ISETP.LT.U32.AND.EX P3, PT, R31, RZ, PT, P3 ;  /* 0x000000ff1f00720c */ /* 0x000fe40003f61130 */
[----:B------:R-:W-:Y:S02]  /*76c0*/  SEL R23, R22, 0x3f, P2 ;  /* 0x0000003f16177807 */ /* 0x000fe40001000000 */
[----:B------:R-:W-:Y:S02]  /*76d0*/  SEL R19, R18, 0x3f, P1 ;  /* 0x0000003f12137807 */ /* 0x000fe40000800000 */
[----:B------:R-:W-:Y:S02]  /*76e0*/  SEL R31, R30, 0x3f, P3 ;  /* 0x0000003f1e1f7807 */ /* 0x000fe40001800000 */
[----:B--2---:R-:W-:Y:S02]  /*76f0*/  SHF.R.S64 R24, R24, R23, R25 ;  /* 0x0000001718187219 */ /* 0x004fe40000001019 */
[----:B------:R-:W-:-:S02]  /*7700*/  SHF.R.S64 R16, R16, R19, R17 ;  /* 0x0000001310107219 */ /* 0x000fc40000001011 */
[----:B------:R-:W-:Y:S02]  /*7710*/  SHF.R.S32.HI R25, RZ, R23, R25 ;  /* 0x00000017ff197219 */ /* 0x000fe40000011419 */
[----:B------:R-:W-:Y:S02]  /*7720*/  SHF.R.S32.HI R17, RZ, R19, R17 ;  /* 0x00000013ff117219 */ /* 0x000fe40000011411 */
[-CC-:B----4-:R-:W-:Y:S02]  /*7730*/  SHF.R.S64 R3, R36, R31.reuse, R37.reuse ;  /* 0x0000001f24037219 */ /* 0x190fe40000001025 */
[----:B------:R-:W-:Y:S02]  /*7740*/  SHF.R.S32.HI R5, RZ, R31, R37 ;  /* 0x0000001fff057219 */ /* 0x000fe40000011425 */
[-CC-:B------:R-:W-:Y:S02]  /*7750*/  SHF.R.S64 R23, R28, R27.reuse, R29.reuse ;  /* 0x0000001b1c177219 */ /* 0x180fe4000000101d */
[----:B------:R-:W-:Y:S01]  /*7760*/  SHF.R.S32.HI R19, RZ, R27, R29 ;  /* 0x0000001bff137219 */ /* 0x000fe2000001141d */
[----:B------:R-:W-:Y:S06]  /*7770*/  @P0 BRA `(.L_x_2806) ;  /* 0x0000001c00900947 */ /* 0x000fec0003800000 */
[----:B------:R-:W1:Y:S01]  /*7780*/  LDCU UR4, c[0x0][0x3b4] ;  /* 0x00007680ff0477ac */ /* 0x000e620008000800 */
[----:B------:R-:W2:Y:S01]  /*7790*/  LDC.64 R8, c[0x0][0x388] ;  /* 0x0000e200ff087b82 */ /* 0x000ea20000000a00 */
[----:B------:R-:W-:Y:S01]  /*77a0*/  IMAD R0, R35, 0x200, R2 ;  /* 0x0000020023007824 */ /* 0x000fe200078e0202 */
[----:B0-----:R-:W-:Y:S01]  /*77b0*/  PRMT R4, R32, 0x9910, RZ ;  /* 0x0000991020047816 */ /* 0x001fe200000000ff */
[----:B------:R-:W-:Y:S02]  /*77c0*/  VIADD R22, R2, 0x80 ;  /* 0x0000008002167836 */ /* 0x000fe40000000000 */
[----:B------:R-:W-:Y:S02]  /*77d0*/  IMAD.MOV.U32 R18, RZ, RZ, R23 ;  /* 0x000000ffff127224 */ /* 0x000fe400078e0017 */
[----:B-1----:R-:W-:Y:S02]  /*77e0*/  IMAD R7, R0, UR4, RZ ;  /* 0x0000000400077c24 */ /* 0x002fe4000f8e02ff */
[----:B------:R-:W-:-:S02]  /*77f0*/  IMAD.MOV.U32 R0, RZ, RZ, R4 ;  /* 0x000000ffff007224 */ /* 0x000fc400078e0004 */
[----:B------:R-:W-:-:S03]  /*7800*/  IMAD.MOV.U32 R4, RZ, RZ, R3 ;  /* 0x000000ffff047224 */ /* 0x000fc600078e0003 */
        /* <DEDUP_REMOVED lines=15> */
.L_x_2810:
[----:B------:R0:W-:Y:S01]  /*7900*/  STG.E.U8 desc[UR36][R8.64], R3 ;  /* 0x0000000308007986 */ /* 0x0001e2000c101124 */
[----:B------:R-:W-:Y:S01]  /*7910*/  IMAD.MOV.U32 R2, RZ, RZ, R22 ;  /* 0x000000ffff027224 */ /* 0x000fe200078e0016 */
[----:B------:R-:W-:Y:S06]  /*7920*/  BRA `(.L_x_2812) ;  /* 0x0000000c00887947 */ /* 0x000fec0003800000 */
.L_x_2809:
[----:B------:R-:W-:-:S13]  /*7930*/  ISETP.NE.AND P0, PT, R0, 0x2, PT ;  /* 0x000000020000780c */ /* 0x000fda0003f05270 */
[----:B------:R-:W-:Y:S05]  /*7940*/  @!P0 BRA `(.L_x_2813) ;  /* 0x0000000000288947 */ /* 0x000fea0003800000 */
[----:B------:R-:W-:-:S13]  /*7950*/  ISETP.NE.AND P0, PT, R0, 0x3, PT ;  /* 0x000000030000780c */ /* 0x000fda0003f05270 */
[----:B------:R-:W-:Y:S05]  /*7960*/  @!P0 BRA `(.L_x_2814) ;  /* 0x0000000000148947 */ /* 0x000fea0003800000 */
[----:B------:R-:W-:-:S13]  /*7970*/  ISETP.NE.AND P0, PT, R0, 0x4, PT ;  /* 0x000000040000780c */ /* 0x000fda0003f05270 */
[----:B------:R-:W-:Y:S05]  /*7980*/  @P0 BRA `(.L_x_2811) ;  /* 0x0000000800d00947 */ /* 0x000fea0003800000 */
[----:B------:R0:W-:Y:S01]  /*7990*/  STG.E.64 desc[UR36][R8.64], R4 ;  /* 0x0000000408007986 */ /* 0x0001e2000c101b24 */
[----:B------:R-:W-:Y:S01]  /*79a0*/  IMAD.MOV.U32 R2, RZ, RZ, R22 ;  /* 0x000000ffff027224 */ /* 0x000fe200078e0016 */
[----:B------:R-:W-:Y:S06]  /*79b0*/  BRA `(.L_x_2812) ;  /* 0x0000000c00647947 */ /* 0x000fec0003800000 */
.L_x_2814:
[----:B------:R0:W-:Y:S01]  /*79c0*/  STG.E desc[UR36][R8.64], R3 ;  /* 0x0000000308007986 */ /* 0x0001e2000c101924 */
[----:B------:R-:W-:Y:S01]  /*79d0*/  IMAD.MOV.U32 R2, RZ, RZ, R22 ;  /* 0x000000ffff027224 */ /* 0x000fe200078e0016 */
[----:B------:R-:W-:Y:S06]  /*79e0*/  BRA `(.L_x_2812) ;  /* 0x0000000c00587947 */ /* 0x000fec0003800000 */
.L_x_2813:
[----:B------:R0:W-:Y:S01]  /*79f0*/  STG.E.U16 desc[UR36][R8.64], R3 ;  /* 0x0000000308007986 */ /* 0x0001e2000c101524 */
[----:B------:R-:W-:Y:S01]  /*7a00*/  IMAD.MOV.U32 R2, RZ, RZ, R22 ;  /* 0x000000ffff027224 */ /* 0x000fe200078e0016 */
[----:B------:R-:W-:Y:S06]  /*7a10*/  BRA `(.L_x_2812) ;  /* 0x0000000c004c7947 */ /* 0x000fec0003800000 */
.L_x_2808:
[----:B------:R-:W-:-:S13]  /*7a20*/  ISETP.GT.AND P0, PT, R0, 0x6, PT ;  /* 0x000000060000780c */ /* 0x000fda0003f04270 */
[----:B------:R-:W-:Y:S05]  /*7a30*/  @P0 BRA `(.L_x_2815) ;  /* 0x0000000000340947 */ /* 0x000fea0003800000 */
[----:B------:R-:W-:-:S13]  /*7a40*/  ISETP.NE.AND P0, PT, R0, 0x5, PT ;  /* 0x000000050000780c */ /* 0x000fda0003f05270 */
[----:B------:R-:W-:Y:S05]  /*7a50*/  @!P0 BRA `(.L_x_2816) ;  /* 0x0000000000188947 */ /* 0x000fea0003800000 */
[----:B------:R-:W-:-:S13]  /*7a60*/  ISETP.NE.AND P0, PT, R0, 0x6, PT ;  /* 0x000000060000780c */ /* 0x000fda0003f05270 */
[----:B------:R-:W-:Y:S05]  /*7a70*/  @P0 BRA `(.L_x_2811) ;  /* 0x0000000800940947 */ /* 0x000fea0003800000 */
[----:B------:R-:W0:Y:S01]  /*7a80*/  I2F.S64 R5, R4 ;  /* 0x0000000400057312 */ /* 0x000e220000301400 */
[----:B------:R-:W-:Y:S01]  /*7a90*/  IMAD.MOV.U32 R2, RZ, RZ, R22 ;  /* 0x000000ffff027224 */ /* 0x000fe200078e0016 */
[----:B0-----:R1:W-:Y:S01]  /*7aa0*/  STG.E desc[UR36][R8.64], R5 ;  /* 0x0000000508007986 */ /* 0x0013e2000c101924 */
[----:B------:R-:W-:Y:S05]  /*7ab0*/  BRA `(.L_x_2812) ;  /* 0x0000000c00247947 */ /* 0x000fea0003800000 */
.L_x_2816:
[----:B------:R-:W0:Y:S01]  /*7ac0*/  I2F.S64 R0, R4 ;  /* 0x0000000400007312 */ /* 0x000e220000301400 */
[----:B------:R-:W-:Y:S01]  /*7ad0*/  IMAD.MOV.U32 R2, RZ, RZ, R22 ;  /* 0x000000ffff027224 */ /* 0x000fe200078e0016 */
[----:B0-----:R-:W-:-:S05]  /*7ae0*/  F2FP.F16.F32.PACK_AB R0, RZ, R0 ;  /* 0x00000000ff00723e */ /* 0x001fca00000000ff */
[----:B------:R0:W-:Y:S01]  /*7af0*/  STG.E.U16 desc[UR36][R8.64], R0 ;  /* 0x0000000008007986 */ /* 0x0001e2000c101524 */
[----:B------:R-:W-:Y:S05]  /*7b00*/  BRA `(.L_x_2812) ;  /* 0x0000000c00107947 */ /* 0x000fea0003800000 */
.L_x_2815:
[----:B------:R-:W-:-:S13]  /*7b10*/  ISETP.NE.AND P0, PT, R0, 0x7, PT ;  /* 0x000000070000780c */ /* 0x000fda0003f05270 */
[----:B------:R-:W-:Y:S05]  /*7b20*/  @!P0 BRA `(.L_x_2817) ;  /* 0x00000000003c8947 */ /* 0x000fea0003800000 */
[----:B------:R-:W-:-:S13]  /*7b30*/  ISETP.NE.AND P0, PT, R0, 0x8, PT ;  /* 0x000000080000780c */ /* 0x000fda0003f05270 */
[----:B------:R-:W-:Y:S05]  /*7b40*/  @!P0 BRA `(.L_x_2818) ;  /* 0x00000000001c8947 */ /* 0x000fea0003800000 */
[----:B------:R-:W-:-:S13]  /*7b50*/  ISETP.NE.AND P0, PT, R0, 0x9, PT ;  /* 0x000000090000780c */ /* 0x000fda0003f05270 */
[----:B------:R-:W-:Y:S05]  /*7b60*/  @P0 BRA `(.L_x_2811) ;  /* 0x0000000800580947 */ /* 0x000fea0003800000 */
[----:B------:R-:W0:Y:S01]  /*7b70*/  I2F.S64 R6, R4 ;  /* 0x0000000400067312 */ /* 0x000e220000301400 */
[----:B------:R-:W-:Y:S02]  /*7b80*/  IMAD.MOV.U32 R7, RZ, RZ, RZ ;  /* 0x000000ffff077224 */ /* 0x000fe400078e00ff */
[----:B------:R-:W-:-:S03]  /*7b90*/  IMAD.MOV.U32 R2, RZ, RZ, R22 ;  /* 0x000000ffff027224 */ /* 0x000fc600078e0016 */
[----:B0-----:R2:W-:Y:S01]  /*7ba0*/  STG.E.64 desc[UR36][R8.64], R6 ;  /* 0x0000000608007986 */ /* 0x0015e2000c101b24 */
[----:B------:R-:W-:Y:S05]  /*7bb0*/  BRA `(.L_x_2812) ;  /* 0x0000000800e47947 */ /* 0x000fea0003800000 */
.L_x_2818:
[----:B------:R-:W0:Y:S01]  /*7bc0*/  I2F.S64 R4, R4 ;  /* 0x0000000400047312 */ /* 0x000e220000301400 */
[----:B------:R-:W-:Y:S01]  /*7bd0*/  IMAD.MOV.U32 R2, RZ, RZ, R22 ;  /* 0x000000ffff027224 */ /* 0x000fe200078e0016 */
[----:B0-----:R-:W-:-:S04]  /*7be0*/  F2FP.F16.F32.PACK_AB R3, RZ, R4 ;  /* 0x00000004ff03723e */ /* 0x001fc800000000ff */
[----:B------:R-:W-:-:S05]  /*7bf0*/  PRMT R3, R3, 0x5410, RZ ;  /* 0x0000541003037816 */ /* 0x000fca00000000ff */
[----:B------:R3:W-:Y:S01]  /*7c00*/  STG.E desc[UR36][R8.64], R3 ;  /* 0x0000000308007986 */ /* 0x0007e2000c101924 */
[----:B------:R-:W-:Y:S05]  /*7c10*/  BRA `(.L_x_2812) ;  /* 0x0000000800cc7947 */ /* 0x000fea0003800000 */
.L_x_2817:
[----:B------:R-:W0:Y:S01]  /*7c20*/  I2F.F64.S64 R4, R4 ;  /* 0x0000000400047312 */ /* 0x000e220000301c00 */
[----:B------:R-:W-:Y:S01]  /*7c30*/  IMAD.MOV.U32 R2, RZ, RZ, R22 ;  /* 0x000000ffff027224 */ /* 0x000fe200078e0016 */
[----:B0-----:R4:W-:Y:S01]  /*7c40*/  STG.E.64 desc[UR36][R8.64], R4 ;  /* 0x0000000408007986 */ /* 0x0019e2000c101b24 */
[----:B------:R-:W-:Y:S05]  /*7c50*/  BRA `(.L_x_2812) ;  /* 0x0000000800bc7947 */ /* 0x000fea0003800000 */
.L_x_2807:
        /* <DEDUP_REMOVED lines=8> */
[----:B------:R-:W-:Y:S01]  /*7ce0*/  ISETP.NE.U32.AND P0, PT, R3, RZ, PT ;  /* 0x000000ff0300720c */ /* 0x000fe20003f05070 */
[----:B------:R-:W-:-:S03]  /*7cf0*/  IMAD.MOV.U32 R2, RZ, RZ, R22 ;  /* 0x000000ffff027224 */ /* 0x000fc600078e0016 */
[----:B------:R-:W-:-:S04]  /*7d00*/  ISETP.NE.AND.EX P0, PT, R5, RZ, PT, P0 ;  /* 0x000000ff0500720c */ /* 0x000fc80003f05300 */
[----:B------:R-:W-:-:S05]  /*7d10*/  SEL R3, RZ, 0x1, !P0 ;  /* 0x00000001ff037807 */ /* 0x000fca0004000000 */
[----:B------:R0:W-:Y:S01]  /*7d20*/  STG.E.U8 desc[UR36][R8.64], R3 ;  /* 0x0000000308007986 */ /* 0x0001e2000c101124 */
[----:B------:R-:W-:Y:S05]  /*7d30*/  BRA `(.L_x_2812) ;  /* 0x0000000800847947 */ /* 0x000fea0003800000 */
.L_x_2821:
[----:B------:R-:W0:Y:S01]  /*7d40*/  I2F.F64.S64 R4, R4 ;  /* 0x0000000400047312 */ /* 0x000e220000301c00 */
[----:B------:R-:W-:Y:S01]  /*7d50*/  CS2R R6, SRZ ;  /* 0x0000000000067805 */ /* 0x000fe2000001ff00 */
[----:B------:R-:W-:-:S04]  /*7d60*/  IMAD.MOV.U32 R2, RZ, RZ, R22 ;  /* 0x000000ffff027224 */ /* 0x000fc800078e0016 */
[----:B0-----:R0:W-:Y:S01]  /*7d70*/  STG.E.128 desc[UR36][R8.64], R4 ;  /* 0x0000000408007986 */ /* 0x0011e2000c101d24 */
[----:B------:R-:W-:Y:S05]  /*7d80*/  BRA `(.L_x_2812) ;  /* 0x0000000800707947 */ /* 0x000fea0003800000 */
.L_x_2820:
[----:B------:R-:W-:-:S13]  /*7d90*/  ISETP.NE.AND P0, PT, R0, 0xf, PT ;  /* 0x0000000f0000780c */ /* 0x000fda0003f05270 */
[----:B------:R-:W-:Y:S05]  /*7da0*/  @!P0 BRA `(.L_x_2822) ;  /* 0x0000000000a88947 */ /* 0x000fea0003800000 */
[----:B------:R-:W-:-:S13]  /*7db0*/  ISETP.NE.AND P0, PT, R0, 0x17, PT ;  /* 0x000000170000780c */ /* 0x000fda0003f05270 */
[----:B------:R-:W-:Y:S05]  /*7dc0*/  @!P0 BRA `(.L_x_2823) ;  /* 0x0000000000508947 */ /* 0x000fea0003800000 */
[----:B------:R-:W-:-:S13]  /*7dd0*/  ISETP.NE.AND P0, PT, R0, 0x18, PT ;  /* 0x000000180000780c */ /* 0x000fda0003f05270 */
[----:B------:R-:W-:Y:S05]  /*7de0*/  @P0 BRA `(.L_x_2811) ;  /* 0x0000000400b80947 */ /* 0x000fea0003800000 */
        /* <DEDUP_REMOVED lines=13> */
.L_x_2825:
[----:B------:R-:W-:Y:S05]  /*7ec0*/  BSYNC.RECONVERGENT B0 ;  /* 0x0000000000007941 */ /* 0x000fea0003800200 */
.L_x_2824:
[----:B------:R-:W-:Y:S01]  /*7ed0*/  LOP3.LUT R3, R0, 0x80, R3, 0xf8, !PT ;  /* 0x0000008000037812 */ /* 0x000fe200078ef803 */
[----:B------:R-:W-:-:S04]  /*7ee0*/  IMAD.MOV.U32 R2, RZ, RZ, R22 ;  /* 0x000000ffff027224 */ /* 0x000fc800078e0016 */
[----:B------:R0:W-:Y:S01]  /*7ef0*/  STG.E.U8 desc[UR36][R8.64], R3 ;  /* 0x0000000308007986 */ /* 0x0001e2000c101124 */
[----:B------:R-:W-:Y:S05]  /*7f00*/  BRA `(.L_x_2812) ;  /* 0x0000000800107947 */ /* 0x000fea0003800000 */
.L_x_2823:
[----:B------:R-:W0:Y:S01]  /*7f10*/  I2F.S64 R5, R4 ;  /* 0x0000000400057312 */ /* 0x000e220000301400 */
        /* <DEDUP_REMOVED lines=14> */
.L_x_2827:
[----:B------:R-:W-:Y:S05]  /*8000*/  BSYNC.RECONVERGENT B0 ;  /* 0x0000000000007941 */ /* 0x000fea0003800200 */
.L_x_2826:
[----:B------:R-:W-:Y:S01]  /*8010*/  LOP3.LUT R3, R0, 0x80, R3, 0xf8, !PT ;  /* 0x0000008000037812 */ /* 0x000fe200078ef803 */
[----:B------:R-:W-:-:S04]  /*8020*/  IMAD.MOV.U32 R2, RZ, RZ, R22 ;  /* 0x000000ffff027224 */ /* 0x000fc800078e0016 */
[----:B------:R0:W-:Y:S01]  /*8030*/  STG.E.U8 desc[UR36][R8.64], R3 ;  /* 0x0000000308007986 */ /* 0x0001e2000c101124 */
[----:B------:R-:W-:Y:S05]  /*8040*/  BRA `(.L_x_2812) ;  /* 0x0000000400c07947 */ /* 0x000fea0003800000 */
.L_x_2822:
[----:B------:R-:W0:Y:S01]  /*8050*/  I2F.S64 R0, R4 ;  /* 0x0000000400007312 */ /* 0x000e220000301400 */
[----:B------:R-:W-:Y:S01]  /*8060*/  IMAD.MOV.U32 R2, RZ, RZ, R22 ;  /* 0x000000ffff027224 */ /* 0x000fe200078e0016 */
[----:B0-----:R-:W-:-:S05]  /*8070*/  F2FP.BF16.F32.PACK_AB R0, RZ, R0 ;  /* 0x00000000ff00723e */ /* 0x001fca00000010ff */
[----:B------:R0:W-:Y:S01]  /*8080*/  STG.E.U16 desc[UR36][R8.64], R0 ;  /* 0x0000000008007986 */ /* 0x0001e2000c101524 */
[----:B------:R-:W-:Y:S05]  /*8090*/  BRA `(.L_x_2812) ;  /* 0x0000000400ac7947 */ /* 0x000fea0003800000 */
.L_x_2819:
        /* <DEDUP_REMOVED lines=11> */
.L_x_2830:
        /* <DEDUP_REMOVED lines=13> */
.L_x_2833:
[----:B------:R-:W-:-:S04]  /*8220*/  SHF.R.U32.HI R0, RZ, 0x14, R3 ;  /* 0x00000014ff007819 */ /* 0x000fc80000011603 */
[----:B------:R-:W-:-:S04]  /*8230*/  LOP3.LUT R0, R0, 0x1, RZ, 0xc0, !PT ;  /* 0x0000000100007812 */ /* 0x000fc800078ec0ff */
[----:B------:R-:W-:-:S04]  /*8240*/  IADD3 R0, PT, PT, R3, 0x487ffff, R0 ;  /* 0x0487ffff03007810 */ /* 0x000fc80007ffe000 */
[----:B------:R-:W-:-:S04]  /*8250*/  SHF.R.U32.HI R0, RZ, 0x14, R0 ;  /* 0x00000014ff007819 */ /* 0x000fc80000011600 */
[----:B------:R-:W-:-:S07]  /*8260*/  LOP3.LUT R2, R0, 0xff, RZ, 0xc0, !PT ;  /* 0x000000ff00027812 */ /* 0x000fce00078ec0ff */
.L_x_2834:
[----:B------:R-:W-:-:S04]  /*8270*/  SHF.R.U32.HI R3, RZ, 0x18, R3 ;  /* 0x00000018ff037819 */ /* 0x000fc80000011603 */
[----:B------:R-:W-:-:S04]  /*8280*/  LOP3.LUT R2, R2, 0x80, R3, 0xf8, !PT ;  /* 0x0000008002027812 */ /* 0x000fc800078ef803 */
[----:B------:R-:W-:-:S07]  /*8290*/  PRMT R0, R2, 0x7610, R0 ;  /* 0x0000761002007816 */ /* 0x000fce0000000000 */
.L_x_2832:
[----:B------:R-:W-:Y:S05]  /*82a0*/  BSYNC.RECONVERGENT B0 ;  /* 0x0000000000007941 */ /* 0x000fea0003800200 */
.L_x_2831:
[----:B------:R0:W-:Y:S01]  /*82b0*/  STG.E.U8 desc[UR36][R8.64], R0 ;  /* 0x0000000008007986 */ /* 0x0001e2000c101124 */
[----:B------:R-:W-:Y:S01]  /*82c0*/  IMAD.MOV.U32 R2, RZ, RZ, R22 ;  /* 0x000000ffff027224 */ /* 0x000fe200078e0016 */
[----:B------:R-:W-:Y:S06]  /*82d0*/  BRA `(.L_x_2812) ;  /* 0x00000004001c7947 */ /* 0x000fec0003800000 */
.L_x_2829:
        /* <DEDUP_REMOVED lines=13> */
.L_x_2837:
[----:B------:R-:W-:-:S04]  /*83b0*/  SHF.R.U32.HI R0, RZ, 0x15, R3 ;  /* 0x00000015ff007819 */ /* 0x000fc80000011603 */
[----:B------:R-:W-:-:S04]  /*83c0*/  LOP3.LUT R0, R0, 0x1, RZ, 0xc0, !PT ;  /* 0x0000000100007812 */ /* 0x000fc800078ec0ff */
[----:B------:R-:W-:-:S04]  /*83d0*/  IADD3 R0, PT, PT, R3, 0x88fffff, R0 ;  /* 0x088fffff03007810 */ /* 0x000fc80007ffe000 */
[----:B------:R-:W-:-:S04]  /*83e0*/  SHF.R.U32.HI R0, RZ, 0x15, R0 ;  /* 0x00000015ff007819 */ /* 0x000fc80000011600 */
[----:B------:R-:W-:-:S07]  /*83f0*/  LOP3.LUT R2, R0, 0xff, RZ, 0xc0, !PT ;  /* 0x000000ff00027812 */ /* 0x000fce00078ec0ff */
.L_x_2838:
[----:B------:R-:W-:-:S04]  /*8400*/  SHF.R.U32.HI R3, RZ, 0x18, R3 ;  /* 0x00000018ff037819 */ /* 0x000fc80000011603 */
[----:B------:R-:W-:-:S04]  /*8410*/  LOP3.LUT R2, R2, 0x80, R3, 0xf8, !PT ;  /* 0x0000008002027812 */ /* 0x000fc800078ef803 */
[----:B------:R-:W-:-:S07]  /*8420*/  PRMT R0, R2, 0x7610, R0 ;  /* 0x0000761002007816 */ /* 0x000fce0000000000 */
.L_x_2836:
[----:B------:R-:W-:Y:S05]  /*8430*/  BSYNC.RECONVERGENT B0 ;  /* 0x0000000000007941 */ /* 0x000fea0003800200 */
.L_x_2835:
[----:B------:R0:W-:Y:S01]  /*8440*/  STG.E.U8 desc[UR36][R8.64], R0 ;  /* 0x0000000008007986 */ /* 0x0001e2000c101124 */
[----:B------:R-:W-:Y:S01]  /*8450*/  IMAD.MOV.U32 R2, RZ, RZ, R22 ;  /* 0x000000ffff027224 */ /* 0x000fe200078e0016 */
[----:B------:R-:W-:Y:S06]  /*8460*/  BRA `(.L_x_2812) ;  /* 0x0000000000b87947 */ /* 0x000fec0003800000 */
.L_x_2828:
[----:B------:R-:W-:-:S13]  /*8470*/  ISETP.NE.AND P0, PT, R0, 0x1c, PT ;  /* 0x0000001c0000780c */ /* 0x000fda0003f05270 */
[----:B------:R-:W-:Y:S05]  /*8480*/  @!P0 BRA `(.L_x_2839) ;  /* 0x0000000000a88947 */ /* 0x000fea0003800000 */
[----:B------:R-:W-:-:S13]  /*8490*/  ISETP.NE.AND P0, PT, R0, 0x1d, PT ;  /* 0x0000001d0000780c */ /* 0x000fda0003f05270 */
[----:B------:R-:W-:Y:S05]  /*84a0*/  @!P0 BRA `(.L_x_2840) ;  /* 0x0000000000948947 */ /* 0x000fea0003800000 */
[----:B------:R-:W-:-:S13]  /*84b0*/  ISETP.NE.AND P0, PT, R0, 0x2c, PT ;  /* 0x0000002c0000780c */ /* 0x000fda0003f05270 */
[----:B------:R-:W-:Y:S05]  /*84c0*/  @!P0 BRA `(.L_x_2841) ;  /* 0x0000000000488947 */ /* 0x000fea0003800000 */
.L_x_2811:
        /* <DEDUP_REMOVED lines=16> */
.L_x_2842:
[----:B------:R-:W-:Y:S01]  /*85d0*/  IMAD.MOV.U32 R2, RZ, RZ, R22 ;  /* 0x000000ffff027224 */ /* 0x000fe200078e0016 */
[----:B------:R-:W-:Y:S06]  /*85e0*/  BRA `(.L_x_2812) ;  /* 0x0000000000587947 */ /* 0x000fec0003800000 */
.L_x_2841:
[----:B------:R-:W0:Y:S02]  /*85f0*/  I2F.S64 R4, R4 ;  /* 0x0000000400047312 */ /* 0x000e240000301400 */
        /* <DEDUP_REMOVED lines=11> */
[----:B------:R-:W-:Y:S02]  /*86b0*/  @!P0 IMAD.MOV R0, RZ, RZ, R2 ;  /* 0x000000ffff008224 */ /* 0x000fe400078e0202 */
[----:B------:R-:W-:Y:S02]  /*86c0*/  IMAD.MOV.U32 R2, RZ, RZ, R22 ;  /* 0x000000ffff027224 */ /* 0x000fe400078e0016 */
[----:B------:R-:W-:-:S05]  /*86d0*/  @P2 IMAD.MOV.U32 R3, RZ, RZ, R0 ;  /* 0x000000ffff032224 */ /* 0x000fca00078e0000 */
[----:B------:R0:W-:Y:S01]  /*86e0*/  STG.E.U8 desc[UR36][R8.64], R3 ;  /* 0x0000000308007986 */ /* 0x0001e2000c101124 */
[----:B------:R-:W-:Y:S05]  /*86f0*/  BRA `(.L_x_2812) ;  /* 0x0000000000147947 */ /* 0x000fea0003800000 */
.L_x_2840:
[----:B------:R0:W-:Y:S01]  /*8700*/  STG.E.64 desc[UR36][R8.64], R4 ;  /* 0x0000000408007986 */ /* 0x0001e2000c101b24 */
[----:B------:R-:W-:Y:S01]  /*8710*/  IMAD.MOV.U32 R2, RZ, RZ, R22 ;  /* 0x000000ffff027224 */ /* 0x000fe200078e0016 */
[----:B------:R-:W-:Y:S06]  /*8720*/  BRA `(.L_x_2812) ;  /* 0x0000000000087947 */ /* 0x000fec0003800000 */
.L_x_2839:
[----:B------:R0:W-:Y:S01]  /*8730*/  STG.E desc[UR36][R8.64], R3 ;  /* 0x0000000308007986 */ /* 0x0001e2000c101924 */
[----:B------:R-:W-:-:S07]  /*8740*/  IMAD.MOV.U32 R2, RZ, RZ, R22 ;  /* 0x000000ffff027224 */ /* 0x000fce00078e0016 */
.L_x_2812:
        /* <DEDUP_REMOVED lines=23> */
.L_x_2847:
[----:B------:R4:W-:Y:S01]  /*88c0*/  STG.E.U8 desc[UR36][R8.64], R23 ;  /* 0x0000001708007986 */ /* 0x0009e2000c101124 */
[----:B------:R-:W-:Y:S05]  /*88d0*/  BRA `(.L_x_2849) ;  /* 0x0000000c00347947 */ /* 0x000fea0003800000 */
.L_x_2846:
[----:B------:R-:W-:-:S13]  /*88e0*/  ISETP.NE.AND P0, PT, R0, 0x2, PT ;  /* 0x000000020000780c */ /* 0x000fda0003f05270 */
[----:B------:R-:W-:Y:S05]  /*88f0*/  @!P0 BRA `(.L_x_2850) ;  /* 0x0000000000208947 */ /* 0x000fea0003800000 */
[----:B------:R-:W-:-:S13]  /*8900*/  ISETP.NE.AND P0, PT, R0, 0x3, PT ;  /* 0x000000030000780c */ /* 0x000fda0003f05270 */
[----:B------:R-:W-:Y:S05]  /*8910*/  @!P0 BRA `(.L_x_2851) ;  /* 0x0000000000108947 */ /* 0x000fea0003800000 */
[----:B------:R-:W-:-:S13]  /*8920*/  ISETP.NE.AND P0, PT, R0, 0x4, PT ;  /* 0x000000040000780c */ /* 0x000fda0003f05270 */
[----:B------:R-:W-:Y:S05]  /*8930*/  @P0 BRA `(.L_x_2848) ;  /* 0x0000000800380947 */ /* 0x000fea0003800000 */
[----:B------:R1:W-:Y:S01]  /*8940*/  STG.E.64 desc[UR36][R8.64], R18 ;  /* 0x0000001208007986 */ /* 0x0003e2000c101b24 */
[----:B------:R-:W-:Y:S05]  /*8950*/  BRA `(.L_x_2849) ;  /* 0x0000000c00147947 */ /* 0x000fea0003800000 */
.L_x_2851:
[----:B------:R2:W-:Y:S01]  /*8960*/  STG.E desc[UR36][R8.64], R23 ;  /* 0x0000001708007986 */ /* 0x0005e2000c101924 */
[----:B------:R-:W-:Y:S05]  /*8970*/  BRA `(.L_x_2849) ;  /* 0x0000000c000c7947 */ /* 0x000fea0003800000 */
.L_x_2850:
[----:B------:R0:W-:Y:S01]  /*8980*/  STG.E.U16 desc[UR36][R8.64], R23 ;  /* 0x0000001708007986 */ /* 0x0001e2000c101524 */
[----:B------:R-:W-:Y:S05]  /*8990*/  BRA `(.L_x_2849) ;  /* 0x0000000c00047947 */ /* 0x000fea0003800000 */
.L_x_2845:
[----:B------:R-:W-:-:S13]  /*89a0*/  ISETP.GT.AND P0, PT, R0, 0x6, PT ;  /* 0x000000060000780c */ /* 0x000fda0003f04270 */
[----:B------:R-:W-:Y:S05]  /*89b0*/  @P0 BRA `(.L_x_2852) ;  /* 0x00000000002c0947 */ /* 0x000fea0003800000 */
[----:B------:R-:W-:-:S13]  /*89c0*/  ISETP.NE.AND P0, PT, R0, 0x5, PT ;  /* 0x000000050000780c */ /* 0x000fda0003f05270 */
[----:B------:R-:W-:Y:S05]  /*89d0*/  @!P0 BRA `(.L_x_2853) ;  /* 0x0000000000148947 */ /* 0x000fea0003800000 */
[----:B------:R-:W-:-:S13]  /*89e0*/  ISETP.NE.AND P0, PT, R0, 0x6, PT ;  /* 0x000000060000780c */ /* 0x000fda0003f05270 */
[----:B------:R-:W-:Y:S05]  /*89f0*/  @P0 BRA `(.L_x_2848) ;  /* 0x0000000800080947 */ /* 0x000fea0003800000 */
[----:B------:R-:W0:Y:S02]  /*8a00*/  I2F.S64 R19, R18 ;  /* 0x0000001200137312 */ /* 0x000e240000301400 */
[----:B0-----:R0:W-:Y:S01]  /*8a10*/  STG.E desc[UR36][R8.64], R19 ;  /* 0x0000001308007986 */ /* 0x0011e2000c101924 */
[----:B------:R-:W-:Y:S05]  /*8a20*/  BRA `(.L_x_2849) ;  /* 0x0000000800e07947 */ /* 0x000fea0003800000 */
.L_x_2853:
[----:B------:R-:W0:Y:S02]  /*8a30*/  I2F.S64 R0, R18 ;  /* 0x0000001200007312 */ /* 0x000e240000301400 */
[----:B0-----:R-:W-:-:S05]  /*8a40*/  F2FP.F16.F32.PACK_AB R0, RZ, R0 ;  /* 0x00000000ff00723e */ /* 0x001fca00000000ff */
[----:B------:R0:W-:Y:S01]  /*8a50*/  STG.E.U16 desc[UR36][R8.64], R0 ;  /* 0x0000000008007986 */ /* 0x0001e2000c101524 */
[----:B------:R-:W-:Y:S05]  /*8a60*/  BRA `(.L_x_2849) ;  /* 0x0000000800d07947 */ /* 0x000fea0003800000 */
.L_x_2852:
[----:B------:R-:W-:-:S13]  /*8a70*/  ISETP.NE.AND P0, PT, R0, 0x7, PT ;  /* 0x000000070000780c */ /* 0x000fda0003f05270 */
[----:B------:R-:W-:Y:S05]  /*8a80*/  @!P0 BRA `(.L_x_2854) ;  /* 0x0000000000348947 */ /* 0x000fea0003800000 */
[----:B------:R-:W-:-:S13]  /*8a90*/  ISETP.NE.AND P0, PT, R0, 0x8, PT ;  /* 0x000000080000780c */ /* 0x000fda0003f05270 */
[----:B------:R-:W-:Y:S05]  /*8aa0*/  @!P0 BRA `(.L_x_2855) ;  /* 0x0000000000188947 */ /* 0x000fea0003800000 */
[----:B------:R-:W-:-:S13]  /*8ab0*/  ISETP.NE.AND P0, PT, R0, 0x9, PT ;  /* 0x000000090000780c */ /* 0x000fda0003f05270 */
[----:B------:R-:W-:Y:S05]  /*8ac0*/  @P0 BRA `(.L_x_2848) ;  /* 0x0000000400d40947 */ /* 0x000fea0003800000 */
[----:B------:R-:W0:Y:S01]  /*8ad0*/  I2F.S64 R4, R18 ;  /* 0x0000001200047312 */ /* 0x000e220000301400 */
[----:B------:R-:W-:-:S05]  /*8ae0*/  IMAD.MOV.U32 R5, RZ, RZ, RZ ;  /* 0x000000ffff057224 */ /* 0x000fca00078e00ff */
[----:B0-----:R0:W-:Y:S01]  /*8af0*/  STG.E.64 desc[UR36][R8.64], R4 ;  /* 0x0000000408007986 */ /* 0x0011e2000c101b24 */
[----:B------:R-:W-:Y:S05]  /*8b00*/  BRA `(.L_x_2849) ;  /* 0x0000000800a87947 */ /* 0x000fea0003800000 */
.L_x_2855:
[----:B------:R-:W0:Y:S02]  /*8b10*/  I2F.S64 R18, R18 ;  /* 0x0000001200127312 */ /* 0x000e240000301400 */
[----:B0-----:R-:W-:-:S04]  /*8b20*/  F2FP.F16.F32.PACK_AB R3, RZ, R18 ;  /* 0x00000012ff03723e */ /* 0x001fc800000000ff */
[----:B------:R-:W-:-:S05]  /*8b30*/  PRMT R3, R3, 0x5410, RZ ;  /* 0x0000541003037816 */ /* 0x000fca00000000ff */
[----:B------:R0:W-:Y:S01]  /*8b40*/  STG.E desc[UR36][R8.64], R3 ;  /* 0x0000000308007986 */ /* 0x0001e2000c101924 */
[----:B------:R-:W-:Y:S05]  /*8b50*/  BRA `(.L_x_2849) ;  /* 0x0000000800947947 */ /* 0x000fea0003800000 */
.L_x_2854:
[----:B------:R-:W0:Y:S02]  /*8b60*/  I2F.F64.S64 R18, R18 ;  /* 0x0000001200127312 */ /* 0x000e240000301c00 */
[----:B0-----:R0:W-:Y:S01]  /*8b70*/  STG.E.64 desc[UR36][R8.64], R18 ;  /* 0x0000001208007986 */ /* 0x0011e2000c101b24 */
[----:B------:R-:W-:Y:S05]  /*8b80*/  BRA `(.L_x_2849) ;  /* 0x0000000800887947 */ /* 0x000fea0003800000 */
.L_x_2844:
        /* <DEDUP_REMOVED lines=12> */
.L_x_2859:
        /* <DEDUP_REMOVED lines=17> */
.L_x_2862:
[----:B------:R-:W-:-:S04]  /*8d60*/  SHF.R.U32.HI R3, RZ, 0x18, R19 ;  /* 0x00000018ff037819 */ /* 0x000fc80000011613 */
[----:B------:R-:W-:-:S04]  /*8d70*/  LOP3.LUT R0, R0, 0x80, R3, 0xf8, !PT ;  /* 0x0000008000007812 */ /* 0x000fc800078ef803 */
[----:B------:R-:W-:-:S07]  /*8d80*/  PRMT R4, R0, 0x7610, R4 ;  /* 0x0000761000047816 */ /* 0x000fce0000000004 */
.L_x_2861:
[----:B------:R-:W-:Y:S05]  /*8d90*/  BSYNC.RECONVERGENT B0 ;  /* 0x0000000000007941 */ /* 0x000fea0003800200 */
.L_x_2860:
[----:B------:R0:W-:Y:S01]  /*8da0*/  STG.E.U8 desc[UR36][R8.64], R4 ;  /* 0x0000000408007986 */ /* 0x0001e2000c101124 */
[----:B------:R-:W-:Y:S05]  /*8db0*/  BRA `(.L_x_2849) ;  /* 0x0000000400fc7947 */ /* 0x000fea0003800000 */
.L_x_2858:
        /* <DEDUP_REMOVED lines=17> */
.L_x_2865:
[----:B------:R-:W-:-:S04]  /*8ed0*/  SHF.R.U32.HI R3, RZ, 0x18, R19 ;  /* 0x00000018ff037819 */ /* 0x000fc80000011613 */
[----:B------:R-:W-:-:S04]  /*8ee0*/  LOP3.LUT R0, R0, 0x80, R3, 0xf8, !PT ;  /* 0x0000008000007812 */ /* 0x000fc800078ef803 */
[----:B------:R-:W-:-:S07]  /*8ef0*/  PRMT R4, R0, 0x7610, R4 ;  /* 0x0000761000047816 */ /* 0x000fce0000000004 */
.L_x_2864:
[----:B------:R-:W-:Y:S05]  /*8f00*/  BSYNC.RECONVERGENT B0 ;  /* 0x0000000000007941 */ /* 0x000fea0003800200 */
.L_x_2863:
[----:B------:R0:W-:Y:S01]  /*8f10*/  STG.E.U8 desc[UR36][R8.64], R4 ;  /* 0x0000000408007986 */ /* 0x0001e2000c101124 */
[----:B------:R-:W-:Y:S05]  /*8f20*/  BRA `(.L_x_2849) ;  /* 0x0000000400a07947 */ /* 0x000fea0003800000 */
.L_x_2857:
[----:B------:R-:W-:-:S13]  /*8f30*/  ISETP.NE.AND P0, PT, R0, 0x1c, PT ;  /* 0x0000001c0000780c */ /* 0x000fda0003f05270 */
[----:B------:R-:W-:Y:S05]  /*8f40*/  @!P0 BRA `(.L_x_2866) ;  /* 0x0000000000588947 */ /* 0x000fea0003800000 */
[----:B------:R-:W-:-:S13]  /*8f50*/  ISETP.NE.AND P0, PT, R0, 0x1d, PT ;  /* 0x0000001d0000780c */ /* 0x000fda0003f05270 */
[----:B------:R-:W-:Y:S05]  /*8f60*/  @!P0 BRA `(.L_x_2867) ;  /* 0x0000000000488947 */ /* 0x000fea0003800000 */
[----:B------:R-:W-:-:S13]  /*8f70*/  ISETP.NE.AND P0, PT, R0, 0x2c, PT ;  /* 0x0000002c0000780c */ /* 0x000fda0003f05270 */
[----:B------:R-:W-:Y:S05]  /*8f80*/  @P0 BRA `(.L_x_2848) ;  /* 0x0000000000a40947 */ /* 0x000fea0003800000 */
        /* <DEDUP_REMOVED lines=16> */
.L_x_2867:
[----:B------:R0:W-:Y:S01]  /*9090*/  STG.E.64 desc[UR36][R8.64], R18 ;  /* 0x0000001208007986 */ /* 0x0001e2000c101b24 */
[----:B------:R-:W-:Y:S05]  /*90a0*/  BRA `(.L_x_2849) ;  /* 0x0000000400407947 */ /* 0x000fea0003800000 */
.L_x_2866:
[----:B------:R0:W-:Y:S01]  /*90b0*/  STG.E desc[UR36][R8.64], R23 ;  /* 0x0000001708007986 */ /* 0x0001e2000c101924 */
[----:B------:R-:W-:Y:S05]  /*90c0*/  BRA `(.L_x_2849) ;  /* 0x0000000400387947 */ /* 0x000fea0003800000 */
.L_x_2856:
[----:B------:R-:W-:-:S13]  /*90d0*/  ISETP.GT.AND P0, PT, R0, 0xe, PT ;  /* 0x0000000e0000780c */ /* 0x000fda0003f04270 */
[----:B------:R-:W-:Y:S05]  /*90e0*/  @P0 BRA `(.L_x_2868) ;  /* 0x0000000000340947 */ /* 0x000fea0003800000 */
[----:B------:R-:W-:-:S13]  /*90f0*/  ISETP.NE.AND P0, PT, R0, 0xa, PT ;  /* 0x0000000a0000780c */ /* 0x000fda0003f05270 */
[----:B------:R-:W-:Y:S05]  /*9100*/  @!P0 BRA `(.L_x_2869) ;  /* 0x00000000001c8947 */ /* 0x000fea0003800000 */
[----:B------:R-:W-:-:S13]  /*9110*/  ISETP.NE.AND P0, PT, R0, 0xb, PT ;  /* 0x0000000b0000780c */ /* 0x000fda0003f05270 */
[----:B------:R-:W-:Y:S05]  /*9120*/  @P0 BRA `(.L_x_2848) ;  /* 0x00000000003c0947 */ /* 0x000fea0003800000 */
[----:B------:R-:W-:-:S04]  /*9130*/  ISETP.NE.U32.AND P0, PT, R23, RZ, PT ;  /* 0x000000ff1700720c */ /* 0x000fc80003f05070 */
[----:B------:R-:W-:-:S04]  /*9140*/  ISETP.NE.AND.EX P0, PT, R19, RZ, PT, P0 ;  /* 0x000000ff1300720c */ /* 0x000fc80003f05300 */
[----:B------:R-:W-:-:S05]  /*9150*/  SEL R3, RZ, 0x1, !P0 ;  /* 0x00000001ff037807 */ /* 0x000fca0004000000 */
[----:B------:R0:W-:Y:S01]  /*9160*/  STG.E.U8 desc[UR36][R8.64], R3 ;  /* 0x0000000308007986 */ /* 0x0001e2000c101124 */
[----:B------:R-:W-:Y:S05]  /*9170*/  BRA `(.L_x_2849) ;  /* 0x00000004000c7947 */ /* 0x000fea0003800000 */
.L_x_2869:
[----:B------:R-:W0:Y:S01]  /*9180*/  I2F.F64.S64 R4, R18 ;  /* 0x0000001200047312 */ /* 0x000e220000301c00 */
[----:B------:R-:W-:-:S05]  /*9190*/  CS2R R6, SRZ ;  /* 0x0000000000067805 */ /* 0x000fca000001ff00 */
[----:B0-----:R0:W-:Y:S01]  /*91a0*/  STG.E.128 desc[UR36][R8.64], R4 ;  /* 0x0000000408007986 */ /* 0x0011e2000c101d24 */
[----:B------:R-:W-:Y:S05]  /*91b0*/  BRA `(.L_x_2849) ;  /* 0x0000000000fc7947 */ /* 0x000fea0003800000 */
.L_x_2868:
[----:B------:R-:W-:-:S13]  /*91c0*/  ISETP.NE.AND P0, PT, R0, 0xf, PT ;  /* 0x0000000f0000780c */ /* 0x000fda0003f05270 */
[----:B------:R-:W-:Y:S05]  /*91d0*/  @!P0 BRA `(.L_x_2870) ;  /* 0x0000000000e88947 */ /* 0x000fea0003800000 */
[----:B------:R-:W-:-:S13]  /*91e0*/  ISETP.NE.AND P0, PT, R0, 0x17, PT ;  /* 0x000000170000780c */ /* 0x000fda0003f05270 */
[----:B------:R-:W-:Y:S05]  /*91f0*/  @!P0 BRA `(.L_x_2871) ;  /* 0x0000000000908947 */ /* 0x000fea0003800000 */
[----:B------:R-:W-:-:S13]  /*9200*/  ISETP.NE.AND P0, PT, R0, 0x18, PT ;  /* 0x000000180000780c */ /* 0x000fda0003f05270 */
[----:B------:R-:W-:Y:S05]  /*9210*/  @!P0 BRA `(.L_x_2872) ;  /* 0x0000000000448947 */ /* 0x000fea0003800000 */
.L_x_2848:
        /* <DEDUP_REMOVED lines=16> */
.L_x_2873:
[----:B------:R-:W-:Y:S05]  /*9320*/  BRA `(.L_x_2849) ;  /* 0x0000000000a07947 */ /* 0x000fea0003800000 */
.L_x_2872:
        /* <DEDUP_REMOVED lines=13> */
.L_x_2875:
[----:B------:R-:W-:Y:S05]  /*9400*/  BSYNC.RECONVERGENT B0 ;  /* 0x0000000000007941 */ /* 0x000fea0003800200 */
.L_x_2874:
[----:B------:R-:W-:-:S05]  /*9410*/  LOP3.LUT R3, R0, 0x80, R3, 0xf8, !PT ;  /* 0x0000008000037812 */ /* 0x000fca00078ef803 */
[----:B------:R0:W-:Y:S01]  /*9420*/  STG.E.U8 desc[UR36][R8.64], R3 ;  /* 0x0000000308007986 */ /* 0x0001e2000c101124 */
[----:B------:R-:W-:Y:S05]  /*9430*/  BRA `(.L_x_2849) ;  /* 0x00000000005c7947 */ /* 0x000fea0003800000 */
.L_x_2871:
        /* <DEDUP_REMOVED lines=12> */
.L_x_2877:
[----:B------:R-:W-:Y:S01]  /*9500*/  IMAD.MOV.U32 R0, RZ, RZ, 0x7f ;  /* 0x0000007fff007424 */ /* 0x000fe200078e00ff */
[----:B------:R-:W-:-:S04]  /*9510*/  ISETP.GT.U32.AND P0, PT, R3, 0x7f800000, PT ;  /* 0x7f8000000300780c */ /* 0x000fc80003f04070 */
[----:B------:R-:W-:-:S09]  /*9520*/  SEL R0, R0, 0x7c, P0 ;  /* 0x0000007c00007807 */ /* 0x000fd20000000000 */
.L_x_2878:
[----:B------:R-:W-:Y:S05]  /*9530*/  BSYNC.RECONVERGENT B0 ;  /* 0x0000000000007941 */ /* 0x000fea0003800200 */
.L_x_2876:
[----:B------:R-:W-:-:S04]  /*9540*/  SHF.R.U32.HI R3, RZ, 0x18, R19 ;  /* 0x00000018ff037819 */ /* 0x000fc80000011613 */
[----:B------:R-:W-:-:S05]  /*9550*/  LOP3.LUT R3, R0, 0x80, R3, 0xf8, !PT ;  /* 0x0000008000037812 */ /* 0x000fca00078ef803 */
[----:B------:R0:W-:Y:S01]  /*9560*/  STG.E.U8 desc[UR36][R8.64], R3 ;  /* 0x0000000308007986 */ /* 0x0001e2000c101124 */
[----:B------:R-:W-:Y:S05]  /*9570*/  BRA `(.L_x_2849) ;  /* 0x00000000000c7947 */ /* 0x000fea0003800000 */
.L_x_2870:
[----:B------:R-:W0:Y:S02]  /*9580*/  I2F.S64 R0, R18 ;  /* 0x0000001200007312 */ /* 0x000e240000301400 */
[----:B0-----:R-:W-:-:S05]  /*9590*/  F2FP.BF16.F32.PACK_AB R0, RZ, R0 ;  /* 0x00000000ff00723e */ /* 0x001fca00000010ff */
[----:B------:R0:W-:Y:S02]  /*95a0*/  STG.E.U16 desc[UR36][R8.64], R0 ;  /* 0x0000000008007986 */ /* 0x0001e4000c101524 */
.L_x_2849:
[----:B------:R-:W-:-:S07]  /*95b0*/  VIADD R2, R2, 0x80 ;  /* 0x0000008002027836 */ /* 0x000fce0000000000 */
.L_x_2806:
[----:B------:R-:W-:-:S13]  /*95c0*/  ISETP.GE.AND P0, PT, R2, R33, PT ;  /* 0x000000210200720c */ /* 0x000fda0003f06270 */
[----:B------:R-:W-:Y:S05]  /*95d0*/  @P0 BREAK.RELIABLE B6 ;  /* 0x0000000000060942 */ /* 0x000fea0003800100 */
[----:B------:R-:W-:Y:S05]  /*95e0*/  @P0 BRA `(.L_x_2843) ;  /* 0x0000000c00940947 */ /* 0x000fea0003800000 */
[----:B------:R-:W-:Y:S05]  /*95f0*/  BSYNC.RELIABLE B6 ;  /* 0x0000000000067941 */ /* 0x000fea0003800100 */
.L_x_2805:
[----:B------:R-:W5:Y:S01]  /*9600*/  LDCU UR4, c[0x0][0x3b4] ;  /* 0x00007680ff0477ac */ /* 0x000f620008000800 */
[----:B0-----:R-:W0:Y:S01]  /*9610*/  LDC.64 R4, c[0x0][0x388] ;  /* 0x0000e200ff047b82 */ /* 0x001e220000000a00 */
        /* <DEDUP_REMOVED lines=18> */
.L_x_2882:
[----:B------:R0:W-:Y:S01]  /*9740*/  STG.E.U8 desc[UR36][R4.64], R24 ;  /* 0x0000001804007986 */ /* 0x0001e2000c101124 */
[----:B------:R-:W-:Y:S05]  /*9750*/  BRA `(.L_x_2884) ;  /* 0x0000000c00347947 */ /* 0x000fea0003800000 */
.L_x_2881:
        /* <DEDUP_REMOVED lines=8> */
.L_x_2886:
[----:B------:R0:W-:Y:S01]  /*97e0*/  STG.E desc[UR36][R4.64], R24 ;  /* 0x0000001804007986 */ /* 0x0001e2000c101924 */
[----:B------:R-:W-:Y:S05]  /*97f0*/  BRA `(.L_x_2884) ;  /* 0x0000000c000c7947 */ /* 0x000fea0003800000 */
.L_x_2885:
[----:B------:R0:W-:Y:S01]  /*9800*/  STG.E.U16 desc[UR36][R4.64], R24 ;  /* 0x0000001804007986 */ /* 0x0001e2000c101524 */
[----:B------:R-:W-:Y:S05]  /*9810*/  BRA `(.L_x_2884) ;  /* 0x0000000c00047947 */ /* 0x000fea0003800000 */
.L_x_2880:
        /* <DEDUP_REMOVED lines=9> */
.L_x_2888:
[----:B------:R-:W0:Y:S02]  /*98b0*/  I2F.S64 R0, R24 ;  /* 0x0000001800007312 */ /* 0x000e240000301400 */
[----:B0-----:R-:W-:-:S05]  /*98c0*/  F2FP.F16.F32.PACK_AB R0, RZ, R0 ;  /* 0x00000000ff00723e */ /* 0x001fca00000000ff */
[----:B------:R0:W-:Y:S01]  /*98d0*/  STG.E.U16 desc[UR36][R4.64], R0 ;  /* 0x0000000004007986 */ /* 0x0001e2000c101524 */
[----:B------:R-:W-:Y:S05]  /*98e0*/  BRA `(.L_x_2884) ;  /* 0x0000000800d07947 */ /* 0x000fea0003800000 */
.L_x_2887:
        /* <DEDUP_REMOVED lines=10> */
.L_x_2890:
[----:B------:R-:W0:Y:S02]  /*9990*/  I2F.S64 R24, R24 ;  /* 0x0000001800187312 */ /* 0x000e240000301400 */
[----:B0-----:R-:W-:-:S04]  /*99a0*/  F2FP.F16.F32.PACK_AB R3, RZ, R24 ;  /* 0x00000018ff03723e */ /* 0x001fc800000000ff */
[----:B------:R-:W-:-:S05]  /*99b0*/  PRMT R3, R3, 0x5410, RZ ;  /* 0x0000541003037816 */ /* 0x000fca00000000ff */
[----:B------:R0:W-:Y:S01]  /*99c0*/  STG.E desc[UR36][R4.64], R3 ;  /* 0x0000000304007986 */ /* 0x0001e2000c101924 */
[----:B------:R-:W-:Y:S05]  /*99d0*/  BRA `(.L_x_2884) ;  /* 0x0000000800947947 */ /* 0x000fea0003800000 */
.L_x_2889:
[----:B------:R-:W0:Y:S02]  /*99e0*/  I2F.F64.S64 R24, R24 ;  /* 0x0000001800187312 */ /* 0x000e240000301c00 */
[----:B0-----:R0:W-:Y:S01]  /*99f0*/  STG.E.64 desc[UR36][R4.64], R24 ;  /* 0x0000001804007986 */ /* 0x0011e2000c101b24 */
[----:B------:R-:W-:Y:S05]  /*9a00*/  BRA `(.L_x_2884) ;  /* 0x0000000800887947 */ /* 0x000fea0003800000 */
.L_x_2879:
        /* <DEDUP_REMOVED lines=12> */
.L_x_2894:
        /* <DEDUP_REMOVED lines=18> */
.L_x_2897:
[----:B------:R-:W-:-:S04]  /*9bf0*/  SHF.R.U32.HI R3, RZ, 0x18, R25 ;  /* 0x00000018ff037819 */ /* 0x000fc80000011619 */
[----:B------:R-:W-:-:S07]  /*9c00*/  LOP3.LUT R0, R0, 0x80, R3, 0xf8, !PT ;  /* 0x0000008000007812 */ /* 0x000fce00078ef803 */
.L_x_2896:
[----:B------:R-:W-:Y:S05]  /*9c10*/  BSYNC.RECONVERGENT B0 ;  /* 0x0000000000007941 */ /* 0x000fea0003800200 */
.L_x_2895:
[----:B------:R0:W-:Y:S01]  /*9c20*/  STG.E.U8 desc[UR36][R4.64], R0 ;  /* 0x0000000004007986 */ /* 0x0001e2000c101124 */
[----:B------:R-:W-:Y:S05]  /*9c30*/  BRA `(.L_x_2884) ;  /* 0x0000000400fc7947 */ /* 0x000fea0003800000 */
.L_x_2893:
        /* <DEDUP_REMOVED lines=18> */
.L_x_2900:
[----:B------:R-:W-:-:S04]  /*9d60*/  SHF.R.U32.HI R3, RZ, 0x18, R25 ;  /* 0x00000018ff037819 */ /* 0x000fc80000011619 */
[----:B------:R-:W-:-:S07]  /*9d70*/  LOP3.LUT R0, R0, 0x80, R3, 0xf8, !PT ;  /* 0x0000008000007812 */ /* 0x000fce00078ef803 */
.L_x_2899:
[----:B------:R-:W-:Y:S05]  /*9d80*/  BSYNC.RECONVERGENT B0 ;  /* 0x0000000000007941 */ /* 0x000fea0003800200 */
.L_x_2898:
[----:B------:R0:W-:Y:S01]  /*9d90*/  STG.E.U8 desc[UR36][R4.64], R0 ;  /* 0x0000000004007986 */ /* 0x0001e2000c101124 */
[----:B------:R-:W-:Y:S05]  /*9da0*/  BRA `(.L_x_2884) ;  /* 0x0000000400a07947 */ /* 0x000fea0003800000 */
.L_x_2892:
        /* <DEDUP_REMOVED lines=22> */
.L_x_2902:
[----:B------:R0:W-:Y:S01]  /*9f10*/  STG.E.64 desc[UR36][R4.64], R24 ;  /* 0x0000001804007986 */ /* 0x0001e2000c101b24 */
[----:B------:R-:W-:Y:S05]  /*9f20*/  BRA `(.L_x_2884) ;  /* 0x0000000400407947 */ /* 0x000fea0003800000 */
.L_x_2901:
[----:B------:R0:W-:Y:S01]  /*9f30*/  STG.E desc[UR36][R4.64], R24 ;  /* 0x0000001804007986 */ /* 0x0001e2000c101924 */
[----:B------:R-:W-:Y:S05]  /*9f40*/  BRA `(.L_x_2884) ;  /* 0x0000000400387947 */ /* 0x000fea0003800000 */
.L_x_2891:
        /* <DEDUP_REMOVED lines=11> */
.L_x_2904:
[----:B------:R-:W0:Y:S01]  /*a000*/  I2F.F64.S64 R24, R24 ;  /* 0x0000001800187312 */ /* 0x000e220000301c00 */
[----:B------:R-:W-:-:S05]  /*a010*/  CS2R R26, SRZ ;  /* 0x00000000001a7805 */ /* 0x000fca000001ff00 */
[----:B0-----:R0:W-:Y:S01]  /*a020*/  STG.E.128 desc[UR36][R4.64], R24 ;  /* 0x0000001804007986 */ /* 0x0011e2000c101d24 */
[----:B------:R-:W-:Y:S05]  /*a030*/  BRA `(.L_x_2884) ;  /* 0x0000000000fc7947 */ /* 0x000fea0003800000 */
.L_x_2903:
[----:B------:R-:W-:-:S13]  /*a040*/  ISETP.NE.AND P0, PT, R0, 0xf, PT ;  /* 0x0000000f0000780c */ /* 0x000fda0003f05270 */
[----:B------:R-:W-:Y:S05]  /*a050*/  @!P0 BRA `(.L_x_2905) ;  /* 0x0000000000e88947 */ /* 0x000fea0003800000 */
[----:B------:R-:W-:-:S13]  /*a060*/  ISETP.NE.AND P0, PT, R0, 0x17, PT ;  /* 0x000000170000780c */ /* 0x000fda0003f05270 */
[----:B------:R-:W-:Y:S05]  /*a070*/  @!P0 BRA `(.L_x_2906) ;  /* 0x0000000000908947 */ /* 0x000fea0003800000 */
[----:B------:R-:W-:-:S13]  /*a080*/  ISETP.NE.AND P0, PT, R0, 0x18, PT ;  /* 0x000000180000780c */ /* 0x000fda0003f05270 */
[----:B------:R-:W-:Y:S05]  /*a090*/  @!P0 BRA `(.L_x_2907) ;  /* 0x0000000000448947 */ /* 0x000fea0003800000 */
.L_x_2883:
[----:B------:R-:W-:Y:S01]  /*a0a0*/  MOV R14, 0x0 ;  /* 0x00000000000e7802 */ /* 0x000fe20000000f00 */
[----:B------:R-:W0:Y:S01]  /*a0b0*/  LDCU.64 UR4, c[0x4][0x138] ;  /* 0x01002700ff0477ac */ /* 0x000e220008000a00 */
[----:B-1234-:R-:W-:Y:S02]  /*a0c0*/  IMAD.MOV.U32 R8, RZ, RZ, 0x65 ;  /* 0x00000065ff087424 */ /* 0x01efe400078e00ff */
        /* <DEDUP_REMOVED lines=13> */
.L_x_2908:
[----:B------:R-:W-:Y:S05]  /*a1a0*/  BRA `(.L_x_2884) ;  /* 0x0000000000a07947 */ /* 0x000fea0003800000 */
.L_x_2907:
        /* <DEDUP_REMOVED lines=13> */
.L_x_2910:
[----:B------:R-:W-:Y:S05]  /*a280*/  BSYNC.RECONVERGENT B0 ;  /* 0x0000000000007941 */ /* 0x000fea0003800200 */
.L_x_2909:
[----:B------:R-:W-:-:S05]  /*a290*/  LOP3.LUT R3, R0, 0x80, R3, 0xf8, !PT ;  /* 0x0000008000037812 */ /* 0x000fca00078ef803 */
[----:B------:R0:W-:Y:S01]  /*a2a0*/  STG.E.U8 desc[UR36][R4.64], R3 ;  /* 0x0000000304007986 */ /* 0x0001e2000c101124 */
[----:B------:R-:W-:Y:S05]  /*a2b0*/  BRA `(.L_x_2884) ;  /* 0x00000000005c7947 */ /* 0x000fea0003800000 */
.L_x_2906:
        /* <DEDUP_REMOVED lines=12> */
.L_x_2912:
[----:B------:R-:W-:Y:S01]  /*a380*/  IMAD.MOV.U32 R0, RZ, RZ, 0x7f ;  /* 0x0000007fff007424 */ /* 0x000fe200078e00ff */
[----:B------:R-:W-:-:S04]  /*a390*/  ISETP.GT.U32.AND P0, PT, R3, 0x7f800000, PT ;  /* 0x7f8000000300780c */ /* 0x000fc80003f04070 */
[----:B------:R-:W-:-:S09]  /*a3a0*/  SEL R0, R0, 0x7c, P0 ;  /* 0x0000007c00007807 */ /* 0x000fd20000000000 */
.L_x_2913:
[----:B------:R-:W-:Y:S05]  /*a3b0*/  BSYNC.RECONVERGENT B0 ;  /* 0x0000000000007941 */ /* 0x000fea0003800200 */
.L_x_2911:
[----:B------:R-:W-:-:S04]  /*a3c0*/  SHF.R.U32.HI R3, RZ, 0x18, R25 ;  /* 0x00000018ff037819 */ /* 0x000fc80000011619 */
[----:B------:R-:W-:-:S05]  /*a3d0*/  LOP3.LUT R3, R0, 0x80, R3, 0xf8, !PT ;  /* 0x0000008000037812 */ /* 0x000fca00078ef803 */
[----:B------:R0:W-:Y:S01]  /*a3e0*/  STG.E.U8 desc[UR36][R4.64], R3 ;  /* 0x0000000304007986 */ /* 0x0001e2000c101124 */
[----:B------:R-:W-:Y:S05]  /*a3f0*/  BRA `(.L_x_2884) ;  /* 0x00000000000c7947 */ /* 0x000fea0003800000 */
.L_x_2905:
[----:B------:R-:W0:Y:S02]  /*a400*/  I2F.S64 R0, R24 ;  /* 0x0000001800007312 */ /* 0x000e240000301400 */
[----:B0-----:R-:W-:-:S05]  /*a410*/  F2FP.BF16.F32.PACK_AB R0, RZ, R0 ;  /* 0x00000000ff00723e */ /* 0x001fca00000010ff */
[----:B------:R0:W-:Y:S02]  /*a420*/  STG.E.U16 desc[UR36][R4.64], R0 ;  /* 0x0000000004007986 */ /* 0x0001e4000c101524 */
.L_x_2884:
[----:B------:R-:W-:-:S07]  /*a430*/  VIADD R2, R2, 0x80 ;  /* 0x0000008002027836 */ /* 0x000fce0000000000 */
.L_x_2843:
[----:B------:R-:W-:Y:S05]  /*a440*/  BSYNC.RECONVERGENT B7 ;  /* 0x0000000000077941 */ /* 0x000fea0003800200 */
.L_x_2804:
[----:B------:R-:W-:-:S13]  /*a450*/  ISETP.GE.AND P0, PT, R2, R33, PT ;  /* 0x000000210200720c */ /* 0x000fda0003f06270 */
[----:B------:R-:W-:Y:S05]  /*a460*/  @P0 EXIT ;  /* 0x000000000000094d */ /* 0x000fea0003800000 */
[----:B01--4-:R-:W0:Y:S01]  /*a470*/  LDC.64 R4, c[0x0][0x388] ;  /* 0x0000e200ff047b82 */ /* 0x013e220000000a00 */
[----:B------:R-:W3:Y:S01]  /*a480*/  LDCU UR4, c[0x0][0x3b4] ;  /* 0x00007680ff0477ac */ /* 0x000ee20008000800 */
[----:B------:R-:W-:Y:S01]  /*a490*/  PRMT R0, R32, 0x9910, RZ ;  /* 0x0000991020007816 */ /* 0x000fe200000000ff */
[----:B------:R-:W-:-:S03]  /*a4a0*/  IMAD R2, R35, 0x200, R2 ;  /* 0x0000020023027824 */ /* 0x000fc600078e0202 */
[----:B------:R-:W-:Y:S01]  /*a4b0*/  ISETP.GT.AND P1, PT, R0, 0x9, PT ;  /* 0x000000090000780c */ /* 0x000fe20003f24270 */
[----:B---3--:R-:W-:-:S05]  /*a4c0*/  IMAD R3, R2, UR4, RZ ;  /* 0x0000000402037c24 */ /* 0x008fca000f8e02ff */
        /* <DEDUP_REMOVED lines=13> */
.L_x_2917:
[----:B------:R-:W-:Y:S01]  /*a5a0*/  STG.E.U8 desc[UR36][R2.64], R16 ;  /* 0x0000001002007986 */ /* 0x000fe2000c101124 */
[----:B------:R-:W-:Y:S05]  /*a5b0*/  EXIT ;  /* 0x000000000000794d */ /* 0x000fea0003800000 */
.L_x_2916:
[----:B------:R-:W-:-:S13]  /*a5c0*/  ISETP.NE.AND P0, PT, R0, 0x2, PT ;  /* 0x000000020000780c */ /* 0x000fda0003f05270 */
[----:B------:R-:W-:Y:S05]  /*a5d0*/  @!P0 BRA `(.L_x_2919) ;  /* 0x0000000000208947 */ /* 0x000fea0003800000 */
[----:B------:R-:W-:-:S13]  /*a5e0*/  ISETP.NE.AND P0, PT, R0, 0x3, PT ;  /* 0x000000030000780c */ /* 0x000fda0003f05270 */
[----:B------:R-:W-:Y:S05]  /*a5f0*/  @!P0 BRA `(.L_x_2920) ;  /* 0x0000000000108947 */ /* 0x000fea0003800000 */
[----:B------:R-:W-:-:S13]  /*a600*/  ISETP.NE.AND P0, PT, R0, 0x4, PT ;  /* 0x000000040000780c */ /* 0x000fda0003f05270 */
[----:B------:R-:W-:Y:S05]  /*a610*/  @P0 BRA `(.L_x_2918) ;  /* 0x0000000800380947 */ /* 0x000fea0003800000 */
[----:B------:R-:W-:Y:S01]  /*a620*/  STG.E.64 desc[UR36][R2.64], R16 ;  /* 0x0000001002007986 */ /* 0x000fe2000c101b24 */
[----:B------:R-:W-:Y:S05]  /*a630*/  EXIT ;  /* 0x000000000000794d */ /* 0x000fea0003800000 */
.L_x_2920:
[----:B------:R-:W-:Y:S01]  /*a640*/  STG.E desc[UR36][R2.64], R16 ;  /* 0x0000001002007986 */ /* 0x000fe2000c101924 */
[----:B------:R-:W-:Y:S05]  /*a650*/  EXIT ;  /* 0x000000000000794d */ /* 0x000fea0003800000 */
.L_x_2919:
[----:B------:R-:W-:Y:S01]  /*a660*/  STG.E.U16 desc[UR36][R2.64], R16 ;  /* 0x0000001002007986 */ /* 0x000fe2000c101524 */
[----:B------:R-:W-:Y:S05]  /*a670*/  EXIT ;  /* 0x000000000000794d */ /* 0x000fea0003800000 */
.L_x_2915:
[----:B------:R-:W-:-:S13]  /*a680*/  ISETP.GT.AND P0, PT, R0, 0x6, PT ;  /* 0x000000060000780c */ /* 0x000fda0003f04270 */
[----:B------:R-:W-:Y:S05]  /*a690*/  @P0 BRA `(.L_x_2921) ;  /* 0x00000000002c0947 */ /* 0x000fea0003800000 */
[----:B------:R-:W-:-:S13]  /*a6a0*/  ISETP.NE.AND P0, PT, R0, 0x5, PT ;  /* 0x000000050000780c */ /* 0x000fda0003f05270 */
[----:B------:R-:W-:Y:S05]  /*a6b0*/  @!P0 BRA `(.L_x_2922) ;  /* 0x0000000000148947 */ /* 0x000fea0003800000 */
[----:B------:R-:W-:-:S13]  /*a6c0*/  ISETP.NE.AND P0, PT, R0, 0x6, PT ;  /* 0x000000060000780c */ /* 0x000fda0003f05270 */
[----:B------:R-:W-:Y:S05]  /*a6d0*/  @P0 BRA `(.L_x_2918) ;  /* 0x0000000800080947 */ /* 0x000fea0003800000 */
[----:B------:R-:W0:Y:S02]  /*a6e0*/  I2F.S64 R17, R16 ;  /* 0x0000001000117312 */ /* 0x000e240000301400 */
[----:B0-----:R-:W-:Y:S01]  /*a6f0*/  STG.E desc[UR36][R2.64], R17 ;  /* 0x0000001102007986 */ /* 0x001fe2000c101924 */
[----:B------:R-:W-:Y:S05]  /*a700*/  EXIT ;  /* 0x000000000000794d */ /* 0x000fea0003800000 */
.L_x_2922:
[----:B------:R-:W0:Y:S02]  /*a710*/  I2F.S64 R0, R16 ;  /* 0x0000001000007312 */ /* 0x000e240000301400 */
[----:B0-----:R-:W-:-:S05]  /*a720*/  F2FP.F16.F32.PACK_AB R0, RZ, R0 ;  /* 0x00000000ff00723e */ /* 0x001fca00000000ff */
[----:B------:R-:W-:Y:S01]  /*a730*/  STG.E.U16 desc[UR36][R2.64], R0 ;  /* 0x0000000002007986 */ /* 0x000fe2000c101524 */
[----:B------:R-:W-:Y:S05]  /*a740*/  EXIT ;  /* 0x000000000000794d */ /* 0x000fea0003800000 */
.L_x_2921:
        /* <DEDUP_REMOVED lines=8> */
[----:B0-----:R-:W-:Y:S01]  /*a7d0*/  STG.E.64 desc[UR36][R2.64], R4 ;  /* 0x0000000402007986 */ /* 0x001fe2000c101b24 */
[----:B------:R-:W-:Y:S05]  /*a7e0*/  EXIT ;  /* 0x000000000000794d */ /* 0x000fea0003800000 */
.L_x_2924:
[----:B------:R-:W0:Y:S02]  /*a7f0*/  I2F.S64 R16, R16 ;  /* 0x0000001000107312 */ /* 0x000e240000301400 */
[----:B0-----:R-:W-:-:S04]  /*a800*/  F2FP.F16.F32.PACK_AB R5, RZ, R16 ;  /* 0x00000010ff05723e */ /* 0x001fc800000000ff */
[----:B------:R-:W-:-:S05]  /*a810*/  PRMT R5, R5, 0x5410, RZ ;  /* 0x0000541005057816 */ /* 0x000fca00000000ff */
[----:B------:R-:W-:Y:S01]  /*a820*/  STG.E desc[UR36][R2.64], R5 ;  /* 0x0000000502007986 */ /* 0x000fe2000c101924 */
[----:B------:R-:W-:Y:S05]  /*a830*/  EXIT ;  /* 0x000000000000794d */ /* 0x000fea0003800000 */
.L_x_2923:
[----:B------:R-:W0:Y:S02]  /*a840*/  I2F.F64.S64 R16, R16 ;  /* 0x0000001000107312 */ /* 0x000e240000301c00 */
[----:B0-----:R-:W-:Y:S01]  /*a850*/  STG.E.64 desc[UR36][R2.64], R16 ;  /* 0x0000001002007986 */ /* 0x001fe2000c101b24 */
[----:B------:R-:W-:Y:S05]  /*a860*/  EXIT ;  /* 0x000000000000794d */ /* 0x000fea0003800000 */
.L_x_2914:
        /* <DEDUP_REMOVED lines=12> */
.L_x_2928:
        /* <DEDUP_REMOVED lines=18> */
.L_x_2931:
[----:B------:R-:W-:-:S04]  /*aa50*/  SHF.R.U32.HI R5, RZ, 0x18, R5 ;  /* 0x00000018ff057819 */ /* 0x000fc80000011605 */
[----:B------:R-:W-:-:S07]  /*aa60*/  LOP3.LUT R0, R0, 0x80, R5, 0xf8, !PT ;  /* 0x0000008000007812 */ /* 0x000fce00078ef805 */
.L_x_2930:
[----:B------:R-:W-:Y:S05]  /*aa70*/  BSYNC.RECONVERGENT B0 ;  /* 0x0000000000007941 */ /* 0x000fea0003800200 */
.L_x_2929:
[----:B------:R-:W-:Y:S01]  /*aa80*/  STG.E.U8 desc[UR36][R2.64], R0 ;  /* 0x0000000002007986 */ /* 0x000fe2000c101124 */
[----:B------:R-:W-:Y:S05]  /*aa90*/  EXIT ;  /* 0x000000000000794d */ /* 0x000fea0003800000 */
.L_x_2927:
        /* <DEDUP_REMOVED lines=18> */
.L_x_2934:
[----:B------:R-:W-:-:S04]  /*abc0*/  SHF.R.U32.HI R5, RZ, 0x18, R5 ;  /* 0x00000018ff057819 */ /* 0x000fc80000011605 */
[----:B------:R-:W-:-:S07]  /*abd0*/  LOP3.LUT R0, R0, 0x80, R5, 0xf8, !PT ;  /* 0x0000008000007812 */ /* 0x000fce00078ef805 */
.L_x_2933:
[----:B------:R-:W-:Y:S05]  /*abe0*/  BSYNC.RECONVERGENT B0 ;  /* 0x0000000000007941 */ /* 0x000fea0003800200 */
.L_x_2932:
[----:B------:R-:W-:Y:S01]  /*abf0*/  STG.E.U8 desc[UR36][R2.64], R0 ;  /* 0x0000000002007986 */ /* 0x000fe2000c101124 */
[----:B------:R-:W-:Y:S05]  /*ac00*/  EXIT ;  /* 0x000000000000794d */ /* 0x000fea0003800000 */
.L_x_2926:
        /* <DEDUP_REMOVED lines=22> */
.L_x_2936:
[----:B------:R-:W-:Y:S01]  /*ad70*/  STG.E.64 desc[UR36][R2.64], R16 ;  /* 0x0000001002007986 */ /* 0x000fe2000c101b24 */
[----:B------:R-:W-:Y:S05]  /*ad80*/  EXIT ;  /* 0x000000000000794d */ /* 0x000fea0003800000 */
.L_x_2935:
[----:B------:R-:W-:Y:S01]  /*ad90*/  STG.E desc[UR36][R2.64], R16 ;  /* 0x0000001002007986 */ /* 0x000fe2000c101924 */
[----:B------:R-:W-:Y:S05]  /*ada0*/  EXIT ;  /* 0x000000000000794d */ /* 0x000fea0003800000 */
.L_x_2925:
        /* <DEDUP_REMOVED lines=9> */
[----:B------:R-:W-:Y:S01]  /*ae40*/  STG.E.U8 desc[UR36][R2.64], R5 ;  /* 0x0000000502007986 */ /* 0x000fe2000c101124 */
[----:B------:R-:W-:Y:S05]  /*ae50*/  EXIT ;  /* 0x000000000000794d */ /* 0x000fea0003800000 */
.L_x_2938:
[----:B------:R-:W0:Y:S01]  /*ae60*/  I2F.F64.S64 R16, R16 ;  /* 0x0000001000107312 */ /* 0x000e220000301c00 */
[----:B------:R-:W-:-:S05]  /*ae70*/  CS2R R18, SRZ ;  /* 0x0000000000127805 */ /* 0x000fca000001ff00 */
[----:B0-----:R-:W-:Y:S01]  /*ae80*/  STG.E.128 desc[UR36][R2.64], R16 ;  /* 0x0000001002007986 */ /* 0x001fe2000c101d24 */
[----:B------:R-:W-:Y:S05]  /*ae90*/  EXIT ;  /* 0x000000000000794d */ /* 0x000fea0003800000 */
.L_x_2937:
[----:B------:R-:W-:-:S13]  /*aea0*/  ISETP.NE.AND P0, PT, R0, 0xf, PT ;  /* 0x0000000f0000780c */ /* 0x000fda0003f05270 */
[----:B------:R-:W-:Y:S05]  /*aeb0*/  @!P0 BRA `(.L_x_2939) ;  /* 0x0000000000e88947 */ /* 0x000fea0003800000 */
[----:B------:R-:W-:-:S13]  /*aec0*/  ISETP.NE.AND P0, PT, R0, 0x17, PT ;  /* 0x000000170000780c */ /* 0x000fda0003f05270 */
[----:B------:R-:W-:Y:S05]  /*aed0*/  @!P0 BRA `(.L_x_2940) ;  /* 0x0000000000908947 */ /* 0x000fea0003800000 */
[----:B------:R-:W-:-:S13]  /*aee0*/  ISETP.NE.AND P0, PT, R0, 0x18, PT ;  /* 0x000000180000780c */ /* 0x000fda0003f05270 */
[----:B------:R-:W-:Y:S05]  /*aef0*/  @!P0 BRA `(.L_x_2941) ;  /* 0x0000000000448947 */ /* 0x000fea0003800000 */
.L_x_2918:
[----:B------:R-:W-:Y:S01]  /*af00*/  MOV R0, 0x0 ;  /* 0x0000000000007802 */ /* 0x000fe20000000f00 */
[----:B------:R-:W0:Y:S01]  /*af10*/  LDCU.64 UR4, c[0x4][0x138] ;  /* 0x01002700ff0477ac */ /* 0x000e220008000a00 */
[----:B--2---:R-:W-:Y:S02]  /*af20*/  IMAD.MOV.U32 R8, RZ, RZ, 0x65 ;  /* 0x00000065ff087424 */ /* 0x004fe400078e00ff */
        /* <DEDUP_REMOVED lines=13> */
.L_x_2942:
[----:B------:R-:W-:Y:S05]  /*b000*/  EXIT ;  /* 0x000000000000794d */ /* 0x000fea0003800000 */
.L_x_2941:
        /* <DEDUP_REMOVED lines=13> */
.L_x_2944:
[----:B------:R-:W-:Y:S05]  /*b0e0*/  BSYNC.RECONVERGENT B0 ;  /* 0x0000000000007941 */ /* 0x000fea0003800200 */
.L_x_2943:
[----:B------:R-:W-:-:S05]  /*b0f0*/  LOP3.LUT R5, R0, 0x80, R5, 0xf8, !PT ;  /* 0x0000008000057812 */ /* 0x000fca00078ef805 */
[----:B------:R-:W-:Y:S01]  /*b100*/  STG.E.U8 desc[UR36][R2.64], R5 ;  /* 0x0000000502007986 */ /* 0x000fe2000c101124 */
[----:B------:R-:W-:Y:S05]  /*b110*/  EXIT ;  /* 0x000000000000794d */ /* 0x000fea0003800000 */
.L_x_2940:
        /* <DEDUP_REMOVED lines=12> */
.L_x_2946:
[----:B------:R-:W-:Y:S01]  /*b1e0*/  IMAD.MOV.U32 R0, RZ, RZ, 0x7f ;  /* 0x0000007fff007424 */ /* 0x000fe200078e00ff */
[----:B------:R-:W-:-:S04]  /*b1f0*/  ISETP.GT.U32.AND P0, PT, R4, 0x7f800000, PT ;  /* 0x7f8000000400780c */ /* 0x000fc80003f04070 */
[----:B------:R-:W-:-:S09]  /*b200*/  SEL R0, R0, 0x7c, P0 ;  /* 0x0000007c00007807 */ /* 0x000fd20000000000 */
.L_x_2947:
[----:B------:R-:W-:Y:S05]  /*b210*/  BSYNC.RECONVERGENT B0 ;  /* 0x0000000000007941 */ /* 0x000fea0003800200 */
.L_x_2945:
[----:B------:R-:W-:-:S04]  /*b220*/  SHF.R.U32.HI R5, RZ, 0x18, R5 ;  /* 0x00000018ff057819 */ /* 0x000fc80000011605 */
[----:B------:R-:W-:-:S05]  /*b230*/  LOP3.LUT R5, R0, 0x80, R5, 0xf8, !PT ;  /* 0x0000008000057812 */ /* 0x000fca00078ef805 */
[----:B------:R-:W-:Y:S01]  /*b240*/  STG.E.U8 desc[UR36][R2.64], R5 ;  /* 0x0000000502007986 */ /* 0x000fe2000c101124 */
[----:B------:R-:W-:Y:S05]  /*b250*/  EXIT ;  /* 0x000000000000794d */ /* 0x000fea0003800000 */
.L_x_2939:
[----:B------:R-:W0:Y:S02]  /*b260*/  I2F.S64 R0, R16 ;  /* 0x0000001000007312 */ /* 0x000e240000301400 */
[----:B0-----:R-:W-:-:S05]  /*b270*/  F2FP.BF16.F32.PACK_AB R0, RZ, R0 ;  /* 0x00000000ff00723e */ /* 0x001fca00000010ff */
[----:B------:R-:W-:Y:S01]  /*b280*/  STG.E.U16 desc[UR36][R2.64], R0 ;  /* 0x0000000002007986 */ /* 0x000fe2000c101524 */
[----:B------:R-:W-:Y:S05]  /*b290*/  EXIT ;  /* 0x000000000000794d */ /* 0x000fea0003800000 */
.L_x_2948:
        /* <DEDUP_REMOVED lines=14> */
.L_x_21056:


//--------------------- .text._ZN2at6native18elementwise_kernelILi128ELi2EZNS0_22gpu_kernel_impl_nocastINS0_13BinaryFunctorIlllZZZNS0_18rshift_kernel_cudaERNS_18TensorIteratorBaseEENKUlvE_clEvENKUlvE2_clEvEUlllE_EEEEvS5_RKT_EUliE_EEviT1_ --------------------------
	.section	.text._ZN2at6native18elementwise_kernelILi128ELi2EZNS0_22gpu_kernel_impl_nocastINS0_13BinaryFunctorIlllZZZNS0_18rshift_kernel_cudaERNS_18TensorIteratorBaseEENKUlvE_clEvENKUlvE2_clEvEUlllE_EEEEvS5_RKT_EUliE_EEviT1_,"ax",@progbits
	.align	128
        .global         _ZN2at6native18elementwise_kernelILi128ELi2EZNS0_22gpu_kernel_impl_nocastINS0_13BinaryFunctorIlllZZZNS0_18rshift_kernel_cudaERNS_18TensorIteratorBaseEENKUlvE_clEvENKUlvE2_clEvEUlllE_EEEEvS5_RKT_EUliE_EEviT1_
        .type           _ZN2at6native18elementwise_kernelILi128ELi2EZNS0_22gpu_kernel_impl_nocastINS0_13BinaryFunctorIlllZZZNS0_18rshift_kernel_cudaERNS_18TensorIteratorBaseEENKUlvE_clEvENKUlvE2_clEvEUlllE_EEEEvS5_RKT_EUliE_EEviT1_,@function
        .size           _ZN2at6native18elementwise_kernelILi128ELi2EZNS0_22gpu_kernel_impl_nocastINS0_13BinaryFunctorIlllZZZNS0_18rshift_kernel_cudaERNS_18TensorIteratorBaseEENKUlvE_clEvENKUlvE2_clEvEUlllE_EEEEvS5_RKT_EUliE_EEviT1_,(.L_x_21057 - _ZN2at6native18elementwise_kernelILi128ELi2EZNS0_22gpu_kernel_impl_nocastINS0_13BinaryFunctorIlllZZZNS0_18rshift_kernel_cudaERNS_18TensorIteratorBaseEENKUlvE_clEvENKUlvE2_clEvEUlllE_EEEEvS5_RKT_EUliE_EEviT1_)
        .other          _ZN2at6native18elementwise_kernelILi128ELi2EZNS0_22gpu_kernel_impl_nocastINS0_13BinaryFunctorIlllZZZNS0_18rshift_kernel_cudaERNS_18TensorIteratorBaseEENKUlvE_clEvENKUlvE2_clEvEUlllE_EEEEvS5_RKT_EUliE_EEviT1_,@"STO_CUDA_ENTRY STV_DEFAULT"
_ZN2at6native18elementwise_kernelILi128ELi2EZNS0_22gpu_kernel_impl_nocastINS0_13BinaryFunctorIlllZZZNS0_18rshift_kernel_cudaERNS_18TensorIteratorBaseEENKUlvE_clEvENKUlvE2_clEvEUlllE_EEEEvS5_RKT_EUliE_EEviT1_:
.text._ZN2at6native18elementwise_kernelILi128ELi2EZNS0_22gpu_kernel_impl_nocastINS0_13BinaryFunctorIlllZZZNS0_18rshift_kernel_cudaERNS_18TensorIteratorBaseEENKUlvE_clEvENKUlvE2_clEvEUlllE_EEEEvS5_RKT_EUliE_EEviT1_:
        /* <DEDUP_REMOVED lines=10> */
[----:B------:R-:W-:Y:S01]  /*00a0*/  BSSY.RECONVERGENT B0, `(.L_x_2950) ;  /* 0x000000f000007945 */ /* 0x000fe20003800200 */
[----:B0-----:R-:W-:-:S13]  /*00b0*/  ISETP.GE.AND P0, PT, R3, UR4, PT ;  /* 0x0000000403007c0c */ /* 0x001fda000bf06270 */
[----:B------:R-:W-:Y:S05]  /*00c0*/  @P0 BRA `(.L_x_2951) ;  /* 0x0000000000300947 */ /* 0x000fea0003800000 */
[----:B------:R-:W0:Y:S08]  /*00d0*/  LDC.64 R6, c[0x0][0x5f8] ;  /* 0x00017e00ff067b82 */ /* 0x000e300000000a00 */
[----:B------:R-:W1:Y:S01]  /*00e0*/  LDC.64 R4, c[0x0][0x5f0] ;  /* 0x00017c00ff047b82 */ /* 0x000e620000000a00 */
[----:B0-----:R-:W2:Y:S04]  /*00f0*/  LDG.E.64 R6, desc[UR6][R6.64] ;  /* 0x0000000606067981 */ /* 0x001ea8000c1e1b00 */
[----:B-1----:R-:W3:Y:S03]  /*0100*/  LDG.E.64 R4, desc[UR6][R4.64] ;  /* 0x0000000604047981 */ /* 0x002ee6000c1e1b00 */
[----:B------:R-:W0:Y:S01]  /*0110*/  LDC.64 R8, c[0x0][0x5e8] ;  /* 0x00017a00ff087b82 */ /* 0x000e220000000a00 */
[----:B------:R-:W-:-:S02]  /*0120*/  IADD3 R3, PT, PT, R3, 0x80, RZ ;  /* 0x0000008003037810 */ /* 0x000fc40007ffe0ff */
[----:B--2---:R-:W-:-:S04]  /*0130*/  ISETP.LT.U32.AND P0, PT, R6, 0x3f, PT ;  /* 0x0000003f0600780c */ /* 0x004fc80003f01070 */
[----:B------:R-:W-:-:S04]  /*0140*/  ISETP.LT.U32.AND.EX P0, PT, R7, RZ, PT, P0 ;  /* 0x000000ff0700720c */ /* 0x000fc80003f01100 */
[----:B------:R-:W-:-:S04]  /*0150*/  SEL R11, R6, 0x3f, P0 ;  /* 0x0000003f060b7807 */ /* 0x000fc80000000000 */
[-CC-:B---3--:R-:W-:Y:S02]  /*0160*/  SHF.R.S64 R10, R4, R11.reuse, R5.reuse ;  /* 0x0000000b040a7219 */ /* 0x188fe40000001005 */
[----:B------:R-:W-:-:S05]  /*0170*/  SHF.R.S32.HI R11, RZ, R11, R5 ;  /* 0x0000000bff0b7219 */ /* 0x000fca0000011405 */
[----:B0-----:R0:W-:Y:S02]  /*0180*/  STG.E.64 desc[UR6][R8.64], R10 ;  /* 0x0000000a08007986 */ /* 0x0011e4000c101b06 */
.L_x_2951:
[----:B------:R-:W-:Y:S05]  /*0190*/  BSYNC.RECONVERGENT B0 ;  /* 0x0000000000007941 */ /* 0x000fea0003800200 */
.L_x_2950:
[----:B------:R-:W-:-:S13]  /*01a0*/  ISETP.GE.AND P0, PT, R3, UR4, PT ;  /* 0x0000000403007c0c */ /* 0x000fda000bf06270 */
[----:B------:R-:W-:Y:S05]  /*01b0*/  @P0 EXIT ;  /* 0x000000000000094d */ /* 0x000fea0003800000 */
[----:B------:R-:W1:Y:S08]  /*01c0*/  LDC.64 R4, c[0x0][0x5f8] ;  /* 0x00017e00ff047b82 */ /* 0x000e700000000a00 */
[----:B------:R-:W2:Y:S01]  /*01d0*/  LDC.64 R6, c[0x0][0x5f0] ;  /* 0x00017c00ff067b82 */ /* 0x000ea20000000a00 */
[----:B-1----:R-:W3:Y:S04]  /*01e0*/  LDG.E.64 R4, desc[UR6][R4.64] ;  /* 0x0000000604047981 */ /* 0x002ee8000c1e1b00 */
[----:B--2---:R-:W2:Y:S03]  /*01f0*/  LDG.E.64 R2, desc[UR6][R6.64] ;  /* 0x0000000606027981 */ /* 0x004ea6000c1e1b00 */
[----:B0-----:R-:W0:Y:S01]  /*0200*/  LDC.64 R8, c[0x0][0x5e8] ;  /* 0x00017a00ff087b82 */ /* 0x001e220000000a00 */
[----:B---3--:R-:W-:-:S04]  /*0210*/  ISETP.LT.U32.AND P0, PT, R4, 0x3f, PT ;  /* 0x0000003f0400780c */ /* 0x008fc80003f01070 */
[----:B------:R-:W-:-:S04]  /*0220*/  ISETP.LT.U32.AND.EX P0, PT, R5, RZ, PT, P0 ;  /* 0x000000ff0500720c */ /* 0x000fc80003f01100 */
[----:B------:R-:W-:-:S04]  /*0230*/  SEL R11, R4, 0x3f, P0 ;  /* 0x0000003f040b7807 */ /* 0x000fc80000000000 */
[-CC-:B--2---:R-:W-:Y:S02]  /*0240*/  SHF.R.S64 R2, R2, R11.reuse, R3.reuse ;  /* 0x0000000b02027219 */ /* 0x184fe40000001003 */
[----:B------:R-:W-:-:S05]  /*0250*/  SHF.R.S32.HI R3, RZ, R11, R3 ;  /* 0x0000000bff037219 */ /* 0x000fca0000011403 */
[----:B0-----:R-:W-:Y:S01]  /*0260*/  STG.E.64 desc[UR6][R8.64], R2 ;  /* 0x0000000208007986 */ /* 0x001fe2000c101b06 */
[----:B------:R-:W-:Y:S05]  /*0270*/  EXIT ;  /* 0x000000000000794d */ /* 0x000fea0003800000 */
.L_x_2949:
[----:B------:R-:W0:Y:S01]  /*0280*/  LDCU UR4, c[0x0][0x380] ;  /* 0x00007000ff0477ac */ /* 0x000e220008000800 */
[----:B------:R-:W-:Y:S01]  /*0290*/  IADD3 R2, PT, PT, R2, -0x1, RZ ;  /* 0xffffffff02027810 */ /* 0x000fe20007ffe0ff */
[----:B------:R-:W-:Y:S03]  /*02a0*/  BSSY.RECONVERGENT B0, `(.L_x_2952) ;  /* 0x0000172000007945 */ /* 0x000fe60003800200 */
        /* <DEDUP_REMOVED lines=352> */
.L_x_2954:
[----:B------:R-:W0:Y:S02]  /*18b0*/  LDCU.128 UR8, c[0x0][0x5f0] ;  /* 0x0000be00ff0877ac */ /* 0x000e240008000c00 */
[----:B0-----:R-:W-:-:S04]  /*18c0*/  IADD3 R8, P0, PT, R6, UR10, RZ ;  /* 0x0000000a06087c10 */ /* 0x001fc8000ff1e0ff */
[----:B------:R-:W-:Y:S02]  /*18d0*/  IADD3.X R9, PT, PT, RZ, UR11, RZ, P0, !PT ;  /* 0x0000000bff097c10 */ /* 0x000fe400087fe4ff */
[----:B------:R-:W-:-:S04]  /*18e0*/  IADD3 R6, P0, PT, R4, UR8, RZ ;  /* 0x0000000804067c10 */ /* 0x000fc8000ff1e0ff */
[----:B------:R-:W2:Y:S01]  /*18f0*/  LDG.E.64 R8, desc[UR6][R8.64] ;  /* 0x0000000608087981 */ /* 0x000ea2000c1e1b00 */
[----:B------:R-:W-:Y:S01]  /*1900*/  IADD3.X R7, PT, PT, RZ, UR9, RZ, P0, !PT ;  /* 0x00000009ff077c10 */ /* 0x000fe200087fe4ff */
[----:B------:R-:W0:Y:S05]  /*1910*/  LDCU.64 UR8, c[0x0][0x5e8] ;  /* 0x0000bd00ff0877ac */ /* 0x000e2a0008000a00 */
[----:B------:R-:W3:Y:S01]  /*1920*/  LDG.E.64 R6, desc[UR6][R6.64] ;  /* 0x0000000606067981 */ /* 0x000ee2000c1e1b00 */
[----:B------:R-:W-:Y:S02]  /*1930*/  IADD3 R3, PT, PT, R3, 0x80, RZ ;  /* 0x0000008003037810 */ /* 0x000fe40007ffe0ff */
[----:B0-----:R-:W-:-:S04]  /*1940*/  IADD3 R10, P1, PT, R5, UR8, RZ ;  /* 0x00000008050a7c10 */ /* 0x001fc8000ff3e0ff */
[----:B------:R-:W-:Y:S02]  /*1950*/  IADD3.X R11, PT, PT, RZ, UR9, RZ, P1, !PT ;  /* 0x00000009ff0b7c10 */ /* 0x000fe40008ffe4ff */
[----:B--2---:R-:W-:-:S04]  /*1960*/  ISETP.LT.U32.AND P0, PT, R8, 0x3f, PT ;  /* 0x0000003f0800780c */ /* 0x004fc80003f01070 */
[----:B------:R-:W-:-:S04]  /*1970*/  ISETP.LT.U32.AND.EX P0, PT, R9, RZ, PT, P0 ;  /* 0x000000ff0900720c */ /* 0x000fc80003f01100 */
[----:B------:R-:W-:-:S04]  /*1980*/  SEL R5, R8, 0x3f, P0 ;  /* 0x0000003f08057807 */ /* 0x000fc80000000000 */
[-CC-:B---3--:R-:W-:Y:S02]  /*1990*/  SHF.R.S64 R4, R6, R5.reuse, R7.reuse ;  /* 0x0000000506047219 */ /* 0x188fe40000001007 */
[----:B------:R-:W-:-:S05]  /*19a0*/  SHF.R.S32.HI R5, RZ, R5, R7 ;  /* 0x00000005ff057219 */ /* 0x000fca0000011407 */
[----:B------:R0:W-:Y:S02]  /*19b0*/  STG.E.64 desc[UR6][R10.64], R4 ;  /* 0x000000040a007986 */ /* 0x0001e4000c101b06 */
.L_x_2953:
[----:B------:R-:W-:Y:S05]  /*19c0*/  BSYNC.RECONVERGENT B0 ;  /* 0x0000000000007941 */ /* 0x000fea0003800200 */
.L_x_2952:
[----:B------:R-:W-:-:S13]  /*19d0*/  ISETP.GE.AND P0, PT, R3, UR4, PT ;  /* 0x0000000403007c0c */ /* 0x000fda000bf06270 */
[----:B------:R-:W-:Y:S05]  /*19e0*/  @P0 EXIT ;  /* 0x000000000000094d */ /* 0x000fea0003800000 */
        /* <DEDUP_REMOVED lines=348> */
.L_x_2955:
[----:B------:R-:W0:Y:S01]  /*2fb0*/  LDCU.128 UR8, c[0x0][0x5f0] ;  /* 0x0000be00ff0877ac */ /* 0x000e220008000c00 */
[----:B------:R-:W1:Y:S01]  /*2fc0*/  LDCU.64 UR4, c[0x0][0x5e8] ;  /* 0x0000bd00ff0477ac */ /* 0x000e620008000a00 */
[----:B0-----:R-:W-:-:S04]  /*2fd0*/  IADD3 R6, P0, PT, R4, UR10, RZ ;  /* 0x0000000a04067c10 */ /* 0x001fc8000ff1e0ff */
[----:B------:R-:W-:Y:S02]  /*2fe0*/  IADD3.X R7, PT, PT, RZ, UR11, RZ, P0, !PT ;  /* 0x0000000bff077c10 */ /* 0x000fe400087fe4ff */
[----:B------:R-:W-:-:S04]  /*2ff0*/  IADD3 R4, P0, PT, R2, UR8, RZ ;  /* 0x0000000802047c10 */ /* 0x000fc8000ff1e0ff */
[----:B------:R-:W2:Y:S01]  /*3000*/  LDG.E.64 R6, desc[UR6][R6.64] ;  /* 0x0000000606067981 */ /* 0x000ea2000c1e1b00 */
[----:B------:R-:W-:-:S06]  /*3010*/  IADD3.X R5, PT, PT, RZ, UR9, RZ, P0, !PT ;  /* 0x00000009ff057c10 */ /* 0x000fcc00087fe4ff */
[----:B------:R-:W3:Y:S01]  /*3020*/  LDG.E.64 R4, desc[UR6][R4.64] ;  /* 0x0000000604047981 */ /* 0x000ee2000c1e1b00 */
[----:B-1----:R-:W-:-:S04]  /*3030*/  IADD3 R8, P1, PT, R3, UR4, RZ ;  /* 0x0000000403087c10 */ /* 0x002fc8000ff3e0ff */
[----:B------:R-:W-:Y:S02]  /*3040*/  IADD3.X R9, PT, PT, RZ, UR5, RZ, P1, !PT ;  /* 0x00000005ff097c10 */ /* 0x000fe40008ffe4ff */
[----:B--2---:R-:W-:-:S04]  /*3050*/  ISETP.LT.U32.AND P0, PT, R6, 0x3f, PT ;  /* 0x0000003f0600780c */ /* 0x004fc80003f01070 */
[----:B------:R-:W-:-:S04]  /*3060*/  ISETP.LT.U32.AND.EX P0, PT, R7, RZ, PT, P0 ;  /* 0x000000ff0700720c */ /* 0x000fc80003f01100 */
[----:B------:R-:W-:-:S04]  /*3070*/  SEL R3, R6, 0x3f, P0 ;  /* 0x0000003f06037807 */ /* 0x000fc80000000000 */
[-CC-:B---3--:R-:W-:Y:S02]  /*3080*/  SHF.R.S64 R2, R4, R3.reuse, R5.reuse ;  /* 0x0000000304027219 */ /* 0x188fe40000001005 */
[----:B------:R-:W-:-:S05]  /*3090*/  SHF.R.S32.HI R3, RZ, R3, R5 ;  /* 0x00000003ff037219 */ /* 0x000fca0000011405 */
[----:B------:R-:W-:Y:S01]  /*30a0*/  STG.E.64 desc[UR6][R8.64], R2 ;  /* 0x0000000208007986 */ /* 0x000fe2000c101b06 */
[----:B------:R-:W-:Y:S05]  /*30b0*/  EXIT ;  /* 0x000000000000794d */ /* 0x000fea0003800000 */
.L_x_2956:
        /* <DEDUP_REMOVED lines=12> */
.L_x_21057:


//--------------------- .text._ZN2at6native27unrolled_elementwise_kernelINS0_13BinaryFunctorIlllZZZNS0_18rshift_kernel_cudaERNS_18TensorIteratorBaseEENKUlvE_clEvENKUlvE2_clEvEUlllE_EESt5arrayIPcLm3EELi4E23TrivialOffsetCalculatorILi2EjESC_ILi1EjENS0_6memory15LoadWithoutCastENSF_16StoreWithoutCastEEEviT_T0_T2_T3_T4_T5_ --------------------------
	.section	.text._ZN2at6native27unrolled_elementwise_kernelINS0_13BinaryFunctorIlllZZZNS0_18rshift_kernel_cudaERNS_18TensorIteratorBaseEENKUlvE_clEvENKUlvE2_clEvEUlllE_EESt5arrayIPcLm3EELi4E23TrivialOffsetCalculatorILi2EjESC_ILi1EjENS0_6memory15LoadWithoutCastENSF_16StoreWithoutCastEEEviT_T0_T2_T3_T4_T5_,"ax",@progbits
	.align	128
        .global         _ZN2at6native27unrolled_elementwise_kernelINS0_13BinaryFunctorIlllZZZNS0_18rshift_kernel_cudaERNS_18TensorIteratorBaseEENKUlvE_clEvENKUlvE2_clEvEUlllE_EESt5arrayIPcLm3EELi4E23TrivialOffsetCalculatorILi2EjESC_ILi1EjENS0_6memory15LoadWithoutCastENSF_16StoreWithoutCastEEEviT_T0_T2_T3_T4_T5_
        .type           _ZN2at6native27unrolled_elementwise_kernelINS0_13BinaryFunctorIlllZZZNS0_18rshift_kernel_cudaERNS_18TensorIteratorBaseEENKUlvE_clEvENKUlvE2_clEvEUlllE_EESt5arrayIPcLm3EELi4E23TrivialOffsetCalculatorILi2EjESC_ILi1EjENS0_6memory15LoadWithoutCastENSF_16StoreWithoutCastEEEviT_T0_T2_T3_T4_T5_,@function
        .size           _ZN2at6native27unrolled_elementwise_kernelINS0_13BinaryFunctorIlllZZZNS0_18rshift_kernel_cudaERNS_18TensorIteratorBaseEENKUlvE_clEvENKUlvE2_clEvEUlllE_EESt5arrayIPcLm3EELi4E23TrivialOffsetCalculatorILi2EjESC_ILi1EjENS0_6memory15LoadWithoutCastENSF_16StoreWithoutCastEEEviT_T0_T2_T3_T4_T5_,(.L_x_21058 - _ZN2at6native27unrolled_elementwise_kernelINS0_13BinaryFunctorIlllZZZNS0_18rshift_kernel_cudaERNS_18TensorIteratorBaseEENKUlvE_clEvENKUlvE2_clEvEUlllE_EESt5arrayIPcLm3EELi4E23TrivialOffsetCalculatorILi2EjESC_ILi1EjENS0_6memory15LoadWithoutCastENSF_16StoreWithoutCastEEEviT_T0_T2_T3_T4_T5_)
        .other          _ZN2at6native27unrolled_elementwise_kernelINS0_13BinaryFunctorIlllZZZNS0_18rshift_kernel_cudaERNS_18TensorIteratorBaseEENKUlvE_clEvENKUlvE2_clEvEUlllE_EESt5arrayIPcLm3EELi4E23TrivialOffsetCalculatorILi2EjESC_ILi1EjENS0_6memory15LoadWithoutCastENSF_16StoreWithoutCastEEEviT_T0_T2_T3_T4_T5_,@"STO_CUDA_ENTRY STV_DEFAULT"
_ZN2at6native27unrolled_elementwise_kernelINS0_13BinaryFunctorIlllZZZNS0_18rshift_kernel_cudaERNS_18TensorIteratorBaseEENKUlvE_clEvENKUlvE2_clEvEUlllE_EESt5arrayIPcLm3EELi4E23TrivialOffsetCalculatorILi2EjESC_ILi1EjENS0_6memory15LoadWithoutCastENSF_16StoreWithoutCastEEEviT_T0_T2_T3_T4_T5_:
.text._ZN2at6native27unrolled_elementwise_kernelINS0_13BinaryFunctorIlllZZZNS0_18rshift_kernel_cudaERNS_18TensorIteratorBaseEENKUlvE_clEvENKUlvE2_clEvEUlllE_EESt5arrayIPcLm3EELi4E23TrivialOffsetCalculatorILi2EjESC_ILi1EjENS0_6memory15LoadWithoutCastENSF_16StoreWithoutCastEEEviT_T0_T2_T3_T4_T5_:
[----:B------:R-:W-:Y:S01]  /*0000*/  LDC R1, c[0x0][0x37c] ;  /* 0x0000df00ff017b82 */ /* 0x000fe20000000800 */
[----:B------:R-:W0:Y:S07]  /*0010*/  S2R R0, SR_CTAID.X ;  /* 0x0000000000007919 */ /* 0x000e2e0000002500 */
[----:B------:R-:W0:Y:S01]  /*0020*/  LDC R3, c[0x0][0x380] ;  /* 0x0000e000ff037b82 */ /* 0x000e220000000800 */
[----:B------:R-:W1:Y:S01]  /*0030*/  LDCU.64 UR4, c[0x0][0x358] ;  /* 0x00006b00ff0477ac */ /* 0x000e620008000a00 */
[----:B------:R-:W-:Y:S01]  /*0040*/  CS2R R8, SRZ ;  /* 0x0000000000087805 */ /* 0x000fe2000001ff00 */
[----:B------:R-:W2:Y:S01]  /*0050*/  S2R R5, SR_TID.X ;  /* 0x0000000000057919 */ /* 0x000ea20000002100 */
[----:B------:R-:W-:-:S04]  /*0060*/  CS2R R16, SRZ ;  /* 0x0000000000107805 */ /* 0x000fc8000001ff00 */
[----:B------:R-:W3:Y:S08]  /*0070*/  LDC.64 R18, c[0x0][0x390] ;  /* 0x0000e400ff127b82 */ /* 0x000ef00000000a00 */
[----:B------:R-:W4:Y:S08]  /*0080*/  LDC.64 R28, c[0x0][0x398] ;  /* 0x0000e600ff1c7b82 */ /* 0x000f300000000a00 */
[----:B------:R-:W5:Y:S01]  /*0090*/  LDC.64 R10, c[0x0][0x398] ;  /* 0x0000e600ff0a7b82 */ /* 0x000f620000000a00 */
[----:B0-----:R-:W-:-:S07]  /*00a0*/  IMAD R2, R0, -0x200, R3 ;  /* 0xfffffe0000027824 */ /* 0x001fce00078e0203 */
[----:B------:R-:W0:Y:S01]  /*00b0*/  LDC.64 R12, c[0x0][0x398] ;  /* 0x0000e600ff0c7b82 */ /* 0x000e220000000a00 */
[----:B--2---:R-:W-:Y:S01]  /*00c0*/  IMAD.MOV.U32 R3, RZ, RZ, R5 ;  /* 0x000000ffff037224 */ /* 0x004fe200078e0005 */
[----:B------:R-:W-:-:S06]  /*00d0*/  ISETP.GE.AND P0, PT, R5, R2, PT ;  /* 0x000000020500720c */ /* 0x000fcc0003f06270 */
[----:B------:R-:W2:Y:S08]  /*00e0*/  LDC.64 R24, c[0x0][0x398] ;  /* 0x0000e600ff187b82 */ /* 0x000eb00000000a00 */
[----:B------:R-:W0:Y:S01]  /*00f0*/  LDC.64 R14, c[0x0][0x390] ;  /* 0x0000e400ff0e7b82 */ /* 0x000e220000000a00 */
[----:B------:R-:W-:Y:S02]  /*0100*/  @!P0 VIADD R5, R3, 0x80 ;  /* 0x0000008003058836 */ /* 0x000fe40000000000 */
[----:B------:R-:W-:-:S03]  /*0110*/  @!P0 IMAD R7, R0, 0x200, R3 ;  /* 0x0000020000078824 */ /* 0x000fc600078e0203 */
[----:B------:R-:W-:Y:S01]  /*0120*/  ISETP.GE.AND P1, PT, R5, R2, PT ;  /* 0x000000020500720c */ /* 0x000fe20003f26270 */
[C---:B---3--:R-:W-:Y:S01]  /*0130*/  @!P0 IMAD.WIDE.U32 R18, R7.reuse, 0x8, R18 ;  /* 0x0000000807128825 */ /* 0x048fe200078e0012 */
[----:B------:R-:W-:Y:S01]  /*0140*/  CS2R R22, SRZ ;  /* 0x0000000000167805 */ /* 0x000fe2000001ff00 */
[----:B------:R-:W3:Y:S02]  /*0150*/  LDC.64 R20, c[0x0][0x390] ;  /* 0x0000e400ff147b82 */ /* 0x000ee40000000a00 */
[----:B----4-:R-:W-:Y:S01]  /*0160*/  @!P0 IMAD.WIDE.U32 R28, R7, 0x8, R28 ;  /* 0x00000008071c8825 */ /* 0x010fe200078e001c */
[----:B------:R-:W-:Y:S01]  /*0170*/  CS2R R6, SRZ ;  /* 0x0000000000067805 */ /* 0x000fe2000001ff00 */
[----:B-1----:R1:W4:Y:S05]  /*0180*/  @!P0 LDG.E.64 R8, desc[UR4][R18.64] ;  /* 0x0000000412088981 */ /* 0x00232a000c1e1b00 */
[----:B------:R-:W4:Y:S01]  /*0190*/  @!P0 LDG.E.64 R6, desc[UR4][R28.64] ;  /* 0x000000041c068981 */ /* 0x000f22000c1e1b00 */
[----:B------:R-:W-:-:S02]  /*01a0*/  @!P1 IMAD R4, R0, 0x200, R5 ;  /* 0x0000020000049824 */ /* 0x000fc400078e0205 */
[----:B------:R-:W-:Y:S01]  /*01b0*/  @!P1 VIADD R5, R5, 0x80 ;  /* 0x0000008005059836 */ /* 0x000fe20000000000 */
[----:B-1----:R-:W1:Y:S01]  /*01c0*/  LDC.64 R18, c[0x0][0x390] ;  /* 0x0000e400ff127b82 */ /* 0x002e620000000a00 */
[----:B--2---:R-:W-:-:S03]  /*01d0*/  @!P1 IMAD.WIDE.U32 R24, R4, 0x8, R24 ;  /* 0x0000000804189825 */ /* 0x004fc600078e0018 */
[----:B------:R-:W-:Y:S02]  /*01e0*/  ISETP.GE.AND P3, PT, R5, R2, PT ;  /* 0x000000020500720c */ /* 0x000fe40003f66270 */
[----:B------:R-:W2:Y:S11]  /*01f0*/  @!P1 LDG.E.64 R16, desc[UR4][R24.64] ;  /* 0x0000000418109981 */ /* 0x000eb6000c1e1b00 */
[----:B------:R-:W-:-:S02]  /*0200*/  @!P3 IMAD R27, R0, 0x200, R5 ;  /* 0x00000200001bb824 */ /* 0x000fc400078e0205 */
[----:B------:R-:W-:-:S05]  /*0210*/  @!P3 VIADD R5, R5, 0x80 ;  /* 0x000000800505b836 */ /* 0x000fca0000000000 */
[----:B------:R-:W-:Y:S01]  /*0220*/  ISETP.GE.AND P2, PT, R5, R2, PT ;  /* 0x000000020500720c */ /* 0x000fe20003f46270 */
[----:B-----5:R-:W-:-:S05]  /*0230*/  @!P3 IMAD.WIDE.U32 R10, R27, 0x8, R10 ;  /* 0x000000081b0ab825 */ /* 0x020fca00078e000a */
[----:B------:R5:W2:Y:S07]  /*0240*/  @!P3 LDG.E.64 R22, desc[UR4][R10.64] ;  /* 0x000000040a16b981 */ /* 0x000aae000c1e1b00 */
[----:B------:R-:W-:Y:S01]  /*0250*/  @!P2 IMAD R5, R0, 0x200, R5 ;  /* 0x000002000005a824 */ /* 0x000fe200078e0205 */
[----:B-----5:R-:W-:-:S03]  /*0260*/  CS2R R10, SRZ ;  /* 0x00000000000a7805 */ /* 0x020fc6000001ff00 */
[----:B0-----:R-:W-:-:S05]  /*0270*/  @!P2 IMAD.WIDE.U32 R12, R5, 0x8, R12 ;  /* 0x00000008050ca825 */ /* 0x001fca00078e000c */
[----:B------:R-:W5:Y:S01]  /*0280*/  @!P2 LDG.E.64 R10, desc[UR4][R12.64] ;  /* 0x000000040c0aa981 */ /* 0x000f62000c1e1b00 */
[----:B------:R-:W-:Y:S01]  /*0290*/  @!P1 IMAD.WIDE.U32 R14, R4, 0x8, R14 ;  /* 0x00000008040e9825 */ /* 0x000fe200078e000e */
[----:B------:R-:W-:-:S03]  /*02a0*/  CS2R R28, SRZ ;  /* 0x00000000001c7805 */ /* 0x000fc6000001ff00 */
[----:B---3--:R-:W-:Y:S01]  /*02b0*/  @!P2 IMAD.WIDE.U32 R20, R5, 0x8, R20 ;  /* 0x000000080514a825 */ /* 0x008fe200078e0014 */
[----:B------:R-:W-:Y:S02]  /*02c0*/  CS2R R4, SRZ ;  /* 0x0000000000047805 */ /* 0x000fe4000001ff00 */
[----:B------:R-:W3:Y:S01]  /*02d0*/  @!P1 LDG.E.64 R28, desc[UR4][R14.64] ;  /* 0x000000040e1c9981 */ /* 0x000ee2000c1e1b00 */
[----:B-1----:R-:W-:Y:S01]  /*02e0*/  @!P3 IMAD.WIDE.U32 R24, R27, 0x8, R18 ;  /* 0x000000081b18b825 */ /* 0x002fe200078e0012 */
[----:B------:R-:W-:Y:S02]  /*02f0*/  CS2R R18, SRZ ;  /* 0x0000000000127805 */ /* 0x000fe4000001ff00 */
[----:B------:R-:W3:Y:S04]  /*0300*/  @!P2 LDG.E.64 R4, desc[UR4][R20.64] ;  /* 0x000000041404a981 */ /* 0x000ee8000c1e1b00 */
[----:B------:R-:W3:Y:S01]  /*0310*/  @!P3 LDG.E.64 R18, desc[UR4][R24.64] ;  /* 0x000000041812b981 */ /* 0x000ee2000c1e1b00 */
[----:B------:R-:W-:Y:S04]  /*0320*/  BSSY.RECONVERGENT B0, `(.L_x_2957) ;  /* 0x000002c000007945 */ /* 0x000fe80003800200 */
[----:B------:R-:W-:Y:S01]  /*0330*/  BSSY.RELIABLE B1, `(.L_x_2958) ;  /* 0x0000024000017945 */ /* 0x000fe20003800100 */
[----:B----4-:R-:W-:-:S04]  /*0340*/  ISETP.LT.U32.AND P0, PT, R6, 0x3f, PT ;  /* 0x0000003f0600780c */ /* 0x010fc80003f01070 */
[----:B------:R-:W-:-:S04]  /*0350*/  ISETP.LT.U32.AND.EX P0, PT, R7, RZ, PT, P0 ;  /* 0x000000ff0700720c */ /* 0x000fc80003f01100 */
[----:B------:R-:W-:Y:S02]  /*0360*/  SEL R7, R6, 0x3f, P0 ;  /* 0x0000003f06077807 */ /* 0x000fe40000000000 */
[----:B--2---:R-:W-:-:S04]  /*0370*/  ISETP.LT.U32.AND P1, PT, R16, 0x3f, PT ;  /* 0x0000003f1000780c */ /* 0x004fc80003f21070 */
[----:B------:R-:W-:Y:S02]  /*0380*/  ISETP.LT.U32.AND.EX P1, PT, R17, RZ, PT, P1 ;  /* 0x000000ff1100720c */ /* 0x000fe40003f21110 */
[-CC-:B------:R-:W-:Y:S02]  /*0390*/  SHF.R.S64 R6, R8, R7.reuse, R9.reuse ;  /* 0x0000000708067219 */ /* 0x180fe40000001009 */
[----:B------:R-:W-:Y:S02]  /*03a0*/  SEL R17, R16, 0x3f, P1 ;  /* 0x0000003f10117807 */ /* 0x000fe40000800000 */
[----:B------:R-:W-:Y:S02]  /*03b0*/  SHF.R.S32.HI R7, RZ, R7, R9 ;  /* 0x00000007ff077219 */ /* 0x000fe40000011409 */
[----:B------:R-:W-:Y:S02]  /*03c0*/  ISETP.LT.U32.AND P2, PT, R22, 0x3f, PT ;  /* 0x0000003f1600780c */ /* 0x000fe40003f41070 */
[----:B-----5:R-:W-:-:S04]  /*03d0*/  ISETP.LT.U32.AND P0, PT, R10, 0x3f, PT ;  /* 0x0000003f0a00780c */ /* 0x020fc80003f01070 */
[----:B------:R-:W-:-:S04]  /*03e0*/  ISETP.LT.U32.AND.EX P0, PT, R11, RZ, PT, P0 ;  /* 0x000000ff0b00720c */ /* 0x000fc80003f01100 */
[----:B------:R-:W-:Y:S02]  /*03f0*/  SEL R13, R10, 0x3f, P0 ;  /* 0x0000003f0a0d7807 */ /* 0x000fe40000000000 */
[----:B------:R-:W-:Y:S02]  /*0400*/  ISETP.GE.AND P0, PT, R3, R2, PT ;  /* 0x000000020300720c */ /* 0x000fe40003f06270 */
[----:B------:R-:W-:-:S04]  /*0410*/  ISETP.LT.U32.AND.EX P2, PT, R23, RZ, PT, P2 ;  /* 0x000000ff1700720c */ /* 0x000fc80003f41120 */
[----:B------:R-:W-:Y:S02]  /*0420*/  SEL R23, R22, 0x3f, P2 ;  /* 0x0000003f16177807 */ /* 0x000fe40001000000 */
[----:B---3--:R-:W-:Y:S02]  /*0430*/  SHF.R.S64 R4, R4, R13, R5 ;  /* 0x0000000d04047219 */ /* 0x008fe40000001005 */
[-CC-:B------:R-:W-:Y:S02]  /*0440*/  SHF.R.S64 R10, R28, R17.reuse, R29.reuse ;  /* 0x000000111c0a7219 */ /* 0x180fe4000000101d */
[----:B------:R-:W-:Y:S02]  /*0450*/  SHF.R.S32.HI R11, RZ, R17, R29 ;  /* 0x00000011ff0b7219 */ /* 0x000fe4000001141d */
[-CC-:B------:R-:W-:Y:S02]  /*0460*/  SHF.R.S64 R8, R18, R23.reuse, R19.reuse ;  /* 0x0000001712087219 */ /* 0x180fe40000001013 */
[----:B------:R-:W-:-:S02]  /*0470*/  SHF.R.S32.HI R9, RZ, R23, R19 ;  /* 0x00000017ff097219 */ /* 0x000fc40000011413 */
[----:B------:R-:W-:Y:S01]  /*0480*/  SHF.R.S32.HI R5, RZ, R13, R5 ;  /* 0x0000000dff057219 */ /* 0x000fe20000011405 */
[----:B------:R-:W-:Y:S06]  /*0490*/  @P0 BRA `(.L_x_2959) ;  /* 0x0000000000340947 */ /* 0x000fec0003800000 */
[----:B------:R-:W0:Y:S01]  /*04a0*/  LDC.64 R12, c[0x0][0x388] ;  /* 0x0000e200ff0c7b82 */ /* 0x000e220000000a00 */
[----:B------:R-:W-:Y:S02]  /*04b0*/  IMAD R15, R0, 0x200, R3 ;  /* 0x00000200000f7824 */ /* 0x000fe400078e0203 */
[----:B------:R-:W-:-:S05]  /*04c0*/  VIADD R3, R3, 0x80 ;  /* 0x0000008003037836 */ /* 0x000fca0000000000 */
[----:B------:R-:W-:-:S13]  /*04d0*/  ISETP.GE.AND P0, PT, R3, R2, PT ;  /* 0x000000020300720c */ /* 0x000fda0003f06270 */
[----:B------:R-:W-:Y:S05]  /*04e0*/  @P0 BREAK.RELIABLE B1 ;  /* 0x0000000000010942 */ /* 0x000fea0003800100 */
[----:B0-----:R-:W-:-:S05]  /*04f0*/  IMAD.WIDE.U32 R12, R15, 0x8, R12 ;  /* 0x000000080f0c7825 */ /* 0x001fca00078e000c */
[----:B------:R0:W-:Y:S01]  /*0500*/  STG.E.64 desc[UR4][R12.64], R6 ;  /* 0x000000060c007986 */ /* 0x0001e2000c101b04 */
[----:B------:R-:W-:Y:S05]  /*0510*/  @P0 BRA `(.L_x_2960) ;  /* 0x0000000000300947 */ /* 0x000fea0003800000 */
[----:B0-----:R-:W0:Y:S01]  /*0520*/  LDC.64 R6, c[0x0][0x388] ;  /* 0x0000e200ff067b82 */ /* 0x001e220000000a00 */
[----:B------:R-:W-:Y:S02]  /*0530*/  IMAD R13, R0, 0x200, R3 ;  /* 0x00000200000d7824 */ /* 0x000fe400078e0203 */
[----:B------:R-:W-:Y:S02]  /*0540*/  VIADD R3, R3, 0x80 ;  /* 0x0000008003037836 */ /* 0x000fe40000000000 */
[----:B0-----:R-:W-:-:S05]  /*0550*/  IMAD.WIDE.U32 R6, R13, 0x8, R6 ;  /* 0x000000080d067825 */ /* 0x001fca00078e0006 */
[----:B------:R0:W-:Y:S02]  /*0560*/  STG.E.64 desc[UR4][R6.64], R10 ;  /* 0x0000000a06007986 */ /* 0x0001e4000c101b04 */
.L_x_2959:
[----:B------:R-:W-:Y:S05]  /*0570*/  BSYNC.RELIABLE B1 ;  /* 0x0000000000017941 */ /* 0x000fea0003800100 */
.L_x_2958:
[----:B------:R-:W-:-:S13]  /*0580*/  ISETP.GE.AND P0, PT, R3, R2, PT ;  /* 0x000000020300720c */ /* 0x000fda0003f06270 */
[----:B0-----:R-:W0:Y:S01]  /*0590*/  @!P0 LDC.64 R6, c[0x0][0x388] ;  /* 0x0000e200ff068b82 */ /* 0x001e220000000a00 */
[----:B------:R-:W-:Y:S02]  /*05a0*/  @!P0 IMAD R11, R0, 0x200, R3 ;  /* 0x00000200000b8824 */ /* 0x000fe400078e0203 */
[----:B------:R-:W-:Y:S02]  /*05b0*/  @!P0 VIADD R3, R3, 0x80 ;  /* 0x0000008003038836 */ /* 0x000fe40000000000 */
[----:B0-----:R-:W-:-:S05]  /*05c0*/  @!P0 IMAD.WIDE.U32 R6, R11, 0x8, R6 ;  /* 0x000000080b068825 */ /* 0x001fca00078e0006 */
[----:B------:R1:W-:Y:S02]  /*05d0*/  @!P0 STG.E.64 desc[UR4][R6.64], R8 ;  /* 0x0000000806008986 */ /* 0x0003e4000c101b04 */
.L_x_2960:
[----:B------:R-:W-:Y:S05]  /*05e0*/  BSYNC.RECONVERGENT B0 ;  /* 0x0000000000007941 */ /* 0x000fea0003800200 */
.L_x_2957:
[----:B------:R-:W-:Y:S05]  /*05f0*/  WARPSYNC.ALL ;  /* 0x0000000000007948 */ /* 0x000fea0003800000 */
[----:B------:R-:W-:-:S13]  /*0600*/  ISETP.GE.AND P0, PT, R3, R2, PT ;  /* 0x000000020300720c */ /* 0x000fda0003f06270 */
[----:B------:R-:W-:Y:S05]  /*0610*/  @P0 EXIT ;  /* 0x000000000000094d */ /* 0x000fea0003800000 */
[----:B01----:R-:W0:Y:S01]  /*0620*/  LDC.64 R6, c[0x0][0x388] ;  /* 0x0000e200ff067b82 */ /* 0x003e220000000a00 */
[----:B------:R-:W-:-:S04]  /*0630*/  IMAD R3, R0, 0x200, R3 ;  /* 0x0000020000037824 */ /* 0x000fc800078e0203 */
[----:B0-----:R-:W-:-:S05]  /*0640*/  IMAD.WIDE.U32 R2, R3, 0x8, R6 ;  /* 0x0000000803027825 */ /* 0x001fca00078e0006 */
[----:B------:R-:W-:Y:S01]  /*0650*/  STG.E.64 desc[UR4][R2.64], R4 ;  /* 0x0000000402007986 */ /* 0x000fe2000c101b04 */
[----:B------:R-:W-:Y:S05]  /*0660*/  EXIT ;  /* 0x000000000000794d */ /* 0x000fea0003800000 */
.L_x_2961:
        /* <DEDUP_REMOVED lines=9> */
.L_x_21058:


//--------------------- .text._ZN2at6native29vectorized_elementwise_kernelILi2ENS0_13BinaryFunctorIlllZZZNS0_18rshift_kernel_cudaERNS_18TensorIteratorBaseEENKUlvE_clEvENKUlvE2_clEvEUlllE_EESt5arrayIPcLm3EEEEviT0_T1_ --------------------------
	.section	.text._ZN2at6native29vectorized_elementwise_kernelILi2ENS0_13BinaryFunctorIlllZZZNS0_18rshift_kernel_cudaERNS_18TensorIteratorBaseEENKUlvE_clEvENKUlvE2_clEvEUlllE_EESt5arrayIPcLm3EEEEviT0_T1_,"ax",@progbits
	.align	128
        .global         _ZN2at6native29vectorized_elementwise_kernelILi2ENS0_13BinaryFunctorIlllZZZNS0_18rshift_kernel_cudaERNS_18TensorIteratorBaseEENKUlvE_clEvENKUlvE2_clEvEUlllE_EESt5arrayIPcLm3EEEEviT0_T1_
        .type           _ZN2at6native29vectorized_elementwise_kernelILi2ENS0_13BinaryFunctorIlllZZZNS0_18rshift_kernel_cudaERNS_18TensorIteratorBaseEENKUlvE_clEvENKUlvE2_clEvEUlllE_EESt5arrayIPcLm3EEEEviT0_T1_,@function
        .size           _ZN2at6native29vectorized_elementwise_kernelILi2ENS0_13BinaryFunctorIlllZZZNS0_18rshift_kernel_cudaERNS_18TensorIteratorBaseEENKUlvE_clEvENKUlvE2_clEvEUlllE_EESt5arrayIPcLm3EEEEviT0_T1_,(.L_x_21059 - _ZN2at6native29vectorized_elementwise_kernelILi2ENS0_13BinaryFunctorIlllZZZNS0_18rshift_kernel_cudaERNS_18TensorIteratorBaseEENKUlvE_clEvENKUlvE2_clEvEUlllE_EESt5arrayIPcLm3EEEEviT0_T1_)
        .other          _ZN2at6native29vectorized_elementwise_kernelILi2ENS0_13BinaryFunctorIlllZZZNS0_18rshift_kernel_cudaERNS_18TensorIteratorBaseEENKUlvE_clEvENKUlvE2_clEvEUlllE_EESt5arrayIPcLm3EEEEviT0_T1_,@"STO_CUDA_ENTRY STV_DEFAULT"
_ZN2at6native29vectorized_elementwise_kernelILi2ENS0_13BinaryFunctorIlllZZZNS0_18rshift_kernel_cudaERNS_18TensorIteratorBaseEENKUlvE_clEvENKUlvE2_clEvEUlllE_EESt5arrayIPcLm3EEEEviT0_T1_:
.text._ZN2at6native29vectorized_elementwise_kernelILi2ENS0_13BinaryFunctorIlllZZZNS0_18rshift_kernel_cudaERNS_18TensorIteratorBaseEENKUlvE_clEvENKUlvE2_clEvEUlllE_EESt5arrayIPcLm3EEEEviT0_T1_:
[----:B------:R-:W-:Y:S01]  /*0000*/  LDC R1, c[0x0][0x37c] ;  /* 0x0000df00ff017b82 */ /* 0x000fe20000000800 */
[----:B------:R-:W0:Y:S07]  /*0010*/  S2R R0, SR_CTAID.X ;  /* 0x0000000000007919 */ /* 0x000e2e0000002500 */
[----:B------:R-:W0:Y:S01]  /*0020*/  LDC R3, c[0x0][0x380] ;  /* 0x0000e000ff037b82 */ /* 0x000e220000000800 */
[----:B------:R-:W1:Y:S01]  /*0030*/  LDCU.64 UR4, c[0x0][0x358] ;  /* 0x00006b00ff0477ac */ /* 0x000e620008000a00 */
[----:B0-----:R-:W-:-:S05]  /*0040*/  IMAD R32, R0, -0x400, R3 ;  /* 0xfffffc0000207824 */ /* 0x001fca00078e0203 */
[----:B------:R-:W-:-:S13]  /*0050*/  ISETP.GT.U32.AND P0, PT, R32, 0x3ff, PT ;  /* 0x000003ff2000780c */ /* 0x000fda0003f04070 */
[----:B-1----:R-:W-:Y:S05]  /*0060*/  @P0 BRA `(.L_x_2962) ;  /* 0x0000000800f40947 */ /* 0x002fea0003800000 */
[----:B------:R-:W0:Y:S01]  /*0070*/  S2R R35, SR_TID.X ;  /* 0x0000000000237919 */ /* 0x000e220000002100 */
[----:B------:R-:W1:Y:S01]  /*0080*/  LDC.64 R2, c[0x0][0x398] ;  /* 0x0000e600ff027b82 */ /* 0x000e620000000a00 */
[----:B------:R-:W-:-:S07]  /*0090*/  CS2R R20, SRZ ;  /* 0x0000000000147805 */ /* 0x000fce000001ff00 */
[----:B------:R-:W2:Y:S08]  /*00a0*/  LDC.64 R4, c[0x0][0x390] ;  /* 0x0000e400ff047b82 */ /* 0x000eb00000000a00 */
[----:B------:R-:W3:Y:S08]  /*00b0*/  LDC.64 R22, c[0x0][0x390] ;  /* 0x0000e400ff167b82 */ /* 0x000ef00000000a00 */
[----:B------:R-:W4:Y:S01]  /*00c0*/  LDC.64 R16, c[0x0][0x398] ;  /* 0x0000e600ff107b82 */ /* 0x000f220000000a00 */
[----:B0-----:R-:W-:-:S07]  /*00d0*/  ISETP.GE.U32.AND P1, PT, R35, R32, PT ;  /* 0x000000202300720c */ /* 0x001fce0003f26070 */
[----:B------:R-:W0:Y:S08]  /*00e0*/  LDC.64 R14, c[0x0][0x390] ;  /* 0x0000e400ff0e7b82 */ /* 0x000e300000000a00 */
[----:B------:R-:W5:Y:S01]  /*00f0*/  LDC.64 R12, c[0x0][0x398] ;  /* 0x0000e600ff0c7b82 */ /* 0x000f620000000a00 */
[----:B------:R-:W-:Y:S02]  /*0100*/  @!P1 IMAD R33, R0, 0x400, R35 ;  /* 0x0000040000219824 */ /* 0x000fe400078e0223 */
[----:B------:R-:W-:-:S05]  /*0110*/  @!P1 VIADD R35, R35, 0x80 ;  /* 0x0000008023239836 */ /* 0x000fca0000000000 */
[----:B------:R-:W5:Y:S01]  /*0120*/  LDC.64 R18, c[0x0][0x390] ;  /* 0x0000e400ff127b82 */ /* 0x000f620000000a00 */
[----:B------:R-:W-:-:S07]  /*0130*/  ISETP.GE.U32.AND P0, PT, R35, R32, PT ;  /* 0x000000202300720c */ /* 0x000fce0003f06070 */
[----:B------:R-:W5:Y:S06]  /*0140*/  LDC.64 R30, c[0x0][0x398] ;  /* 0x0000e600ff1e7b82 */ /* 0x000f6c0000000a00 */
[----:B------:R-:W-:Y:S02]  /*0150*/  @!P0 IMAD R9, R0, 0x400, R35 ;  /* 0x0000040000098824 */ /* 0x000fe400078e0223 */
[----:B------:R-:W5:Y:S02]  /*0160*/  LDC.64 R36, c[0x0][0x390] ;  /* 0x0000e400ff247b82 */ /* 0x000f640000000a00 */
[----:B-1----:R-:W-:-:S05]  /*0170*/  @!P0 IMAD.WIDE.U32 R6, R9, 0x8, R2 ;  /* 0x0000000809068825 */ /* 0x002fca00078e0002 */
[----:B------:R1:W5:Y:S01]  /*0180*/  @!P0 LDG.E.64 R20, desc[UR4][R6.64] ;  /* 0x0000000406148981 */ /* 0x000362000c1e1b00 */
[----:B------:R-:W-:Y:S01]  /*0190*/  CS2R R2, SRZ ;  /* 0x0000000000027805 */ /* 0x000fe2000001ff00 */
[----:B--2---:R-:W-:Y:S02]  /*01a0*/  @!P0 IMAD.WIDE.U32 R4, R9, 0x8, R4 ;  /* 0x0000000809048825 */ /* 0x004fe400078e0004 */
[----:B------:R-:W2:Y:S03]  /*01b0*/  LDC.64 R8, c[0x0][0x390] ;  /* 0x0000e400ff087b82 */ /* 0x000ea60000000a00 */
[----:B------:R3:W5:Y:S01]  /*01c0*/  @!P0 LDG.E.64 R2, desc[UR4][R4.64] ;  /* 0x0000000404028981 */ /* 0x000762000c1e1b00 */
[----:B------:R-:W-:-:S04]  /*01d0*/  @!P0 VIADD R35, R35, 0x80 ;  /* 0x0000008023238836 */ /* 0x000fc80000000000 */
[----:B-1----:R-:W1:Y:S01]  /*01e0*/  LDC.64 R6, c[0x0][0x398] ;  /* 0x0000e600ff067b82 */ /* 0x002e620000000a00 */
[----:B------:R-:W-:Y:S02]  /*01f0*/  ISETP.GE.U32.AND P0, PT, R35, R32, PT ;  /* 0x000000202300720c */ /* 0x000fe40003f06070 */
[----:B---3--:R-:W-:-:S11]  /*0200*/  CS2R R4, SRZ ;  /* 0x0000000000047805 */ /* 0x008fd6000001ff00 */
[----:B------:R-:W-:Y:S02]  /*0210*/  @!P0 IMAD R11, R0, 0x400, R35 ;  /* 0x00000400000b8824 */ /* 0x000fe400078e0223 */
[----:B------:R-:W-:Y:S02]  /*0220*/  @!P0 VIADD R35, R35, 0x80 ;  /* 0x0000008023238836 */ /* 0x000fe40000000000 */
[----:B--2---:R-:W-:-:S03]  /*0230*/  @!P0 IMAD.WIDE.U32 R24, R11, 0x8, R8 ;  /* 0x000000080b188825 */ /* 0x004fc600078e0008 */
[----:B------:R-:W-:Y:S02]  /*0240*/  ISETP.GE.U32.AND P3, PT, R35, R32, PT ;  /* 0x000000202300720c */ /* 0x000fe40003f66070 */
[----:B------:R-:W-:Y:S01]  /*0250*/  CS2R R8, SRZ ;  /* 0x0000000000087805 */ /* 0x000fe2000001ff00 */
[----:B----4-:R-:W-:Y:S01]  /*0260*/  @!P0 IMAD.WIDE.U32 R16, R11, 0x8, R16 ;  /* 0x000000080b108825 */ /* 0x010fe200078e0010 */
[----:B------:R-:W2:Y:S09]  /*0270*/  @!P0 LDG.E.64 R4, desc[UR4][R24.64] ;  /* 0x0000000418048981 */ /* 0x000eb2000c1e1b00 */
[----:B------:R-:W-:-:S02]  /*0280*/  @!P3 IMAD R29, R0, 0x400, R35 ;  /* 0x00000400001db824 */ /* 0x000fc400078e0223 */
[----:B------:R-:W-:-:S05]  /*0290*/  @!P3 VIADD R35, R35, 0x80 ;  /* 0x000000802323b836 */ /* 0x000fca0000000000 */
[----:B------:R-:W-:Y:S01]  /*02a0*/  ISETP.GE.U32.AND P4, PT, R35, R32, PT ;  /* 0x000000202300720c */ /* 0x000fe20003f86070 */
[----:B------:R-:W-:Y:S01]  /*02b0*/  @!P3 IMAD.WIDE.U32 R22, R29, 0x8, R22 ;  /* 0x000000081d16b825 */ /* 0x000fe200078e0016 */
[----:B------:R-:W-:-:S04]  /*02c0*/  CS2R R10, SRZ ;  /* 0x00000000000a7805 */ /* 0x000fc8000001ff00 */
[----:B------:R3:W4:Y:S07]  /*02d0*/  @!P3 LDG.E.64 R8, desc[UR4][R22.64] ;  /* 0x000000041608b981 */ /* 0x00072e000c1e1b00 */
[----:B------:R-:W-:Y:S02]  /*02e0*/  @!P4 IMAD R27, R0, 0x400, R35 ;  /* 0x00000400001bc824 */ /* 0x000fe400078e0223 */
[----:B------:R-:W-:Y:S01]  /*02f0*/  @!P4 VIADD R35, R35, 0x80 ;  /* 0x000000802323c836 */ /* 0x000fe20000000000 */
[----:B---3--:R-:W3:Y:S04]  /*0300*/  LDC.64 R22, c[0x0][0x398] ;  /* 0x0000e600ff167b82 */ /* 0x008ee80000000a00 */
[----:B------:R-:W-:Y:S01]  /*0310*/  ISETP.GE.U32.AND P2, PT, R35, R32, PT ;  /* 0x000000202300720c */ /* 0x000fe20003f46070 */
[----:B-1----:R-:W-:Y:S01]  /*0320*/  @!P3 IMAD.WIDE.U32 R28, R29, 0x8, R6 ;  /* 0x000000081d1cb825 */ /* 0x002fe200078e0006 */
[----:B------:R-:W-:-:S04]  /*0330*/  CS2R R6, SRZ ;  /* 0x0000000000067805 */ /* 0x000fc8000001ff00 */
[----:B------:R-:W2:Y:S01]  /*0340*/  @!P3 LDG.E.64 R10, desc[UR4][R28.64] ;  /* 0x000000041c0ab981 */ /* 0x000ea2000c1e1b00 */
[----:B0-----:R-:W-:-:S06]  /*0350*/  @!P4 IMAD.WIDE.U32 R24, R27, 0x8, R14 ;  /* 0x000000081b18c825 */ /* 0x001fcc00078e000e */
[----:B------:R-:W-:Y:S01]  /*0360*/  @!P2 IMAD R34, R0, 0x400, R35 ;  /* 0x000004000022a824 */ /* 0x000fe200078e0223 */
[----:B------:R0:W4:Y:S01]  /*0370*/  @!P0 LDG.E.64 R6, desc[UR4][R16.64] ;  /* 0x0000000410068981 */ /* 0x000122000c1e1b00 */
[----:B------:R-:W-:Y:S01]  /*0380*/  @!P2 VIADD R35, R35, 0x80 ;  /* 0x000000802323a836 */ /* 0x000fe20000000000 */
[----:B------:R-:W-:-:S04]  /*0390*/  CS2R R14, SRZ ;  /* 0x00000000000e7805 */ /* 0x000fc8000001ff00 */
[----:B------:R-:W-:Y:S01]  /*03a0*/  ISETP.GE.U32.AND P3, PT, R35, R32, PT ;  /* 0x000000202300720c */ /* 0x000fe20003f66070 */
[----:B-----5:R-:W-:Y:S01]  /*03b0*/  @!P4 IMAD.WIDE.U32 R26, R27, 0x8, R12 ;  /* 0x000000081b1ac825 */ /* 0x020fe200078e000c */
[----:B------:R-:W-:Y:S02]  /*03c0*/  CS2R R12, SRZ ;  /* 0x00000000000c7805 */ /* 0x000fe4000001ff00 */
[----:B0-----:R-:W-:Y:S01]  /*03d0*/  CS2R R16, SRZ ;  /* 0x0000000000107805 */ /* 0x001fe2000001ff00 */
[----:B------:R-:W-:Y:S01]  /*03e0*/  @!P2 IMAD.WIDE.U32 R28, R34, 0x8, R18 ;  /* 0x00000008221ca825 */ /* 0x000fe200078e0012 */
[----:B------:R-:W5:Y:S04]  /*03f0*/  @!P4 LDG.E.64 R14, desc[UR4][R26.64] ;  /* 0x000000041a0ec981 */ /* 0x000f68000c1e1b00 */
[----:B------:R0:W5:Y:S04]  /*0400*/  @!P4 LDG.E.64 R12, desc[UR4][R24.64] ;  /* 0x00000004180cc981 */ /* 0x000168000c1e1b00 */
[----:B------:R1:W5:Y:S01]  /*0410*/  @!P2 LDG.E.64 R16, desc[UR4][R28.64] ;  /* 0x000000041c10a981 */ /* 0x000362000c1e1b00 */
[----:B0-----:R-:W-:Y:S01]  /*0420*/  @!P3 IMAD R25, R0, 0x400, R35 ;  /* 0x000004000019b824 */ /* 0x001fe200078e0223 */
[----:B-1----:R-:W0:Y:S01]  /*0430*/  LDC.64 R28, c[0x0][0x398] ;  /* 0x0000e600ff1c7b82 */ /* 0x002e220000000a00 */
[----:B------:R-:W-:Y:S01]  /*0440*/  CS2R R18, SRZ ;  /* 0x0000000000127805 */ /* 0x000fe2000001ff00 */
[----:B------:R-:W-:-:S04]  /*0450*/  @!P2 IMAD.WIDE.U32 R30, R34, 0x8, R30 ;  /* 0x00000008221ea825 */ /* 0x000fc800078e001e */
[----:B------:R-:W-:Y:S01]  /*0460*/  @!P3 IMAD.WIDE.U32 R36, R25, 0x8, R36 ;  /* 0x000000081924b825 */ /* 0x000fe200078e0024 */
[----:B------:R1:W5:Y:S02]  /*0470*/  @!P2 LDG.E.64 R18, desc[UR4][R30.64] ;  /* 0x000000041e12a981 */ /* 0x000364000c1e1b00 */
[----:B-1----:R-:W-:Y:S01]  /*0480*/  CS2R R30, SRZ ;  /* 0x00000000001e7805 */ /* 0x002fe2000001ff00 */
[----:B0-----:R-:W-:-:S05]  /*0490*/  @!P1 IMAD.WIDE.U32 R28, R33, 0x8, R28 ;  /* 0x00000008211c9825 */ /* 0x001fca00078e001c */
[----:B------:R-:W2:Y:S01]  /*04a0*/  @!P1 LDG.E.64 R30, desc[UR4][R28.64] ;  /* 0x000000041c1e9981 */ /* 0x000ea2000c1e1b00 */
[----:B------:R-:W-:Y:S01]  /*04b0*/  @!P3 VIADD R35, R35, 0x80 ;  /* 0x000000802323b836 */ /* 0x000fe20000000000 */
[----:B------:R-:W-:-:S04]  /*04c0*/  ISETP.LT.U32.AND P0, PT, R20, 0x3f, PT ;  /* 0x0000003f1400780c */ /* 0x000fc80003f01070 */
[----:B------:R-:W-:-:S04]  /*04d0*/  ISETP.LT.U32.AND.EX P0, PT, R21, RZ, PT, P0 ;  /* 0x000000ff1500720c */ /* 0x000fc80003f01100 */
[----:B------:R-:W-:-:S04]  /*04e0*/  SEL R27, R20, 0x3f, P0 ;  /* 0x0000003f141b7807 */ /* 0x000fc80000000000 */
[-CC-:B------:R-:W-:Y:S02]  /*04f0*/  SHF.R.S64 R2, R2, R27.reuse, R3.reuse ;  /* 0x0000001b02027219 */ /* 0x180fe40000001003 */
[----:B------:R-:W-:Y:S01]  /*0500*/  SHF.R.S32.HI R3, RZ, R27, R3 ;  /* 0x0000001bff037219 */ /* 0x000fe20000011403 */
[----:B---3--:R-:W-:Y:S02]  /*0510*/  @!P3 IMAD.WIDE.U32 R26, R25, 0x8, R22 ;  /* 0x00000008191ab825 */ /* 0x008fe400078e0016 */
[----:B------:R-:W0:Y:S01]  /*0520*/  LDC.64 R22, c[0x0][0x390] ;  /* 0x0000e400ff167b82 */ /* 0x000e220000000a00 */
[----:B------:R-:W-:Y:S02]  /*0530*/  CS2R R20, SRZ ;  /* 0x0000000000147805 */ /* 0x000fe4000001ff00 */
[----:B------:R-:W-:-:S04]  /*0540*/  CS2R R24, SRZ ;  /* 0x0000000000187805 */ /* 0x000fc8000001ff00 */
[----:B------:R-:W3:Y:S04]  /*0550*/  @!P3 LDG.E.64 R20, desc[UR4][R36.64] ;  /* 0x000000042414b981 */ /* 0x000ee8000c1e1b00 */
[----:B------:R1:W3:Y:S01]  /*0560*/  @!P3 LDG.E.64 R24, desc[UR4][R26.64] ;  /* 0x000000041a18b981 */ /* 0x0002e2000c1e1b00 */
[----:B------:R-:W-:Y:S01]  /*0570*/  ISETP.GE.U32.AND P0, PT, R35, R32, PT ;  /* 0x000000202300720c */ /* 0x000fe20003f06070 */
[----:B-1----:R-:W1:Y:S01]  /*0580*/  LDC.64 R26, c[0x0][0x390] ;  /* 0x0000e400ff1a7b82 */ /* 0x002e620000000a00 */
[----:B0-----:R-:W-:Y:S01]  /*0590*/  @!P1 IMAD.WIDE.U32 R36, R33, 0x8, R22 ;  /* 0x0000000821249825 */ /* 0x001fe200078e0016 */
[----:B------:R-:W-:-:S06]  /*05a0*/  CS2R R22, SRZ ;  /* 0x0000000000167805 */ /* 0x000fcc000001ff00 */
[----:B------:R0:W5:Y:S02]  /*05b0*/  @!P1 LDG.E.64 R22, desc[UR4][R36.64] ;  /* 0x0000000424169981 */ /* 0x000164000c1e1b00 */
[----:B0-----:R-:W0:Y:S02]  /*05c0*/  LDC.64 R36, c[0x0][0x398] ;  /* 0x0000e600ff247b82 */ /* 0x001e240000000a00 */
[----:B------:R-:W-:-:S04]  /*05d0*/  @!P0 IMAD R35, R0, 0x400, R35 ;  /* 0x0000040000238824 */ /* 0x000fc800078e0223 */
[----:B-1----:R-:W-:Y:S01]  /*05e0*/  @!P0 IMAD.WIDE.U32 R28, R35, 0x8, R26 ;  /* 0x00000008231c8825 */ /* 0x002fe200078e001a */
[----:B------:R-:W-:-:S06]  /*05f0*/  CS2R R26, SRZ ;  /* 0x00000000001a7805 */ /* 0x000fcc000001ff00 */
[----:B------:R1:W3:Y:S02]  /*0600*/  @!P0 LDG.E.64 R26, desc[UR4][R28.64] ;  /* 0x000000041c1a8981 */ /* 0x0002e4000c1e1b00 */
[----:B-1----:R-:W1:Y:S01]  /*0610*/  @!P1 LDC.64 R28, c[0x0][0x388] ;  /* 0x0000e200ff1c9b82 */ /* 0x002e620000000a00 */
[----:B0-----:R-:W-:Y:S01]  /*0620*/  @!P0 IMAD.WIDE.U32 R36, R35, 0x8, R36 ;  /* 0x0000000823248825 */ /* 0x001fe200078e0024 */
[----:B------:R-:W-:-:S06]  /*0630*/  CS2R R34, SRZ ;  /* 0x0000000000227805 */ /* 0x000fcc000001ff00 */
[----:B------:R-:W3:Y:S01]  /*0640*/  @!P0 LDG.E.64 R34, desc[UR4][R36.64] ;  /* 0x0000000424228981 */ /* 0x000ee2000c1e1b00 */
[----:B----4-:R-:W-:-:S04]  /*0650*/  ISETP.LT.U32.AND P0, PT, R6, 0x3f, PT ;  /* 0x0000003f0600780c */ /* 0x010fc80003f01070 */
[----:B------:R-:W-:Y:S02]  /*0660*/  ISETP.LT.U32.AND.EX P0, PT, R7, RZ, PT, P0 ;  /* 0x000000ff0700720c */ /* 0x000fe40003f01100 */
[----:B------:R-:W0:Y:S02]  /*0670*/  S2R R7, SR_TID.X ;  /* 0x0000000000077919 */ /* 0x000e240000002100 */
[----:B------:R-:W-:Y:S01]  /*0680*/  SEL R33, R6, 0x3f, P0 ;  /* 0x0000003f06217807 */ /* 0x000fe20000000000 */
[----:B------:R-:W-:Y:S01]  /*0690*/  BSSY.RECONVERGENT B0, `(.L_x_2963) ;  /* 0x0000052000007945 */ /* 0x000fe20003800200 */
[----:B--2---:R-:W-:-:S04]  /*06a0*/  ISETP.LT.U32.AND P0, PT, R30, 0x3f, PT ;  /* 0x0000003f1e00780c */ /* 0x004fc80003f01070 */
[----:B------:R-:W-:-:S04]  /*06b0*/  ISETP.LT.U32.AND.EX P0, PT, R31, RZ, PT, P0 ;  /* 0x000000ff1f00720c */ /* 0x000fc80003f01100 */
[----:B------:R-:W-:Y:S02]  /*06c0*/  SEL R31, R30, 0x3f, P0 ;  /* 0x0000003f1e1f7807 */ /* 0x000fe40000000000 */
[----:B------:R-:W-:-:S04]  /*06d0*/  ISETP.LT.U32.AND P0, PT, R10, 0x3f, PT ;  /* 0x0000003f0a00780c */ /* 0x000fc80003f01070 */
[----:B------:R-:W-:Y:S01]  /*06e0*/  ISETP.LT.U32.AND.EX P0, PT, R11, RZ, PT, P0 ;  /* 0x000000ff0b00720c */ /* 0x000fe20003f01100 */
[----:B0-----:R-:W-:Y:S02]  /*06f0*/  VIADD R6, R7, 0x80 ;  /* 0x0000008007067836 */ /* 0x001fe40000000000 */
[----:B------:R-:W-:Y:S02]  /*0700*/  @!P1 IMAD R11, R0, 0x400, R7 ;  /* 0x00000400000b9824 */ /* 0x000fe400078e0207 */
[----:B------:R-:W-:Y:S02]  /*0710*/  @!P1 IMAD.MOV.U32 R7, RZ, RZ, R6 ;  /* 0x000000ffff079224 */ /* 0x000fe400078e0006 */
[----:B-1----:R-:W-:Y:S01]  /*0720*/  @!P1 IMAD.WIDE.U32 R28, R11, 0x8, R28 ;  /* 0x000000080b1c9825 */ /* 0x002fe200078e001c */
[----:B------:R-:W-:Y:S01]  /*0730*/  BSSY.RELIABLE B1, `(.L_x_2964) ;  /* 0x0000041000017945 */ /* 0x000fe20003800100 */
[-CC-:B------:R-:W-:Y:S02]  /*0740*/  SHF.R.S64 R4, R4, R33.reuse, R5.reuse ;  /* 0x0000002104047219 */ /* 0x180fe40000001005 */
[----:B------:R-:W-:-:S02]  /*0750*/  SHF.R.S32.HI R5, RZ, R33, R5 ;  /* 0x00000021ff057219 */ /* 0x000fc40000011405 */
[-CC-:B-----5:R-:W-:Y:S02]  /*0760*/  SHF.R.S64 R22, R22, R31.reuse, R23.reuse ;  /* 0x0000001f16167219 */ /* 0x1a0fe40000001017 */
[----:B------:R-:W-:Y:S02]  /*0770*/  SHF.R.S32.HI R23, RZ, R31, R23 ;  /* 0x0000001fff177219 */ /* 0x000fe40000011417 */
[----:B------:R-:W-:Y:S02]  /*0780*/  SEL R31, R10, 0x3f, P0 ;  /* 0x0000003f0a1f7807 */ /* 0x000fe40000000000 */
[----:B------:R-:W-:-:S04]  /*0790*/  ISETP.LT.U32.AND P0, PT, R14, 0x3f, PT ;  /* 0x0000003f0e00780c */ /* 0x000fc80003f01070 */
[----:B------:R-:W-:-:S04]  /*07a0*/  ISETP.LT.U32.AND.EX P0, PT, R15, RZ, PT, P0 ;  /* 0x000000ff0f00720c */ /* 0x000fc80003f01100 */
[----:B------:R-:W-:Y:S02]  /*07b0*/  SEL R15, R14, 0x3f, P0 ;  /* 0x0000003f0e0f7807 */ /* 0x000fe40000000000 */
[----:B------:R-:W-:-:S04]  /*07c0*/  ISETP.LT.U32.AND P0, PT, R18, 0x3f, PT ;  /* 0x0000003f1200780c */ /* 0x000fc80003f01070 */
[----:B------:R-:W-:Y:S01]  /*07d0*/  ISETP.LT.U32.AND.EX P0, PT, R19, RZ, PT, P0 ;  /* 0x000000ff1300720c */ /* 0x000fe20003f01100 */
[----:B------:R0:W-:Y:S03]  /*07e0*/  @!P1 STG.E.64 desc[UR4][R28.64], R22 ;  /* 0x000000161c009986 */ /* 0x0001e6000c101b04 */
[----:B------:R-:W-:Y:S02]  /*07f0*/  SEL R19, R18, 0x3f, P0 ;  /* 0x0000003f12137807 */ /* 0x000fe40000000000 */
[----:B------:R-:W-:Y:S02]  /*0800*/  ISETP.GE.U32.AND P0, PT, R7, R32, PT ;  /* 0x000000200700720c */ /* 0x000fe40003f06070 */
[----:B---3--:R-:W-:-:S04]  /*0810*/  ISETP.LT.U32.AND P1, PT, R24, 0x3f, PT ;  /* 0x0000003f1800780c */ /* 0x008fc80003f21070 */
[----:B------:R-:W-:Y:S02]  /*0820*/  ISETP.LT.U32.AND.EX P1, PT, R25, RZ, PT, P1 ;  /* 0x000000ff1900720c */ /* 0x000fe40003f21110 */
[----:B------:R-:W-:-:S04]  /*0830*/  ISETP.LT.U32.AND P2, PT, R34, 0x3f, PT ;  /* 0x0000003f2200780c */ /* 0x000fc80003f41070 */
[----:B------:R-:W-:Y:S02]  /*0840*/  ISETP.LT.U32.AND.EX P2, PT, R35, RZ, PT, P2 ;  /* 0x000000ff2300720c */ /* 0x000fe40003f41120 */
[----:B------:R-:W-:Y:S02]  /*0850*/  SEL R25, R24, 0x3f, P1 ;  /* 0x0000003f18197807 */ /* 0x000fe40000800000 */
[----:B------:R-:W-:Y:S02]  /*0860*/  SEL R35, R34, 0x3f, P2 ;  /* 0x0000003f22237807 */ /* 0x000fe40001000000 */
[-CC-:B------:R-:W-:Y:S02]  /*0870*/  SHF.R.S64 R10, R12, R15.reuse, R13.reuse ;  /* 0x0000000f0c0a7219 */ /* 0x180fe4000000100d */
[----:B------:R-:W-:Y:S02]  /*0880*/  SHF.R.S32.HI R11, RZ, R15, R13 ;  /* 0x0000000fff0b7219 */ /* 0x000fe4000001140d */
[----:B------:R-:W-:-:S02]  /*0890*/  SHF.R.S64 R8, R8, R31, R9 ;  /* 0x0000001f08087219 */ /* 0x000fc40000001009 */
[-CC-:B------:R-:W-:Y:S02]  /*08a0*/  SHF.R.S64 R12, R16, R19.reuse, R17.reuse ;  /* 0x00000013100c7219 */ /* 0x180fe40000001011 */
[----:B------:R-:W-:Y:S02]  /*08b0*/  SHF.R.S32.HI R13, RZ, R19, R17 ;  /* 0x00000013ff0d7219 */ /* 0x000fe40000011411 */
[----:B------:R-:W-:Y:S02]  /*08c0*/  SHF.R.S32.HI R9, RZ, R31, R9 ;  /* 0x0000001fff097219 */ /* 0x000fe40000011409 */
[-CC-:B------:R-:W-:Y:S02]  /*08d0*/  SHF.R.S64 R16, R20, R25.reuse, R21.reuse ;  /* 0x0000001914107219 */ /* 0x180fe40000001015 */
[----:B------:R-:W-:Y:S02]  /*08e0*/  SHF.R.S32.HI R17, RZ, R25, R21 ;  /* 0x00000019ff117219 */ /* 0x000fe40000011415 */
[----:B------:R-:W-:-:S02]  /*08f0*/  SHF.R.S64 R14, R26, R35, R27 ;  /* 0x000000231a0e7219 */ /* 0x000fc4000000101b */
[----:B------:R-:W-:Y:S01]  /*0900*/  SHF.R.S32.HI R15, RZ, R35, R27 ;  /* 0x00000023ff0f7219 */ /* 0x000fe2000001141b */
[----:B0-----:R-:W-:Y:S06]  /*0910*/  @P0 BRA `(.L_x_2965) ;  /* 0x0000000000300947 */ /* 0x001fec0003800000 */
[----:B------:R-:W0:Y:S01]  /*0920*/  LDC.64 R18, c[0x0][0x388] ;  /* 0x0000e200ff127b82 */ /* 0x000e220000000a00 */
[----:B------:R-:W-:Y:S02]  /*0930*/  IMAD R21, R0, 0x400, R7 ;  /* 0x0000040000157824 */ /* 0x000fe400078e0207 */
[----:B------:R-:W-:-:S05]  /*0940*/  VIADD R7, R7, 0x80 ;  /* 0x0000008007077836 */ /* 0x000fca0000000000 */
[----:B------:R-:W-:Y:S01]  /*0950*/  ISETP.GE.U32.AND P0, PT, R7, R32, PT ;  /* 0x000000200700720c */ /* 0x000fe20003f06070 */
[----:B0-----:R-:W-:-:S05]  /*0960*/  IMAD.WIDE.U32 R18, R21, 0x8, R18 ;  /* 0x0000000815127825 */ /* 0x001fca00078e0012 */
[----:B------:R0:W-:Y:S07]  /*0970*/  STG.E.64 desc[UR4][R18.64], R2 ;  /* 0x0000000212007986 */ /* 0x0001ee000c101b04 */
[----:B------:R-:W-:Y:S05]  /*0980*/  @P0 BRA `(.L_x_2966) ;  /* 0x0000000000300947 */ /* 0x000fea0003800000 */
[----:B0-----:R-:W0:Y:S01]  /*0990*/  LDC.64 R2, c[0x0][0x388] ;  /* 0x0000e200ff027b82 */ /* 0x001e220000000a00 */
[----:B------:R-:W-:Y:S02]  /*09a0*/  IMAD R19, R0, 0x400, R7 ;  /* 0x0000040000137824 */ /* 0x000fe400078e0207 */
[----:B------:R-:W-:Y:S02]  /*09b0*/  VIADD R7, R7, 0x80 ;  /* 0x0000008007077836 */ /* 0x000fe40000000000 */
[----:B0-----:R-:W-:-:S05]  /*09c0*/  IMAD.WIDE.U32 R2, R19, 0x8, R2 ;  /* 0x0000000813027825 */ /* 0x001fca00078e0002 */
[----:B------:R0:W-:Y:S02]  /*09d0*/  STG.E.64 desc[UR4][R2.64], R4 ;  /* 0x0000000402007986 */ /* 0x0001e4000c101b04 */
.L_x_2965:
[----:B------:R-:W-:-:S13]  /*09e0*/  ISETP.GE.U32.AND P0, PT, R7, R32, PT ;  /* 0x000000200700720c */ /* 0x000fda0003f06070 */
[----:B------:R-:W-:Y:S05]  /*09f0*/  @P0 BRA `(.L_x_2967) ;  /* 0x0000000000300947 */ /* 0x000fea0003800000 */
[----:B0-----:R-:W0:Y:S01]  /*0a00*/  LDC.64 R2, c[0x0][0x388] ;  /* 0x0000e200ff027b82 */ /* 0x001e220000000a00 */
[----:B------:R-:W-:Y:S02]  /*0a10*/  IMAD R5, R0, 0x400, R7 ;  /* 0x0000040000057824 */ /* 0x000fe400078e0207 */
[----:B------:R-:W-:Y:S02]  /*0a20*/  VIADD R7, R7, 0x80 ;  /* 0x0000008007077836 */ /* 0x000fe40000000000 */
[----:B0-----:R-:W-:-:S05]  /*0a30*/  IMAD.WIDE.U32 R2, R5, 0x8, R2 ;  /* 0x0000000805027825 */ /* 0x001fca00078e0002 */
[----:B------:R1:W-:Y:S02]  /*0a40*/  STG.E.64 desc[UR4][R2.64], R8 ;  /* 0x0000000802007986 */ /* 0x0003e4000c101b04 */
.L_x_2966:
[----:B------:R-:W-:-:S13]  /*0a50*/  ISETP.GE.U32.AND P0, PT, R7, R32, PT ;  /* 0x000000200700720c */ /* 0x000fda0003f06070 */
[----:B------:R-:W-:Y:S05]  /*0a60*/  @P0 BRA `(.L_x_2968) ;  /* 0x0000000000340947 */ /* 0x000fea0003800000 */
[----:B01----:R-:W0:Y:S01]  /*0a70*/  LDC.64 R2, c[0x0][0x388] ;  /* 0x0000e200ff027b82 */ /* 0x003e220000000a00 */
[----:B------:R-:W-:Y:S02]  /*0a80*/  IMAD R5, R0, 0x400, R7 ;  /* 0x0000040000057824 */ /* 0x000fe400078e0207 */
[----:B------:R-:W-:Y:S02]  /*0a90*/  VIADD R7, R7, 0x80 ;  /* 0x0000008007077836 */ /* 0x000fe40000000000 */
[----:B0-----:R-:W-:-:S05]  /*0aa0*/  IMAD.WIDE.U32 R2, R5, 0x8, R2 ;  /* 0x0000000805027825 */ /* 0x001fca00078e0002 */
[----:B------:R1:W-:Y:S02]  /*0ab0*/  STG.E.64 desc[UR4][R2.64], R10 ;  /* 0x0000000a02007986 */ /* 0x0003e4000c101b04 */
.L_x_2967:
[----:B------:R-:W-:-:S13]  /*0ac0*/  ISETP.GE.U32.AND P0, PT, R7, R32, PT ;  /* 0x000000200700720c */ /* 0x000fda0003f06070 */
[----:B------:R-:W-:Y:S05]  /*0ad0*/  @P0 BREAK.RELIABLE B1 ;  /* 0x0000000000010942 */ /* 0x000fea0003800100 */
[----:B------:R-:W-:Y:S05]  /*0ae0*/  @P0 BRA `(.L_x_2969) ;  /* 0x0000000000300947 */ /* 0x000fea0003800000 */
[----:B01----:R-:W0:Y:S01]  /*0af0*/  LDC.64 R2, c[0x0][0x388] ;  /* 0x0000e200ff027b82 */ /* 0x003e220000000a00 */
[----:B------:R-:W-:Y:S02]  /*0b00*/  IMAD R5, R0, 0x400, R7 ;  /* 0x0000040000057824 */ /* 0x000fe400078e0207 */
[----:B------:R-:W-:Y:S02]  /*0b10*/  VIADD R7, R7, 0x80 ;  /* 0x0000008007077836 */ /* 0x000fe40000000000 */
[----:B0-----:R-:W-:-:S05]  /*0b20*/  IMAD.WIDE.U32 R2, R5, 0x8, R2 ;  /* 0x0000000805027825 */ /* 0x001fca00078e0002 */
[----:B------:R2:W-:Y:S02]  /*0b30*/  STG.E.64 desc[UR4][R2.64], R12 ;  /* 0x0000000c02007986 */ /* 0x0005e4000c101b04 */
.L_x_2968:
[----:B------:R-:W-:Y:S05]  /*0b40*/  BSYNC.RELIABLE B1 ;  /* 0x0000000000017941 */ /* 0x000fea0003800100 */
.L_x_2964:
[----:B------:R-:W-:-:S13]  /*0b50*/  ISETP.GE.U32.AND P0, PT, R7, R32, PT ;  /* 0x000000200700720c */ /* 0x000fda0003f06070 */
[----:B012---:R-:W0:Y:S01]  /*0b60*/  @!P0 LDC.64 R2, c[0x0][0x388] ;  /* 0x0000e200ff028b82 */ /* 0x007e220000000a00 */
[----:B------:R-:W-:Y:S02]  /*0b70*/  @!P0 IMAD R5, R0, 0x400, R7 ;  /* 0x0000040000058824 */ /* 0x000fe400078e0207 */
[----:B------:R-:W-:Y:S02]  /*0b80*/  @!P0 VIADD R7, R7, 0x80 ;  /* 0x0000008007078836 */ /* 0x000fe40000000000 */
[----:B0-----:R-:W-:-:S05]  /*0b90*/  @!P0 IMAD.WIDE.U32 R2, R5, 0x8, R2 ;  /* 0x0000000805028825 */ /* 0x001fca00078e0002 */
[----:B------:R2:W-:Y:S02]  /*0ba0*/  @!P0 STG.E.64 desc[UR4][R2.64], R16 ;  /* 0x0000001002008986 */ /* 0x0005e4000c101b04 */
.L_x_2969:
[----:B------:R-:W-:Y:S05]  /*0bb0*/  BSYNC.RECONVERGENT B0 ;  /* 0x0000000000007941 */ /* 0x000fea0003800200 */
.L_x_2963:
[----:B------:R-:W-:Y:S05]  /*0bc0*/  WARPSYNC.ALL ;  /* 0x0000000000007948 */ /* 0x000fea0003800000 */
[----:B------:R-:W-:-:S13]  /*0bd0*/  ISETP.GE.U32.AND P0, PT, R7, R32, PT ;  /* 0x000000200700720c */ /* 0x000fda0003f06070 */
[----:B------:R-:W-:Y:S05]  /*0be0*/  @P0 EXIT ;  /* 0x000000000000094d */ /* 0x000fea0003800000 */
[----:B012---:R-:W0:Y:S01]  /*0bf0*/  LDC.64 R2, c[0x0][0x388] ;  /* 0x0000e200ff027b82 */ /* 0x007e220000000a00 */
[----:B------:R-:W-:-:S04]  /*0c00*/  IMAD R7, R0, 0x400, R7 ;  /* 0x0000040000077824 */ /* 0x000fc800078e0207 */
[----:B0-----:R-:W-:-:S05]  /*0c10*/  IMAD.WIDE.U32 R2, R7, 0x8, R2 ;  /* 0x0000000807027825 */ /* 0x001fca00078e0002 */
[----:B------:R-:W-:Y:S01]  /*0c20*/  STG.E.64 desc[UR4][R2.64], R14 ;  /* 0x0000000e02007986 */ /* 0x000fe2000c101b04 */
[----:B------:R-:W-:Y:S05]  /*0c30*/  EXIT ;  /* 0x000000000000794d */ /* 0x000fea0003800000 */
.L_x_2962:
[----:B------:R-:W0:Y:S01]  /*0c40*/  S2R R2, SR_TID.X ;  /* 0x0000000000027919 */ /* 0x000e220000002100 */
[----:B------:R-:W1:Y:S01]  /*0c50*/  LDC.64 R4, c[0x0][0x398] ;  /* 0x0000e600ff047b82 */ /* 0x000e620000000a00 */
[----:B------:R-:W-:-:S07]  /*0c60*/  IMAD.SHL.U32 R0, R0, 0x400, RZ ;  /* 0x0000040000007824 */ /* 0x000fce00078e00ff */
[----:B------:R-:W2:Y:S01]  /*0c70*/  LDC.64 R8, c[0x0][0x390] ;  /* 0x0000e400ff087b82 */ /* 0x000ea20000000a00 */
[----:B-1----:R-:W-:-:S04]  /*0c80*/  IMAD.WIDE.U32 R4, R0, 0x8, R4 ;  /* 0x0000000800047825 */ /* 0x002fc800078e0004 */
[----:B0-----:R-:W-:-:S05]  /*0c90*/  IMAD.WIDE.U32 R24, R2, 0x10, R4 ;  /* 0x0000001002187825 */ /* 0x001fca00078e0004 */
[----:B------:R-:W3:Y:S01]  /*0ca0*/  LDG.E.128 R4, desc[UR4][R24.64] ;  /* 0x0000000418047981 */ /* 0x000ee2000c1e1d00 */
[----:B--2---:R-:W-:-:S03]  /*0cb0*/  IMAD.WIDE.U32 R8, R0, 0x8, R8 ;  /* 0x0000000800087825 */ /* 0x004fc600078e0008 */
[----:B------:R-:W2:Y:S01]  /*0cc0*/  LDG.E.128 R12, desc[UR4][R24.64+0x800] ;  /* 0x00080004180c7981 */ /* 0x000ea2000c1e1d00 */
[----:B------:R-:W-:-:S03]  /*0cd0*/  IMAD.WIDE.U32 R36, R2, 0x10, R8 ;  /* 0x0000001002247825 */ /* 0x000fc600078e0008 */
[----:B------:R-:W4:Y:S04]  /*0ce0*/  LDG.E.128 R20, desc[UR4][R24.64+0x1000] ;  /* 0x0010000418147981 */ /* 0x000f28000c1e1d00 */
[----:B------:R-:W5:Y:S04]  /*0cf0*/  LDG.E.128 R8, desc[UR4][R36.64] ;  /* 0x0000000424087981 */ /* 0x000f68000c1e1d00 */
[----:B------:R-:W4:Y:S04]  /*0d00*/  LDG.E.128 R16, desc[UR4][R36.64+0x800] ;  /* 0x0008000424107981 */ /* 0x000f28000c1e1d00 */
[----:B------:R-:W4:Y:S04]  /*0d10*/  LDG.E.128 R24, desc[UR4][R24.64+0x1800] ;  /* 0x0018000418187981 */ /* 0x000f28000c1e1d00 */
[----:B------:R-:W4:Y:S04]  /*0d20*/  LDG.E.128 R28, desc[UR4][R36.64+0x1000] ;  /* 0x00100004241c7981 */ /* 0x000f28000c1e1d00 */
[----:B------:R-:W4:Y:S01]  /*0d30*/  LDG.E.128 R32, desc[UR4][R36.64+0x1800] ;  /* 0x0018000424207981 */ /* 0x000f22000c1e1d00 */
[----:B---3--:R-:W-:-:S02]  /*0d40*/  ISETP.LT.U32.AND P0, PT, R4, 0x3f, PT ;  /* 0x0000003f0400780c */ /* 0x008fc40003f01070 */
[----:B------:R-:W-:Y:S02]  /*0d50*/  ISETP.LT.U32.AND P1, PT, R6, 0x3f, PT ;  /* 0x0000003f0600780c */ /* 0x000fe40003f21070 */
[----:B------:R-:W-:-:S04]  /*0d60*/  ISETP.LT.U32.AND.EX P0, PT, R5, RZ, PT, P0 ;  /* 0x000000ff0500720c */ /* 0x000fc80003f01100 */
[----:B------:R-:W-:Y:S02]  /*0d70*/  SEL R5, R4, 0x3f, P0 ;  /* 0x0000003f04057807 */ /* 0x000fe40000000000 */
[----:B------:R-:W-:Y:S02]  /*0d80*/  ISETP.LT.U32.AND.EX P0, PT, R7, RZ, PT, P1 ;  /* 0x000000ff0700720c */ /* 0x000fe40003f01110 */
[-CC-:B-----5:R-:W-:Y:S02]  /*0d90*/  SHF.R.S32.HI R7, RZ, R5.reuse, R9.reuse ;  /* 0x00000005ff077219 */ /* 0x1a0fe40000011409 */
[----:B------:R-:W-:Y:S02]  /*0da0*/  SEL R3, R6, 0x3f, P0 ;  /* 0x0000003f06037807 */ /* 0x000fe40000000000 */
[----:B------:R-:W-:Y:S02]  /*0db0*/  SHF.R.S64 R6, R8, R5, R9 ;  /* 0x0000000508067219 */ /* 0x000fe40000001009 */
[----:B------:R-:W0:Y:S01]  /*0dc0*/  LDC.64 R4, c[0x0][0x388] ;  /* 0x0000e200ff047b82 */ /* 0x000e220000000a00 */
[----:B--2---:R-:W-:-:S02]  /*0dd0*/  ISETP.LT.U32.AND P0, PT, R12, 0x3f, PT ;  /* 0x0000003f0c00780c */ /* 0x004fc40003f01070 */
[----:B------:R-:W-:Y:S02]  /*0de0*/  ISETP.LT.U32.AND P1, PT, R14, 0x3f, PT ;  /* 0x0000003f0e00780c */ /* 0x000fe40003f21070 */
[----:B------:R-:W-:Y:S02]  /*0df0*/  ISETP.LT.U32.AND.EX P0, PT, R13, RZ, PT, P0 ;  /* 0x000000ff0d00720c */ /* 0x000fe40003f01100 */
[-CC-:B------:R-:W-:Y:S02]  /*0e00*/  SHF.R.S64 R8, R10, R3.reuse, R11.reuse ;  /* 0x000000030a087219 */ /* 0x180fe4000000100b */
[----:B------:R-:W-:Y:S02]  /*0e10*/  SHF.R.S32.HI R9, RZ, R3, R11 ;  /* 0x00000003ff097219 */ /* 0x000fe4000001140b */
[----:B------:R-:W-:Y:S02]  /*0e20*/  SEL R11, R12, 0x3f, P0 ;  /* 0x0000003f0c0b7807 */ /* 0x000fe40000000000 */
[----:B------:R-:W-:-:S02]  /*0e30*/  ISETP.LT.U32.AND.EX P0, PT, R15, RZ, PT, P1 ;  /* 0x000000ff0f00720c */ /* 0x000fc40003f01110 */
[----:B----4-:R-:W-:Y:S02]  /*0e40*/  ISETP.LT.U32.AND P2, PT, R20, 0x3f, PT ;  /* 0x0000003f1400780c */ /* 0x010fe40003f41070 */
[----:B------:R-:W-:Y:S02]  /*0e50*/  ISETP.LT.U32.AND P1, PT, R22, 0x3f, PT ;  /* 0x0000003f1600780c */ /* 0x000fe40003f21070 */
[----:B------:R-:W-:Y:S01]  /*0e60*/  SEL R13, R14, 0x3f, P0 ;  /* 0x0000003f0e0d7807 */ /* 0x000fe20000000000 */
[----:B0-----:R-:W-:Y:S01]  /*0e70*/  IMAD.WIDE.U32 R4, R0, 0x8, R4 ;  /* 0x0000000800047825 */ /* 0x001fe200078e0004 */
[----:B------:R-:W-:Y:S02]  /*0e80*/  ISETP.LT.U32.AND.EX P2, PT, R21, RZ, PT, P2 ;  /* 0x000000ff1500720c */ /* 0x000fe40003f41120 */
[----:B------:R-:W-:Y:S01]  /*0e90*/  ISETP.LT.U32.AND.EX P1, PT, R23, RZ, PT, P1 ;  /* 0x000000ff1700720c */ /* 0x000fe20003f21110 */
[----:B------:R-:W-:Y:S01]  /*0ea0*/  IMAD.WIDE.U32 R2, R2, 0x10, R4 ;  /* 0x0000001002027825 */ /* 0x000fe200078e0004 */
[----:B------:R-:W-:-:S02]  /*0eb0*/  SHF.R.S64 R10, R16, R11, R17 ;  /* 0x0000000b100a7219 */ /* 0x000fc40000001011 */
[----:B------:R-:W-:Y:S01]  /*0ec0*/  SHF.R.S64 R12, R18, R13, R19 ;  /* 0x0000000d120c7219 */ /* 0x000fe20000001013 */
[----:B------:R-:W-:Y:S01]  /*0ed0*/  IMAD.MOV.U32 R4, RZ, RZ, R6 ;  /* 0x000000ffff047224 */ /* 0x000fe200078e0006 */
[----:B------:R-:W-:Y:S01]  /*0ee0*/  ISETP.LT.U32.AND P3, PT, R24, 0x3f, PT ;  /* 0x0000003f1800780c */ /* 0x000fe20003f61070 */
[----:B------:R-:W-:Y:S01]  /*0ef0*/  IMAD.MOV.U32 R5, RZ, RZ, R7 ;  /* 0x000000ffff057224 */ /* 0x000fe200078e0007 */
[----:B------:R-:W-:Y:S01]  /*0f00*/  ISETP.LT.U32.AND P0, PT, R26, 0x3f, PT ;  /* 0x0000003f1a00780c */ /* 0x000fe20003f01070 */
[----:B------:R-:W-:Y:S01]  /*0f10*/  IMAD.MOV.U32 R6, RZ, RZ, R8 ;  /* 0x000000ffff067224 */ /* 0x000fe200078e0008 */
[----:B------:R-:W-:Y:S01]  /*0f20*/  SHF.R.S32.HI R11, RZ, R11, R17 ;  /* 0x0000000bff0b7219 */ /* 0x000fe20000011411 */
[----:B------:R-:W-:Y:S01]  /*0f30*/  IMAD.MOV.U32 R7, RZ, RZ, R9 ;  /* 0x000000ffff077224 */ /* 0x000fe200078e0009 */
[----:B------:R-:W-:Y:S02]  /*0f40*/  SHF.R.S32.HI R13, RZ, R13, R19 ;  /* 0x0000000dff0d7219 */ /* 0x000fe40000011413 */
[----:B------:R-:W-:-:S02]  /*0f50*/  SEL R21, R20, 0x3f, P2 ;  /* 0x0000003f14157807 */ /* 0x000fc40001000000 */
[----:B------:R-:W-:Y:S01]  /*0f60*/  SEL R19, R22, 0x3f, P1 ;  /* 0x0000003f16137807 */ /* 0x000fe20000800000 */
[----:B------:R0:W-:Y:S01]  /*0f70*/  STG.E.128 desc[UR4][R2.64], R4 ;  /* 0x0000000402007986 */ /* 0x0001e2000c101d04 */
[----:B------:R-:W-:Y:S02]  /*0f80*/  ISETP.LT.U32.AND.EX P2, PT, R25, RZ, PT, P3 ;  /* 0x000000ff1900720c */ /* 0x000fe40003f41130 */
[----:B------:R-:W-:Y:S02]  /*0f90*/  ISETP.LT.U32.AND.EX P0, PT, R27, RZ, PT, P0 ;  /* 0x000000ff1b00720c */ /* 0x000fe40003f01100 */
[----:B------:R-:W-:Y:S02]  /*0fa0*/  SHF.R.S64 R0, R28, R21, R29 ;  /* 0x000000151c007219 */ /* 0x000fe4000000101d */
[----:B------:R-:W-:Y:S02]  /*0fb0*/  SHF.R.S64 R18, R30, R19, R31 ;  /* 0x000000131e127219 */ /* 0x000fe4000000101f */
[----:B------:R-:W-:-:S02]  /*0fc0*/  SHF.R.S32.HI R29, RZ, R21, R29 ;  /* 0x00000015ff1d7219 */ /* 0x000fc4000001141d */
[----:B------:R-:W-:Y:S02]  /*0fd0*/  SHF.R.S32.HI R19, RZ, R19, R31 ;  /* 0x00000013ff137219 */ /* 0x000fe4000001141f */
[----:B------:R-:W-:Y:S02]  /*0fe0*/  SEL R17, R24, 0x3f, P2 ;  /* 0x0000003f18117807 */ /* 0x000fe40001000000 */
[----:B------:R-:W-:Y:S01]  /*0ff0*/  SEL R15, R26, 0x3f, P0 ;  /* 0x0000003f1a0f7807 */ /* 0x000fe20000000000 */
[----:B0-----:R-:W-:Y:S02]  /*1000*/  IMAD.MOV.U32 R4, RZ, RZ, R10 ;  /* 0x000000ffff047224 */ /* 0x001fe400078e000a */
[----:B------:R-:W-:Y:S02]  /*1010*/  IMAD.MOV.U32 R5, RZ, RZ, R11 ;  /* 0x000000ffff057224 */ /* 0x000fe400078e000b */
[----:B------:R-:W-:Y:S02]  /*1020*/  IMAD.MOV.U32 R6, RZ, RZ, R12 ;  /* 0x000000ffff067224 */ /* 0x000fe400078e000c */
[----:B------:R-:W-:Y:S01]  /*1030*/  IMAD.MOV.U32 R7, RZ, RZ, R13 ;  /* 0x000000ffff077224 */ /* 0x000fe200078e000d */
[----:B------:R-:W-:-:S02]  /*1040*/  SHF.R.S64 R16, R32, R17, R33 ;  /* 0x0000001120107219 */ /* 0x000fc40000001021 */
[----:B------:R-:W-:Y:S02]  /*1050*/  SHF.R.S64 R14, R34, R15, R35 ;  /* 0x0000000f220e7219 */ /* 0x000fe40000001023 */
[----:B------:R0:W-:Y:S01]  /*1060*/  STG.E.128 desc[UR4][R2.64+0x800], R4 ;  /* 0x0008000402007986 */ /* 0x0001e2000c101d04 */
[----:B------:R-:W-:Y:S02]  /*1070*/  SHF.R.S32.HI R17, RZ, R17, R33 ;  /* 0x00000011ff117219 */ /* 0x000fe40000011421 */
[----:B------:R-:W-:Y:S01]  /*1080*/  SHF.R.S32.HI R15, RZ, R15, R35 ;  /* 0x0000000fff0f7219 */ /* 0x000fe20000011423 */
[----:B0-----:R-:W-:Y:S02]  /*1090*/  IMAD.MOV.U32 R4, RZ, RZ, R0 ;  /* 0x000000ffff047224 */ /* 0x001fe400078e0000 */
[----:B------:R-:W-:Y:S02]  /*10a0*/  IMAD.MOV.U32 R5, RZ, RZ, R29 ;  /* 0x000000ffff057224 */ /* 0x000fe400078e001d */
[----:B------:R-:W-:-:S02]  /*10b0*/  IMAD.MOV.U32 R6, RZ, RZ, R18 ;  /* 0x000000ffff067224 */ /* 0x000fc400078e0012 */
[----:B------:R-:W-:-:S05]  /*10c0*/  IMAD.MOV.U32 R7, RZ, RZ, R19 ;  /* 0x000000ffff077224 */ /* 0x000fca00078e0013 */
[----:B------:R0:W-:Y:S02]  /*10d0*/  STG.E.128 desc[UR4][R2.64+0x1000], R4 ;  /* 0x0010000402007986 */ /* 0x0001e4000c101d04 */
[----:B0-----:R-:W-:Y:S02]  /*10e0*/  IMAD.MOV.U32 R4, RZ, RZ, R16 ;  /* 0x000000ffff047224 */ /* 0x001fe400078e0010 */
[----:B------:R-:W-:Y:S02]  /*10f0*/  IMAD.MOV.U32 R5, RZ, RZ, R17 ;  /* 0x000000ffff057224 */ /* 0x000fe400078e0011 */
[----:B------:R-:W-:Y:S02]  /*1100*/  IMAD.MOV.U32 R6, RZ, RZ, R14 ;  /* 0x000000ffff067224 */ /* 0x000fe400078e000e */
[----:B------:R-:W-:-:S05]  /*1110*/  IMAD.MOV.U32 R7, RZ, RZ, R15 ;  /* 0x000000ffff077224 */ /* 0x000fca00078e000f */
[----:B------:R-:W-:Y:S01]  /*1120*/  STG.E.128 desc[UR4][R2.64+0x1800], R4 ;  /* 0x0018000402007986 */ /* 0x000fe2000c101d04 */
[----:B------:R-:W-:Y:S05]  /*1130*/  EXIT ;  /* 0x000000000000794d */ /* 0x000fea0003800000 */
.L_x_2970:
        /* <DEDUP_REMOVED lines=12> */
.L_x_21059:


//--------------------- .text._ZN2at6native29vectorized_elementwise_kernelILi4ENS0_13BinaryFunctorIlllZZZNS0_18rshift_kernel_cudaERNS_18TensorIteratorBaseEENKUlvE_clEvENKUlvE2_clEvEUlllE_EESt5arrayIPcLm3EEEEviT0_T1_ --------------------------
	.section	.text._ZN2at6native29vectorized_elementwise_kernelILi4ENS0_13BinaryFunctorIlllZZZNS0_18rshift_kernel_cudaERNS_18TensorIteratorBaseEENKUlvE_clEvENKUlvE2_clEvEUlllE_EESt5arrayIPcLm3EEEEviT0_T1_,"ax",@progbits
	.align	128
        .global         _ZN2at6native29vectorized_elementwise_kernelILi4ENS0_13BinaryFunctorIlllZZZNS0_18rshift_kernel_cudaERNS_18TensorIteratorBaseEENKUlvE_clEvENKUlvE2_clEvEUlllE_EESt5arrayIPcLm3EEEEviT0_T1_
        .type           _ZN2at6native29vectorized_elementwise_kernelILi4ENS0_13BinaryFunctorIlllZZZNS0_18rshift_kernel_cudaERNS_18TensorIteratorBaseEENKUlvE_clEvENKUlvE2_clEvEUlllE_EESt5arrayIPcLm3EEEEviT0_T1_,@function
        .size           _ZN2at6native29vectorized_elementwise_kernelILi4ENS0_13BinaryFunctorIlllZZZNS0_18rshift_kernel_cudaERNS_18TensorIteratorBaseEENKUlvE_clEvENKUlvE2_clEvEUlllE_EESt5arrayIPcLm3EEEEviT0_T1_,(.L_x_21060 - _ZN2at6native29vectorized_elementwise_kernelILi4ENS0_13BinaryFunctorIlllZZZNS0_18rshift_kernel_cudaERNS_18TensorIteratorBaseEENKUlvE_clEvENKUlvE2_clEvEUlllE_EESt5arrayIPcLm3EEEEviT0_T1_)
        .other          _ZN2at6native29vectorized_elementwise_kernelILi4ENS0_13BinaryFunctorIlllZZZNS0_18rshift_kernel_cudaERNS_18TensorIteratorBaseEENKUlvE_clEvENKUlvE2_clEvEUlllE_EESt5arrayIPcLm3EEEEviT0_T1_,@"STO_CUDA_ENTRY STV_DEFAULT"
_ZN2at6native29vectorized_elementwise_kernelILi4ENS0_13BinaryFunctorIlllZZZNS0_18rshift_kernel_cudaERNS_18TensorIteratorBaseEENKUlvE_clEvENKUlvE2_clEvEUlllE_EESt5arrayIPcLm3EEEEviT0_T1_:
.text._ZN2at6native29vectorized_elementwise_kernelILi4ENS0_13BinaryFunctorIlllZZZNS0_18rshift_kernel_cudaERNS_18TensorIteratorBaseEENKUlvE_clEvENKUlvE2_clEvEUlllE_EESt5arrayIPcLm3EEEEviT0_T1_:
        /* <DEDUP_REMOVED lines=158> */
.L_x_2974:
[----:B------:R-:W-:-:S13]  /*09e0*/  ISETP.GE.U32.AND P0, PT, R7, R32, PT ;  /* 0x000000200700720c */ /* 0x000fda0003f06070 */
[----:B------:R-:W-:Y:S05]  /*09f0*/  @P0 BRA `(.L_x_2976) ;  /* 0x0000000000300947 */ /* 0x000fea0003800000 */
[----:B0-----:R-:W0:Y:S01]  /*0a00*/  LDC.64 R2, c[0x0][0x388] ;  /* 0x0000e200ff027b82 */ /* 0x001e220000000a00 */
[----:B------:R-:W-:Y:S02]  /*0a10*/  IMAD R5, R0, 0x400, R7 ;  /* 0x0000040000057824 */ /* 0x000fe400078e0207 */
[----:B------:R-:W-:Y:S02]  /*0a20*/  VIADD R7, R7, 0x80 ;  /* 0x0000008007077836 */ /* 0x000fe40000000000 */
[----:B0-----:R-:W-:-:S05]  /*0a30*/  IMAD.WIDE.U32 R2, R5, 0x8, R2 ;  /* 0x0000000805027825 */ /* 0x001fca00078e0002 */
[----:B------:R1:W-:Y:S02]  /*0a40*/  STG.E.64 desc[UR4][R2.64], R8 ;  /* 0x0000000802007986 */ /* 0x0003e4000c101b04 */
.L_x_2975:
[----:B------:R-:W-:-:S13]  /*0a50*/  ISETP.GE.U32.AND P0, PT, R7, R32, PT ;  /* 0x000000200700720c */ /* 0x000fda0003f06070 */
[----:B------:R-:W-:Y:S05]  /*0a60*/  @P0 BRA `(.L_x_2977) ;  /* 0x0000000000340947 */ /* 0x000fea0003800000 */
[----:B01----:R-:W0:Y:S01]  /*0a70*/  LDC.64 R2, c[0x0][0x388] ;  /* 0x0000e200ff027b82 */ /* 0x003e220000000a00 */
[----:B------:R-:W-:Y:S02]  /*0a80*/  IMAD R5, R0, 0x400, R7 ;  /* 0x0000040000057824 */ /* 0x000fe400078e0207 */
[----:B------:R-:W-:Y:S02]  /*0a90*/  VIADD R7, R7, 0x80 ;  /* 0x0000008007077836 */ /* 0x000fe40000000000 */
[----:B0-----:R-:W-:-:S05]  /*0aa0*/  IMAD.WIDE.U32 R2, R5, 0x8, R2 ;  /* 0x0000000805027825 */ /* 0x001fca00078e0002 */
[----:B------:R1:W-:Y:S02]  /*0ab0*/  STG.E.64 desc[UR4][R2.64], R10 ;  /* 0x0000000a02007986 */ /* 0x0003e4000c101b04 */
.L_x_2976:
        /* <DEDUP_REMOVED lines=8> */
.L_x_2977:
[----:B------:R-:W-:Y:S05]  /*0b40*/  BSYNC.RELIABLE B1 ;  /* 0x0000000000017941 */ /* 0x000fea0003800100 */
.L_x_2973:
[----:B------:R-:W-:-:S13]  /*0b50*/  ISETP.GE.U32.AND P0, PT, R7, R32, PT ;  /* 0x000000200700720c */ /* 0x000fda0003f06070 */
[----:B012---:R-:W0:Y:S01]  /*0b60*/  @!P0 LDC.64 R2, c[0x0][0x388] ;  /* 0x0000e200ff028b82 */ /* 0x007e220000000a00 */
[----:B------:R-:W-:Y:S02]  /*0b70*/  @!P0 IMAD R5, R0, 0x400, R7 ;  /* 0x0000040000058824 */ /* 0x000fe400078e0207 */
[----:B------:R-:W-:Y:S02]  /*0b80*/  @!P0 VIADD R7, R7, 0x80 ;  /* 0x0000008007078836 */ /* 0x000fe40000000000 */
[----:B0-----:R-:W-:-:S05]  /*0b90*/  @!P0 IMAD.WIDE.U32 R2, R5, 0x8, R2 ;  /* 0x0000000805028825 */ /* 0x001fca00078e0002 */
[----:B------:R2:W-:Y:S02]  /*0ba0*/  @!P0 STG.E.64 desc[UR4][R2.64], R16 ;  /* 0x0000001002008986 */ /* 0x0005e4000c101b04 */
.L_x_2978:
[----:B------:R-:W-:Y:S05]  /*0bb0*/  BSYNC.RECONVERGENT B0 ;  /* 0x0000000000007941 */ /* 0x000fea0003800200 */
.L_x_2972:
        /* <DEDUP_REMOVED lines=8> */
.L_x_2971:
[----:B------:R-:W0:Y:S01]  /*0c40*/  S2R R2, SR_TID.X ;  /* 0x0000000000027919 */ /* 0x000e220000002100 */
[----:B------:R-:W1:Y:S01]  /*0c50*/  LDC.64 R4, c[0x0][0x398] ;  /* 0x0000e600ff047b82 */ /* 0x000e620000000a00 */
[----:B------:R-:W-:-:S07]  /*0c60*/  IMAD.SHL.U32 R0, R0, 0x400, RZ ;  /* 0x0000040000007824 */ /* 0x000fce00078e00ff */
[----:B------:R-:W2:Y:S01]  /*0c70*/  LDC.64 R12, c[0x0][0x390] ;  /* 0x0000e400ff0c7b82 */ /* 0x000ea20000000a00 */
[----:B-1----:R-:W-:-:S04]  /*0c80*/  IMAD.WIDE.U32 R4, R0, 0x8, R4 ;  /* 0x0000000800047825 */ /* 0x002fc800078e0004 */
[----:B0-----:R-:W-:-:S04]  /*0c90*/  IMAD.WIDE.U32 R20, R2, 0x20, R4 ;  /* 0x0000002002147825 */ /* 0x001fc800078e0004 */
[----:B--2---:R-:W-:Y:S01]  /*0ca0*/  IMAD.WIDE.U32 R12, R0, 0x8, R12 ;  /* 0x00000008000c7825 */ /* 0x004fe200078e000c */
[----:B------:R-:W2:Y:S03]  /*0cb0*/  LDG.E.ENL2.256 R8, R4, desc[UR4][R20.64] ;  /* 0xfe0000041404797e */ /* 0x000ea60008121908 */
[----:B------:R-:W-:-:S05]  /*0cc0*/  IMAD.WIDE.U32 R36, R2, 0x20, R12 ;  /* 0x0000002002247825 */ /* 0x000fca00078e000c */
[----:B------:R-:W3:Y:S04]  /*0cd0*/  LDG.E.ENL2.256 R16, R12, desc[UR4][R36.64] ;  /* 0xfe000004240c797e */ /* 0x000ee80008121910 */
[----:B------:R-:W4:Y:S04]  /*0ce0*/  LDG.E.ENL2.256 R24, R20, desc[UR4][R20.64+0x1000] ;  /* 0xfe0080041414797e */ /* 0x000f280008121918 */
[----:B------:R-:W5:Y:S01]  /*0cf0*/  LDG.E.ENL2.256 R32, R28, desc[UR4][R36.64+0x1000] ;  /* 0xfe008004241c797e */ /* 0x000f620008121920 */
[----:B--2---:R-:W-:Y:S02]  /*0d00*/  ISETP.LT.U32.AND P0, PT, R4, 0x3f, PT ;  /* 0x0000003f0400780c */ /* 0x004fe40003f01070 */
[----:B------:R-:W-:-:S02]  /*0d10*/  ISETP.LT.U32.AND P1, PT, R10, 0x3f, PT ;  /* 0x0000003f0a00780c */ /* 0x000fc40003f21070 */
[----:B------:R-:W-:Y:S02]  /*0d20*/  ISETP.LT.U32.AND.EX P0, PT, R5, RZ, PT, P0 ;  /* 0x000000ff0500720c */ /* 0x000fe40003f01100 */
[----:B------:R-:W-:Y:S02]  /*0d30*/  ISETP.LT.U32.AND.EX P1, PT, R11, RZ, PT, P1 ;  /* 0x000000ff0b00720c */ /* 0x000fe40003f21110 */
[----:B------:R-:W-:Y:S02]  /*0d40*/  SEL R5, R4, 0x3f, P0 ;  /* 0x0000003f04057807 */ /* 0x000fe40000000000 */
[----:B------:R-:W-:Y:S02]  /*0d50*/  ISETP.LT.U32.AND P0, PT, R6, 0x3f, PT ;  /* 0x0000003f0600780c */ /* 0x000fe40003f01070 */
[-CC-:B---3--:R-:W-:Y:S02]  /*0d60*/  SHF.R.S64 R12, R12, R5.reuse, R13.reuse ;  /* 0x000000050c0c7219 */ /* 0x188fe4000000100d */
[----:B------:R-:W-:-:S02]  /*0d70*/  SHF.R.S32.HI R13, RZ, R5, R13 ;  /* 0x00000005ff0d7219 */ /* 0x000fc4000001140d */
[----:B------:R-:W0:Y:S01]  /*0d80*/  LDC.64 R4, c[0x0][0x388] ;  /* 0x0000e200ff047b82 */ /* 0x000e220000000a00 */
[----:B------:R-:W-:Y:S02]  /*0d90*/  ISETP.LT.U32.AND.EX P0, PT, R7, RZ, PT, P0 ;  /* 0x000000ff0700720c */ /* 0x000fe40003f01100 */
[----:B------:R-:W-:Y:S02]  /*0da0*/  SEL R11, R10, 0x3f, P1 ;  /* 0x0000003f0a0b7807 */ /* 0x000fe40000800000 */
[----:B------:R-:W-:Y:S02]  /*0db0*/  SEL R7, R6, 0x3f, P0 ;  /* 0x0000003f06077807 */ /* 0x000fe40000000000 */
[----:B------:R-:W-:Y:S02]  /*0dc0*/  ISETP.LT.U32.AND P0, PT, R8, 0x3f, PT ;  /* 0x0000003f0800780c */ /* 0x000fe40003f01070 */
[----:B----4-:R-:W-:Y:S02]  /*0dd0*/  ISETP.LT.U32.AND P2, PT, R20, 0x3f, PT ;  /* 0x0000003f1400780c */ /* 0x010fe40003f41070 */
[----:B------:R-:W-:-:S02]  /*0de0*/  ISETP.LT.U32.AND.EX P0, PT, R9, RZ, PT, P0 ;  /* 0x000000ff0900720c */ /* 0x000fc40003f01100 */
[----:B------:R-:W-:Y:S02]  /*0df0*/  ISETP.LT.U32.AND P3, PT, R22, 0x3f, PT ;  /* 0x0000003f1600780c */ /* 0x000fe40003f61070 */
[----:B------:R-:W-:Y:S02]  /*0e00*/  SEL R9, R8, 0x3f, P0 ;  /* 0x0000003f08097807 */ /* 0x000fe40000000000 */
[----:B------:R-:W-:Y:S02]  /*0e10*/  ISETP.LT.U32.AND P0, PT, R24, 0x3f, PT ;  /* 0x0000003f1800780c */ /* 0x000fe40003f01070 */
[----:B------:R-:W-:Y:S02]  /*0e20*/  ISETP.LT.U32.AND P1, PT, R26, 0x3f, PT ;  /* 0x0000003f1a00780c */ /* 0x000fe40003f21070 */
[----:B------:R-:W-:Y:S02]  /*0e30*/  ISETP.LT.U32.AND.EX P2, PT, R21, RZ, PT, P2 ;  /* 0x000000ff1500720c */ /* 0x000fe40003f41120 */
[----:B------:R-:W-:Y:S01]  /*0e40*/  ISETP.LT.U32.AND.EX P3, PT, R23, RZ, PT, P3 ;  /* 0x000000ff1700720c */ /* 0x000fe20003f61130 */
[----:B0-----:R-:W-:Y:S01]  /*0e50*/  IMAD.WIDE.U32 R4, R0, 0x8, R4 ;  /* 0x0000000800047825 */ /* 0x001fe200078e0004 */
[----:B------:R-:W-:-:S02]  /*0e60*/  ISETP.LT.U32.AND.EX P0, PT, R25, RZ, PT, P0 ;  /* 0x000000ff1900720c */ /* 0x000fc40003f01100 */
[----:B------:R-:W-:Y:S02]  /*0e70*/  ISETP.LT.U32.AND.EX P1, PT, R27, RZ, PT, P1 ;  /* 0x000000ff1b00720c */ /* 0x000fe40003f21110 */
[----:B------:R-:W-:Y:S01]  /*0e80*/  SHF.R.S64 R6, R14, R7, R15 ;  /* 0x000000070e067219 */ /* 0x000fe2000000100f */
[----:B------:R-:W-:Y:S01]  /*0e90*/  IMAD.WIDE.U32 R2, R2, 0x20, R4 ;  /* 0x0000002002027825 */ /* 0x000fe200078e0004 */
[----:B------:R-:W-:Y:S02]  /*0ea0*/  SHF.R.S64 R8, R16, R9, R17 ;  /* 0x0000000910087219 */ /* 0x000fe40000001011 */
[----:B------:R-:W-:Y:S01]  /*0eb0*/  SHF.R.S64 R10, R18, R11, R19 ;  /* 0x0000000b120a7219 */ /* 0x000fe20000001013 */
[----:B------:R-:W-:Y:S01]  /*0ec0*/  IMAD.MOV.U32 R4, RZ, RZ, R12 ;  /* 0x000000ffff047224 */ /* 0x000fe200078e000c */
[----:B------:R-:W-:Y:S01]  /*0ed0*/  SHF.R.S32.HI R7, RZ, R7, R15 ;  /* 0x00000007ff077219 */ /* 0x000fe2000001140f */
[----:B------:R-:W-:Y:S01]  /*0ee0*/  IMAD.MOV.U32 R5, RZ, RZ, R13 ;  /* 0x000000ffff057224 */ /* 0x000fe200078e000d */
[----:B------:R-:W-:-:S02]  /*0ef0*/  SHF.R.S32.HI R9, RZ, R9, R17 ;  /* 0x00000009ff097219 */ /* 0x000fc40000011411 */
[----:B------:R-:W-:Y:S02]  /*0f00*/  SHF.R.S32.HI R11, RZ, R11, R19 ;  /* 0x0000000bff0b7219 */ /* 0x000fe40000011413 */
[----:B------:R-:W-:Y:S02]  /*0f10*/  SEL R21, R20, 0x3f, P2 ;  /* 0x0000003f14157807 */ /* 0x000fe40001000000 */
[----:B------:R-:W-:Y:S01]  /*0f20*/  SEL R19, R22, 0x3f, P3 ;  /* 0x0000003f16137807 */ /* 0x000fe20001800000 */
[----:B------:R0:W-:Y:S01]  /*0f30*/  STG.E.ENL2.256 desc[UR4][R2.64], R4, R8 ;  /* 0xf80000040208797f */ /* 0x0001e2000f121804 */
[----:B------:R-:W-:Y:S02]  /*0f40*/  SEL R17, R24, 0x3f, P0 ;  /* 0x0000003f18117807 */ /* 0x000fe40000000000 */
[----:B------:R-:W-:Y:S02]  /*0f50*/  SEL R15, R26, 0x3f, P1 ;  /* 0x0000003f1a0f7807 */ /* 0x000fe40000800000 */
[----:B-----5:R-:W-:-:S02]  /*0f60*/  SHF.R.S64 R0, R28, R21, R29 ;  /* 0x000000151c007219 */ /* 0x020fc4000000101d */
[----:B------:R-:W-:Y:S02]  /*0f70*/  SHF.R.S64 R18, R30, R19, R31 ;  /* 0x000000131e127219 */ /* 0x000fe4000000101f */
[----:B------:R-:W-:Y:S02]  /*0f80*/  SHF.R.S64 R16, R32, R17, R33 ;  /* 0x0000001120107219 */ /* 0x000fe40000001021 */
[----:B------:R-:W-:Y:S02]  /*0f90*/  SHF.R.S64 R14, R34, R15, R35 ;  /* 0x0000000f220e7219 */ /* 0x000fe40000001023 */
[----:B------:R-:W-:Y:S02]  /*0fa0*/  SHF.R.S32.HI R29, RZ, R21, R29 ;  /* 0x00000015ff1d7219 */ /* 0x000fe4000001141d */
[----:B------:R-:W-:Y:S02]  /*0fb0*/  SHF.R.S32.HI R19, RZ, R19, R31 ;  /* 0x00000013ff137219 */ /* 0x000fe4000001141f */
[----:B------:R-:W-:-:S02]  /*0fc0*/  SHF.R.S32.HI R17, RZ, R17, R33 ;  /* 0x00000011ff117219 */ /* 0x000fc40000011421 */
[----:B------:R-:W-:Y:S01]  /*0fd0*/  SHF.R.S32.HI R15, RZ, R15, R35 ;  /* 0x0000000fff0f7219 */ /* 0x000fe20000011423 */
[----:B0-----:R-:W-:Y:S02]  /*0fe0*/  IMAD.MOV.U32 R4, RZ, RZ, R0 ;  /* 0x000000ffff047224 */ /* 0x001fe400078e0000 */
[----:B------:R-:W-:Y:S02]  /*0ff0*/  IMAD.MOV.U32 R5, RZ, RZ, R29 ;  /* 0x000000ffff057224 */ /* 0x000fe400078e001d */
[----:B------:R-:W-:Y:S02]  /*1000*/  IMAD.MOV.U32 R6, RZ, RZ, R18 ;  /* 0x000000ffff067224 */ /* 0x000fe400078e0012 */
[----:B------:R-:W-:Y:S02]  /*1010*/  IMAD.MOV.U32 R7, RZ, RZ, R19 ;  /* 0x000000ffff077224 */ /* 0x000fe400078e0013 */
[----:B------:R-:W-:Y:S02]  /*1020*/  IMAD.MOV.U32 R8, RZ, RZ, R16 ;  /* 0x000000ffff087224 */ /* 0x000fe400078e0010 */
[----:B------:R-:W-:-:S02]  /*1030*/  IMAD.MOV.U32 R9, RZ, RZ, R17 ;  /* 0x000000ffff097224 */ /* 0x000fc400078e0011 */
[----:B------:R-:W-:Y:S02]  /*1040*/  IMAD.MOV.U32 R10, RZ, RZ, R14 ;  /* 0x000000ffff0a7224 */ /* 0x000fe400078e000e */
[----:B------:R-:W-:-:S05]  /*1050*/  IMAD.MOV.U32 R11, RZ, RZ, R15 ;  /* 0x000000ffff0b7224 */ /* 0x000fca00078e000f */
[----:B------:R-:W-:Y:S01]  /*1060*/  STG.E.ENL2.256 desc[UR4][R2.64+0x1000], R4, R8 ;  /* 0xf80080040208797f */ /* 0x000fe2000f121804 */
[----:B------:R-:W-:Y:S05]  /*1070*/  EXIT ;  /* 0x000000000000794d */ /* 0x000fea0003800000 */
.L_x_2979:
        /* <DEDUP_REMOVED lines=16> */
.L_x_21060:


//--------------------- .text._ZN2at6native29vectorized_elementwise_kernelILi8ENS0_13BinaryFunctorIlllZZZNS0_18rshift_kernel_cudaERNS_18TensorIteratorBaseEENKUlvE_clEvENKUlvE2_clEvEUlllE_EESt5arrayIPcLm3EEEEviT0_T1_ --------------------------
	.section	.text._ZN2at6native29vectorized_elementwise_kernelILi8ENS0_13BinaryFunctorIlllZZZNS0_18rshift_kernel_cudaERNS_18TensorIteratorBaseEENKUlvE_clEvENKUlvE2_clEvEUlllE_EESt5arrayIPcLm3EEEEviT0_T1_,"ax",@progbits
	.align	128
        .global         _ZN2at6native29vectorized_elementwise_kernelILi8ENS0_13BinaryFunctorIlllZZZNS0_18rshift_kernel_cudaERNS_18TensorIteratorBaseEENKUlvE_clEvENKUlvE2_clEvEUlllE_EESt5arrayIPcLm3EEEEviT0_T1_
        .type           _ZN2at6native29vectorized_elementwise_kernelILi8ENS0_13BinaryFunctorIlllZZZNS0_18rshift_kernel_cudaERNS_18TensorIteratorBaseEENKUlvE_clEvENKUlvE2_clEvEUlllE_EESt5arrayIPcLm3EEEEviT0_T1_,@function
        .size           _ZN2at6native29vectorized_elementwise_kernelILi8ENS0_13BinaryFunctorIlllZZZNS0_18rshift_kernel_cudaERNS_18TensorIteratorBaseEENKUlvE_clEvENKUlvE2_clEvEUlllE_EESt5arrayIPcLm3EEEEviT0_T1_,(.L_x_21061 - _ZN2at6native29vectorized_elementwise_kernelILi8ENS0_13BinaryFunctorIlllZZZNS0_18rshift_kernel_cudaERNS_18TensorIteratorBaseEENKUlvE_clEvENKUlvE2_clEvEUlllE_EESt5arrayIPcLm3EEEEviT0_T1_)
        .other          _ZN2at6native29vectorized_elementwise_kernelILi8ENS0_13BinaryFunctorIlllZZZNS0_18rshift_kernel_cudaERNS_18TensorIteratorBaseEENKUlvE_clEvENKUlvE2_clEvEUlllE_EESt5arrayIPcLm3EEEEviT0_T1_,@"STO_CUDA_ENTRY STV_DEFAULT"
_ZN2at6native29vectorized_elementwise_kernelILi8ENS0_13BinaryFunctorIlllZZZNS0_18rshift_kernel_cudaERNS_18TensorIteratorBaseEENKUlvE_clEvENKUlvE2_clEvEUlllE_EESt5arrayIPcLm3EEEEviT0_T1_:
.text._ZN2at6native29vectorized_elementwise_kernelILi8ENS0_13BinaryFunctorIlllZZZNS0_18rshift_kernel_cudaERNS_18TensorIteratorBaseEENKUlvE_clEvENKUlvE2_clEvEUlllE_EESt5arrayIPcLm3EEEEviT0_T1_:
        /* <DEDUP_REMOVED lines=158> */
.L_x_2983:
[----:B------:R-:W-:-:S13]  /*09e0*/  ISETP.GE.U32.AND P0, PT, R7, R32, PT ;  /* 0x000000200700720c */ /* 0x000fda0003f06070 */
[----:B------:R-:W-:Y:S05]  /*09f0*/  @P0 BRA `(.L_x_2985) ;  /* 0x0000000000300947 */ /* 0x000fea0003800000 */
[----:B0-----:R-:W0:Y:S01]  /*0a00*/  LDC.64 R2, c[0x0][0x388] ;  /* 0x0000e200ff027b82 */ /* 0x001e220000000a00 */
[----:B------:R-:W-:Y:S02]  /*0a10*/  IMAD R5, R0, 0x400, R7 ;  /* 0x0000040000057824 */ /* 0x000fe400078e0207 */
[----:B------:R-:W-:Y:S02]  /*0a20*/  VIADD R7, R7, 0x80 ;  /* 0x0000008007077836 */ /* 0x000fe40000000000 */
[----:B0-----:R-:W-:-:S05]  /*0a30*/  IMAD.WIDE.U32 R2, R5, 0x8, R2 ;  /* 0x0000000805027825 */ /* 0x001fca00078e0002 */
[----:B------:R1:W-:Y:S02]  /*0a40*/  STG.E.64 desc[UR4][R2.64], R8 ;  /* 0x0000000802007986 */ /* 0x0003e4000c101b04 */
.L_x_2984:
[----:B------:R-:W-:-:S13]  /*0a50*/  ISETP.GE.U32.AND P0, PT, R7, R32, PT ;  /* 0x000000200700720c */ /* 0x000fda0003f06070 */
[----:B------:R-:W-:Y:S05]  /*0a60*/  @P0 BRA `(.L_x_2986) ;  /* 0x0000000000340947 */ /* 0x000fea0003800000 */
[----:B01----:R-:W0:Y:S01]  /*0a70*/  LDC.64 R2, c[0x0][0x388] ;  /* 0x0000e200ff027b82 */ /* 0x003e220000000a00 */
[----:B------:R-:W-:Y:S02]  /*0a80*/  IMAD R5, R0, 0x400, R7 ;  /* 0x0000040000057824 */ /* 0x000fe400078e0207 */
[----:B------:R-:W-:Y:S02]  /*0a90*/  VIADD R7, R7, 0x80 ;  /* 0x0000008007077836 */ /* 0x000fe40000000000 */
[----:B0-----:R-:W-:-:S05]  /*0aa0*/  IMAD.WIDE.U32 R2, R5, 0x8, R2 ;  /* 0x0000000805027825 */ /* 0x001fca00078e0002 */
[----:B------:R1:W-:Y:S02]  /*0ab0*/  STG.E.64 desc[UR4][R2.64], R10 ;  /* 0x0000000a02007986 */ /* 0x0003e4000c101b04 */
.L_x_2985:
        /* <DEDUP_REMOVED lines=8> */
.L_x_2986:
[----:B------:R-:W-:Y:S05]  /*0b40*/  BSYNC.RELIABLE B1 ;  /* 0x0000000000017941 */ /* 0x000fea0003800100 */
.L_x_2982:
[----:B------:R-:W-:-:S13]  /*0b50*/  ISETP.GE.U32.AND P0, PT, R7, R32, PT ;  /* 0x000000200700720c */ /* 0x000fda0003f06070 */
[----:B012---:R-:W0:Y:S01]  /*0b60*/  @!P0 LDC.64 R2, c[0x0][0x388] ;  /* 0x0000e200ff028b82 */ /* 0x007e220000000a00 */
[----:B------:R-:W-:Y:S02]  /*0b70*/  @!P0 IMAD R5, R0, 0x400, R7 ;  /* 0x0000040000058824 */ /* 0x000fe400078e0207 */
[----:B------:R-:W-:Y:S02]  /*0b80*/  @!P0 VIADD R7, R7, 0x80 ;  /* 0x0000008007078836 */ /* 0x000fe40000000000 */
[----:B0-----:R-:W-:-:S05]  /*0b90*/  @!P0 IMAD.WIDE.U32 R2, R5, 0x8, R2 ;  /* 0x0000000805028825 */ /* 0x001fca00078e0002 */
[----:B------:R2:W-:Y:S02]  /*0ba0*/  @!P0 STG.E.64 desc[UR4][R2.64], R16 ;  /* 0x0000001002008986 */ /* 0x0005e4000c101b04 */
.L_x_2987:
[----:B------:R-:W-:Y:S05]  /*0bb0*/  BSYNC.RECONVERGENT B0 ;  /* 0x0000000000007941 */ /* 0x000fea0003800200 */
.L_x_2981:
        /* <DEDUP_REMOVED lines=8> */
.L_x_2980:
        /* <DEDUP_REMOVED lines=68> */
.L_x_2988:
        /* <DEDUP_REMOVED lines=16> */
.L_x_21061:


//--------------------- .text._ZN2at6native18elementwise_kernelILi128ELi4EZNS0_15gpu_kernel_implINS0_13BUnaryFunctorIlllZZZNS0_18rshift_kernel_cudaERNS_18TensorIteratorBaseEENKUlvE_clEvENKUlvE2_clEvEUlllE_EEEEvS5_RKT_EUliE_EEviT1_ --------------------------
	.section	.text._ZN2at6native18elementwise_kernelILi128ELi4EZNS0_15gpu_kernel_implINS0_13BUnaryFunctorIlllZZZNS0_18rshift_kernel_cudaERNS_18TensorIteratorBaseEENKUlvE_clEvENKUlvE2_clEvEUlllE_EEEEvS5_RKT_EUliE_EEviT1_,"ax",@progbits
	.align	128
        .global         _ZN2at6native18elementwise_kernelILi128ELi4EZNS0_15gpu_kernel_implINS0_13BUnaryFunctorIlllZZZNS0_18rshift_kernel_cudaERNS_18TensorIteratorBaseEENKUlvE_clEvENKUlvE2_clEvEUlllE_EEEEvS5_RKT_EUliE_EEviT1_
        .type           _ZN2at6native18elementwise_kernelILi128ELi4EZNS0_15gpu_kernel_implINS0_13BUnaryFunctorIlllZZZNS0_18rshift_kernel_cudaERNS_18TensorIteratorBaseEENKUlvE_clEvENKUlvE2_clEvEUlllE_EEEEvS5_RKT_EUliE_EEviT1_,@function
        .size           _ZN2at6native18elementwise_kernelILi128ELi4EZNS0_15gpu_kernel_implINS0_13BUnaryFunctorIlllZZZNS0_18rshift_kernel_cudaERNS_18TensorIteratorBaseEENKUlvE_clEvENKUlvE2_clEvEUlllE_EEEEvS5_RKT_EUliE_EEviT1_,(.L_x_21062 - _ZN2at6native18elementwise_kernelILi128ELi4EZNS0_15gpu_kernel_implINS0_13BUnaryFunctorIlllZZZNS0_18rshift_kernel_cudaERNS_18TensorIteratorBaseEENKUlvE_clEvENKUlvE2_clEvEUlllE_EEEEvS5_RKT_EUliE_EEviT1_)
        .other          _ZN2at6native18elementwise_kernelILi128ELi4EZNS0_15gpu_kernel_implINS0_13BUnaryFunctorIlllZZZNS0_18rshift_kernel_cudaERNS_18TensorIteratorBaseEENKUlvE_clEvENKUlvE2_clEvEUlllE_EEEEvS5_RKT_EUliE_EEviT1_,@"STO_CUDA_ENTRY STV_DEFAULT"
_ZN2at6native18elementwise_kernelILi128ELi4EZNS0_15gpu_kernel_implINS0_13BUnaryFunctorIlllZZZNS0_18rshift_kernel_cudaERNS_18TensorIteratorBaseEENKUlvE_clEvENKUlvE2_clEvEUlllE_EEEEvS5_RKT_EUliE_EEviT1_:
.text._ZN2at6native18elementwise_kernelILi128ELi4EZNS0_15gpu_kernel_implINS0_13BUnaryFunctorIlllZZZNS0_18rshift_kernel_cudaERNS_18TensorIteratorBaseEENKUlvE_clEvENKUlvE2_clEvEUlllE_EEEEvS5_RKT_EUliE_EEviT1_:
[----:B------:R-:W0:Y:S01]  /*0000*/  LDC R1, c[0x0][0x37c] ;  /* 0x0000df00ff017b82 */ /* 0x000e220000000800 */
[----:B------:R-:W1:Y:S07]  /*0010*/  S2R R17, SR_TID.X ;  /* 0x0000000000117919 */ /* 0x000e6e0000002100 */
[----:B------:R-:W2:Y:S01]  /*0020*/  S2UR UR4, SR_CTAID.X ;  /* 0x00000000000479c3 */ /* 0x000ea20000002500 */
[----:B------:R-:W3:Y:S01]  /*0030*/  LDCU UR42, c[0x0][0x388] ;  /* 0x00007100ff2a77ac */ /* 0x000ee20008000800 */
[----:B------:R-:W-:Y:S01]  /*0040*/  BSSY.RECONVERGENT B6, `(.L_x_2989) ;  /* 0x0000308000067945 */ /* 0x000fe20003800200 */
[----:B------:R-:W4:Y:S01]  /*0050*/  LDCU UR5, c[0x0][0x380] ;  /* 0x00007000ff0577ac */ /* 0x000f220008000800 */
[----:B------:R-:W5:Y:S01]  /*0060*/  LDCU.64 UR38, c[0x0][0x598] ;  /* 0x0000b300ff2677ac */ /* 0x000f620008000a00 */
[----:B------:R-:W0:Y:S01]  /*0070*/  LDCU.64 UR36, c[0x0][0x358] ;  /* 0x00006b00ff2477ac */ /* 0x000e220008000a00 */
[----:B------:R-:W0:Y:S01]  /*0080*/  LDCU.U8 UR41, c[0x0][0x5a0] ;  /* 0x0000b400ff2977ac */ /* 0x000e220008000000 */
[----:B---3--:R-:W-:Y:S01]  /*0090*/  UIADD3 UR43, UPT, UPT, UR42, -0x1, URZ ;  /* 0xffffffff2a2b7890 */ /* 0x008fe2000fffe0ff */
[----:B------:R-:W3:Y:S01]  /*00a0*/  LDCU.U8 UR40, c[0x0][0x5a1] ;  /* 0x0000b420ff2877ac */ /* 0x000ee20008000000 */
[----:B--2---:R-:W-:-:S02]  /*00b0*/  USHF.L.U32 UR4, UR4, 0x9, URZ ;  /* 0x0000000904047899 */ /* 0x004fc400080006ff */
[----:B-----5:R-:W-:Y:S02]  /*00c0*/  UISETP.LT.U32.AND UP0, UPT, UR38, 0x3f, UPT ;  /* 0x0000003f2600788c */ /* 0x020fe4000bf01070 */
[----:B------:R-:W-:Y:S02]  /*00d0*/  UISETP.LT.U32.AND UP1, UPT, UR43, 0x18, UPT ;  /* 0x000000182b00788c */ /* 0x000fe4000bf21070 */
[----:B-1----:R-:W-:Y:S01]  /*00e0*/  LOP3.LUT R17, R17, UR4, RZ, 0xfc, !PT ;  /* 0x0000000411117c12 */ /* 0x002fe2000f8efcff */
[----:B------:R-:W-:Y:S02]  /*00f0*/  UISETP.LT.U32.AND.EX UP0, UPT, UR39, URZ, UPT, UP0 ;  /* 0x000000ff2700728c */ /* 0x000fe4000bf01100 */
[----:B------:R-:W-:Y:S01]  /*0100*/  USEL UR39, UR43, 0x18, UP1 ;  /* 0x000000182b277887 */ /* 0x000fe20008800000 */
[----:B----4-:R-:W-:Y:S01]  /*0110*/  ISETP.GE.AND P0, PT, R17, UR5, PT ;  /* 0x0000000511007c0c */ /* 0x010fe2000bf06270 */
[----:B------:R-:W-:Y:S02]  /*0120*/  USEL UR38, UR38, 0x3f, UP0 ;  /* 0x0000003f26267887 */ /* 0x000fe40008000000 */
[----:B------:R-:W-:-:S10]  /*0130*/  UIADD3 UR39, UPT, UPT, UR39, 0x1, URZ ;  /* 0x0000000127277890 */ /* 0x000fd4000fffe0ff */
[----:B0--3--:R-:W-:Y:S05]  /*0140*/  @P0 BRA `(.L_x_2990) ;  /* 0x0000002c00dc0947 */ /* 0x009fea0003800000 */
[----:B------:R-:W-:Y:S01]  /*0150*/  UISETP.NE.AND UP0, UPT, UR42, URZ, UPT ;  /* 0x000000ff2a00728c */ /* 0x000fe2000bf05270 */
[----:B------:R-:W-:Y:S02]  /*0160*/  IMAD.MOV.U32 R0, RZ, RZ, RZ ;  /* 0x000000ffff007224 */ /* 0x000fe400078e00ff */
[----:B------:R-:W-:-:S06]  /*0170*/  IMAD.MOV.U32 R16, RZ, RZ, RZ ;  /* 0x000000ffff107224 */ /* 0x000fcc00078e00ff */
[----:B------:R-:W-:Y:S05]  /*0180*/  BRA.U !UP0, `(.L_x_2991) ;  /* 0x0000001108a87547 */ /* 0x000fea000b800000 */
[----:B------:R-:W0:Y:S01]  /*0190*/  LDCU.64 UR4, c[0x0][0x390] ;  /* 0x00007200ff0477ac */ /* 0x000e220008000a00 */
[----:B------:R-:W-:Y:S01]  /*01a0*/  HFMA2 R16, -RZ, RZ, 0, 0 ;  /* 0x00000000ff107431 */ /* 0x000fe200000001ff */
[----:B------:R-:W1:Y:S01]  /*01b0*/  LDCU UR6, c[0x0][0x38c] ;  /* 0x00007180ff0677ac */ /* 0x000e620008000800 */
[----:B------:R-:W2:Y:S01]  /*01c0*/  LDCU.64 UR8, c[0x0][0x4b8] ;  /* 0x00009700ff0877ac */ /* 0x000ea20008000a00 */
[----:B------:R-:W-:Y:S02]  /*01d0*/  UISETP.NE.AND UP0, UPT, UR43, URZ, UPT ;  /* 0x000000ff2b00728c */ /* 0x000fe4000bf05270 */
[----:B0-----:R-:W-:-:S05]  /*01e0*/  IMAD.HI.U32 R2, R17, UR4, R16 ;  /* 0x0000000411027c27 */ /* 0x001fca000f8e0010 */
[----:B------:R-:W-:-:S05]  /*01f0*/  SHF.R.U32.HI R3, RZ, UR5, R2 ;  /* 0x00000005ff037c19 */ /* 0x000fca0008011602 */
[----:B------:R-:W-:-:S04]  /*0200*/  IMAD.MOV R0, RZ, RZ, -R3 ;  /* 0x000000ffff007224 */ /* 0x000fc800078e0a03 */
        /* <DEDUP_REMOVED lines=290> */
.L_x_2991:
        /* <DEDUP_REMOVED lines=17> */
.L_x_2995:
[----:B------:R0:W5:Y:S01]  /*1540*/  LDG.E.U8 R2, desc[UR36][R4.64] ;  /* 0x0000002404027981 */ /* 0x000162000c1e1100 */
[----:B------:R-:W-:Y:S01]  /*1550*/  MOV R3, RZ ;  /* 0x000000ff00037202 */ /* 0x000fe20000000f00 */
[----:B------:R-:W-:Y:S06]  /*1560*/  BRA `(.L_x_2997) ;  /* 0x0000000c00407947 */ /* 0x000fec0003800000 */
.L_x_2994:
        /* <DEDUP_REMOVED lines=8> */
.L_x_2999:
[----:B------:R-:W2:Y:S02]  /*15f0*/  LDG.E R2, desc[UR36][R4.64] ;  /* 0x0000002404027981 */ /* 0x000ea4000c1e1900 */
[----:B--2---:R-:W-:Y:S01]  /*1600*/  SHF.R.S32.HI R3, RZ, 0x1f, R2 ;  /* 0x0000001fff037819 */ /* 0x004fe20000011402 */
[----:B------:R-:W-:Y:S06]  /*1610*/  BRA `(.L_x_2997) ;  /* 0x0000000c00147947 */ /* 0x000fec0003800000 */
.L_x_2998:
[----:B------:R-:W2:Y:S02]  /*1620*/  LDG.E.S16 R2, desc[UR36][R4.64] ;  /* 0x0000002404027981 */ /* 0x000ea4000c1e1700 */
[----:B--2---:R-:W-:Y:S01]  /*1630*/  SHF.R.S32.HI R3, RZ, 0x1f, R2 ;  /* 0x0000001fff037819 */ /* 0x004fe20000011402 */
[----:B------:R-:W-:Y:S06]  /*1640*/  BRA `(.L_x_2997) ;  /* 0x0000000c00087947 */ /* 0x000fec0003800000 */
.L_x_2993:
[----:B------:R-:W-:-:S09]  /*1650*/  UISETP.GT.AND UP0, UPT, UR4, 0x6, UPT ;  /* 0x000000060400788c */ /* 0x000fd2000bf04270 */
[----:B------:R-:W-:Y:S05]  /*1660*/  BRA.U UP0, `(.L_x_3000) ;  /* 0x00000001002c7547 */ /* 0x000fea000b800000 */
[----:B------:R-:W-:-:S09]  /*1670*/  UISETP.NE.AND UP0, UPT, UR4, 0x5, UPT ;  /* 0x000000050400788c */ /* 0x000fd2000bf05270 */
[----:B------:R-:W-:Y:S05]  /*1680*/  BRA.U !UP0, `(.L_x_3001) ;  /* 0x0000000108147547 */ /* 0x000fea000b800000 */
[----:B------:R-:W-:-:S09]  /*1690*/  UISETP.NE.AND UP0, UPT, UR4, 0x6, UPT ;  /* 0x000000060400788c */ /* 0x000fd2000bf05270 */
[----:B------:R-:W-:Y:S05]  /*16a0*/  BRA.U UP0, `(.L_x_2996) ;  /* 0x00000009006c7547 */ /* 0x000fea000b800000 */
[----:B------:R-:W2:Y:S02]  /*16b0*/  LDG.E R2, desc[UR36][R4.64] ;  /* 0x0000002404027981 */ /* 0x000ea4000c1e1900 */
[----:B--2---:R-:W0:Y:S01]  /*16c0*/  F2I.S64.TRUNC R2, R2 ;  /* 0x0000000200027311 */ /* 0x004e22000020d900 */
[----:B------:R-:W-:Y:S05]  /*16d0*/  BRA `(.L_x_2997) ;  /* 0x0000000800e47947 */ /* 0x000fea0003800000 */
.L_x_3001:
[----:B------:R-:W2:Y:S02]  /*16e0*/  LDG.E.U16 R4, desc[UR36][R4.64] ;  /* 0x0000002404047981 */ /* 0x000ea4000c1e1500 */
[----:B--2---:R-:W-:-:S06]  /*16f0*/  HADD2.F32 R2, -RZ, R4.H0_H0 ;  /* 0x20000004ff027230 */ /* 0x004fcc0000004100 */
[----:B------:R-:W0:Y:S01]  /*1700*/  F2I.S64.TRUNC R2, R2 ;  /* 0x0000000200027311 */ /* 0x000e22000020d900 */
[----:B------:R-:W-:Y:S05]  /*1710*/  BRA `(.L_x_2997) ;  /* 0x0000000800d47947 */ /* 0x000fea0003800000 */
.L_x_3000:
[----:B------:R-:W-:-:S09]  /*1720*/  UISETP.NE.AND UP0, UPT, UR4, 0x7, UPT ;  /* 0x000000070400788c */ /* 0x000fd2000bf05270 */
[----:B------:R-:W-:Y:S05]  /*1730*/  BRA.U !UP0, `(.L_x_3002) ;  /* 0x00000001082c7547 */ /* 0x000fea000b800000 */
[----:B------:R-:W-:-:S09]  /*1740*/  UISETP.NE.AND UP0, UPT, UR4, 0x8, UPT ;  /* 0x000000080400788c */ /* 0x000fd2000bf05270 */
[----:B------:R-:W-:Y:S05]  /*1750*/  BRA.U !UP0, `(.L_x_3003) ;  /* 0x0000000108147547 */ /* 0x000fea000b800000 */
[----:B------:R-:W-:-:S09]  /*1760*/  UISETP.NE.AND UP0, UPT, UR4, 0x9, UPT ;  /* 0x000000090400788c */ /* 0x000fd2000bf05270 */
[----:B------:R-:W-:Y:S05]  /*1770*/  BRA.U UP0, `(.L_x_2996) ;  /* 0x0000000900387547 */ /* 0x000fea000b800000 */
[----:B------:R-:W2:Y:S02]  /*1780*/  LDG.E R2, desc[UR36][R4.64] ;  /* 0x0000002404027981 */ /* 0x000ea4000c1e1900 */
[----:B--2---:R-:W0:Y:S01]  /*1790*/  F2I.S64.TRUNC R2, R2 ;  /* 0x0000000200027311 */ /* 0x004e22000020d900 */
[----:B------:R-:W-:Y:S05]  /*17a0*/  BRA `(.L_x_2997) ;  /* 0x0000000800b07947 */ /* 0x000fea0003800000 */
.L_x_3003:
[----:B------:R-:W2:Y:S02]  /*17b0*/  LDG.E.U16 R4, desc[UR36][R4.64] ;  /* 0x0000002404047981 */ /* 0x000ea4000c1e1500 */
[----:B--2---:R-:W-:-:S06]  /*17c0*/  HADD2.F32 R2, -RZ, R4.H0_H0 ;  /* 0x20000004ff027230 */ /* 0x004fcc0000004100 */
[----:B------:R-:W0:Y:S01]  /*17d0*/  F2I.S64.TRUNC R2, R2 ;  /* 0x0000000200027311 */ /* 0x000e22000020d900 */
[----:B------:R-:W-:Y:S05]  /*17e0*/  BRA `(.L_x_2997) ;  /* 0x0000000800a07947 */ /* 0x000fea0003800000 */
.L_x_3002:
[----:B------:R-:W2:Y:S02]  /*17f0*/  LDG.E.64 R2, desc[UR36][R4.64] ;  /* 0x0000002404027981 */ /* 0x000ea4000c1e1b00 */
[----:B--2---:R-:W0:Y:S01]  /*1800*/  F2I.S64.F64.TRUNC R2, R2 ;  /* 0x0000000200027311 */ /* 0x004e22000030d900 */
[----:B------:R-:W-:Y:S05]  /*1810*/  BRA `(.L_x_2997) ;  /* 0x0000000800947947 */ /* 0x000fea0003800000 */
.L_x_2992:
        /* <DEDUP_REMOVED lines=13> */
.L_x_3006:
[----:B------:R-:W2:Y:S02]  /*18f0*/  LDG.E.64 R2, desc[UR36][R4.64] ;  /* 0x0000002404027981 */ /* 0x000ea4000c1e1b00 */
[----:B--2---:R-:W0:Y:S01]  /*1900*/  F2I.S64.F64.TRUNC R2, R2 ;  /* 0x0000000200027311 */ /* 0x004e22000030d900 */
[----:B------:R-:W-:Y:S05]  /*1910*/  BRA `(.L_x_2997) ;  /* 0x0000000800547947 */ /* 0x000fea0003800000 */
.L_x_3005:
        /* <DEDUP_REMOVED lines=24> */
[----:B------:R-:W0:Y:S01]  /*1aa0*/  F2I.S64.TRUNC R2, R3 ;  /* 0x0000000300027311 */ /* 0x000e22000020d900 */
[----:B------:R-:W-:Y:S05]  /*1ab0*/  BRA `(.L_x_2997) ;  /* 0x0000000400ec7947 */ /* 0x000fea0003800000 */
.L_x_3008:
        /* <DEDUP_REMOVED lines=11> */
[----:B------:R-:W0:Y:S01]  /*1b70*/  F2I.S64.TRUNC R2, R3 ;  /* 0x0000000300027311 */ /* 0x000e22000020d900 */
[----:B------:R-:W-:Y:S05]  /*1b80*/  BRA `(.L_x_2997) ;  /* 0x0000000400b87947 */ /* 0x000fea0003800000 */
.L_x_3007:
[----:B------:R-:W2:Y:S02]  /*1b90*/  LDG.E.U16 R2, desc[UR36][R4.64] ;  /* 0x0000002404027981 */ /* 0x000ea4000c1e1500 */
[----:B--2---:R-:W-:-:S06]  /*1ba0*/  IMAD.U32 R2, R2, 0x10000, RZ ;  /* 0x0001000002027824 */ /* 0x004fcc00078e00ff */
[----:B------:R-:W0:Y:S01]  /*1bb0*/  F2I.S64.TRUNC R2, R2 ;  /* 0x0000000200027311 */ /* 0x000e22000020d900 */
[----:B------:R-:W-:Y:S05]  /*1bc0*/  BRA `(.L_x_2997) ;  /* 0x0000000400a87947 */ /* 0x000fea0003800000 */
.L_x_3004:
        /* <DEDUP_REMOVED lines=11> */
.L_x_3011:
        /* <DEDUP_REMOVED lines=21> */
.L_x_3015:
[----:B------:R-:W-:Y:S05]  /*1dd0*/  BSYNC.RECONVERGENT B1 ;  /* 0x0000000000017941 */ /* 0x000fea0003800200 */
.L_x_3014:
[----:B------:R-:W-:Y:S01]  /*1de0*/  IMAD.SHL.U32 R0, R0, 0x100000, RZ ;  /* 0x0010000000007824 */ /* 0x000fe200078e00ff */
[----:B------:R-:W-:-:S04]  /*1df0*/  LEA R2, R2, 0x3b800000, 0x17 ;  /* 0x3b80000002027811 */ /* 0x000fc800078eb8ff */
[----:B------:R-:W-:-:S07]  /*1e00*/  LOP3.LUT R2, R2, R0, R7, 0xfe, !PT ;  /* 0x0000000002027212 */ /* 0x000fce00078efe07 */
.L_x_3013:
[----:B------:R-:W-:Y:S05]  /*1e10*/  BSYNC.RECONVERGENT B0 ;  /* 0x0000000000007941 */ /* 0x000fea0003800200 */
.L_x_3012:
[----:B------:R-:W1:Y:S01]  /*1e20*/  F2I.S64.TRUNC R2, R2 ;  /* 0x0000000200027311 */ /* 0x000e62000020d900 */
[----:B------:R-:W-:Y:S05]  /*1e30*/  BRA `(.L_x_2997) ;  /* 0x00000004000c7947 */ /* 0x000fea0003800000 */
.L_x_3010:
        /* <DEDUP_REMOVED lines=21> */
.L_x_3019:
[----:B------:R-:W-:Y:S05]  /*1f90*/  BSYNC.RECONVERGENT B1 ;  /* 0x0000000000017941 */ /* 0x000fea0003800200 */
.L_x_3018:
[----:B------:R-:W-:Y:S01]  /*1fa0*/  IMAD.SHL.U32 R0, R0, 0x200000, RZ ;  /* 0x0020000000007824 */ /* 0x000fe200078e00ff */
[----:B------:R-:W-:-:S04]  /*1fb0*/  LEA R2, R2, 0x37800000, 0x17 ;  /* 0x3780000002027811 */ /* 0x000fc800078eb8ff */
[----:B------:R-:W-:-:S07]  /*1fc0*/  LOP3.LUT R2, R2, R0, R7, 0xfe, !PT ;  /* 0x0000000002027212 */ /* 0x000fce00078efe07 */
.L_x_3017:
[----:B------:R-:W-:Y:S05]  /*1fd0*/  BSYNC.RECONVERGENT B0 ;  /* 0x0000000000007941 */ /* 0x000fea0003800200 */
.L_x_3016:
[----:B------:R-:W2:Y:S01]  /*1fe0*/  F2I.S64.TRUNC R2, R2 ;  /* 0x0000000200027311 */ /* 0x000ea2000020d900 */
[----:B------:R-:W-:Y:S05]  /*1ff0*/  BRA `(.L_x_2997) ;  /* 0x00000000009c7947 */ /* 0x000fea0003800000 */
.L_x_3009:
[----:B------:R-:W-:-:S09]  /*2000*/  UISETP.NE.AND UP0, UPT, UR4, 0x1c, UPT ;  /* 0x0000001c0400788c */ /* 0x000fd2000bf05270 */
[----:B------:R-:W-:Y:S05]  /*2010*/  BRA.U !UP0, `(.L_x_3020) ;  /* 0x00000001088c7547 */ /* 0x000fea000b800000 */
[----:B------:R-:W-:-:S09]  /*2020*/  UISETP.NE.AND UP0, UPT, UR4, 0x1d, UPT ;  /* 0x0000001d0400788c */ /* 0x000fd2000bf05270 */
[----:B------:R-:W-:Y:S05]  /*2030*/  BRA.U !UP0, `(.L_x_3021) ;  /* 0x00000001087c7547 */ /* 0x000fea000b800000 */
[----:B------:R-:W-:-:S09]  /*2040*/  UISETP.NE.AND UP0, UPT, UR4, 0x2c, UPT ;  /* 0x0000002c0400788c */ /* 0x000fd2000bf05270 */
[----:B------:R-:W-:Y:S05]  /*2050*/  BRA.U !UP0, `(.L_x_3022) ;  /* 0x0000000108487547 */ /* 0x000fea000b800000 */
.L_x_2996:
        /* <DEDUP_REMOVED lines=16> */
.L_x_3023:
[----:B------:R-:W-:Y:S01]  /*2160*/  CS2R R2, SRZ ;  /* 0x0000000000027805 */ /* 0x000fe2000001ff00 */
[----:B------:R-:W-:Y:S06]  /*2170*/  BRA `(.L_x_2997) ;  /* 0x00000000003c7947 */ /* 0x000fec0003800000 */
.L_x_3022:
        /* <DEDUP_REMOVED lines=8> */
.L_x_3025:
[----:B------:R-:W-:Y:S05]  /*2200*/  BSYNC.RECONVERGENT B0 ;  /* 0x0000000000007941 */ /* 0x000fea0003800200 */
.L_x_3024:
[----:B------:R-:W4:Y:S01]  /*2210*/  F2I.S64.TRUNC R2, R2 ;  /* 0x0000000200027311 */ /* 0x000f22000020d900 */
[----:B------:R-:W-:Y:S05]  /*2220*/  BRA `(.L_x_2997) ;  /* 0x0000000000107947 */ /* 0x000fea0003800000 */
.L_x_3021:
[----:B------:R0:W5:Y:S01]  /*2230*/  LDG.E.64 R2, desc[UR36][R4.64] ;  /* 0x0000002404027981 */ /* 0x000162000c1e1b00 */
[----:B------:R-:W-:Y:S05]  /*2240*/  BRA `(.L_x_2997) ;  /* 0x0000000000087947 */ /* 0x000fea0003800000 */
.L_x_3020:
[----:B------:R3:W5:Y:S01]  /*2250*/  LDG.E R2, desc[UR36][R4.64] ;  /* 0x0000002404027981 */ /* 0x000762000c1e1900 */
[----:B------:R-:W-:-:S07]  /*2260*/  IMAD.MOV.U32 R3, RZ, RZ, RZ ;  /* 0x000000ffff037224 */ /* 0x000fce00078e00ff */
.L_x_2997:
[----:B------:R-:W3:Y:S01]  /*2270*/  LDCU.64 UR6, c[0x0][0x580] ;  /* 0x0000b000ff0677ac */ /* 0x000ee20008000a00 */
[--C-:B012-45:R-:W-:Y:S02]  /*2280*/  SHF.R.S64 R7, R2, UR38, R3.reuse ;  /* 0x0000002602077c19 */ /* 0x137fe40008001003 */
[----:B---3--:R-:W-:Y:S01]  /*2290*/  SHF.R.S32.HI R5, RZ, UR38, R3 ;  /* 0x00000026ff057c19 */ /* 0x008fe20008011403 */
[----:B------:R-:W-:Y:S02]  /*22a0*/  UPRMT UR4, UR41, 0x9910, URZ ;  /* 0x0000991029047896 */ /* 0x000fe400080000ff */
[----:B------:R-:W-:Y:S02]  /*22b0*/  IMAD.MOV.U32 R4, RZ, RZ, R7 ;  /* 0x000000ffff047224 */ /* 0x000fe400078e0007 */
[----:B------:R-:W-:Y:S01]  /*22c0*/  UISETP.GT.AND UP0, UPT, UR4, 0x9, UPT ;  /* 0x000000090400788c */ /* 0x000fe2000bf04270 */
[----:B------:R-:W-:-:S04]  /*22d0*/  IADD3 R2, P0, PT, R16, UR6, RZ ;  /* 0x0000000610027c10 */ /* 0x000fc8000ff1e0ff */
        /* <DEDUP_REMOVED lines=12> */
.L_x_3029:
[----:B------:R3:W-:Y:S01]  /*23a0*/  STG.E.U8 desc[UR36][R2.64], R7 ;  /* 0x0000000702007986 */ /* 0x0007e2000c101124 */
[----:B------:R-:W-:Y:S05]  /*23b0*/  BRA `(.L_x_3031) ;  /* 0x0000000c003c7947 */ /* 0x000fea0003800000 */
.L_x_3028:
        /* <DEDUP_REMOVED lines=8> */
.L_x_3033:
[----:B------:R1:W-:Y:S01]  /*2440*/  STG.E desc[UR36][R2.64], R7 ;  /* 0x0000000702007986 */ /* 0x0003e2000c101924 */
[----:B------:R-:W-:Y:S05]  /*2450*/  BRA `(.L_x_3031) ;  /* 0x0000000c00147947 */ /* 0x000fea0003800000 */
.L_x_3032:
[----:B------:R2:W-:Y:S01]  /*2460*/  STG.E.U16 desc[UR36][R2.64], R7 ;  /* 0x0000000702007986 */ /* 0x0005e2000c101524 */
[----:B------:R-:W-:Y:S05]  /*2470*/  BRA `(.L_x_3031) ;  /* 0x0000000c000c7947 */ /* 0x000fea0003800000 */
.L_x_3027:
        /* <DEDUP_REMOVED lines=9> */
.L_x_3035:
[----:B------:R-:W0:Y:S02]  /*2510*/  I2F.S64 R0, R4 ;  /* 0x0000000400007312 */ /* 0x000e240000301400 */
[----:B0-----:R-:W-:-:S05]  /*2520*/  F2FP.F16.F32.PACK_AB R0, RZ, R0 ;  /* 0x00000000ff00723e */ /* 0x001fca00000000ff */
[----:B------:R0:W-:Y:S01]  /*2530*/  STG.E.U16 desc[UR36][R2.64], R0 ;  /* 0x0000000002007986 */ /* 0x0001e2000c101524 */
[----:B------:R-:W-:Y:S05]  /*2540*/  BRA `(.L_x_3031) ;  /* 0x0000000800d87947 */ /* 0x000fea0003800000 */
.L_x_3034:
        /* <DEDUP_REMOVED lines=10> */
.L_x_3037:
[----:B------:R-:W0:Y:S02]  /*25f0*/  I2F.S64 R4, R4 ;  /* 0x0000000400047312 */ /* 0x000e240000301400 */
[----:B0-----:R-:W-:-:S04]  /*2600*/  F2FP.F16.F32.PACK_AB R5, RZ, R4 ;  /* 0x00000004ff05723e */ /* 0x001fc800000000ff */
[----:B------:R-:W-:-:S05]  /*2610*/  PRMT R5, R5, 0x5410, RZ ;  /* 0x0000541005057816 */ /* 0x000fca00000000ff */
[----:B------:R0:W-:Y:S01]  /*2620*/  STG.E desc[UR36][R2.64], R5 ;  /* 0x0000000502007986 */ /* 0x0001e2000c101924 */
[----:B------:R-:W-:Y:S05]  /*2630*/  BRA `(.L_x_3031) ;  /* 0x00000008009c7947 */ /* 0x000fea0003800000 */
.L_x_3036:
[----:B------:R-:W0:Y:S02]  /*2640*/  I2F.F64.S64 R4, R4 ;  /* 0x0000000400047312 */ /* 0x000e240000301c00 */
[----:B0-----:R0:W-:Y:S01]  /*2650*/  STG.E.64 desc[UR36][R2.64], R4 ;  /* 0x0000000402007986 */ /* 0x0011e2000c101b24 */
[----:B------:R-:W-:Y:S05]  /*2660*/  BRA `(.L_x_3031) ;  /* 0x0000000800907947 */ /* 0x000fea0003800000 */
.L_x_3026:
        /* <DEDUP_REMOVED lines=13> */
.L_x_3040:
[----:B------:R-:W0:Y:S01]  /*2740*/  I2F.F64.S64 R4, R4 ;  /* 0x0000000400047312 */ /* 0x000e220000301c00 */
[----:B------:R-:W-:-:S05]  /*2750*/  CS2R R6, SRZ ;  /* 0x0000000000067805 */ /* 0x000fca000001ff00 */
[----:B0-----:R0:W-:Y:S01]  /*2760*/  STG.E.128 desc[UR36][R2.64], R4 ;  /* 0x0000000402007986 */ /* 0x0011e2000c101d24 */
[----:B------:R-:W-:Y:S05]  /*2770*/  BRA `(.L_x_3031) ;  /* 0x00000008004c7947 */ /* 0x000fea0003800000 */
.L_x_3039:
        /* <DEDUP_REMOVED lines=19> */
.L_x_3044:
[----:B------:R-:W-:Y:S05]  /*28b0*/  BSYNC.RECONVERGENT B0 ;  /* 0x0000000000007941 */ /* 0x000fea0003800200 */
.L_x_3043:
[----:B------:R-:W-:-:S05]  /*28c0*/  LOP3.LUT R7, R0, 0x80, R7, 0xf8, !PT ;  /* 0x0000008000077812 */ /* 0x000fca00078ef807 */
[----:B------:R0:W-:Y:S01]  /*28d0*/  STG.E.U8 desc[UR36][R2.64], R7 ;  /* 0x0000000702007986 */ /* 0x0001e2000c101124 */
[----:B------:R-:W-:Y:S05]  /*28e0*/  BRA `(.L_x_3031) ;  /* 0x0000000400f07947 */ /* 0x000fea0003800000 */
.L_x_3042:
        /* <DEDUP_REMOVED lines=15> */
.L_x_3046:
[----:B------:R-:W-:Y:S05]  /*29e0*/  BSYNC.RECONVERGENT B0 ;  /* 0x0000000000007941 */ /* 0x000fea0003800200 */
.L_x_3045:
[----:B------:R-:W-:-:S05]  /*29f0*/  LOP3.LUT R7, R0, 0x80, R7, 0xf8, !PT ;  /* 0x0000008000077812 */ /* 0x000fca00078ef807 */
[----:B------:R0:W-:Y:S01]  /*2a00*/  STG.E.U8 desc[UR36][R2.64], R7 ;  /* 0x0000000702007986 */ /* 0x0001e2000c101124 */
[----:B------:R-:W-:Y:S05]  /*2a10*/  BRA `(.L_x_3031) ;  /* 0x0000000400a47947 */ /* 0x000fea0003800000 */
.L_x_3041:
[----:B------:R-:W0:Y:S02]  /*2a20*/  I2F.S64 R0, R4 ;  /* 0x0000000400007312 */ /* 0x000e240000301400 */
[----:B0-----:R-:W-:-:S05]  /*2a30*/  F2FP.BF16.F32.PACK_AB R0, RZ, R0 ;  /* 0x00000000ff00723e */ /* 0x001fca00000010ff */
[----:B------:R0:W-:Y:S01]  /*2a40*/  STG.E.U16 desc[UR36][R2.64], R0 ;  /* 0x0000000002007986 */ /* 0x0001e2000c101524 */
[----:B------:R-:W-:Y:S05]  /*2a50*/  BRA `(.L_x_3031) ;  /* 0x0000000400947947 */ /* 0x000fea0003800000 */
.L_x_3038:
        /* <DEDUP_REMOVED lines=10> */
.L_x_3049:
        /* <DEDUP_REMOVED lines=13> */
.L_x_3052:
[----:B------:R-:W-:-:S04]  /*2bd0*/  SHF.R.U32.HI R0, RZ, 0x14, R5 ;  /* 0x00000014ff007819 */ /* 0x000fc80000011605 */
[----:B------:R-:W-:-:S04]  /*2be0*/  LOP3.LUT R0, R0, 0x1, RZ, 0xc0, !PT ;  /* 0x0000000100007812 */ /* 0x000fc800078ec0ff */
[----:B------:R-:W-:-:S04]  /*2bf0*/  IADD3 R0, PT, PT, R5, 0x487ffff, R0 ;  /* 0x0487ffff05007810 */ /* 0x000fc80007ffe000 */
[----:B------:R-:W-:-:S04]  /*2c00*/  SHF.R.U32.HI R0, RZ, 0x14, R0 ;  /* 0x00000014ff007819 */ /* 0x000fc80000011600 */
[----:B------:R-:W-:-:S07]  /*2c10*/  LOP3.LUT R4, R0, 0xff, RZ, 0xc0, !PT ;  /* 0x000000ff00047812 */ /* 0x000fce00078ec0ff */
.L_x_3053:
[----:B------:R-:W-:-:S04]  /*2c20*/  SHF.R.U32.HI R5, RZ, 0x18, R5 ;  /* 0x00000018ff057819 */ /* 0x000fc80000011605 */
[----:B------:R-:W-:-:S04]  /*2c30*/  LOP3.LUT R4, R4, 0x80, R5, 0xf8, !PT ;  /* 0x0000008004047812 */ /* 0x000fc800078ef805 */
[----:B------:R-:W-:-:S07]  /*2c40*/  PRMT R0, R4, 0x7610, R0 ;  /* 0x0000761004007816 */ /* 0x000fce0000000000 */
.L_x_3051:
[----:B------:R-:W-:Y:S05]  /*2c50*/  BSYNC.RECONVERGENT B0 ;  /* 0x0000000000007941 */ /* 0x000fea0003800200 */
.L_x_3050:
[----:B------:R0:W-:Y:S01]  /*2c60*/  STG.E.U8 desc[UR36][R2.64], R0 ;  /* 0x0000000002007986 */ /* 0x0001e2000c101124 */
[----:B------:R-:W-:Y:S05]  /*2c70*/  BRA `(.L_x_3031) ;  /* 0x00000004000c7947 */ /* 0x000fea0003800000 */
.L_x_3048:
[----:B------:R-:W0:Y:S01]  /*2c80*/  I2F.S64 R5, R4 ;  /* 0x0000000400057312 */ /* 0x000e220000301400 */
        /* <DEDUP_REMOVED lines=12> */
.L_x_3056:
[----:B------:R-:W-:-:S04]  /*2d50*/  SHF.R.U32.HI R0, RZ, 0x15, R5 ;  /* 0x00000015ff007819 */ /* 0x000fc80000011605 */
[----:B------:R-:W-:-:S04]  /*2d60*/  LOP3.LUT R0, R0, 0x1, RZ, 0xc0, !PT ;  /* 0x0000000100007812 */ /* 0x000fc800078ec0ff */
[----:B------:R-:W-:-:S04]  /*2d70*/  IADD3 R0, PT, PT, R5, 0x88fffff, R0 ;  /* 0x088fffff05007810 */ /* 0x000fc80007ffe000 */
[----:B------:R-:W-:-:S04]  /*2d80*/  SHF.R.U32.HI R0, RZ, 0x15, R0 ;  /* 0x00000015ff007819 */ /* 0x000fc80000011600 */
[----:B------:R-:W-:-:S07]  /*2d90*/  LOP3.LUT R4, R0, 0xff, RZ, 0xc0, !PT ;  /* 0x000000ff00047812 */ /* 0x000fce00078ec0ff */
.L_x_3057:
[----:B------:R-:W-:-:S04]  /*2da0*/  SHF.R.U32.HI R5, RZ, 0x18, R5 ;  /* 0x00000018ff057819 */ /* 0x000fc80000011605 */
[----:B------:R-:W-:-:S04]  /*2db0*/  LOP3.LUT R4, R4, 0x80, R5, 0xf8, !PT ;  /* 0x0000008004047812 */ /* 0x000fc800078ef805 */
[----:B------:R-:W-:-:S07]  /*2dc0*/  PRMT R0, R4, 0x7610, R0 ;  /* 0x0000761004007816 */ /* 0x000fce0000000000 */
.L_x_3055:
[----:B------:R-:W-:Y:S05]  /*2dd0*/  BSYNC.RECONVERGENT B0 ;  /* 0x0000000000007941 */ /* 0x000fea0003800200 */
.L_x_3054:
[----:B------:R0:W-:Y:S01]  /*2de0*/  STG.E.U8 desc[UR36][R2.64], R0 ;  /* 0x0000000002007986 */ /* 0x0001e2000c101124 */
[----:B------:R-:W-:Y:S05]  /*2df0*/  BRA `(.L_x_3031) ;  /* 0x0000000000ac7947 */ /* 0x000fea0003800000 */
.L_x_3047:
[----:B------:R-:W-:-:S09]  /*2e00*/  UISETP.NE.AND UP0, UPT, UR4, 0x1c, UPT ;  /* 0x0000001c0400788c */ /* 0x000fd2000bf05270 */
[----:B------:R-:W-:Y:S05]  /*2e10*/  BRA.U !UP0, `(.L_x_3058) ;  /* 0x0000000108a07547 */ /* 0x000fea000b800000 */
[----:B------:R-:W-:-:S09]  /*2e20*/  UISETP.NE.AND UP0, UPT, UR4, 0x1d, UPT ;  /* 0x0000001d0400788c */ /* 0x000fd2000bf05270 */
[----:B------:R-:W-:Y:S05]  /*2e30*/  BRA.U !UP0, `(.L_x_3059) ;  /* 0x0000000108907547 */ /* 0x000fea000b800000 */
[----:B------:R-:W-:-:S09]  /*2e40*/  UISETP.NE.AND UP0, UPT, UR4, 0x2c, UPT ;  /* 0x0000002c0400788c */ /* 0x000fd2000bf05270 */
[----:B------:R-:W-:Y:S05]  /*2e50*/  BRA.U !UP0, `(.L_x_3060) ;  /* 0x0000000108447547 */ /* 0x000fea000b800000 */
.L_x_3030:
        /* <DEDUP_REMOVED lines=8> */
[----:B0-----:R-:W-:Y:S02]  /*2ee0*/  IMAD.U32 R4, RZ, RZ, UR6 ;  /* 0x00000006ff047e24 */ /* 0x001fe4000f8e00ff */
[----:B------:R-:W-:Y:S01]  /*2ef0*/  IMAD.U32 R5, RZ, RZ, UR7 ;  /* 0x00000007ff057e24 */ /* 0x000fe2000f8e00ff */
[----:B---3--:R-:W-:Y:S01]  /*2f00*/  MOV R6, UR8 ;  /* 0x0000000800067c02 */ /* 0x008fe20008000f00 */
[----:B------:R-:W-:-:S02]  /*2f10*/  IMAD.U32 R7, RZ, RZ, UR9 ;  /* 0x00000009ff077e24 */ /* 0x000fc4000f8e00ff */
[----:B----4-:R-:W-:Y:S01]  /*2f20*/  IMAD.U32 R10, RZ, RZ, UR4 ;  /* 0x00000004ff0a7e24 */ /* 0x010fe2000f8e00ff */
[----:B-1----:R-:W-:-:S07]  /*2f30*/  MOV R11, UR5 ;  /* 0x00000005000b7c02 */ /* 0x002fce0008000f00 */
[----:B------:R-:W-:-:S07]  /*2f40*/  LEPC R20, `(.L_x_3061) ;  /* 0x000000001014794e */ /* 0x000fce0000000000 */
[----:B--2---:R-:W-:Y:S05]  /*2f50*/  CALL.ABS.NOINC R2 ;  /* 0x0000000002007343 */ /* 0x004fea0003c00000 */
.L_x_3061:
[----:B------:R-:W-:Y:S05]  /*2f60*/  BRA `(.L_x_3031) ;  /* 0x0000000000507947 */ /* 0x000fea0003800000 */
.L_x_3060:
        /* <DEDUP_REMOVED lines=17> */
.L_x_3059:
[----:B------:R0:W-:Y:S01]  /*3080*/  STG.E.64 desc[UR36][R2.64], R4 ;  /* 0x0000000402007986 */ /* 0x0001e2000c101b24 */
[----:B------:R-:W-:Y:S05]  /*3090*/  BRA `(.L_x_3031) ;  /* 0x0000000000047947 */ /* 0x000fea0003800000 */
.L_x_3058:
[----:B------:R0:W-:Y:S02]  /*30a0*/  STG.E desc[UR36][R2.64], R7 ;  /* 0x0000000702007986 */ /* 0x0001e4000c101924 */
.L_x_3031:
[----:B------:R-:W-:-:S07]  /*30b0*/  VIADD R17, R17, 0x80 ;  /* 0x0000008011117836 */ /* 0x000fce0000000000 */
.L_x_2990:
[----:B------:R-:W-:Y:S05]  /*30c0*/  BSYNC.RECONVERGENT B6 ;  /* 0x0000000000067941 */ /* 0x000fea0003800200 */
.L_x_2989:
[----:B------:R-:W5:Y:S01]  /*30d0*/  LDCU UR4, c[0x0][0x380] ;  /* 0x00007000ff0477ac */ /* 0x000f620008000800 */
[----:B------:R-:W-:Y:S01]  /*30e0*/  BSSY.RECONVERGENT B6, `(.L_x_3062) ;  /* 0x00002fa000067945 */ /* 0x000fe20003800200 */
[----:B-----5:R-:W-:-:S13]  /*30f0*/  ISETP.GE.AND P0, PT, R17, UR4, PT ;  /* 0x0000000411007c0c */ /* 0x020fda000bf06270 */
[----:B------:R-:W-:Y:S05]  /*3100*/  @P0 BRA `(.L_x_3063) ;  /* 0x0000002c00dc0947 */ /* 0x000fea0003800000 */
        /* <DEDUP_REMOVED lines=303> */
.L_x_3064:
        /* <DEDUP_REMOVED lines=14> */
[----:B-1234-:R-:W2:Y:S02]  /*44e0*/  LDG.E.S8 R2, desc[UR36][R4.64] ;  /* 0x0000002404027981 */ /* 0x01eea4000c1e1300 */
[----:B--2---:R-:W-:Y:S01]  /*44f0*/  SHF.R.S32.HI R3, RZ, 0x1f, R2 ;  /* 0x0000001fff037819 */ /* 0x004fe20000011402 */
[----:B------:R-:W-:Y:S06]  /*4500*/  BRA `(.L_x_3070) ;  /* 0x0000000c004c7947 */ /* 0x000fec0003800000 */
.L_x_3068:
[----:B-1234-:R0:W5:Y:S01]  /*4510*/  LDG.E.U8 R2, desc[UR36][R4.64] ;  /* 0x0000002404027981 */ /* 0x01e162000c1e1100 */
[----:B------:R-:W-:Y:S01]  /*4520*/  IMAD.MOV.U32 R3, RZ, RZ, RZ ;  /* 0x000000ffff037224 */ /* 0x000fe200078e00ff */
[----:B------:R-:W-:Y:S06]  /*4530*/  BRA `(.L_x_3070) ;  /* 0x0000000c00407947 */ /* 0x000fec0003800000 */
.L_x_3067:
[----:B------:R-:W-:-:S09]  /*4540*/  UISETP.NE.AND UP0, UPT, UR4, 0x2, UPT ;  /* 0x000000020400788c */ /* 0x000fd2000bf05270 */
[----:B------:R-:W-:Y:S05]  /*4550*/  BRA.U !UP0, `(.L_x_3071) ;  /* 0x0000000108247547 */ /* 0x000fea000b800000 */
[----:B------:R-:W-:-:S09]  /*4560*/  UISETP.NE.AND UP0, UPT, UR4, 0x3, UPT ;  /* 0x000000030400788c */ /* 0x000fd2000bf05270 */
[----:B------:R-:W-:Y:S05]  /*4570*/  BRA.U !UP0, `(.L_x_3072) ;  /* 0x0000000108107547 */ /* 0x000fea000b800000 */
[----:B------:R-:W-:-:S09]  /*4580*/  UISETP.NE.AND UP0, UPT, UR4, 0x4, UPT ;  /* 0x000000040400788c */ /* 0x000fd2000bf05270 */
[----:B------:R-:W-:Y:S05]  /*4590*/  BRA.U UP0, `(.L_x_3069) ;  /* 0x0000000900d07547 */ /* 0x000fea000b800000 */
[----:B-1234-:R1:W5:Y:S01]  /*45a0*/  LDG.E.64 R2, desc[UR36][R4.64] ;  /* 0x0000002404027981 */ /* 0x01e362000c1e1b00 */
[----:B------:R-:W-:Y:S05]  /*45b0*/  BRA `(.L_x_3070) ;  /* 0x0000000c00207947 */ /* 0x000fea0003800000 */
.L_x_3072:
[----:B-1234-:R-:W2:Y:S02]  /*45c0*/  LDG.E R2, desc[UR36][R4.64] ;  /* 0x0000002404027981 */ /* 0x01eea4000c1e1900 */
[----:B--2---:R-:W-:Y:S01]  /*45d0*/  SHF.R.S32.HI R3, RZ, 0x1f, R2 ;  /* 0x0000001fff037819 */ /* 0x004fe20000011402 */
[----:B------:R-:W-:Y:S06]  /*45e0*/  BRA `(.L_x_3070) ;  /* 0x0000000c00147947 */ /* 0x000fec0003800000 */
.L_x_3071:
[----:B-1234-:R-:W2:Y:S02]  /*45f0*/  LDG.E.S16 R2, desc[UR36][R4.64] ;  /* 0x0000002404027981 */ /* 0x01eea4000c1e1700 */
[----:B--2---:R-:W-:Y:S01]  /*4600*/  SHF.R.S32.HI R3, RZ, 0x1f, R2 ;  /* 0x0000001fff037819 */ /* 0x004fe20000011402 */
[----:B------:R-:W-:Y:S06]  /*4610*/  BRA `(.L_x_3070) ;  /* 0x0000000c00087947 */ /* 0x000fec0003800000 */
.L_x_3066:
[----:B------:R-:W-:-:S09]  /*4620*/  UISETP.GT.AND UP0, UPT, UR4, 0x6, UPT ;  /* 0x000000060400788c */ /* 0x000fd2000bf04270 */
[----:B------:R-:W-:Y:S05]  /*4630*/  BRA.U UP0, `(.L_x_3073) ;  /* 0x00000001002c7547 */ /* 0x000fea000b800000 */
[----:B------:R-:W-:-:S09]  /*4640*/  UISETP.NE.AND UP0, UPT, UR4, 0x5, UPT ;  /* 0x000000050400788c */ /* 0x000fd2000bf05270 */
[----:B------:R-:W-:Y:S05]  /*4650*/  BRA.U !UP0, `(.L_x_3074) ;  /* 0x0000000108147547 */ /* 0x000fea000b800000 */
[----:B------:R-:W-:-:S09]  /*4660*/  UISETP.NE.AND UP0, UPT, UR4, 0x6, UPT ;  /* 0x000000060400788c */ /* 0x000fd2000bf05270 */
[----:B------:R-:W-:Y:S05]  /*4670*/  BRA.U UP0, `(.L_x_3069) ;  /* 0x0000000900987547 */ /* 0x000fea000b800000 */
[----:B-1234-:R-:W2:Y:S02]  /*4680*/  LDG.E R2, desc[UR36][R4.64] ;  /* 0x0000002404027981 */ /* 0x01eea4000c1e1900 */
[----:B--2---:R-:W0:Y:S01]  /*4690*/  F2I.S64.TRUNC R2, R2 ;  /* 0x0000000200027311 */ /* 0x004e22000020d900 */
[----:B------:R-:W-:Y:S05]  /*46a0*/  BRA `(.L_x_3070) ;  /* 0x0000000800e47947 */ /* 0x000fea0003800000 */
.L_x_3074:
[----:B------:R-:W1:Y:S02]  /*46b0*/  LDG.E.U16 R4, desc[UR36][R4.64] ;  /* 0x0000002404047981 */ /* 0x000e64000c1e1500 */
[----:B-1234-:R-:W-:-:S06]  /*46c0*/  HADD2.F32 R2, -RZ, R4.H0_H0 ;  /* 0x20000004ff027230 */ /* 0x01efcc0000004100 */
[----:B------:R-:W0:Y:S01]  /*46d0*/  F2I.S64.TRUNC R2, R2 ;  /* 0x0000000200027311 */ /* 0x000e22000020d900 */
[----:B------:R-:W-:Y:S05]  /*46e0*/  BRA `(.L_x_3070) ;  /* 0x0000000800d47947 */ /* 0x000fea0003800000 */
.L_x_3073:
[----:B------:R-:W-:-:S09]  /*46f0*/  UISETP.NE.AND UP0, UPT, UR4, 0x7, UPT ;  /* 0x000000070400788c */ /* 0x000fd2000bf05270 */
[----:B------:R-:W-:Y:S05]  /*4700*/  BRA.U !UP0, `(.L_x_3075) ;  /* 0x00000001082c7547 */ /* 0x000fea000b800000 */
[----:B------:R-:W-:-:S09]  /*4710*/  UISETP.NE.AND UP0, UPT, UR4, 0x8, UPT ;  /* 0x000000080400788c */ /* 0x000fd2000bf05270 */
[----:B------:R-:W-:Y:S05]  /*4720*/  BRA.U !UP0, `(.L_x_3076) ;  /* 0x0000000108147547 */ /* 0x000fea000b800000 */
[----:B------:R-:W-:-:S09]  /*4730*/  UISETP.NE.AND UP0, UPT, UR4, 0x9, UPT ;  /* 0x000000090400788c */ /* 0x000fd2000bf05270 */
[----:B------:R-:W-:Y:S05]  /*4740*/  BRA.U UP0, `(.L_x_3069) ;  /* 0x0000000900647547 */ /* 0x000fea000b800000 */
[----:B-1234-:R-:W2:Y:S02]  /*4750*/  LDG.E R2, desc[UR36][R4.64] ;  /* 0x0000002404027981 */ /* 0x01eea4000c1e1900 */
[----:B--2---:R-:W2:Y:S01]  /*4760*/  F2I.S64.TRUNC R2, R2 ;  /* 0x0000000200027311 */ /* 0x004ea2000020d900 */
[----:B------:R-:W-:Y:S05]  /*4770*/  BRA `(.L_x_3070) ;  /* 0x0000000800b07947 */ /* 0x000fea0003800000 */
.L_x_3076:
[----:B------:R-:W1:Y:S02]  /*4780*/  LDG.E.U16 R4, desc[UR36][R4.64] ;  /* 0x0000002404047981 */ /* 0x000e64000c1e1500 */
[----:B-1234-:R-:W-:-:S06]  /*4790*/  HADD2.F32 R2, -RZ, R4.H0_H0 ;  /* 0x20000004ff027230 */ /* 0x01efcc0000004100 */
[----:B------:R-:W3:Y:S01]  /*47a0*/  F2I.S64.TRUNC R2, R2 ;  /* 0x0000000200027311 */ /* 0x000ee2000020d900 */
[----:B------:R-:W-:Y:S05]  /*47b0*/  BRA `(.L_x_3070) ;  /* 0x0000000800a07947 */ /* 0x000fea0003800000 */
.L_x_3075:
[----:B-1234-:R-:W2:Y:S02]  /*47c0*/  LDG.E.64 R2, desc[UR36][R4.64] ;  /* 0x0000002404027981 */ /* 0x01eea4000c1e1b00 */
[----:B--2---:R-:W4:Y:S01]  /*47d0*/  F2I.S64.F64.TRUNC R2, R2 ;  /* 0x0000000200027311 */ /* 0x004f22000030d900 */
[----:B------:R-:W-:Y:S05]  /*47e0*/  BRA `(.L_x_3070) ;  /* 0x0000000800947947 */ /* 0x000fea0003800000 */
.L_x_3065:
        /* <DEDUP_REMOVED lines=8> */
[----:B------:R-:W5:Y:S01]  /*4870*/  LDG.E.U8 R4, desc[UR36][R4.64] ;  /* 0x0000002404047981 */ /* 0x000f62000c1e1100 */
[----:B-1234-:R-:W-:Y:S02]  /*4880*/  MOV R3, RZ ;  /* 0x000000ff00037202 */ /* 0x01efe40000000f00 */
[----:B-----5:R-:W-:-:S04]  /*4890*/  ISETP.NE.AND P0, PT, R4, RZ, PT ;  /* 0x000000ff0400720c */ /* 0x020fc80003f05270 */
[----:B------:R-:W-:Y:S01]  /*48a0*/  SEL R2, RZ, 0x1, !P0 ;  /* 0x00000001ff027807 */ /* 0x000fe20004000000 */
[----:B------:R-:W-:Y:S08]  /*48b0*/  BRA `(.L_x_3070) ;  /* 0x0000000800607947 */ /* 0x000ff00003800000 */
.L_x_3079:
[----:B-1234-:R-:W2:Y:S02]  /*48c0*/  LDG.E.64 R2, desc[UR36][R4.64] ;  /* 0x0000002404027981 */ /* 0x01eea4000c1e1b00 */
[----:B--2---:R-:W0:Y:S01]  /*48d0*/  F2I.S64.F64.TRUNC R2, R2 ;  /* 0x0000000200027311 */ /* 0x004e22000030d900 */
[----:B------:R-:W-:Y:S05]  /*48e0*/  BRA `(.L_x_3070) ;  /* 0x0000000800547947 */ /* 0x000fea0003800000 */
.L_x_3078:
[----:B------:R-:W-:-:S09]  /*48f0*/  UISETP.NE.AND UP0, UPT, UR4, 0xf, UPT ;  /* 0x0000000f0400788c */ /* 0x000fd2000bf05270 */
[----:B------:R-:W-:Y:S05]  /*4900*/  BRA.U !UP0, `(.L_x_3080) ;  /* 0x0000000108947547 */ /* 0x000fea000b800000 */
[----:B------:R-:W-:-:S09]  /*4910*/  UISETP.NE.AND UP0, UPT, UR4, 0x17, UPT ;  /* 0x000000170400788c */ /* 0x000fd2000bf05270 */
[----:B------:R-:W-:Y:S05]  /*4920*/  BRA.U !UP0, `(.L_x_3081) ;  /* 0x0000000108587547 */ /* 0x000fea000b800000 */
[----:B------:R-:W-:-:S09]  /*4930*/  UISETP.NE.AND UP0, UPT, UR4, 0x18, UPT ;  /* 0x000000180400788c */ /* 0x000fd2000bf05270 */
[----:B------:R-:W-:Y:S05]  /*4940*/  BRA.U UP0, `(.L_x_3069) ;  /* 0x0000000500e47547 */ /* 0x000fea000b800000 */
[----:B------:R-:W5:Y:S01]  /*4950*/  LDG.E.U8 R0, desc[UR36][R4.64] ;  /* 0x0000002404007981 */ /* 0x000f62000c1e1100 */
[----:B------:R-:W-:Y:S02]  /*4960*/  IMAD.MOV.U32 R6, RZ, RZ, 0x1f ;  /* 0x0000001fff067424 */ /* 0x000fe400078e00ff */
[----:B-----5:R-:W-:-:S05]  /*4970*/  IMAD.SHL.U32 R0, R0, 0x1000000, RZ ;  /* 0x0100000000007824 */ /* 0x020fca00078e00ff */
[C---:B-1234-:R-:W-:Y:S02]  /*4980*/  LOP3.LUT R2, R0.reuse, 0x7f000000, RZ, 0xc0, !PT ;  /* 0x7f00000000027812 */ /* 0x05efe400078ec0ff */
        /* <DEDUP_REMOVED lines=16> */
.L_x_3081:
[----:B-1234-:R-:W2:Y:S02]  /*4a90*/  LDG.E.U8 R3, desc[UR36][R4.64] ;  /* 0x0000002404037981 */ /* 0x01eea4000c1e1100 */
        /* <DEDUP_REMOVED lines=12> */
.L_x_3080:
[----:B-1234-:R-:W2:Y:S02]  /*4b60*/  LDG.E.U16 R2, desc[UR36][R4.64] ;  /* 0x0000002404027981 */ /* 0x01eea4000c1e1500 */
[----:B--2---:R-:W-:-:S06]  /*4b70*/  IMAD.U32 R2, R2, 0x10000, RZ ;  /* 0x0001000002027824 */ /* 0x004fcc00078e00ff */
[----:B------:R-:W0:Y:S01]  /*4b80*/  F2I.S64.TRUNC R2, R2 ;  /* 0x0000000200027311 */ /* 0x000e22000020d900 */
[----:B------:R-:W-:Y:S05]  /*4b90*/  BRA `(.L_x_3070) ;  /* 0x0000000400a87947 */ /* 0x000fea0003800000 */
.L_x_3077:
        /* <DEDUP_REMOVED lines=8> */
[----:B-1234-:R0:W5:Y:S01]  /*4c20*/  LDG.E.U16 R2, desc[UR36][R4.64] ;  /* 0x0000002404027981 */ /* 0x01e162000c1e1500 */
[----:B------:R-:W-:Y:S01]  /*4c30*/  IMAD.MOV.U32 R3, RZ, RZ, RZ ;  /* 0x000000ffff037224 */ /* 0x000fe200078e00ff */
[----:B------:R-:W-:Y:S06]  /*4c40*/  BRA `(.L_x_3070) ;  /* 0x00000004007c7947 */ /* 0x000fec0003800000 */
.L_x_3084:
[----:B------:R-:W5:Y:S01]  /*4c50*/  LDG.E.U8 R4, desc[UR36][R4.64] ;  /* 0x0000002404047981 */ /* 0x000f62000c1e1100 */
[----:B------:R-:W-:Y:S01]  /*4c60*/  BSSY.RECONVERGENT B0, `(.L_x_3085) ;  /* 0x0000018000007945 */ /* 0x000fe20003800200 */
[----:B-1234-:R-:W-:Y:S01]  /*4c70*/  HFMA2 R2, -RZ, RZ, 0, 0 ;  /* 0x00000000ff027431 */ /* 0x01efe200000001ff */
[----:B-----5:R-:W-:-:S13]  /*4c80*/  ISETP.NE.AND P0, PT, R4, RZ, PT ;  /* 0x000000ff0400720c */ /* 0x020fda0003f05270 */
        /* <DEDUP_REMOVED lines=17> */
.L_x_3088:
[----:B------:R-:W-:Y:S05]  /*4da0*/  BSYNC.RECONVERGENT B1 ;  /* 0x0000000000017941 */ /* 0x000fea0003800200 */
.L_x_3087:
[----:B------:R-:W-:Y:S01]  /*4db0*/  IMAD.SHL.U32 R0, R0, 0x100000, RZ ;  /* 0x0010000000007824 */ /* 0x000fe200078e00ff */
[----:B------:R-:W-:-:S04]  /*4dc0*/  LEA R2, R2, 0x3b800000, 0x17 ;  /* 0x3b80000002027811 */ /* 0x000fc800078eb8ff */
[----:B------:R-:W-:-:S07]  /*4dd0*/  LOP3.LUT R2, R2, R0, R7, 0xfe, !PT ;  /* 0x0000000002027212 */ /* 0x000fce00078efe07 */
.L_x_3086:
[----:B------:R-:W-:Y:S05]  /*4de0*/  BSYNC.RECONVERGENT B0 ;  /* 0x0000000000007941 */ /* 0x000fea0003800200 */
.L_x_3085:
[----:B------:R-:W0:Y:S01]  /*4df0*/  F2I.S64.TRUNC R2, R2 ;  /* 0x0000000200027311 */ /* 0x000e22000020d900 */
[----:B------:R-:W-:Y:S05]  /*4e00*/  BRA `(.L_x_3070) ;  /* 0x00000004000c7947 */ /* 0x000fea0003800000 */
.L_x_3083:
[----:B------:R-:W5:Y:S01]  /*4e10*/  LDG.E.U8 R4, desc[UR36][R4.64] ;  /* 0x0000002404047981 */ /* 0x000f62000c1e1100 */
[----:B------:R-:W-:Y:S01]  /*4e20*/  BSSY.RECONVERGENT B0, `(.L_x_3089) ;  /* 0x0000018000007945 */ /* 0x000fe20003800200 */
[----:B-1234-:R-:W-:Y:S01]  /*4e30*/  IMAD.MOV.U32 R2, RZ, RZ, RZ ;  /* 0x000000ffff027224 */ /* 0x01efe200078e00ff */
[----:B-----5:R-:W-:-:S13]  /*4e40*/  ISETP.NE.AND P0, PT, R4, RZ, PT ;  /* 0x000000ff0400720c */ /* 0x020fda0003f05270 */
        /* <DEDUP_REMOVED lines=17> */
.L_x_3092:
[----:B------:R-:W-:Y:S05]  /*4f60*/  BSYNC.RECONVERGENT B1 ;  /* 0x0000000000017941 */ /* 0x000fea0003800200 */
.L_x_3091:
[----:B------:R-:W-:Y:S02]  /*4f70*/  SHF.L.U32 R0, R0, 0x15, RZ ;  /* 0x0000001500007819 */ /* 0x000fe400000006ff */
[----:B------:R-:W-:-:S04]  /*4f80*/  LEA R2, R2, 0x37800000, 0x17 ;  /* 0x3780000002027811 */ /* 0x000fc800078eb8ff */
[----:B------:R-:W-:-:S07]  /*4f90*/  LOP3.LUT R2, R2, R0, R7, 0xfe, !PT ;  /* 0x0000000002027212 */ /* 0x000fce00078efe07 */
.L_x_3090:
[----:B------:R-:W-:Y:S05]  /*4fa0*/  BSYNC.RECONVERGENT B0 ;  /* 0x0000000000007941 */ /* 0x000fea0003800200 */
.L_x_3089:
[----:B------:R-:W0:Y:S01]  /*4fb0*/  F2I.S64.TRUNC R2, R2 ;  /* 0x0000000200027311 */ /* 0x000e22000020d900 */
[----:B------:R-:W-:Y:S05]  /*4fc0*/  BRA `(.L_x_3070) ;  /* 0x00000000009c7947 */ /* 0x000fea0003800000 */
.L_x_3082:
[----:B------:R-:W-:-:S09]  /*4fd0*/  UISETP.NE.AND UP0, UPT, UR4, 0x1c, UPT ;  /* 0x0000001c0400788c */ /* 0x000fd2000bf05270 */
[----:B------:R-:W-:Y:S05]  /*4fe0*/  BRA.U !UP0, `(.L_x_3093) ;  /* 0x00000001088c7547 */ /* 0x000fea000b800000 */
[----:B------:R-:W-:-:S09]  /*4ff0*/  UISETP.NE.AND UP0, UPT, UR4, 0x1d, UPT ;  /* 0x0000001d0400788c */ /* 0x000fd2000bf05270 */
[----:B------:R-:W-:Y:S05]  /*5000*/  BRA.U !UP0, `(.L_x_3094) ;  /* 0x00000001087c7547 */ /* 0x000fea000b800000 */
[----:B------:R-:W-:-:S09]  /*5010*/  UISETP.NE.AND UP0, UPT, UR4, 0x2c, UPT ;  /* 0x0000002c0400788c */ /* 0x000fd2000bf05270 */
[----:B------:R-:W-:Y:S05]  /*5020*/  BRA.U UP0, `(.L_x_3069) ;  /* 0x00000001002c7547 */ /* 0x000fea000b800000 */
[----:B------:R-:W5:Y:S01]  /*5030*/  LDG.E.U8 R4, desc[UR36][R4.64] ;  /* 0x0000002404047981 */ /* 0x000f62000c1e1100 */
[----:B------:R-:W-:Y:S01]  /*5040*/  BSSY.RECONVERGENT B0, `(.L_x_3095) ;  /* 0x0000007000007945 */ /* 0x000fe20003800200 */
[----:B-1234-:R-:W-:Y:S01]  /*5050*/  IMAD.MOV.U32 R2, RZ, RZ, 0x400000 ;  /* 0x00400000ff027424 */ /* 0x01efe200078e00ff */
[----:B-----5:R-:W-:-:S13]  /*5060*/  ISETP.NE.AND P0, PT, R4, RZ, PT ;  /* 0x000000ff0400720c */ /* 0x020fda0003f05270 */
[----:B------:R-:W-:Y:S05]  /*5070*/  @!P0 BRA `(.L_x_3096) ;  /* 0x00000000000c8947 */ /* 0x000fea0003800000 */
[----:B------:R-:W-:-:S13]  /*5080*/  ISETP.NE.AND P0, PT, R4, 0xff, PT ;  /* 0x000000ff0400780c */ /* 0x000fda0003f05270 */
[----:B------:R-:W-:Y:S01]  /*5090*/  @!P0 IMAD.MOV.U32 R2, RZ, RZ, 0x7f800001 ;  /* 0x7f800001ff028424 */ /* 0x000fe200078e00ff */
[----:B------:R-:W-:-:S07]  /*50a0*/  @P0 SHF.L.U32 R2, R4, 0x17, RZ ;  /* 0x0000001704020819 */ /* 0x000fce00000006ff */
.L_x_3096:
[----:B------:R-:W-:Y:S05]  /*50b0*/  BSYNC.RECONVERGENT B0 ;  /* 0x0000000000007941 */ /* 0x000fea0003800200 */
.L_x_3095:
[----:B------:R-:W0:Y:S01]  /*50c0*/  F2I.S64.TRUNC R2, R2 ;  /* 0x0000000200027311 */ /* 0x000e22000020d900 */
[----:B------:R-:W-:Y:S05]  /*50d0*/  BRA `(.L_x_3070) ;  /* 0x0000000000587947 */ /* 0x000fea0003800000 */
.L_x_3069:
[----:B-1234-:R-:W-:Y:S01]  /*50e0*/  MOV R2, 0x0 ;  /* 0x0000000000027802 */ /* 0x01efe20000000f00 */
        /* <DEDUP_REMOVED lines=15> */
.L_x_3097:
[----:B------:R-:W-:Y:S01]  /*51e0*/  CS2R R2, SRZ ;  /* 0x0000000000027805 */ /* 0x000fe2000001ff00 */
[----:B------:R-:W-:Y:S06]  /*51f0*/  BRA `(.L_x_3070) ;  /* 0x0000000000107947 */ /* 0x000fec0003800000 */
.L_x_3094:
[----:B-1234-:R0:W5:Y:S01]  /*5200*/  LDG.E.64 R2, desc[UR36][R4.64] ;  /* 0x0000002404027981 */ /* 0x01e162000c1e1b00 */
[----:B------:R-:W-:Y:S05]  /*5210*/  BRA `(.L_x_3070) ;  /* 0x0000000000087947 */ /* 0x000fea0003800000 */
.L_x_3093:
[----:B-1234-:R0:W5:Y:S01]  /*5220*/  LDG.E R2, desc[UR36][R4.64] ;  /* 0x0000002404027981 */ /* 0x01e162000c1e1900 */
[----:B------:R-:W-:-:S07]  /*5230*/  IMAD.MOV.U32 R3, RZ, RZ, RZ ;  /* 0x000000ffff037224 */ /* 0x000fce00078e00ff */
.L_x_3070:
[----:B------:R-:W1:Y:S01]  /*5240*/  LDCU.64 UR6, c[0x0][0x580] ;  /* 0x0000b000ff0677ac */ /* 0x000e620008000a00 */
[--C-:B0-2345:R-:W-:Y:S02]  /*5250*/  SHF.R.S64 R7, R2, UR38, R3.reuse ;  /* 0x0000002602077c19 */ /* 0x13dfe40008001003 */
[----:B-1----:R-:W-:Y:S01]  /*5260*/  SHF.R.S32.HI R5, RZ, UR38, R3 ;  /* 0x00000026ff057c19 */ /* 0x002fe20008011403 */
[----:B------:R-:W-:Y:S01]  /*5270*/  UPRMT UR4, UR41, 0x9910, URZ ;  /* 0x0000991029047896 */ /* 0x000fe200080000ff */
[----:B------:R-:W-:-:S03]  /*5280*/  MOV R4, R7 ;  /* 0x0000000700047202 */ /* 0x000fc60000000f00 */
[----:B------:R-:W-:Y:S01]  /*5290*/  UISETP.GT.AND UP0, UPT, UR4, 0x9, UPT ;  /* 0x000000090400788c */ /* 0x000fe2000bf04270 */
[----:B------:R-:W-:-:S05]  /*52a0*/  IADD3 R2, P0, PT, R16, UR6, RZ ;  /* 0x0000000610027c10 */ /* 0x000fca000ff1e0ff */
        /* <DEDUP_REMOVED lines=12> */
.L_x_3101:
[----:B------:R0:W-:Y:S01]  /*5370*/  STG.E.U8 desc[UR36][R2.64], R7 ;  /* 0x0000000702007986 */ /* 0x0001e2000c101124 */
[----:B------:R-:W-:Y:S05]  /*5380*/  BRA `(.L_x_3103) ;  /* 0x0000000c00387947 */ /* 0x000fea0003800000 */
.L_x_3100:
        /* <DEDUP_REMOVED lines=8> */
.L_x_3105:
[----:B------:R0:W-:Y:S01]  /*5410*/  STG.E desc[UR36][R2.64], R7 ;  /* 0x0000000702007986 */ /* 0x0001e2000c101924 */
[----:B------:R-:W-:Y:S05]  /*5420*/  BRA `(.L_x_3103) ;  /* 0x0000000c00107947 */ /* 0x000fea0003800000 */
.L_x_3104:
[----:B------:R0:W-:Y:S01]  /*5430*/  STG.E.U16 desc[UR36][R2.64], R7 ;  /* 0x0000000702007986 */ /* 0x0001e2000c101524 */
[----:B------:R-:W-:Y:S05]  /*5440*/  BRA `(.L_x_3103) ;  /* 0x0000000c00087947 */ /* 0x000fea0003800000 */
.L_x_3099:
        /* <DEDUP_REMOVED lines=9> */
.L_x_3107:
[----:B------:R-:W0:Y:S02]  /*54e0*/  I2F.S64 R0, R4 ;  /* 0x0000000400007312 */ /* 0x000e240000301400 */
[----:B0-----:R-:W-:-:S05]  /*54f0*/  F2FP.F16.F32.PACK_AB R0, RZ, R0 ;  /* 0x00000000ff00723e */ /* 0x001fca00000000ff */
[----:B------:R0:W-:Y:S01]  /*5500*/  STG.E.U16 desc[UR36][R2.64], R0 ;  /* 0x0000000002007986 */ /* 0x0001e2000c101524 */
[----:B------:R-:W-:Y:S05]  /*5510*/  BRA `(.L_x_3103) ;  /* 0x0000000800d47947 */ /* 0x000fea0003800000 */
.L_x_3106:
        /* <DEDUP_REMOVED lines=10> */
.L_x_3109:
[----:B------:R-:W0:Y:S02]  /*55c0*/  I2F.S64 R4, R4 ;  /* 0x0000000400047312 */ /* 0x000e240000301400 */
[----:B0-----:R-:W-:-:S04]  /*55d0*/  F2FP.F16.F32.PACK_AB R5, RZ, R4 ;  /* 0x00000004ff05723e */ /* 0x001fc800000000ff */
[----:B------:R-:W-:-:S05]  /*55e0*/  PRMT R5, R5, 0x5410, RZ ;  /* 0x0000541005057816 */ /* 0x000fca00000000ff */
[----:B------:R0:W-:Y:S01]  /*55f0*/  STG.E desc[UR36][R2.64], R5 ;  /* 0x0000000502007986 */ /* 0x0001e2000c101924 */
[----:B------:R-:W-:Y:S05]  /*5600*/  BRA `(.L_x_3103) ;  /* 0x0000000800987947 */ /* 0x000fea0003800000 */
.L_x_3108:
[----:B------:R-:W0:Y:S02]  /*5610*/  I2F.F64.S64 R4, R4 ;  /* 0x0000000400047312 */ /* 0x000e240000301c00 */
[----:B0-----:R0:W-:Y:S01]  /*5620*/  STG.E.64 desc[UR36][R2.64], R4 ;  /* 0x0000000402007986 */ /* 0x0011e2000c101b24 */
[----:B------:R-:W-:Y:S05]  /*5630*/  BRA `(.L_x_3103) ;  /* 0x00000008008c7947 */ /* 0x000fea0003800000 */
.L_x_3098:
        /* <DEDUP_REMOVED lines=12> */
.L_x_3113:
        /* <DEDUP_REMOVED lines=18> */
.L_x_3116:
[----:B------:R-:W-:-:S04]  /*5820*/  SHF.R.U32.HI R5, RZ, 0x18, R5 ;  /* 0x00000018ff057819 */ /* 0x000fc80000011605 */
[----:B------:R-:W-:-:S07]  /*5830*/  LOP3.LUT R0, R0, 0x80, R5, 0xf8, !PT ;  /* 0x0000008000007812 */ /* 0x000fce00078ef805 */
.L_x_3115:
[----:B------:R-:W-:Y:S05]  /*5840*/  BSYNC.RECONVERGENT B0 ;  /* 0x0000000000007941 */ /* 0x000fea0003800200 */
.L_x_3114:
[----:B------:R0:W-:Y:S01]  /*5850*/  STG.E.U8 desc[UR36][R2.64], R0 ;  /* 0x0000000002007986 */ /* 0x0001e2000c101124 */
[----:B------:R-:W-:Y:S05]  /*5860*/  BRA `(.L_x_3103) ;  /* 0x0000000800007947 */ /* 0x000fea0003800000 */
.L_x_3112:
        /* <DEDUP_REMOVED lines=18> */
.L_x_3119:
[----:B------:R-:W-:-:S04]  /*5990*/  SHF.R.U32.HI R5, RZ, 0x18, R5 ;  /* 0x00000018ff057819 */ /* 0x000fc80000011605 */
[----:B------:R-:W-:-:S07]  /*59a0*/  LOP3.LUT R0, R0, 0x80, R5, 0xf8, !PT ;  /* 0x0000008000007812 */ /* 0x000fce00078ef805 */
.L_x_3118:
[----:B------:R-:W-:Y:S05]  /*59b0*/  BSYNC.RECONVERGENT B0 ;  /* 0x0000000000007941 */ /* 0x000fea0003800200 */
.L_x_3117:
[----:B------:R0:W-:Y:S01]  /*59c0*/  STG.E.U8 desc[UR36][R2.64], R0 ;  /* 0x0000000002007986 */ /* 0x0001e2000c101124 */
[----:B------:R-:W-:Y:S05]  /*59d0*/  BRA `(.L_x_3103) ;  /* 0x0000000400a47947 */ /* 0x000fea0003800000 */
.L_x_3111:
        /* <DEDUP_REMOVED lines=19> */
[----:B------:R-:W-:-:S05]  /*5b10*/  @!P0 IMAD.MOV R4, RZ, RZ, R6 ;  /* 0x000000ffff048224 */ /* 0x000fca00078e0206 */
[----:B------:R-:W-:-:S05]  /*5b20*/  @P1 MOV R5, R4 ;  /* 0x0000000400051202 */ /* 0x000fca0000000f00 */
[----:B------:R0:W-:Y:S01]  /*5b30*/  STG.E.U8 desc[UR36][R2.64], R5 ;  /* 0x0000000502007986 */ /* 0x0001e2000c101124 */
[----:B------:R-:W-:Y:S05]  /*5b40*/  BRA `(.L_x_3103) ;  /* 0x0000000400487947 */ /* 0x000fea0003800000 */
.L_x_3121:
[----:B------:R0:W-:Y:S01]  /*5b50*/  STG.E.64 desc[UR36][R2.64], R4 ;  /* 0x0000000402007986 */ /* 0x0001e2000c101b24 */
[----:B------:R-:W-:Y:S05]  /*5b60*/  BRA `(.L_x_3103) ;  /* 0x0000000400407947 */ /* 0x000fea0003800000 */
.L_x_3120:
[----:B------:R0:W-:Y:S01]  /*5b70*/  STG.E desc[UR36][R2.64], R7 ;  /* 0x0000000702007986 */ /* 0x0001e2000c101924 */
[----:B------:R-:W-:Y:S05]  /*5b80*/  BRA `(.L_x_3103) ;  /* 0x0000000400387947 */ /* 0x000fea0003800000 */
.L_x_3110:
        /* <DEDUP_REMOVED lines=11> */
.L_x_3123:
[----:B------:R-:W0:Y:S01]  /*5c40*/  I2F.F64.S64 R4, R4 ;  /* 0x0000000400047312 */ /* 0x000e220000301c00 */
[----:B------:R-:W-:-:S05]  /*5c50*/  CS2R R6, SRZ ;  /* 0x0000000000067805 */ /* 0x000fca000001ff00 */
[----:B0-----:R4:W-:Y:S01]  /*5c60*/  STG.E.128 desc[UR36][R2.64], R4 ;  /* 0x0000000402007986 */ /* 0x0019e2000c101d24 */
[----:B------:R-:W-:Y:S05]  /*5c70*/  BRA `(.L_x_3103) ;  /* 0x0000000000fc7947 */ /* 0x000fea0003800000 */
.L_x_3122:
[----:B------:R-:W-:-:S09]  /*5c80*/  UISETP.NE.AND UP0, UPT, UR4, 0xf, UPT ;  /* 0x0000000f0400788c */ /* 0x000fd2000bf05270 */
[----:B------:R-:W-:Y:S05]  /*5c90*/  BRA.U !UP0, `(.L_x_3124) ;  /* 0x0000000108e87547 */ /* 0x000fea000b800000 */
[----:B------:R-:W-:-:S09]  /*5ca0*/  UISETP.NE.AND UP0, UPT, UR4, 0x17, UPT ;  /* 0x000000170400788c */ /* 0x000fd2000bf05270 */
[----:B------:R-:W-:Y:S05]  /*5cb0*/  BRA.U !UP0, `(.L_x_3125) ;  /* 0x0000000108907547 */ /* 0x000fea000b800000 */
[----:B------:R-:W-:-:S09]  /*5cc0*/  UISETP.NE.AND UP0, UPT, UR4, 0x18, UPT ;  /* 0x000000180400788c */ /* 0x000fd2000bf05270 */
[----:B------:R-:W-:Y:S05]  /*5cd0*/  BRA.U !UP0, `(.L_x_3126) ;  /* 0x0000000108447547 */ /* 0x000fea000b800000 */
.L_x_3102:
        /* <DEDUP_REMOVED lines=16> */
.L_x_3127:
[----:B------:R-:W-:Y:S05]  /*5de0*/  BRA `(.L_x_3103) ;  /* 0x0000000000a07947 */ /* 0x000fea0003800000 */
.L_x_3126:
        /* <DEDUP_REMOVED lines=13> */
.L_x_3129:
[----:B------:R-:W-:Y:S05]  /*5ec0*/  BSYNC.RECONVERGENT B0 ;  /* 0x0000000000007941 */ /* 0x000fea0003800200 */
.L_x_3128:
[----:B------:R-:W-:-:S05]  /*5ed0*/  LOP3.LUT R7, R0, 0x80, R7, 0xf8, !PT ;  /* 0x0000008000077812 */ /* 0x000fca00078ef807 */
[----:B------:R2:W-:Y:S01]  /*5ee0*/  STG.E.U8 desc[UR36][R2.64], R7 ;  /* 0x0000000702007986 */ /* 0x0005e2000c101124 */
[----:B------:R-:W-:Y:S05]  /*5ef0*/  BRA `(.L_x_3103) ;  /* 0x00000000005c7947 */ /* 0x000fea0003800000 */
.L_x_3125:
        /* <DEDUP_REMOVED lines=12> */
.L_x_3131:
[----:B------:R-:W-:Y:S01]  /*5fc0*/  IMAD.MOV.U32 R0, RZ, RZ, 0x7f ;  /* 0x0000007fff007424 */ /* 0x000fe200078e00ff */
[----:B------:R-:W-:-:S04]  /*5fd0*/  ISETP.GT.U32.AND P0, PT, R6, 0x7f800000, PT ;  /* 0x7f8000000600780c */ /* 0x000fc80003f04070 */
[----:B------:R-:W-:-:S09]  /*5fe0*/  SEL R0, R0, 0x7c, P0 ;  /* 0x0000007c00007807 */ /* 0x000fd20000000000 */
.L_x_3132:
[----:B------:R-:W-:Y:S05]  /*5ff0*/  BSYNC.RECONVERGENT B0 ;  /* 0x0000000000007941 */ /* 0x000fea0003800200 */
.L_x_3130:
[----:B------:R-:W-:-:S04]  /*6000*/  SHF.R.U32.HI R5, RZ, 0x18, R5 ;  /* 0x00000018ff057819 */ /* 0x000fc80000011605 */
[----:B------:R-:W-:-:S05]  /*6010*/  LOP3.LUT R5, R0, 0x80, R5, 0xf8, !PT ;  /* 0x0000008000057812 */ /* 0x000fca00078ef805 */
[----:B------:R1:W-:Y:S01]  /*6020*/  STG.E.U8 desc[UR36][R2.64], R5 ;  /* 0x0000000502007986 */ /* 0x0003e2000c101124 */
[----:B------:R-:W-:Y:S05]  /*6030*/  BRA `(.L_x_3103) ;  /* 0x00000000000c7947 */ /* 0x000fea0003800000 */
.L_x_3124:
[----:B------:R-:W0:Y:S02]  /*6040*/  I2F.S64 R0, R4 ;  /* 0x0000000400007312 */ /* 0x000e240000301400 */
[----:B0-----:R-:W-:-:S05]  /*6050*/  F2FP.BF16.F32.PACK_AB R0, RZ, R0 ;  /* 0x00000000ff00723e */ /* 0x001fca00000010ff */
[----:B------:R0:W-:Y:S02]  /*6060*/  STG.E.U16 desc[UR36][R2.64], R0 ;  /* 0x0000000002007986 */ /* 0x0001e4000c101524 */
.L_x_3103:
[----:B------:R-:W-:-:S07]  /*6070*/  IADD3 R17, PT, PT, R17, 0x80, RZ ;  /* 0x0000008011117810 */ /* 0x000fce0007ffe0ff */
.L_x_3063:
[----:B------:R-:W-:Y:S05]  /*6080*/  BSYNC.RECONVERGENT B6 ;  /* 0x0000000000067941 */ /* 0x000fea0003800200 */
.L_x_3062:
        /* <DEDUP_REMOVED lines=307> */
.L_x_3135:
[----:B------:R-:W4:Y:S01]  /*73c0*/  LDCU.64 UR6, c[0x0][0x588] ;  /* 0x0000b100ff0677ac */ /* 0x000f220008000a00 */
[----:B------:R-:W-:-:S04]  /*73d0*/  UPRMT UR4, UR40, 0x9910, URZ ;  /* 0x0000991028047896 */ /* 0x000fc800080000ff */
[----:B------:R-:W-:Y:S01]  /*73e0*/  UISETP.GT.AND UP0, UPT, UR4, 0x9, UPT ;  /* 0x000000090400788c */ /* 0x000fe2000bf04270 */
[----:B----4-:R-:W-:-:S05]  /*73f0*/  IADD3 R4, P0, PT, R0, UR6, RZ ;  /* 0x0000000600047c10 */ /* 0x010fca000ff1e0ff */
[----:B-1-3--:R-:W-:-:S03]  /*7400*/  IMAD.X R5, RZ, RZ, UR7, P0 ;  /* 0x00000007ff057e24 */ /* 0x00afc600080e06ff */
        /* <DEDUP_REMOVED lines=9> */
[----:B--2---:R-:W2:Y:S02]  /*74a0*/  LDG.E.S8 R2, desc[UR36][R4.64] ;  /* 0x0000002404027981 */ /* 0x004ea4000c1e1300 */
[----:B--2---:R-:W-:Y:S01]  /*74b0*/  SHF.R.S32.HI R3, RZ, 0x1f, R2 ;  /* 0x0000001fff037819 */ /* 0x004fe20000011402 */
[----:B------:R-:W-:Y:S06]  /*74c0*/  BRA `(.L_x_3141) ;  /* 0x0000000c004c7947 */ /* 0x000fec0003800000 */
.L_x_3139:
[----:B--2---:R0:W5:Y:S01]  /*74d0*/  LDG.E.U8 R2, desc[UR36][R4.64] ;  /* 0x0000002404027981 */ /* 0x004162000c1e1100 */
[----:B------:R-:W-:Y:S01]  /*74e0*/  HFMA2 R3, -RZ, RZ, 0, 0 ;  /* 0x00000000ff037431 */ /* 0x000fe200000001ff */
[----:B------:R-:W-:Y:S06]  /*74f0*/  BRA `(.L_x_3141) ;  /* 0x0000000c00407947 */ /* 0x000fec0003800000 */
.L_x_3138:
[----:B------:R-:W-:-:S09]  /*7500*/  UISETP.NE.AND UP0, UPT, UR4, 0x2, UPT ;  /* 0x000000020400788c */ /* 0x000fd2000bf05270 */
[----:B------:R-:W-:Y:S05]  /*7510*/  BRA.U !UP0, `(.L_x_3142) ;  /* 0x0000000108247547 */ /* 0x000fea000b800000 */
[----:B------:R-:W-:-:S09]  /*7520*/  UISETP.NE.AND UP0, UPT, UR4, 0x3, UPT ;  /* 0x000000030400788c */ /* 0x000fd2000bf05270 */
[----:B------:R-:W-:Y:S05]  /*7530*/  BRA.U !UP0, `(.L_x_3143) ;  /* 0x0000000108107547 */ /* 0x000fea000b800000 */
[----:B------:R-:W-:-:S09]  /*7540*/  UISETP.NE.AND UP0, UPT, UR4, 0x4, UPT ;  /* 0x000000040400788c */ /* 0x000fd2000bf05270 */
[----:B------:R-:W-:Y:S05]  /*7550*/  BRA.U UP0, `(.L_x_3140) ;  /* 0x0000000900d07547 */ /* 0x000fea000b800000 */
[----:B--2---:R0:W5:Y:S01]  /*7560*/  LDG.E.64 R2, desc[UR36][R4.64] ;  /* 0x0000002404027981 */ /* 0x004162000c1e1b00 */
[----:B------:R-:W-:Y:S05]  /*7570*/  BRA `(.L_x_3141) ;  /* 0x0000000c00207947 */ /* 0x000fea0003800000 */
.L_x_3143:
[----:B--2---:R-:W2:Y:S02]  /*7580*/  LDG.E R2, desc[UR36][R4.64] ;  /* 0x0000002404027981 */ /* 0x004ea4000c1e1900 */
[----:B--2---:R-:W-:Y:S01]  /*7590*/  SHF.R.S32.HI R3, RZ, 0x1f, R2 ;  /* 0x0000001fff037819 */ /* 0x004fe20000011402 */
[----:B------:R-:W-:Y:S06]  /*75a0*/  BRA `(.L_x_3141) ;  /* 0x0000000c00147947 */ /* 0x000fec0003800000 */
.L_x_3142:
[----:B--2---:R-:W2:Y:S02]  /*75b0*/  LDG.E.S16 R2, desc[UR36][R4.64] ;  /* 0x0000002404027981 */ /* 0x004ea4000c1e1700 */
[----:B--2---:R-:W-:Y:S01]  /*75c0*/  SHF.R.S32.HI R3, RZ, 0x1f, R2 ;  /* 0x0000001fff037819 */ /* 0x004fe20000011402 */
[----:B------:R-:W-:Y:S06]  /*75d0*/  BRA `(.L_x_3141) ;  /* 0x0000000c00087947 */ /* 0x000fec0003800000 */
.L_x_3137:
[----:B------:R-:W-:-:S09]  /*75e0*/  UISETP.GT.AND UP0, UPT, UR4, 0x6, UPT ;  /* 0x000000060400788c */ /* 0x000fd2000bf04270 */
[----:B------:R-:W-:Y:S05]  /*75f0*/  BRA.U UP0, `(.L_x_3144) ;  /* 0x00000001002c7547 */ /* 0x000fea000b800000 */
[----:B------:R-:W-:-:S09]  /*7600*/  UISETP.NE.AND UP0, UPT, UR4, 0x5, UPT ;  /* 0x000000050400788c */ /* 0x000fd2000bf05270 */
[----:B------:R-:W-:Y:S05]  /*7610*/  BRA.U !UP0, `(.L_x_3145) ;  /* 0x0000000108147547 */ /* 0x000fea000b800000 */
[----:B------:R-:W-:-:S09]  /*7620*/  UISETP.NE.AND UP0, UPT, UR4, 0x6, UPT ;  /* 0x000000060400788c */ /* 0x000fd2000bf05270 */
[----:B------:R-:W-:Y:S05]  /*7630*/  BRA.U UP0, `(.L_x_3140) ;  /* 0x0000000900987547 */ /* 0x000fea000b800000 */
[----:B--2---:R-:W2:Y:S02]  /*7640*/  LDG.E R2, desc[UR36][R4.64] ;  /* 0x0000002404027981 */ /* 0x004ea4000c1e1900 */
[----:B--2---:R-:W0:Y:S01]  /*7650*/  F2I.S64.TRUNC R2, R2 ;  /* 0x0000000200027311 */ /* 0x004e22000020d900 */
[----:B------:R-:W-:Y:S05]  /*7660*/  BRA `(.L_x_3141) ;  /* 0x0000000800e47947 */ /* 0x000fea0003800000 */
.L_x_3145:
[----:B------:R-:W2:Y:S02]  /*7670*/  LDG.E.U16 R4, desc[UR36][R4.64] ;  /* 0x0000002404047981 */ /* 0x000ea4000c1e1500 */
[----:B--2---:R-:W-:-:S06]  /*7680*/  HADD2.F32 R2, -RZ, R4.H0_H0 ;  /* 0x20000004ff027230 */ /* 0x004fcc0000004100 */
[----:B------:R-:W0:Y:S01]  /*7690*/  F2I.S64.TRUNC R2, R2 ;  /* 0x0000000200027311 */ /* 0x000e22000020d900 */
[----:B------:R-:W-:Y:S05]  /*76a0*/  BRA `(.L_x_3141) ;  /* 0x0000000800d47947 */ /* 0x000fea0003800000 */
.L_x_3144:
[----:B------:R-:W-:-:S09]  /*76b0*/  UISETP.NE.AND UP0, UPT, UR4, 0x7, UPT ;  /* 0x000000070400788c */ /* 0x000fd2000bf05270 */
[----:B------:R-:W-:Y:S05]  /*76c0*/  BRA.U !UP0, `(.L_x_3146) ;  /* 0x00000001082c7547 */ /* 0x000fea000b800000 */
[----:B------:R-:W-:-:S09]  /*76d0*/  UISETP.NE.AND UP0, UPT, UR4, 0x8, UPT ;  /* 0x000000080400788c */ /* 0x000fd2000bf05270 */
[----:B------:R-:W-:Y:S05]  /*76e0*/  BRA.U !UP0, `(.L_x_3147) ;  /* 0x0000000108147547 */ /* 0x000fea000b800000 */
[----:B------:R-:W-:-:S09]  /*76f0*/  UISETP.NE.AND UP0, UPT, UR4, 0x9, UPT ;  /* 0x000000090400788c */ /* 0x000fd2000bf05270 */
[----:B------:R-:W-:Y:S05]  /*7700*/  BRA.U UP0, `(.L_x_3140) ;  /* 0x0000000900647547 */ /* 0x000fea000b800000 */
[----:B--2---:R-:W2:Y:S02]  /*7710*/  LDG.E R2, desc[UR36][R4.64] ;  /* 0x0000002404027981 */ /* 0x004ea4000c1e1900 */
[----:B--2---:R-:W0:Y:S01]  /*7720*/  F2I.S64.TRUNC R2, R2 ;  /* 0x0000000200027311 */ /* 0x004e22000020d900 */
[----:B------:R-:W-:Y:S05]  /*7730*/  BRA `(.L_x_3141) ;  /* 0x0000000800b07947 */ /* 0x000fea0003800000 */
.L_x_3147:
[----:B------:R-:W2:Y:S02]  /*7740*/  LDG.E.U16 R4, desc[UR36][R4.64] ;  /* 0x0000002404047981 */ /* 0x000ea4000c1e1500 */
[----:B--2---:R-:W-:-:S06]  /*7750*/  HADD2.F32 R2, -RZ, R4.H0_H0 ;  /* 0x20000004ff027230 */ /* 0x004fcc0000004100 */
[----:B------:R-:W0:Y:S01]  /*7760*/  F2I.S64.TRUNC R2, R2 ;  /* 0x0000000200027311 */ /* 0x000e22000020d900 */
[----:B------:R-:W-:Y:S05]  /*7770*/  BRA `(.L_x_3141) ;  /* 0x0000000800a07947 */ /* 0x000fea0003800000 */
.L_x_3146:
[----:B--2---:R-:W2:Y:S02]  /*7780*/  LDG.E.64 R2, desc[UR36][R4.64] ;  /* 0x0000002404027981 */ /* 0x004ea4000c1e1b00 */
[----:B--2---:R-:W0:Y:S01]  /*7790*/  F2I.S64.F64.TRUNC R2, R2 ;  /* 0x0000000200027311 */ /* 0x004e22000030d900 */
[----:B------:R-:W-:Y:S05]  /*77a0*/  BRA `(.L_x_3141) ;  /* 0x0000000800947947 */ /* 0x000fea0003800000 */
.L_x_3136:
        /* <DEDUP_REMOVED lines=9> */
[----:B--2---:R-:W-:Y:S01]  /*7840*/  IMAD.MOV.U32 R3, RZ, RZ, RZ ;  /* 0x000000ffff037224 */ /* 0x004fe200078e00ff */
[----:B---3--:R-:W-:-:S04]  /*7850*/  ISETP.NE.AND P0, PT, R4, RZ, PT ;  /* 0x000000ff0400720c */ /* 0x008fc80003f05270 */
[----:B------:R-:W-:Y:S01]  /*7860*/  SEL R2, RZ, 0x1, !P0 ;  /* 0x00000001ff027807 */ /* 0x000fe20004000000 */
[----:B------:R-:W-:Y:S08]  /*7870*/  BRA `(.L_x_3141) ;  /* 0x0000000800607947 */ /* 0x000ff00003800000 */
.L_x_3150:
[----:B--2---:R-:W2:Y:S02]  /*7880*/  LDG.E.64 R2, desc[UR36][R4.64] ;  /* 0x0000002404027981 */ /* 0x004ea4000c1e1b00 */
[----:B--2---:R-:W0:Y:S01]  /*7890*/  F2I.S64.F64.TRUNC R2, R2 ;  /* 0x0000000200027311 */ /* 0x004e22000030d900 */
[----:B------:R-:W-:Y:S05]  /*78a0*/  BRA `(.L_x_3141) ;  /* 0x0000000800547947 */ /* 0x000fea0003800000 */
.L_x_3149:
[----:B------:R-:W-:-:S09]  /*78b0*/  UISETP.NE.AND UP0, UPT, UR4, 0xf, UPT ;  /* 0x0000000f0400788c */ /* 0x000fd2000bf05270 */
[----:B------:R-:W-:Y:S05]  /*78c0*/  BRA.U !UP0, `(.L_x_3151) ;  /* 0x0000000108947547 */ /* 0x000fea000b800000 */
[----:B------:R-:W-:-:S09]  /*78d0*/  UISETP.NE.AND UP0, UPT, UR4, 0x17, UPT ;  /* 0x000000170400788c */ /* 0x000fd2000bf05270 */
[----:B------:R-:W-:Y:S05]  /*78e0*/  BRA.U !UP0, `(.L_x_3152) ;  /* 0x0000000108587547 */ /* 0x000fea000b800000 */
[----:B------:R-:W-:-:S09]  /*78f0*/  UISETP.NE.AND UP0, UPT, UR4, 0x18, UPT ;  /* 0x000000180400788c */ /* 0x000fd2000bf05270 */
[----:B------:R-:W-:Y:S05]  /*7900*/  BRA.U UP0, `(.L_x_3140) ;  /* 0x0000000500e47547 */ /* 0x000fea000b800000 */
[----:B------:R-:W3:Y:S01]  /*7910*/  LDG.E.U8 R0, desc[UR36][R4.64] ;  /* 0x0000002404007981 */ /* 0x000ee2000c1e1100 */
[----:B------:R-:W-:Y:S01]  /*7920*/  MOV R6, 0x1f ;  /* 0x0000001f00067802 */ /* 0x000fe20000000f00 */
[----:B---3--:R-:W-:-:S05]  /*7930*/  IMAD.SHL.U32 R0, R0, 0x1000000, RZ ;  /* 0x0100000000007824 */ /* 0x008fca00078e00ff */
[C---:B--2---:R-:W-:Y:S02]  /*7940*/  LOP3.LUT R2, R0.reuse, 0x7f000000, RZ, 0xc0, !PT ;  /* 0x7f00000000027812 */ /* 0x044fe400078ec0ff */
        /* <DEDUP_REMOVED lines=14> */
[----:B------:R-:W2:Y:S01]  /*7a30*/  F2I.S64.TRUNC R2, R3 ;  /* 0x0000000300027311 */ /* 0x000ea2000020d900 */
[----:B------:R-:W-:Y:S05]  /*7a40*/  BRA `(.L_x_3141) ;  /* 0x0000000400ec7947 */ /* 0x000fea0003800000 */
.L_x_3152:
[----:B--2---:R-:W2:Y:S02]  /*7a50*/  LDG.E.U8 R3, desc[UR36][R4.64] ;  /* 0x0000002404037981 */ /* 0x004ea4000c1e1100 */
        /* <DEDUP_REMOVED lines=10> */
[----:B------:R-:W1:Y:S01]  /*7b00*/  F2I.S64.TRUNC R2, R3 ;  /* 0x0000000300027311 */ /* 0x000e62000020d900 */
[----:B------:R-:W-:Y:S05]  /*7b10*/  BRA `(.L_x_3141) ;  /* 0x0000000400b87947 */ /* 0x000fea0003800000 */
.L_x_3151:
[----:B--2---:R-:W2:Y:S02]  /*7b20*/  LDG.E.U16 R2, desc[UR36][R4.64] ;  /* 0x0000002404027981 */ /* 0x004ea4000c1e1500 */
[----:B--2---:R-:W-:-:S06]  /*7b30*/  IMAD.U32 R2, R2, 0x10000, RZ ;  /* 0x0001000002027824 */ /* 0x004fcc00078e00ff */
[----:B------:R-:W3:Y:S01]  /*7b40*/  F2I.S64.TRUNC R2, R2 ;  /* 0x0000000200027311 */ /* 0x000ee2000020d900 */
[----:B------:R-:W-:Y:S05]  /*7b50*/  BRA `(.L_x_3141) ;  /* 0x0000000400a87947 */ /* 0x000fea0003800000 */
.L_x_3148:
        /* <DEDUP_REMOVED lines=8> */
[----:B--2---:R4:W5:Y:S01]  /*7be0*/  LDG.E.U16 R2, desc[UR36][R4.64] ;  /* 0x0000002404027981 */ /* 0x004962000c1e1500 */
[----:B------:R-:W-:Y:S01]  /*7bf0*/  HFMA2 R3, -RZ, RZ, 0, 0 ;  /* 0x00000000ff037431 */ /* 0x000fe200000001ff */
[----:B------:R-:W-:Y:S06]  /*7c00*/  BRA `(.L_x_3141) ;  /* 0x00000004007c7947 */ /* 0x000fec0003800000 */
.L_x_3155:
[----:B------:R-:W3:Y:S01]  /*7c10*/  LDG.E.U8 R4, desc[UR36][R4.64] ;  /* 0x0000002404047981 */ /* 0x000ee2000c1e1100 */
[----:B------:R-:W-:Y:S01]  /*7c20*/  BSSY.RECONVERGENT B0, `(.L_x_3156) ;  /* 0x0000018000007945 */ /* 0x000fe20003800200 */
[----:B--2---:R-:W-:Y:S01]  /*7c30*/  IMAD.MOV.U32 R2, RZ, RZ, RZ ;  /* 0x000000ffff027224 */ /* 0x004fe200078e00ff */
        /* <DEDUP_REMOVED lines=18> */
.L_x_3159:
[----:B------:R-:W-:Y:S05]  /*7d60*/  BSYNC.RECONVERGENT B1 ;  /* 0x0000000000017941 */ /* 0x000fea0003800200 */
.L_x_3158:
[----:B------:R-:W-:Y:S01]  /*7d70*/  IMAD.SHL.U32 R0, R0, 0x100000, RZ ;  /* 0x0010000000007824 */ /* 0x000fe200078e00ff */
[----:B------:R-:W-:-:S04]  /*7d80*/  LEA R2, R2, 0x3b800000, 0x17 ;  /* 0x3b80000002027811 */ /* 0x000fc800078eb8ff */
[----:B------:R-:W-:-:S07]  /*7d90*/  LOP3.LUT R2, R2, R0, R7, 0xfe, !PT ;  /* 0x0000000002027212 */ /* 0x000fce00078efe07 */
.L_x_3157:
[----:B------:R-:W-:Y:S05]  /*7da0*/  BSYNC.RECONVERGENT B0 ;  /* 0x0000000000007941 */ /* 0x000fea0003800200 */
.L_x_3156:
[----:B------:R-:W0:Y:S01]  /*7db0*/  F2I.S64.TRUNC R2, R2 ;  /* 0x0000000200027311 */ /* 0x000e22000020d900 */
[----:B------:R-:W-:Y:S05]  /*7dc0*/  BRA `(.L_x_3141) ;  /* 0x00000004000c7947 */ /* 0x000fea0003800000 */
.L_x_3154:
[----:B------:R-:W3:Y:S01]  /*7dd0*/  LDG.E.U8 R4, desc[UR36][R4.64] ;  /* 0x0000002404047981 */ /* 0x000ee2000c1e1100 */
[----:B------:R-:W-:Y:S01]  /*7de0*/  BSSY.RECONVERGENT B0, `(.L_x_3160) ;  /* 0x0000018000007945 */ /* 0x000fe20003800200 */
[----:B--2---:R-:W-:Y:S02]  /*7df0*/  MOV R2, RZ ;  /* 0x000000ff00027202 */ /* 0x004fe40000000f00 */
        /* <DEDUP_REMOVED lines=18> */
.L_x_3163:
[----:B------:R-:W-:Y:S05]  /*7f20*/  BSYNC.RECONVERGENT B1 ;  /* 0x0000000000017941 */ /* 0x000fea0003800200 */
.L_x_3162:
[----:B------:R-:W-:Y:S01]  /*7f30*/  IMAD.SHL.U32 R0, R0, 0x200000, RZ ;  /* 0x0020000000007824 */ /* 0x000fe200078e00ff */
[----:B------:R-:W-:-:S04]  /*7f40*/  LEA R2, R2, 0x37800000, 0x17 ;  /* 0x3780000002027811 */ /* 0x000fc800078eb8ff */
[----:B------:R-:W-:-:S07]  /*7f50*/  LOP3.LUT R2, R2, R0, R7, 0xfe, !PT ;  /* 0x0000000002027212 */ /* 0x000fce00078efe07 */
.L_x_3161:
[----:B------:R-:W-:Y:S05]  /*7f60*/  BSYNC.RECONVERGENT B0 ;  /* 0x0000000000007941 */ /* 0x000fea0003800200 */
.L_x_3160:
[----:B------:R-:W0:Y:S01]  /*7f70*/  F2I.S64.TRUNC R2, R2 ;  /* 0x0000000200027311 */ /* 0x000e22000020d900 */
[----:B------:R-:W-:Y:S05]  /*7f80*/  BRA `(.L_x_3141) ;  /* 0x00000000009c7947 */ /* 0x000fea0003800000 */
.L_x_3153:
        /* <DEDUP_REMOVED lines=8> */
[----:B--2---:R-:W-:Y:S01]  /*8010*/  IMAD.MOV.U32 R2, RZ, RZ, 0x400000 ;  /* 0x00400000ff027424 */ /* 0x004fe200078e00ff */
[----:B---3--:R-:W-:-:S13]  /*8020*/  ISETP.NE.AND P0, PT, R4, RZ, PT ;  /* 0x000000ff0400720c */ /* 0x008fda0003f05270 */
[----:B------:R-:W-:Y:S05]  /*8030*/  @!P0 BRA `(.L_x_3167) ;  /* 0x00000000000c8947 */ /* 0x000fea0003800000 */
[----:B------:R-:W-:-:S13]  /*8040*/  ISETP.NE.AND P0, PT, R4, 0xff, PT ;  /* 0x000000ff0400780c */ /* 0x000fda0003f05270 */
[----:B------:R-:W-:Y:S01]  /*8050*/  @!P0 MOV R2, 0x7f800001 ;  /* 0x7f80000100028802 */ /* 0x000fe20000000f00 */
[----:B------:R-:W-:-:S07]  /*8060*/  @P0 IMAD.SHL.U32 R2, R4, 0x800000, RZ ;  /* 0x0080000004020824 */ /* 0x000fce00078e00ff */
.L_x_3167:
[----:B------:R-:W-:Y:S05]  /*8070*/  BSYNC.RECONVERGENT B0 ;  /* 0x0000000000007941 */ /* 0x000fea0003800200 */
.L_x_3166:
[----:B------:R-:W0:Y:S01]  /*8080*/  F2I.S64.TRUNC R2, R2 ;  /* 0x0000000200027311 */ /* 0x000e22000020d900 */
[----:B------:R-:W-:Y:S05]  /*8090*/  BRA `(.L_x_3141) ;  /* 0x0000000000587947 */ /* 0x000fea0003800000 */
.L_x_3140:
[----:B--2---:R-:W-:Y:S01]  /*80a0*/  MOV R2, 0x0 ;  /* 0x0000000000027802 */ /* 0x004fe20000000f00 */
        /* <DEDUP_REMOVED lines=15> */
.L_x_3168:
[----:B------:R-:W-:Y:S01]  /*81a0*/  CS2R R2, SRZ ;  /* 0x0000000000027805 */ /* 0x000fe2000001ff00 */
[----:B------:R-:W-:Y:S06]  /*81b0*/  BRA `(.L_x_3141) ;  /* 0x0000000000107947 */ /* 0x000fec0003800000 */
.L_x_3165:
[----:B--2---:R0:W5:Y:S01]  /*81c0*/  LDG.E.64 R2, desc[UR36][R4.64] ;  /* 0x0000002404027981 */ /* 0x004162000c1e1b00 */
[----:B------:R-:W-:Y:S05]  /*81d0*/  BRA `(.L_x_3141) ;  /* 0x0000000000087947 */ /* 0x000fea0003800000 */
.L_x_3164:
[----:B--2---:R0:W5:Y:S01]  /*81e0*/  LDG.E R2, desc[UR36][R4.64] ;  /* 0x0000002404027981 */ /* 0x004162000c1e1900 */
[----:B------:R-:W-:-:S07]  /*81f0*/  IMAD.MOV.U32 R3, RZ, RZ, RZ ;  /* 0x000000ffff037224 */ /* 0x000fce00078e00ff */
.L_x_3141:
[----:B------:R-:W4:Y:S01]  /*8200*/  LDCU.64 UR6, c[0x0][0x580] ;  /* 0x0000b000ff0677ac */ /* 0x000f220008000a00 */
[--C-:B0123-5:R-:W-:Y:S02]  /*8210*/  SHF.R.S64 R7, R2, UR38, R3.reuse ;  /* 0x0000002602077c19 */ /* 0x12ffe40008001003 */
[----:B----4-:R-:W-:Y:S01]  /*8220*/  SHF.R.S32.HI R5, RZ, UR38, R3 ;  /* 0x00000026ff057c19 */ /* 0x010fe20008011403 */
        /* <DEDUP_REMOVED lines=16> */
.L_x_3172:
[----:B------:R4:W-:Y:S01]  /*8330*/  STG.E.U8 desc[UR36][R2.64], R7 ;  /* 0x0000000702007986 */ /* 0x0009e2000c101124 */
[----:B------:R-:W-:Y:S05]  /*8340*/  BRA `(.L_x_3174) ;  /* 0x0000000c00387947 */ /* 0x000fea0003800000 */
.L_x_3171:
        /* <DEDUP_REMOVED lines=8> */
.L_x_3176:
[----:B------:R2:W-:Y:S01]  /*83d0*/  STG.E desc[UR36][R2.64], R7 ;  /* 0x0000000702007986 */ /* 0x0005e2000c101924 */
[----:B------:R-:W-:Y:S05]  /*83e0*/  BRA `(.L_x_3174) ;  /* 0x0000000c00107947 */ /* 0x000fea0003800000 */
.L_x_3175:
[----:B------:R0:W-:Y:S01]  /*83f0*/  STG.E.U16 desc[UR36][R2.64], R7 ;  /* 0x0000000702007986 */ /* 0x0001e2000c101524 */
[----:B------:R-:W-:Y:S05]  /*8400*/  BRA `(.L_x_3174) ;  /* 0x0000000c00087947 */ /* 0x000fea0003800000 */
.L_x_3170:
        /* <DEDUP_REMOVED lines=9> */
.L_x_3178:
[----:B------:R-:W0:Y:S02]  /*84a0*/  I2F.S64 R0, R4 ;  /* 0x0000000400007312 */ /* 0x000e240000301400 */
[----:B0-----:R-:W-:-:S05]  /*84b0*/  F2FP.F16.F32.PACK_AB R0, RZ, R0 ;  /* 0x00000000ff00723e */ /* 0x001fca00000000ff */
[----:B------:R0:W-:Y:S01]  /*84c0*/  STG.E.U16 desc[UR36][R2.64], R0 ;  /* 0x0000000002007986 */ /* 0x0001e2000c101524 */
[----:B------:R-:W-:Y:S05]  /*84d0*/  BRA `(.L_x_3174) ;  /* 0x0000000800d47947 */ /* 0x000fea0003800000 */
.L_x_3177:
        /* <DEDUP_REMOVED lines=10> */
.L_x_3180:
[----:B------:R-:W0:Y:S02]  /*8580*/  I2F.S64 R4, R4 ;  /* 0x0000000400047312 */ /* 0x000e240000301400 */
[----:B0-----:R-:W-:-:S04]  /*8590*/  F2FP.F16.F32.PACK_AB R5, RZ, R4 ;  /* 0x00000004ff05723e */ /* 0x001fc800000000ff */
[----:B------:R-:W-:-:S05]  /*85a0*/  PRMT R5, R5, 0x5410, RZ ;  /* 0x0000541005057816 */ /* 0x000fca00000000ff */
[----:B------:R0:W-:Y:S01]  /*85b0*/  STG.E desc[UR36][R2.64], R5 ;  /* 0x0000000502007986 */ /* 0x0001e2000c101924 */
[----:B------:R-:W-:Y:S05]  /*85c0*/  BRA `(.L_x_3174) ;  /* 0x0000000800987947 */ /* 0x000fea0003800000 */
.L_x_3179:
[----:B------:R-:W0:Y:S02]  /*85d0*/  I2F.F64.S64 R4, R4 ;  /* 0x0000000400047312 */ /* 0x000e240000301c00 */
[----:B0-----:R0:W-:Y:S01]  /*85e0*/  STG.E.64 desc[UR36][R2.64], R4 ;  /* 0x0000000402007986 */ /* 0x0011e2000c101b24 */
[----:B------:R-:W-:Y:S05]  /*85f0*/  BRA `(.L_x_3174) ;  /* 0x00000008008c7947 */ /* 0x000fea0003800000 */
.L_x_3169:
        /* <DEDUP_REMOVED lines=12> */
.L_x_3184:
        /* <DEDUP_REMOVED lines=18> */
.L_x_3187:
[----:B------:R-:W-:-:S04]  /*87e0*/  SHF.R.U32.HI R5, RZ, 0x18, R5 ;  /* 0x00000018ff057819 */ /* 0x000fc80000011605 */
[----:B------:R-:W-:-:S07]  /*87f0*/  LOP3.LUT R0, R0, 0x80, R5, 0xf8, !PT ;  /* 0x0000008000007812 */ /* 0x000fce00078ef805 */
.L_x_3186:
[----:B------:R-:W-:Y:S05]  /*8800*/  BSYNC.RECONVERGENT B0 ;  /* 0x0000000000007941 */ /* 0x000fea0003800200 */
.L_x_3185:
[----:B------:R0:W-:Y:S01]  /*8810*/  STG.E.U8 desc[UR36][R2.64], R0 ;  /* 0x0000000002007986 */ /* 0x0001e2000c101124 */
[----:B------:R-:W-:Y:S05]  /*8820*/  BRA `(.L_x_3174) ;  /* 0x0000000800007947 */ /* 0x000fea0003800000 */
.L_x_3183:
        /* <DEDUP_REMOVED lines=18> */
.L_x_3190:
[----:B------:R-:W-:-:S04]  /*8950*/  SHF.R.U32.HI R5, RZ, 0x18, R5 ;  /* 0x00000018ff057819 */ /* 0x000fc80000011605 */
[----:B------:R-:W-:-:S07]  /*8960*/  LOP3.LUT R0, R0, 0x80, R5, 0xf8, !PT ;  /* 0x0000008000007812 */ /* 0x000fce00078ef805 */
.L_x_3189:
[----:B------:R-:W-:Y:S05]  /*8970*/  BSYNC.RECONVERGENT B0 ;  /* 0x0000000000007941 */ /* 0x000fea0003800200 */
.L_x_3188:
[----:B------:R0:W-:Y:S01]  /*8980*/  STG.E.U8 desc[UR36][R2.64], R0 ;  /* 0x0000000002007986 */ /* 0x0001e2000c101124 */
[----:B------:R-:W-:Y:S05]  /*8990*/  BRA `(.L_x_3174) ;  /* 0x0000000400a47947 */ /* 0x000fea0003800000 */
.L_x_3182:
        /* <DEDUP_REMOVED lines=23> */
.L_x_3192:
[----:B------:R0:W-:Y:S01]  /*8b10*/  STG.E.64 desc[UR36][R2.64], R4 ;  /* 0x0000000402007986 */ /* 0x0001e2000c101b24 */
[----:B------:R-:W-:Y:S05]  /*8b20*/  BRA `(.L_x_3174) ;  /* 0x0000000400407947 */ /* 0x000fea0003800000 */
.L_x_3191:
[----:B------:R0:W-:Y:S01]  /*8b30*/  STG.E desc[UR36][R2.64], R7 ;  /* 0x0000000702007986 */ /* 0x0001e2000c101924 */
[----:B------:R-:W-:Y:S05]  /*8b40*/  BRA `(.L_x_3174) ;  /* 0x0000000400387947 */ /* 0x000fea0003800000 */
.L_x_3181:
        /* <DEDUP_REMOVED lines=11> */
.L_x_3194:
[----:B------:R-:W0:Y:S01]  /*8c00*/  I2F.F64.S64 R4, R4 ;  /* 0x0000000400047312 */ /* 0x000e220000301c00 */
[----:B------:R-:W-:-:S05]  /*8c10*/  CS2R R6, SRZ ;  /* 0x0000000000067805 */ /* 0x000fca000001ff00 */
[----:B0-----:R0:W-:Y:S01]  /*8c20*/  STG.E.128 desc[UR36][R2.64], R4 ;  /* 0x0000000402007986 */ /* 0x0011e2000c101d24 */
[----:B------:R-:W-:Y:S05]  /*8c30*/  BRA `(.L_x_3174) ;  /* 0x0000000000fc7947 */ /* 0x000fea0003800000 */
.L_x_3193:
[----:B------:R-:W-:-:S09]  /*8c40*/  UISETP.NE.AND UP0, UPT, UR4, 0xf, UPT ;  /* 0x0000000f0400788c */ /* 0x000fd2000bf05270 */
[----:B------:R-:W-:Y:S05]  /*8c50*/  BRA.U !UP0, `(.L_x_3195) ;  /* 0x0000000108e87547 */ /* 0x000fea000b800000 */
[----:B------:R-:W-:-:S09]  /*8c60*/  UISETP.NE.AND UP0, UPT, UR4, 0x17, UPT ;  /* 0x000000170400788c */ /* 0x000fd2000bf05270 */
[----:B------:R-:W-:Y:S05]  /*8c70*/  BRA.U !UP0, `(.L_x_3196) ;  /* 0x0000000108907547 */ /* 0x000fea000b800000 */
[----:B------:R-:W-:-:S09]  /*8c80*/  UISETP.NE.AND UP0, UPT, UR4, 0x18, UPT ;  /* 0x000000180400788c */ /* 0x000fd2000bf05270 */
[----:B------:R-:W-:Y:S05]  /*8c90*/  BRA.U !UP0, `(.L_x_3197) ;  /* 0x0000000108447547 */ /* 0x000fea000b800000 */
.L_x_3173:
        /* <DEDUP_REMOVED lines=16> */
.L_x_3198:
[----:B------:R-:W-:Y:S05]  /*8da0*/  BRA `(.L_x_3174) ;  /* 0x0000000000a07947 */ /* 0x000fea0003800000 */
.L_x_3197:
        /* <DEDUP_REMOVED lines=13> */
.L_x_3200:
[----:B------:R-:W-:Y:S05]  /*8e80*/  BSYNC.RECONVERGENT B0 ;  /* 0x0000000000007941 */ /* 0x000fea0003800200 */
.L_x_3199:
[----:B------:R-:W-:-:S05]  /*8e90*/  LOP3.LUT R7, R0, 0x80, R7, 0xf8, !PT ;  /* 0x0000008000077812 */ /* 0x000fca00078ef807 */
[----:B------:R0:W-:Y:S01]  /*8ea0*/  STG.E.U8 desc[UR36][R2.64], R7 ;  /* 0x0000000702007986 */ /* 0x0001e2000c101124 */
[----:B------:R-:W-:Y:S05]  /*8eb0*/  BRA `(.L_x_3174) ;  /* 0x00000000005c7947 */ /* 0x000fea0003800000 */
.L_x_3196:
        /* <DEDUP_REMOVED lines=12> */
.L_x_3202:
[----:B------:R-:W-:Y:S02]  /*8f80*/  ISETP.GT.U32.AND P0, PT, R6, 0x7f800000, PT ;  /* 0x7f8000000600780c */ /* 0x000fe40003f04070 */
[----:B------:R-:W-:-:S04]  /*8f90*/  MOV R0, 0x7f ;  /* 0x0000007f00007802 */ /* 0x000fc80000000f00 */
[----:B------:R-:W-:-:S07]  /*8fa0*/  SEL R0, R0, 0x7c, P0 ;  /* 0x0000007c00007807 */ /* 0x000fce0000000000 */
.L_x_3203:
[----:B------:R-:W-:Y:S05]  /*8fb0*/  BSYNC.RECONVERGENT B0 ;  /* 0x0000000000007941 */ /* 0x000fea0003800200 */
.L_x_3201:
[----:B------:R-:W-:-:S04]  /*8fc0*/  SHF.R.U32.HI R5, RZ, 0x18, R5 ;  /* 0x00000018ff057819 */ /* 0x000fc80000011605 */
[----:B------:R-:W-:-:S05]  /*8fd0*/  LOP3.LUT R5, R0, 0x80, R5, 0xf8, !PT ;  /* 0x0000008000057812 */ /* 0x000fca00078ef805 */
[----:B------:R0:W-:Y:S01]  /*8fe0*/  STG.E.U8 desc[UR36][R2.64], R5 ;  /* 0x0000000502007986 */ /* 0x0001e2000c101124 */
[----:B------:R-:W-:Y:S05]  /*8ff0*/  BRA `(.L_x_3174) ;  /* 0x00000000000c7947 */ /* 0x000fea0003800000 */
.L_x_3195:
[----:B------:R-:W0:Y:S02]  /*9000*/  I2F.S64 R0, R4 ;  /* 0x0000000400007312 */ /* 0x000e240000301400 */
[----:B0-----:R-:W-:-:S05]  /*9010*/  F2FP.BF16.F32.PACK_AB R0, RZ, R0 ;  /* 0x00000000ff00723e */ /* 0x001fca00000010ff */
[----:B------:R0:W-:Y:S02]  /*9020*/  STG.E.U16 desc[UR36][R2.64], R0 ;  /* 0x0000000002007986 */ /* 0x0001e4000c101524 */
.L_x_3174:
[----:B------:R-:W-:-:S07]  /*9030*/  VIADD R17, R17, 0x80 ;  /* 0x0000008011117836 */ /* 0x000fce0000000000 */
.L_x_3134:
[----:B------:R-:W-:Y:S05]  /*9040*/  BSYNC.RECONVERGENT B6 ;  /* 0x0000000000067941 */ /* 0x000fea0003800200 */
.L_x_3133:
[----:B------:R-:W5:Y:S02]  /*9050*/  LDCU UR4, c[0x0][0x380] ;  /* 0x00007000ff0477ac */ /* 0x000f640008000800 */
[----:B-----5:R-:W-:-:S13]  /*9060*/  ISETP.GE.AND P0, PT, R17, UR4, PT ;  /* 0x0000000411007c0c */ /* 0x020fda000bf06270 */
[----:B------:R-:W-:Y:S05]  /*9070*/  @P0 EXIT ;  /* 0x000000000000094d */ /* 0x000fea0003800000 */
[----:B------:R-:W5:Y:S01]  /*9080*/  LDCU UR4, c[0x0][0x388] ;  /* 0x00007100ff0477ac */ /* 0x000f620008000800 */
[----:B------:R-:W-:Y:S02]  /*9090*/  HFMA2 R16, -RZ, RZ, 0, 0 ;  /* 0x00000000ff107431 */ /* 0x000fe400000001ff */
[----:B0-----:R-:W-:Y:S01]  /*90a0*/  IMAD.MOV.U32 R0, RZ, RZ, RZ ;  /* 0x000000ffff007224 */ /* 0x001fe200078e00ff */
        /* <DEDUP_REMOVED lines=295> */
[----:B------:R-:W-:-:S05]  /*a320*/  SHF.R.U32.HI R2, RZ, UR5, R2 ;  /* 0x00000005ff027c19 */ /* 0x000fca0008011602 */
[----:B------:R-:W-:-:S04]  /*a330*/  IMAD.MOV R3, RZ, RZ, -R2 ;  /* 0x000000ffff037224 */ /* 0x000fc800078e0a02 */
[----:B-1----:R-:W-:-:S04]  /*a340*/  IMAD R5, R3, UR6, R5 ;  /* 0x0000000603057c24 */ /* 0x002fc8000f8e0205 */
[C---:B--2---:R-:W-:Y:S02]  /*a350*/  IMAD R16, R5.reuse, UR8, R16 ;  /* 0x0000000805107c24 */ /* 0x044fe4000f8e0210 */
[----:B------:R-:W-:-:S07]  /*a360*/  IMAD R0, R5, UR9, R0 ;  /* 0x0000000905007c24 */ /* 0x000fce000f8e0200 */
.L_x_3204:
[----:B------:R-:W1:Y:S01]  /*a370*/  LDCU.128 UR8, c[0x0][0x580] ;  /* 0x0000b000ff0877ac */ /* 0x000e620008000c00 */
[----:B------:R-:W-:-:S04]  /*a380*/  UPRMT UR4, UR40, 0x9910, URZ ;  /* 0x0000991028047896 */ /* 0x000fc800080000ff */
[----:B------:R-:W-:Y:S01]  /*a390*/  UISETP.GT.AND UP0, UPT, UR4, 0x9, UPT ;  /* 0x000000090400788c */ /* 0x000fe2000bf04270 */
[----:B-1--4-:R-:W-:Y:S02]  /*a3a0*/  IADD3 R4, P1, PT, R0, UR10, RZ ;  /* 0x0000000a00047c10 */ /* 0x012fe4000ff3e0ff */
[----:B------:R-:W-:-:S03]  /*a3b0*/  IADD3 R16, P0, PT, R16, UR8, RZ ;  /* 0x0000000810107c10 */ /* 0x000fc6000ff1e0ff */
[----:B---3--:R-:W-:Y:S01]  /*a3c0*/  IMAD.X R5, RZ, RZ, UR11, P1 ;  /* 0x0000000bff057e24 */ /* 0x008fe200088e06ff */
[----:B------:R-:W-:Y:S02]  /*a3d0*/  IADD3.X R17, PT, PT, RZ, UR9, RZ, P0, !PT ;  /* 0x00000009ff117c10 */ /* 0x000fe400087fe4ff */
        /* <DEDUP_REMOVED lines=12> */
.L_x_3208:
[----:B--2---:R0:W5:Y:S01]  /*a4a0*/  LDG.E.U8 R2, desc[UR36][R4.64] ;  /* 0x0000002404027981 */ /* 0x004162000c1e1100 */
[----:B------:R-:W-:Y:S01]  /*a4b0*/  IMAD.MOV.U32 R3, RZ, RZ, RZ ;  /* 0x000000ffff037224 */ /* 0x000fe200078e00ff */
[----:B------:R-:W-:Y:S06]  /*a4c0*/  BRA `(.L_x_3210) ;  /* 0x0000000c00407947 */ /* 0x000fec0003800000 */
.L_x_3207:
        /* <DEDUP_REMOVED lines=8> */
.L_x_3212:
[----:B--2---:R-:W2:Y:S02]  /*a550*/  LDG.E R2, desc[UR36][R4.64] ;  /* 0x0000002404027981 */ /* 0x004ea4000c1e1900 */
[----:B--2---:R-:W-:Y:S01]  /*a560*/  SHF.R.S32.HI R3, RZ, 0x1f, R2 ;  /* 0x0000001fff037819 */ /* 0x004fe20000011402 */
[----:B------:R-:W-:Y:S06]  /*a570*/  BRA `(.L_x_3210) ;  /* 0x0000000c00147947 */ /* 0x000fec0003800000 */
.L_x_3211:
[----:B--2---:R-:W2:Y:S02]  /*a580*/  LDG.E.S16 R2, desc[UR36][R4.64] ;  /* 0x0000002404027981 */ /* 0x004ea4000c1e1700 */
[----:B--2---:R-:W-:Y:S01]  /*a590*/  SHF.R.S32.HI R3, RZ, 0x1f, R2 ;  /* 0x0000001fff037819 */ /* 0x004fe20000011402 */
[----:B------:R-:W-:Y:S06]  /*a5a0*/  BRA `(.L_x_3210) ;  /* 0x0000000c00087947 */ /* 0x000fec0003800000 */
.L_x_3206:
        /* <DEDUP_REMOVED lines=9> */
.L_x_3214:
[----:B------:R-:W2:Y:S02]  /*a640*/  LDG.E.U16 R4, desc[UR36][R4.64] ;  /* 0x0000002404047981 */ /* 0x000ea4000c1e1500 */
[----:B--2---:R-:W-:-:S06]  /*a650*/  HADD2.F32 R2, -RZ, R4.H0_H0 ;  /* 0x20000004ff027230 */ /* 0x004fcc0000004100 */
[----:B------:R-:W0:Y:S01]  /*a660*/  F2I.S64.TRUNC R2, R2 ;  /* 0x0000000200027311 */ /* 0x000e22000020d900 */
[----:B------:R-:W-:Y:S05]  /*a670*/  BRA `(.L_x_3210) ;  /* 0x0000000800d47947 */ /* 0x000fea0003800000 */
.L_x_3213:
        /* <DEDUP_REMOVED lines=9> */
.L_x_3216:
[----:B------:R-:W2:Y:S02]  /*a710*/  LDG.E.U16 R4, desc[UR36][R4.64] ;  /* 0x0000002404047981 */ /* 0x000ea4000c1e1500 */
[----:B--2---:R-:W-:-:S06]  /*a720*/  HADD2.F32 R2, -RZ, R4.H0_H0 ;  /* 0x20000004ff027230 */ /* 0x004fcc0000004100 */
[----:B------:R-:W0:Y:S01]  /*a730*/  F2I.S64.TRUNC R2, R2 ;  /* 0x0000000200027311 */ /* 0x000e22000020d900 */
[----:B------:R-:W-:Y:S05]  /*a740*/  BRA `(.L_x_3210) ;  /* 0x0000000800a07947 */ /* 0x000fea0003800000 */
.L_x_3215:
[----:B--2---:R-:W2:Y:S02]  /*a750*/  LDG.E.64 R2, desc[UR36][R4.64] ;  /* 0x0000002404027981 */ /* 0x004ea4000c1e1b00 */
[----:B--2---:R-:W0:Y:S01]  /*a760*/  F2I.S64.F64.TRUNC R2, R2 ;  /* 0x0000000200027311 */ /* 0x004e22000030d900 */
[----:B------:R-:W-:Y:S05]  /*a770*/  BRA `(.L_x_3210) ;  /* 0x0000000800947947 */ /* 0x000fea0003800000 */
.L_x_3205:
        /* <DEDUP_REMOVED lines=9> */
[----:B--2---:R-:W-:Y:S02]  /*a810*/  MOV R3, RZ ;  /* 0x000000ff00037202 */ /* 0x004fe40000000f00 */
[----:B---3--:R-:W-:-:S04]  /*a820*/  ISETP.NE.AND P0, PT, R4, RZ, PT ;  /* 0x000000ff0400720c */ /* 0x008fc80003f05270 */
[----:B------:R-:W-:Y:S01]  /*a830*/  SEL R2, RZ, 0x1, !P0 ;  /* 0x00000001ff027807 */ /* 0x000fe20004000000 */
[----:B------:R-:W-:Y:S08]  /*a840*/  BRA `(.L_x_3210) ;  /* 0x0000000800607947 */ /* 0x000ff00003800000 */
.L_x_3219:
[----:B--2---:R-:W2:Y:S02]  /*a850*/  LDG.E.64 R2, desc[UR36][R4.64] ;  /* 0x0000002404027981 */ /* 0x004ea4000c1e1b00 */
[----:B--2---:R-:W0:Y:S01]  /*a860*/  F2I.S64.F64.TRUNC R2, R2 ;  /* 0x0000000200027311 */ /* 0x004e22000030d900 */
[----:B------:R-:W-:Y:S05]  /*a870*/  BRA `(.L_x_3210) ;  /* 0x0000000800547947 */ /* 0x000fea0003800000 */
.L_x_3218:
        /* <DEDUP_REMOVED lines=9> */
[C---:B--2---:R-:W-:Y:S02]  /*a910*/  LOP3.LUT R2, R0.reuse, 0x7f000000, RZ, 0xc0, !PT ;  /* 0x7f00000000027812 */ /* 0x044fe400078ec0ff */
        /* <DEDUP_REMOVED lines=16> */
.L_x_3221:
[----:B--2---:R-:W2:Y:S02]  /*aa20*/  LDG.E.U8 R3, desc[UR36][R4.64] ;  /* 0x0000002404037981 */ /* 0x004ea4000c1e1100 */
        /* <DEDUP_REMOVED lines=12> */
.L_x_3220:
[----:B--2---:R-:W2:Y:S02]  /*aaf0*/  LDG.E.U16 R2, desc[UR36][R4.64] ;  /* 0x0000002404027981 */ /* 0x004ea4000c1e1500 */
[----:B--2---:R-:W-:-:S06]  /*ab00*/  IMAD.U32 R2, R2, 0x10000, RZ ;  /* 0x0001000002027824 */ /* 0x004fcc00078e00ff */
[----:B------:R-:W0:Y:S01]  /*ab10*/  F2I.S64.TRUNC R2, R2 ;  /* 0x0000000200027311 */ /* 0x000e22000020d900 */
[----:B------:R-:W-:Y:S05]  /*ab20*/  BRA `(.L_x_3210) ;  /* 0x0000000400a87947 */ /* 0x000fea0003800000 */
.L_x_3217:
        /* <DEDUP_REMOVED lines=9> */
[----:B------:R-:W-:Y:S01]  /*abc0*/  IMAD.MOV.U32 R3, RZ, RZ, RZ ;  /* 0x000000ffff037224 */ /* 0x000fe200078e00ff */
[----:B------:R-:W-:Y:S06]  /*abd0*/  BRA `(.L_x_3210) ;  /* 0x00000004007c7947 */ /* 0x000fec0003800000 */
.L_x_3224:
[----:B------:R-:W3:Y:S01]  /*abe0*/  LDG.E.U8 R4, desc[UR36][R4.64] ;  /* 0x0000002404047981 */ /* 0x000ee2000c1e1100 */
[----:B------:R-:W-:Y:S01]  /*abf0*/  BSSY.RECONVERGENT B0, `(.L_x_3225) ;  /* 0x0000018000007945 */ /* 0x000fe20003800200 */
[----:B--2---:R-:W-:Y:S01]  /*ac00*/  HFMA2 R2, -RZ, RZ, 0, 0 ;  /* 0x00000000ff027431 */ /* 0x004fe200000001ff */
        /* <DEDUP_REMOVED lines=18> */
.L_x_3228:
[----:B------:R-:W-:Y:S05]  /*ad30*/  BSYNC.RECONVERGENT B1 ;  /* 0x0000000000017941 */ /* 0x000fea0003800200 */
.L_x_3227:
[----:B------:R-:W-:Y:S01]  /*ad40*/  IMAD.SHL.U32 R0, R0, 0x100000, RZ ;  /* 0x0010000000007824 */ /* 0x000fe200078e00ff */
[----:B------:R-:W-:-:S04]  /*ad50*/  LEA R2, R2, 0x3b800000, 0x17 ;  /* 0x3b80000002027811 */ /* 0x000fc800078eb8ff */
[----:B------:R-:W-:-:S07]  /*ad60*/  LOP3.LUT R2, R2, R0, R7, 0xfe, !PT ;  /* 0x0000000002027212 */ /* 0x000fce00078efe07 */
.L_x_3226:
[----:B------:R-:W-:Y:S05]  /*ad70*/  BSYNC.RECONVERGENT B0 ;  /* 0x0000000000007941 */ /* 0x000fea0003800200 */
.L_x_3225:
[----:B------:R-:W2:Y:S01]  /*ad80*/  F2I.S64.TRUNC R2, R2 ;  /* 0x0000000200027311 */ /* 0x000ea2000020d900 */
[----:B------:R-:W-:Y:S05]  /*ad90*/  BRA `(.L_x_3210) ;  /* 0x00000004000c7947 */ /* 0x000fea0003800000 */
.L_x_3223:
[----:B------:R-:W3:Y:S01]  /*ada0*/  LDG.E.U8 R4, desc[UR36][R4.64] ;  /* 0x0000002404047981 */ /* 0x000ee2000c1e1100 */
[----:B------:R-:W-:Y:S01]  /*adb0*/  BSSY.RECONVERGENT B0, `(.L_x_3229) ;  /* 0x0000018000007945 */ /* 0x000fe20003800200 */
[----:B--2---:R-:W-:Y:S01]  /*adc0*/  IMAD.MOV.U32 R2, RZ, RZ, RZ ;  /* 0x000000ffff027224 */ /* 0x004fe200078e00ff */
[----:B---3--:R-:W-:-:S13]  /*add0*/  ISETP.NE.AND P0, PT, R4, RZ, PT ;  /* 0x000000ff0400720c */ /* 0x008fda0003f05270 */
        /* <DEDUP_REMOVED lines=17> */
.L_x_3232:
[----:B------:R-:W-:Y:S05]  /*aef0*/  BSYNC.RECONVERGENT B1 ;  /* 0x0000000000017941 */ /* 0x000fea0003800200 */
.L_x_3231:
[----:B------:R-:W-:Y:S02]  /*af00*/  SHF.L.U32 R0, R0, 0x15, RZ ;  /* 0x0000001500007819 */ /* 0x000fe400000006ff */
[----:B------:R-:W-:-:S04]  /*af10*/  LEA R2, R2, 0x37800000, 0x17 ;  /* 0x3780000002027811 */ /* 0x000fc800078eb8ff */
[----:B------:R-:W-:-:S07]  /*af20*/  LOP3.LUT R2, R2, R0, R7, 0xfe, !PT ;  /* 0x0000000002027212 */ /* 0x000fce00078efe07 */
.L_x_3230:
[----:B------:R-:W-:Y:S05]  /*af30*/  BSYNC.RECONVERGENT B0 ;  /* 0x0000000000007941 */ /* 0x000fea0003800200 */
.L_x_3229:
[----:B------:R-:W0:Y:S01]  /*af40*/  F2I.S64.TRUNC R2, R2 ;  /* 0x0000000200027311 */ /* 0x000e22000020d900 */
[----:B------:R-:W-:Y:S05]  /*af50*/  BRA `(.L_x_3210) ;  /* 0x00000000009c7947 */ /* 0x000fea0003800000 */
.L_x_3222:
        /* <DEDUP_REMOVED lines=12> */
[----:B------:R-:W-:Y:S01]  /*b020*/  @!P0 IMAD.MOV.U32 R2, RZ, RZ, 0x7f800001 ;  /* 0x7f800001ff028424 */ /* 0x000fe200078e00ff */
[----:B------:R-:W-:-:S07]  /*b030*/  @P0 SHF.L.U32 R2, R4, 0x17, RZ ;  /* 0x0000001704020819 */ /* 0x000fce00000006ff */
.L_x_3236:
[----:B------:R-:W-:Y:S05]  /*b040*/  BSYNC.RECONVERGENT B0 ;  /* 0x0000000000007941 */ /* 0x000fea0003800200 */
.L_x_3235:
[----:B------:R-:W4:Y:S01]  /*b050*/  F2I.S64.TRUNC R2, R2 ;  /* 0x0000000200027311 */ /* 0x000f22000020d900 */
[----:B------:R-:W-:Y:S05]  /*b060*/  BRA `(.L_x_3210) ;  /* 0x0000000000587947 */ /* 0x000fea0003800000 */
.L_x_3209:
[----:B------:R-:W-:Y:S01]  /*b070*/  MOV R0, 0x0 ;  /* 0x0000000000007802 */ /* 0x000fe20000000f00 */
[----:B------:R-:W0:Y:S01]  /*b080*/  LDCU.64 UR4, c[0x4][0x138] ;  /* 0x01002700ff0477ac */ /* 0x000e220008000a00 */
[----:B------:R-:W-:Y:S02]  /*b090*/  HFMA2 R13, -RZ, RZ, 0, 0 ;  /* 0x00000000ff0d7431 */ /* 0x000fe400000001ff */
[----:B------:R-:W-:Y:S01]  /*b0a0*/  IMAD.MOV.U32 R8, RZ, RZ, 0x4e ;  /* 0x0000004eff087424 */ /* 0x000fe200078e00ff */
[----:B--2---:R1:W2:Y:S01]  /*b0b0*/  LDC.64 R2, c[0x4][R0] ;  /* 0x0100000000027b82 */ /* 0x0042a20000000a00 */
        /* <DEDUP_REMOVED lines=11> */
.L_x_3237:
[----:B------:R-:W-:Y:S01]  /*b170*/  CS2R R2, SRZ ;  /* 0x0000000000027805 */ /* 0x000fe2000001ff00 */
[----:B------:R-:W-:Y:S06]  /*b180*/  BRA `(.L_x_3210) ;  /* 0x0000000000107947 */ /* 0x000fec0003800000 */
.L_x_3234:
[----:B--2---:R0:W5:Y:S01]  /*b190*/  LDG.E.64 R2, desc[UR36][R4.64] ;  /* 0x0000002404027981 */ /* 0x004162000c1e1b00 */
[----:B------:R-:W-:Y:S05]  /*b1a0*/  BRA `(.L_x_3210) ;  /* 0x0000000000087947 */ /* 0x000fea0003800000 */
.L_x_3233:
[----:B--2---:R3:W5:Y:S01]  /*b1b0*/  LDG.E R2, desc[UR36][R4.64] ;  /* 0x0000002404027981 */ /* 0x004762000c1e1900 */
[----:B------:R-:W-:-:S07]  /*b1c0*/  IMAD.MOV.U32 R3, RZ, RZ, RZ ;  /* 0x000000ffff037224 */ /* 0x000fce00078e00ff */
.L_x_3210:
[----:B------:R-:W-:Y:S01]  /*b1d0*/  UPRMT UR4, UR41, 0x9910, URZ ;  /* 0x0000991029047896 */ /* 0x000fe200080000ff */
[--C-:B012345:R-:W-:Y:S02]  /*b1e0*/  SHF.R.S64 R5, R2, UR38, R3.reuse ;  /* 0x0000002602057c19 */ /* 0x13ffe40008001003 */
[----:B------:R-:W-:Y:S01]  /*b1f0*/  SHF.R.S32.HI R3, RZ, UR38, R3 ;  /* 0x00000026ff037c19 */ /* 0x000fe20008011403 */
[----:B------:R-:W-:Y:S02]  /*b200*/  UISETP.GT.AND UP0, UPT, UR4, 0x9, UPT ;  /* 0x000000090400788c */ /* 0x000fe4000bf04270 */
[----:B------:R-:W-:-:S07]  /*b210*/  IMAD.MOV.U32 R2, RZ, RZ, R5 ;  /* 0x000000ffff027224 */ /* 0x000fce00078e0005 */
        /* <DEDUP_REMOVED lines=11> */
.L_x_3241:
[----:B------:R-:W-:Y:S01]  /*b2d0*/  STG.E.U8 desc[UR36][R16.64], R5 ;  /* 0x0000000510007986 */ /* 0x000fe2000c101124 */
[----:B------:R-:W-:Y:S05]  /*b2e0*/  EXIT ;  /* 0x000000000000794d */ /* 0x000fea0003800000 */
.L_x_3240:
        /* <DEDUP_REMOVED lines=8> */
.L_x_3244:
[----:B------:R-:W-:Y:S01]  /*b370*/  STG.E desc[UR36][R16.64], R5 ;  /* 0x0000000510007986 */ /* 0x000fe2000c101924 */
[----:B------:R-:W-:Y:S05]  /*b380*/  EXIT ;  /* 0x000000000000794d */ /* 0x000fea0003800000 */
.L_x_3243:
[----:B------:R-:W-:Y:S01]  /*b390*/  STG.E.U16 desc[UR36][R16.64], R5 ;  /* 0x0000000510007986 */ /* 0x000fe2000c101524 */
[----:B------:R-:W-:Y:S05]  /*b3a0*/  EXIT ;  /* 0x000000000000794d */ /* 0x000fea0003800000 */
.L_x_3239:
        /* <DEDUP_REMOVED lines=9> */
.L_x_3246:
[----:B------:R-:W0:Y:S02]  /*b440*/  I2F.S64 R0, R2 ;  /* 0x0000000200007312 */ /* 0x000e240000301400 */
[----:B0-----:R-:W-:-:S05]  /*b450*/  F2FP.F16.F32.PACK_AB R0, RZ, R0 ;  /* 0x00000000ff00723e */ /* 0x001fca00000000ff */
[----:B------:R-:W-:Y:S01]  /*b460*/  STG.E.U16 desc[UR36][R16.64], R0 ;  /* 0x0000000010007986 */ /* 0x000fe2000c101524 */
[----:B------:R-:W-:Y:S05]  /*b470*/  EXIT ;  /* 0x000000000000794d */ /* 0x000fea0003800000 */
.L_x_3245:
[----:B------:R-:W-:-:S09]  /*b480*/  UISETP.NE.AND UP0, UPT, UR4, 0x7, UPT ;  /* 0x000000070400788c */ /* 0x000fd2000bf05270 */
[----:B------:R-:W-:Y:S05]  /*b490*/  BRA.U !UP0, `(.L_x_3247) ;  /* 0x0000000108347547 */ /* 0x000fea000b800000 */
[----:B------:R-:W-:-:S09]  /*b4a0*/  UISETP.NE.AND UP0, UPT, UR4, 0x8, UPT ;  /* 0x000000080400788c */ /* 0x000fd2000bf05270 */
[----:B------:R-:W-:Y:S05]  /*b4b0*/  BRA.U !UP0, `(.L_x_3248) ;  /* 0x0000000108187547 */ /* 0x000fea000b800000 */
[----:B------:R-:W-:-:S09]  /*b4c0*/  UISETP.NE.AND UP0, UPT, UR4, 0x9, UPT ;  /* 0x000000090400788c */ /* 0x000fd2000bf05270 */
[----:B------:R-:W-:Y:S05]  /*b4d0*/  BRA.U UP0, `(.L_x_3242) ;  /* 0x0000000500d87547 */ /* 0x000fea000b800000 */
[----:B------:R-:W0:Y:S01]  /*b4e0*/  I2F.S64 R4, R2 ;  /* 0x0000000200047312 */ /* 0x000e220000301400 */
[----:B------:R-:W-:-:S05]  /*b4f0*/  MOV R5, RZ ;  /* 0x000000ff00057202 */ /* 0x000fca0000000f00 */
[----:B0-----:R-:W-:Y:S01]  /*b500*/  STG.E.64 desc[UR36][R16.64], R4 ;  /* 0x0000000410007986 */ /* 0x001fe2000c101b24 */
[----:B------:R-:W-:Y:S05]  /*b510*/  EXIT ;  /* 0x000000000000794d */ /* 0x000fea0003800000 */
.L_x_3248:
[----:B------:R-:W0:Y:S02]  /*b520*/  I2F.S64 R2, R2 ;  /* 0x0000000200027312 */ /* 0x000e240000301400 */
[----:B0-----:R-:W-:-:S04]  /*b530*/  F2FP.F16.F32.PACK_AB R3, RZ, R2 ;  /* 0x00000002ff03723e */ /* 0x001fc800000000ff */
[----:B------:R-:W-:-:S05]  /*b540*/  PRMT R3, R3, 0x5410, RZ ;  /* 0x0000541003037816 */ /* 0x000fca00000000ff */
[----:B------:R-:W-:Y:S01]  /*b550*/  STG.E desc[UR36][R16.64], R3 ;  /* 0x0000000310007986 */ /* 0x000fe2000c101924 */
[----:B------:R-:W-:Y:S05]  /*b560*/  EXIT ;  /* 0x000000000000794d */ /* 0x000fea0003800000 */
.L_x_3247:
[----:B------:R-:W0:Y:S02]  /*b570*/  I2F.F64.S64 R2, R2 ;  /* 0x0000000200027312 */ /* 0x000e240000301c00 */
[----:B0-----:R-:W-:Y:S01]  /*b580*/  STG.E.64 desc[UR36][R16.64], R2 ;  /* 0x0000000210007986 */ /* 0x001fe2000c101b24 */
[----:B------:R-:W-:Y:S05]  /*b590*/  EXIT ;  /* 0x000000000000794d */ /* 0x000fea0003800000 */
.L_x_3238:
        /* <DEDUP_REMOVED lines=12> */
.L_x_3252:
        /* <DEDUP_REMOVED lines=17> */
.L_x_3255:
[----:B------:R-:W-:-:S04]  /*b770*/  SHF.R.U32.HI R3, RZ, 0x18, R3 ;  /* 0x00000018ff037819 */ /* 0x000fc80000011603 */
[----:B------:R-:W-:-:S04]  /*b780*/  LOP3.LUT R0, R0, 0x80, R3, 0xf8, !PT ;  /* 0x0000008000007812 */ /* 0x000fc800078ef803 */
[----:B------:R-:W-:-:S07]  /*b790*/  PRMT R8, R0, 0x7610, R8 ;  /* 0x0000761000087816 */ /* 0x000fce0000000008 */
.L_x_3254:
[----:B------:R-:W-:Y:S05]  /*b7a0*/  BSYNC.RECONVERGENT B0 ;  /* 0x0000000000007941 */ /* 0x000fea0003800200 */
.L_x_3253:
[----:B------:R-:W-:Y:S01]  /*b7b0*/  STG.E.U8 desc[UR36][R16.64], R8 ;  /* 0x0000000810007986 */ /* 0x000fe2000c101124 */
[----:B------:R-:W-:Y:S05]  /*b7c0*/  EXIT ;  /* 0x000000000000794d */ /* 0x000fea0003800000 */
.L_x_3251:
        /* <DEDUP_REMOVED lines=17> */
.L_x_3258:
[----:B------:R-:W-:-:S04]  /*b8e0*/  SHF.R.U32.HI R3, RZ, 0x18, R3 ;  /* 0x00000018ff037819 */ /* 0x000fc80000011603 */
[----:B------:R-:W-:-:S04]  /*b8f0*/  LOP3.LUT R0, R0, 0x80, R3, 0xf8, !PT ;  /* 0x0000008000007812 */ /* 0x000fc800078ef803 */
[----:B------:R-:W-:-:S07]  /*b900*/  PRMT R8, R0, 0x7610, R8 ;  /* 0x0000761000087816 */ /* 0x000fce0000000008 */
.L_x_3257:
[----:B------:R-:W-:Y:S05]  /*b910*/  BSYNC.RECONVERGENT B0 ;  /* 0x0000000000007941 */ /* 0x000fea0003800200 */
.L_x_3256:
[----:B------:R-:W-:Y:S01]  /*b920*/  STG.E.U8 desc[UR36][R16.64], R8 ;  /* 0x0000000810007986 */ /* 0x000fe2000c101124 */
[----:B------:R-:W-:Y:S05]  /*b930*/  EXIT ;  /* 0x000000000000794d */ /* 0x000fea0003800000 */
.L_x_3250:
        /* <DEDUP_REMOVED lines=19> */
[----:B------:R-:W-:-:S05]  /*ba70*/  @!P0 IADD3 R2, PT, PT, R4, RZ, RZ ;  /* 0x000000ff04028210 */ /* 0x000fca0007ffe0ff */
[----:B------:R-:W-:-:S05]  /*ba80*/  @P1 IMAD.MOV.U32 R3, RZ, RZ, R2 ;  /* 0x000000ffff031224 */ /* 0x000fca00078e0002 */
[----:B------:R-:W-:Y:S01]  /*ba90*/  STG.E.U8 desc[UR36][R16.64], R3 ;  /* 0x0000000310007986 */ /* 0x000fe2000c101124 */
[----:B------:R-:W-:Y:S05]  /*baa0*/  EXIT ;  /* 0x000000000000794d */ /* 0x000fea0003800000 */
.L_x_3260:
[----:B------:R-:W-:Y:S01]  /*bab0*/  STG.E.64 desc[UR36][R16.64], R2 ;  /* 0x0000000210007986 */ /* 0x000fe2000c101b24 */
[----:B------:R-:W-:Y:S05]  /*bac0*/  EXIT ;  /* 0x000000000000794d */ /* 0x000fea0003800000 */
.L_x_3259:
[----:B------:R-:W-:Y:S01]  /*bad0*/  STG.E desc[UR36][R16.64], R5 ;  /* 0x0000000510007986 */ /* 0x000fe2000c101924 */
[----:B------:R-:W-:Y:S05]  /*bae0*/  EXIT ;  /* 0x000000000000794d */ /* 0x000fea0003800000 */
.L_x_3249:
        /* <DEDUP_REMOVED lines=11> */
.L_x_3262:
[----:B------:R-:W0:Y:S01]  /*bba0*/  I2F.F64.S64 R4, R2 ;  /* 0x0000000200047312 */ /* 0x000e220000301c00 */
[----:B------:R-:W-:-:S05]  /*bbb0*/  CS2R R6, SRZ ;  /* 0x0000000000067805 */ /* 0x000fca000001ff00 */
[----:B0-----:R-:W-:Y:S01]  /*bbc0*/  STG.E.128 desc[UR36][R16.64], R4 ;  /* 0x0000000410007986 */ /* 0x001fe2000c101d24 */
[----:B------:R-:W-:Y:S05]  /*bbd0*/  EXIT ;  /* 0x000000000000794d */ /* 0x000fea0003800000 */
.L_x_3261:
[----:B------:R-:W-:-:S09]  /*bbe0*/  UISETP.NE.AND UP0, UPT, UR4, 0xf, UPT ;  /* 0x0000000f0400788c */ /* 0x000fd2000bf05270 */
[----:B------:R-:W-:Y:S05]  /*bbf0*/  BRA.U !UP0, `(.L_x_3263) ;  /* 0x0000000108e87547 */ /* 0x000fea000b800000 */
[----:B------:R-:W-:-:S09]  /*bc00*/  UISETP.NE.AND UP0, UPT, UR4, 0x17, UPT ;  /* 0x000000170400788c */ /* 0x000fd2000bf05270 */
[----:B------:R-:W-:Y:S05]  /*bc10*/  BRA.U !UP0, `(.L_x_3264) ;  /* 0x0000000108907547 */ /* 0x000fea000b800000 */
[----:B------:R-:W-:-:S09]  /*bc20*/  UISETP.NE.AND UP0, UPT, UR4, 0x18, UPT ;  /* 0x000000180400788c */ /* 0x000fd2000bf05270 */
[----:B------:R-:W-:Y:S05]  /*bc30*/  BRA.U !UP0, `(.L_x_3265) ;  /* 0x0000000108447547 */ /* 0x000fea000b800000 */
.L_x_3242:
[----:B------:R-:W-:Y:S01]  /*bc40*/  MOV R0, 0x0 ;  /* 0x0000000000007802 */ /* 0x000fe20000000f00 */
[----:B------:R-:W0:Y:S01]  /*bc50*/  LDCU.64 UR4, c[0x4][0x138] ;  /* 0x01002700ff0477ac */ /* 0x000e220008000a00 */
[----:B------:R-:W-:Y:S02]  /*bc60*/  HFMA2 R8, -RZ, RZ, 0, 6.020069122314453125e-06 ;  /* 0x00000065ff087431 */ /* 0x000fe400000001ff */
[----:B------:R-:W-:Y:S01]  /*bc70*/  IMAD.MOV.U32 R12, RZ, RZ, 0x1 ;  /* 0x00000001ff0c7424 */ /* 0x000fe200078e00ff */
[----:B------:R1:W2:Y:S01]  /*bc80*/  LDC.64 R2, c[0x4][R0] ;  /* 0x0100000000027b82 */ /* 0x0002a20000000a00 */
[----:B------:R-:W3:Y:S01]  /*bc90*/  LDCU.64 UR6, c[0x4][0x140] ;  /* 0x01002800ff0677ac */ /* 0x000ee20008000a00 */
[----:B------:R-:W-:Y:S01]  /*bca0*/  MOV R13, RZ ;  /* 0x000000ff000d7202 */ /* 0x000fe20000000f00 */
[----:B------:R-:W4:Y:S01]  /*bcb0*/  LDCU.64 UR8, c[0x4][0x40] ;  /* 0x01000800ff0877ac */ /* 0x000f220008000a00 */
[----:B0-----:R-:W-:Y:S01]  /*bcc0*/  MOV R4, UR4 ;  /* 0x0000000400047c02 */ /* 0x001fe20008000f00 */
[----:B------:R-:W-:Y:S01]  /*bcd0*/  IMAD.U32 R5, RZ, RZ, UR5 ;  /* 0x00000005ff057e24 */ /* 0x000fe2000f8e00ff */
[----:B---3--:R-:W-:Y:S01]  /*bce0*/  MOV R6, UR6 ;  /* 0x0000000600067c02 */ /* 0x008fe20008000f00 */
[----:B------:R-:W-:Y:S01]  /*bcf0*/  IMAD.U32 R7, RZ, RZ, UR7 ;  /* 0x00000007ff077e24 */ /* 0x000fe2000f8e00ff */
[----:B----4-:R-:W-:Y:S01]  /*bd00*/  MOV R10, UR8 ;  /* 0x00000008000a7c02 */ /* 0x010fe20008000f00 */
[----:B-1----:R-:W-:-:S07]  /*bd10*/  IMAD.U32 R11, RZ, RZ, UR9 ;  /* 0x00000009ff0b7e24 */ /* 0x002fce000f8e00ff */
[----:B------:R-:W-:-:S07]  /*bd20*/  LEPC R20, `(.L_x_3266) ;  /* 0x000000001014794e */ /* 0x000fce0000000000 */
[----:B--2---:R-:W-:Y:S05]  /*bd30*/  CALL.ABS.NOINC R2 ;  /* 0x0000000002007343 */ /* 0x004fea0003c00000 */
.L_x_3266:
[----:B------:R-:W-:Y:S05]  /*bd40*/  EXIT ;  /* 0x000000000000794d */ /* 0x000fea0003800000 */
.L_x_3265:
        /* <DEDUP_REMOVED lines=13> */
.L_x_3268:
[----:B------:R-:W-:Y:S05]  /*be20*/  BSYNC.RECONVERGENT B0 ;  /* 0x0000000000007941 */ /* 0x000fea0003800200 */
.L_x_3267:
[----:B------:R-:W-:-:S05]  /*be30*/  LOP3.LUT R5, R0, 0x80, R5, 0xf8, !PT ;  /* 0x0000008000057812 */ /* 0x000fca00078ef805 */
[----:B------:R-:W-:Y:S01]  /*be40*/  STG.E.U8 desc[UR36][R16.64], R5 ;  /* 0x0000000510007986 */ /* 0x000fe2000c101124 */
[----:B------:R-:W-:Y:S05]  /*be50*/  EXIT ;  /* 0x000000000000794d */ /* 0x000fea0003800000 */
.L_x_3264:
        /* <DEDUP_REMOVED lines=12> */
.L_x_3270:
[----:B------:R-:W-:Y:S01]  /*bf20*/  HFMA2 R0, -RZ, RZ, 0, 7.569789886474609375e-06 ;  /* 0x0000007fff007431 */ /* 0x000fe200000001ff */
[----:B------:R-:W-:-:S04]  /*bf30*/  ISETP.GT.U32.AND P0, PT, R4, 0x7f800000, PT ;  /* 0x7f8000000400780c */ /* 0x000fc80003f04070 */
[----:B------:R-:W-:-:S09]  /*bf40*/  SEL R0, R0, 0x7c, P0 ;  /* 0x0000007c00007807 */ /* 0x000fd20000000000 */
.L_x_3271:
[----:B------:R-:W-:Y:S05]  /*bf50*/  BSYNC.RECONVERGENT B0 ;  /* 0x0000000000007941 */ /* 0x000fea0003800200 */
.L_x_3269:
[----:B------:R-:W-:-:S04]  /*bf60*/  SHF.R.U32.HI R3, RZ, 0x18, R3 ;  /* 0x00000018ff037819 */ /* 0x000fc80000011603 */
[----:B------:R-:W-:-:S05]  /*bf70*/  LOP3.LUT R3, R0, 0x80, R3, 0xf8, !PT ;  /* 0x0000008000037812 */ /* 0x000fca00078ef803 */
[----:B------:R-:W-:Y:S01]  /*bf80*/  STG.E.U8 desc[UR36][R16.64], R3 ;  /* 0x0000000310007986 */ /* 0x000fe2000c101124 */
[----:B------:R-:W-:Y:S05]  /*bf90*/  EXIT ;  /* 0x000000000000794d */ /* 0x000fea0003800000 */
.L_x_3263:
[----:B------:R-:W0:Y:S02]  /*bfa0*/  I2F.S64 R0, R2 ;  /* 0x0000000200007312 */ /* 0x000e240000301400 */
[----:B0-----:R-:W-:-:S05]  /*bfb0*/  F2FP.BF16.F32.PACK_AB R0, RZ, R0 ;  /* 0x00000000ff00723e */ /* 0x001fca00000010ff */
[----:B------:R-:W-:Y:S01]  /*bfc0*/  STG.E.U16 desc[UR36][R16.64], R0 ;  /* 0x0000000010007986 */ /* 0x000fe2000c101524 */
[----:B------:R-:W-:Y:S05]  /*bfd0*/  EXIT ;  /* 0x000000000000794d */ /* 0x000fea0003800000 */
.L_x_3272:
        /* <DEDUP_REMOVED lines=10> */
.L_x_21062:


//--------------------- .text._ZN2at6native27unrolled_elementwise_kernelINS0_13BUnaryFunctorIlllZZZNS0_18rshift_kernel_cudaERNS_18TensorIteratorBaseEENKUlvE_clEvENKUlvE2_clEvEUlllE_EESt5arrayIPcLm2EELi4E23TrivialOffsetCalculatorILi1EjESD_NS0_6memory12LoadWithCastILi1EEENSE_13StoreWithCastILi1EEEEEviT_T0_T2_T3_T4_T5_ --------------------------
	.section	.text._ZN2at6native27unrolled_elementwise_kernelINS0_13BUnaryFunctorIlllZZZNS0_18rshift_kernel_cudaERNS_18TensorIteratorBaseEENKUlvE_clEvENKUlvE2_clEvEUlllE_EESt5arrayIPcLm2EELi4E23TrivialOffsetCalculatorILi1EjESD_NS0_6memory12LoadWithCastILi1EEENSE_13StoreWithCastILi1EEEEEviT_T0_T2_T3_T4_T5_,"ax",@progbits
	.align	128
        .global         _ZN2at6native27unrolled_elementwise_kernelINS0_13BUnaryFunctorIlllZZZNS0_18rshift_kernel_cudaERNS_18TensorIteratorBaseEENKUlvE_clEvENKUlvE2_clEvEUlllE_EESt5arrayIPcLm2EELi4E23TrivialOffsetCalculatorILi1EjESD_NS0_6memory12LoadWithCastILi1EEENSE_13StoreWithCastILi1EEEEEviT_T0_T2_T3_T4_T5_
        .type           _ZN2at6native27unrolled_elementwise_kernelINS0_13BUnaryFunctorIlllZZZNS0_18rshift_kernel_cudaERNS_18TensorIteratorBaseEENKUlvE_clEvENKUlvE2_clEvEUlllE_EESt5arrayIPcLm2EELi4E23TrivialOffsetCalculatorILi1EjESD_NS0_6memory12LoadWithCastILi1EEENSE_13StoreWithCastILi1EEEEEviT_T0_T2_T3_T4_T5_,@function
        .size           _ZN2at6native27unrolled_elementwise_kernelINS0_13BUnaryFunctorIlllZZZNS0_18rshift_kernel_cudaERNS_18TensorIteratorBaseEENKUlvE_clEvENKUlvE2_clEvEUlllE_EESt5arrayIPcLm2EELi4E23TrivialOffsetCalculatorILi1EjESD_NS0_6memory12LoadWithCastILi1EEENSE_13StoreWithCastILi1EEEEEviT_T0_T2_T3_T4_T5_,(.L_x_21063 - _ZN2at6native27unrolled_elementwise_kernelINS0_13BUnaryFunctorIlllZZZNS0_18rshift_kernel_cudaERNS_18TensorIteratorBaseEENKUlvE_clEvENKUlvE2_clEvEUlllE_EESt5arrayIPcLm2EELi4E23TrivialOffsetCalculatorILi1EjESD_NS0_6memory12LoadWithCastILi1EEENSE_13StoreWithCastILi1EEEEEviT_T0_T2_T3_T4_T5_)
        .other          _ZN2at6native27unrolled_elementwise_kernelINS0_13BUnaryFunctorIlllZZZNS0_18rshift_kernel_cudaERNS_18TensorIteratorBaseEENKUlvE_clEvENKUlvE2_clEvEUlllE_EESt5arrayIPcLm2EELi4E23TrivialOffsetCalculatorILi1EjESD_NS0_6memory12LoadWithCastILi1EEENSE_13StoreWithCastILi1EEEEEviT_T0_T2_T3_T4_T5_,@"STO_CUDA_ENTRY STV_DEFAULT"
_ZN2at6native27unrolled_elementwise_kernelINS0_13BUnaryFunctorIlllZZZNS0_18rshift_kernel_cudaERNS_18TensorIteratorBaseEENKUlvE_clEvENKUlvE2_clEvEUlllE_EESt5arrayIPcLm2EELi4E23TrivialOffsetCalculatorILi1EjESD_NS0_6memory12LoadWithCastILi1EEENSE_13StoreWithCastILi1EEEEEviT_T0_T2_T3_T4_T5_:
.text._ZN2at6native27unrolled_elementwise_kernelINS0_13BUnaryFunctorIlllZZZNS0_18rshift_kernel_cudaERNS_18TensorIteratorBaseEENKUlvE_clEvENKUlvE2_clEvEUlllE_EESt5arrayIPcLm2EELi4E23TrivialOffsetCalculatorILi1EjESD_NS0_6memory12LoadWithCastILi1EEENSE_13StoreWithCastILi1EEEEEviT_T0_T2_T3_T4_T5_:
        /* <DEDUP_REMOVED lines=32> */
.L_x_3278:
[----:B------:R1:W5:Y:S01]  /*0200*/  LDG.E.U8 R28, desc[UR36][R4.64] ;  /* 0x00000024041c7981 */ /* 0x000362000c1e1100 */
[----:B------:R-:W-:Y:S01]  /*0210*/  IMAD.MOV.U32 R29, RZ, RZ, RZ ;  /* 0x000000ffff1d7224 */ /* 0x000fe200078e00ff */
[----:B------:R-:W-:Y:S06]  /*0220*/  BRA `(.L_x_3280) ;  /* 0x0000000c00447947 */ /* 0x000fec0003800000 */
.L_x_3277:
        /* <DEDUP_REMOVED lines=8> */
.L_x_3282:
[----:B------:R-:W2:Y:S02]  /*02b0*/  LDG.E R28, desc[UR36][R4.64] ;  /* 0x00000024041c7981 */ /* 0x000ea4000c1e1900 */
[----:B--2---:R-:W-:Y:S01]  /*02c0*/  SHF.R.S32.HI R29, RZ, 0x1f, R28 ;  /* 0x0000001fff1d7819 */ /* 0x004fe2000001141c */
[----:B------:R-:W-:Y:S06]  /*02d0*/  BRA `(.L_x_3280) ;  /* 0x0000000c00187947 */ /* 0x000fec0003800000 */
.L_x_3281:
[----:B------:R-:W2:Y:S02]  /*02e0*/  LDG.E.S16 R28, desc[UR36][R4.64] ;  /* 0x00000024041c7981 */ /* 0x000ea4000c1e1700 */
[----:B--2---:R-:W-:Y:S01]  /*02f0*/  SHF.R.S32.HI R29, RZ, 0x1f, R28 ;  /* 0x0000001fff1d7819 */ /* 0x004fe2000001141c */
[----:B------:R-:W-:Y:S06]  /*0300*/  BRA `(.L_x_3280) ;  /* 0x0000000c000c7947 */ /* 0x000fec0003800000 */
.L_x_3276:
        /* <DEDUP_REMOVED lines=9> */
.L_x_3284:
[----:B------:R-:W2:Y:S02]  /*03a0*/  LDG.E.U16 R4, desc[UR36][R4.64] ;  /* 0x0000002404047981 */ /* 0x000ea4000c1e1500 */
[----:B--2---:R-:W-:-:S06]  /*03b0*/  HADD2.F32 R28, -RZ, R4.H0_H0 ;  /* 0x20000004ff1c7230 */ /* 0x004fcc0000004100 */
[----:B------:R-:W0:Y:S01]  /*03c0*/  F2I.S64.TRUNC R28, R28 ;  /* 0x0000001c001c7311 */ /* 0x000e22000020d900 */
[----:B------:R-:W-:Y:S05]  /*03d0*/  BRA `(.L_x_3280) ;  /* 0x0000000800d87947 */ /* 0x000fea0003800000 */
.L_x_3283:
        /* <DEDUP_REMOVED lines=9> */
.L_x_3286:
[----:B------:R-:W2:Y:S02]  /*0470*/  LDG.E.U16 R4, desc[UR36][R4.64] ;  /* 0x0000002404047981 */ /* 0x000ea4000c1e1500 */
[----:B--2---:R-:W-:-:S06]  /*0480*/  HADD2.F32 R28, -RZ, R4.H0_H0 ;  /* 0x20000004ff1c7230 */ /* 0x004fcc0000004100 */
[----:B------:R-:W4:Y:S01]  /*0490*/  F2I.S64.TRUNC R28, R28 ;  /* 0x0000001c001c7311 */ /* 0x000f22000020d900 */
[----:B------:R-:W-:Y:S05]  /*04a0*/  BRA `(.L_x_3280) ;  /* 0x0000000800a47947 */ /* 0x000fea0003800000 */
.L_x_3285:
[----:B------:R-:W2:Y:S02]  /*04b0*/  LDG.E.64 R4, desc[UR36][R4.64] ;  /* 0x0000002404047981 */ /* 0x000ea4000c1e1b00 */
[----:B--2---:R2:W3:Y:S01]  /*04c0*/  F2I.S64.F64.TRUNC R28, R4 ;  /* 0x00000004001c7311 */ /* 0x0044e2000030d900 */
[----:B------:R-:W-:Y:S05]  /*04d0*/  BRA `(.L_x_3280) ;  /* 0x0000000800987947 */ /* 0x000fea0003800000 */
.L_x_3275:
        /* <DEDUP_REMOVED lines=13> */
.L_x_3289:
[----:B------:R-:W2:Y:S02]  /*05b0*/  LDG.E.64 R4, desc[UR36][R4.64] ;  /* 0x0000002404047981 */ /* 0x000ea4000c1e1b00 */
[----:B--2---:R0:W1:Y:S01]  /*05c0*/  F2I.S64.F64.TRUNC R28, R4 ;  /* 0x00000004001c7311 */ /* 0x004062000030d900 */
[----:B------:R-:W-:Y:S05]  /*05d0*/  BRA `(.L_x_3280) ;  /* 0x0000000800587947 */ /* 0x000fea0003800000 */
.L_x_3288:
        /* <DEDUP_REMOVED lines=26> */
.L_x_3291:
        /* <DEDUP_REMOVED lines=14> */
.L_x_3290:
[----:B------:R-:W2:Y:S02]  /*0860*/  LDG.E.U16 R28, desc[UR36][R4.64] ;  /* 0x00000024041c7981 */ /* 0x000ea4000c1e1500 */
[----:B--2---:R-:W-:-:S06]  /*0870*/  IMAD.U32 R28, R28, 0x10000, RZ ;  /* 0x000100001c1c7824 */ /* 0x004fcc00078e00ff */
[----:B------:R-:W0:Y:S01]  /*0880*/  F2I.S64.TRUNC R28, R28 ;  /* 0x0000001c001c7311 */ /* 0x000e22000020d900 */
[----:B------:R-:W-:Y:S05]  /*0890*/  BRA `(.L_x_3280) ;  /* 0x0000000400a87947 */ /* 0x000fea0003800000 */
.L_x_3287:
        /* <DEDUP_REMOVED lines=11> */
.L_x_3294:
        /* <DEDUP_REMOVED lines=21> */
.L_x_3298:
[----:B------:R-:W-:Y:S05]  /*0aa0*/  BSYNC.RECONVERGENT B1 ;  /* 0x0000000000017941 */ /* 0x000fea0003800200 */
.L_x_3297:
[----:B------:R-:W-:Y:S01]  /*0ab0*/  IMAD.SHL.U32 R0, R0, 0x100000, RZ ;  /* 0x0010000000007824 */ /* 0x000fe200078e00ff */
[----:B------:R-:W-:-:S04]  /*0ac0*/  LEA R3, R3, 0x3b800000, 0x17 ;  /* 0x3b80000003037811 */ /* 0x000fc800078eb8ff */
[----:B------:R-:W-:-:S07]  /*0ad0*/  LOP3.LUT R28, R3, R0, R7, 0xfe, !PT ;  /* 0x00000000031c7212 */ /* 0x000fce00078efe07 */
.L_x_3296:
[----:B------:R-:W-:Y:S05]  /*0ae0*/  BSYNC.RECONVERGENT B0 ;  /* 0x0000000000007941 */ /* 0x000fea0003800200 */
.L_x_3295:
[----:B------:R-:W0:Y:S01]  /*0af0*/  F2I.S64.TRUNC R28, R28 ;  /* 0x0000001c001c7311 */ /* 0x000e22000020d900 */
[----:B------:R-:W-:Y:S05]  /*0b00*/  BRA `(.L_x_3280) ;  /* 0x00000004000c7947 */ /* 0x000fea0003800000 */
.L_x_3293:
        /* <DEDUP_REMOVED lines=21> */
.L_x_3302:
[----:B------:R-:W-:Y:S05]  /*0c60*/  BSYNC.RECONVERGENT B1 ;  /* 0x0000000000017941 */ /* 0x000fea0003800200 */
.L_x_3301:
[----:B------:R-:W-:Y:S01]  /*0c70*/  IMAD.SHL.U32 R0, R0, 0x200000, RZ ;  /* 0x0020000000007824 */ /* 0x000fe200078e00ff */
[----:B------:R-:W-:-:S04]  /*0c80*/  LEA R3, R3, 0x37800000, 0x17 ;  /* 0x3780000003037811 */ /* 0x000fc800078eb8ff */
[----:B------:R-:W-:-:S07]  /*0c90*/  LOP3.LUT R28, R3, R0, R7, 0xfe, !PT ;  /* 0x00000000031c7212 */ /* 0x000fce00078efe07 */
.L_x_3300:
[----:B------:R-:W-:Y:S05]  /*0ca0*/  BSYNC.RECONVERGENT B0 ;  /* 0x0000000000007941 */ /* 0x000fea0003800200 */
.L_x_3299:
[----:B------:R-:W0:Y:S01]  /*0cb0*/  F2I.S64.TRUNC R28, R28 ;  /* 0x0000001c001c7311 */ /* 0x000e22000020d900 */
[----:B------:R-:W-:Y:S05]  /*0cc0*/  BRA `(.L_x_3280) ;  /* 0x00000000009c7947 */ /* 0x000fea0003800000 */
.L_x_3292:
[----:B------:R-:W-:-:S09]  /*0cd0*/  UISETP.NE.AND UP0, UPT, UR4, 0x1c, UPT ;  /* 0x0000001c0400788c */ /* 0x000fd2000bf05270 */
[----:B------:R-:W-:Y:S05]  /*0ce0*/  BRA.U !UP0, `(.L_x_3303) ;  /* 0x00000001088c7547 */ /* 0x000fea000b800000 */
[----:B------:R-:W-:-:S09]  /*0cf0*/  UISETP.NE.AND UP0, UPT, UR4, 0x1d, UPT ;  /* 0x0000001d0400788c */ /* 0x000fd2000bf05270 */
[----:B------:R-:W-:Y:S05]  /*0d00*/  BRA.U !UP0, `(.L_x_3304) ;  /* 0x00000001087c7547 */ /* 0x000fea000b800000 */
[----:B------:R-:W-:-:S09]  /*0d10*/  UISETP.NE.AND UP0, UPT, UR4, 0x2c, UPT ;  /* 0x0000002c0400788c */ /* 0x000fd2000bf05270 */
[----:B------:R-:W-:Y:S05]  /*0d20*/  BRA.U !UP0, `(.L_x_3305) ;  /* 0x0000000108487547 */ /* 0x000fea000b800000 */
.L_x_3279:
        /* <DEDUP_REMOVED lines=16> */
.L_x_3306:
[----:B------:R-:W-:Y:S01]  /*0e30*/  CS2R R28, SRZ ;  /* 0x00000000001c7805 */ /* 0x000fe2000001ff00 */
[----:B------:R-:W-:Y:S06]  /*0e40*/  BRA `(.L_x_3280) ;  /* 0x00000000003c7947 */ /* 0x000fec0003800000 */
.L_x_3305:
        /* <DEDUP_REMOVED lines=8> */
.L_x_3308:
[----:B------:R-:W-:Y:S05]  /*0ed0*/  BSYNC.RECONVERGENT B0 ;  /* 0x0000000000007941 */ /* 0x000fea0003800200 */
.L_x_3307:
[----:B------:R-:W0:Y:S01]  /*0ee0*/  F2I.S64.TRUNC R28, R28 ;  /* 0x0000001c001c7311 */ /* 0x000e22000020d900 */
[----:B------:R-:W-:Y:S05]  /*0ef0*/  BRA `(.L_x_3280) ;  /* 0x0000000000107947 */ /* 0x000fea0003800000 */
.L_x_3304:
[----:B------:R0:W5:Y:S01]  /*0f00*/  LDG.E.64 R28, desc[UR36][R4.64] ;  /* 0x00000024041c7981 */ /* 0x000162000c1e1b00 */
[----:B------:R-:W-:Y:S05]  /*0f10*/  BRA `(.L_x_3280) ;  /* 0x0000000000087947 */ /* 0x000fea0003800000 */
.L_x_3303:
[----:B------:R0:W5:Y:S01]  /*0f20*/  LDG.E R28, desc[UR36][R4.64] ;  /* 0x00000024041c7981 */ /* 0x000162000c1e1900 */
[----:B------:R-:W-:-:S07]  /*0f30*/  IMAD.MOV.U32 R29, RZ, RZ, RZ ;  /* 0x000000ffff1d7224 */ /* 0x000fce00078e00ff */
.L_x_3280:
[----:B------:R-:W-:-:S07]  /*0f40*/  VIADD R17, R19, 0x80 ;  /* 0x0000008013117836 */ /* 0x000fce0000000000 */
.L_x_3274:
[----:B------:R-:W-:Y:S05]  /*0f50*/  BSYNC.RECONVERGENT B6 ;  /* 0x0000000000067941 */ /* 0x000fea0003800200 */
.L_x_3273:
[----:B------:R-:W-:Y:S01]  /*0f60*/  ISETP.GE.AND P0, PT, R17, R16, PT ;  /* 0x000000101100720c */ /* 0x000fe20003f06270 */
[----:B------:R-:W-:Y:S01]  /*0f70*/  BSSY.RECONVERGENT B6, `(.L_x_3309) ;  /* 0x00000ec000067945 */ /* 0x000fe20003800200 */
[----:B------:R-:W-:-:S11]  /*0f80*/  CS2R R24, SRZ ;  /* 0x0000000000187805 */ /* 0x000fd6000001ff00 */
        /* <DEDUP_REMOVED lines=21> */
.L_x_3314:
[----:B------:R0:W5:Y:S01]  /*10e0*/  LDG.E.U8 R24, desc[UR36][R4.64] ;  /* 0x0000002404187981 */ /* 0x000162000c1e1100 */
[----:B------:R-:W-:Y:S01]  /*10f0*/  IMAD.MOV.U32 R25, RZ, RZ, RZ ;  /* 0x000000ffff197224 */ /* 0x000fe200078e00ff */
[----:B------:R-:W-:Y:S06]  /*1100*/  BRA `(.L_x_3316) ;  /* 0x0000000c00447947 */ /* 0x000fec0003800000 */
.L_x_3313:
        /* <DEDUP_REMOVED lines=8> */
.L_x_3318:
[----:B------:R-:W2:Y:S02]  /*1190*/  LDG.E R24, desc[UR36][R4.64] ;  /* 0x0000002404187981 */ /* 0x000ea4000c1e1900 */
[----:B--2---:R-:W-:Y:S01]  /*11a0*/  SHF.R.S32.HI R25, RZ, 0x1f, R24 ;  /* 0x0000001fff197819 */ /* 0x004fe20000011418 */
[----:B------:R-:W-:Y:S06]  /*11b0*/  BRA `(.L_x_3316) ;  /* 0x0000000c00187947 */ /* 0x000fec0003800000 */
.L_x_3317:
[----:B------:R-:W2:Y:S02]  /*11c0*/  LDG.E.S16 R24, desc[UR36][R4.64] ;  /* 0x0000002404187981 */ /* 0x000ea4000c1e1700 */
[----:B--2---:R-:W-:Y:S01]  /*11d0*/  SHF.R.S32.HI R25, RZ, 0x1f, R24 ;  /* 0x0000001fff197819 */ /* 0x004fe20000011418 */
[----:B------:R-:W-:Y:S06]  /*11e0*/  BRA `(.L_x_3316) ;  /* 0x0000000c000c7947 */ /* 0x000fec0003800000 */
.L_x_3312:
        /* <DEDUP_REMOVED lines=9> */
.L_x_3320:
[----:B------:R-:W2:Y:S02]  /*1280*/  LDG.E.U16 R4, desc[UR36][R4.64] ;  /* 0x0000002404047981 */ /* 0x000ea4000c1e1500 */
[----:B--2---:R-:W-:-:S06]  /*1290*/  HADD2.F32 R24, -RZ, R4.H0_H0 ;  /* 0x20000004ff187230 */ /* 0x004fcc0000004100 */
[----:B------:R-:W0:Y:S01]  /*12a0*/  F2I.S64.TRUNC R24, R24 ;  /* 0x0000001800187311 */ /* 0x000e22000020d900 */
[----:B------:R-:W-:Y:S05]  /*12b0*/  BRA `(.L_x_3316) ;  /* 0x0000000800d87947 */ /* 0x000fea0003800000 */
.L_x_3319:
        /* <DEDUP_REMOVED lines=9> */
.L_x_3322:
[----:B------:R-:W2:Y:S02]  /*1350*/  LDG.E.U16 R4, desc[UR36][R4.64] ;  /* 0x0000002404047981 */ /* 0x000ea4000c1e1500 */
[----:B--2---:R-:W-:-:S06]  /*1360*/  HADD2.F32 R24, -RZ, R4.H0_H0 ;  /* 0x20000004ff187230 */ /* 0x004fcc0000004100 */
[----:B------:R-:W0:Y:S01]  /*1370*/  F2I.S64.TRUNC R24, R24 ;  /* 0x0000001800187311 */ /* 0x000e22000020d900 */
[----:B------:R-:W-:Y:S05]  /*1380*/  BRA `(.L_x_3316) ;  /* 0x0000000800a47947 */ /* 0x000fea0003800000 */
.L_x_3321:
[----:B------:R-:W2:Y:S02]  /*1390*/  LDG.E.64 R4, desc[UR36][R4.64] ;  /* 0x0000002404047981 */ /* 0x000ea4000c1e1b00 */
[----:B--2---:R0:W1:Y:S01]  /*13a0*/  F2I.S64.F64.TRUNC R24, R4 ;  /* 0x0000000400187311 */ /* 0x004062000030d900 */
[----:B------:R-:W-:Y:S05]  /*13b0*/  BRA `(.L_x_3316) ;  /* 0x0000000800987947 */ /* 0x000fea0003800000 */
.L_x_3311:
        /* <DEDUP_REMOVED lines=13> */
.L_x_3325:
[----:B------:R-:W2:Y:S02]  /*1490*/  LDG.E.64 R4, desc[UR36][R4.64] ;  /* 0x0000002404047981 */ /* 0x000ea4000c1e1b00 */
[----:B--2---:R0:W1:Y:S01]  /*14a0*/  F2I.S64.F64.TRUNC R24, R4 ;  /* 0x0000000400187311 */ /* 0x004062000030d900 */
[----:B------:R-:W-:Y:S05]  /*14b0*/  BRA `(.L_x_3316) ;  /* 0x0000000800587947 */ /* 0x000fea0003800000 */
.L_x_3324:
        /* <DEDUP_REMOVED lines=26> */
.L_x_3327:
        /* <DEDUP_REMOVED lines=12> */
[----:B------:R2:W0:Y:S01]  /*1720*/  F2I.S64.TRUNC R24, R0 ;  /* 0x0000000000187311 */ /* 0x000422000020d900 */
[----:B------:R-:W-:Y:S05]  /*1730*/  BRA `(.L_x_3316) ;  /* 0x0000000400b87947 */ /* 0x000fea0003800000 */
.L_x_3326:
[----:B------:R-:W2:Y:S02]  /*1740*/  LDG.E.U16 R24, desc[UR36][R4.64] ;  /* 0x0000002404187981 */ /* 0x000ea4000c1e1500 */
[----:B--2---:R-:W-:-:S06]  /*1750*/  IMAD.U32 R24, R24, 0x10000, RZ ;  /* 0x0001000018187824 */ /* 0x004fcc00078e00ff */
[----:B------:R-:W0:Y:S01]  /*1760*/  F2I.S64.TRUNC R24, R24 ;  /* 0x0000001800187311 */ /* 0x000e22000020d900 */
[----:B------:R-:W-:Y:S05]  /*1770*/  BRA `(.L_x_3316) ;  /* 0x0000000400a87947 */ /* 0x000fea0003800000 */
.L_x_3323:
        /* <DEDUP_REMOVED lines=11> */
.L_x_3330:
        /* <DEDUP_REMOVED lines=21> */
.L_x_3334:
[----:B------:R-:W-:Y:S05]  /*1980*/  BSYNC.RECONVERGENT B1 ;  /* 0x0000000000017941 */ /* 0x000fea0003800200 */
.L_x_3333:
[----:B------:R-:W-:Y:S01]  /*1990*/  IMAD.SHL.U32 R0, R0, 0x100000, RZ ;  /* 0x0010000000007824 */ /* 0x000fe200078e00ff */
[----:B------:R-:W-:-:S04]  /*19a0*/  LEA R3, R3, 0x3b800000, 0x17 ;  /* 0x3b80000003037811 */ /* 0x000fc800078eb8ff */
[----:B------:R-:W-:-:S07]  /*19b0*/  LOP3.LUT R24, R3, R0, R7, 0xfe, !PT ;  /* 0x0000000003187212 */ /* 0x000fce00078efe07 */
.L_x_3332:
[----:B------:R-:W-:Y:S05]  /*19c0*/  BSYNC.RECONVERGENT B0 ;  /* 0x0000000000007941 */ /* 0x000fea0003800200 */
.L_x_3331:
[----:B------:R-:W0:Y:S01]  /*19d0*/  F2I.S64.TRUNC R24, R24 ;  /* 0x0000001800187311 */ /* 0x000e22000020d900 */
[----:B------:R-:W-:Y:S05]  /*19e0*/  BRA `(.L_x_3316) ;  /* 0x00000004000c7947 */ /* 0x000fea0003800000 */
.L_x_3329:
        /* <DEDUP_REMOVED lines=21> */
.L_x_3338:
[----:B------:R-:W-:Y:S05]  /*1b40*/  BSYNC.RECONVERGENT B1 ;  /* 0x0000000000017941 */ /* 0x000fea0003800200 */
.L_x_3337:
[----:B------:R-:W-:Y:S01]  /*1b50*/  IMAD.SHL.U32 R0, R0, 0x200000, RZ ;  /* 0x0020000000007824 */ /* 0x000fe200078e00ff */
[----:B------:R-:W-:-:S04]  /*1b60*/  LEA R3, R3, 0x37800000, 0x17 ;  /* 0x3780000003037811 */ /* 0x000fc800078eb8ff */
[----:B------:R-:W-:-:S07]  /*1b70*/  LOP3.LUT R24, R3, R0, R7, 0xfe, !PT ;  /* 0x0000000003187212 */ /* 0x000fce00078efe07 */
.L_x_3336:
[----:B------:R-:W-:Y:S05]  /*1b80*/  BSYNC.RECONVERGENT B0 ;  /* 0x0000000000007941 */ /* 0x000fea0003800200 */
.L_x_3335:
[----:B------:R-:W0:Y:S01]  /*1b90*/  F2I.S64.TRUNC R24, R24 ;  /* 0x0000001800187311 */ /* 0x000e22000020d900 */
[----:B------:R-:W-:Y:S05]  /*1ba0*/  BRA `(.L_x_3316) ;  /* 0x00000000009c7947 */ /* 0x000fea0003800000 */
.L_x_3328:
        /* <DEDUP_REMOVED lines=14> */
.L_x_3342:
[----:B------:R-:W-:Y:S05]  /*1c90*/  BSYNC.RECONVERGENT B0 ;  /* 0x0000000000007941 */ /* 0x000fea0003800200 */
.L_x_3341:
[----:B------:R-:W0:Y:S01]  /*1ca0*/  F2I.S64.TRUNC R24, R24 ;  /* 0x0000001800187311 */ /* 0x000e22000020d900 */
[----:B------:R-:W-:Y:S05]  /*1cb0*/  BRA `(.L_x_3316) ;  /* 0x0000000000587947 */ /* 0x000fea0003800000 */
.L_x_3315:
        /* <DEDUP_REMOVED lines=16> */
.L_x_3343:
[----:B------:R-:W-:Y:S01]  /*1dc0*/  CS2R R24, SRZ ;  /* 0x0000000000187805 */ /* 0x000fe2000001ff00 */
[----:B------:R-:W-:Y:S06]  /*1dd0*/  BRA `(.L_x_3316) ;  /* 0x0000000000107947 */ /* 0x000fec0003800000 */
.L_x_3340:
[----:B------:R0:W5:Y:S01]  /*1de0*/  LDG.E.64 R24, desc[UR36][R4.64] ;  /* 0x0000002404187981 */ /* 0x000162000c1e1b00 */
[----:B------:R-:W-:Y:S05]  /*1df0*/  BRA `(.L_x_3316) ;  /* 0x0000000000087947 */ /* 0x000fea0003800000 */
.L_x_3339:
[----:B------:R0:W5:Y:S01]  /*1e00*/  LDG.E R24, desc[UR36][R4.64] ;  /* 0x0000002404187981 */ /* 0x000162000c1e1900 */
[----:B------:R-:W-:-:S07]  /*1e10*/  IMAD.MOV.U32 R25, RZ, RZ, RZ ;  /* 0x000000ffff197224 */ /* 0x000fce00078e00ff */
.L_x_3316:
[----:B------:R-:W-:-:S07]  /*1e20*/  VIADD R17, R17, 0x80 ;  /* 0x0000008011117836 */ /* 0x000fce0000000000 */
.L_x_3310:
[----:B------:R-:W-:Y:S05]  /*1e30*/  BSYNC.RECONVERGENT B6 ;  /* 0x0000000000067941 */ /* 0x000fea0003800200 */
.L_x_3309:
        /* <DEDUP_REMOVED lines=24> */
.L_x_3349:
[----:B------:R0:W5:Y:S01]  /*1fc0*/  LDG.E.U8 R26, desc[UR36][R4.64] ;  /* 0x00000024041a7981 */ /* 0x000162000c1e1100 */
[----:B------:R-:W-:Y:S01]  /*1fd0*/  IMAD.MOV.U32 R27, RZ, RZ, RZ ;  /* 0x000000ffff1b7224 */ /* 0x000fe200078e00ff */
[----:B------:R-:W-:Y:S06]  /*1fe0*/  BRA `(.L_x_3351) ;  /* 0x0000000c00447947 */ /* 0x000fec0003800000 */
.L_x_3348:
        /* <DEDUP_REMOVED lines=8> */
.L_x_3353:
[----:B------:R-:W2:Y:S02]  /*2070*/  LDG.E R26, desc[UR36][R4.64] ;  /* 0x00000024041a7981 */ /* 0x000ea4000c1e1900 */
[----:B--2---:R-:W-:Y:S01]  /*2080*/  SHF.R.S32.HI R27, RZ, 0x1f, R26 ;  /* 0x0000001fff1b7819 */ /* 0x004fe2000001141a */
[----:B------:R-:W-:Y:S06]  /*2090*/  BRA `(.L_x_3351) ;  /* 0x0000000c00187947 */ /* 0x000fec0003800000 */
.L_x_3352:
[----:B------:R-:W2:Y:S02]  /*20a0*/  LDG.E.S16 R26, desc[UR36][R4.64] ;  /* 0x00000024041a7981 */ /* 0x000ea4000c1e1700 */
[----:B--2---:R-:W-:Y:S01]  /*20b0*/  SHF.R.S32.HI R27, RZ, 0x1f, R26 ;  /* 0x0000001fff1b7819 */ /* 0x004fe2000001141a */
[----:B------:R-:W-:Y:S06]  /*20c0*/  BRA `(.L_x_3351) ;  /* 0x0000000c000c7947 */ /* 0x000fec0003800000 */
.L_x_3347:
        /* <DEDUP_REMOVED lines=9> */
.L_x_3355:
[----:B------:R-:W2:Y:S02]  /*2160*/  LDG.E.U16 R4, desc[UR36][R4.64] ;  /* 0x0000002404047981 */ /* 0x000ea4000c1e1500 */
[----:B--2---:R-:W-:-:S06]  /*2170*/  HADD2.F32 R26, -RZ, R4.H0_H0 ;  /* 0x20000004ff1a7230 */ /* 0x004fcc0000004100 */
[----:B------:R-:W0:Y:S01]  /*2180*/  F2I.S64.TRUNC R26, R26 ;  /* 0x0000001a001a7311 */ /* 0x000e22000020d900 */
[----:B------:R-:W-:Y:S05]  /*2190*/  BRA `(.L_x_3351) ;  /* 0x0000000800d87947 */ /* 0x000fea0003800000 */
.L_x_3354:
        /* <DEDUP_REMOVED lines=9> */
.L_x_3357:
[----:B------:R-:W2:Y:S02]  /*2230*/  LDG.E.U16 R4, desc[UR36][R4.64] ;  /* 0x0000002404047981 */ /* 0x000ea4000c1e1500 */
[----:B--2---:R-:W-:-:S06]  /*2240*/  HADD2.F32 R26, -RZ, R4.H0_H0 ;  /* 0x20000004ff1a7230 */ /* 0x004fcc0000004100 */
[----:B------:R-:W0:Y:S01]  /*2250*/  F2I.S64.TRUNC R26, R26 ;  /* 0x0000001a001a7311 */ /* 0x000e22000020d900 */
[----:B------:R-:W-:Y:S05]  /*2260*/  BRA `(.L_x_3351) ;  /* 0x0000000800a47947 */ /* 0x000fea0003800000 */
.L_x_3356:
[----:B------:R-:W2:Y:S02]  /*2270*/  LDG.E.64 R4, desc[UR36][R4.64] ;  /* 0x0000002404047981 */ /* 0x000ea4000c1e1b00 */
[----:B--2---:R0:W1:Y:S01]  /*2280*/  F2I.S64.F64.TRUNC R26, R4 ;  /* 0x00000004001a7311 */ /* 0x004062000030d900 */
[----:B------:R-:W-:Y:S05]  /*2290*/  BRA `(.L_x_3351) ;  /* 0x0000000800987947 */ /* 0x000fea0003800000 */
.L_x_3346:
        /* <DEDUP_REMOVED lines=13> */
.L_x_3360:
[----:B------:R-:W2:Y:S02]  /*2370*/  LDG.E.64 R4, desc[UR36][R4.64] ;  /* 0x0000002404047981 */ /* 0x000ea4000c1e1b00 */
[----:B--2---:R0:W1:Y:S01]  /*2380*/  F2I.S64.F64.TRUNC R26, R4 ;  /* 0x00000004001a7311 */ /* 0x004062000030d900 */
[----:B------:R-:W-:Y:S05]  /*2390*/  BRA `(.L_x_3351) ;  /* 0x0000000800587947 */ /* 0x000fea0003800000 */
.L_x_3359:
        /* <DEDUP_REMOVED lines=26> */
.L_x_3362:
        /* <DEDUP_REMOVED lines=14> */
.L_x_3361:
[----:B------:R-:W2:Y:S02]  /*2620*/  LDG.E.U16 R26, desc[UR36][R4.64] ;  /* 0x00000024041a7981 */ /* 0x000ea4000c1e1500 */
[----:B--2---:R-:W-:-:S06]  /*2630*/  IMAD.U32 R26, R26, 0x10000, RZ ;  /* 0x000100001a1a7824 */ /* 0x004fcc00078e00ff */
[----:B------:R-:W0:Y:S01]  /*2640*/  F2I.S64.TRUNC R26, R26 ;  /* 0x0000001a001a7311 */ /* 0x000e22000020d900 */
[----:B------:R-:W-:Y:S05]  /*2650*/  BRA `(.L_x_3351) ;  /* 0x0000000400a87947 */ /* 0x000fea0003800000 */
.L_x_3358:
        /* <DEDUP_REMOVED lines=11> */
.L_x_3365:
        /* <DEDUP_REMOVED lines=21> */
.L_x_3369:
[----:B------:R-:W-:Y:S05]  /*2860*/  BSYNC.RECONVERGENT B1 ;  /* 0x0000000000017941 */ /* 0x000fea0003800200 */
.L_x_3368:
[----:B------:R-:W-:Y:S01]  /*2870*/  IMAD.SHL.U32 R0, R0, 0x100000, RZ ;  /* 0x0010000000007824 */ /* 0x000fe200078e00ff */
[----:B------:R-:W-:-:S04]  /*2880*/  LEA R3, R3, 0x3b800000, 0x17 ;  /* 0x3b80000003037811 */ /* 0x000fc800078eb8ff */
[----:B------:R-:W-:-:S07]  /*2890*/  LOP3.LUT R26, R3, R0, R7, 0xfe, !PT ;  /* 0x00000000031a7212 */ /* 0x000fce00078efe07 */
.L_x_3367:
[----:B------:R-:W-:Y:S05]  /*28a0*/  BSYNC.RECONVERGENT B0 ;  /* 0x0000000000007941 */ /* 0x000fea0003800200 */
.L_x_3366:
[----:B------:R-:W1:Y:S01]  /*28b0*/  F2I.S64.TRUNC R26, R26 ;  /* 0x0000001a001a7311 */ /* 0x000e62000020d900 */
[----:B------:R-:W-:Y:S05]  /*28c0*/  BRA `(.L_x_3351) ;  /* 0x00000004000c7947 */ /* 0x000fea0003800000 */
.L_x_3364:
        /* <DEDUP_REMOVED lines=21> */
.L_x_3373:
[----:B------:R-:W-:Y:S05]  /*2a20*/  BSYNC.RECONVERGENT B1 ;  /* 0x0000000000017941 */ /* 0x000fea0003800200 */
.L_x_3372:
[----:B------:R-:W-:Y:S01]  /*2a30*/  IMAD.SHL.U32 R0, R0, 0x200000, RZ ;  /* 0x0020000000007824 */ /* 0x000fe200078e00ff */
[----:B------:R-:W-:-:S04]  /*2a40*/  LEA R3, R3, 0x37800000, 0x17 ;  /* 0x3780000003037811 */ /* 0x000fc800078eb8ff */
[----:B------:R-:W-:-:S07]  /*2a50*/  LOP3.LUT R26, R3, R0, R7, 0xfe, !PT ;  /* 0x00000000031a7212 */ /* 0x000fce00078efe07 */
.L_x_3371:
[----:B------:R-:W-:Y:S05]  /*2a60*/  BSYNC.RECONVERGENT B0 ;  /* 0x0000000000007941 */ /* 0x000fea0003800200 */
.L_x_3370:
[----:B------:R-:W2:Y:S01]  /*2a70*/  F2I.S64.TRUNC R26, R26 ;  /* 0x0000001a001a7311 */ /* 0x000ea2000020d900 */
[----:B------:R-:W-:Y:S05]  /*2a80*/  BRA `(.L_x_3351) ;  /* 0x00000000009c7947 */ /* 0x000fea0003800000 */
.L_x_3363:
        /* <DEDUP_REMOVED lines=14> */
.L_x_3377:
[----:B------:R-:W-:Y:S05]  /*2b70*/  BSYNC.RECONVERGENT B0 ;  /* 0x0000000000007941 */ /* 0x000fea0003800200 */
.L_x_3376:
[----:B------:R-:W0:Y:S01]  /*2b80*/  F2I.S64.TRUNC R26, R26 ;  /* 0x0000001a001a7311 */ /* 0x000e22000020d900 */
[----:B------:R-:W-:Y:S05]  /*2b90*/  BRA `(.L_x_3351) ;  /* 0x0000000000587947 */ /* 0x000fea0003800000 */
.L_x_3350:
        /* <DEDUP_REMOVED lines=16> */
.L_x_3378:
[----:B------:R-:W-:Y:S01]  /*2ca0*/  CS2R R26, SRZ ;  /* 0x00000000001a7805 */ /* 0x000fe2000001ff00 */
[----:B------:R-:W-:Y:S06]  /*2cb0*/  BRA `(.L_x_3351) ;  /* 0x0000000000107947 */ /* 0x000fec0003800000 */
.L_x_3375:
[----:B------:R0:W5:Y:S01]  /*2cc0*/  LDG.E.64 R26, desc[UR36][R4.64] ;  /* 0x00000024041a7981 */ /* 0x000162000c1e1b00 */
[----:B------:R-:W-:Y:S05]  /*2cd0*/  BRA `(.L_x_3351) ;  /* 0x0000000000087947 */ /* 0x000fea0003800000 */
.L_x_3374:
[----:B------:R0:W5:Y:S01]  /*2ce0*/  LDG.E R26, desc[UR36][R4.64] ;  /* 0x00000024041a7981 */ /* 0x000162000c1e1900 */
[----:B------:R-:W-:-:S07]  /*2cf0*/  IMAD.MOV.U32 R27, RZ, RZ, RZ ;  /* 0x000000ffff1b7224 */ /* 0x000fce00078e00ff */
.L_x_3351:
[----:B------:R-:W-:-:S07]  /*2d00*/  VIADD R17, R17, 0x80 ;  /* 0x0000008011117836 */ /* 0x000fce0000000000 */
.L_x_3345:
[----:B------:R-:W-:Y:S05]  /*2d10*/  BSYNC.RECONVERGENT B6 ;  /* 0x0000000000067941 */ /* 0x000fea0003800200 */
.L_x_3344:
        /* <DEDUP_REMOVED lines=24> */
.L_x_3384:
[----:B------:R0:W5:Y:S01]  /*2ea0*/  LDG.E.U8 R22, desc[UR36][R4.64] ;  /* 0x0000002404167981 */ /* 0x000162000c1e1100 */
[----:B------:R-:W-:Y:S01]  /*2eb0*/  IMAD.MOV.U32 R23, RZ, RZ, RZ ;  /* 0x000000ffff177224 */ /* 0x000fe200078e00ff */
[----:B------:R-:W-:Y:S06]  /*2ec0*/  BRA `(.L_x_3380) ;  /* 0x0000000c00407947 */ /* 0x000fec0003800000 */
.L_x_3383:
        /* <DEDUP_REMOVED lines=8> */
.L_x_3387:
[----:B------:R-:W2:Y:S02]  /*2f50*/  LDG.E R22, desc[UR36][R4.64] ;  /* 0x0000002404167981 */ /* 0x000ea4000c1e1900 */
[----:B--2---:R-:W-:Y:S01]  /*2f60*/  SHF.R.S32.HI R23, RZ, 0x1f, R22 ;  /* 0x0000001fff177819 */ /* 0x004fe20000011416 */
[----:B------:R-:W-:Y:S06]  /*2f70*/  BRA `(.L_x_3380) ;  /* 0x0000000c00147947 */ /* 0x000fec0003800000 */
.L_x_3386:
[----:B------:R-:W2:Y:S02]  /*2f80*/  LDG.E.S16 R22, desc[UR36][R4.64] ;  /* 0x0000002404167981 */ /* 0x000ea4000c1e1700 */
[----:B--2---:R-:W-:Y:S01]  /*2f90*/  SHF.R.S32.HI R23, RZ, 0x1f, R22 ;  /* 0x0000001fff177819 */ /* 0x004fe20000011416 */
[----:B------:R-:W-:Y:S06]  /*2fa0*/  BRA `(.L_x_3380) ;  /* 0x0000000c00087947 */ /* 0x000fec0003800000 */
.L_x_3382:
        /* <DEDUP_REMOVED lines=9> */
.L_x_3389:
[----:B------:R-:W2:Y:S02]  /*3040*/  LDG.E.U16 R4, desc[UR36][R4.64] ;  /* 0x0000002404047981 */ /* 0x000ea4000c1e1500 */
[----:B--2---:R-:W-:-:S06]  /*3050*/  HADD2.F32 R22, -RZ, R4.H0_H0 ;  /* 0x20000004ff167230 */ /* 0x004fcc0000004100 */
[----:B------:R-:W0:Y:S01]  /*3060*/  F2I.S64.TRUNC R22, R22 ;  /* 0x0000001600167311 */ /* 0x000e22000020d900 */
[----:B------:R-:W-:Y:S05]  /*3070*/  BRA `(.L_x_3380) ;  /* 0x0000000800d47947 */ /* 0x000fea0003800000 */
.L_x_3388:
        /* <DEDUP_REMOVED lines=9> */
.L_x_3391:
[----:B------:R-:W2:Y:S02]  /*3110*/  LDG.E.U16 R4, desc[UR36][R4.64] ;  /* 0x0000002404047981 */ /* 0x000ea4000c1e1500 */
[----:B--2---:R-:W-:-:S06]  /*3120*/  HADD2.F32 R22, -RZ, R4.H0_H0 ;  /* 0x20000004ff167230 */ /* 0x004fcc0000004100 */
[----:B------:R-:W0:Y:S01]  /*3130*/  F2I.S64.TRUNC R22, R22 ;  /* 0x0000001600167311 */ /* 0x000e22000020d900 */
[----:B------:R-:W-:Y:S05]  /*3140*/  BRA `(.L_x_3380) ;  /* 0x0000000800a07947 */ /* 0x000fea0003800000 */
.L_x_3390:
[----:B------:R-:W2:Y:S02]  /*3150*/  LDG.E.64 R4, desc[UR36][R4.64] ;  /* 0x0000002404047981 */ /* 0x000ea4000c1e1b00 */
[----:B--2---:R0:W1:Y:S01]  /*3160*/  F2I.S64.F64.TRUNC R22, R4 ;  /* 0x0000000400167311 */ /* 0x004062000030d900 */
[----:B------:R-:W-:Y:S05]  /*3170*/  BRA `(.L_x_3380) ;  /* 0x0000000800947947 */ /* 0x000fea0003800000 */
.L_x_3381:
        /* <DEDUP_REMOVED lines=13> */
.L_x_3394:
[----:B------:R-:W2:Y:S02]  /*3250*/  LDG.E.64 R4, desc[UR36][R4.64] ;  /* 0x0000002404047981 */ /* 0x000ea4000c1e1b00 */
[----:B--2---:R0:W1:Y:S01]  /*3260*/  F2I.S64.F64.TRUNC R22, R4 ;  /* 0x0000000400167311 */ /* 0x004062000030d900 */
[----:B------:R-:W-:Y:S05]  /*3270*/  BRA `(.L_x_3380) ;  /* 0x0000000800547947 */ /* 0x000fea0003800000 */
.L_x_3393:
        /* <DEDUP_REMOVED lines=26> */
.L_x_3396:
        /* <DEDUP_REMOVED lines=14> */
.L_x_3395:
[----:B------:R-:W2:Y:S02]  /*3500*/  LDG.E.U16 R22, desc[UR36][R4.64] ;  /* 0x0000002404167981 */ /* 0x000ea4000c1e1500 */
[----:B--2---:R-:W-:-:S06]  /*3510*/  IMAD.U32 R22, R22, 0x10000, RZ ;  /* 0x0001000016167824 */ /* 0x004fcc00078e00ff */
[----:B------:R-:W0:Y:S01]  /*3520*/  F2I.S64.TRUNC R22, R22 ;  /* 0x0000001600167311 */ /* 0x000e22000020d900 */
[----:B------:R-:W-:Y:S05]  /*3530*/  BRA `(.L_x_3380) ;  /* 0x0000000400a47947 */ /* 0x000fea0003800000 */
.L_x_3392:
        /* <DEDUP_REMOVED lines=11> */
.L_x_3399:
        /* <DEDUP_REMOVED lines=21> */
.L_x_3403:
[----:B------:R-:W-:Y:S05]  /*3740*/  BSYNC.RECONVERGENT B1 ;  /* 0x0000000000017941 */ /* 0x000fea0003800200 */
.L_x_3402:
[----:B------:R-:W-:Y:S01]  /*3750*/  IMAD.SHL.U32 R0, R0, 0x100000, RZ ;  /* 0x0010000000007824 */ /* 0x000fe200078e00ff */
[----:B------:R-:W-:-:S04]  /*3760*/  LEA R3, R3, 0x3b800000, 0x17 ;  /* 0x3b80000003037811 */ /* 0x000fc800078eb8ff */
[----:B------:R-:W-:-:S07]  /*3770*/  LOP3.LUT R22, R3, R0, R7, 0xfe, !PT ;  /* 0x0000000003167212 */ /* 0x000fce00078efe07 */
.L_x_3401:
[----:B------:R-:W-:Y:S05]  /*3780*/  BSYNC.RECONVERGENT B0 ;  /* 0x0000000000007941 */ /* 0x000fea0003800200 */
.L_x_3400:
[----:B------:R-:W0:Y:S01]  /*3790*/  F2I.S64.TRUNC R22, R22 ;  /* 0x0000001600167311 */ /* 0x000e22000020d900 */
[----:B------:R-:W-:Y:S05]  /*37a0*/  BRA `(.L_x_3380) ;  /* 0x0000000400087947 */ /* 0x000fea0003800000 */
.L_x_3398:
        /* <DEDUP_REMOVED lines=21> */
.L_x_3407:
[----:B------:R-:W-:Y:S05]  /*3900*/  BSYNC.RECONVERGENT B1 ;  /* 0x0000000000017941 */ /* 0x000fea0003800200 */
.L_x_3406:
[----:B------:R-:W-:Y:S01]  /*3910*/  IMAD.SHL.U32 R0, R0, 0x200000, RZ ;  /* 0x0020000000007824 */ /* 0x000fe200078e00ff */
[----:B------:R-:W-:-:S04]  /*3920*/  LEA R3, R3, 0x37800000, 0x17 ;  /* 0x3780000003037811 */ /* 0x000fc800078eb8ff */
[----:B------:R-:W-:-:S07]  /*3930*/  LOP3.LUT R22, R3, R0, R7, 0xfe, !PT ;  /* 0x0000000003167212 */ /* 0x000fce00078efe07 */
.L_x_3405:
[----:B------:R-:W-:Y:S05]  /*3940*/  BSYNC.RECONVERGENT B0 ;  /* 0x0000000000007941 */ /* 0x000fea0003800200 */
.L_x_3404:
[----:B------:R-:W0:Y:S01]  /*3950*/  F2I.S64.TRUNC R22, R22 ;  /* 0x0000001600167311 */ /* 0x000e22000020d900 */
[----:B------:R-:W-:Y:S05]  /*3960*/  BRA `(.L_x_3380) ;  /* 0x0000000000987947 */ /* 0x000fea0003800000 */
.L_x_3397:
        /* <DEDUP_REMOVED lines=14> */
.L_x_3411:
[----:B------:R-:W-:Y:S05]  /*3a50*/  BSYNC.RECONVERGENT B0 ;  /* 0x0000000000007941 */ /* 0x000fea0003800200 */
.L_x_3410:
[----:B------:R-:W0:Y:S01]  /*3a60*/  F2I.S64.TRUNC R22, R22 ;  /* 0x0000001600167311 */ /* 0x000e22000020d900 */
[----:B------:R-:W-:Y:S05]  /*3a70*/  BRA `(.L_x_3380) ;  /* 0x0000000000547947 */ /* 0x000fea0003800000 */
.L_x_3385:
        /* <DEDUP_REMOVED lines=16> */
.L_x_3412:
[----:B------:R-:W-:Y:S05]  /*3b80*/  BRA `(.L_x_3380) ;  /* 0x0000000000107947 */ /* 0x000fea0003800000 */
.L_x_3409:
[----:B------:R0:W5:Y:S01]  /*3b90*/  LDG.E.64 R22, desc[UR36][R4.64] ;  /* 0x0000002404167981 */ /* 0x000162000c1e1b00 */
[----:B------:R-:W-:Y:S05]  /*3ba0*/  BRA `(.L_x_3380) ;  /* 0x0000000000087947 */ /* 0x000fea0003800000 */
.L_x_3408:
[----:B------:R0:W5:Y:S01]  /*3bb0*/  LDG.E R22, desc[UR36][R4.64] ;  /* 0x0000002404167981 */ /* 0x000162000c1e1900 */
[----:B------:R-:W-:-:S07]  /*3bc0*/  IMAD.MOV.U32 R23, RZ, RZ, RZ ;  /* 0x000000ffff177224 */ /* 0x000fce00078e00ff */
.L_x_3380:
[----:B------:R-:W-:Y:S05]  /*3bd0*/  BSYNC.RECONVERGENT B6 ;  /* 0x0000000000067941 */ /* 0x000fea0003800200 */
.L_x_3379:
[----:B------:R-:W2:Y:S01]  /*3be0*/  LDCU.64 UR4, c[0x0][0x390] ;  /* 0x00007200ff0477ac */ /* 0x000ea20008000a00 */
[----:B------:R-:W3:Y:S01]  /*3bf0*/  LDC.U8 R17, c[0x0][0x3b4] ;  /* 0x0000ed00ff117b82 */ /* 0x000ee20000000000 */
[----:B------:R-:W-:Y:S01]  /*3c00*/  ISETP.GE.AND P0, PT, R19, R16, PT ;  /* 0x000000101300720c */ /* 0x000fe20003f06270 */
[----:B------:R-:W-:Y:S04]  /*3c10*/  BSSY.RECONVERGENT B7, `(.L_x_3413) ;  /* 0x00002c3000077945 */ /* 0x000fe80003800200 */
[----:B------:R-:W-:Y:S01]  /*3c20*/  BSSY.RELIABLE B6, `(.L_x_3414) ;  /* 0x00001dd000067945 */ /* 0x000fe20003800100 */
[----:B--2---:R-:W-:-:S04]  /*3c30*/  UISETP.LT.U32.AND UP0, UPT, UR4, 0x3f, UPT ;  /* 0x0000003f0400788c */ /* 0x004fc8000bf01070 */
[----:B------:R-:W-:-:S04]  /*3c40*/  UISETP.LT.U32.AND.EX UP0, UPT, UR5, URZ, UPT, UP0 ;  /* 0x000000ff0500728c */ /* 0x000fc8000bf01100 */
[----:B------:R-:W-:-:S06]  /*3c50*/  USEL UR4, UR4, 0x3f, UP0 ;  /* 0x0000003f04047887 */ /* 0x000fcc0008000000 */
[----:B01---5:R-:W-:Y:S02]  /*3c60*/  SHF.R.S64 R18, R26, UR4, R27 ;  /* 0x000000041a127c19 */ /* 0x023fe4000800101b */
[----:B------:R-:W-:Y:S02]  /*3c70*/  SHF.R.S64 R22, R22, UR4, R23 ;  /* 0x0000000416167c19 */ /* 0x000fe40008001017 */
[--C-:B---34-:R-:W-:Y:S01]  /*3c80*/  SHF.R.S64 R3, R28, UR4, R29.reuse ;  /* 0x000000041c037c19 */ /* 0x118fe2000800101d */
[----:B------:R-:W-:Y:S01]  /*3c90*/  IMAD.MOV.U32 R26, RZ, RZ, R18 ;  /* 0x000000ffff1a7224 */ /* 0x000fe200078e0012 */
[----:B------:R-:W-:Y:S02]  /*3ca0*/  SHF.R.S32.HI R5, RZ, UR4, R29 ;  /* 0x00000004ff057c19 */ /* 0x000fe4000801141d */
[----:B------:R-:W-:Y:S02]  /*3cb0*/  SHF.R.S32.HI R27, RZ, UR4, R27 ;  /* 0x00000004ff1b7c19 */ /* 0x000fe4000801141b */
[----:B------:R-:W-:-:S02]  /*3cc0*/  SHF.R.S32.HI R23, RZ, UR4, R23 ;  /* 0x00000004ff177c19 */ /* 0x000fc40008011417 */
[--C-:B------:R-:W-:Y:S02]  /*3cd0*/  SHF.R.S64 R24, R24, UR4, R25.reuse ;  /* 0x0000000418187c19 */ /* 0x100fe40008001019 */
[----:B------:R-:W-:Y:S01]  /*3ce0*/  SHF.R.S32.HI R29, RZ, UR4, R25 ;  /* 0x00000004ff1d7c19 */ /* 0x000fe20008011419 */
[----:B------:R-:W-:Y:S06]  /*3cf0*/  @P0 BRA `(.L_x_3415) ;  /* 0x0000001c00300947 */ /* 0x000fec0003800000 */
[----:B------:R-:W0:Y:S01]  /*3d00*/  LDCU UR4, c[0x0][0x3b8] ;  /* 0x00007700ff0477ac */ /* 0x000e220008000800 */
[----:B------:R-:W1:Y:S01]  /*3d10*/  LDC.64 R8, c[0x0][0x398] ;  /* 0x0000e600ff087b82 */ /* 0x000e620000000a00 */
[----:B------:R-:W-:Y:S01]  /*3d20*/  IMAD R0, R2, 0x200, R19 ;  /* 0x0000020002007824 */ /* 0x000fe200078e0213 */
[----:B------:R-:W-:Y:S01]  /*3d30*/  PRMT R4, R17, 0x9910, RZ ;  /* 0x0000991011047816 */ /* 0x000fe200000000ff */
[----:B------:R-:W-:Y:S02]  /*3d40*/  VIADD R19, R19, 0x80 ;  /* 0x0000008013137836 */ /* 0x000fe40000000000 */
[----:B------:R-:W-:Y:S02]  /*3d50*/  IMAD.MOV.U32 R28, RZ, RZ, R24 ;  /* 0x000000ffff1c7224 */ /* 0x000fe400078e0018 */
[----:B0-----:R-:W-:Y:S02]  /*3d60*/  IMAD R7, R0, UR4, RZ ;  /* 0x0000000400077c24 */ /* 0x001fe4000f8e02ff */
[----:B------:R-:W-:-:S02]  /*3d70*/  IMAD.MOV.U32 R0, RZ, RZ, R4 ;  /* 0x000000ffff007224 */ /* 0x000fc400078e0004 */
[----:B------:R-:W-:-:S03]  /*3d80*/  IMAD.MOV.U32 R4, RZ, RZ, R3 ;  /* 0x000000ffff047224 */ /* 0x000fc600078e0003 */
        /* <DEDUP_REMOVED lines=14> */
.L_x_3419:
[----:B------:R0:W-:Y:S01]  /*3e70*/  STG.E.U8 desc[UR36][R8.64], R3 ;  /* 0x0000000308007986 */ /* 0x0001e2000c101124 */
[----:B------:R-:W-:Y:S05]  /*3e80*/  BRA `(.L_x_3421) ;  /* 0x0000000c00307947 */ /* 0x000fea0003800000 */
.L_x_3418:
        /* <DEDUP_REMOVED lines=8> */
.L_x_3423:
[----:B------:R0:W-:Y:S01]  /*3f10*/  STG.E desc[UR36][R8.64], R3 ;  /* 0x0000000308007986 */ /* 0x0001e2000c101924 */
[----:B------:R-:W-:Y:S05]  /*3f20*/  BRA `(.L_x_3421) ;  /* 0x0000000c00087947 */ /* 0x000fea0003800000 */
.L_x_3422:
[----:B------:R0:W-:Y:S01]  /*3f30*/  STG.E.U16 desc[UR36][R8.64], R3 ;  /* 0x0000000308007986 */ /* 0x0001e2000c101524 */
[----:B------:R-:W-:Y:S05]  /*3f40*/  BRA `(.L_x_3421) ;  /* 0x0000000c00007947 */ /* 0x000fea0003800000 */
.L_x_3417:
        /* <DEDUP_REMOVED lines=9> */
.L_x_3425:
[----:B------:R-:W0:Y:S02]  /*3fe0*/  I2F.S64 R0, R4 ;  /* 0x0000000400007312 */ /* 0x000e240000301400 */
[----:B0-----:R-:W-:-:S05]  /*3ff0*/  F2FP.F16.F32.PACK_AB R0, RZ, R0 ;  /* 0x00000000ff00723e */ /* 0x001fca00000000ff */
[----:B------:R0:W-:Y:S01]  /*4000*/  STG.E.U16 desc[UR36][R8.64], R0 ;  /* 0x0000000008007986 */ /* 0x0001e2000c101524 */
[----:B------:R-:W-:Y:S05]  /*4010*/  BRA `(.L_x_3421) ;  /* 0x0000000800cc7947 */ /* 0x000fea0003800000 */
.L_x_3424:
        /* <DEDUP_REMOVED lines=10> */
.L_x_3427:
[----:B------:R-:W0:Y:S02]  /*40c0*/  I2F.S64 R4, R4 ;  /* 0x0000000400047312 */ /* 0x000e240000301400 */
[----:B0-----:R-:W-:-:S04]  /*40d0*/  F2FP.F16.F32.PACK_AB R3, RZ, R4 ;  /* 0x00000004ff03723e */ /* 0x001fc800000000ff */
[----:B------:R-:W-:-:S05]  /*40e0*/  PRMT R3, R3, 0x5410, RZ ;  /* 0x0000541003037816 */ /* 0x000fca00000000ff */
[----:B------:R0:W-:Y:S01]  /*40f0*/  STG.E desc[UR36][R8.64], R3 ;  /* 0x0000000308007986 */ /* 0x0001e2000c101924 */
[----:B------:R-:W-:Y:S05]  /*4100*/  BRA `(.L_x_3421) ;  /* 0x0000000800907947 */ /* 0x000fea0003800000 */
.L_x_3426:
[----:B------:R-:W0:Y:S02]  /*4110*/  I2F.F64.S64 R4, R4 ;  /* 0x0000000400047312 */ /* 0x000e240000301c00 */
[----:B0-----:R0:W-:Y:S01]  /*4120*/  STG.E.64 desc[UR36][R8.64], R4 ;  /* 0x0000000408007986 */ /* 0x0011e2000c101b24 */
[----:B------:R-:W-:Y:S05]  /*4130*/  BRA `(.L_x_3421) ;  /* 0x0000000800847947 */ /* 0x000fea0003800000 */
.L_x_3416:
        /* <DEDUP_REMOVED lines=13> */
.L_x_3430:
[----:B------:R-:W0:Y:S01]  /*4210*/  I2F.F64.S64 R4, R4 ;  /* 0x0000000400047312 */ /* 0x000e220000301c00 */
[----:B------:R-:W-:-:S05]  /*4220*/  CS2R R6, SRZ ;  /* 0x0000000000067805 */ /* 0x000fca000001ff00 */
[----:B0-----:R3:W-:Y:S01]  /*4230*/  STG.E.128 desc[UR36][R8.64], R4 ;  /* 0x0000000408007986 */ /* 0x0017e2000c101d24 */
[----:B------:R-:W-:Y:S05]  /*4240*/  BRA `(.L_x_3421) ;  /* 0x0000000800407947 */ /* 0x000fea0003800000 */
.L_x_3429:
        /* <DEDUP_REMOVED lines=19> */
.L_x_3434:
[----:B------:R-:W-:Y:S05]  /*4380*/  BSYNC.RECONVERGENT B0 ;  /* 0x0000000000007941 */ /* 0x000fea0003800200 */
.L_x_3433:
[----:B------:R-:W-:-:S05]  /*4390*/  LOP3.LUT R7, R0, 0x80, R7, 0xf8, !PT ;  /* 0x0000008000077812 */ /* 0x000fca00078ef807 */
[----:B------:R2:W-:Y:S01]  /*43a0*/  STG.E.U8 desc[UR36][R8.64], R7 ;  /* 0x0000000708007986 */ /* 0x0005e2000c101124 */
[----:B------:R-:W-:Y:S05]  /*43b0*/  BRA `(.L_x_3421) ;  /* 0x0000000400e47947 */ /* 0x000fea0003800000 */
.L_x_3432:
        /* <DEDUP_REMOVED lines=15> */
.L_x_3436:
[----:B------:R-:W-:Y:S05]  /*44b0*/  BSYNC.RECONVERGENT B0 ;  /* 0x0000000000007941 */ /* 0x000fea0003800200 */
.L_x_3435:
[----:B------:R-:W-:-:S05]  /*44c0*/  LOP3.LUT R7, R0, 0x80, R7, 0xf8, !PT ;  /* 0x0000008000077812 */ /* 0x000fca00078ef807 */
[----:B------:R1:W-:Y:S01]  /*44d0*/  STG.E.U8 desc[UR36][R8.64], R7 ;  /* 0x0000000708007986 */ /* 0x0003e2000c101124 */
[----:B------:R-:W-:Y:S05]  /*44e0*/  BRA `(.L_x_3421) ;  /* 0x0000000400987947 */ /* 0x000fea0003800000 */
.L_x_3431:
[----:B------:R-:W0:Y:S02]  /*44f0*/  I2F.S64 R0, R4 ;  /* 0x0000000400007312 */ /* 0x000e240000301400 */
[----:B0-----:R-:W-:-:S05]  /*4500*/  F2FP.BF16.F32.PACK_AB R0, RZ, R0 ;  /* 0x00000000ff00723e */ /* 0x001fca00000010ff */
[----:B------:R0:W-:Y:S01]  /*4510*/  STG.E.U16 desc[UR36][R8.64], R0 ;  /* 0x0000000008007986 */ /* 0x0001e2000c101524 */
[----:B------:R-:W-:Y:S05]  /*4520*/  BRA `(.L_x_3421) ;  /* 0x0000000400887947 */ /* 0x000fea0003800000 */
.L_x_3428:
        /* <DEDUP_REMOVED lines=10> */
.L_x_3439:
        /* <DEDUP_REMOVED lines=13> */
.L_x_3442:
[----:B------:R-:W-:-:S04]  /*46a0*/  SHF.R.U32.HI R0, RZ, 0x14, R5 ;  /* 0x00000014ff007819 */ /* 0x000fc80000011605 */
[----:B------:R-:W-:-:S04]  /*46b0*/  LOP3.LUT R0, R0, 0x1, RZ, 0xc0, !PT ;  /* 0x0000000100007812 */ /* 0x000fc800078ec0ff */
[----:B------:R-:W-:-:S04]  /*46c0*/  IADD3 R0, PT, PT, R5, 0x487ffff, R0 ;  /* 0x0487ffff05007810 */ /* 0x000fc80007ffe000 */
[----:B------:R-:W-:-:S04]  /*46d0*/  SHF.R.U32.HI R0, RZ, 0x14, R0 ;  /* 0x00000014ff007819 */ /* 0x000fc80000011600 */
[----:B------:R-:W-:-:S07]  /*46e0*/  LOP3.LUT R3, R0, 0xff, RZ, 0xc0, !PT ;  /* 0x000000ff00037812 */ /* 0x000fce00078ec0ff */
.L_x_3443:
[----:B------:R-:W-:-:S04]  /*46f0*/  SHF.R.U32.HI R0, RZ, 0x18, R5 ;  /* 0x00000018ff007819 */ /* 0x000fc80000011605 */
[----:B------:R-:W-:-:S07]  /*4700*/  LOP3.LUT R0, R3, 0x80, R0, 0xf8, !PT ;  /* 0x0000008003007812 */ /* 0x000fce00078ef800 */
.L_x_3441:
[----:B------:R-:W-:Y:S05]  /*4710*/  BSYNC.RECONVERGENT B0 ;  /* 0x0000000000007941 */ /* 0x000fea0003800200 */
.L_x_3440:
[----:B------:R0:W-:Y:S01]  /*4720*/  STG.E.U8 desc[UR36][R8.64], R0 ;  /* 0x0000000008007986 */ /* 0x0001e2000c101124 */
[----:B------:R-:W-:Y:S05]  /*4730*/  BRA `(.L_x_3421) ;  /* 0x0000000400047947 */ /* 0x000fea0003800000 */
.L_x_3438:
        /* <DEDUP_REMOVED lines=13> */
.L_x_3446:
[----:B------:R-:W-:-:S04]  /*4810*/  SHF.R.U32.HI R0, RZ, 0x15, R5 ;  /* 0x00000015ff007819 */ /* 0x000fc80000011605 */
[----:B------:R-:W-:-:S04]  /*4820*/  LOP3.LUT R0, R0, 0x1, RZ, 0xc0, !PT ;  /* 0x0000000100007812 */ /* 0x000fc800078ec0ff */
[----:B------:R-:W-:-:S04]  /*4830*/  IADD3 R0, PT, PT, R5, 0x88fffff, R0 ;  /* 0x088fffff05007810 */ /* 0x000fc80007ffe000 */
[----:B------:R-:W-:-:S04]  /*4840*/  SHF.R.U32.HI R0, RZ, 0x15, R0 ;  /* 0x00000015ff007819 */ /* 0x000fc80000011600 */
[----:B------:R-:W-:-:S07]  /*4850*/  LOP3.LUT R3, R0, 0xff, RZ, 0xc0, !PT ;  /* 0x000000ff00037812 */ /* 0x000fce00078ec0ff */
.L_x_3447:
[----:B------:R-:W-:-:S04]  /*4860*/  SHF.R.U32.HI R0, RZ, 0x18, R5 ;  /* 0x00000018ff007819 */ /* 0x000fc80000011605 */
[----:B------:R-:W-:-:S07]  /*4870*/  LOP3.LUT R0, R3, 0x80, R0, 0xf8, !PT ;  /* 0x0000008003007812 */ /* 0x000fce00078ef800 */
.L_x_3445:
[----:B------:R-:W-:Y:S05]  /*4880*/  BSYNC.RECONVERGENT B0 ;  /* 0x0000000000007941 */ /* 0x000fea0003800200 */
.L_x_3444:
[----:B------:R0:W-:Y:S01]  /*4890*/  STG.E.U8 desc[UR36][R8.64], R0 ;  /* 0x0000000008007986 */ /* 0x0001e2000c101124 */
[----:B------:R-:W-:Y:S05]  /*48a0*/  BRA `(.L_x_3421) ;  /* 0x0000000000a87947 */ /* 0x000fea0003800000 */
.L_x_3437:
[----:B------:R-:W-:-:S13]  /*48b0*/  ISETP.NE.AND P0, PT, R0, 0x1c, PT ;  /* 0x0000001c0000780c */ /* 0x000fda0003f05270 */
[----:B------:R-:W-:Y:S05]  /*48c0*/  @!P0 BRA `(.L_x_3448) ;  /* 0x00000000009c8947 */ /* 0x000fea0003800000 */
[----:B------:R-:W-:-:S13]  /*48d0*/  ISETP.NE.AND P0, PT, R0, 0x1d, PT ;  /* 0x0000001d0000780c */ /* 0x000fda0003f05270 */
[----:B------:R-:W-:Y:S05]  /*48e0*/  @!P0 BRA `(.L_x_3449) ;  /* 0x00000000008c8947 */ /* 0x000fea0003800000 */
[----:B------:R-:W-:-:S13]  /*48f0*/  ISETP.NE.AND P0, PT, R0, 0x2c, PT ;  /* 0x0000002c0000780c */ /* 0x000fda0003f05270 */
[----:B------:R-:W-:Y:S05]  /*4900*/  @!P0 BRA `(.L_x_3450) ;  /* 0x0000000000448947 */ /* 0x000fea0003800000 */
.L_x_3420:
        /* <DEDUP_REMOVED lines=16> */
.L_x_3451:
[----:B------:R-:W-:Y:S05]  /*4a10*/  BRA `(.L_x_3421) ;  /* 0x00000000004c7947 */ /* 0x000fea0003800000 */
.L_x_3450:
        /* <DEDUP_REMOVED lines=16> */
.L_x_3449:
[----:B------:R0:W-:Y:S01]  /*4b20*/  STG.E.64 desc[UR36][R8.64], R4 ;  /* 0x0000000408007986 */ /* 0x0001e2000c101b24 */
[----:B------:R-:W-:Y:S05]  /*4b30*/  BRA `(.L_x_3421) ;  /* 0x0000000000047947 */ /* 0x000fea0003800000 */
.L_x_3448:
[----:B------:R0:W-:Y:S02]  /*4b40*/  STG.E desc[UR36][R8.64], R3 ;  /* 0x0000000308007986 */ /* 0x0001e4000c101924 */
.L_x_3421:
        /* <DEDUP_REMOVED lines=23> */
.L_x_3456:
[----:B------:R0:W-:Y:S01]  /*4cc0*/  STG.E.U8 desc[UR36][R8.64], R24 ;  /* 0x0000001808007986 */ /* 0x0001e2000c101124 */
[----:B------:R-:W-:Y:S05]  /*4cd0*/  BRA `(.L_x_3458) ;  /* 0x0000000c00347947 */ /* 0x000fea0003800000 */
.L_x_3455:
        /* <DEDUP_REMOVED lines=8> */
.L_x_3460:
[----:B------:R3:W-:Y:S01]  /*4d60*/  STG.E desc[UR36][R8.64], R24 ;  /* 0x0000001808007986 */ /* 0x0007e2000c101924 */
[----:B------:R-:W-:Y:S05]  /*4d70*/  BRA `(.L_x_3458) ;  /* 0x0000000c000c7947 */ /* 0x000fea0003800000 */
.L_x_3459:
[----:B------:R2:W-:Y:S01]  /*4d80*/  STG.E.U16 desc[UR36][R8.64], R24 ;  /* 0x0000001808007986 */ /* 0x0005e2000c101524 */
[----:B------:R-:W-:Y:S05]  /*4d90*/  BRA `(.L_x_3458) ;  /* 0x0000000c00047947 */ /* 0x000fea0003800000 */
.L_x_3454:
        /* <DEDUP_REMOVED lines=9> */
.L_x_3462:
[----:B------:R-:W0:Y:S02]  /*4e30*/  I2F.S64 R0, R28 ;  /* 0x0000001c00007312 */ /* 0x000e240000301400 */
[----:B0-----:R-:W-:-:S05]  /*4e40*/  F2FP.F16.F32.PACK_AB R0, RZ, R0 ;  /* 0x00000000ff00723e */ /* 0x001fca00000000ff */
[----:B------:R0:W-:Y:S01]  /*4e50*/  STG.E.U16 desc[UR36][R8.64], R0 ;  /* 0x0000000008007986 */ /* 0x0001e2000c101524 */
[----:B------:R-:W-:Y:S05]  /*4e60*/  BRA `(.L_x_3458) ;  /* 0x0000000800d07947 */ /* 0x000fea0003800000 */
.L_x_3461:
        /* <DEDUP_REMOVED lines=10> */
.L_x_3464:
[----:B------:R-:W0:Y:S02]  /*4f10*/  I2F.S64 R28, R28 ;  /* 0x0000001c001c7312 */ /* 0x000e240000301400 */
[----:B0-----:R-:W-:-:S04]  /*4f20*/  F2FP.F16.F32.PACK_AB R3, RZ, R28 ;  /* 0x0000001cff03723e */ /* 0x001fc800000000ff */
[----:B------:R-:W-:-:S05]  /*4f30*/  PRMT R3, R3, 0x5410, RZ ;  /* 0x0000541003037816 */ /* 0x000fca00000000ff */
[----:B------:R0:W-:Y:S01]  /*4f40*/  STG.E desc[UR36][R8.64], R3 ;  /* 0x0000000308007986 */ /* 0x0001e2000c101924 */
[----:B------:R-:W-:Y:S05]  /*4f50*/  BRA `(.L_x_3458) ;  /* 0x0000000800947947 */ /* 0x000fea0003800000 */
.L_x_3463:
[----:B------:R-:W0:Y:S02]  /*4f60*/  I2F.F64.S64 R28, R28 ;  /* 0x0000001c001c7312 */ /* 0x000e240000301c00 */
[----:B0-----:R0:W-:Y:S01]  /*4f70*/  STG.E.64 desc[UR36][R8.64], R28 ;  /* 0x0000001c08007986 */ /* 0x0011e2000c101b24 */
[----:B------:R-:W-:Y:S05]  /*4f80*/  BRA `(.L_x_3458) ;  /* 0x0000000800887947 */ /* 0x000fea0003800000 */
.L_x_3453:
        /* <DEDUP_REMOVED lines=12> */
.L_x_3468:
        /* <DEDUP_REMOVED lines=17> */
.L_x_3471:
[----:B------:R-:W-:-:S04]  /*5160*/  SHF.R.U32.HI R3, RZ, 0x18, R29 ;  /* 0x00000018ff037819 */ /* 0x000fc8000001161d */
[----:B------:R-:W-:-:S04]  /*5170*/  LOP3.LUT R0, R0, 0x80, R3, 0xf8, !PT ;  /* 0x0000008000007812 */ /* 0x000fc800078ef803 */
[----:B------:R-:W-:-:S07]  /*5180*/  PRMT R4, R0, 0x7610, R4 ;  /* 0x0000761000047816 */ /* 0x000fce0000000004 */
.L_x_3470:
[----:B------:R-:W-:Y:S05]  /*5190*/  BSYNC.RECONVERGENT B0 ;  /* 0x0000000000007941 */ /* 0x000fea0003800200 */
.L_x_3469:
[----:B------:R0:W-:Y:S01]  /*51a0*/  STG.E.U8 desc[UR36][R8.64], R4 ;  /* 0x0000000408007986 */ /* 0x0001e2000c101124 */
[----:B------:R-:W-:Y:S05]  /*51b0*/  BRA `(.L_x_3458) ;  /* 0x0000000400fc7947 */ /* 0x000fea0003800000 */
.L_x_3467:
        /* <DEDUP_REMOVED lines=17> */
.L_x_3474:
[----:B------:R-:W-:-:S04]  /*52d0*/  SHF.R.U32.HI R3, RZ, 0x18, R29 ;  /* 0x00000018ff037819 */ /* 0x000fc8000001161d */
[----:B------:R-:W-:-:S04]  /*52e0*/  LOP3.LUT R0, R0, 0x80, R3, 0xf8, !PT ;  /* 0x0000008000007812 */ /* 0x000fc800078ef803 */
[----:B------:R-:W-:-:S07]  /*52f0*/  PRMT R4, R0, 0x7610, R4 ;  /* 0x0000761000047816 */ /* 0x000fce0000000004 */
.L_x_3473:
[----:B------:R-:W-:Y:S05]  /*5300*/  BSYNC.RECONVERGENT B0 ;  /* 0x0000000000007941 */ /* 0x000fea0003800200 */
.L_x_3472:
[----:B------:R0:W-:Y:S01]  /*5310*/  STG.E.U8 desc[UR36][R8.64], R4 ;  /* 0x0000000408007986 */ /* 0x0001e2000c101124 */
[----:B------:R-:W-:Y:S05]  /*5320*/  BRA `(.L_x_3458) ;  /* 0x0000000400a07947 */ /* 0x000fea0003800000 */
.L_x_3466:
        /* <DEDUP_REMOVED lines=22> */
.L_x_3476:
[----:B------:R0:W-:Y:S01]  /*5490*/  STG.E.64 desc[UR36][R8.64], R28 ;  /* 0x0000001c08007986 */ /* 0x0001e2000c101b24 */
[----:B------:R-:W-:Y:S05]  /*54a0*/  BRA `(.L_x_3458) ;  /* 0x0000000400407947 */ /* 0x000fea0003800000 */
.L_x_3475:
[----:B------:R0:W-:Y:S01]  /*54b0*/  STG.E desc[UR36][R8.64], R24 ;  /* 0x0000001808007986 */ /* 0x0001e2000c101924 */
[----:B------:R-:W-:Y:S05]  /*54c0*/  BRA `(.L_x_3458) ;  /* 0x0000000400387947 */ /* 0x000fea0003800000 */
.L_x_3465:
        /* <DEDUP_REMOVED lines=11> */
.L_x_3478:
[----:B------:R-:W0:Y:S01]  /*5580*/  I2F.F64.S64 R4, R28 ;  /* 0x0000001c00047312 */ /* 0x000e220000301c00 */
[----:B------:R-:W-:-:S05]  /*5590*/  CS2R R6, SRZ ;  /* 0x0000000000067805 */ /* 0x000fca000001ff00 */
[----:B0-----:R0:W-:Y:S01]  /*55a0*/  STG.E.128 desc[UR36][R8.64], R4 ;  /* 0x0000000408007986 */ /* 0x0011e2000c101d24 */
[----:B------:R-:W-:Y:S05]  /*55b0*/  BRA `(.L_x_3458) ;  /* 0x0000000000fc7947 */ /* 0x000fea0003800000 */
.L_x_3477:
[----:B------:R-:W-:-:S13]  /*55c0*/  ISETP.NE.AND P0, PT, R0, 0xf, PT ;  /* 0x0000000f0000780c */ /* 0x000fda0003f05270 */
[----:B------:R-:W-:Y:S05]  /*55d0*/  @!P0 BRA `(.L_x_3479) ;  /* 0x0000000000e88947 */ /* 0x000fea0003800000 */
[----:B------:R-:W-:-:S13]  /*55e0*/  ISETP.NE.AND P0, PT, R0, 0x17, PT ;  /* 0x000000170000780c */ /* 0x000fda0003f05270 */
[----:B------:R-:W-:Y:S05]  /*55f0*/  @!P0 BRA `(.L_x_3480) ;  /* 0x0000000000908947 */ /* 0x000fea0003800000 */
[----:B------:R-:W-:-:S13]  /*5600*/  ISETP.NE.AND P0, PT, R0, 0x18, PT ;  /* 0x000000180000780c */ /* 0x000fda0003f05270 */
[----:B------:R-:W-:Y:S05]  /*5610*/  @!P0 BRA `(.L_x_3481) ;  /* 0x0000000000448947 */ /* 0x000fea0003800000 */
.L_x_3457:
        /* <DEDUP_REMOVED lines=16> */
.L_x_3482:
[----:B------:R-:W-:Y:S05]  /*5720*/  BRA `(.L_x_3458) ;  /* 0x0000000000a07947 */ /* 0x000fea0003800000 */
.L_x_3481:
        /* <DEDUP_REMOVED lines=13> */
.L_x_3484:
[----:B------:R-:W-:Y:S05]  /*5800*/  BSYNC.RECONVERGENT B0 ;  /* 0x0000000000007941 */ /* 0x000fea0003800200 */
.L_x_3483:
[----:B------:R-:W-:-:S05]  /*5810*/  LOP3.LUT R3, R0, 0x80, R3, 0xf8, !PT ;  /* 0x0000008000037812 */ /* 0x000fca00078ef803 */
[----:B------:R0:W-:Y:S01]  /*5820*/  STG.E.U8 desc[UR36][R8.64], R3 ;  /* 0x0000000308007986 */ /* 0x0001e2000c101124 */
[----:B------:R-:W-:Y:S05]  /*5830*/  BRA `(.L_x_3458) ;  /* 0x00000000005c7947 */ /* 0x000fea0003800000 */
.L_x_3480:
        /* <DEDUP_REMOVED lines=12> */
.L_x_3486:
[----:B------:R-:W-:Y:S01]  /*5900*/  IMAD.MOV.U32 R0, RZ, RZ, 0x7f ;  /* 0x0000007fff007424 */ /* 0x000fe200078e00ff */
[----:B------:R-:W-:-:S04]  /*5910*/  ISETP.GT.U32.AND P0, PT, R3, 0x7f800000, PT ;  /* 0x7f8000000300780c */ /* 0x000fc80003f04070 */
[----:B------:R-:W-:-:S09]  /*5920*/  SEL R0, R0, 0x7c, P0 ;  /* 0x0000007c00007807 */ /* 0x000fd20000000000 */
.L_x_3487:
[----:B------:R-:W-:Y:S05]  /*5930*/  BSYNC.RECONVERGENT B0 ;  /* 0x0000000000007941 */ /* 0x000fea0003800200 */
.L_x_3485:
[----:B------:R-:W-:-:S04]  /*5940*/  SHF.R.U32.HI R3, RZ, 0x18, R29 ;  /* 0x00000018ff037819 */ /* 0x000fc8000001161d */
[----:B------:R-:W-:-:S05]  /*5950*/  LOP3.LUT R3, R0, 0x80, R3, 0xf8, !PT ;  /* 0x0000008000037812 */ /* 0x000fca00078ef803 */
[----:B------:R0:W-:Y:S01]  /*5960*/  STG.E.U8 desc[UR36][R8.64], R3 ;  /* 0x0000000308007986 */ /* 0x0001e2000c101124 */
[----:B------:R-:W-:Y:S05]  /*5970*/  BRA `(.L_x_3458) ;  /* 0x00000000000c7947 */ /* 0x000fea0003800000 */
.L_x_3479:
[----:B------:R-:W0:Y:S02]  /*5980*/  I2F.S64 R0, R28 ;  /* 0x0000001c00007312 */ /* 0x000e240000301400 */
[----:B0-----:R-:W-:-:S05]  /*5990*/  F2FP.BF16.F32.PACK_AB R0, RZ, R0 ;  /* 0x00000000ff00723e */ /* 0x001fca00000010ff */
[----:B------:R0:W-:Y:S02]  /*59a0*/  STG.E.U16 desc[UR36][R8.64], R0 ;  /* 0x0000000008007986 */ /* 0x0001e4000c101524 */
.L_x_3458:
[----:B------:R-:W-:-:S07]  /*59b0*/  VIADD R19, R19, 0x80 ;  /* 0x0000008013137836 */ /* 0x000fce0000000000 */
.L_x_3415:
[----:B------:R-:W-:-:S13]  /*59c0*/  ISETP.GE.AND P0, PT, R19, R16, PT ;  /* 0x000000101300720c */ /* 0x000fda0003f06270 */
[----:B------:R-:W-:Y:S05]  /*59d0*/  @P0 BREAK.RELIABLE B6 ;  /* 0x0000000000060942 */ /* 0x000fea0003800100 */
[----:B------:R-:W-:Y:S05]  /*59e0*/  @P0 BRA `(.L_x_3452) ;  /* 0x0000000c00940947 */ /* 0x000fea0003800000 */
[----:B------:R-:W-:Y:S05]  /*59f0*/  BSYNC.RELIABLE B6 ;  /* 0x0000000000067941 */ /* 0x000fea0003800100 */
.L_x_3414:
        /* <DEDUP_REMOVED lines=20> */
.L_x_3491:
[----:B------:R0:W-:Y:S01]  /*5b40*/  STG.E.U8 desc[UR36][R8.64], R18 ;  /* 0x0000001208007986 */ /* 0x0001e2000c101124 */
[----:B------:R-:W-:Y:S05]  /*5b50*/  BRA `(.L_x_3493) ;  /* 0x0000000c00347947 */ /* 0x000fea0003800000 */
.L_x_3490:
        /* <DEDUP_REMOVED lines=8> */
.L_x_3495:
[----:B------:R0:W-:Y:S01]  /*5be0*/  STG.E desc[UR36][R8.64], R18 ;  /* 0x0000001208007986 */ /* 0x0001e2000c101924 */
[----:B------:R-:W-:Y:S05]  /*5bf0*/  BRA `(.L_x_3493) ;  /* 0x0000000c000c7947 */ /* 0x000fea0003800000 */
.L_x_3494:
[----:B------:R0:W-:Y:S01]  /*5c00*/  STG.E.U16 desc[UR36][R8.64], R18 ;  /* 0x0000001208007986 */ /* 0x0001e2000c101524 */
[----:B------:R-:W-:Y:S05]  /*5c10*/  BRA `(.L_x_3493) ;  /* 0x0000000c00047947 */ /* 0x000fea0003800000 */
.L_x_3489:
        /* <DEDUP_REMOVED lines=9> */
.L_x_3497:
[----:B------:R-:W0:Y:S02]  /*5cb0*/  I2F.S64 R0, R26 ;  /* 0x0000001a00007312 */ /* 0x000e240000301400 */
[----:B0-----:R-:W-:-:S05]  /*5cc0*/  F2FP.F16.F32.PACK_AB R0, RZ, R0 ;  /* 0x00000000ff00723e */ /* 0x001fca00000000ff */
[----:B------:R0:W-:Y:S01]  /*5cd0*/  STG.E.U16 desc[UR36][R8.64], R0 ;  /* 0x0000000008007986 */ /* 0x0001e2000c101524 */
[----:B------:R-:W-:Y:S05]  /*5ce0*/  BRA `(.L_x_3493) ;  /* 0x0000000800d07947 */ /* 0x000fea0003800000 */
.L_x_3496:
        /* <DEDUP_REMOVED lines=10> */
.L_x_3499:
[----:B------:R-:W0:Y:S02]  /*5d90*/  I2F.S64 R26, R26 ;  /* 0x0000001a001a7312 */ /* 0x000e240000301400 */
[----:B0-----:R-:W-:-:S04]  /*5da0*/  F2FP.F16.F32.PACK_AB R3, RZ, R26 ;  /* 0x0000001aff03723e */ /* 0x001fc800000000ff */
[----:B------:R-:W-:-:S05]  /*5db0*/  PRMT R3, R3, 0x5410, RZ ;  /* 0x0000541003037816 */ /* 0x000fca00000000ff */
[----:B------:R0:W-:Y:S01]  /*5dc0*/  STG.E desc[UR36][R8.64], R3 ;  /* 0x0000000308007986 */ /* 0x0001e2000c101924 */
[----:B------:R-:W-:Y:S05]  /*5dd0*/  BRA `(.L_x_3493) ;  /* 0x0000000800947947 */ /* 0x000fea0003800000 */
.L_x_3498:
[----:B------:R-:W0:Y:S02]  /*5de0*/  I2F.F64.S64 R26, R26 ;  /* 0x0000001a001a7312 */ /* 0x000e240000301c00 */
[----:B0-----:R0:W-:Y:S01]  /*5df0*/  STG.E.64 desc[UR36][R8.64], R26 ;  /* 0x0000001a08007986 */ /* 0x0011e2000c101b24 */
[----:B------:R-:W-:Y:S05]  /*5e00*/  BRA `(.L_x_3493) ;  /* 0x0000000800887947 */ /* 0x000fea0003800000 */
.L_x_3488:
        /* <DEDUP_REMOVED lines=12> */
.L_x_3503:
        /* <DEDUP_REMOVED lines=17> */
.L_x_3506:
[----:B------:R-:W-:-:S04]  /*5fe0*/  SHF.R.U32.HI R3, RZ, 0x18, R27 ;  /* 0x00000018ff037819 */ /* 0x000fc8000001161b */
[----:B------:R-:W-:-:S04]  /*5ff0*/  LOP3.LUT R0, R0, 0x80, R3, 0xf8, !PT ;  /* 0x0000008000007812 */ /* 0x000fc800078ef803 */
[----:B------:R-:W-:-:S07]  /*6000*/  PRMT R4, R0, 0x7610, R4 ;  /* 0x0000761000047816 */ /* 0x000fce0000000004 */
.L_x_3505:
[----:B------:R-:W-:Y:S05]  /*6010*/  BSYNC.RECONVERGENT B0 ;  /* 0x0000000000007941 */ /* 0x000fea0003800200 */
.L_x_3504:
[----:B------:R0:W-:Y:S01]  /*6020*/  STG.E.U8 desc[UR36][R8.64], R4 ;  /* 0x0000000408007986 */ /* 0x0001e2000c101124 */
[----:B------:R-:W-:Y:S05]  /*6030*/  BRA `(.L_x_3493) ;  /* 0x0000000400fc7947 */ /* 0x000fea0003800000 */
.L_x_3502:
        /* <DEDUP_REMOVED lines=17> */
.L_x_3509:
[----:B------:R-:W-:-:S04]  /*6150*/  SHF.R.U32.HI R3, RZ, 0x18, R27 ;  /* 0x00000018ff037819 */ /* 0x000fc8000001161b */
[----:B------:R-:W-:-:S04]  /*6160*/  LOP3.LUT R0, R0, 0x80, R3, 0xf8, !PT ;  /* 0x0000008000007812 */ /* 0x000fc800078ef803 */
[----:B------:R-:W-:-:S07]  /*6170*/  PRMT R4, R0, 0x7610, R4 ;  /* 0x0000761000047816 */ /* 0x000fce0000000004 */
.L_x_3508:
[----:B------:R-:W-:Y:S05]  /*6180*/  BSYNC.RECONVERGENT B0 ;  /* 0x0000000000007941 */ /* 0x000fea0003800200 */
.L_x_3507:
[----:B------:R0:W-:Y:S01]  /*6190*/  STG.E.U8 desc[UR36][R8.64], R4 ;  /* 0x0000000408007986 */ /* 0x0001e2000c101124 */
[----:B------:R-:W-:Y:S05]  /*61a0*/  BRA `(.L_x_3493) ;  /* 0x0000000400a07947 */ /* 0x000fea0003800000 */
.L_x_3501:
        /* <DEDUP_REMOVED lines=22> */
.L_x_3511:
[----:B------:R0:W-:Y:S01]  /*6310*/  STG.E.64 desc[UR36][R8.64], R26 ;  /* 0x0000001a08007986 */ /* 0x0001e2000c101b24 */
[----:B------:R-:W-:Y:S05]  /*6320*/  BRA `(.L_x_3493) ;  /* 0x0000000400407947 */ /* 0x000fea0003800000 */
.L_x_3510:
[----:B------:R0:W-:Y:S01]  /*6330*/  STG.E desc[UR36][R8.64], R18 ;  /* 0x0000001208007986 */ /* 0x0001e2000c101924 */
[----:B------:R-:W-:Y:S05]  /*6340*/  BRA `(.L_x_3493) ;  /* 0x0000000400387947 */ /* 0x000fea0003800000 */
.L_x_3500:
        /* <DEDUP_REMOVED lines=11> */
.L_x_3513:
[----:B------:R-:W0:Y:S01]  /*6400*/  I2F.F64.S64 R4, R26 ;  /* 0x0000001a00047312 */ /* 0x000e220000301c00 */
[----:B------:R-:W-:-:S05]  /*6410*/  CS2R R6, SRZ ;  /* 0x0000000000067805 */ /* 0x000fca000001ff00 */
[----:B0-----:R4:W-:Y:S01]  /*6420*/  STG.E.128 desc[UR36][R8.64], R4 ;  /* 0x0000000408007986 */ /* 0x0019e2000c101d24 */
[----:B------:R-:W-:Y:S05]  /*6430*/  BRA `(.L_x_3493) ;  /* 0x0000000000fc7947 */ /* 0x000fea0003800000 */
.L_x_3512:
[----:B------:R-:W-:-:S13]  /*6440*/  ISETP.NE.AND P0, PT, R0, 0xf, PT ;  /* 0x0000000f0000780c */ /* 0x000fda0003f05270 */
[----:B------:R-:W-:Y:S05]  /*6450*/  @!P0 BRA `(.L_x_3514) ;  /* 0x0000000000e88947 */ /* 0x000fea0003800000 */
[----:B------:R-:W-:-:S13]  /*6460*/  ISETP.NE.AND P0, PT, R0, 0x17, PT ;  /* 0x000000170000780c */ /* 0x000fda0003f05270 */
[----:B------:R-:W-:Y:S05]  /*6470*/  @!P0 BRA `(.L_x_3515) ;  /* 0x0000000000908947 */ /* 0x000fea0003800000 */
[----:B------:R-:W-:-:S13]  /*6480*/  ISETP.NE.AND P0, PT, R0, 0x18, PT ;  /* 0x000000180000780c */ /* 0x000fda0003f05270 */
[----:B------:R-:W-:Y:S05]  /*6490*/  @!P0 BRA `(.L_x_3516) ;  /* 0x0000000000448947 */ /* 0x000fea0003800000 */
.L_x_3492:
        /* <DEDUP_REMOVED lines=16> */
.L_x_3517:
[----:B------:R-:W-:Y:S05]  /*65a0*/  BRA `(.L_x_3493) ;  /* 0x0000000000a07947 */ /* 0x000fea0003800000 */
.L_x_3516:
        /* <DEDUP_REMOVED lines=13> */
.L_x_3519:
[----:B------:R-:W-:Y:S05]  /*6680*/  BSYNC.RECONVERGENT B0 ;  /* 0x0000000000007941 */ /* 0x000fea0003800200 */
.L_x_3518:
[----:B------:R-:W-:-:S05]  /*6690*/  LOP3.LUT R3, R0, 0x80, R3, 0xf8, !PT ;  /* 0x0000008000037812 */ /* 0x000fca00078ef803 */
[----:B------:R2:W-:Y:S01]  /*66a0*/  STG.E.U8 desc[UR36][R8.64], R3 ;  /* 0x0000000308007986 */ /* 0x0005e2000c101124 */
[----:B------:R-:W-:Y:S05]  /*66b0*/  BRA `(.L_x_3493) ;  /* 0x00000000005c7947 */ /* 0x000fea0003800000 */
.L_x_3515:
        /* <DEDUP_REMOVED lines=12> */
.L_x_3521:
[----:B------:R-:W-:Y:S01]  /*6780*/  IMAD.MOV.U32 R0, RZ, RZ, 0x7f ;  /* 0x0000007fff007424 */ /* 0x000fe200078e00ff */
[----:B------:R-:W-:-:S04]  /*6790*/  ISETP.GT.U32.AND P0, PT, R3, 0x7f800000, PT ;  /* 0x7f8000000300780c */ /* 0x000fc80003f04070 */
[----:B------:R-:W-:-:S09]  /*67a0*/  SEL R0, R0, 0x7c, P0 ;  /* 0x0000007c00007807 */ /* 0x000fd20000000000 */
.L_x_3522:
[----:B------:R-:W-:Y:S05]  /*67b0*/  BSYNC.RECONVERGENT B0 ;  /* 0x0000000000007941 */ /* 0x000fea0003800200 */
.L_x_3520:
[----:B------:R-:W-:-:S04]  /*67c0*/  SHF.R.U32.HI R3, RZ, 0x18, R27 ;  /* 0x00000018ff037819 */ /* 0x000fc8000001161b */
[----:B------:R-:W-:-:S05]  /*67d0*/  LOP3.LUT R3, R0, 0x80, R3, 0xf8, !PT ;  /* 0x0000008000037812 */ /* 0x000fca00078ef803 */
[----:B------:R1:W-:Y:S01]  /*67e0*/  STG.E.U8 desc[UR36][R8.64], R3 ;  /* 0x0000000308007986 */ /* 0x0003e2000c101124 */
[----:B------:R-:W-:Y:S05]  /*67f0*/  BRA `(.L_x_3493) ;  /* 0x00000000000c7947 */ /* 0x000fea0003800000 */
.L_x_3514:
[----:B------:R-:W0:Y:S02]  /*6800*/  I2F.S64 R0, R26 ;  /* 0x0000001a00007312 */ /* 0x000e240000301400 */
[----:B0-----:R-:W-:-:S05]  /*6810*/  F2FP.BF16.F32.PACK_AB R0, RZ, R0 ;  /* 0x00000000ff00723e */ /* 0x001fca00000010ff */
[----:B------:R0:W-:Y:S02]  /*6820*/  STG.E.U16 desc[UR36][R8.64], R0 ;  /* 0x0000000008007986 */ /* 0x0001e4000c101524 */
.L_x_3493:
[----:B------:R-:W-:-:S07]  /*6830*/  VIADD R19, R19, 0x80 ;  /* 0x0000008013137836 */ /* 0x000fce0000000000 */
.L_x_3452:
[----:B------:R-:W-:Y:S05]  /*6840*/  BSYNC.RECONVERGENT B7 ;  /* 0x0000000000077941 */ /* 0x000fea0003800200 */
.L_x_3413:
[----:B------:R-:W-:-:S13]  /*6850*/  ISETP.GE.AND P0, PT, R19, R16, PT ;  /* 0x000000101300720c */ /* 0x000fda0003f06270 */
[----:B------:R-:W-:Y:S05]  /*6860*/  @P0 EXIT ;  /* 0x000000000000094d */ /* 0x000fea0003800000 */
[----:B0--34-:R-:W0:Y:S01]  /*6870*/  LDC.64 R4, c[0x0][0x398] ;  /* 0x0000e600ff047b82 */ /* 0x019e220000000a00 */
[----:B------:R-:W1:Y:S01]  /*6880*/  LDCU UR4, c[0x0][0x3b8] ;  /* 0x00007700ff0477ac */ /* 0x000e620008000800 */
[----:B------:R-:W-:Y:S01]  /*6890*/  PRMT R0, R17, 0x9910, RZ ;  /* 0x0000991011007816 */ /* 0x000fe200000000ff */
[----:B------:R-:W-:-:S03]  /*68a0*/  IMAD R2, R2, 0x200, R19 ;  /* 0x0000020002027824 */ /* 0x000fc600078e0213 */
[----:B------:R-:W-:Y:S01]  /*68b0*/  ISETP.GT.AND P1, PT, R0, 0x9, PT ;  /* 0x000000090000780c */ /* 0x000fe20003f24270 */
[----:B-12---:R-:W-:-:S05]  /*68c0*/  IMAD R3, R2, UR4, RZ ;  /* 0x0000000402037c24 */ /* 0x006fca000f8e02ff */
        /* <DEDUP_REMOVED lines=13> */
.L_x_3526:
[----:B------:R-:W-:Y:S01]  /*69a0*/  STG.E.U8 desc[UR36][R2.64], R22 ;  /* 0x0000001602007986 */ /* 0x000fe2000c101124 */
[----:B------:R-:W-:Y:S05]  /*69b0*/  EXIT ;  /* 0x000000000000794d */ /* 0x000fea0003800000 */
.L_x_3525:
        /* <DEDUP_REMOVED lines=8> */
.L_x_3529:
[----:B------:R-:W-:Y:S01]  /*6a40*/  STG.E desc[UR36][R2.64], R22 ;  /* 0x0000001602007986 */ /* 0x000fe2000c101924 */
[----:B------:R-:W-:Y:S05]  /*6a50*/  EXIT ;  /* 0x000000000000794d */ /* 0x000fea0003800000 */
.L_x_3528:
[----:B------:R-:W-:Y:S01]  /*6a60*/  STG.E.U16 desc[UR36][R2.64], R22 ;  /* 0x0000001602007986 */ /* 0x000fe2000c101524 */
[----:B------:R-:W-:Y:S05]  /*6a70*/  EXIT ;  /* 0x000000000000794d */ /* 0x000fea0003800000 */
.L_x_3524:
        /* <DEDUP_REMOVED lines=9> */
.L_x_3531:
[----:B------:R-:W0:Y:S02]  /*6b10*/  I2F.S64 R0, R22 ;  /* 0x0000001600007312 */ /* 0x000e240000301400 */
[----:B0-----:R-:W-:-:S05]  /*6b20*/  F2FP.F16.F32.PACK_AB R0, RZ, R0 ;  /* 0x00000000ff00723e */ /* 0x001fca00000000ff */
[----:B------:R-:W-:Y:S01]  /*6b30*/  STG.E.U16 desc[UR36][R2.64], R0 ;  /* 0x0000000002007986 */ /* 0x000fe2000c101524 */
[----:B------:R-:W-:Y:S05]  /*6b40*/  EXIT ;  /* 0x000000000000794d */ /* 0x000fea0003800000 */
.L_x_3530:
        /* <DEDUP_REMOVED lines=10> */
.L_x_3533:
[----:B------:R-:W0:Y:S02]  /*6bf0*/  I2F.S64 R22, R22 ;  /* 0x0000001600167312 */ /* 0x000e240000301400 */
[----:B0-----:R-:W-:-:S04]  /*6c00*/  F2FP.F16.F32.PACK_AB R5, RZ, R22 ;  /* 0x00000016ff05723e */ /* 0x001fc800000000ff */
[----:B------:R-:W-:-:S05]  /*6c10*/  PRMT R5, R5, 0x5410, RZ ;  /* 0x0000541005057816 */ /* 0x000fca00000000ff */
[----:B------:R-:W-:Y:S01]  /*6c20*/  STG.E desc[UR36][R2.64], R5 ;  /* 0x0000000502007986 */ /* 0x000fe2000c101924 */
[----:B------:R-:W-:Y:S05]  /*6c30*/  EXIT ;  /* 0x000000000000794d */ /* 0x000fea0003800000 */
.L_x_3532:
[----:B------:R-:W0:Y:S02]  /*6c40*/  I2F.F64.S64 R22, R22 ;  /* 0x0000001600167312 */ /* 0x000e240000301c00 */
[----:B0-----:R-:W-:Y:S01]  /*6c50*/  STG.E.64 desc[UR36][R2.64], R22 ;  /* 0x0000001602007986 */ /* 0x001fe2000c101b24 */
[----:B------:R-:W-:Y:S05]  /*6c60*/  EXIT ;  /* 0x000000000000794d */ /* 0x000fea0003800000 */
.L_x_3523:
        /* <DEDUP_REMOVED lines=12> */
.L_x_3537:
        /* <DEDUP_REMOVED lines=18> */
.L_x_3540:
[----:B------:R-:W-:-:S04]  /*6e50*/  SHF.R.U32.HI R5, RZ, 0x18, R5 ;  /* 0x00000018ff057819 */ /* 0x000fc80000011605 */
[----:B------:R-:W-:-:S07]  /*6e60*/  LOP3.LUT R0, R0, 0x80, R5, 0xf8, !PT ;  /* 0x0000008000007812 */ /* 0x000fce00078ef805 */
.L_x_3539:
[----:B------:R-:W-:Y:S05]  /*6e70*/  BSYNC.RECONVERGENT B0 ;  /* 0x0000000000007941 */ /* 0x000fea0003800200 */
.L_x_3538:
[----:B------:R-:W-:Y:S01]  /*6e80*/  STG.E.U8 desc[UR36][R2.64], R0 ;  /* 0x0000000002007986 */ /* 0x000fe2000c101124 */
[----:B------:R-:W-:Y:S05]  /*6e90*/  EXIT ;  /* 0x000000000000794d */ /* 0x000fea0003800000 */
.L_x_3536:
        /* <DEDUP_REMOVED lines=18> */
.L_x_3543:
[----:B------:R-:W-:-:S04]  /*6fc0*/  SHF.R.U32.HI R5, RZ, 0x18, R5 ;  /* 0x00000018ff057819 */ /* 0x000fc80000011605 */
[----:B------:R-:W-:-:S07]  /*6fd0*/  LOP3.LUT R0, R0, 0x80, R5, 0xf8, !PT ;  /* 0x0000008000007812 */ /* 0x000fce00078ef805 */
.L_x_3542:
[----:B------:R-:W-:Y:S05]  /*6fe0*/  BSYNC.RECONVERGENT B0 ;  /* 0x0000000000007941 */ /* 0x000fea0003800200 */
.L_x_3541:
[----:B------:R-:W-:Y:S01]  /*6ff0*/  STG.E.U8 desc[UR36][R2.64], R0 ;  /* 0x0000000002007986 */ /* 0x000fe2000c101124 */
[----:B------:R-:W-:Y:S05]  /*7000*/  EXIT ;  /* 0x000000000000794d */ /* 0x000fea0003800000 */
.L_x_3535:
        /* <DEDUP_REMOVED lines=22> */
.L_x_3545:
[----:B------:R-:W-:Y:S01]  /*7170*/  STG.E.64 desc[UR36][R2.64], R22 ;  /* 0x0000001602007986 */ /* 0x000fe2000c101b24 */
[----:B------:R-:W-:Y:S05]  /*7180*/  EXIT ;  /* 0x000000000000794d */ /* 0x000fea0003800000 */
.L_x_3544:
[----:B------:R-:W-:Y:S01]  /*7190*/  STG.E desc[UR36][R2.64], R22 ;  /* 0x0000001602007986 */ /* 0x000fe2000c101924 */
[----:B------:R-:W-:Y:S05]  /*71a0*/  EXIT ;  /* 0x000000000000794d */ /* 0x000fea0003800000 */
.L_x_3534:
        /* <DEDUP_REMOVED lines=11> */
.L_x_3547:
[----:B------:R-:W0:Y:S01]  /*7260*/  I2F.F64.S64 R4, R22 ;  /* 0x0000001600047312 */ /* 0x000e220000301c00 */
[----:B------:R-:W-:-:S05]  /*7270*/  CS2R R6, SRZ ;  /* 0x0000000000067805 */ /* 0x000fca000001ff00 */
[----:B0-----:R-:W-:Y:S01]  /*7280*/  STG.E.128 desc[UR36][R2.64], R4 ;  /* 0x0000000402007986 */ /* 0x001fe2000c101d24 */
[----:B------:R-:W-:Y:S05]  /*7290*/  EXIT ;  /* 0x000000000000794d */ /* 0x000fea0003800000 */
.L_x_3546:
[----:B------:R-:W-:-:S13]  /*72a0*/  ISETP.NE.AND P0, PT, R0, 0xf, PT ;  /* 0x0000000f0000780c */ /* 0x000fda0003f05270 */
[----:B------:R-:W-:Y:S05]  /*72b0*/  @!P0 BRA `(.L_x_3548) ;  /* 0x0000000000e88947 */ /* 0x000fea0003800000 */
[----:B------:R-:W-:-:S13]  /*72c0*/  ISETP.NE.AND P0, PT, R0, 0x17, PT ;  /* 0x000000170000780c */ /* 0x000fda0003f05270 */
[----:B------:R-:W-:Y:S05]  /*72d0*/  @!P0 BRA `(.L_x_3549) ;  /* 0x0000000000908947 */ /* 0x000fea0003800000 */
[----:B------:R-:W-:-:S13]  /*72e0*/  ISETP.NE.AND P0, PT, R0, 0x18, PT ;  /* 0x000000180000780c */ /* 0x000fda0003f05270 */
[----:B------:R-:W-:Y:S05]  /*72f0*/  @!P0 BRA `(.L_x_3550) ;  /* 0x0000000000448947 */ /* 0x000fea0003800000 */
.L_x_3527:
        /* <DEDUP_REMOVED lines=16> */
.L_x_3551:
[----:B------:R-:W-:Y:S05]  /*7400*/  EXIT ;  /* 0x000000000000794d */ /* 0x000fea0003800000 */
.L_x_3550:
        /* <DEDUP_REMOVED lines=13> */
.L_x_3553:
[----:B------:R-:W-:Y:S05]  /*74e0*/  BSYNC.RECONVERGENT B0 ;  /* 0x0000000000007941 */ /* 0x000fea0003800200 */
.L_x_3552:
[----:B------:R-:W-:-:S05]  /*74f0*/  LOP3.LUT R5, R0, 0x80, R5, 0xf8, !PT ;  /* 0x0000008000057812 */ /* 0x000fca00078ef805 */
[----:B------:R-:W-:Y:S01]  /*7500*/  STG.E.U8 desc[UR36][R2.64], R5 ;  /* 0x0000000502007986 */ /* 0x000fe2000c101124 */
[----:B------:R-:W-:Y:S05]  /*7510*/  EXIT ;  /* 0x000000000000794d */ /* 0x000fea0003800000 */
.L_x_3549:
        /* <DEDUP_REMOVED lines=12> */
.L_x_3555:
[----:B------:R-:W-:Y:S01]  /*75e0*/  IMAD.MOV.U32 R0, RZ, RZ, 0x7f ;  /* 0x0000007fff007424 */ /* 0x000fe200078e00ff */
[----:B------:R-:W-:-:S04]  /*75f0*/  ISETP.GT.U32.AND P0, PT, R4, 0x7f800000, PT ;  /* 0x7f8000000400780c */ /* 0x000fc80003f04070 */
[----:B------:R-:W-:-:S09]  /*7600*/  SEL R0, R0, 0x7c, P0 ;  /* 0x0000007c00007807 */ /* 0x000fd20000000000 */
.L_x_3556:
[----:B------:R-:W-:Y:S05]  /*7610*/  BSYNC.RECONVERGENT B0 ;  /* 0x0000000000007941 */ /* 0x000fea0003800200 */
.L_x_3554:
[----:B------:R-:W-:-:S04]  /*7620*/  SHF.R.U32.HI R5, RZ, 0x18, R5 ;  /* 0x00000018ff057819 */ /* 0x000fc80000011605 */
[----:B------:R-:W-:-:S05]  /*7630*/  LOP3.LUT R5, R0, 0x80, R5, 0xf8, !PT ;  /* 0x0000008000057812 */ /* 0x000fca00078ef805 */
[----:B------:R-:W-:Y:S01]  /*7640*/  STG.E.U8 desc[UR36][R2.64], R5 ;  /* 0x0000000502007986 */ /* 0x000fe2000c101124 */
[----:B------:R-:W-:Y:S05]  /*7650*/  EXIT ;  /* 0x000000000000794d */ /* 0x000fea0003800000 */
.L_x_3548:
[----:B------:R-:W0:Y:S02]  /*7660*/  I2F.S64 R0, R22 ;  /* 0x0000001600007312 */ /* 0x000e240000301400 */
[----:B0-----:R-:W-:-:S05]  /*7670*/  F2FP.BF16.F32.PACK_AB R0, RZ, R0 ;  /* 0x00000000ff00723e */ /* 0x001fca00000010ff */
[----:B------:R-:W-:Y:S01]  /*7680*/  STG.E.U16 desc[UR36][R2.64], R0 ;  /* 0x0000000002007986 */ /* 0x000fe2000c101524 */
[----:B------:R-:W-:Y:S05]  /*7690*/  EXIT ;  /* 0x000000000000794d */ /* 0x000fea0003800000 */
.L_x_3557:
        /* <DEDUP_REMOVED lines=14> */
.L_x_21063:


//--------------------- .text._ZN2at6native18elementwise_kernelILi128ELi2EZNS0_22gpu_kernel_impl_nocastINS0_13BUnaryFunctorIlllZZZNS0_18rshift_kernel_cudaERNS_18TensorIteratorBaseEENKUlvE_clEvENKUlvE2_clEvEUlllE_EEEEvS5_RKT_EUliE_EEviT1_ --------------------------
	.section	.text._ZN2at6native18elementwise_kernelILi128ELi2EZNS0_22gpu_kernel_impl_nocastINS0_13BUnaryFunctorIlllZZZNS0_18rshift_kernel_cudaERNS_18TensorIteratorBaseEENKUlvE_clEvENKUlvE2_clEvEUlllE_EEEEvS5_RKT_EUliE_EEviT1_,"ax",@progbits
	.align	128
        .global         _ZN2at6native18elementwise_kernelILi128ELi2EZNS0_22gpu_kernel_impl_nocastINS0_13BUnaryFunctorIlllZZZNS0_18rshift_kernel_cudaERNS_18TensorIteratorBaseEENKUlvE_clEvENKUlvE2_clEvEUlllE_EEEEvS5_RKT_EUliE_EEviT1_
        .type           _ZN2at6native18elementwise_kernelILi128ELi2EZNS0_22gpu_kernel_impl_nocastINS0_13BUnaryFunctorIlllZZZNS0_18rshift_kernel_cudaERNS_18TensorIteratorBaseEENKUlvE_clEvENKUlvE2_clEvEUlllE_EEEEvS5_RKT_EUliE_EEviT1_,@function
        .size           _ZN2at6native18elementwise_kernelILi128ELi2EZNS0_22gpu_kernel_impl_nocastINS0_13BUnaryFunctorIlllZZZNS0_18rshift_kernel_cudaERNS_18TensorIteratorBaseEENKUlvE_clEvENKUlvE2_clEvEUlllE_EEEEvS5_RKT_EUliE_EEviT1_,(.L_x_21064 - _ZN2at6native18elementwise_kernelILi128ELi2EZNS0_22gpu_kernel_impl_nocastINS0_13BUnaryFunctorIlllZZZNS0_18rshift_kernel_cudaERNS_18TensorIteratorBaseEENKUlvE_clEvENKUlvE2_clEvEUlllE_EEEEvS5_RKT_EUliE_EEviT1_)
        .other          _ZN2at6native18elementwise_kernelILi128ELi2EZNS0_22gpu_kernel_impl_nocastINS0_13BUnaryFunctorIlllZZZNS0_18rshift_kernel_cudaERNS_18TensorIteratorBaseEENKUlvE_clEvENKUlvE2_clEvEUlllE_EEEEvS5_RKT_EUliE_EEviT1_,@"STO_CUDA_ENTRY STV_DEFAULT"
_ZN2at6native18elementwise_kernelILi128ELi2EZNS0_22gpu_kernel_impl_nocastINS0_13BUnaryFunctorIlllZZZNS0_18rshift_kernel_cudaERNS_18TensorIteratorBaseEENKUlvE_clEvENKUlvE2_clEvEUlllE_EEEEvS5_RKT_EUliE_EEviT1_:
.text._ZN2at6native18elementwise_kernelILi128ELi2EZNS0_22gpu_kernel_impl_nocastINS0_13BUnaryFunctorIlllZZZNS0_18rshift_kernel_cudaERNS_18TensorIteratorBaseEENKUlvE_clEvENKUlvE2_clEvEUlllE_EEEEvS5_RKT_EUliE_EEviT1_:
[----:B------:R-:W-:Y:S08]  /*0000*/  LDC R1, c[0x0][0x37c] ;  /* 0x0000df00ff017b82 */ /* 0x000ff00000000800 */
[----:B------:R-:W0:Y:S01]  /*0010*/  LDC R2, c[0x0][0x388] ;  /* 0x0000e200ff027b82 */ /* 0x000e220000000800 */
[----:B------:R-:W1:Y:S01]  /*0020*/  S2R R3, SR_TID.X ;  /* 0x0000000000037919 */ /* 0x000e620000002100 */
[----:B------:R-:W2:Y:S01]  /*0030*/  LDCU.64 UR6, c[0x0][0x598] ;  /* 0x0000b300ff0677ac */ /* 0x000ea20008000a00 */
[----:B------:R-:W3:Y:S05]  /*0040*/  LDCU.64 UR8, c[0x0][0x358] ;  /* 0x00006b00ff0877ac */ /* 0x000eea0008000a00 */
[----:B------:R-:W4:Y:S01]  /*0050*/  S2UR UR5, SR_CTAID.X ;  /* 0x00000000000579c3 */ /* 0x000f220000002500 */
[----:B--2---:R-:W-:Y:S01]  /*0060*/  UISETP.LT.U32.AND UP0, UPT, UR6, 0x3f, UPT ;  /* 0x0000003f0600788c */ /* 0x004fe2000bf01070 */
[----:B0-----:R-:W-:-:S03]  /*0070*/  ISETP.NE.AND P0, PT, R2, RZ, PT ;  /* 0x000000ff0200720c */ /* 0x001fc60003f05270 */
[----:B------:R-:W-:-:S04]  /*0080*/  UISETP.LT.U32.AND.EX UP0, UPT, UR7, URZ, UPT, UP0 ;  /* 0x000000ff0700728c */ /* 0x000fc8000bf01100 */
[----:B------:R-:W-:Y:S02]  /*0090*/  USEL UR4, UR6, 0x3f, UP0 ;  /* 0x0000003f06047887 */ /* 0x000fe40008000000 */
[----:B----4-:R-:W-:-:S06]  /*00a0*/  USHF.L.U32 UR5, UR5, 0x8, URZ ;  /* 0x0000000805057899 */ /* 0x010fcc00080006ff */
[----:B-1----:R-:W-:Y:S01]  /*00b0*/  LOP3.LUT R3, R3, UR5, RZ, 0xfc, !PT ;  /* 0x0000000503037c12 */ /* 0x002fe2000f8efcff */
[----:B---3--:R-:W-:Y:S06]  /*00c0*/  @P0 BRA `(.L_x_3558) ;  /* 0x0000000000540947 */ /* 0x008fec0003800000 */
[----:B------:R-:W0:Y:S01]  /*00d0*/  LDCU UR5, c[0x0][0x380] ;  /* 0x00007000ff0577ac */ /* 0x000e220008000800 */
[----:B------:R-:W-:Y:S01]  /*00e0*/  BSSY.RECONVERGENT B0, `(.L_x_3559) ;  /* 0x000000a000007945 */ /* 0x000fe20003800200 */
[----:B0-----:R-:W-:-:S13]  /*00f0*/  ISETP.GE.AND P0, PT, R3, UR5, PT ;  /* 0x0000000503007c0c */ /* 0x001fda000bf06270 */
[----:B------:R-:W-:Y:S05]  /*0100*/  @P0 BRA `(.L_x_3560) ;  /* 0x00000000001c0947 */ /* 0x000fea0003800000 */
[----:B------:R-:W0:Y:S02]  /*0110*/  LDC.64 R4, c[0x0][0x588] ;  /* 0x00016200ff047b82 */ /* 0x000e240000000a00 */
[----:B0-----:R-:W2:Y:S06]  /*0120*/  LDG.E.64 R4, desc[UR8][R4.64] ;  /* 0x0000000804047981 */ /* 0x001eac000c1e1b00 */
[----:B------:R-:W0:Y:S01]  /*0130*/  LDC.64 R6, c[0x0][0x580] ;  /* 0x00016000ff067b82 */ /* 0x000e220000000a00 */
[----:B------:R-:W-:Y:S02]  /*0140*/  IADD3 R3, PT, PT, R3, 0x80, RZ ;  /* 0x0000008003037810 */ /* 0x000fe40007ffe0ff */
[----:B--2---:R-:W-:-:S02]  /*0150*/  SHF.R.S64 R8, R4, UR4, R5 ;  /* 0x0000000404087c19 */ /* 0x004fc40008001005 */
[----:B------:R-:W-:-:S05]  /*0160*/  SHF.R.S32.HI R9, RZ, UR4, R5 ;  /* 0x00000004ff097c19 */ /* 0x000fca0008011405 */
[----:B0-----:R0:W-:Y:S02]  /*0170*/  STG.E.64 desc[UR8][R6.64], R8 ;  /* 0x0000000806007986 */ /* 0x0011e4000c101b08 */
.L_x_3560:
[----:B------:R-:W-:Y:S05]  /*0180*/  BSYNC.RECONVERGENT B0 ;  /* 0x0000000000007941 */ /* 0x000fea0003800200 */
.L_x_3559:
[----:B------:R-:W-:-:S13]  /*0190*/  ISETP.GE.AND P0, PT, R3, UR5, PT ;  /* 0x0000000503007c0c */ /* 0x000fda000bf06270 */
[----:B------:R-:W-:Y:S05]  /*01a0*/  @P0 EXIT ;  /* 0x000000000000094d */ /* 0x000fea0003800000 */
[----:B------:R-:W1:Y:S02]  /*01b0*/  LDC.64 R4, c[0x0][0x588] ;  /* 0x00016200ff047b82 */ /* 0x000e640000000a00 */
[----:B-1----:R-:W2:Y:S06]  /*01c0*/  LDG.E.64 R2, desc[UR8][R4.64] ;  /* 0x0000000804027981 */ /* 0x002eac000c1e1b00 */
[----:B0-----:R-:W0:Y:S01]  /*01d0*/  LDC.64 R6, c[0x0][0x580] ;  /* 0x00016000ff067b82 */ /* 0x001e220000000a00 */
[--C-:B--2---:R-:W-:Y:S02]  /*01e0*/  SHF.R.S64 R2, R2, UR4, R3.reuse ;  /* 0x0000000402027c19 */ /* 0x104fe40008001003 */
[----:B------:R-:W-:-:S05]  /*01f0*/  SHF.R.S32.HI R3, RZ, UR4, R3 ;  /* 0x00000004ff037c19 */ /* 0x000fca0008011403 */
[----:B0-----:R-:W-:Y:S01]  /*0200*/  STG.E.64 desc[UR8][R6.64], R2 ;  /* 0x0000000206007986 */ /* 0x001fe2000c101b08 */
[----:B------:R-:W-:Y:S05]  /*0210*/  EXIT ;  /* 0x000000000000794d */ /* 0x000fea0003800000 */
.L_x_3558:
        /* <DEDUP_REMOVED lines=305> */
.L_x_3563:
[----:B------:R-:W0:Y:S02]  /*1530*/  LDCU.128 UR12, c[0x0][0x580] ;  /* 0x0000b000ff0c77ac */ /* 0x000e240008000c00 */
[----:B0-----:R-:W-:-:S05]  /*1540*/  IADD3 R6, P0, PT, R4, UR14, RZ ;  /* 0x0000000e04067c10 */ /* 0x001fca000ff1e0ff */
[----:B------:R-:W-:-:S06]  /*1550*/  IMAD.X R7, RZ, RZ, UR15, P0 ;  /* 0x0000000fff077e24 */ /* 0x000fcc00080e06ff */
[----:B------:R-:W2:Y:S01]  /*1560*/  LDG.E.64 R6, desc[UR8][R6.64] ;  /* 0x0000000806067981 */ /* 0x000ea2000c1e1b00 */
[----:B------:R-:W-:Y:S02]  /*1570*/  IADD3 R8, P0, PT, R5, UR12, RZ ;  /* 0x0000000c05087c10 */ /* 0x000fe4000ff1e0ff */
[----:B------:R-:W-:Y:S02]  /*1580*/  IADD3 R3, PT, PT, R3, 0x80, RZ ;  /* 0x0000008003037810 */ /* 0x000fe40007ffe0ff */
[----:B------:R-:W-:Y:S02]  /*1590*/  IADD3.X R9, PT, PT, RZ, UR13, RZ, P0, !PT ;  /* 0x0000000dff097c10 */ /* 0x000fe400087fe4ff */
[--C-:B--2---:R-:W-:Y:S02]  /*15a0*/  SHF.R.S64 R4, R6, UR4, R7.reuse ;  /* 0x0000000406047c19 */ /* 0x104fe40008001007 */
[----:B------:R-:W-:-:S05]  /*15b0*/  SHF.R.S32.HI R5, RZ, UR4, R7 ;  /* 0x00000004ff057c19 */ /* 0x000fca0008011407 */
[----:B------:R0:W-:Y:S02]  /*15c0*/  STG.E.64 desc[UR8][R8.64], R4 ;  /* 0x0000000408007986 */ /* 0x0001e4000c101b08 */
.L_x_3562:
[----:B------:R-:W-:Y:S05]  /*15d0*/  BSYNC.RECONVERGENT B0 ;  /* 0x0000000000007941 */ /* 0x000fea0003800200 */
.L_x_3561:
[----:B------:R-:W-:-:S13]  /*15e0*/  ISETP.GE.AND P0, PT, R3, UR5, PT ;  /* 0x0000000503007c0c */ /* 0x000fda000bf06270 */
[----:B------:R-:W-:Y:S05]  /*15f0*/  @P0 EXIT ;  /* 0x000000000000094d */ /* 0x000fea0003800000 */
[----:B------:R-:W1:Y:S01]  /*1600*/  LDCU.64 UR6, c[0x0][0x390] ;  /* 0x00007200ff0677ac */ /* 0x000e620008000a00 */
[----:B0-----:R-:W-:Y:S02]  /*1610*/  MOV R4, RZ ;  /* 0x000000ff00047202 */ /* 0x001fe40000000f00 */
        /* <DEDUP_REMOVED lines=296> */
.L_x_3564:
[----:B------:R-:W0:Y:S02]  /*28a0*/  LDCU.128 UR12, c[0x0][0x580] ;  /* 0x0000b000ff0c77ac */ /* 0x000e240008000c00 */
[----:B0-----:R-:W-:-:S04]  /*28b0*/  IADD3 R4, P0, PT, R2, UR14, RZ ;  /* 0x0000000e02047c10 */ /* 0x001fc8000ff1e0ff */
[----:B------:R-:W-:-:S06]  /*28c0*/  IADD3.X R5, PT, PT, RZ, UR15, RZ, P0, !PT ;  /* 0x0000000fff057c10 */ /* 0x000fcc00087fe4ff */
[----:B------:R-:W2:Y:S01]  /*28d0*/  LDG.E.64 R4, desc[UR8][R4.64] ;  /* 0x0000000804047981 */ /* 0x000ea2000c1e1b00 */
[----:B------:R-:W-:-:S04]  /*28e0*/  IADD3 R6, P0, PT, R3, UR12, RZ ;  /* 0x0000000c03067c10 */ /* 0x000fc8000ff1e0ff */
[----:B------:R-:W-:Y:S02]  /*28f0*/  IADD3.X R7, PT, PT, RZ, UR13, RZ, P0, !PT ;  /* 0x0000000dff077c10 */ /* 0x000fe400087fe4ff */
[--C-:B--2---:R-:W-:Y:S02]  /*2900*/  SHF.R.S64 R2, R4, UR4, R5.reuse ;  /* 0x0000000404027c19 */ /* 0x104fe40008001005 */
[----:B------:R-:W-:-:S05]  /*2910*/  SHF.R.S32.HI R3, RZ, UR4, R5 ;  /* 0x00000004ff037c19 */ /* 0x000fca0008011405 */
[----:B------:R-:W-:Y:S01]  /*2920*/  STG.E.64 desc[UR8][R6.64], R2 ;  /* 0x0000000206007986 */ /* 0x000fe2000c101b08 */
[----:B------:R-:W-:Y:S05]  /*2930*/  EXIT ;  /* 0x000000000000794d */ /* 0x000fea0003800000 */
.L_x_3565:
        /* <DEDUP_REMOVED lines=12> */
.L_x_21064:


//--------------------- .text._ZN2at6native27unrolled_elementwise_kernelINS0_13BUnaryFunctorIlllZZZNS0_18rshift_kernel_cudaERNS_18TensorIteratorBaseEENKUlvE_clEvENKUlvE2_clEvEUlllE_EESt5arrayIPcLm2EELi4E23TrivialOffsetCalculatorILi1EjESD_NS0_6memory15LoadWithoutCastENSE_16StoreWithoutCastEEEviT_T0_T2_T3_T4_T5_ --------------------------
	.section	.text._ZN2at6native27unrolled_elementwise_kernelINS0_13BUnaryFunctorIlllZZZNS0_18rshift_kernel_cudaERNS_18TensorIteratorBaseEENKUlvE_clEvENKUlvE2_clEvEUlllE_EESt5arrayIPcLm2EELi4E23TrivialOffsetCalculatorILi1EjESD_NS0_6memory15LoadWithoutCastENSE_16StoreWithoutCastEEEviT_T0_T2_T3_T4_T5_,"ax",@progbits
	.align	128
        .global         _ZN2at6native27unrolled_elementwise_kernelINS0_13BUnaryFunctorIlllZZZNS0_18rshift_kernel_cudaERNS_18TensorIteratorBaseEENKUlvE_clEvENKUlvE2_clEvEUlllE_EESt5arrayIPcLm2EELi4E23TrivialOffsetCalculatorILi1EjESD_NS0_6memory15LoadWithoutCastENSE_16StoreWithoutCastEEEviT_T0_T2_T3_T4_T5_
        .type           _ZN2at6native27unrolled_elementwise_kernelINS0_13BUnaryFunctorIlllZZZNS0_18rshift_kernel_cudaERNS_18TensorIteratorBaseEENKUlvE_clEvENKUlvE2_clEvEUlllE_EESt5arrayIPcLm2EELi4E23TrivialOffsetCalculatorILi1EjESD_NS0_6memory15LoadWithoutCastENSE_16StoreWithoutCastEEEviT_T0_T2_T3_T4_T5_,@function
        .size           _ZN2at6native27unrolled_elementwise_kernelINS0_13BUnaryFunctorIlllZZZNS0_18rshift_kernel_cudaERNS_18TensorIteratorBaseEENKUlvE_clEvENKUlvE2_clEvEUlllE_EESt5arrayIPcLm2EELi4E23TrivialOffsetCalculatorILi1EjESD_NS0_6memory15LoadWithoutCastENSE_16StoreWithoutCastEEEviT_T0_T2_T3_T4_T5_,(.L_x_21065 - _ZN2at6native27unrolled_elementwise_kernelINS0_13BUnaryFunctorIlllZZZNS0_18rshift_kernel_cudaERNS_18TensorIteratorBaseEENKUlvE_clEvENKUlvE2_clEvEUlllE_EESt5arrayIPcLm2EELi4E23TrivialOffsetCalculatorILi1EjESD_NS0_6memory15LoadWithoutCastENSE_16StoreWithoutCastEEEviT_T0_T2_T3_T4_T5_)
        .other          _ZN2at6native27unrolled_elementwise_kernelINS0_13BUnaryFunctorIlllZZZNS0_18rshift_kernel_cudaERNS_18TensorIteratorBaseEENKUlvE_clEvENKUlvE2_clEvEUlllE_EESt5arrayIPcLm2EELi4E23TrivialOffsetCalculatorILi1EjESD_NS0_6memory15LoadWithoutCastENSE_16StoreWithoutCastEEEviT_T0_T2_T3_T4_T5_,@"STO_CUDA_ENTRY STV_DEFAULT"
_ZN2at6native27unrolled_elementwise_kernelINS0_13BUnaryFunctorIlllZZZNS0_18rshift_kernel_cudaERNS_18TensorIteratorBaseEENKUlvE_clEvENKUlvE2_clEvEUlllE_EESt5arrayIPcLm2EELi4E23TrivialOffsetCalculatorILi1EjESD_NS0_6memory15LoadWithoutCastENSE_16StoreWithoutCastEEEviT_T0_T2_T3_T4_T5_:
.text._ZN2at6native27unrolled_elementwise_kernelINS0_13BUnaryFunctorIlllZZZNS0_18rshift_kernel_cudaERNS_18TensorIteratorBaseEENKUlvE_clEvENKUlvE2_clEvEUlllE_EESt5arrayIPcLm2EELi4E23TrivialOffsetCalculatorILi1EjESD_NS0_6memory15LoadWithoutCastENSE_16StoreWithoutCastEEEviT_T0_T2_T3_T4_T5_:
[----:B------:R-:W-:Y:S01]  /*0000*/  LDC R1, c[0x0][0x37c] ;  /* 0x0000df00ff017b82 */ /* 0x000fe20000000800 */
[----:B------:R-:W0:Y:S07]  /*0010*/  S2R R0, SR_CTAID.X ;  /* 0x0000000000007919 */ /* 0x000e2e0000002500 */
[----:B------:R-:W0:Y:S01]  /*0020*/  LDC R3, c[0x0][0x380] ;  /* 0x0000e000ff037b82 */ /* 0x000e220000000800 */
[----:B------:R-:W1:Y:S01]  /*0030*/  LDCU.64 UR6, c[0x0][0x358] ;  /* 0x00006b00ff0677ac */ /* 0x000e620008000a00 */
[----:B------:R-:W-:Y:S01]  /*0040*/  CS2R R16, SRZ ;  /* 0x0000000000107805 */ /* 0x000fe2000001ff00 */
[----:B------:R-:W2:Y:S01]  /*0050*/  S2R R9, SR_TID.X ;  /* 0x0000000000097919 */ /* 0x000ea20000002100 */
[----:B------:R-:W3:Y:S01]  /*0060*/  LDCU.64 UR4, c[0x0][0x390] ;  /* 0x00007200ff0477ac */ /* 0x000ee20008000a00 */
        /* <DEDUP_REMOVED lines=11> */
[----:B0-----:R-:W-:-:S05]  /*0120*/  @!P0 IMAD.WIDE.U32 R10, R15, 0x8, R10 ;  /* 0x000000080f0a8825 */ /* 0x001fca00078e000a */
[----:B-1----:R-:W4:Y:S07]  /*0130*/  @!P0 LDG.E.64 R16, desc[UR6][R10.64] ;  /* 0x000000060a108981 */ /* 0x002f2e000c1e1b00 */
[----:B------:R-:W-:Y:S01]  /*0140*/  @!P3 IMAD R21, R0, 0x200, R9 ;  /* 0x000002000015b824 */ /* 0x000fe200078e0209 */
[----:B------:R-:W-:Y:S01]  /*0150*/  @!P3 IADD3 R9, PT, PT, R9, 0x80, RZ ;  /* 0x000000800909b810 */ /* 0x000fe20007ffe0ff */
[----:B------:R-:W0:Y:S03]  /*0160*/  @!P3 LDC.64 R6, c[0x0][0x3a0] ;  /* 0x0000e800ff06bb82 */ /* 0x000e260000000a00 */
[----:B------:R-:W-:-:S13]  /*0170*/  ISETP.GE.AND P2, PT, R9, R2, PT ;  /* 0x000000020900720c */ /* 0x000fda0003f46270 */
[----:B------:R-:W1:Y:S01]  /*0180*/  @!P2 LDC.64 R4, c[0x0][0x3a0] ;  /* 0x0000e800ff04ab82 */ /* 0x000e620000000a00 */
[----:B------:R-:W-:Y:S02]  /*0190*/  @!P2 IMAD R15, R0, 0x200, R9 ;  /* 0x00000200000fa824 */ /* 0x000fe400078e0209 */
[----:B--2---:R-:W-:Y:S01]  /*01a0*/  @!P1 IMAD.WIDE.U32 R12, R19, 0x8, R12 ;  /* 0x00000008130c9825 */ /* 0x004fe200078e000c */
[----:B------:R-:W-:-:S03]  /*01b0*/  CS2R R8, SRZ ;  /* 0x0000000000087805 */ /* 0x000fc6000001ff00 */
[----:B0-----:R-:W-:Y:S01]  /*01c0*/  @!P3 IMAD.WIDE.U32 R18, R21, 0x8, R6 ;  /* 0x000000081512b825 */ /* 0x001fe200078e0006 */
[----:B------:R-:W-:Y:S02]  /*01d0*/  CS2R R6, SRZ ;  /* 0x0000000000067805 */ /* 0x000fe4000001ff00 */
[----:B------:R-:W2:Y:S04]  /*01e0*/  @!P1 LDG.E.64 R8, desc[UR6][R12.64] ;  /* 0x000000060c089981 */ /* 0x000ea8000c1e1b00 */
[----:B------:R-:W5:Y:S01]  /*01f0*/  @!P3 LDG.E.64 R6, desc[UR6][R18.64] ;  /* 0x000000061206b981 */ /* 0x000f62000c1e1b00 */
[----:B-1----:R-:W-:Y:S01]  /*0200*/  @!P2 IMAD.WIDE.U32 R14, R15, 0x8, R4 ;  /* 0x000000080f0ea825 */ /* 0x002fe200078e0004 */
[----:B------:R-:W-:-:S06]  /*0210*/  CS2R R4, SRZ ;  /* 0x0000000000047805 */ /* 0x000fcc000001ff00 */
[----:B------:R-:W5:Y:S01]  /*0220*/  @!P2 LDG.E.64 R4, desc[UR6][R14.64] ;  /* 0x000000060e04a981 */ /* 0x000f62000c1e1b00 */
[----:B---3--:R-:W-:Y:S01]  /*0230*/  UISETP.LT.U32.AND UP0, UPT, UR4, 0x3f, UPT ;  /* 0x0000003f0400788c */ /* 0x008fe2000bf01070 */
[----:B------:R-:W-:-:S03]  /*0240*/  ISETP.GE.AND P0, PT, R3, R2, PT ;  /* 0x000000020300720c */ /* 0x000fc60003f06270 */
[----:B------:R-:W-:-:S04]  /*0250*/  UISETP.LT.U32.AND.EX UP0, UPT, UR5, URZ, UPT, UP0 ;  /* 0x000000ff0500728c */ /* 0x000fc8000bf01100 */
[----:B------:R-:W-:Y:S01]  /*0260*/  USEL UR4, UR4, 0x3f, UP0 ;  /* 0x0000003f04047887 */ /* 0x000fe20008000000 */
[----:B------:R-:W-:Y:S04]  /*0270*/  BSSY.RECONVERGENT B0, `(.L_x_3566) ;  /* 0x000001f000007945 */ /* 0x000fe80003800200 */
[----:B------:R-:W-:Y:S01]  /*0280*/  BSSY.RELIABLE B1, `(.L_x_3567) ;  /* 0x0000017000017945 */ /* 0x000fe20003800100 */
[--C-:B----4-:R-:W-:Y:S02]  /*0290*/  SHF.R.S64 R16, R16, UR4, R17.reuse ;  /* 0x0000000410107c19 */ /* 0x110fe40008001011 */
[----:B------:R-:W-:Y:S02]  /*02a0*/  SHF.R.S32.HI R17, RZ, UR4, R17 ;  /* 0x00000004ff117c19 */ /* 0x000fe40008011411 */
[----:B--2---:R-:W-:-:S02]  /*02b0*/  SHF.R.S64 R8, R8, UR4, R9 ;  /* 0x0000000408087c19 */ /* 0x004fc40008001009 */
[----:B------:R-:W-:Y:S02]  /*02c0*/  SHF.R.S32.HI R9, RZ, UR4, R9 ;  /* 0x00000004ff097c19 */ /* 0x000fe40008011409 */
[--C-:B-----5:R-:W-:Y:S02]  /*02d0*/  SHF.R.S64 R6, R6, UR4, R7.reuse ;  /* 0x0000000406067c19 */ /* 0x120fe40008001007 */
[----:B------:R-:W-:Y:S02]  /*02e0*/  SHF.R.S32.HI R7, RZ, UR4, R7 ;  /* 0x00000004ff077c19 */ /* 0x000fe40008011407 */
[--C-:B------:R-:W-:Y:S02]  /*02f0*/  SHF.R.S64 R4, R4, UR4, R5.reuse ;  /* 0x0000000404047c19 */ /* 0x100fe40008001005 */
[----:B------:R-:W-:Y:S01]  /*0300*/  SHF.R.S32.HI R5, RZ, UR4, R5 ;  /* 0x00000004ff057c19 */ /* 0x000fe20008011405 */
[----:B------:R-:W-:Y:S06]  /*0310*/  @P0 BRA `(.L_x_3568) ;  /* 0x0000000000340947 */ /* 0x000fec0003800000 */
[----:B------:R-:W0:Y:S01]  /*0320*/  LDC.64 R10, c[0x0][0x398] ;  /* 0x0000e600ff0a7b82 */ /* 0x000e220000000a00 */
[----:B------:R-:W-:Y:S01]  /*0330*/  IMAD R13, R0, 0x200, R3 ;  /* 0x00000200000d7824 */ /* 0x000fe200078e0203 */
[----:B------:R-:W-:-:S04]  /*0340*/  IADD3 R3, PT, PT, R3, 0x80, RZ ;  /* 0x0000008003037810 */ /* 0x000fc80007ffe0ff */
        /* <DEDUP_REMOVED lines=10> */
.L_x_3568:
[----:B------:R-:W-:Y:S05]  /*03f0*/  BSYNC.RELIABLE B1 ;  /* 0x0000000000017941 */ /* 0x000fea0003800100 */
.L_x_3567:
[----:B------:R-:W-:-:S13]  /*0400*/  ISETP.GE.AND P0, PT, R3, R2, PT ;  /* 0x000000020300720c */ /* 0x000fda0003f06270 */
[----:B0-----:R-:W0:Y:S01]  /*0410*/  @!P0 LDC.64 R8, c[0x0][0x398] ;  /* 0x0000e600ff088b82 */ /* 0x001e220000000a00 */
[----:B------:R-:W-:Y:S01]  /*0420*/  @!P0 IMAD R11, R0, 0x200, R3 ;  /* 0x00000200000b8824 */ /* 0x000fe200078e0203 */
[----:B------:R-:W-:-:S03]  /*0430*/  @!P0 IADD3 R3, PT, PT, R3, 0x80, RZ ;  /* 0x0000008003038810 */ /* 0x000fc60007ffe0ff */
[----:B0-----:R-:W-:-:S05]  /*0440*/  @!P0 IMAD.WIDE.U32 R8, R11, 0x8, R8 ;  /* 0x000000080b088825 */ /* 0x001fca00078e0008 */
[----:B------:R1:W-:Y:S02]  /*0450*/  @!P0 STG.E.64 desc[UR6][R8.64], R6 ;  /* 0x0000000608008986 */ /* 0x0003e4000c101b06 */
.L_x_3569:
[----:B------:R-:W-:Y:S05]  /*0460*/  BSYNC.RECONVERGENT B0 ;  /* 0x0000000000007941 */ /* 0x000fea0003800200 */
.L_x_3566:
[----:B------:R-:W-:Y:S05]  /*0470*/  WARPSYNC.ALL ;  /* 0x0000000000007948 */ /* 0x000fea0003800000 */
[----:B------:R-:W-:-:S13]  /*0480*/  ISETP.GE.AND P0, PT, R3, R2, PT ;  /* 0x000000020300720c */ /* 0x000fda0003f06270 */
[----:B------:R-:W-:Y:S05]  /*0490*/  @P0 EXIT ;  /* 0x000000000000094d */ /* 0x000fea0003800000 */
[----:B-1----:R-:W1:Y:S01]  /*04a0*/  LDC.64 R6, c[0x0][0x398] ;  /* 0x0000e600ff067b82 */ /* 0x002e620000000a00 */
[----:B------:R-:W-:-:S04]  /*04b0*/  IMAD R3, R0, 0x200, R3 ;  /* 0x0000020000037824 */ /* 0x000fc800078e0203 */
[----:B-1----:R-:W-:-:S05]  /*04c0*/  IMAD.WIDE.U32 R2, R3, 0x8, R6 ;  /* 0x0000000803027825 */ /* 0x002fca00078e0006 */
[----:B------:R-:W-:Y:S01]  /*04d0*/  STG.E.64 desc[UR6][R2.64], R4 ;  /* 0x0000000402007986 */ /* 0x000fe2000c101b06 */
[----:B------:R-:W-:Y:S05]  /*04e0*/  EXIT ;  /* 0x000000000000794d */ /* 0x000fea0003800000 */
.L_x_3570:
        /* <DEDUP_REMOVED lines=9> */
.L_x_21065:


//--------------------- .text._ZN2at6native29vectorized_elementwise_kernelILi2ENS0_13BUnaryFunctorIlllZZZNS0_18rshift_kernel_cudaERNS_18TensorIteratorBaseEENKUlvE_clEvENKUlvE2_clEvEUlllE_EESt5arrayIPcLm2EEEEviT0_T1_ --------------------------
	.section	.text._ZN2at6native29vectorized_elementwise_kernelILi2ENS0_13BUnaryFunctorIlllZZZNS0_18rshift_kernel_cudaERNS_18TensorIteratorBaseEENKUlvE_clEvENKUlvE2_clEvEUlllE_EESt5arrayIPcLm2EEEEviT0_T1_,"ax",@progbits
	.align	128
        .global         _ZN2at6native29vectorized_elementwise_kernelILi2ENS0_13BUnaryFunctorIlllZZZNS0_18rshift_kernel_cudaERNS_18TensorIteratorBaseEENKUlvE_clEvENKUlvE2_clEvEUlllE_EESt5arrayIPcLm2EEEEviT0_T1_
        .type           _ZN2at6native29vectorized_elementwise_kernelILi2ENS0_13BUnaryFunctorIlllZZZNS0_18rshift_kernel_cudaERNS_18TensorIteratorBaseEENKUlvE_clEvENKUlvE2_clEvEUlllE_EESt5arrayIPcLm2EEEEviT0_T1_,@function
        .size           _ZN2at6native29vectorized_elementwise_kernelILi2ENS0_13BUnaryFunctorIlllZZZNS0_18rshift_kernel_cudaERNS_18TensorIteratorBaseEENKUlvE_clEvENKUlvE2_clEvEUlllE_EESt5arrayIPcLm2EEEEviT0_T1_,(.L_x_21066 - _ZN2at6native29vectorized_elementwise_kernelILi2ENS0_13BUnaryFunctorIlllZZZNS0_18rshift_kernel_cudaERNS_18TensorIteratorBaseEENKUlvE_clEvENKUlvE2_clEvEUlllE_EESt5arrayIPcLm2EEEEviT0_T1_)
        .other          _ZN2at6native29vectorized_elementwise_kernelILi2ENS0_13BUnaryFunctorIlllZZZNS0_18rshift_kernel_cudaERNS_18TensorIteratorBaseEENKUlvE_clEvENKUlvE2_clEvEUlllE_EESt5arrayIPcLm2EEEEviT0_T1_,@"STO_CUDA_ENTRY STV_DEFAULT"
_ZN2at6native29vectorized_elementwise_kernelILi2ENS0_13BUnaryFunctorIlllZZZNS0_18rshift_kernel_cudaERNS_18TensorIteratorBaseEENKUlvE_clEvENKUlvE2_clEvEUlllE_EESt5arrayIPcLm2EEEEviT0_T1_:
.text._ZN2at6native29vectorized_elementwise_kernelILi2ENS0_13BUnaryFunctorIlllZZZNS0_18rshift_kernel_cudaERNS_18TensorIteratorBaseEENKUlvE_clEvENKUlvE2_clEvEUlllE_EESt5arrayIPcLm2EEEEviT0_T1_:
        /* <DEDUP_REMOVED lines=9> */
[----:B------:R-:W1:Y:S01]  /*0090*/  LDCU.64 UR4, c[0x0][0x390] ;  /* 0x00007200ff0477ac */ /* 0x000e620008000a00 */
[----:B0-----:R-:W-:Y:S01]  /*00a0*/  ISETP.GE.U32.AND P6, PT, R5, R2, PT ;  /* 0x000000020500720c */ /* 0x001fe20003fc6070 */
[----:B------:R-:W-:-:S12]  /*00b0*/  IMAD.MOV.U32 R3, RZ, RZ, R5 ;  /* 0x000000ffff037224 */ /* 0x000fd800078e0005 */
[----:B------:R-:W-:Y:S01]  /*00c0*/  @!P6 VIADD R5, R3, 0x80 ;  /* 0x000000800305e836 */ /* 0x000fe20000000000 */
[----:B------:R-:W0:Y:S01]  /*00d0*/  @!P6 LDC.64 R12, c[0x0][0x3a0] ;  /* 0x0000e800ff0ceb82 */ /* 0x000e220000000a00 */
[----:B------:R-:W-:-:S03]  /*00e0*/  @!P6 IMAD.IADD R7, R0, 0x1, R3 ;  /* 0x000000010007e824 */ /* 0x000fc600078e0203 */
[----:B------:R-:W-:-:S13]  /*00f0*/  ISETP.GE.U32.AND P5, PT, R5, R2, PT ;  /* 0x000000020500720c */ /* 0x000fda0003fa6070 */
[----:B------:R-:W-:Y:S01]  /*0100*/  @!P5 IMAD.IADD R9, R0, 0x1, R5 ;  /* 0x000000010009d824 */ /* 0x000fe200078e0205 */
[----:B------:R-:W2:Y:S01]  /*0110*/  @!P5 LDC.64 R14, c[0x0][0x3a0] ;  /* 0x0000e800ff0edb82 */ /* 0x000ea20000000a00 */
[----:B------:R-:W-:-:S05]  /*0120*/  @!P5 VIADD R5, R5, 0x80 ;  /* 0x000000800505d836 */ /* 0x000fca0000000000 */
[----:B------:R-:W-:Y:S01]  /*0130*/  ISETP.GE.U32.AND P4, PT, R5, R2, PT ;  /* 0x000000020500720c */ /* 0x000fe20003f86070 */
[----:B0-----:R-:W-:Y:S01]  /*0140*/  @!P6 IMAD.WIDE.U32 R12, R7, 0x8, R12 ;  /* 0x00000008070ce825 */ /* 0x001fe200078e000c */
[----:B------:R-:W-:-:S06]  /*0150*/  CS2R R6, SRZ ;  /* 0x0000000000067805 */ /* 0x000fcc000001ff00 */
[----:B------:R0:W3:Y:S05]  /*0160*/  @!P6 LDG.E.64 R6, desc[UR6][R12.64] ;  /* 0x000000060c06e981 */ /* 0x0000ea000c1e1b00 */
        /* <DEDUP_REMOVED lines=9> */
[----:B------:R-:W1:Y:S01]  /*0200*/  @!P2 LDC.64 R18, c[0x0][0x3a0] ;  /* 0x0000e800ff12ab82 */ /* 0x000e620000000a00 */
[----:B------:R-:W-:-:S05]  /*0210*/  @!P2 VIADD R5, R5, 0x80 ;  /* 0x000000800505a836 */ /* 0x000fca0000000000 */
[----:B------:R-:W-:-:S13]  /*0220*/  ISETP.GE.U32.AND P1, PT, R5, R2, PT ;  /* 0x000000020500720c */ /* 0x000fda0003f26070 */
[----:B------:R-:W-:Y:S01]  /*0230*/  @!P1 IMAD.IADD R27, R0, 0x1, R5 ;  /* 0x00000001001b9824 */ /* 0x000fe200078e0205 */
[----:B0-----:R-:W0:Y:S01]  /*0240*/  @!P1 LDC.64 R12, c[0x0][0x3a0] ;  /* 0x0000e800ff0c9b82 */ /* 0x001e220000000a00 */
[----:B------:R-:W-:-:S05]  /*0250*/  @!P1 VIADD R5, R5, 0x80 ;  /* 0x0000008005059836 */ /* 0x000fca0000000000 */
[----:B------:R-:W-:Y:S01]  /*0260*/  ISETP.GE.U32.AND P0, PT, R5, R2, PT ;  /* 0x000000020500720c */ /* 0x000fe20003f06070 */
[----:B--2---:R-:W-:-:S12]  /*0270*/  @!P5 IMAD.WIDE.U32 R14, R9, 0x8, R14 ;  /* 0x00000008090ed825 */ /* 0x004fd800078e000e */
[----:B------:R-:W-:Y:S01]  /*0280*/  @!P0 IMAD.IADD R4, R0, 0x1, R5 ;  /* 0x0000000100048824 */ /* 0x000fe200078e0205 */
[----:B------:R-:W2:Y:S01]  /*0290*/  @!P0 LDC.64 R16, c[0x0][0x3a0] ;  /* 0x0000e800ff108b82 */ /* 0x000ea20000000a00 */
[----:B------:R-:W-:-:S05]  /*02a0*/  @!P0 VIADD R5, R5, 0x80 ;  /* 0x0000008005058836 */ /* 0x000fca0000000000 */
[----:B------:R-:W-:Y:S02]  /*02b0*/  ISETP.GE.U32.AND P6, PT, R5, R2, PT ;  /* 0x000000020500720c */ /* 0x000fe40003fc6070 */
[----:B------:R-:W-:-:S06]  /*02c0*/  CS2R R8, SRZ ;  /* 0x0000000000087805 */ /* 0x000fcc000001ff00 */
[----:B------:R4:W3:Y:S05]  /*02d0*/  @!P5 LDG.E.64 R8, desc[UR6][R14.64] ;  /* 0x000000060e08d981 */ /* 0x0008ea000c1e1b00 */
[----:B----4-:R-:W4:Y:S01]  /*02e0*/  @!P6 LDC.64 R14, c[0x0][0x3a0] ;  /* 0x0000e800ff0eeb82 */ /* 0x010f220000000a00 */
[----:B------:R-:W-:Y:S01]  /*02f0*/  @!P4 IMAD.WIDE.U32 R22, R11, 0x8, R22 ;  /* 0x000000080b16c825 */ /* 0x000fe200078e0016 */
[----:B------:R-:W-:-:S06]  /*0300*/  CS2R R10, SRZ ;  /* 0x00000000000a7805 */ /* 0x000fcc000001ff00 */
[----:B------:R1:W3:Y:S01]  /*0310*/  @!P4 LDG.E.64 R10, desc[UR6][R22.64] ;  /* 0x00000006160ac981 */ /* 0x0002e2000c1e1b00 */
[----:B--2---:R-:W-:-:S04]  /*0320*/  @!P0 IMAD.WIDE.U32 R16, R4, 0x8, R16 ;  /* 0x0000000804108825 */ /* 0x004fc800078e0010 */
[----:B-----5:R-:W-:-:S04]  /*0330*/  @!P3 IMAD.WIDE.U32 R20, R25, 0x8, R20 ;  /* 0x000000081914b825 */ /* 0x020fc800078e0014 */
[----:B-1----:R-:W-:Y:S01]  /*0340*/  @!P6 IMAD.IADD R23, R0, 0x1, R5 ;  /* 0x000000010017e824 */ /* 0x002fe200078e0205 */
[----:B------:R-:W-:Y:S01]  /*0350*/  CS2R R4, SRZ ;  /* 0x0000000000047805 */ /* 0x000fe2000001ff00 */
[----:B------:R-:W-:Y:S01]  /*0360*/  @!P2 IMAD.WIDE.U32 R18, R29, 0x8, R18 ;  /* 0x000000081d12a825 */ /* 0x000fe200078e0012 */
[----:B------:R-:W-:Y:S02]  /*0370*/  CS2R R24, SRZ ;  /* 0x0000000000187805 */ /* 0x000fe4000001ff00 */
[----:B------:R-:W-:Y:S01]  /*0380*/  CS2R R28, SRZ ;  /* 0x00000000001c7805 */ /* 0x000fe2000001ff00 */
[----:B0-----:R-:W-:Y:S01]  /*0390*/  @!P1 IMAD.WIDE.U32 R12, R27, 0x8, R12 ;  /* 0x000000081b0c9825 */ /* 0x001fe200078e000c */
[----:B------:R-:W-:Y:S01]  /*03a0*/  CS2R R26, SRZ ;  /* 0x00000000001a7805 */ /* 0x000fe2000001ff00 */
[----:B------:R-:W2:Y:S02]  /*03b0*/  @!P0 LDG.E.64 R4, desc[UR6][R16.64] ;  /* 0x0000000610048981 */ /* 0x000ea4000c1e1b00 */
[----:B----4-:R-:W-:Y:S01]  /*03c0*/  @!P6 IMAD.WIDE.U32 R22, R23, 0x8, R14 ;  /* 0x000000081716e825 */ /* 0x010fe200078e000e */
[----:B------:R-:W-:Y:S01]  /*03d0*/  CS2R R14, SRZ ;  /* 0x00000000000e7805 */ /* 0x000fe2000001ff00 */
[----:B------:R2:W4:Y:S04]  /*03e0*/  @!P3 LDG.E.64 R24, desc[UR6][R20.64] ;  /* 0x000000061418b981 */ /* 0x000528000c1e1b00 */
[----:B------:R-:W5:Y:S04]  /*03f0*/  @!P2 LDG.E.64 R28, desc[UR6][R18.64] ;  /* 0x00000006121ca981 */ /* 0x000f68000c1e1b00 */
[----:B------:R4:W5:Y:S04]  /*0400*/  @!P1 LDG.E.64 R26, desc[UR6][R12.64] ;  /* 0x000000060c1a9981 */ /* 0x000968000c1e1b00 */
[----:B------:R-:W5:Y:S01]  /*0410*/  @!P6 LDG.E.64 R14, desc[UR6][R22.64] ;  /* 0x00000006160ee981 */ /* 0x000f62000c1e1b00 */
[----:B------:R-:W-:Y:S01]  /*0420*/  UISETP.LT.U32.AND UP0, UPT, UR4, 0x3f, UPT ;  /* 0x0000003f0400788c */ /* 0x000fe2000bf01070 */
[----:B------:R-:W-:-:S03]  /*0430*/  ISETP.GE.U32.AND P0, PT, R3, R2, PT ;  /* 0x000000020300720c */ /* 0x000fc60003f06070 */
[----:B------:R-:W-:-:S04]  /*0440*/  UISETP.LT.U32.AND.EX UP0, UPT, UR5, URZ, UPT, UP0 ;  /* 0x000000ff0500728c */ /* 0x000fc8000bf01100 */
[----:B------:R-:W-:Y:S01]  /*0450*/  USEL UR4, UR4, 0x3f, UP0 ;  /* 0x0000003f04047887 */ /* 0x000fe20008000000 */
[----:B------:R-:W-:Y:S04]  /*0460*/  BSSY.RECONVERGENT B0, `(.L_x_3572) ;  /* 0x0000043000007945 */ /* 0x000fe80003800200 */
[----:B------:R-:W-:Y:S01]  /*0470*/  BSSY.RELIABLE B1, `(.L_x_3573) ;  /* 0x000003b000017945 */ /* 0x000fe20003800100 */
[--C-:B---3--:R-:W-:Y:S02]  /*0480*/  SHF.R.S64 R6, R6, UR4, R7.reuse ;  /* 0x0000000406067c19 */ /* 0x108fe40008001007 */
[----:B------:R-:W-:Y:S02]  /*0490*/  SHF.R.S32.HI R7, RZ, UR4, R7 ;  /* 0x00000004ff077c19 */ /* 0x000fe40008011407 */
[----:B------:R-:W-:-:S02]  /*04a0*/  SHF.R.S64 R8, R8, UR4, R9 ;  /* 0x0000000408087c19 */ /* 0x000fc40008001009 */
[----:B------:R-:W-:Y:S02]  /*04b0*/  SHF.R.S32.HI R9, RZ, UR4, R9 ;  /* 0x00000004ff097c19 */ /* 0x000fe40008011409 */
[--C-:B------:R-:W-:Y:S02]  /*04c0*/  SHF.R.S64 R10, R10, UR4, R11.reuse ;  /* 0x000000040a0a7c19 */ /* 0x100fe4000800100b */
[----:B------:R-:W-:Y:S02]  /*04d0*/  SHF.R.S32.HI R11, RZ, UR4, R11 ;  /* 0x00000004ff0b7c19 */ /* 0x000fe4000801140b */
[--C-:B--2---:R-:W-:Y:S02]  /*04e0*/  SHF.R.S64 R20, R4, UR4, R5.reuse ;  /* 0x0000000404147c19 */ /* 0x104fe40008001005 */
[----:B------:R-:W-:Y:S02]  /*04f0*/  SHF.R.S32.HI R21, RZ, UR4, R5 ;  /* 0x00000004ff157c19 */ /* 0x000fe40008011405 */
[----:B----4-:R-:W-:-:S02]  /*0500*/  SHF.R.S64 R12, R24, UR4, R25 ;  /* 0x00000004180c7c19 */ /* 0x010fc40008001019 */
[----:B------:R-:W-:Y:S02]  /*0510*/  SHF.R.S32.HI R13, RZ, UR4, R25 ;  /* 0x00000004ff0d7c19 */ /* 0x000fe40008011419 */
[--C-:B-----5:R-:W-:Y:S02]  /*0520*/  SHF.R.S64 R16, R28, UR4, R29.reuse ;  /* 0x000000041c107c19 */ /* 0x120fe4000800101d */
[----:B------:R-:W-:Y:S02]  /*0530*/  SHF.R.S32.HI R17, RZ, UR4, R29 ;  /* 0x00000004ff117c19 */ /* 0x000fe4000801141d */
[--C-:B------:R-:W-:Y:S02]  /*0540*/  SHF.R.S64 R18, R26, UR4, R27.reuse ;  /* 0x000000041a127c19 */ /* 0x100fe4000800101b */
[----:B------:R-:W-:Y:S02]  /*0550*/  SHF.R.S32.HI R19, RZ, UR4, R27 ;  /* 0x00000004ff137c19 */ /* 0x000fe4000801141b */
[----:B------:R-:W-:-:S02]  /*0560*/  SHF.R.S64 R4, R14, UR4, R15 ;  /* 0x000000040e047c19 */ /* 0x000fc4000800100f */
[----:B------:R-:W-:Y:S01]  /*0570*/  SHF.R.S32.HI R5, RZ, UR4, R15 ;  /* 0x00000004ff057c19 */ /* 0x000fe2000801140f */
[----:B------:R-:W-:Y:S06]  /*0580*/  @P0 BRA `(.L_x_3574) ;  /* 0x0000000000300947 */ /* 0x000fec0003800000 */
[----:B------:R-:W0:Y:S01]  /*0590*/  LDC.64 R14, c[0x0][0x398] ;  /* 0x0000e600ff0e7b82 */ /* 0x000e220000000a00 */
[----:B------:R-:W-:Y:S02]  /*05a0*/  IMAD.IADD R23, R0, 0x1, R3 ;  /* 0x0000000100177824 */ /* 0x000fe400078e0203 */
[----:B------:R-:W-:-:S05]  /*05b0*/  VIADD R3, R3, 0x80 ;  /* 0x0000008003037836 */ /* 0x000fca0000000000 */
[----:B------:R-:W-:Y:S01]  /*05c0*/  ISETP.GE.U32.AND P0, PT, R3, R2, PT ;  /* 0x000000020300720c */ /* 0x000fe20003f06070 */
[----:B0-----:R-:W-:-:S05]  /*05d0*/  IMAD.WIDE.U32 R14, R23, 0x8, R14 ;  /* 0x00000008170e7825 */ /* 0x001fca00078e000e */
[----:B------:R0:W-:Y:S07]  /*05e0*/  STG.E.64 desc[UR6][R14.64], R6 ;  /* 0x000000060e007986 */ /* 0x0001ee000c101b06 */
[----:B------:R-:W-:Y:S05]  /*05f0*/  @P0 BRA `(.L_x_3575) ;  /* 0x0000000000300947 */ /* 0x000fea0003800000 */
[----:B0-----:R-:W0:Y:S01]  /*0600*/  LDC.64 R6, c[0x0][0x398] ;  /* 0x0000e600ff067b82 */ /* 0x001e220000000a00 */
[----:B------:R-:W-:Y:S02]  /*0610*/  IMAD.IADD R15, R0, 0x1, R3 ;  /* 0x00000001000f7824 */ /* 0x000fe400078e0203 */
[----:B------:R-:W-:Y:S02]  /*0620*/  VIADD R3, R3, 0x80 ;  /* 0x0000008003037836 */ /* 0x000fe40000000000 */
[----:B0-----:R-:W-:-:S05]  /*0630*/  IMAD.WIDE.U32 R6, R15, 0x8, R6 ;  /* 0x000000080f067825 */ /* 0x001fca00078e0006 */
[----:B------:R0:W-:Y:S02]  /*0640*/  STG.E.64 desc[UR6][R6.64], R8 ;  /* 0x0000000806007986 */ /* 0x0001e4000c101b06 */
.L_x_3574:
[----:B------:R-:W-:-:S13]  /*0650*/  ISETP.GE.U32.AND P0, PT, R3, R2, PT ;  /* 0x000000020300720c */ /* 0x000fda0003f06070 */
[----:B------:R-:W-:Y:S05]  /*0660*/  @P0 BRA `(.L_x_3576) ;  /* 0x0000000000300947 */ /* 0x000fea0003800000 */
[----:B0-----:R-:W0:Y:S01]  /*0670*/  LDC.64 R6, c[0x0][0x398] ;  /* 0x0000e600ff067b82 */ /* 0x001e220000000a00 */
[----:B------:R-:W-:Y:S02]  /*0680*/  IMAD.IADD R9, R0, 0x1, R3 ;  /* 0x0000000100097824 */ /* 0x000fe400078e0203 */
[----:B------:R-:W-:Y:S02]  /*0690*/  VIADD R3, R3, 0x80 ;  /* 0x0000008003037836 */ /* 0x000fe40000000000 */
[----:B0-----:R-:W-:-:S05]  /*06a0*/  IMAD.WIDE.U32 R6, R9, 0x8, R6 ;  /* 0x0000000809067825 */ /* 0x001fca00078e0006 */
[----:B------:R1:W-:Y:S02]  /*06b0*/  STG.E.64 desc[UR6][R6.64], R10 ;  /* 0x0000000a06007986 */ /* 0x0003e4000c101b06 */
.L_x_3575:
[----:B------:R-:W-:-:S13]  /*06c0*/  ISETP.GE.U32.AND P0, PT, R3, R2, PT ;  /* 0x000000020300720c */ /* 0x000fda0003f06070 */
[----:B------:R-:W-:Y:S05]  /*06d0*/  @P0 BRA `(.L_x_3577) ;  /* 0x0000000000300947 */ /* 0x000fea0003800000 */
[----:B01----:R-:W0:Y:S01]  /*06e0*/  LDC.64 R6, c[0x0][0x398] ;  /* 0x0000e600ff067b82 */ /* 0x003e220000000a00 */
[----:B------:R-:W-:Y:S02]  /*06f0*/  IMAD.IADD R9, R0, 0x1, R3 ;  /* 0x0000000100097824 */ /* 0x000fe400078e0203 */
[----:B------:R-:W-:Y:S02]  /*0700*/  VIADD R3, R3, 0x80 ;  /* 0x0000008003037836 */ /* 0x000fe40000000000 */
[----:B0-----:R-:W-:-:S05]  /*0710*/  IMAD.WIDE.U32 R6, R9, 0x8, R6 ;  /* 0x0000000809067825 */ /* 0x001fca00078e0006 */
[----:B------:R1:W-:Y:S02]  /*0720*/  STG.E.64 desc[UR6][R6.64], R12 ;  /* 0x0000000c06007986 */ /* 0x0003e4000c101b06 */
.L_x_3576:
[----:B------:R-:W-:-:S13]  /*0730*/  ISETP.GE.U32.AND P0, PT, R3, R2, PT ;  /* 0x000000020300720c */ /* 0x000fda0003f06070 */
[----:B------:R-:W-:Y:S05]  /*0740*/  @P0 BRA `(.L_x_3578) ;  /* 0x0000000000340947 */ /* 0x000fea0003800000 */
[----:B01----:R-:W0:Y:S01]  /*0750*/  LDC.64 R6, c[0x0][0x398] ;  /* 0x0000e600ff067b82 */ /* 0x003e220000000a00 */
[----:B------:R-:W-:Y:S02]  /*0760*/  IMAD.IADD R9, R0, 0x1, R3 ;  /* 0x0000000100097824 */ /* 0x000fe400078e0203 */
[----:B------:R-:W-:Y:S02]  /*0770*/  VIADD R3, R3, 0x80 ;  /* 0x0000008003037836 */ /* 0x000fe40000000000 */
[----:B0-----:R-:W-:-:S05]  /*0780*/  IMAD.WIDE.U32 R6, R9, 0x8, R6 ;  /* 0x0000000809067825 */ /* 0x001fca00078e0006 */
[----:B------:R2:W-:Y:S02]  /*0790*/  STG.E.64 desc[UR6][R6.64], R16 ;  /* 0x0000001006007986 */ /* 0x0005e4000c101b06 */
.L_x_3577:
[----:B------:R-:W-:-:S13]  /*07a0*/  ISETP.GE.U32.AND P0, PT, R3, R2, PT ;  /* 0x000000020300720c */ /* 0x000fda0003f06070 */
[----:B------:R-:W-:Y:S05]  /*07b0*/  @P0 BREAK.RELIABLE B1 ;  /* 0x0000000000010942 */ /* 0x000fea0003800100 */
[----:B------:R-:W-:Y:S05]  /*07c0*/  @P0 BRA `(.L_x_3579) ;  /* 0x0000000000300947 */ /* 0x000fea0003800000 */
[----:B012---:R-:W0:Y:S01]  /*07d0*/  LDC.64 R6, c[0x0][0x398] ;  /* 0x0000e600ff067b82 */ /* 0x007e220000000a00 */
[----:B------:R-:W-:Y:S02]  /*07e0*/  IMAD.IADD R9, R0, 0x1, R3 ;  /* 0x0000000100097824 */ /* 0x000fe400078e0203 */
[----:B------:R-:W-:Y:S02]  /*07f0*/  VIADD R3, R3, 0x80 ;  /* 0x0000008003037836 */ /* 0x000fe40000000000 */
[----:B0-----:R-:W-:-:S05]  /*0800*/  IMAD.WIDE.U32 R6, R9, 0x8, R6 ;  /* 0x0000000809067825 */ /* 0x001fca00078e0006 */
[----:B------:R2:W-:Y:S02]  /*0810*/  STG.E.64 desc[UR6][R6.64], R18 ;  /* 0x0000001206007986 */ /* 0x0005e4000c101b06 */
.L_x_3578:
[----:B------:R-:W-:Y:S05]  /*0820*/  BSYNC.RELIABLE B1 ;  /* 0x0000000000017941 */ /* 0x000fea0003800100 */
.L_x_3573:
[----:B------:R-:W-:-:S13]  /*0830*/  ISETP.GE.U32.AND P0, PT, R3, R2, PT ;  /* 0x000000020300720c */ /* 0x000fda0003f06070 */
[----:B012---:R-:W0:Y:S01]  /*0840*/  @!P0 LDC.64 R6, c[0x0][0x398] ;  /* 0x0000e600ff068b82 */ /* 0x007e220000000a00 */
[----:B------:R-:W-:Y:S02]  /*0850*/  @!P0 IMAD.IADD R9, R0, 0x1, R3 ;  /* 0x0000000100098824 */ /* 0x000fe400078e0203 */
[----:B------:R-:W-:Y:S02]  /*0860*/  @!P0 VIADD R3, R3, 0x80 ;  /* 0x0000008003038836 */ /* 0x000fe40000000000 */
[----:B0-----:R-:W-:-:S05]  /*0870*/  @!P0 IMAD.WIDE.U32 R6, R9, 0x8, R6 ;  /* 0x0000000809068825 */ /* 0x001fca00078e0006 */
[----:B------:R3:W-:Y:S02]  /*0880*/  @!P0 STG.E.64 desc[UR6][R6.64], R20 ;  /* 0x0000001406008986 */ /* 0x0007e4000c101b06 */
.L_x_3579:
[----:B------:R-:W-:Y:S05]  /*0890*/  BSYNC.RECONVERGENT B0 ;  /* 0x0000000000007941 */ /* 0x000fea0003800200 */
.L_x_3572:
[----:B------:R-:W-:Y:S05]  /*08a0*/  WARPSYNC.ALL ;  /* 0x0000000000007948 */ /* 0x000fea0003800000 */
[----:B------:R-:W-:-:S13]  /*08b0*/  ISETP.GE.U32.AND P0, PT, R3, R2, PT ;  /* 0x000000020300720c */ /* 0x000fda0003f06070 */
[----:B------:R-:W-:Y:S05]  /*08c0*/  @P0 EXIT ;  /* 0x000000000000094d */ /* 0x000fea0003800000 */
[----:B0123--:R-:W0:Y:S01]  /*08d0*/  LDC.64 R6, c[0x0][0x398] ;  /* 0x0000e600ff067b82 */ /* 0x00fe220000000a00 */
[----:B------:R-:W-:-:S04]  /*08e0*/  IMAD.IADD R3, R0, 0x1, R3 ;  /* 0x0000000100037824 */ /* 0x000fc800078e0203 */
[----:B0-----:R-:W-:-:S05]  /*08f0*/  IMAD.WIDE.U32 R2, R3, 0x8, R6 ;  /* 0x0000000803027825 */ /* 0x001fca00078e0006 */
[----:B------:R-:W-:Y:S01]  /*0900*/  STG.E.64 desc[UR6][R2.64], R4 ;  /* 0x0000000402007986 */ /* 0x000fe2000c101b06 */
[----:B------:R-:W-:Y:S05]  /*0910*/  EXIT ;  /* 0x000000000000794d */ /* 0x000fea0003800000 */
.L_x_3571:
[----:B------:R-:W0:Y:S01]  /*0920*/  S2R R25, SR_TID.X ;  /* 0x0000000000197919 */ /* 0x000e220000002100 */
[----:B------:R-:W1:Y:S01]  /*0930*/  LDC.64 R2, c[0x0][0x3a0] ;  /* 0x0000e800ff027b82 */ /* 0x000e620000000a00 */
[----:B------:R-:W2:Y:S07]  /*0940*/  LDCU.64 UR4, c[0x0][0x390] ;  /* 0x00007200ff0477ac */ /* 0x000eae0008000a00 */
[----:B------:R-:W3:Y:S01]  /*0950*/  LDC.64 R20, c[0x0][0x398] ;  /* 0x0000e600ff147b82 */ /* 0x000ee20000000a00 */
[----:B-1----:R-:W-:-:S04]  /*0960*/  IMAD.WIDE.U32 R2, R0, 0x8, R2 ;  /* 0x0000000800027825 */ /* 0x002fc800078e0002 */
[----:B0-----:R-:W-:-:S05]  /*0970*/  IMAD.WIDE.U32 R22, R25, 0x10, R2 ;  /* 0x0000001019167825 */ /* 0x001fca00078e0002 */
[----:B------:R-:W4:Y:S04]  /*0980*/  LDG.E.128 R8, desc[UR6][R22.64] ;  /* 0x0000000616087981 */ /* 0x000f28000c1e1d00 */
[----:B------:R-:W5:Y:S04]  /*0990*/  LDG.E.128 R16, desc[UR6][R22.64+0x800] ;  /* 0x0008000616107981 */ /* 0x000f68000c1e1d00 */
[----:B------:R-:W5:Y:S04]  /*09a0*/  LDG.E.128 R4, desc[UR6][R22.64+0x1800] ;  /* 0x0018000616047981 */ /* 0x000f68000c1e1d00 */
[----:B------:R0:W5:Y:S01]  /*09b0*/  LDG.E.128 R12, desc[UR6][R22.64+0x1000] ;  /* 0x00100006160c7981 */ /* 0x000162000c1e1d00 */
[----:B--2---:R-:W-:-:S04]  /*09c0*/  UISETP.LT.U32.AND UP0, UPT, UR4, 0x3f, UPT ;  /* 0x0000003f0400788c */ /* 0x004fc8000bf01070 */
[----:B------:R-:W-:-:S04]  /*09d0*/  UISETP.LT.U32.AND.EX UP0, UPT, UR5, URZ, UPT, UP0 ;  /* 0x000000ff0500728c */ /* 0x000fc8000bf01100 */
[----:B------:R-:W-:Y:S01]  /*09e0*/  USEL UR4, UR4, 0x3f, UP0 ;  /* 0x0000003f04047887 */ /* 0x000fe20008000000 */
[----:B---3--:R-:W-:-:S04]  /*09f0*/  IMAD.WIDE.U32 R20, R0, 0x8, R20 ;  /* 0x0000000800147825 */ /* 0x008fc800078e0014 */
[----:B------:R-:W-:Y:S01]  /*0a00*/  IMAD.WIDE.U32 R20, R25, 0x10, R20 ;  /* 0x0000001019147825 */ /* 0x000fe200078e0014 */
[--C-:B----4-:R-:W-:Y:S02]  /*0a10*/  SHF.R.S64 R0, R10, UR4, R11.reuse ;  /* 0x000000040a007c19 */ /* 0x110fe4000800100b */
[----:B------:R-:W-:Y:S02]  /*0a20*/  SHF.R.S32.HI R11, RZ, UR4, R11 ;  /* 0x00000004ff0b7c19 */ /* 0x000fe4000801140b */
[--C-:B-----5:R-:W-:Y:S02]  /*0a30*/  SHF.R.S64 R10, R18, UR4, R19.reuse ;  /* 0x00000004120a7c19 */ /* 0x120fe40008001013 */
[----:B------:R-:W-:Y:S02]  /*0a40*/  SHF.R.S32.HI R19, RZ, UR4, R19 ;  /* 0x00000004ff137c19 */ /* 0x000fe40008011413 */
[--C-:B------:R-:W-:Y:S02]  /*0a50*/  SHF.R.S64 R2, R8, UR4, R9.reuse ;  /* 0x0000000408027c19 */ /* 0x100fe40008001009 */
[----:B------:R-:W-:-:S02]  /*0a60*/  SHF.R.S32.HI R3, RZ, UR4, R9 ;  /* 0x00000004ff037c19 */ /* 0x000fc40008011409 */
[--C-:B0-----:R-:W-:Y:S02]  /*0a70*/  SHF.R.S32.HI R23, RZ, UR4, R7.reuse ;  /* 0x00000004ff177c19 */ /* 0x101fe40008011407 */
[----:B------:R-:W-:Y:S01]  /*0a80*/  SHF.R.S64 R18, R6, UR4, R7 ;  /* 0x0000000406127c19 */ /* 0x000fe20008001007 */
[----:B------:R-:W-:Y:S01]  /*0a90*/  IMAD.MOV.U32 R7, RZ, RZ, R11 ;  /* 0x000000ffff077224 */ /* 0x000fe200078e000b */
[----:B------:R-:W-:Y:S01]  /*0aa0*/  SHF.R.S64 R8, R16, UR4, R17 ;  /* 0x0000000410087c19 */ /* 0x000fe20008001011 */
[----:B------:R-:W-:Y:S01]  /*0ab0*/  IMAD.MOV.U32 R11, RZ, RZ, R19 ;  /* 0x000000ffff0b7224 */ /* 0x000fe200078e0013 */
[----:B------:R-:W-:Y:S01]  /*0ac0*/  SHF.R.S32.HI R9, RZ, UR4, R17 ;  /* 0x00000004ff097c19 */ /* 0x000fe20008011411 */
[----:B------:R-:W-:Y:S01]  /*0ad0*/  IMAD.MOV.U32 R6, RZ, RZ, R0 ;  /* 0x000000ffff067224 */ /* 0x000fe200078e0000 */
[----:B------:R-:W-:Y:S01]  /*0ae0*/  SHF.R.S64 R12, R12, UR4, R13 ;  /* 0x000000040c0c7c19 */ /* 0x000fe2000800100d */
[----:B------:R-:W-:Y:S01]  /*0af0*/  IMAD.MOV.U32 R19, RZ, RZ, R23 ;  /* 0x000000ffff137224 */ /* 0x000fe200078e0017 */
[----:B------:R-:W-:-:S02]  /*0b00*/  SHF.R.S64 R14, R14, UR4, R15 ;  /* 0x000000040e0e7c19 */ /* 0x000fc4000800100f */
[--C-:B------:R-:W-:Y:S01]  /*0b10*/  SHF.R.S64 R16, R4, UR4, R5.reuse ;  /* 0x0000000404107c19 */ /* 0x100fe20008001005 */
[----:B------:R-:W-:Y:S01]  /*0b20*/  IMAD.MOV.U32 R4, RZ, RZ, R2 ;  /* 0x000000ffff047224 */ /* 0x000fe200078e0002 */
[----:B------:R-:W-:Y:S01]  /*0b30*/  SHF.R.S32.HI R17, RZ, UR4, R5 ;  /* 0x00000004ff117c19 */ /* 0x000fe20008011405 */
[----:B------:R-:W-:Y:S01]  /*0b40*/  IMAD.MOV.U32 R5, RZ, RZ, R3 ;  /* 0x000000ffff057224 */ /* 0x000fe200078e0003 */
[----:B------:R-:W-:Y:S02]  /*0b50*/  SHF.R.S32.HI R13, RZ, UR4, R13 ;  /* 0x00000004ff0d7c19 */ /* 0x000fe4000801140d */
[----:B------:R-:W-:Y:S01]  /*0b60*/  SHF.R.S32.HI R15, RZ, UR4, R15 ;  /* 0x00000004ff0f7c19 */ /* 0x000fe2000801140f */
[----:B------:R-:W-:Y:S04]  /*0b70*/  STG.E.128 desc[UR6][R20.64+0x800], R8 ;  /* 0x0008000814007986 */ /* 0x000fe8000c101d06 */
[----:B------:R-:W-:Y:S04]  /*0b80*/  STG.E.128 desc[UR6][R20.64], R4 ;  /* 0x0000000414007986 */ /* 0x000fe8000c101d06 */
[----:B------:R-:W-:Y:S04]  /*0b90*/  STG.E.128 desc[UR6][R20.64+0x1000], R12 ;  /* 0x0010000c14007986 */ /* 0x000fe8000c101d06 */
[----:B------:R-:W-:Y:S01]  /*0ba0*/  STG.E.128 desc[UR6][R20.64+0x1800], R16 ;  /* 0x0018001014007986 */ /* 0x000fe2000c101d06 */
[----:B------:R-:W-:Y:S05]  /*0bb0*/  EXIT ;  /* 0x000000000000794d */ /* 0x000fea0003800000 */
.L_x_3580:
        /* <DEDUP_REMOVED lines=12> */
.L_x_21066:


//--------------------- .text._ZN2at6native29vectorized_elementwise_kernelILi4ENS0_13BUnaryFunctorIlllZZZNS0_18rshift_kernel_cudaERNS_18TensorIteratorBaseEENKUlvE_clEvENKUlvE2_clEvEUlllE_EESt5arrayIPcLm2EEEEviT0_T1_ --------------------------
	.section	.text._ZN2at6native29vectorized_elementwise_kernelILi4ENS0_13BUnaryFunctorIlllZZZNS0_18rshift_kernel_cudaERNS_18TensorIteratorBaseEENKUlvE_clEvENKUlvE2_clEvEUlllE_EESt5arrayIPcLm2EEEEviT0_T1_,"ax",@progbits
	.align	128
        .global         _ZN2at6native29vectorized_elementwise_kernelILi4ENS0_13BUnaryFunctorIlllZZZNS0_18rshift_kernel_cudaERNS_18TensorIteratorBaseEENKUlvE_clEvENKUlvE2_clEvEUlllE_EESt5arrayIPcLm2EEEEviT0_T1_
        .type           _ZN2at6native29vectorized_elementwise_kernelILi4ENS0_13BUnaryFunctorIlllZZZNS0_18rshift_kernel_cudaERNS_18TensorIteratorBaseEENKUlvE_clEvENKUlvE2_clEvEUlllE_EESt5arrayIPcLm2EEEEviT0_T1_,@function
        .size           _ZN2at6native29vectorized_elementwise_kernelILi4ENS0_13BUnaryFunctorIlllZZZNS0_18rshift_kernel_cudaERNS_18TensorIteratorBaseEENKUlvE_clEvENKUlvE2_clEvEUlllE_EESt5arrayIPcLm2EEEEviT0_T1_,(.L_x_21067 - _ZN2at6native29vectorized_elementwise_kernelILi4ENS0_13BUnaryFunctorIlllZZZNS0_18rshift_kernel_cudaERNS_18TensorIteratorBaseEENKUlvE_clEvENKUlvE2_clEvEUlllE_EESt5arrayIPcLm2EEEEviT0_T1_)
        .other          _ZN2at6native29vectorized_elementwise_kernelILi4ENS0_13BUnaryFunctorIlllZZZNS0_18rshift_kernel_cudaERNS_18TensorIteratorBaseEENKUlvE_clEvENKUlvE2_clEvEUlllE_EESt5arrayIPcLm2EEEEviT0_T1_,@"STO_CUDA_ENTRY STV_DEFAULT"
_ZN2at6native29vectorized_elementwise_kernelILi4ENS0_13BUnaryFunctorIlllZZZNS0_18rshift_kernel_cudaERNS_18TensorIteratorBaseEENKUlvE_clEvENKUlvE2_clEvEUlllE_EESt5arrayIPcLm2EEEEviT0_T1_:
.text._ZN2at6native29vectorized_elementwise_kernelILi4ENS0_13BUnaryFunctorIlllZZZNS0_18rshift_kernel_cudaERNS_18TensorIteratorBaseEENKUlvE_clEvENKUlvE2_clEvEUlllE_EESt5arrayIPcLm2EEEEviT0_T1_:
        /* <DEDUP_REMOVED lines=101> */
.L_x_3584:
[----:B------:R-:W-:-:S13]  /*0650*/  ISETP.GE.U32.AND P0, PT, R3, R2, PT ;  /* 0x000000020300720c */ /* 0x000fda0003f06070 */
[----:B------:R-:W-:Y:S05]  /*0660*/  @P0 BRA `(.L_x_3586) ;  /* 0x0000000000300947 */ /* 0x000fea0003800000 */
[----:B0-----:R-:W0:Y:S01]  /*0670*/  LDC.64 R6, c[0x0][0x398] ;  /* 0x0000e600ff067b82 */ /* 0x001e220000000a00 */
[----:B------:R-:W-:Y:S02]  /*0680*/  IMAD.IADD R9, R0, 0x1, R3 ;  /* 0x0000000100097824 */ /* 0x000fe400078e0203 */
[----:B------:R-:W-:Y:S02]  /*0690*/  VIADD R3, R3, 0x80 ;  /* 0x0000008003037836 */ /* 0x000fe40000000000 */
[----:B0-----:R-:W-:-:S05]  /*06a0*/  IMAD.WIDE.U32 R6, R9, 0x8, R6 ;  /* 0x0000000809067825 */ /* 0x001fca00078e0006 */
[----:B------:R1:W-:Y:S02]  /*06b0*/  STG.E.64 desc[UR6][R6.64], R10 ;  /* 0x0000000a06007986 */ /* 0x0003e4000c101b06 */
.L_x_3585:
[----:B------:R-:W-:-:S13]  /*06c0*/  ISETP.GE.U32.AND P0, PT, R3, R2, PT ;  /* 0x000000020300720c */ /* 0x000fda0003f06070 */
[----:B------:R-:W-:Y:S05]  /*06d0*/  @P0 BRA `(.L_x_3587) ;  /* 0x0000000000300947 */ /* 0x000fea0003800000 */
[----:B01----:R-:W0:Y:S01]  /*06e0*/  LDC.64 R6, c[0x0][0x398] ;  /* 0x0000e600ff067b82 */ /* 0x003e220000000a00 */
[----:B------:R-:W-:Y:S02]  /*06f0*/  IMAD.IADD R9, R0, 0x1, R3 ;  /* 0x0000000100097824 */ /* 0x000fe400078e0203 */
[----:B------:R-:W-:Y:S02]  /*0700*/  VIADD R3, R3, 0x80 ;  /* 0x0000008003037836 */ /* 0x000fe40000000000 */
[----:B0-----:R-:W-:-:S05]  /*0710*/  IMAD.WIDE.U32 R6, R9, 0x8, R6 ;  /* 0x0000000809067825 */ /* 0x001fca00078e0006 */
[----:B------:R1:W-:Y:S02]  /*0720*/  STG.E.64 desc[UR6][R6.64], R12 ;  /* 0x0000000c06007986 */ /* 0x0003e4000c101b06 */
.L_x_3586:
[----:B------:R-:W-:-:S13]  /*0730*/  ISETP.GE.U32.AND P0, PT, R3, R2, PT ;  /* 0x000000020300720c */ /* 0x000fda0003f06070 */
[----:B------:R-:W-:Y:S05]  /*0740*/  @P0 BRA `(.L_x_3588) ;  /* 0x0000000000340947 */ /* 0x000fea0003800000 */
[----:B01----:R-:W0:Y:S01]  /*0750*/  LDC.64 R6, c[0x0][0x398] ;  /* 0x0000e600ff067b82 */ /* 0x003e220000000a00 */
[----:B------:R-:W-:Y:S02]  /*0760*/  IMAD.IADD R9, R0, 0x1, R3 ;  /* 0x0000000100097824 */ /* 0x000fe400078e0203 */
[----:B------:R-:W-:Y:S02]  /*0770*/  VIADD R3, R3, 0x80 ;  /* 0x0000008003037836 */ /* 0x000fe40000000000 */
[----:B0-----:R-:W-:-:S05]  /*0780*/  IMAD.WIDE.U32 R6, R9, 0x8, R6 ;  /* 0x0000000809067825 */ /* 0x001fca00078e0006 */
[----:B------:R2:W-:Y:S02]  /*0790*/  STG.E.64 desc[UR6][R6.64], R16 ;  /* 0x0000001006007986 */ /* 0x0005e4000c101b06 */
.L_x_3587:
        /* <DEDUP_REMOVED lines=8> */
.L_x_3588:
[----:B------:R-:W-:Y:S05]  /*0820*/  BSYNC.RELIABLE B1 ;  /* 0x0000000000017941 */ /* 0x000fea0003800100 */
.L_x_3583:
[----:B------:R-:W-:-:S13]  /*0830*/  ISETP.GE.U32.AND P0, PT, R3, R2, PT ;  /* 0x000000020300720c */ /* 0x000fda0003f06070 */
[----:B012---:R-:W0:Y:S01]  /*0840*/  @!P0 LDC.64 R6, c[0x0][0x398] ;  /* 0x0000e600ff068b82 */ /* 0x007e220000000a00 */
[----:B------:R-:W-:Y:S02]  /*0850*/  @!P0 IMAD.IADD R9, R0, 0x1, R3 ;  /* 0x0000000100098824 */ /* 0x000fe400078e0203 */
[----:B------:R-:W-:Y:S02]  /*0860*/  @!P0 VIADD R3, R3, 0x80 ;  /* 0x0000008003038836 */ /* 0x000fe40000000000 */
[----:B0-----:R-:W-:-:S05]  /*0870*/  @!P0 IMAD.WIDE.U32 R6, R9, 0x8, R6 ;  /* 0x0000000809068825 */ /* 0x001fca00078e0006 */
[----:B------:R3:W-:Y:S02]  /*0880*/  @!P0 STG.E.64 desc[UR6][R6.64], R20 ;  /* 0x0000001406008986 */ /* 0x0007e4000c101b06 */
.L_x_3589:
[----:B------:R-:W-:Y:S05]  /*0890*/  BSYNC.RECONVERGENT B0 ;  /* 0x0000000000007941 */ /* 0x000fea0003800200 */
.L_x_3582:
        /* <DEDUP_REMOVED lines=8> */
.L_x_3581:
[----:B------:R-:W0:Y:S01]  /*0920*/  S2R R25, SR_TID.X ;  /* 0x0000000000197919 */ /* 0x000e220000002100 */
[----:B------:R-:W1:Y:S01]  /*0930*/  LDC.64 R2, c[0x0][0x3a0] ;  /* 0x0000e800ff027b82 */ /* 0x000e620000000a00 */
[----:B------:R-:W2:Y:S07]  /*0940*/  LDCU.64 UR4, c[0x0][0x390] ;  /* 0x00007200ff0477ac */ /* 0x000eae0008000a00 */
[----:B------:R-:W3:Y:S01]  /*0950*/  LDC.64 R20, c[0x0][0x398] ;  /* 0x0000e600ff147b82 */ /* 0x000ee20000000a00 */
[----:B-1----:R-:W-:-:S04]  /*0960*/  IMAD.WIDE.U32 R2, R0, 0x8, R2 ;  /* 0x0000000800027825 */ /* 0x002fc800078e0002 */
[----:B0-----:R-:W-:-:S05]  /*0970*/  IMAD.WIDE.U32 R22, R25, 0x20, R2 ;  /* 0x0000002019167825 */ /* 0x001fca00078e0002 */
[----:B------:R-:W4:Y:S04]  /*0980*/  LDG.E.ENL2.256 R16, R4, desc[UR6][R22.64] ;  /* 0xfe0000061604797e */ /* 0x000f280008121910 */
[----:B------:R-:W5:Y:S01]  /*0990*/  LDG.E.ENL2.256 R8, R12, desc[UR6][R22.64+0x1000] ;  /* 0xfe008006160c797e */ /* 0x000f620008121908 */
[----:B--2---:R-:W-:Y:S01]  /*09a0*/  UISETP.LT.U32.AND UP0, UPT, UR4, 0x3f, UPT ;  /* 0x0000003f0400788c */ /* 0x004fe2000bf01070 */
[----:B---3--:R-:W-:-:S03]  /*09b0*/  IMAD.WIDE.U32 R20, R0, 0x8, R20 ;  /* 0x0000000800147825 */ /* 0x008fc600078e0014 */
[----:B------:R-:W-:Y:S01]  /*09c0*/  UISETP.LT.U32.AND.EX UP0, UPT, UR5, URZ, UPT, UP0 ;  /* 0x000000ff0500728c */ /* 0x000fe2000bf01100 */
[----:B------:R-:W-:-:S03]  /*09d0*/  IMAD.WIDE.U32 R20, R25, 0x20, R20 ;  /* 0x0000002019147825 */ /* 0x000fc600078e0014 */
[----:B------:R-:W-:-:S06]  /*09e0*/  USEL UR4, UR4, 0x3f, UP0 ;  /* 0x0000003f04047887 */ /* 0x000fcc0008000000 */
[--C-:B----4-:R-:W-:Y:S02]  /*09f0*/  SHF.R.S64 R0, R6, UR4, R7.reuse ;  /* 0x0000000406007c19 */ /* 0x110fe40008001007 */
[----:B------:R-:W-:Y:S02]  /*0a00*/  SHF.R.S32.HI R7, RZ, UR4, R7 ;  /* 0x00000004ff077c19 */ /* 0x000fe40008011407 */
[--C-:B------:R-:W-:Y:S02]  /*0a10*/  SHF.R.S64 R6, R18, UR4, R19.reuse ;  /* 0x0000000412067c19 */ /* 0x100fe40008001013 */
[----:B------:R-:W-:Y:S02]  /*0a20*/  SHF.R.S32.HI R19, RZ, UR4, R19 ;  /* 0x00000004ff137c19 */ /* 0x000fe40008011413 */
[--C-:B------:R-:W-:Y:S02]  /*0a30*/  SHF.R.S64 R2, R4, UR4, R5.reuse ;  /* 0x0000000404027c19 */ /* 0x100fe40008001005 */
[----:B------:R-:W-:-:S02]  /*0a40*/  SHF.R.S32.HI R3, RZ, UR4, R5 ;  /* 0x00000004ff037c19 */ /* 0x000fc40008011405 */
[--C-:B-----5:R-:W-:Y:S02]  /*0a50*/  SHF.R.S32.HI R23, RZ, UR4, R11.reuse ;  /* 0x00000004ff177c19 */ /* 0x120fe4000801140b */
        /* <DEDUP_REMOVED lines=14> */
[----:B------:R-:W-:Y:S02]  /*0b40*/  SHF.R.S32.HI R15, RZ, UR4, R15 ;  /* 0x00000004ff0f7c19 */ /* 0x000fe4000801140f */
[----:B------:R-:W-:Y:S04]  /*0b50*/  STG.E.ENL2.256 desc[UR6][R20.64], R8, R4 ;  /* 0xf80000081404797f */ /* 0x000fe8000f121806 */
[----:B------:R-:W-:Y:S01]  /*0b60*/  STG.E.ENL2.256 desc[UR6][R20.64+0x1000], R12, R16 ;  /* 0xf800800c1410797f */ /* 0x000fe2000f121806 */
[----:B------:R-:W-:Y:S05]  /*0b70*/  EXIT ;  /* 0x000000000000794d */ /* 0x000fea0003800000 */
.L_x_3590:
        /* <DEDUP_REMOVED lines=16> */
.L_x_21067:


//--------------------- .text._ZN2at6native29vectorized_elementwise_kernelILi8ENS0_13BUnaryFunctorIlllZZZNS0_18rshift_kernel_cudaERNS_18TensorIteratorBaseEENKUlvE_clEvENKUlvE2_clEvEUlllE_EESt5arrayIPcLm2EEEEviT0_T1_ --------------------------
	.section	.text._ZN2at6native29vectorized_elementwise_kernelILi8ENS0_13BUnaryFunctorIlllZZZNS0_18rshift_kernel_cudaERNS_18TensorIteratorBaseEENKUlvE_clEvENKUlvE2_clEvEUlllE_EESt5arrayIPcLm2EEEEviT0_T1_,"ax",@progbits
	.align	128
        .global         _ZN2at6native29vectorized_elementwise_kernelILi8ENS0_13BUnaryFunctorIlllZZZNS0_18rshift_kernel_cudaERNS_18TensorIteratorBaseEENKUlvE_clEvENKUlvE2_clEvEUlllE_EESt5arrayIPcLm2EEEEviT0_T1_
        .type           _ZN2at6native29vectorized_elementwise_kernelILi8ENS0_13BUnaryFunctorIlllZZZNS0_18rshift_kernel_cudaERNS_18TensorIteratorBaseEENKUlvE_clEvENKUlvE2_clEvEUlllE_EESt5arrayIPcLm2EEEEviT0_T1_,@function
        .size           _ZN2at6native29vectorized_elementwise_kernelILi8ENS0_13BUnaryFunctorIlllZZZNS0_18rshift_kernel_cudaERNS_18TensorIteratorBaseEENKUlvE_clEvENKUlvE2_clEvEUlllE_EESt5arrayIPcLm2EEEEviT0_T1_,(.L_x_21068 - _ZN2at6native29vectorized_elementwise_kernelILi8ENS0_13BUnaryFunctorIlllZZZNS0_18rshift_kernel_cudaERNS_18TensorIteratorBaseEENKUlvE_clEvENKUlvE2_clEvEUlllE_EESt5arrayIPcLm2EEEEviT0_T1_)
        .other          _ZN2at6native29vectorized_elementwise_kernelILi8ENS0_13BUnaryFunctorIlllZZZNS0_18rshift_kernel_cudaERNS_18TensorIteratorBaseEENKUlvE_clEvENKUlvE2_clEvEUlllE_EESt5arrayIPcLm2EEEEviT0_T1_,@"STO_CUDA_ENTRY STV_DEFAULT"
_ZN2at6native29vectorized_elementwise_kernelILi8ENS0_13BUnaryFunctorIlllZZZNS0_18rshift_kernel_cudaERNS_18TensorIteratorBaseEENKUlvE_clEvENKUlvE2_clEvEUlllE_EESt5arrayIPcLm2EEEEviT0_T1_:
.text._ZN2at6native29vectorized_elementwise_kernelILi8ENS0_13BUnaryFunctorIlllZZZNS0_18rshift_kernel_cudaERNS_18TensorIteratorBaseEENKUlvE_clEvENKUlvE2_clEvEUlllE_EESt5arrayIPcLm2EEEEviT0_T1_:
        /* <DEDUP_REMOVED lines=101> */
.L_x_3594:
[----:B------:R-:W-:-:S13]  /*0650*/  ISETP.GE.U32.AND P0, PT, R3, R2, PT ;  /* 0x000000020300720c */ /* 0x000fda0003f06070 */
[----:B------:R-:W-:Y:S05]  /*0660*/  @P0 BRA `(.L_x_3596) ;  /* 0x0000000000300947 */ /* 0x000fea0003800000 */
[----:B0-----:R-:W0:Y:S01]  /*0670*/  LDC.64 R6, c[0x0][0x398] ;  /* 0x0000e600ff067b82 */ /* 0x001e220000000a00 */
[----:B------:R-:W-:Y:S02]  /*0680*/  IMAD.IADD R9, R0, 0x1, R3 ;  /* 0x0000000100097824 */ /* 0x000fe400078e0203 */
[----:B------:R-:W-:Y:S02]  /*0690*/  VIADD R3, R3, 0x80 ;  /* 0x0000008003037836 */ /* 0x000fe40000000000 */
[----:B0-----:R-:W-:-:S05]  /*06a0*/  IMAD.WIDE.U32 R6, R9, 0x8, R6 ;  /* 0x0000000809067825 */ /* 0x001fca00078e0006 */
[----:B------:R1:W-:Y:S02]  /*06b0*/  STG.E.64 desc[UR6][R6.64], R10 ;  /* 0x0000000a06007986 */ /* 0x0003e4000c101b06 */
.L_x_3595:
[----:B------:R-:W-:-:S13]  /*06c0*/  ISETP.GE.U32.AND P0, PT, R3, R2, PT ;  /* 0x000000020300720c */ /* 0x000fda0003f06070 */
[----:B------:R-:W-:Y:S05]  /*06d0*/  @P0 BRA `(.L_x_3597) ;  /* 0x0000000000300947 */ /* 0x000fea0003800000 */
[----:B01----:R-:W0:Y:S01]  /*06e0*/  LDC.64 R6, c[0x0][0x398] ;  /* 0x0000e600ff067b82 */ /* 0x003e220000000a00 */
[----:B------:R-:W-:Y:S02]  /*06f0*/  IMAD.IADD R9, R0, 0x1, R3 ;  /* 0x0000000100097824 */ /* 0x000fe400078e0203 */
[----:B------:R-:W-:Y:S02]  /*0700*/  VIADD R3, R3, 0x80 ;  /* 0x0000008003037836 */ /* 0x000fe40000000000 */
[----:B0-----:R-:W-:-:S05]  /*0710*/  IMAD.WIDE.U32 R6, R9, 0x8, R6 ;  /* 0x0000000809067825 */ /* 0x001fca00078e0006 */
[----:B------:R1:W-:Y:S02]  /*0720*/  STG.E.64 desc[UR6][R6.64], R12 ;  /* 0x0000000c06007986 */ /* 0x0003e4000c101b06 */
.L_x_3596:
[----:B------:R-:W-:-:S13]  /*0730*/  ISETP.GE.U32.AND P0, PT, R3, R2, PT ;  /* 0x000000020300720c */ /* 0x000fda0003f06070 */
[----:B------:R-:W-:Y:S05]  /*0740*/  @P0 BRA `(.L_x_3598) ;  /* 0x0000000000340947 */ /* 0x000fea0003800000 */
[----:B01----:R-:W0:Y:S01]  /*0750*/  LDC.64 R6, c[0x0][0x398] ;  /* 0x0000e600ff067b82 */ /* 0x003e220000000a00 */
[----:B------:R-:W-:Y:S02]  /*0760*/  IMAD.IADD R9, R0, 0x1, R3 ;  /* 0x0000000100097824 */ /* 0x000fe400078e0203 */
[----:B------:R-:W-:Y:S02]  /*0770*/  VIADD R3, R3, 0x80 ;  /* 0x0000008003037836 */ /* 0x000fe40000000000 */
[----:B0-----:R-:W-:-:S05]  /*0780*/  IMAD.WIDE.U32 R6, R9, 0x8, R6 ;  /* 0x0000000809067825 */ /* 0x001fca00078e0006 */
[----:B------:R2:W-:Y:S02]  /*0790*/  STG.E.64 desc[UR6][R6.64], R16 ;  /* 0x0000001006007986 */ /* 0x0005e4000c101b06 */
.L_x_3597:
        /* <DEDUP_REMOVED lines=8> */
.L_x_3598:
[----:B------:R-:W-:Y:S05]  /*0820*/  BSYNC.RELIABLE B1 ;  /* 0x0000000000017941 */ /* 0x000fea0003800100 */
.L_x_3593:
[----:B------:R-:W-:-:S13]  /*0830*/  ISETP.GE.U32.AND P0, PT, R3, R2, PT ;  /* 0x000000020300720c */ /* 0x000fda0003f06070 */
[----:B012---:R-:W0:Y:S01]  /*0840*/  @!P0 LDC.64 R6, c[0x0][0x398] ;  /* 0x0000e600ff068b82 */ /* 0x007e220000000a00 */
[----:B------:R-:W-:Y:S02]  /*0850*/  @!P0 IMAD.IADD R9, R0, 0x1, R3 ;  /* 0x0000000100098824 */ /* 0x000fe400078e0203 */
[----:B------:R-:W-:Y:S02]  /*0860*/  @!P0 VIADD R3, R3, 0x80 ;  /* 0x0000008003038836 */ /* 0x000fe40000000000 */
[----:B0-----:R-:W-:-:S05]  /*0870*/  @!P0 IMAD.WIDE.U32 R6, R9, 0x8, R6 ;  /* 0x0000000809068825 */ /* 0x001fca00078e0006 */
[----:B------:R3:W-:Y:S02]  /*0880*/  @!P0 STG.E.64 desc[UR6][R6.64], R20 ;  /* 0x0000001406008986 */ /* 0x0007e4000c101b06 */
.L_x_3599:
[----:B------:R-:W-:Y:S05]  /*0890*/  BSYNC.RECONVERGENT B0 ;  /* 0x0000000000007941 */ /* 0x000fea0003800200 */
.L_x_3592:
        /* <DEDUP_REMOVED lines=8> */
.L_x_3591:
        /* <DEDUP_REMOVED lines=38> */
.L_x_3600:
        /* <DEDUP_REMOVED lines=16> */
.L_x_21068:


//--------------------- .text._ZN2at6native18elementwise_kernelILi128ELi4EZNS0_15gpu_kernel_implINS0_13AUnaryFunctorIlllZZZNS0_18rshift_kernel_cudaERNS_18TensorIteratorBaseEENKUlvE_clEvENKUlvE2_clEvEUlllE_EEEEvS5_RKT_EUliE_EEviT1_ --------------------------
	.section	.text._ZN2at6native18elementwise_kernelILi128ELi4EZNS0_15gpu_kernel_implINS0_13AUnaryFunctorIlllZZZNS0_18rshift_kernel_cudaERNS_18TensorIteratorBaseEENKUlvE_clEvENKUlvE2_clEvEUlllE_EEEEvS5_RKT_EUliE_EEviT1_,"ax",@progbits
	.align	128
        .global         _ZN2at6native18elementwise_kernelILi128ELi4EZNS0_15gpu_kernel_implINS0_13AUnaryFunctorIlllZZZNS0_18rshift_kernel_cudaERNS_18TensorIteratorBaseEENKUlvE_clEvENKUlvE2_clEvEUlllE_EEEEvS5_RKT_EUliE_EEviT1_
        .type           _ZN2at6native18elementwise_kernelILi128ELi4EZNS0_15gpu_kernel_implINS0_13AUnaryFunctorIlllZZZNS0_18rshift_kernel_cudaERNS_18TensorIteratorBaseEENKUlvE_clEvENKUlvE2_clEvEUlllE_EEEEvS5_RKT_EUliE_EEviT1_,@function
        .size           _ZN2at6native18elementwise_kernelILi128ELi4EZNS0_15gpu_kernel_implINS0_13AUnaryFunctorIlllZZZNS0_18rshift_kernel_cudaERNS_18TensorIteratorBaseEENKUlvE_clEvENKUlvE2_clEvEUlllE_EEEEvS5_RKT_EUliE_EEviT1_,(.L_x_21069 - _ZN2at6native18elementwise_kernelILi128ELi4EZNS0_15gpu_kernel_implINS0_13AUnaryFunctorIlllZZZNS0_18rshift_kernel_cudaERNS_18TensorIteratorBaseEENKUlvE_clEvENKUlvE2_clEvEUlllE_EEEEvS5_RKT_EUliE_EEviT1_)
        .other          _ZN2at6native18elementwise_kernelILi128ELi4EZNS0_15gpu_kernel_implINS0_13AUnaryFunctorIlllZZZNS0_18rshift_kernel_cudaERNS_18TensorIteratorBaseEENKUlvE_clEvENKUlvE2_clEvEUlllE_EEEEvS5_RKT_EUliE_EEviT1_,@"STO_CUDA_ENTRY STV_DEFAULT"
_ZN2at6native18elementwise_kernelILi128ELi4EZNS0_15gpu_kernel_implINS0_13AUnaryFunctorIlllZZZNS0_18rshift_kernel_cudaERNS_18TensorIteratorBaseEENKUlvE_clEvENKUlvE2_clEvEUlllE_EEEEvS5_RKT_EUliE_EEviT1_:
.text._ZN2at6native18elementwise_kernelILi128ELi4EZNS0_15gpu_kernel_implINS0_13AUnaryFunctorIlllZZZNS0_18rshift_kernel_cudaERNS_18TensorIteratorBaseEENKUlvE_clEvENKUlvE2_clEvEUlllE_EEEEvS5_RKT_EUliE_EEviT1_:
        /* <DEDUP_REMOVED lines=319> */
.L_x_3603:
        /* <DEDUP_REMOVED lines=17> */
.L_x_3607:
[----:B------:R0:W5:Y:S01]  /*1500*/  LDG.E.U8 R4, desc[UR36][R2.64] ;  /* 0x0000002402047981 */ /* 0x000162000c1e1100 */
[----:B------:R-:W-:Y:S01]  /*1510*/  IMAD.MOV.U32 R5, RZ, RZ, RZ ;  /* 0x000000ffff057224 */ /* 0x000fe200078e00ff */
[----:B------:R-:W-:Y:S06]  /*1520*/  BRA `(.L_x_3609) ;  /* 0x0000000c00407947 */ /* 0x000fec0003800000 */
.L_x_3606:
        /* <DEDUP_REMOVED lines=8> */
.L_x_3611:
[----:B------:R-:W2:Y:S02]  /*15b0*/  LDG.E R4, desc[UR36][R2.64] ;  /* 0x0000002402047981 */ /* 0x000ea4000c1e1900 */
[----:B--2---:R-:W-:Y:S01]  /*15c0*/  SHF.R.S32.HI R5, RZ, 0x1f, R4 ;  /* 0x0000001fff057819 */ /* 0x004fe20000011404 */
[----:B------:R-:W-:Y:S06]  /*15d0*/  BRA `(.L_x_3609) ;  /* 0x0000000c00147947 */ /* 0x000fec0003800000 */
.L_x_3610:
[----:B------:R-:W2:Y:S02]  /*15e0*/  LDG.E.S16 R4, desc[UR36][R2.64] ;  /* 0x0000002402047981 */ /* 0x000ea4000c1e1700 */
[----:B--2---:R-:W-:Y:S01]  /*15f0*/  SHF.R.S32.HI R5, RZ, 0x1f, R4 ;  /* 0x0000001fff057819 */ /* 0x004fe20000011404 */
[----:B------:R-:W-:Y:S06]  /*1600*/  BRA `(.L_x_3609) ;  /* 0x0000000c00087947 */ /* 0x000fec0003800000 */
.L_x_3605:
        /* <DEDUP_REMOVED lines=9> */
.L_x_3613:
[----:B------:R-:W2:Y:S02]  /*16a0*/  LDG.E.U16 R2, desc[UR36][R2.64] ;  /* 0x0000002402027981 */ /* 0x000ea4000c1e1500 */
[----:B--2---:R-:W-:-:S06]  /*16b0*/  HADD2.F32 R4, -RZ, R2.H0_H0 ;  /* 0x20000002ff047230 */ /* 0x004fcc0000004100 */
[----:B------:R-:W0:Y:S01]  /*16c0*/  F2I.S64.TRUNC R4, R4 ;  /* 0x0000000400047311 */ /* 0x000e22000020d900 */
[----:B------:R-:W-:Y:S05]  /*16d0*/  BRA `(.L_x_3609) ;  /* 0x0000000800d47947 */ /* 0x000fea0003800000 */
.L_x_3612:
        /* <DEDUP_REMOVED lines=9> */
.L_x_3615:
[----:B------:R-:W2:Y:S02]  /*1770*/  LDG.E.U16 R2, desc[UR36][R2.64] ;  /* 0x0000002402027981 */ /* 0x000ea4000c1e1500 */
[----:B--2---:R-:W-:-:S06]  /*1780*/  HADD2.F32 R4, -RZ, R2.H0_H0 ;  /* 0x20000002ff047230 */ /* 0x004fcc0000004100 */
[----:B------:R-:W0:Y:S01]  /*1790*/  F2I.S64.TRUNC R4, R4 ;  /* 0x0000000400047311 */ /* 0x000e22000020d900 */
[----:B------:R-:W-:Y:S05]  /*17a0*/  BRA `(.L_x_3609) ;  /* 0x0000000800a07947 */ /* 0x000fea0003800000 */
.L_x_3614:
[----:B------:R-:W2:Y:S02]  /*17b0*/  LDG.E.64 R2, desc[UR36][R2.64] ;  /* 0x0000002402027981 */ /* 0x000ea4000c1e1b00 */
[----:B--2---:R0:W1:Y:S01]  /*17c0*/  F2I.S64.F64.TRUNC R4, R2 ;  /* 0x0000000200047311 */ /* 0x004062000030d900 */
[----:B------:R-:W-:Y:S05]  /*17d0*/  BRA `(.L_x_3609) ;  /* 0x0000000800947947 */ /* 0x000fea0003800000 */
.L_x_3604:
        /* <DEDUP_REMOVED lines=13> */
.L_x_3618:
[----:B------:R-:W2:Y:S02]  /*18b0*/  LDG.E.64 R2, desc[UR36][R2.64] ;  /* 0x0000002402027981 */ /* 0x000ea4000c1e1b00 */
[----:B--2---:R0:W1:Y:S01]  /*18c0*/  F2I.S64.F64.TRUNC R4, R2 ;  /* 0x0000000200047311 */ /* 0x004062000030d900 */
[----:B------:R-:W-:Y:S05]  /*18d0*/  BRA `(.L_x_3609) ;  /* 0x0000000800547947 */ /* 0x000fea0003800000 */
.L_x_3617:
        /* <DEDUP_REMOVED lines=26> */
.L_x_3620:
[----:B------:R-:W2:Y:S02]  /*1a80*/  LDG.E.U8 R2, desc[UR36][R2.64] ;  /* 0x0000002402027981 */ /* 0x000ea4000c1e1100 */
[C---:B--2---:R-:W-:Y:S01]  /*1a90*/  IMAD.SHL.U32 R4, R2.reuse, 0x2000000, RZ ;  /* 0x0200000002047824 */ /* 0x044fe200078e00ff */
[----:B------:R-:W-:-:S04]  /*1aa0*/  SHF.L.U32 R5, R2, 0x8, RZ ;  /* 0x0000000802057819 */ /* 0x000fc800000006ff */
        /* <DEDUP_REMOVED lines=10> */
.L_x_3619:
[----:B------:R-:W2:Y:S02]  /*1b50*/  LDG.E.U16 R4, desc[UR36][R2.64] ;  /* 0x0000002402047981 */ /* 0x000ea4000c1e1500 */
[----:B--2---:R-:W-:-:S06]  /*1b60*/  IMAD.U32 R4, R4, 0x10000, RZ ;  /* 0x0001000004047824 */ /* 0x004fcc00078e00ff */
[----:B------:R-:W0:Y:S01]  /*1b70*/  F2I.S64.TRUNC R4, R4 ;  /* 0x0000000400047311 */ /* 0x000e22000020d900 */
[----:B------:R-:W-:Y:S05]  /*1b80*/  BRA `(.L_x_3609) ;  /* 0x0000000400a87947 */ /* 0x000fea0003800000 */
.L_x_3616:
        /* <DEDUP_REMOVED lines=11> */
.L_x_3623:
        /* <DEDUP_REMOVED lines=21> */
.L_x_3627:
[----:B------:R-:W-:Y:S05]  /*1d90*/  BSYNC.RECONVERGENT B1 ;  /* 0x0000000000017941 */ /* 0x000fea0003800200 */
.L_x_3626:
[----:B------:R-:W-:Y:S01]  /*1da0*/  IMAD.SHL.U32 R0, R0, 0x100000, RZ ;  /* 0x0010000000007824 */ /* 0x000fe200078e00ff */
[----:B------:R-:W-:-:S04]  /*1db0*/  LEA R2, R2, 0x3b800000, 0x17 ;  /* 0x3b80000002027811 */ /* 0x000fc800078eb8ff */
[----:B------:R-:W-:-:S07]  /*1dc0*/  LOP3.LUT R4, R2, R0, R7, 0xfe, !PT ;  /* 0x0000000002047212 */ /* 0x000fce00078efe07 */
.L_x_3625:
[----:B------:R-:W-:Y:S05]  /*1dd0*/  BSYNC.RECONVERGENT B0 ;  /* 0x0000000000007941 */ /* 0x000fea0003800200 */
.L_x_3624:
[----:B------:R-:W1:Y:S01]  /*1de0*/  F2I.S64.TRUNC R4, R4 ;  /* 0x0000000400047311 */ /* 0x000e62000020d900 */
[----:B------:R-:W-:Y:S05]  /*1df0*/  BRA `(.L_x_3609) ;  /* 0x00000004000c7947 */ /* 0x000fea0003800000 */
.L_x_3622:
        /* <DEDUP_REMOVED lines=21> */
.L_x_3631:
[----:B------:R-:W-:Y:S05]  /*1f50*/  BSYNC.RECONVERGENT B1 ;  /* 0x0000000000017941 */ /* 0x000fea0003800200 */
.L_x_3630:
[----:B------:R-:W-:Y:S02]  /*1f60*/  SHF.L.U32 R0, R0, 0x15, RZ ;  /* 0x0000001500007819 */ /* 0x000fe400000006ff */
[----:B------:R-:W-:-:S04]  /*1f70*/  LEA R2, R2, 0x37800000, 0x17 ;  /* 0x3780000002027811 */ /* 0x000fc800078eb8ff */
[----:B------:R-:W-:-:S07]  /*1f80*/  LOP3.LUT R4, R2, R0, R7, 0xfe, !PT ;  /* 0x0000000002047212 */ /* 0x000fce00078efe07 */
.L_x_3629:
[----:B------:R-:W-:Y:S05]  /*1f90*/  BSYNC.RECONVERGENT B0 ;  /* 0x0000000000007941 */ /* 0x000fea0003800200 */
.L_x_3628:
[----:B------:R-:W2:Y:S01]  /*1fa0*/  F2I.S64.TRUNC R4, R4 ;  /* 0x0000000400047311 */ /* 0x000ea2000020d900 */
[----:B------:R-:W-:Y:S05]  /*1fb0*/  BRA `(.L_x_3609) ;  /* 0x00000000009c7947 */ /* 0x000fea0003800000 */
.L_x_3621:
[----:B------:R-:W-:-:S09]  /*1fc0*/  UISETP.NE.AND UP0, UPT, UR4, 0x1c, UPT ;  /* 0x0000001c0400788c */ /* 0x000fd2000bf05270 */
[----:B------:R-:W-:Y:S05]  /*1fd0*/  BRA.U !UP0, `(.L_x_3632) ;  /* 0x00000001088c7547 */ /* 0x000fea000b800000 */
[----:B------:R-:W-:-:S09]  /*1fe0*/  UISETP.NE.AND UP0, UPT, UR4, 0x1d, UPT ;  /* 0x0000001d0400788c */ /* 0x000fd2000bf05270 */
[----:B------:R-:W-:Y:S05]  /*1ff0*/  BRA.U !UP0, `(.L_x_3633) ;  /* 0x00000001087c7547 */ /* 0x000fea000b800000 */
[----:B------:R-:W-:-:S09]  /*2000*/  UISETP.NE.AND UP0, UPT, UR4, 0x2c, UPT ;  /* 0x0000002c0400788c */ /* 0x000fd2000bf05270 */
[----:B------:R-:W-:Y:S05]  /*2010*/  BRA.U !UP0, `(.L_x_3634) ;  /* 0x0000000108487547 */ /* 0x000fea000b800000 */
.L_x_3608:
        /* <DEDUP_REMOVED lines=16> */
.L_x_3635:
[----:B------:R-:W-:Y:S01]  /*2120*/  CS2R R4, SRZ ;  /* 0x0000000000047805 */ /* 0x000fe2000001ff00 */
[----:B------:R-:W-:Y:S06]  /*2130*/  BRA `(.L_x_3609) ;  /* 0x00000000003c7947 */ /* 0x000fec0003800000 */
.L_x_3634:
        /* <DEDUP_REMOVED lines=8> */
.L_x_3637:
[----:B------:R-:W-:Y:S05]  /*21c0*/  BSYNC.RECONVERGENT B0 ;  /* 0x0000000000007941 */ /* 0x000fea0003800200 */
.L_x_3636:
[----:B------:R-:W4:Y:S01]  /*21d0*/  F2I.S64.TRUNC R4, R4 ;  /* 0x0000000400047311 */ /* 0x000f22000020d900 */
[----:B------:R-:W-:Y:S05]  /*21e0*/  BRA `(.L_x_3609) ;  /* 0x0000000000107947 */ /* 0x000fea0003800000 */
.L_x_3633:
[----:B------:R0:W5:Y:S01]  /*21f0*/  LDG.E.64 R4, desc[UR36][R2.64] ;  /* 0x0000002402047981 */ /* 0x000162000c1e1b00 */
[----:B------:R-:W-:Y:S05]  /*2200*/  BRA `(.L_x_3609) ;  /* 0x0000000000087947 */ /* 0x000fea0003800000 */
.L_x_3632:
[----:B------:R3:W5:Y:S01]  /*2210*/  LDG.E R4, desc[UR36][R2.64] ;  /* 0x0000002402047981 */ /* 0x000762000c1e1900 */
[----:B------:R-:W-:-:S07]  /*2220*/  IMAD.MOV.U32 R5, RZ, RZ, RZ ;  /* 0x000000ffff057224 */ /* 0x000fce00078e00ff */
.L_x_3609:
[----:B------:R-:W3:Y:S01]  /*2230*/  LDC.64 R6, c[0x0][0x598] ;  /* 0x00016600ff067b82 */ /* 0x000ee20000000a00 */
[----:B------:R-:W3:Y:S01]  /*2240*/  LDCU.64 UR6, c[0x0][0x580] ;  /* 0x0000b000ff0677ac */ /* 0x000ee20008000a00 */
[----:B012-45:R-:W-:Y:S01]  /*2250*/  ISETP.LT.U32.AND P0, PT, R4, 0x3f, PT ;  /* 0x0000003f0400780c */ /* 0x037fe20003f01070 */
[----:B------:R-:W-:-:S03]  /*2260*/  UPRMT UR4, UR41, 0x9910, URZ ;  /* 0x0000991029047896 */ /* 0x000fc600080000ff */
[----:B------:R-:W-:Y:S01]  /*2270*/  ISETP.LT.U32.AND.EX P0, PT, R5, RZ, PT, P0 ;  /* 0x000000ff0500720c */ /* 0x000fe20003f01100 */
[----:B------:R-:W-:-:S03]  /*2280*/  UISETP.GT.AND UP0, UPT, UR4, 0x9, UPT ;  /* 0x000000090400788c */ /* 0x000fc6000bf04270 */
[----:B------:R-:W-:Y:S02]  /*2290*/  SEL R4, R4, 0x3f, P0 ;  /* 0x0000003f04047807 */ /* 0x000fe40000000000 */
[----:B---3--:R-:W-:Y:S02]  /*22a0*/  IADD3 R2, P1, PT, R16, UR6, RZ ;  /* 0x0000000610027c10 */ /* 0x008fe4000ff3e0ff */
[----:B------:R-:W-:-:S03]  /*22b0*/  SHF.R.S64 R9, R6, R4, R7 ;  /* 0x0000000406097219 */ /* 0x000fc60000001007 */
[----:B------:R-:W-:Y:S01]  /*22c0*/  IMAD.X R3, RZ, RZ, UR7, P1 ;  /* 0x00000007ff037e24 */ /* 0x000fe200088e06ff */
[----:B------:R-:W-:Y:S02]  /*22d0*/  SHF.R.S32.HI R5, RZ, R4, R7 ;  /* 0x00000004ff057219 */ /* 0x000fe40000011407 */
[----:B------:R-:W-:Y:S01]  /*22e0*/  MOV R4, R9 ;  /* 0x0000000900047202 */ /* 0x000fe20000000f00 */
        /* <DEDUP_REMOVED lines=11> */
.L_x_3641:
[----:B------:R3:W-:Y:S01]  /*23a0*/  STG.E.U8 desc[UR36][R2.64], R9 ;  /* 0x0000000902007986 */ /* 0x0007e2000c101124 */
[----:B------:R-:W-:Y:S05]  /*23b0*/  BRA `(.L_x_3643) ;  /* 0x0000000c003c7947 */ /* 0x000fea0003800000 */
.L_x_3640:
        /* <DEDUP_REMOVED lines=8> */
.L_x_3645:
[----:B------:R1:W-:Y:S01]  /*2440*/  STG.E desc[UR36][R2.64], R9 ;  /* 0x0000000902007986 */ /* 0x0003e2000c101924 */
[----:B------:R-:W-:Y:S05]  /*2450*/  BRA `(.L_x_3643) ;  /* 0x0000000c00147947 */ /* 0x000fea0003800000 */
.L_x_3644:
[----:B------:R2:W-:Y:S01]  /*2460*/  STG.E.U16 desc[UR36][R2.64], R9 ;  /* 0x0000000902007986 */ /* 0x0005e2000c101524 */
[----:B------:R-:W-:Y:S05]  /*2470*/  BRA `(.L_x_3643) ;  /* 0x0000000c000c7947 */ /* 0x000fea0003800000 */
.L_x_3639:
        /* <DEDUP_REMOVED lines=9> */
.L_x_3647:
[----:B------:R-:W0:Y:S02]  /*2510*/  I2F.S64 R0, R4 ;  /* 0x0000000400007312 */ /* 0x000e240000301400 */
[----:B0-----:R-:W-:-:S05]  /*2520*/  F2FP.F16.F32.PACK_AB R0, RZ, R0 ;  /* 0x00000000ff00723e */ /* 0x001fca00000000ff */
[----:B------:R0:W-:Y:S01]  /*2530*/  STG.E.U16 desc[UR36][R2.64], R0 ;  /* 0x0000000002007986 */ /* 0x0001e2000c101524 */
[----:B------:R-:W-:Y:S05]  /*2540*/  BRA `(.L_x_3643) ;  /* 0x0000000800d87947 */ /* 0x000fea0003800000 */
.L_x_3646:
        /* <DEDUP_REMOVED lines=10> */
.L_x_3649:
[----:B------:R-:W0:Y:S02]  /*25f0*/  I2F.S64 R4, R4 ;  /* 0x0000000400047312 */ /* 0x000e240000301400 */
[----:B0-----:R-:W-:-:S04]  /*2600*/  F2FP.F16.F32.PACK_AB R5, RZ, R4 ;  /* 0x00000004ff05723e */ /* 0x001fc800000000ff */
[----:B------:R-:W-:-:S05]  /*2610*/  PRMT R5, R5, 0x5410, RZ ;  /* 0x0000541005057816 */ /* 0x000fca00000000ff */
[----:B------:R0:W-:Y:S01]  /*2620*/  STG.E desc[UR36][R2.64], R5 ;  /* 0x0000000502007986 */ /* 0x0001e2000c101924 */
[----:B------:R-:W-:Y:S05]  /*2630*/  BRA `(.L_x_3643) ;  /* 0x00000008009c7947 */ /* 0x000fea0003800000 */
.L_x_3648:
[----:B------:R-:W0:Y:S02]  /*2640*/  I2F.F64.S64 R4, R4 ;  /* 0x0000000400047312 */ /* 0x000e240000301c00 */
[----:B0-----:R0:W-:Y:S01]  /*2650*/  STG.E.64 desc[UR36][R2.64], R4 ;  /* 0x0000000402007986 */ /* 0x0011e2000c101b24 */
[----:B------:R-:W-:Y:S05]  /*2660*/  BRA `(.L_x_3643) ;  /* 0x0000000800907947 */ /* 0x000fea0003800000 */
.L_x_3638:
        /* <DEDUP_REMOVED lines=13> */
.L_x_3652:
[----:B------:R-:W0:Y:S01]  /*2740*/  I2F.F64.S64 R4, R4 ;  /* 0x0000000400047312 */ /* 0x000e220000301c00 */
[----:B------:R-:W-:-:S05]  /*2750*/  CS2R R6, SRZ ;  /* 0x0000000000067805 */ /* 0x000fca000001ff00 */
[----:B0-----:R0:W-:Y:S01]  /*2760*/  STG.E.128 desc[UR36][R2.64], R4 ;  /* 0x0000000402007986 */ /* 0x0011e2000c101d24 */
[----:B------:R-:W-:Y:S05]  /*2770*/  BRA `(.L_x_3643) ;  /* 0x00000008004c7947 */ /* 0x000fea0003800000 */
.L_x_3651:
        /* <DEDUP_REMOVED lines=19> */
.L_x_3656:
[----:B------:R-:W-:Y:S05]  /*28b0*/  BSYNC.RECONVERGENT B0 ;  /* 0x0000000000007941 */ /* 0x000fea0003800200 */
.L_x_3655:
[----:B------:R-:W-:-:S05]  /*28c0*/  LOP3.LUT R7, R0, 0x80, R7, 0xf8, !PT ;  /* 0x0000008000077812 */ /* 0x000fca00078ef807 */
[----:B------:R0:W-:Y:S01]  /*28d0*/  STG.E.U8 desc[UR36][R2.64], R7 ;  /* 0x0000000702007986 */ /* 0x0001e2000c101124 */
[----:B------:R-:W-:Y:S05]  /*28e0*/  BRA `(.L_x_3643) ;  /* 0x0000000400f07947 */ /* 0x000fea0003800000 */
.L_x_3654:
        /* <DEDUP_REMOVED lines=15> */
.L_x_3658:
[----:B------:R-:W-:Y:S05]  /*29e0*/  BSYNC.RECONVERGENT B0 ;  /* 0x0000000000007941 */ /* 0x000fea0003800200 */
.L_x_3657:
[----:B------:R-:W-:-:S05]  /*29f0*/  LOP3.LUT R7, R0, 0x80, R7, 0xf8, !PT ;  /* 0x0000008000077812 */ /* 0x000fca00078ef807 */
[----:B------:R0:W-:Y:S01]  /*2a00*/  STG.E.U8 desc[UR36][R2.64], R7 ;  /* 0x0000000702007986 */ /* 0x0001e2000c101124 */
[----:B------:R-:W-:Y:S05]  /*2a10*/  BRA `(.L_x_3643) ;  /* 0x0000000400a47947 */ /* 0x000fea0003800000 */
.L_x_3653:
[----:B------:R-:W0:Y:S02]  /*2a20*/  I2F.S64 R0, R4 ;  /* 0x0000000400007312 */ /* 0x000e240000301400 */
[----:B0-----:R-:W-:-:S05]  /*2a30*/  F2FP.BF16.F32.PACK_AB R0, RZ, R0 ;  /* 0x00000000ff00723e */ /* 0x001fca00000010ff */
[----:B------:R0:W-:Y:S01]  /*2a40*/  STG.E.U16 desc[UR36][R2.64], R0 ;  /* 0x0000000002007986 */ /* 0x0001e2000c101524 */
[----:B------:R-:W-:Y:S05]  /*2a50*/  BRA `(.L_x_3643) ;  /* 0x0000000400947947 */ /* 0x000fea0003800000 */
.L_x_3650:
        /* <DEDUP_REMOVED lines=10> */
.L_x_3661:
        /* <DEDUP_REMOVED lines=13> */
.L_x_3664:
[----:B------:R-:W-:-:S04]  /*2bd0*/  SHF.R.U32.HI R0, RZ, 0x14, R5 ;  /* 0x00000014ff007819 */ /* 0x000fc80000011605 */
[----:B------:R-:W-:-:S04]  /*2be0*/  LOP3.LUT R0, R0, 0x1, RZ, 0xc0, !PT ;  /* 0x0000000100007812 */ /* 0x000fc800078ec0ff */
[----:B------:R-:W-:-:S04]  /*2bf0*/  IADD3 R0, PT, PT, R5, 0x487ffff, R0 ;  /* 0x0487ffff05007810 */ /* 0x000fc80007ffe000 */
[----:B------:R-:W-:-:S04]  /*2c00*/  SHF.R.U32.HI R0, RZ, 0x14, R0 ;  /* 0x00000014ff007819 */ /* 0x000fc80000011600 */
[----:B------:R-:W-:-:S07]  /*2c10*/  LOP3.LUT R4, R0, 0xff, RZ, 0xc0, !PT ;  /* 0x000000ff00047812 */ /* 0x000fce00078ec0ff */
.L_x_3665:
[----:B------:R-:W-:-:S04]  /*2c20*/  SHF.R.U32.HI R5, RZ, 0x18, R5 ;  /* 0x00000018ff057819 */ /* 0x000fc80000011605 */
[----:B------:R-:W-:-:S04]  /*2c30*/  LOP3.LUT R4, R4, 0x80, R5, 0xf8, !PT ;  /* 0x0000008004047812 */ /* 0x000fc800078ef805 */
[----:B------:R-:W-:-:S07]  /*2c40*/  PRMT R0, R4, 0x7610, R0 ;  /* 0x0000761004007816 */ /* 0x000fce0000000000 */
.L_x_3663:
[----:B------:R-:W-:Y:S05]  /*2c50*/  BSYNC.RECONVERGENT B0 ;  /* 0x0000000000007941 */ /* 0x000fea0003800200 */
.L_x_3662:
[----:B------:R0:W-:Y:S01]  /*2c60*/  STG.E.U8 desc[UR36][R2.64], R0 ;  /* 0x0000000002007986 */ /* 0x0001e2000c101124 */
[----:B------:R-:W-:Y:S05]  /*2c70*/  BRA `(.L_x_3643) ;  /* 0x00000004000c7947 */ /* 0x000fea0003800000 */
.L_x_3660:
        /* <DEDUP_REMOVED lines=13> */
.L_x_3668:
[----:B------:R-:W-:-:S04]  /*2d50*/  SHF.R.U32.HI R0, RZ, 0x15, R5 ;  /* 0x00000015ff007819 */ /* 0x000fc80000011605 */
[----:B------:R-:W-:-:S04]  /*2d60*/  LOP3.LUT R0, R0, 0x1, RZ, 0xc0, !PT ;  /* 0x0000000100007812 */ /* 0x000fc800078ec0ff */
[----:B------:R-:W-:-:S04]  /*2d70*/  IADD3 R0, PT, PT, R5, 0x88fffff, R0 ;  /* 0x088fffff05007810 */ /* 0x000fc80007ffe000 */
[----:B------:R-:W-:-:S04]  /*2d80*/  SHF.R.U32.HI R0, RZ, 0x15, R0 ;  /* 0x00000015ff007819 */ /* 0x000fc80000011600 */
[----:B------:R-:W-:-:S07]  /*2d90*/  LOP3.LUT R4, R0, 0xff, RZ, 0xc0, !PT ;  /* 0x000000ff00047812 */ /* 0x000fce00078ec0ff */
.L_x_3669:
[----:B------:R-:W-:-:S04]  /*2da0*/  SHF.R.U32.HI R5, RZ, 0x18, R5 ;  /* 0x00000018ff057819 */ /* 0x000fc80000011605 */
[----:B------:R-:W-:-:S04]  /*2db0*/  LOP3.LUT R4, R4, 0x80, R5, 0xf8, !PT ;  /* 0x0000008004047812 */ /* 0x000fc800078ef805 */
[----:B------:R-:W-:-:S07]  /*2dc0*/  PRMT R0, R4, 0x7610, R0 ;  /* 0x0000761004007816 */ /* 0x000fce0000000000 */
.L_x_3667:
[----:B------:R-:W-:Y:S05]  /*2dd0*/  BSYNC.RECONVERGENT B0 ;  /* 0x0000000000007941 */ /* 0x000fea0003800200 */
.L_x_3666:
[----:B------:R0:W-:Y:S01]  /*2de0*/  STG.E.U8 desc[UR36][R2.64], R0 ;  /* 0x0000000002007986 */ /* 0x0001e2000c101124 */
[----:B------:R-:W-:Y:S05]  /*2df0*/  BRA `(.L_x_3643) ;  /* 0x0000000000ac7947 */ /* 0x000fea0003800000 */
.L_x_3659:
[----:B------:R-:W-:-:S09]  /*2e00*/  UISETP.NE.AND UP0, UPT, UR4, 0x1c, UPT ;  /* 0x0000001c0400788c */ /* 0x000fd2000bf05270 */
[----:B------:R-:W-:Y:S05]  /*2e10*/  BRA.U !UP0, `(.L_x_3670) ;  /* 0x0000000108a07547 */ /* 0x000fea000b800000 */
[----:B------:R-:W-:-:S09]  /*2e20*/  UISETP.NE.AND UP0, UPT, UR4, 0x1d, UPT ;  /* 0x0000001d0400788c */ /* 0x000fd2000bf05270 */
[----:B------:R-:W-:Y:S05]  /*2e30*/  BRA.U !UP0, `(.L_x_3671) ;  /* 0x0000000108907547 */ /* 0x000fea000b800000 */
[----:B------:R-:W-:-:S09]  /*2e40*/  UISETP.NE.AND UP0, UPT, UR4, 0x2c, UPT ;  /* 0x0000002c0400788c */ /* 0x000fd2000bf05270 */
[----:B------:R-:W-:Y:S05]  /*2e50*/  BRA.U !UP0, `(.L_x_3672) ;  /* 0x0000000108447547 */ /* 0x000fea000b800000 */
.L_x_3642:
        /* <DEDUP_REMOVED lines=16> */
.L_x_3673:
[----:B------:R-:W-:Y:S05]  /*2f60*/  BRA `(.L_x_3643) ;  /* 0x0000000000507947 */ /* 0x000fea0003800000 */
.L_x_3672:
        /* <DEDUP_REMOVED lines=17> */
.L_x_3671:
[----:B------:R0:W-:Y:S01]  /*3080*/  STG.E.64 desc[UR36][R2.64], R4 ;  /* 0x0000000402007986 */ /* 0x0001e2000c101b24 */
[----:B------:R-:W-:Y:S05]  /*3090*/  BRA `(.L_x_3643) ;  /* 0x0000000000047947 */ /* 0x000fea0003800000 */
.L_x_3670:
[----:B------:R0:W-:Y:S02]  /*30a0*/  STG.E desc[UR36][R2.64], R9 ;  /* 0x0000000902007986 */ /* 0x0001e4000c101924 */
.L_x_3643:
[----:B------:R-:W-:-:S07]  /*30b0*/  VIADD R17, R17, 0x80 ;  /* 0x0000008011117836 */ /* 0x000fce0000000000 */
.L_x_3602:
[----:B------:R-:W-:Y:S05]  /*30c0*/  BSYNC.RECONVERGENT B6 ;  /* 0x0000000000067941 */ /* 0x000fea0003800200 */
.L_x_3601:
[----:B------:R-:W5:Y:S01]  /*30d0*/  LDCU UR4, c[0x0][0x380] ;  /* 0x00007000ff0477ac */ /* 0x000f620008000800 */
[----:B------:R-:W-:Y:S01]  /*30e0*/  BSSY.RECONVERGENT B6, `(.L_x_3674) ;  /* 0x00002fe000067945 */ /* 0x000fe20003800200 */
[----:B-----5:R-:W-:-:S13]  /*30f0*/  ISETP.GE.AND P0, PT, R17, UR4, PT ;  /* 0x0000000411007c0c */ /* 0x020fda000bf06270 */
[----:B------:R-:W-:Y:S05]  /*3100*/  @P0 BRA `(.L_x_3675) ;  /* 0x0000002c00ec0947 */ /* 0x000fea0003800000 */
        /* <DEDUP_REMOVED lines=303> */
.L_x_3676:
        /* <DEDUP_REMOVED lines=17> */
.L_x_3680:
[----:B------:R0:W5:Y:S01]  /*4510*/  LDG.E.U8 R4, desc[UR36][R2.64] ;  /* 0x0000002402047981 */ /* 0x000162000c1e1100 */
[----:B------:R-:W-:Y:S01]  /*4520*/  IMAD.MOV.U32 R5, RZ, RZ, RZ ;  /* 0x000000ffff057224 */ /* 0x000fe200078e00ff */
[----:B------:R-:W-:Y:S06]  /*4530*/  BRA `(.L_x_3682) ;  /* 0x0000000c00407947 */ /* 0x000fec0003800000 */
.L_x_3679:
        /* <DEDUP_REMOVED lines=8> */
.L_x_3684:
[----:B------:R-:W2:Y:S02]  /*45c0*/  LDG.E R4, desc[UR36][R2.64] ;  /* 0x0000002402047981 */ /* 0x000ea4000c1e1900 */
[----:B--2---:R-:W-:Y:S01]  /*45d0*/  SHF.R.S32.HI R5, RZ, 0x1f, R4 ;  /* 0x0000001fff057819 */ /* 0x004fe20000011404 */
[----:B------:R-:W-:Y:S06]  /*45e0*/  BRA `(.L_x_3682) ;  /* 0x0000000c00147947 */ /* 0x000fec0003800000 */
.L_x_3683:
[----:B------:R-:W2:Y:S02]  /*45f0*/  LDG.E.S16 R4, desc[UR36][R2.64] ;  /* 0x0000002402047981 */ /* 0x000ea4000c1e1700 */
[----:B--2---:R-:W-:Y:S01]  /*4600*/  SHF.R.S32.HI R5, RZ, 0x1f, R4 ;  /* 0x0000001fff057819 */ /* 0x004fe20000011404 */
[----:B------:R-:W-:Y:S06]  /*4610*/  BRA `(.L_x_3682) ;  /* 0x0000000c00087947 */ /* 0x000fec0003800000 */
.L_x_3678:
        /* <DEDUP_REMOVED lines=9> */
.L_x_3686:
[----:B------:R-:W2:Y:S02]  /*46b0*/  LDG.E.U16 R2, desc[UR36][R2.64] ;  /* 0x0000002402027981 */ /* 0x000ea4000c1e1500 */
[----:B--2---:R-:W-:-:S06]  /*46c0*/  HADD2.F32 R4, -RZ, R2.H0_H0 ;  /* 0x20000002ff047230 */ /* 0x004fcc0000004100 */
[----:B------:R-:W0:Y:S01]  /*46d0*/  F2I.S64.TRUNC R4, R4 ;  /* 0x0000000400047311 */ /* 0x000e22000020d900 */
[----:B------:R-:W-:Y:S05]  /*46e0*/  BRA `(.L_x_3682) ;  /* 0x0000000800d47947 */ /* 0x000fea0003800000 */
.L_x_3685:
[----:B------:R-:W-:-:S09]  /*46f0*/  UISETP.NE.AND UP0, UPT, UR4, 0x7, UPT ;  /* 0x000000070400788c */ /* 0x000fd2000bf05270 */
[----:B------:R-:W-:Y:S05]  /*4700*/  BRA.U !UP0, `(.L_x_3687) ;  /* 0x00000001082c7547 */ /* 0x000fea000b800000 */
[----:B------:R-:W-:-:S09]  /*4710*/  UISETP.NE.AND UP0, UPT, UR4, 0x8, UPT ;  /* 0x000000080400788c */ /* 0x000fd2000bf05270 */
[----:B------:R-:W-:Y:S05]  /*4720*/  BRA.U !UP0, `(.L_x_3688) ;  /* 0x0000000108147547 */ /* 0x000fea000b800000 */
[----:B------:R-:W-:-:S09]  /*4730*/  UISETP.NE.AND UP0, UPT, UR4, 0x9, UPT ;  /* 0x000000090400788c */ /* 0x000fd2000bf05270 */
[----:B------:R-:W-:Y:S05]  /*4740*/  BRA.U UP0, `(.L_x_3681) ;  /* 0x0000000900647547 */ /* 0x000fea000b800000 */
[----:B------:R-:W2:Y:S02]  /*4750*/  LDG.E R2, desc[UR36][R2.64] ;  /* 0x0000002402027981 */ /* 0x000ea4000c1e1900 */
[----:B--2---:R2:W3:Y:S01]  /*4760*/  F2I.S64.TRUNC R4, R2 ;  /* 0x0000000200047311 */ /* 0x0044e2000020d900 */
[----:B------:R-:W-:Y:S05]  /*4770*/  BRA `(.L_x_3682) ;  /* 0x0000000800b07947 */ /* 0x000fea0003800000 */
.L_x_3688:
[----:B------:R-:W2:Y:S02]  /*4780*/  LDG.E.U16 R2, desc[UR36][R2.64] ;  /* 0x0000002402027981 */ /* 0x000ea4000c1e1500 */
[----:B--2---:R-:W-:-:S06]  /*4790*/  HADD2.F32 R4, -RZ, R2.H0_H0 ;  /* 0x20000002ff047230 */ /* 0x004fcc0000004100 */
[----:B------:R-:W4:Y:S01]  /*47a0*/  F2I.S64.TRUNC R4, R4 ;  /* 0x0000000400047311 */ /* 0x000f22000020d900 */
[----:B------:R-:W-:Y:S05]  /*47b0*/  BRA `(.L_x_3682) ;  /* 0x0000000800a07947 */ /* 0x000fea0003800000 */
.L_x_3687:
[----:B------:R-:W2:Y:S02]  /*47c0*/  LDG.E.64 R2, desc[UR36][R2.64] ;  /* 0x0000002402027981 */ /* 0x000ea4000c1e1b00 */
[----:B--2---:R0:W1:Y:S01]  /*47d0*/  F2I.S64.F64.TRUNC R4, R2 ;  /* 0x0000000200047311 */ /* 0x004062000030d900 */
[----:B------:R-:W-:Y:S05]  /*47e0*/  BRA `(.L_x_3682) ;  /* 0x0000000800947947 */ /* 0x000fea0003800000 */
.L_x_3677:
        /* <DEDUP_REMOVED lines=13> */
.L_x_3691:
[----:B------:R-:W2:Y:S02]  /*48c0*/  LDG.E.64 R2, desc[UR36][R2.64] ;  /* 0x0000002402027981 */ /* 0x000ea4000c1e1b00 */
[----:B--2---:R0:W1:Y:S01]  /*48d0*/  F2I.S64.F64.TRUNC R4, R2 ;  /* 0x0000000200047311 */ /* 0x004062000030d900 */
[----:B------:R-:W-:Y:S05]  /*48e0*/  BRA `(.L_x_3682) ;  /* 0x0000000800547947 */ /* 0x000fea0003800000 */
.L_x_3690:
        /* <DEDUP_REMOVED lines=26> */
.L_x_3693:
        /* <DEDUP_REMOVED lines=13> */
.L_x_3692:
[----:B------:R-:W2:Y:S02]  /*4b60*/  LDG.E.U16 R4, desc[UR36][R2.64] ;  /* 0x0000002402047981 */ /* 0x000ea4000c1e1500 */
[----:B--2---:R-:W-:-:S06]  /*4b70*/  SHF.L.U32 R4, R4, 0x10, RZ ;  /* 0x0000001004047819 */ /* 0x004fcc00000006ff */
[----:B------:R-:W0:Y:S01]  /*4b80*/  F2I.S64.TRUNC R4, R4 ;  /* 0x0000000400047311 */ /* 0x000e22000020d900 */
[----:B------:R-:W-:Y:S05]  /*4b90*/  BRA `(.L_x_3682) ;  /* 0x0000000400a87947 */ /* 0x000fea0003800000 */
.L_x_3689:
        /* <DEDUP_REMOVED lines=11> */
.L_x_3696:
        /* <DEDUP_REMOVED lines=21> */
.L_x_3700:
[----:B------:R-:W-:Y:S05]  /*4da0*/  BSYNC.RECONVERGENT B1 ;  /* 0x0000000000017941 */ /* 0x000fea0003800200 */
.L_x_3699:
[----:B------:R-:W-:Y:S02]  /*4db0*/  SHF.L.U32 R0, R0, 0x14, RZ ;  /* 0x0000001400007819 */ /* 0x000fe400000006ff */
[----:B------:R-:W-:-:S04]  /*4dc0*/  LEA R2, R2, 0x3b800000, 0x17 ;  /* 0x3b80000002027811 */ /* 0x000fc800078eb8ff */
[----:B------:R-:W-:-:S07]  /*4dd0*/  LOP3.LUT R4, R2, R0, R7, 0xfe, !PT ;  /* 0x0000000002047212 */ /* 0x000fce00078efe07 */
.L_x_3698:
[----:B------:R-:W-:Y:S05]  /*4de0*/  BSYNC.RECONVERGENT B0 ;  /* 0x0000000000007941 */ /* 0x000fea0003800200 */
.L_x_3697:
[----:B------:R-:W0:Y:S01]  /*4df0*/  F2I.S64.TRUNC R4, R4 ;  /* 0x0000000400047311 */ /* 0x000e22000020d900 */
[----:B------:R-:W-:Y:S05]  /*4e00*/  BRA `(.L_x_3682) ;  /* 0x00000004000c7947 */ /* 0x000fea0003800000 */
.L_x_3695:
        /* <DEDUP_REMOVED lines=21> */
.L_x_3704:
[----:B------:R-:W-:Y:S05]  /*4f60*/  BSYNC.RECONVERGENT B1 ;  /* 0x0000000000017941 */ /* 0x000fea0003800200 */
.L_x_3703:
[----:B------:R-:W-:Y:S01]  /*4f70*/  IMAD.SHL.U32 R0, R0, 0x200000, RZ ;  /* 0x0020000000007824 */ /* 0x000fe200078e00ff */
[----:B------:R-:W-:-:S04]  /*4f80*/  LEA R2, R2, 0x37800000, 0x17 ;  /* 0x3780000002027811 */ /* 0x000fc800078eb8ff */
[----:B------:R-:W-:-:S07]  /*4f90*/  LOP3.LUT R4, R2, R0, R7, 0xfe, !PT ;  /* 0x0000000002047212 */ /* 0x000fce00078efe07 */
.L_x_3702:
[----:B------:R-:W-:Y:S05]  /*4fa0*/  BSYNC.RECONVERGENT B0 ;  /* 0x0000000000007941 */ /* 0x000fea0003800200 */
.L_x_3701:
[----:B------:R-:W0:Y:S01]  /*4fb0*/  F2I.S64.TRUNC R4, R4 ;  /* 0x0000000400047311 */ /* 0x000e22000020d900 */
[----:B------:R-:W-:Y:S05]  /*4fc0*/  BRA `(.L_x_3682) ;  /* 0x00000000009c7947 */ /* 0x000fea0003800000 */
.L_x_3694:
        /* <DEDUP_REMOVED lines=14> */
.L_x_3708:
[----:B------:R-:W-:Y:S05]  /*50b0*/  BSYNC.RECONVERGENT B0 ;  /* 0x0000000000007941 */ /* 0x000fea0003800200 */
.L_x_3707:
[----:B------:R-:W0:Y:S01]  /*50c0*/  F2I.S64.TRUNC R4, R4 ;  /* 0x0000000400047311 */ /* 0x000e22000020d900 */
[----:B------:R-:W-:Y:S05]  /*50d0*/  BRA `(.L_x_3682) ;  /* 0x0000000000587947 */ /* 0x000fea0003800000 */
.L_x_3681:
        /* <DEDUP_REMOVED lines=16> */
.L_x_3709:
[----:B------:R-:W-:Y:S01]  /*51e0*/  CS2R R4, SRZ ;  /* 0x0000000000047805 */ /* 0x000fe2000001ff00 */
[----:B------:R-:W-:Y:S06]  /*51f0*/  BRA `(.L_x_3682) ;  /* 0x0000000000107947 */ /* 0x000fec0003800000 */
.L_x_3706:
[----:B------:R0:W5:Y:S01]  /*5200*/  LDG.E.64 R4, desc[UR36][R2.64] ;  /* 0x0000002402047981 */ /* 0x000162000c1e1b00 */
[----:B------:R-:W-:Y:S05]  /*5210*/  BRA `(.L_x_3682) ;  /* 0x0000000000087947 */ /* 0x000fea0003800000 */
.L_x_3705:
[----:B------:R0:W5:Y:S01]  /*5220*/  LDG.E R4, desc[UR36][R2.64] ;  /* 0x0000002402047981 */ /* 0x000162000c1e1900 */
[----:B------:R-:W-:-:S07]  /*5230*/  MOV R5, RZ ;  /* 0x000000ff00057202 */ /* 0x000fce0000000f00 */
.L_x_3682:
[----:B------:R-:W2:Y:S01]  /*5240*/  LDC.64 R8, c[0x0][0x598] ;  /* 0x00016600ff087b82 */ /* 0x000ea20000000a00 */
[----:B------:R-:W2:Y:S01]  /*5250*/  LDCU.64 UR6, c[0x0][0x580] ;  /* 0x0000b000ff0677ac */ /* 0x000ea20008000a00 */
[----:B01-345:R-:W-:Y:S01]  /*5260*/  ISETP.LT.U32.AND P0, PT, R4, 0x3f, PT ;  /* 0x0000003f0400780c */ /* 0x03bfe20003f01070 */
[----:B------:R-:W-:-:S03]  /*5270*/  UPRMT UR4, UR41, 0x9910, URZ ;  /* 0x0000991029047896 */ /* 0x000fc600080000ff */
[----:B------:R-:W-:Y:S01]  /*5280*/  ISETP.LT.U32.AND.EX P0, PT, R5, RZ, PT, P0 ;  /* 0x000000ff0500720c */ /* 0x000fe20003f01100 */
[----:B------:R-:W-:-:S03]  /*5290*/  UISETP.GT.AND UP0, UPT, UR4, 0x9, UPT ;  /* 0x000000090400788c */ /* 0x000fc6000bf04270 */
[----:B------:R-:W-:Y:S02]  /*52a0*/  SEL R4, R4, 0x3f, P0 ;  /* 0x0000003f04047807 */ /* 0x000fe40000000000 */
[----:B--2---:R-:W-:Y:S02]  /*52b0*/  IADD3 R2, P1, PT, R16, UR6, RZ ;  /* 0x0000000610027c10 */ /* 0x004fe4000ff3e0ff */
[----:B------:R-:W-:-:S03]  /*52c0*/  SHF.R.S64 R7, R8, R4, R9 ;  /* 0x0000000408077219 */ /* 0x000fc60000001009 */
[----:B------:R-:W-:Y:S01]  /*52d0*/  IMAD.X R3, RZ, RZ, UR7, P1 ;  /* 0x00000007ff037e24 */ /* 0x000fe200088e06ff */
[----:B------:R-:W-:Y:S01]  /*52e0*/  SHF.R.S32.HI R5, RZ, R4, R9 ;  /* 0x00000004ff057219 */ /* 0x000fe20000011409 */
        /* <DEDUP_REMOVED lines=12> */
.L_x_3713:
[----:B------:R0:W-:Y:S01]  /*53b0*/  STG.E.U8 desc[UR36][R2.64], R7 ;  /* 0x0000000702007986 */ /* 0x0001e2000c101124 */
[----:B------:R-:W-:Y:S05]  /*53c0*/  BRA `(.L_x_3715) ;  /* 0x0000000c00387947 */ /* 0x000fea0003800000 */
.L_x_3712:
        /* <DEDUP_REMOVED lines=8> */
.L_x_3717:
[----:B------:R0:W-:Y:S01]  /*5450*/  STG.E desc[UR36][R2.64], R7 ;  /* 0x0000000702007986 */ /* 0x0001e2000c101924 */
[----:B------:R-:W-:Y:S05]  /*5460*/  BRA `(.L_x_3715) ;  /* 0x0000000c00107947 */ /* 0x000fea0003800000 */
.L_x_3716:
[----:B------:R0:W-:Y:S01]  /*5470*/  STG.E.U16 desc[UR36][R2.64], R7 ;  /* 0x0000000702007986 */ /* 0x0001e2000c101524 */
[----:B------:R-:W-:Y:S05]  /*5480*/  BRA `(.L_x_3715) ;  /* 0x0000000c00087947 */ /* 0x000fea0003800000 */
.L_x_3711:
        /* <DEDUP_REMOVED lines=9> */
.L_x_3719:
[----:B------:R-:W0:Y:S02]  /*5520*/  I2F.S64 R0, R4 ;  /* 0x0000000400007312 */ /* 0x000e240000301400 */
[----:B0-----:R-:W-:-:S05]  /*5530*/  F2FP.F16.F32.PACK_AB R0, RZ, R0 ;  /* 0x00000000ff00723e */ /* 0x001fca00000000ff */
[----:B------:R0:W-:Y:S01]  /*5540*/  STG.E.U16 desc[UR36][R2.64], R0 ;  /* 0x0000000002007986 */ /* 0x0001e2000c101524 */
[----:B------:R-:W-:Y:S05]  /*5550*/  BRA `(.L_x_3715) ;  /* 0x0000000800d47947 */ /* 0x000fea0003800000 */
.L_x_3718:
[----:B------:R-:W-:-:S09]  /*5560*/  UISETP.NE.AND UP0, UPT, UR4, 0x7, UPT ;  /* 0x000000070400788c */ /* 0x000fd2000bf05270 */
[----:B------:R-:W-:Y:S05]  /*5570*/  BRA.U !UP0, `(.L_x_3720) ;  /* 0x0000000108347547 */ /* 0x000fea000b800000 */
[----:B------:R-:W-:-:S09]  /*5580*/  UISETP.NE.AND UP0, UPT, UR4, 0x8, UPT ;  /* 0x000000080400788c */ /* 0x000fd2000bf05270 */
[----:B------:R-:W-:Y:S05]  /*5590*/  BRA.U !UP0, `(.L_x_3721) ;  /* 0x0000000108187547 */ /* 0x000fea000b800000 */
[----:B------:R-:W-:-:S09]  /*55a0*/  UISETP.NE.AND UP0, UPT, UR4, 0x9, UPT ;  /* 0x000000090400788c */ /* 0x000fd2000bf05270 */
[----:B------:R-:W-:Y:S05]  /*55b0*/  BRA.U UP0, `(.L_x_3714) ;  /* 0x0000000500d87547 */ /* 0x000fea000b800000 */
[----:B------:R-:W0:Y:S01]  /*55c0*/  I2F.S64 R6, R4 ;  /* 0x0000000400067312 */ /* 0x000e220000301400 */
[----:B------:R-:W-:-:S05]  /*55d0*/  HFMA2 R7, -RZ, RZ, 0, 0 ;  /* 0x00000000ff077431 */ /* 0x000fca00000001ff */
[----:B0-----:R0:W-:Y:S01]  /*55e0*/  STG.E.64 desc[UR36][R2.64], R6 ;  /* 0x0000000602007986 */ /* 0x0011e2000c101b24 */
[----:B------:R-:W-:Y:S05]  /*55f0*/  BRA `(.L_x_3715) ;  /* 0x0000000800ac7947 */ /* 0x000fea0003800000 */
.L_x_3721:
[----:B------:R-:W0:Y:S02]  /*5600*/  I2F.S64 R4, R4 ;  /* 0x0000000400047312 */ /* 0x000e240000301400 */
[----:B0-----:R-:W-:-:S04]  /*5610*/  F2FP.F16.F32.PACK_AB R5, RZ, R4 ;  /* 0x00000004ff05723e */ /* 0x001fc800000000ff */
[----:B------:R-:W-:-:S05]  /*5620*/  PRMT R5, R5, 0x5410, RZ ;  /* 0x0000541005057816 */ /* 0x000fca00000000ff */
[----:B------:R0:W-:Y:S01]  /*5630*/  STG.E desc[UR36][R2.64], R5 ;  /* 0x0000000502007986 */ /* 0x0001e2000c101924 */
[----:B------:R-:W-:Y:S05]  /*5640*/  BRA `(.L_x_3715) ;  /* 0x0000000800987947 */ /* 0x000fea0003800000 */
.L_x_3720:
[----:B------:R-:W0:Y:S02]  /*5650*/  I2F.F64.S64 R4, R4 ;  /* 0x0000000400047312 */ /* 0x000e240000301c00 */
[----:B0-----:R0:W-:Y:S01]  /*5660*/  STG.E.64 desc[UR36][R2.64], R4 ;  /* 0x0000000402007986 */ /* 0x0011e2000c101b24 */
[----:B------:R-:W-:Y:S05]  /*5670*/  BRA `(.L_x_3715) ;  /* 0x00000008008c7947 */ /* 0x000fea0003800000 */
.L_x_3710:
        /* <DEDUP_REMOVED lines=12> */
.L_x_3725:
        /* <DEDUP_REMOVED lines=18> */
.L_x_3728:
[----:B------:R-:W-:-:S04]  /*5860*/  SHF.R.U32.HI R5, RZ, 0x18, R5 ;  /* 0x00000018ff057819 */ /* 0x000fc80000011605 */
[----:B------:R-:W-:-:S07]  /*5870*/  LOP3.LUT R0, R0, 0x80, R5, 0xf8, !PT ;  /* 0x0000008000007812 */ /* 0x000fce00078ef805 */
.L_x_3727:
[----:B------:R-:W-:Y:S05]  /*5880*/  BSYNC.RECONVERGENT B0 ;  /* 0x0000000000007941 */ /* 0x000fea0003800200 */
.L_x_3726:
[----:B------:R0:W-:Y:S01]  /*5890*/  STG.E.U8 desc[UR36][R2.64], R0 ;  /* 0x0000000002007986 */ /* 0x0001e2000c101124 */
[----:B------:R-:W-:Y:S05]  /*58a0*/  BRA `(.L_x_3715) ;  /* 0x0000000800007947 */ /* 0x000fea0003800000 */
.L_x_3724:
        /* <DEDUP_REMOVED lines=18> */
.L_x_3731:
[----:B------:R-:W-:-:S04]  /*59d0*/  SHF.R.U32.HI R5, RZ, 0x18, R5 ;  /* 0x00000018ff057819 */ /* 0x000fc80000011605 */
[----:B------:R-:W-:-:S07]  /*59e0*/  LOP3.LUT R0, R0, 0x80, R5, 0xf8, !PT ;  /* 0x0000008000007812 */ /* 0x000fce00078ef805 */
.L_x_3730:
[----:B------:R-:W-:Y:S05]  /*59f0*/  BSYNC.RECONVERGENT B0 ;  /* 0x0000000000007941 */ /* 0x000fea0003800200 */
.L_x_3729:
[----:B------:R0:W-:Y:S01]  /*5a00*/  STG.E.U8 desc[UR36][R2.64], R0 ;  /* 0x0000000002007986 */ /* 0x0001e2000c101124 */
[----:B------:R-:W-:Y:S05]  /*5a10*/  BRA `(.L_x_3715) ;  /* 0x0000000400a47947 */ /* 0x000fea0003800000 */
.L_x_3723:
        /* <DEDUP_REMOVED lines=21> */
[----:B------:R0:W-:Y:S01]  /*5b70*/  STG.E.U8 desc[UR36][R2.64], R5 ;  /* 0x0000000502007986 */ /* 0x0001e2000c101124 */
[----:B------:R-:W-:Y:S05]  /*5b80*/  BRA `(.L_x_3715) ;  /* 0x0000000400487947 */ /* 0x000fea0003800000 */
.L_x_3733:
[----:B------:R0:W-:Y:S01]  /*5b90*/  STG.E.64 desc[UR36][R2.64], R4 ;  /* 0x0000000402007986 */ /* 0x0001e2000c101b24 */
[----:B------:R-:W-:Y:S05]  /*5ba0*/  BRA `(.L_x_3715) ;  /* 0x0000000400407947 */ /* 0x000fea0003800000 */
.L_x_3732:
[----:B------:R0:W-:Y:S01]  /*5bb0*/  STG.E desc[UR36][R2.64], R7 ;  /* 0x0000000702007986 */ /* 0x0001e2000c101924 */
[----:B------:R-:W-:Y:S05]  /*5bc0*/  BRA `(.L_x_3715) ;  /* 0x0000000400387947 */ /* 0x000fea0003800000 */
.L_x_3722:
        /* <DEDUP_REMOVED lines=11> */
.L_x_3735:
[----:B------:R-:W0:Y:S01]  /*5c80*/  I2F.F64.S64 R4, R4 ;  /* 0x0000000400047312 */ /* 0x000e220000301c00 */
[----:B------:R-:W-:-:S05]  /*5c90*/  CS2R R6, SRZ ;  /* 0x0000000000067805 */ /* 0x000fca000001ff00 */
[----:B0-----:R4:W-:Y:S01]  /*5ca0*/  STG.E.128 desc[UR36][R2.64], R4 ;  /* 0x0000000402007986 */ /* 0x0019e2000c101d24 */
[----:B------:R-:W-:Y:S05]  /*5cb0*/  BRA `(.L_x_3715) ;  /* 0x0000000000fc7947 */ /* 0x000fea0003800000 */
.L_x_3734:
[----:B------:R-:W-:-:S09]  /*5cc0*/  UISETP.NE.AND UP0, UPT, UR4, 0xf, UPT ;  /* 0x0000000f0400788c */ /* 0x000fd2000bf05270 */
[----:B------:R-:W-:Y:S05]  /*5cd0*/  BRA.U !UP0, `(.L_x_3736) ;  /* 0x0000000108e87547 */ /* 0x000fea000b800000 */
[----:B------:R-:W-:-:S09]  /*5ce0*/  UISETP.NE.AND UP0, UPT, UR4, 0x17, UPT ;  /* 0x000000170400788c */ /* 0x000fd2000bf05270 */
[----:B------:R-:W-:Y:S05]  /*5cf0*/  BRA.U !UP0, `(.L_x_3737) ;  /* 0x0000000108907547 */ /* 0x000fea000b800000 */
[----:B------:R-:W-:-:S09]  /*5d00*/  UISETP.NE.AND UP0, UPT, UR4, 0x18, UPT ;  /* 0x000000180400788c */ /* 0x000fd2000bf05270 */
[----:B------:R-:W-:Y:S05]  /*5d10*/  BRA.U !UP0, `(.L_x_3738) ;  /* 0x0000000108447547 */ /* 0x000fea000b800000 */
.L_x_3714:
        /* <DEDUP_REMOVED lines=16> */
.L_x_3739:
[----:B------:R-:W-:Y:S05]  /*5e20*/  BRA `(.L_x_3715) ;  /* 0x0000000000a07947 */ /* 0x000fea0003800000 */
.L_x_3738:
[----:B------:R-:W0:Y:S01]  /*5e30*/  I2F.S64 R5, R4 ;  /* 0x0000000400057312 */ /* 0x000e220000301400 */
        /* <DEDUP_REMOVED lines=12> */
.L_x_3741:
[----:B------:R-:W-:Y:S05]  /*5f00*/  BSYNC.RECONVERGENT B0 ;  /* 0x0000000000007941 */ /* 0x000fea0003800200 */
.L_x_3740:
[----:B------:R-:W-:-:S05]  /*5f10*/  LOP3.LUT R7, R0, 0x80, R7, 0xf8, !PT ;  /* 0x0000008000077812 */ /* 0x000fca00078ef807 */
[----:B------:R2:W-:Y:S01]  /*5f20*/  STG.E.U8 desc[UR36][R2.64], R7 ;  /* 0x0000000702007986 */ /* 0x0005e2000c101124 */
[----:B------:R-:W-:Y:S05]  /*5f30*/  BRA `(.L_x_3715) ;  /* 0x00000000005c7947 */ /* 0x000fea0003800000 */
.L_x_3737:
        /* <DEDUP_REMOVED lines=12> */
.L_x_3743:
[----:B------:R-:W-:Y:S01]  /*6000*/  IMAD.MOV.U32 R0, RZ, RZ, 0x7f ;  /* 0x0000007fff007424 */ /* 0x000fe200078e00ff */
[----:B------:R-:W-:-:S04]  /*6010*/  ISETP.GT.U32.AND P0, PT, R6, 0x7f800000, PT ;  /* 0x7f8000000600780c */ /* 0x000fc80003f04070 */
[----:B------:R-:W-:-:S09]  /*6020*/  SEL R0, R0, 0x7c, P0 ;  /* 0x0000007c00007807 */ /* 0x000fd20000000000 */
.L_x_3744:
[----:B------:R-:W-:Y:S05]  /*6030*/  BSYNC.RECONVERGENT B0 ;  /* 0x0000000000007941 */ /* 0x000fea0003800200 */
.L_x_3742:
[----:B------:R-:W-:-:S04]  /*6040*/  SHF.R.U32.HI R5, RZ, 0x18, R5 ;  /* 0x00000018ff057819 */ /* 0x000fc80000011605 */
[----:B------:R-:W-:-:S05]  /*6050*/  LOP3.LUT R5, R0, 0x80, R5, 0xf8, !PT ;  /* 0x0000008000057812 */ /* 0x000fca00078ef805 */
[----:B------:R1:W-:Y:S01]  /*6060*/  STG.E.U8 desc[UR36][R2.64], R5 ;  /* 0x0000000502007986 */ /* 0x0003e2000c101124 */
[----:B------:R-:W-:Y:S05]  /*6070*/  BRA `(.L_x_3715) ;  /* 0x00000000000c7947 */ /* 0x000fea0003800000 */
.L_x_3736:
[----:B------:R-:W0:Y:S02]  /*6080*/  I2F.S64 R0, R4 ;  /* 0x0000000400007312 */ /* 0x000e240000301400 */
[----:B0-----:R-:W-:-:S05]  /*6090*/  F2FP.BF16.F32.PACK_AB R0, RZ, R0 ;  /* 0x00000000ff00723e */ /* 0x001fca00000010ff */
[----:B------:R0:W-:Y:S02]  /*60a0*/  STG.E.U16 desc[UR36][R2.64], R0 ;  /* 0x0000000002007986 */ /* 0x0001e4000c101524 */
.L_x_3715:
[----:B------:R-:W-:-:S07]  /*60b0*/  VIADD R17, R17, 0x80 ;  /* 0x0000008011117836 */ /* 0x000fce0000000000 */
.L_x_3675:
[----:B------:R-:W-:Y:S05]  /*60c0*/  BSYNC.RECONVERGENT B6 ;  /* 0x0000000000067941 */ /* 0x000fea0003800200 */
.L_x_3674:
        /* <DEDUP_REMOVED lines=307> */
.L_x_3747:
        /* <DEDUP_REMOVED lines=17> */
.L_x_3751:
[----:B------:R0:W5:Y:S01]  /*7510*/  LDG.E.U8 R4, desc[UR36][R2.64] ;  /* 0x0000002402047981 */ /* 0x000162000c1e1100 */
[----:B------:R-:W-:Y:S01]  /*7520*/  IMAD.MOV.U32 R5, RZ, RZ, RZ ;  /* 0x000000ffff057224 */ /* 0x000fe200078e00ff */
[----:B------:R-:W-:Y:S06]  /*7530*/  BRA `(.L_x_3753) ;  /* 0x0000000c00407947 */ /* 0x000fec0003800000 */
.L_x_3750:
        /* <DEDUP_REMOVED lines=8> */
.L_x_3755:
[----:B------:R-:W2:Y:S02]  /*75c0*/  LDG.E R4, desc[UR36][R2.64] ;  /* 0x0000002402047981 */ /* 0x000ea4000c1e1900 */
[----:B--2---:R-:W-:Y:S01]  /*75d0*/  SHF.R.S32.HI R5, RZ, 0x1f, R4 ;  /* 0x0000001fff057819 */ /* 0x004fe20000011404 */
[----:B------:R-:W-:Y:S06]  /*75e0*/  BRA `(.L_x_3753) ;  /* 0x0000000c00147947 */ /* 0x000fec0003800000 */
.L_x_3754:
[----:B------:R-:W2:Y:S02]  /*75f0*/  LDG.E.S16 R4, desc[UR36][R2.64] ;  /* 0x0000002402047981 */ /* 0x000ea4000c1e1700 */
[----:B--2---:R-:W-:Y:S01]  /*7600*/  SHF.R.S32.HI R5, RZ, 0x1f, R4 ;  /* 0x0000001fff057819 */ /* 0x004fe20000011404 */
[----:B------:R-:W-:Y:S06]  /*7610*/  BRA `(.L_x_3753) ;  /* 0x0000000c00087947 */ /* 0x000fec0003800000 */
.L_x_3749:
        /* <DEDUP_REMOVED lines=9> */
.L_x_3757:
[----:B------:R-:W2:Y:S02]  /*76b0*/  LDG.E.U16 R2, desc[UR36][R2.64] ;  /* 0x0000002402027981 */ /* 0x000ea4000c1e1500 */
[----:B--2---:R-:W-:-:S06]  /*76c0*/  HADD2.F32 R4, -RZ, R2.H0_H0 ;  /* 0x20000002ff047230 */ /* 0x004fcc0000004100 */
[----:B------:R-:W0:Y:S01]  /*76d0*/  F2I.S64.TRUNC R4, R4 ;  /* 0x0000000400047311 */ /* 0x000e22000020d900 */
[----:B------:R-:W-:Y:S05]  /*76e0*/  BRA `(.L_x_3753) ;  /* 0x0000000800d47947 */ /* 0x000fea0003800000 */
.L_x_3756:
        /* <DEDUP_REMOVED lines=9> */
.L_x_3759:
[----:B------:R-:W2:Y:S02]  /*7780*/  LDG.E.U16 R2, desc[UR36][R2.64] ;  /* 0x0000002402027981 */ /* 0x000ea4000c1e1500 */
[----:B--2---:R-:W-:-:S06]  /*7790*/  HADD2.F32 R4, -RZ, R2.H0_H0 ;  /* 0x20000002ff047230 */ /* 0x004fcc0000004100 */
[----:B------:R-:W0:Y:S01]  /*77a0*/  F2I.S64.TRUNC R4, R4 ;  /* 0x0000000400047311 */ /* 0x000e22000020d900 */
[----:B------:R-:W-:Y:S05]  /*77b0*/  BRA `(.L_x_3753) ;  /* 0x0000000800a07947 */ /* 0x000fea0003800000 */
.L_x_3758:
[----:B------:R-:W2:Y:S02]  /*77c0*/  LDG.E.64 R2, desc[UR36][R2.64] ;  /* 0x0000002402027981 */ /* 0x000ea4000c1e1b00 */
[----:B--2---:R0:W1:Y:S01]  /*77d0*/  F2I.S64.F64.TRUNC R4, R2 ;  /* 0x0000000200047311 */ /* 0x004062000030d900 */
[----:B------:R-:W-:Y:S05]  /*77e0*/  BRA `(.L_x_3753) ;  /* 0x0000000800947947 */ /* 0x000fea0003800000 */
.L_x_3748:
        /* <DEDUP_REMOVED lines=13> */
.L_x_3762:
[----:B------:R-:W2:Y:S02]  /*78c0*/  LDG.E.64 R2, desc[UR36][R2.64] ;  /* 0x0000002402027981 */ /* 0x000ea4000c1e1b00 */
[----:B--2---:R0:W1:Y:S01]  /*78d0*/  F2I.S64.F64.TRUNC R4, R2 ;  /* 0x0000000200047311 */ /* 0x004062000030d900 */
[----:B------:R-:W-:Y:S05]  /*78e0*/  BRA `(.L_x_3753) ;  /* 0x0000000800547947 */ /* 0x000fea0003800000 */
.L_x_3761:
        /* <DEDUP_REMOVED lines=24> */
[----:B------:R-:W3:Y:S01]  /*7a70*/  F2I.S64.TRUNC R4, R5 ;  /* 0x0000000500047311 */ /* 0x000ee2000020d900 */
[----:B------:R-:W-:Y:S05]  /*7a80*/  BRA `(.L_x_3753) ;  /* 0x0000000400ec7947 */ /* 0x000fea0003800000 */
.L_x_3764:
        /* <DEDUP_REMOVED lines=11> */
[----:B------:R-:W2:Y:S01]  /*7b40*/  F2I.S64.TRUNC R4, R5 ;  /* 0x0000000500047311 */ /* 0x000ea2000020d900 */
[----:B------:R-:W-:Y:S05]  /*7b50*/  BRA `(.L_x_3753) ;  /* 0x0000000400b87947 */ /* 0x000fea0003800000 */
.L_x_3763:
[----:B------:R-:W2:Y:S02]  /*7b60*/  LDG.E.U16 R4, desc[UR36][R2.64] ;  /* 0x0000002402047981 */ /* 0x000ea4000c1e1500 */
[----:B--2---:R-:W-:-:S06]  /*7b70*/  IMAD.U32 R4, R4, 0x10000, RZ ;  /* 0x0001000004047824 */ /* 0x004fcc00078e00ff */
[----:B------:R-:W4:Y:S01]  /*7b80*/  F2I.S64.TRUNC R4, R4 ;  /* 0x0000000400047311 */ /* 0x000f22000020d900 */
[----:B------:R-:W-:Y:S05]  /*7b90*/  BRA `(.L_x_3753) ;  /* 0x0000000400a87947 */ /* 0x000fea0003800000 */
.L_x_3760:
        /* <DEDUP_REMOVED lines=11> */
.L_x_3767:
        /* <DEDUP_REMOVED lines=21> */
.L_x_3771:
[----:B------:R-:W-:Y:S05]  /*7da0*/  BSYNC.RECONVERGENT B1 ;  /* 0x0000000000017941 */ /* 0x000fea0003800200 */
.L_x_3770:
[----:B------:R-:W-:Y:S01]  /*7db0*/  IMAD.SHL.U32 R0, R0, 0x100000, RZ ;  /* 0x0010000000007824 */ /* 0x000fe200078e00ff */
[----:B------:R-:W-:-:S04]  /*7dc0*/  LEA R2, R2, 0x3b800000, 0x17 ;  /* 0x3b80000002027811 */ /* 0x000fc800078eb8ff */
[----:B------:R-:W-:-:S07]  /*7dd0*/  LOP3.LUT R4, R2, R0, R7, 0xfe, !PT ;  /* 0x0000000002047212 */ /* 0x000fce00078efe07 */
.L_x_3769:
[----:B------:R-:W-:Y:S05]  /*7de0*/  BSYNC.RECONVERGENT B0 ;  /* 0x0000000000007941 */ /* 0x000fea0003800200 */
.L_x_3768:
[----:B------:R-:W0:Y:S01]  /*7df0*/  F2I.S64.TRUNC R4, R4 ;  /* 0x0000000400047311 */ /* 0x000e22000020d900 */
[----:B------:R-:W-:Y:S05]  /*7e00*/  BRA `(.L_x_3753) ;  /* 0x00000004000c7947 */ /* 0x000fea0003800000 */
.L_x_3766:
        /* <DEDUP_REMOVED lines=21> */
.L_x_3775:
[----:B------:R-:W-:Y:S05]  /*7f60*/  BSYNC.RECONVERGENT B1 ;  /* 0x0000000000017941 */ /* 0x000fea0003800200 */
.L_x_3774:
[----:B------:R-:W-:Y:S02]  /*7f70*/  SHF.L.U32 R0, R0, 0x15, RZ ;  /* 0x0000001500007819 */ /* 0x000fe400000006ff */
[----:B------:R-:W-:-:S04]  /*7f80*/  LEA R2, R2, 0x37800000, 0x17 ;  /* 0x3780000002027811 */ /* 0x000fc800078eb8ff */
[----:B------:R-:W-:-:S07]  /*7f90*/  LOP3.LUT R4, R2, R0, R7, 0xfe, !PT ;  /* 0x0000000002047212 */ /* 0x000fce00078efe07 */
.L_x_3773:
[----:B------:R-:W-:Y:S05]  /*7fa0*/  BSYNC.RECONVERGENT B0 ;  /* 0x0000000000007941 */ /* 0x000fea0003800200 */
.L_x_3772:
[----:B------:R-:W0:Y:S01]  /*7fb0*/  F2I.S64.TRUNC R4, R4 ;  /* 0x0000000400047311 */ /* 0x000e22000020d900 */
[----:B------:R-:W-:Y:S05]  /*7fc0*/  BRA `(.L_x_3753) ;  /* 0x00000000009c7947 */ /* 0x000fea0003800000 */
.L_x_3765:
        /* <DEDUP_REMOVED lines=14> */
.L_x_3779:
[----:B------:R-:W-:Y:S05]  /*80b0*/  BSYNC.RECONVERGENT B0 ;  /* 0x0000000000007941 */ /* 0x000fea0003800200 */
.L_x_3778:
[----:B------:R-:W0:Y:S01]  /*80c0*/  F2I.S64.TRUNC R4, R4 ;  /* 0x0000000400047311 */ /* 0x000e22000020d900 */
[----:B------:R-:W-:Y:S05]  /*80d0*/  BRA `(.L_x_3753) ;  /* 0x0000000000587947 */ /* 0x000fea0003800000 */
.L_x_3752:
        /* <DEDUP_REMOVED lines=16> */
.L_x_3780:
[----:B------:R-:W-:Y:S01]  /*81e0*/  CS2R R4, SRZ ;  /* 0x0000000000047805 */ /* 0x000fe2000001ff00 */
[----:B------:R-:W-:Y:S06]  /*81f0*/  BRA `(.L_x_3753) ;  /* 0x0000000000107947 */ /* 0x000fec0003800000 */
.L_x_3777:
[----:B------:R0:W5:Y:S01]  /*8200*/  LDG.E.64 R4, desc[UR36][R2.64] ;  /* 0x0000002402047981 */ /* 0x000162000c1e1b00 */
[----:B------:R-:W-:Y:S05]  /*8210*/  BRA `(.L_x_3753) ;  /* 0x0000000000087947 */ /* 0x000fea0003800000 */
.L_x_3776:
[----:B------:R0:W5:Y:S01]  /*8220*/  LDG.E R4, desc[UR36][R2.64] ;  /* 0x0000002402047981 */ /* 0x000162000c1e1900 */
[----:B------:R-:W-:-:S07]  /*8230*/  IMAD.MOV.U32 R5, RZ, RZ, RZ ;  /* 0x000000ffff057224 */ /* 0x000fce00078e00ff */
.L_x_3753:
[----:B------:R-:W0:Y:S01]  /*8240*/  LDC.64 R8, c[0x0][0x598] ;  /* 0x00016600ff087b82 */ /* 0x000e220000000a00 */
[----:B------:R-:W0:Y:S02]  /*8250*/  LDCU.64 UR6, c[0x0][0x580] ;  /* 0x0000b000ff0677ac */ /* 0x000e240008000a00 */
[----:B012345:R-:W-:Y:S01]  /*8260*/  ISETP.LT.U32.AND P0, PT, R4, 0x3f, PT ;  /* 0x0000003f0400780c */ /* 0x03ffe20003f01070 */
[----:B------:R-:W-:-:S03]  /*8270*/  UPRMT UR4, UR41, 0x9910, URZ ;  /* 0x0000991029047896 */ /* 0x000fc600080000ff */
[----:B------:R-:W-:Y:S01]  /*8280*/  ISETP.LT.U32.AND.EX P0, PT, R5, RZ, PT, P0 ;  /* 0x000000ff0500720c */ /* 0x000fe20003f01100 */
[----:B------:R-:W-:-:S03]  /*8290*/  UISETP.GT.AND UP0, UPT, UR4, 0x9, UPT ;  /* 0x000000090400788c */ /* 0x000fc6000bf04270 */
[----:B------:R-:W-:Y:S02]  /*82a0*/  SEL R4, R4, 0x3f, P0 ;  /* 0x0000003f04047807 */ /* 0x000fe40000000000 */
[----:B------:R-:W-:Y:S02]  /*82b0*/  IADD3 R2, P1, PT, R16, UR6, RZ ;  /* 0x0000000610027c10 */ /* 0x000fe4000ff3e0ff */
        /* <DEDUP_REMOVED lines=15> */
.L_x_3784:
[----:B------:R4:W-:Y:S01]  /*83b0*/  STG.E.U8 desc[UR36][R2.64], R7 ;  /* 0x0000000702007986 */ /* 0x0009e2000c101124 */
[----:B------:R-:W-:Y:S05]  /*83c0*/  BRA `(.L_x_3786) ;  /* 0x0000000c00387947 */ /* 0x000fea0003800000 */
.L_x_3783:
        /* <DEDUP_REMOVED lines=8> */
.L_x_3788:
[----:B------:R2:W-:Y:S01]  /*8450*/  STG.E desc[UR36][R2.64], R7 ;  /* 0x0000000702007986 */ /* 0x0005e2000c101924 */
[----:B------:R-:W-:Y:S05]  /*8460*/  BRA `(.L_x_3786) ;  /* 0x0000000c00107947 */ /* 0x000fea0003800000 */
.L_x_3787:
[----:B------:R0:W-:Y:S01]  /*8470*/  STG.E.U16 desc[UR36][R2.64], R7 ;  /* 0x0000000702007986 */ /* 0x0001e2000c101524 */
[----:B------:R-:W-:Y:S05]  /*8480*/  BRA `(.L_x_3786) ;  /* 0x0000000c00087947 */ /* 0x000fea0003800000 */
.L_x_3782:
        /* <DEDUP_REMOVED lines=9> */
.L_x_3790:
[----:B------:R-:W0:Y:S02]  /*8520*/  I2F.S64 R0, R4 ;  /* 0x0000000400007312 */ /* 0x000e240000301400 */
[----:B0-----:R-:W-:-:S05]  /*8530*/  F2FP.F16.F32.PACK_AB R0, RZ, R0 ;  /* 0x00000000ff00723e */ /* 0x001fca00000000ff */
[----:B------:R0:W-:Y:S01]  /*8540*/  STG.E.U16 desc[UR36][R2.64], R0 ;  /* 0x0000000002007986 */ /* 0x0001e2000c101524 */
[----:B------:R-:W-:Y:S05]  /*8550*/  BRA `(.L_x_3786) ;  /* 0x0000000800d47947 */ /* 0x000fea0003800000 */
.L_x_3789:
        /* <DEDUP_REMOVED lines=10> */
.L_x_3792:
[----:B------:R-:W0:Y:S02]  /*8600*/  I2F.S64 R4, R4 ;  /* 0x0000000400047312 */ /* 0x000e240000301400 */
[----:B0-----:R-:W-:-:S04]  /*8610*/  F2FP.F16.F32.PACK_AB R5, RZ, R4 ;  /* 0x00000004ff05723e */ /* 0x001fc800000000ff */
[----:B------:R-:W-:-:S05]  /*8620*/  PRMT R5, R5, 0x5410, RZ ;  /* 0x0000541005057816 */ /* 0x000fca00000000ff */
[----:B------:R0:W-:Y:S01]  /*8630*/  STG.E desc[UR36][R2.64], R5 ;  /* 0x0000000502007986 */ /* 0x0001e2000c101924 */
[----:B------:R-:W-:Y:S05]  /*8640*/  BRA `(.L_x_3786) ;  /* 0x0000000800987947 */ /* 0x000fea0003800000 */
.L_x_3791:
[----:B------:R-:W0:Y:S02]  /*8650*/  I2F.F64.S64 R4, R4 ;  /* 0x0000000400047312 */ /* 0x000e240000301c00 */
[----:B0-----:R0:W-:Y:S01]  /*8660*/  STG.E.64 desc[UR36][R2.64], R4 ;  /* 0x0000000402007986 */ /* 0x0011e2000c101b24 */
[----:B------:R-:W-:Y:S05]  /*8670*/  BRA `(.L_x_3786) ;  /* 0x00000008008c7947 */ /* 0x000fea0003800000 */
.L_x_3781:
        /* <DEDUP_REMOVED lines=12> */
.L_x_3796:
        /* <DEDUP_REMOVED lines=18> */
.L_x_3799:
[----:B------:R-:W-:-:S04]  /*8860*/  SHF.R.U32.HI R5, RZ, 0x18, R5 ;  /* 0x00000018ff057819 */ /* 0x000fc80000011605 */
[----:B------:R-:W-:-:S07]  /*8870*/  LOP3.LUT R0, R0, 0x80, R5, 0xf8, !PT ;  /* 0x0000008000007812 */ /* 0x000fce00078ef805 */
.L_x_3798:
[----:B------:R-:W-:Y:S05]  /*8880*/  BSYNC.RECONVERGENT B0 ;  /* 0x0000000000007941 */ /* 0x000fea0003800200 */
.L_x_3797:
[----:B------:R0:W-:Y:S01]  /*8890*/  STG.E.U8 desc[UR36][R2.64], R0 ;  /* 0x0000000002007986 */ /* 0x0001e2000c101124 */
[----:B------:R-:W-:Y:S05]  /*88a0*/  BRA `(.L_x_3786) ;  /* 0x0000000800007947 */ /* 0x000fea0003800000 */
.L_x_3795:
        /* <DEDUP_REMOVED lines=18> */
.L_x_3802:
[----:B------:R-:W-:-:S04]  /*89d0*/  SHF.R.U32.HI R5, RZ, 0x18, R5 ;  /* 0x00000018ff057819 */ /* 0x000fc80000011605 */
[----:B------:R-:W-:-:S07]  /*89e0*/  LOP3.LUT R0, R0, 0x80, R5, 0xf8, !PT ;  /* 0x0000008000007812 */ /* 0x000fce00078ef805 */
.L_x_3801:
[----:B------:R-:W-:Y:S05]  /*89f0*/  BSYNC.RECONVERGENT B0 ;  /* 0x0000000000007941 */ /* 0x000fea0003800200 */
.L_x_3800:
[----:B------:R0:W-:Y:S01]  /*8a00*/  STG.E.U8 desc[UR36][R2.64], R0 ;  /* 0x0000000002007986 */ /* 0x0001e2000c101124 */
[----:B------:R-:W-:Y:S05]  /*8a10*/  BRA `(.L_x_3786) ;  /* 0x0000000400a47947 */ /* 0x000fea0003800000 */
.L_x_3794:
        /* <DEDUP_REMOVED lines=23> */
.L_x_3804:
[----:B------:R0:W-:Y:S01]  /*8b90*/  STG.E.64 desc[UR36][R2.64], R4 ;  /* 0x0000000402007986 */ /* 0x0001e2000c101b24 */
[----:B------:R-:W-:Y:S05]  /*8ba0*/  BRA `(.L_x_3786) ;  /* 0x0000000400407947 */ /* 0x000fea0003800000 */
.L_x_3803:
[----:B------:R0:W-:Y:S01]  /*8bb0*/  STG.E desc[UR36][R2.64], R7 ;  /* 0x0000000702007986 */ /* 0x0001e2000c101924 */
[----:B------:R-:W-:Y:S05]  /*8bc0*/  BRA `(.L_x_3786) ;  /* 0x0000000400387947 */ /* 0x000fea0003800000 */
.L_x_3793:
        /* <DEDUP_REMOVED lines=11> */
.L_x_3806:
[----:B------:R-:W0:Y:S01]  /*8c80*/  I2F.F64.S64 R4, R4 ;  /* 0x0000000400047312 */ /* 0x000e220000301c00 */
[----:B------:R-:W-:-:S05]  /*8c90*/  CS2R R6, SRZ ;  /* 0x0000000000067805 */ /* 0x000fca000001ff00 */
[----:B0-----:R0:W-:Y:S01]  /*8ca0*/  STG.E.128 desc[UR36][R2.64], R4 ;  /* 0x0000000402007986 */ /* 0x0011e2000c101d24 */
[----:B------:R-:W-:Y:S05]  /*8cb0*/  BRA `(.L_x_3786) ;  /* 0x0000000000fc7947 */ /* 0x000fea0003800000 */
.L_x_3805:
[----:B------:R-:W-:-:S09]  /*8cc0*/  UISETP.NE.AND UP0, UPT, UR4, 0xf, UPT ;  /* 0x0000000f0400788c */ /* 0x000fd2000bf05270 */
[----:B------:R-:W-:Y:S05]  /*8cd0*/  BRA.U !UP0, `(.L_x_3807) ;  /* 0x0000000108e87547 */ /* 0x000fea000b800000 */
[----:B------:R-:W-:-:S09]  /*8ce0*/  UISETP.NE.AND UP0, UPT, UR4, 0x17, UPT ;  /* 0x000000170400788c */ /* 0x000fd2000bf05270 */
[----:B------:R-:W-:Y:S05]  /*8cf0*/  BRA.U !UP0, `(.L_x_3808) ;  /* 0x0000000108907547 */ /* 0x000fea000b800000 */
[----:B------:R-:W-:-:S09]  /*8d00*/  UISETP.NE.AND UP0, UPT, UR4, 0x18, UPT ;  /* 0x000000180400788c */ /* 0x000fd2000bf05270 */
[----:B------:R-:W-:Y:S05]  /*8d10*/  BRA.U !UP0, `(.L_x_3809) ;  /* 0x0000000108447547 */ /* 0x000fea000b800000 */
.L_x_3785:
        /* <DEDUP_REMOVED lines=16> */
.L_x_3810:
[----:B------:R-:W-:Y:S05]  /*8e20*/  BRA `(.L_x_3786) ;  /* 0x0000000000a07947 */ /* 0x000fea0003800000 */
.L_x_3809:
        /* <DEDUP_REMOVED lines=13> */
.L_x_3812:
[----:B------:R-:W-:Y:S05]  /*8f00*/  BSYNC.RECONVERGENT B0 ;  /* 0x0000000000007941 */ /* 0x000fea0003800200 */
.L_x_3811:
[----:B------:R-:W-:-:S05]  /*8f10*/  LOP3.LUT R7, R0, 0x80, R7, 0xf8, !PT ;  /* 0x0000008000077812 */ /* 0x000fca00078ef807 */
[----:B------:R0:W-:Y:S01]  /*8f20*/  STG.E.U8 desc[UR36][R2.64], R7 ;  /* 0x0000000702007986 */ /* 0x0001e2000c101124 */
[----:B------:R-:W-:Y:S05]  /*8f30*/  BRA `(.L_x_3786) ;  /* 0x00000000005c7947 */ /* 0x000fea0003800000 */
.L_x_3808:
        /* <DEDUP_REMOVED lines=12> */
.L_x_3814:
[----:B------:R-:W-:Y:S01]  /*9000*/  IMAD.MOV.U32 R0, RZ, RZ, 0x7f ;  /* 0x0000007fff007424 */ /* 0x000fe200078e00ff */
[----:B------:R-:W-:-:S04]  /*9010*/  ISETP.GT.U32.AND P0, PT, R6, 0x7f800000, PT ;  /* 0x7f8000000600780c */ /* 0x000fc80003f04070 */
[----:B------:R-:W-:-:S09]  /*9020*/  SEL R0, R0, 0x7c, P0 ;  /* 0x0000007c00007807 */ /* 0x000fd20000000000 */
.L_x_3815:
[----:B------:R-:W-:Y:S05]  /*9030*/  BSYNC.RECONVERGENT B0 ;  /* 0x0000000000007941 */ /* 0x000fea0003800200 */
.L_x_3813:
[----:B------:R-:W-:-:S04]  /*9040*/  SHF.R.U32.HI R5, RZ, 0x18, R5 ;  /* 0x00000018ff057819 */ /* 0x000fc80000011605 */
[----:B------:R-:W-:-:S05]  /*9050*/  LOP3.LUT R5, R0, 0x80, R5, 0xf8, !PT ;  /* 0x0000008000057812 */ /* 0x000fca00078ef805 */
[----:B------:R0:W-:Y:S01]  /*9060*/  STG.E.U8 desc[UR36][R2.64], R5 ;  /* 0x0000000502007986 */ /* 0x0001e2000c101124 */
[----:B------:R-:W-:Y:S05]  /*9070*/  BRA `(.L_x_3786) ;  /* 0x00000000000c7947 */ /* 0x000fea0003800000 */
.L_x_3807:
[----:B------:R-:W0:Y:S02]  /*9080*/  I2F.S64 R0, R4 ;  /* 0x0000000400007312 */ /* 0x000e240000301400 */
[----:B0-----:R-:W-:-:S05]  /*9090*/  F2FP.BF16.F32.PACK_AB R0, RZ, R0 ;  /* 0x00000000ff00723e */ /* 0x001fca00000010ff */
[----:B------:R0:W-:Y:S02]  /*90a0*/  STG.E.U16 desc[UR36][R2.64], R0 ;  /* 0x0000000002007986 */ /* 0x0001e4000c101524 */
.L_x_3786:
[----:B------:R-:W-:-:S07]  /*90b0*/  IADD3 R17, PT, PT, R17, 0x80, RZ ;  /* 0x0000008011117810 */ /* 0x000fce0007ffe0ff */
.L_x_3746:
[----:B------:R-:W-:Y:S05]  /*90c0*/  BSYNC.RECONVERGENT B6 ;  /* 0x0000000000067941 */ /* 0x000fea0003800200 */
.L_x_3745:
[----:B------:R-:W5:Y:S02]  /*90d0*/  LDCU UR4, c[0x0][0x380] ;  /* 0x00007000ff0477ac */ /* 0x000f640008000800 */
[----:B-----5:R-:W-:-:S13]  /*90e0*/  ISETP.GE.AND P0, PT, R17, UR4, PT ;  /* 0x0000000411007c0c */ /* 0x020fda000bf06270 */
[----:B------:R-:W-:Y:S05]  /*90f0*/  @P0 EXIT ;  /* 0x000000000000094d */ /* 0x000fea0003800000 */
        /* <DEDUP_REMOVED lines=303> */
.L_x_3816:
[----:B------:R-:W0:Y:S01]  /*a3f0*/  LDCU.128 UR8, c[0x0][0x580] ;  /* 0x0000b000ff0877ac */ /* 0x000e220008000c00 */
[----:B------:R-:W-:-:S04]  /*a400*/  UPRMT UR4, UR42, 0x9910, URZ ;  /* 0x000099102a047896 */ /* 0x000fc800080000ff */
[----:B------:R-:W-:Y:S01]  /*a410*/  UISETP.GT.AND UP0, UPT, UR4, 0x9, UPT ;  /* 0x000000090400788c */ /* 0x000fe2000bf04270 */
[----:B0-----:R-:W-:Y:S02]  /*a420*/  IADD3 R16, P0, PT, R16, UR8, RZ ;  /* 0x0000000810107c10 */ /* 0x001fe4000ff1e0ff */
[----:B-1--4-:R-:W-:-:S03]  /*a430*/  IADD3 R4, P1, PT, R0, UR10, RZ ;  /* 0x0000000a00047c10 */ /* 0x012fc6000ff3e0ff */
[----:B------:R-:W-:Y:S01]  /*a440*/  IMAD.X R17, RZ, RZ, UR9, P0 ;  /* 0x00000009ff117e24 */ /* 0x000fe200080e06ff */
[----:B---3--:R-:W-:Y:S02]  /*a450*/  IADD3.X R5, PT, PT, RZ, UR11, RZ, P1, !PT ;  /* 0x0000000bff057c10 */ /* 0x008fe40008ffe4ff */
        /* <DEDUP_REMOVED lines=12> */
.L_x_3820:
[----:B--2---:R0:W5:Y:S01]  /*a520*/  LDG.E.U8 R2, desc[UR36][R4.64] ;  /* 0x0000002404027981 */ /* 0x004162000c1e1100 */
[----:B------:R-:W-:Y:S01]  /*a530*/  IMAD.MOV.U32 R3, RZ, RZ, RZ ;  /* 0x000000ffff037224 */ /* 0x000fe200078e00ff */
[----:B------:R-:W-:Y:S06]  /*a540*/  BRA `(.L_x_3822) ;  /* 0x0000000c00407947 */ /* 0x000fec0003800000 */
.L_x_3819:
        /* <DEDUP_REMOVED lines=8> */
.L_x_3824:
[----:B--2---:R-:W2:Y:S02]  /*a5d0*/  LDG.E R2, desc[UR36][R4.64] ;  /* 0x0000002404027981 */ /* 0x004ea4000c1e1900 */
[----:B--2---:R-:W-:Y:S01]  /*a5e0*/  SHF.R.S32.HI R3, RZ, 0x1f, R2 ;  /* 0x0000001fff037819 */ /* 0x004fe20000011402 */
[----:B------:R-:W-:Y:S06]  /*a5f0*/  BRA `(.L_x_3822) ;  /* 0x0000000c00147947 */ /* 0x000fec0003800000 */
.L_x_3823:
[----:B--2---:R-:W2:Y:S02]  /*a600*/  LDG.E.S16 R2, desc[UR36][R4.64] ;  /* 0x0000002404027981 */ /* 0x004ea4000c1e1700 */
[----:B--2---:R-:W-:Y:S01]  /*a610*/  SHF.R.S32.HI R3, RZ, 0x1f, R2 ;  /* 0x0000001fff037819 */ /* 0x004fe20000011402 */
[----:B------:R-:W-:Y:S06]  /*a620*/  BRA `(.L_x_3822) ;  /* 0x0000000c00087947 */ /* 0x000fec0003800000 */
.L_x_3818:
        /* <DEDUP_REMOVED lines=9> */
.L_x_3826:
[----:B------:R-:W2:Y:S02]  /*a6c0*/  LDG.E.U16 R4, desc[UR36][R4.64] ;  /* 0x0000002404047981 */ /* 0x000ea4000c1e1500 */
[----:B--2---:R-:W-:-:S06]  /*a6d0*/  HADD2.F32 R2, -RZ, R4.H0_H0 ;  /* 0x20000004ff027230 */ /* 0x004fcc0000004100 */
[----:B------:R-:W0:Y:S01]  /*a6e0*/  F2I.S64.TRUNC R2, R2 ;  /* 0x0000000200027311 */ /* 0x000e22000020d900 */
[----:B------:R-:W-:Y:S05]  /*a6f0*/  BRA `(.L_x_3822) ;  /* 0x0000000800d47947 */ /* 0x000fea0003800000 */
.L_x_3825:
        /* <DEDUP_REMOVED lines=9> */
.L_x_3828:
[----:B------:R-:W2:Y:S02]  /*a790*/  LDG.E.U16 R4, desc[UR36][R4.64] ;  /* 0x0000002404047981 */ /* 0x000ea4000c1e1500 */
[----:B--2---:R-:W-:-:S06]  /*a7a0*/  HADD2.F32 R2, -RZ, R4.H0_H0 ;  /* 0x20000004ff027230 */ /* 0x004fcc0000004100 */
[----:B------:R-:W0:Y:S01]  /*a7b0*/  F2I.S64.TRUNC R2, R2 ;  /* 0x0000000200027311 */ /* 0x000e22000020d900 */
[----:B------:R-:W-:Y:S05]  /*a7c0*/  BRA `(.L_x_3822) ;  /* 0x0000000800a07947 */ /* 0x000fea0003800000 */
.L_x_3827:
[----:B--2---:R-:W2:Y:S02]  /*a7d0*/  LDG.E.64 R2, desc[UR36][R4.64] ;  /* 0x0000002404027981 */ /* 0x004ea4000c1e1b00 */
[----:B--2---:R-:W0:Y:S01]  /*a7e0*/  F2I.S64.F64.TRUNC R2, R2 ;  /* 0x0000000200027311 */ /* 0x004e22000030d900 */
[----:B------:R-:W-:Y:S05]  /*a7f0*/  BRA `(.L_x_3822) ;  /* 0x0000000800947947 */ /* 0x000fea0003800000 */
.L_x_3817:
        /* <DEDUP_REMOVED lines=13> */
.L_x_3831:
[----:B--2---:R-:W2:Y:S02]  /*a8d0*/  LDG.E.64 R2, desc[UR36][R4.64] ;  /* 0x0000002404027981 */ /* 0x004ea4000c1e1b00 */
[----:B--2---:R-:W0:Y:S01]  /*a8e0*/  F2I.S64.F64.TRUNC R2, R2 ;  /* 0x0000000200027311 */ /* 0x004e22000030d900 */
[----:B------:R-:W-:Y:S05]  /*a8f0*/  BRA `(.L_x_3822) ;  /* 0x0000000800547947 */ /* 0x000fea0003800000 */
.L_x_3830:
[----:B------:R-:W-:-:S09]  /*a900*/  UISETP.NE.AND UP0, UPT, UR4, 0xf, UPT ;  /* 0x0000000f0400788c */ /* 0x000fd2000bf05270 */
[----:B------:R-:W-:Y:S05]  /*a910*/  BRA.U !UP0, `(.L_x_3832) ;  /* 0x0000000108947547 */ /* 0x000fea000b800000 */
[----:B------:R-:W-:-:S09]  /*a920*/  UISETP.NE.AND UP0, UPT, UR4, 0x17, UPT ;  /* 0x000000170400788c */ /* 0x000fd2000bf05270 */
[----:B------:R-:W-:Y:S05]  /*a930*/  BRA.U !UP0, `(.L_x_3833) ;  /* 0x0000000108587547 */ /* 0x000fea000b800000 */
[----:B------:R-:W-:-:S09]  /*a940*/  UISETP.NE.AND UP0, UPT, UR4, 0x18, UPT ;  /* 0x000000180400788c */ /* 0x000fd2000bf05270 */
[----:B------:R-:W-:Y:S05]  /*a950*/  BRA.U UP0, `(.L_x_3821) ;  /* 0x0000000500e47547 */ /* 0x000fea000b800000 */
[----:B------:R-:W3:Y:S01]  /*a960*/  LDG.E.U8 R0, desc[UR36][R4.64] ;  /* 0x0000002404007981 */ /* 0x000ee2000c1e1100 */
[----:B------:R-:W-:Y:S01]  /*a970*/  IMAD.MOV.U32 R6, RZ, RZ, 0x1f ;  /* 0x0000001fff067424 */ /* 0x000fe200078e00ff */
[----:B---3--:R-:W-:-:S04]  /*a980*/  SHF.L.U32 R0, R0, 0x18, RZ ;  /* 0x0000001800007819 */ /* 0x008fc800000006ff */
[C---:B--2---:R-:W-:Y:S02]  /*a990*/  LOP3.LUT R2, R0.reuse, 0x7f000000, RZ, 0xc0, !PT ;  /* 0x7f00000000027812 */ /* 0x044fe400078ec0ff */
        /* <DEDUP_REMOVED lines=16> */
.L_x_3833:
[----:B--2---:R-:W2:Y:S02]  /*aaa0*/  LDG.E.U8 R3, desc[UR36][R4.64] ;  /* 0x0000002404037981 */ /* 0x004ea4000c1e1100 */
        /* <DEDUP_REMOVED lines=12> */
.L_x_3832:
[----:B--2---:R-:W2:Y:S02]  /*ab70*/  LDG.E.U16 R2, desc[UR36][R4.64] ;  /* 0x0000002404027981 */ /* 0x004ea4000c1e1500 */
[----:B--2---:R-:W-:-:S06]  /*ab80*/  SHF.L.U32 R2, R2, 0x10, RZ ;  /* 0x0000001002027819 */ /* 0x004fcc00000006ff */
[----:B------:R-:W0:Y:S01]  /*ab90*/  F2I.S64.TRUNC R2, R2 ;  /* 0x0000000200027311 */ /* 0x000e22000020d900 */
[----:B------:R-:W-:Y:S05]  /*aba0*/  BRA `(.L_x_3822) ;  /* 0x0000000400a87947 */ /* 0x000fea0003800000 */
.L_x_3829:
        /* <DEDUP_REMOVED lines=11> */
.L_x_3836:
        /* <DEDUP_REMOVED lines=21> */
.L_x_3840:
[----:B------:R-:W-:Y:S05]  /*adb0*/  BSYNC.RECONVERGENT B1 ;  /* 0x0000000000017941 */ /* 0x000fea0003800200 */
.L_x_3839:
[----:B------:R-:W-:Y:S02]  /*adc0*/  SHF.L.U32 R0, R0, 0x14, RZ ;  /* 0x0000001400007819 */ /* 0x000fe400000006ff */
[----:B------:R-:W-:-:S04]  /*add0*/  LEA R2, R2, 0x3b800000, 0x17 ;  /* 0x3b80000002027811 */ /* 0x000fc800078eb8ff */
[----:B------:R-:W-:-:S07]  /*ade0*/  LOP3.LUT R2, R2, R0, R7, 0xfe, !PT ;  /* 0x0000000002027212 */ /* 0x000fce00078efe07 */
.L_x_3838:
[----:B------:R-:W-:Y:S05]  /*adf0*/  BSYNC.RECONVERGENT B0 ;  /* 0x0000000000007941 */ /* 0x000fea0003800200 */
.L_x_3837:
[----:B------:R-:W2:Y:S01]  /*ae00*/  F2I.S64.TRUNC R2, R2 ;  /* 0x0000000200027311 */ /* 0x000ea2000020d900 */
[----:B------:R-:W-:Y:S05]  /*ae10*/  BRA `(.L_x_3822) ;  /* 0x00000004000c7947 */ /* 0x000fea0003800000 */
.L_x_3835:
        /* <DEDUP_REMOVED lines=21> */
.L_x_3844:
[----:B------:R-:W-:Y:S05]  /*af70*/  BSYNC.RECONVERGENT B1 ;  /* 0x0000000000017941 */ /* 0x000fea0003800200 */
.L_x_3843:
[----:B------:R-:W-:Y:S01]  /*af80*/  IMAD.SHL.U32 R0, R0, 0x200000, RZ ;  /* 0x0020000000007824 */ /* 0x000fe200078e00ff */
[----:B------:R-:W-:-:S04]  /*af90*/  LEA R2, R2, 0x37800000, 0x17 ;  /* 0x3780000002027811 */ /* 0x000fc800078eb8ff */
[----:B------:R-:W-:-:S07]  /*afa0*/  LOP3.LUT R2, R2, R0, R7, 0xfe, !PT ;  /* 0x0000000002027212 */ /* 0x000fce00078efe07 */
.L_x_3842:
[----:B------:R-:W-:Y:S05]  /*afb0*/  BSYNC.RECONVERGENT B0 ;  /* 0x0000000000007941 */ /* 0x000fea0003800200 */
.L_x_3841:
[----:B------:R-:W0:Y:S01]  /*afc0*/  F2I.S64.TRUNC R2, R2 ;  /* 0x0000000200027311 */ /* 0x000e22000020d900 */
[----:B------:R-:W-:Y:S05]  /*afd0*/  BRA `(.L_x_3822) ;  /* 0x00000000009c7947 */ /* 0x000fea0003800000 */
.L_x_3834:
        /* <DEDUP_REMOVED lines=8> */
[----:B--2---:R-:W-:Y:S01]  /*b060*/  HFMA2 R2, -RZ, RZ, 3.814697265625e-06, 0 ;  /* 0x00400000ff027431 */ /* 0x004fe200000001ff */
[----:B---3--:R-:W-:-:S13]  /*b070*/  ISETP.NE.AND P0, PT, R4, RZ, PT ;  /* 0x000000ff0400720c */ /* 0x008fda0003f05270 */
[----:B------:R-:W-:Y:S05]  /*b080*/  @!P0 BRA `(.L_x_3848) ;  /* 0x00000000000c8947 */ /* 0x000fea0003800000 */
[----:B------:R-:W-:-:S13]  /*b090*/  ISETP.NE.AND P0, PT, R4, 0xff, PT ;  /* 0x000000ff0400780c */ /* 0x000fda0003f05270 */
[----:B------:R-:W-:Y:S02]  /*b0a0*/  @!P0 IMAD.MOV.U32 R2, RZ, RZ, 0x7f800001 ;  /* 0x7f800001ff028424 */ /* 0x000fe400078e00ff */
[----:B------:R-:W-:-:S07]  /*b0b0*/  @P0 IMAD.SHL.U32 R2, R4, 0x800000, RZ ;  /* 0x0080000004020824 */ /* 0x000fce00078e00ff */
.L_x_3848:
[----:B------:R-:W-:Y:S05]  /*b0c0*/  BSYNC.RECONVERGENT B0 ;  /* 0x0000000000007941 */ /* 0x000fea0003800200 */
.L_x_3847:
[----:B------:R-:W4:Y:S01]  /*b0d0*/  F2I.S64.TRUNC R2, R2 ;  /* 0x0000000200027311 */ /* 0x000f22000020d900 */
[----:B------:R-:W-:Y:S05]  /*b0e0*/  BRA `(.L_x_3822) ;  /* 0x0000000000587947 */ /* 0x000fea0003800000 */
.L_x_3821:
[----:B------:R-:W-:Y:S01]  /*b0f0*/  MOV R0, 0x0 ;  /* 0x0000000000007802 */ /* 0x000fe20000000f00 */
[----:B------:R-:W0:Y:S01]  /*b100*/  LDCU.64 UR4, c[0x4][0x138] ;  /* 0x01002700ff0477ac */ /* 0x000e220008000a00 */
[----:B------:R-:W-:Y:S02]  /*b110*/  HFMA2 R8, -RZ, RZ, 0, 4.64916229248046875e-06 ;  /* 0x0000004eff087431 */ /* 0x000fe400000001ff */
[----:B------:R-:W-:Y:S01]  /*b120*/  IMAD.MOV.U32 R12, RZ, RZ, 0x1 ;  /* 0x00000001ff0c7424 */ /* 0x000fe200078e00ff */
[----:B--2---:R1:W2:Y:S01]  /*b130*/  LDC.64 R2, c[0x4][R0] ;  /* 0x0100000000027b82 */ /* 0x0042a20000000a00 */
        /* <DEDUP_REMOVED lines=11> */
.L_x_3849:
[----:B------:R-:W-:Y:S01]  /*b1f0*/  CS2R R2, SRZ ;  /* 0x0000000000027805 */ /* 0x000fe2000001ff00 */
[----:B------:R-:W-:Y:S06]  /*b200*/  BRA `(.L_x_3822) ;  /* 0x0000000000107947 */ /* 0x000fec0003800000 */
.L_x_3846:
[----:B--2---:R0:W5:Y:S01]  /*b210*/  LDG.E.64 R2, desc[UR36][R4.64] ;  /* 0x0000002404027981 */ /* 0x004162000c1e1b00 */
[----:B------:R-:W-:Y:S05]  /*b220*/  BRA `(.L_x_3822) ;  /* 0x0000000000087947 */ /* 0x000fea0003800000 */
.L_x_3845:
[----:B--2---:R3:W5:Y:S01]  /*b230*/  LDG.E R2, desc[UR36][R4.64] ;  /* 0x0000002404027981 */ /* 0x004762000c1e1900 */
[----:B------:R-:W-:-:S07]  /*b240*/  MOV R3, RZ ;  /* 0x000000ff00037202 */ /* 0x000fce0000000f00 */
.L_x_3822:
[----:B------:R-:W1:Y:S01]  /*b250*/  LDC.64 R6, c[0x0][0x598] ;  /* 0x00016600ff067b82 */ /* 0x000e620000000a00 */
[----:B0-2-45:R-:W-:Y:S01]  /*b260*/  ISETP.LT.U32.AND P0, PT, R2, 0x3f, PT ;  /* 0x0000003f0200780c */ /* 0x035fe20003f01070 */
        /* <DEDUP_REMOVED lines=18> */
.L_x_3853:
[----:B------:R-:W-:Y:S01]  /*b390*/  STG.E.U8 desc[UR36][R16.64], R5 ;  /* 0x0000000510007986 */ /* 0x000fe2000c101124 */
[----:B------:R-:W-:Y:S05]  /*b3a0*/  EXIT ;  /* 0x000000000000794d */ /* 0x000fea0003800000 */
.L_x_3852:
        /* <DEDUP_REMOVED lines=8> */
.L_x_3856:
[----:B------:R-:W-:Y:S01]  /*b430*/  STG.E desc[UR36][R16.64], R5 ;  /* 0x0000000510007986 */ /* 0x000fe2000c101924 */
[----:B------:R-:W-:Y:S05]  /*b440*/  EXIT ;  /* 0x000000000000794d */ /* 0x000fea0003800000 */
.L_x_3855:
[----:B------:R-:W-:Y:S01]  /*b450*/  STG.E.U16 desc[UR36][R16.64], R5 ;  /* 0x0000000510007986 */ /* 0x000fe2000c101524 */
[----:B------:R-:W-:Y:S05]  /*b460*/  EXIT ;  /* 0x000000000000794d */ /* 0x000fea0003800000 */
.L_x_3851:
        /* <DEDUP_REMOVED lines=9> */
.L_x_3858:
[----:B------:R-:W0:Y:S02]  /*b500*/  I2F.S64 R0, R2 ;  /* 0x0000000200007312 */ /* 0x000e240000301400 */
[----:B0-----:R-:W-:-:S05]  /*b510*/  F2FP.F16.F32.PACK_AB R0, RZ, R0 ;  /* 0x00000000ff00723e */ /* 0x001fca00000000ff */
[----:B------:R-:W-:Y:S01]  /*b520*/  STG.E.U16 desc[UR36][R16.64], R0 ;  /* 0x0000000010007986 */ /* 0x000fe2000c101524 */
[----:B------:R-:W-:Y:S05]  /*b530*/  EXIT ;  /* 0x000000000000794d */ /* 0x000fea0003800000 */
.L_x_3857:
        /* <DEDUP_REMOVED lines=10> */
.L_x_3860:
[----:B------:R-:W0:Y:S02]  /*b5e0*/  I2F.S64 R2, R2 ;  /* 0x0000000200027312 */ /* 0x000e240000301400 */
[----:B0-----:R-:W-:-:S04]  /*b5f0*/  F2FP.F16.F32.PACK_AB R3, RZ, R2 ;  /* 0x00000002ff03723e */ /* 0x001fc800000000ff */
[----:B------:R-:W-:-:S05]  /*b600*/  PRMT R3, R3, 0x5410, RZ ;  /* 0x0000541003037816 */ /* 0x000fca00000000ff */
[----:B------:R-:W-:Y:S01]  /*b610*/  STG.E desc[UR36][R16.64], R3 ;  /* 0x0000000310007986 */ /* 0x000fe2000c101924 */
[----:B------:R-:W-:Y:S05]  /*b620*/  EXIT ;  /* 0x000000000000794d */ /* 0x000fea0003800000 */
.L_x_3859:
[----:B------:R-:W0:Y:S02]  /*b630*/  I2F.F64.S64 R2, R2 ;  /* 0x0000000200027312 */ /* 0x000e240000301c00 */
[----:B0-----:R-:W-:Y:S01]  /*b640*/  STG.E.64 desc[UR36][R16.64], R2 ;  /* 0x0000000210007986 */ /* 0x001fe2000c101b24 */
[----:B------:R-:W-:Y:S05]  /*b650*/  EXIT ;  /* 0x000000000000794d */ /* 0x000fea0003800000 */
.L_x_3850:
        /* <DEDUP_REMOVED lines=12> */
.L_x_3864:
[----:B------:R-:W0:Y:S01]  /*b720*/  I2F.S64 R3, R2 ;  /* 0x0000000200037312 */ /* 0x000e220000301400 */
        /* <DEDUP_REMOVED lines=16> */
.L_x_3867:
[----:B------:R-:W-:-:S04]  /*b830*/  SHF.R.U32.HI R3, RZ, 0x18, R3 ;  /* 0x00000018ff037819 */ /* 0x000fc80000011603 */
[----:B------:R-:W-:-:S04]  /*b840*/  LOP3.LUT R0, R0, 0x80, R3, 0xf8, !PT ;  /* 0x0000008000007812 */ /* 0x000fc800078ef803 */
[----:B------:R-:W-:-:S07]  /*b850*/  PRMT R8, R0, 0x7610, R8 ;  /* 0x0000761000087816 */ /* 0x000fce0000000008 */
.L_x_3866:
[----:B------:R-:W-:Y:S05]  /*b860*/  BSYNC.RECONVERGENT B0 ;  /* 0x0000000000007941 */ /* 0x000fea0003800200 */
.L_x_3865:
[----:B------:R-:W-:Y:S01]  /*b870*/  STG.E.U8 desc[UR36][R16.64], R8 ;  /* 0x0000000810007986 */ /* 0x000fe2000c101124 */
[----:B------:R-:W-:Y:S05]  /*b880*/  EXIT ;  /* 0x000000000000794d */ /* 0x000fea0003800000 */
.L_x_3863:
        /* <DEDUP_REMOVED lines=17> */
.L_x_3870:
[----:B------:R-:W-:-:S04]  /*b9a0*/  SHF.R.U32.HI R3, RZ, 0x18, R3 ;  /* 0x00000018ff037819 */ /* 0x000fc80000011603 */
[----:B------:R-:W-:-:S04]  /*b9b0*/  LOP3.LUT R0, R0, 0x80, R3, 0xf8, !PT ;  /* 0x0000008000007812 */ /* 0x000fc800078ef803 */
[----:B------:R-:W-:-:S07]  /*b9c0*/  PRMT R8, R0, 0x7610, R8 ;  /* 0x0000761000087816 */ /* 0x000fce0000000008 */
.L_x_3869:
[----:B------:R-:W-:Y:S05]  /*b9d0*/  BSYNC.RECONVERGENT B0 ;  /* 0x0000000000007941 */ /* 0x000fea0003800200 */
.L_x_3868:
[----:B------:R-:W-:Y:S01]  /*b9e0*/  STG.E.U8 desc[UR36][R16.64], R8 ;  /* 0x0000000810007986 */ /* 0x000fe2000c101124 */
[----:B------:R-:W-:Y:S05]  /*b9f0*/  EXIT ;  /* 0x000000000000794d */ /* 0x000fea0003800000 */
.L_x_3862:
        /* <DEDUP_REMOVED lines=23> */
.L_x_3872:
[----:B------:R-:W-:Y:S01]  /*bb70*/  STG.E.64 desc[UR36][R16.64], R2 ;  /* 0x0000000210007986 */ /* 0x000fe2000c101b24 */
[----:B------:R-:W-:Y:S05]  /*bb80*/  EXIT ;  /* 0x000000000000794d */ /* 0x000fea0003800000 */
.L_x_3871:
[----:B------:R-:W-:Y:S01]  /*bb90*/  STG.E desc[UR36][R16.64], R5 ;  /* 0x0000000510007986 */ /* 0x000fe2000c101924 */
[----:B------:R-:W-:Y:S05]  /*bba0*/  EXIT ;  /* 0x000000000000794d */ /* 0x000fea0003800000 */
.L_x_3861:
        /* <DEDUP_REMOVED lines=11> */
.L_x_3874:
[----:B------:R-:W0:Y:S01]  /*bc60*/  I2F.F64.S64 R4, R2 ;  /* 0x0000000200047312 */ /* 0x000e220000301c00 */
[----:B------:R-:W-:-:S05]  /*bc70*/  CS2R R6, SRZ ;  /* 0x0000000000067805 */ /* 0x000fca000001ff00 */
[----:B0-----:R-:W-:Y:S01]  /*bc80*/  STG.E.128 desc[UR36][R16.64], R4 ;  /* 0x0000000410007986 */ /* 0x001fe2000c101d24 */
[----:B------:R-:W-:Y:S05]  /*bc90*/  EXIT ;  /* 0x000000000000794d */ /* 0x000fea0003800000 */
.L_x_3873:
[----:B------:R-:W-:-:S09]  /*bca0*/  UISETP.NE.AND UP0, UPT, UR4, 0xf, UPT ;  /* 0x0000000f0400788c */ /* 0x000fd2000bf05270 */
[----:B------:R-:W-:Y:S05]  /*bcb0*/  BRA.U !UP0, `(.L_x_3875) ;  /* 0x0000000108e87547 */ /* 0x000fea000b800000 */
[----:B------:R-:W-:-:S09]  /*bcc0*/  UISETP.NE.AND UP0, UPT, UR4, 0x17, UPT ;  /* 0x000000170400788c */ /* 0x000fd2000bf05270 */
[----:B------:R-:W-:Y:S05]  /*bcd0*/  BRA.U !UP0, `(.L_x_3876) ;  /* 0x0000000108907547 */ /* 0x000fea000b800000 */
[----:B------:R-:W-:-:S09]  /*bce0*/  UISETP.NE.AND UP0, UPT, UR4, 0x18, UPT ;  /* 0x000000180400788c */ /* 0x000fd2000bf05270 */
[----:B------:R-:W-:Y:S05]  /*bcf0*/  BRA.U !UP0, `(.L_x_3877) ;  /* 0x0000000108447547 */ /* 0x000fea000b800000 */
.L_x_3854:
        /* <DEDUP_REMOVED lines=16> */
.L_x_3878:
[----:B------:R-:W-:Y:S05]  /*be00*/  EXIT ;  /* 0x000000000000794d */ /* 0x000fea0003800000 */
.L_x_3877:
        /* <DEDUP_REMOVED lines=13> */
.L_x_3880:
[----:B------:R-:W-:Y:S05]  /*bee0*/  BSYNC.RECONVERGENT B0 ;  /* 0x0000000000007941 */ /* 0x000fea0003800200 */
.L_x_3879:
[----:B------:R-:W-:-:S05]  /*bef0*/  LOP3.LUT R5, R0, 0x80, R5, 0xf8, !PT ;  /* 0x0000008000057812 */ /* 0x000fca00078ef805 */
[----:B------:R-:W-:Y:S01]  /*bf00*/  STG.E.U8 desc[UR36][R16.64], R5 ;  /* 0x0000000510007986 */ /* 0x000fe2000c101124 */
[----:B------:R-:W-:Y:S05]  /*bf10*/  EXIT ;  /* 0x000000000000794d */ /* 0x000fea0003800000 */
.L_x_3876:
        /* <DEDUP_REMOVED lines=12> */
.L_x_3882:
[----:B------:R-:W-:Y:S01]  /*bfe0*/  IMAD.MOV.U32 R0, RZ, RZ, 0x7f ;  /* 0x0000007fff007424 */ /* 0x000fe200078e00ff */
[----:B------:R-:W-:-:S04]  /*bff0*/  ISETP.GT.U32.AND P0, PT, R4, 0x7f800000, PT ;  /* 0x7f8000000400780c */ /* 0x000fc80003f04070 */
[----:B------:R-:W-:-:S09]  /*c000*/  SEL R0, R0, 0x7c, P0 ;  /* 0x0000007c00007807 */ /* 0x000fd20000000000 */
.L_x_3883:
[----:B------:R-:W-:Y:S05]  /*c010*/  BSYNC.RECONVERGENT B0 ;  /* 0x0000000000007941 */ /* 0x000fea0003800200 */
.L_x_3881:
[----:B------:R-:W-:-:S04]  /*c020*/  SHF.R.U32.HI R3, RZ, 0x18, R3 ;  /* 0x00000018ff037819 */ /* 0x000fc80000011603 */
[----:B------:R-:W-:-:S05]  /*c030*/  LOP3.LUT R3, R0, 0x80, R3, 0xf8, !PT ;  /* 0x0000008000037812 */ /* 0x000fca00078ef803 */
[----:B------:R-:W-:Y:S01]  /*c040*/  STG.E.U8 desc[UR36][R16.64], R3 ;  /* 0x0000000310007986 */ /* 0x000fe2000c101124 */
[----:B------:R-:W-:Y:S05]  /*c050*/  EXIT ;  /* 0x000000000000794d */ /* 0x000fea0003800000 */
.L_x_3875:
[----:B------:R-:W0:Y:S02]  /*c060*/  I2F.S64 R0, R2 ;  /* 0x0000000200007312 */ /* 0x000e240000301400 */
[----:B0-----:R-:W-:-:S05]  /*c070*/  F2FP.BF16.F32.PACK_AB R0, RZ, R0 ;  /* 0x00000000ff00723e */ /* 0x001fca00000010ff */
[----:B------:R-:W-:Y:S01]  /*c080*/  STG.E.U16 desc[UR36][R16.64], R0 ;  /* 0x0000000010007986 */ /* 0x000fe2000c101524 */
[----:B------:R-:W-:Y:S05]  /*c090*/  EXIT ;  /* 0x000000000000794d */ /* 0x000fea0003800000 */
.L_x_3884:
        /* <DEDUP_REMOVED lines=14> */
.L_x_21069:


//--------------------- .text._ZN2at6native27unrolled_elementwise_kernelINS0_13AUnaryFunctorIlllZZZNS0_18rshift_kernel_cudaERNS_18TensorIteratorBaseEENKUlvE_clEvENKUlvE2_clEvEUlllE_EESt5arrayIPcLm2EELi4E23TrivialOffsetCalculatorILi1EjESD_NS0_6memory12LoadWithCastILi1EEENSE_13StoreWithCastILi1EEEEEviT_T0_T2_T3_T4_T5_ --------------------------
	.section	.text._ZN2at6native27unrolled_elementwise_kernelINS0_13AUnaryFunctorIlllZZZNS0_18rshift_kernel_cudaERNS_18TensorIteratorBaseEENKUlvE_clEvENKUlvE2_clEvEUlllE_EESt5arrayIPcLm2EELi4E23TrivialOffsetCalculatorILi1EjESD_NS0_6memory12LoadWithCastILi1EEENSE_13StoreWithCastILi1EEEEEviT_T0_T2_T3_T4_T5_,"ax",@progbits
	.align	128
        .global         _ZN2at6native27unrolled_elementwise_kernelINS0_13AUnaryFunctorIlllZZZNS0_18rshift_kernel_cudaERNS_18TensorIteratorBaseEENKUlvE_clEvENKUlvE2_clEvEUlllE_EESt5arrayIPcLm2EELi4E23TrivialOffsetCalculatorILi1EjESD_NS0_6memory12LoadWithCastILi1EEENSE_13StoreWithCastILi1EEEEEviT_T0_T2_T3_T4_T5_
        .type           _ZN2at6native27unrolled_elementwise_kernelINS0_13AUnaryFunctorIlllZZZNS0_18rshift_kernel_cudaERNS_18TensorIteratorBaseEENKUlvE_clEvENKUlvE2_clEvEUlllE_EESt5arrayIPcLm2EELi4E23TrivialOffsetCalculatorILi1EjESD_NS0_6memory12LoadWithCastILi1EEENSE_13StoreWithCastILi1EEEEEviT_T0_T2_T3_T4_T5_,@function
        .size           _ZN2at6native27unrolled_elementwise_kernelINS0_13AUnaryFunctorIlllZZZNS0_18rshift_kernel_cudaERNS_18TensorIteratorBaseEENKUlvE_clEvENKUlvE2_clEvEUlllE_EESt5arrayIPcLm2EELi4E23TrivialOffsetCalculatorILi1EjESD_NS0_6memory12LoadWithCastILi1EEENSE_13StoreWithCastILi1EEEEEviT_T0_T2_T3_T4_T5_,(.L_x_21070 - _ZN2at6native27unrolled_elementwise_kernelINS0_13AUnaryFunctorIlllZZZNS0_18rshift_kernel_cudaERNS_18TensorIteratorBaseEENKUlvE_clEvENKUlvE2_clEvEUlllE_EESt5arrayIPcLm2EELi4E23TrivialOffsetCalculatorILi1EjESD_NS0_6memory12LoadWithCastILi1EEENSE_13StoreWithCastILi1EEEEEviT_T0_T2_T3_T4_T5_)
        .other          _ZN2at6native27unrolled_elementwise_kernelINS0_13AUnaryFunctorIlllZZZNS0_18rshift_kernel_cudaERNS_18TensorIteratorBaseEENKUlvE_clEvENKUlvE2_clEvEUlllE_EESt5arrayIPcLm2EELi4E23TrivialOffsetCalculatorILi1EjESD_NS0_6memory12LoadWithCastILi1EEENSE_13StoreWithCastILi1EEEEEviT_T0_T2_T3_T4_T5_,@"STO_CUDA_ENTRY STV_DEFAULT"
_ZN2at6native27unrolled_elementwise_kernelINS0_13AUnaryFunctorIlllZZZNS0_18rshift_kernel_cudaERNS_18TensorIteratorBaseEENKUlvE_clEvENKUlvE2_clEvEUlllE_EESt5arrayIPcLm2EELi4E23TrivialOffsetCalculatorILi1EjESD_NS0_6memory12LoadWithCastILi1EEENSE_13StoreWithCastILi1EEEEEviT_T0_T2_T3_T4_T5_:
.text._ZN2at6native27unrolled_elementwise_kernelINS0_13AUnaryFunctorIlllZZZNS0_18rshift_kernel_cudaERNS_18TensorIteratorBaseEENKUlvE_clEvENKUlvE2_clEvEUlllE_EESt5arrayIPcLm2EELi4E23TrivialOffsetCalculatorILi1EjESD_NS0_6memory12LoadWithCastILi1EEENSE_13StoreWithCastILi1EEEEEviT_T0_T2_T3_T4_T5_:
        /* <DEDUP_REMOVED lines=32> */
.L_x_3890:
[----:B------:R1:W5:Y:S01]  /*0200*/  LDG.E.U8 R28, desc[UR36][R4.64] ;  /* 0x00000024041c7981 */ /* 0x000362000c1e1100 */
[----:B------:R-:W-:Y:S01]  /*0210*/  IMAD.MOV.U32 R29, RZ, RZ, RZ ;  /* 0x000000ffff1d7224 */ /* 0x000fe200078e00ff */
[----:B------:R-:W-:Y:S06]  /*0220*/  BRA `(.L_x_3892) ;  /* 0x0000000c00447947 */ /* 0x000fec0003800000 */
.L_x_3889:
        /* <DEDUP_REMOVED lines=8> */
.L_x_3894:
[----:B------:R-:W2:Y:S02]  /*02b0*/  LDG.E R28, desc[UR36][R4.64] ;  /* 0x00000024041c7981 */ /* 0x000ea4000c1e1900 */
[----:B--2---:R-:W-:Y:S01]  /*02c0*/  SHF.R.S32.HI R29, RZ, 0x1f, R28 ;  /* 0x0000001fff1d7819 */ /* 0x004fe2000001141c */
[----:B------:R-:W-:Y:S06]  /*02d0*/  BRA `(.L_x_3892) ;  /* 0x0000000c00187947 */ /* 0x000fec0003800000 */
.L_x_3893:
[----:B------:R-:W2:Y:S02]  /*02e0*/  LDG.E.S16 R28, desc[UR36][R4.64] ;  /* 0x00000024041c7981 */ /* 0x000ea4000c1e1700 */
[----:B--2---:R-:W-:Y:S01]  /*02f0*/  SHF.R.S32.HI R29, RZ, 0x1f, R28 ;  /* 0x0000001fff1d7819 */ /* 0x004fe2000001141c */
[----:B------:R-:W-:Y:S06]  /*0300*/  BRA `(.L_x_3892) ;  /* 0x0000000c000c7947 */ /* 0x000fec0003800000 */
.L_x_3888:
        /* <DEDUP_REMOVED lines=9> */
.L_x_3896:
[----:B------:R-:W2:Y:S02]  /*03a0*/  LDG.E.U16 R4, desc[UR36][R4.64] ;  /* 0x0000002404047981 */ /* 0x000ea4000c1e1500 */
[----:B--2---:R-:W-:-:S06]  /*03b0*/  HADD2.F32 R28, -RZ, R4.H0_H0 ;  /* 0x20000004ff1c7230 */ /* 0x004fcc0000004100 */
[----:B------:R-:W0:Y:S01]  /*03c0*/  F2I.S64.TRUNC R28, R28 ;  /* 0x0000001c001c7311 */ /* 0x000e22000020d900 */
[----:B------:R-:W-:Y:S05]  /*03d0*/  BRA `(.L_x_3892) ;  /* 0x0000000800d87947 */ /* 0x000fea0003800000 */
.L_x_3895:
        /* <DEDUP_REMOVED lines=9> */
.L_x_3898:
[----:B------:R-:W2:Y:S02]  /*0470*/  LDG.E.U16 R4, desc[UR36][R4.64] ;  /* 0x0000002404047981 */ /* 0x000ea4000c1e1500 */
[----:B--2---:R-:W-:-:S06]  /*0480*/  HADD2.F32 R28, -RZ, R4.H0_H0 ;  /* 0x20000004ff1c7230 */ /* 0x004fcc0000004100 */
[----:B------:R-:W4:Y:S01]  /*0490*/  F2I.S64.TRUNC R28, R28 ;  /* 0x0000001c001c7311 */ /* 0x000f22000020d900 */
[----:B------:R-:W-:Y:S05]  /*04a0*/  BRA `(.L_x_3892) ;  /* 0x0000000800a47947 */ /* 0x000fea0003800000 */
.L_x_3897:
[----:B------:R-:W2:Y:S02]  /*04b0*/  LDG.E.64 R4, desc[UR36][R4.64] ;  /* 0x0000002404047981 */ /* 0x000ea4000c1e1b00 */
[----:B--2---:R2:W3:Y:S01]  /*04c0*/  F2I.S64.F64.TRUNC R28, R4 ;  /* 0x00000004001c7311 */ /* 0x0044e2000030d900 */
[----:B------:R-:W-:Y:S05]  /*04d0*/  BRA `(.L_x_3892) ;  /* 0x0000000800987947 */ /* 0x000fea0003800000 */
.L_x_3887:
        /* <DEDUP_REMOVED lines=13> */
.L_x_3901:
[----:B------:R-:W2:Y:S02]  /*05b0*/  LDG.E.64 R4, desc[UR36][R4.64] ;  /* 0x0000002404047981 */ /* 0x000ea4000c1e1b00 */
[----:B--2---:R0:W1:Y:S01]  /*05c0*/  F2I.S64.F64.TRUNC R28, R4 ;  /* 0x00000004001c7311 */ /* 0x004062000030d900 */
[----:B------:R-:W-:Y:S05]  /*05d0*/  BRA `(.L_x_3892) ;  /* 0x0000000800587947 */ /* 0x000fea0003800000 */
.L_x_3900:
        /* <DEDUP_REMOVED lines=26> */
.L_x_3903:
        /* <DEDUP_REMOVED lines=14> */
.L_x_3902:
[----:B------:R-:W2:Y:S02]  /*0860*/  LDG.E.U16 R28, desc[UR36][R4.64] ;  /* 0x00000024041c7981 */ /* 0x000ea4000c1e1500 */
[----:B--2---:R-:W-:-:S06]  /*0870*/  IMAD.U32 R28, R28, 0x10000, RZ ;  /* 0x000100001c1c7824 */ /* 0x004fcc00078e00ff */
[----:B------:R-:W0:Y:S01]  /*0880*/  F2I.S64.TRUNC R28, R28 ;  /* 0x0000001c001c7311 */ /* 0x000e22000020d900 */
[----:B------:R-:W-:Y:S05]  /*0890*/  BRA `(.L_x_3892) ;  /* 0x0000000400a87947 */ /* 0x000fea0003800000 */
.L_x_3899:
        /* <DEDUP_REMOVED lines=11> */
.L_x_3906:
        /* <DEDUP_REMOVED lines=21> */
.L_x_3910:
[----:B------:R-:W-:Y:S05]  /*0aa0*/  BSYNC.RECONVERGENT B1 ;  /* 0x0000000000017941 */ /* 0x000fea0003800200 */
.L_x_3909:
[----:B------:R-:W-:Y:S01]  /*0ab0*/  IMAD.SHL.U32 R0, R0, 0x100000, RZ ;  /* 0x0010000000007824 */ /* 0x000fe200078e00ff */
[----:B------:R-:W-:-:S04]  /*0ac0*/  LEA R3, R3, 0x3b800000, 0x17 ;  /* 0x3b80000003037811 */ /* 0x000fc800078eb8ff */
[----:B------:R-:W-:-:S07]  /*0ad0*/  LOP3.LUT R28, R3, R0, R7, 0xfe, !PT ;  /* 0x00000000031c7212 */ /* 0x000fce00078efe07 */
.L_x_3908:
[----:B------:R-:W-:Y:S05]  /*0ae0*/  BSYNC.RECONVERGENT B0 ;  /* 0x0000000000007941 */ /* 0x000fea0003800200 */
.L_x_3907:
[----:B------:R-:W0:Y:S01]  /*0af0*/  F2I.S64.TRUNC R28, R28 ;  /* 0x0000001c001c7311 */ /* 0x000e22000020d900 */
[----:B------:R-:W-:Y:S05]  /*0b00*/  BRA `(.L_x_3892) ;  /* 0x00000004000c7947 */ /* 0x000fea0003800000 */
.L_x_3905:
        /* <DEDUP_REMOVED lines=21> */
.L_x_3914:
[----:B------:R-:W-:Y:S05]  /*0c60*/  BSYNC.RECONVERGENT B1 ;  /* 0x0000000000017941 */ /* 0x000fea0003800200 */
.L_x_3913:
[----:B------:R-:W-:Y:S01]  /*0c70*/  IMAD.SHL.U32 R0, R0, 0x200000, RZ ;  /* 0x0020000000007824 */ /* 0x000fe200078e00ff */
[----:B------:R-:W-:-:S04]  /*0c80*/  LEA R3, R3, 0x37800000, 0x17 ;  /* 0x3780000003037811 */ /* 0x000fc800078eb8ff */
[----:B------:R-:W-:-:S07]  /*0c90*/  LOP3.LUT R28, R3, R0, R7, 0xfe, !PT ;  /* 0x00000000031c7212 */ /* 0x000fce00078efe07 */
.L_x_3912:
[----:B------:R-:W-:Y:S05]  /*0ca0*/  BSYNC.RECONVERGENT B0 ;  /* 0x0000000000007941 */ /* 0x000fea0003800200 */
.L_x_3911:
[----:B------:R-:W0:Y:S01]  /*0cb0*/  F2I.S64.TRUNC R28, R28 ;  /* 0x0000001c001c7311 */ /* 0x000e22000020d900 */
[----:B------:R-:W-:Y:S05]  /*0cc0*/  BRA `(.L_x_3892) ;  /* 0x00000000009c7947 */ /* 0x000fea0003800000 */
.L_x_3904:
[----:B------:R-:W-:-:S09]  /*0cd0*/  UISETP.NE.AND UP0, UPT, UR4, 0x1c, UPT ;  /* 0x0000001c0400788c */ /* 0x000fd2000bf05270 */
[----:B------:R-:W-:Y:S05]  /*0ce0*/  BRA.U !UP0, `(.L_x_3915) ;  /* 0x00000001088c7547 */ /* 0x000fea000b800000 */
[----:B------:R-:W-:-:S09]  /*0cf0*/  UISETP.NE.AND UP0, UPT, UR4, 0x1d, UPT ;  /* 0x0000001d0400788c */ /* 0x000fd2000bf05270 */
[----:B------:R-:W-:Y:S05]  /*0d00*/  BRA.U !UP0, `(.L_x_3916) ;  /* 0x00000001087c7547 */ /* 0x000fea000b800000 */
[----:B------:R-:W-:-:S09]  /*0d10*/  UISETP.NE.AND UP0, UPT, UR4, 0x2c, UPT ;  /* 0x0000002c0400788c */ /* 0x000fd2000bf05270 */
[----:B------:R-:W-:Y:S05]  /*0d20*/  BRA.U !UP0, `(.L_x_3917) ;  /* 0x0000000108487547 */ /* 0x000fea000b800000 */
.L_x_3891:
        /* <DEDUP_REMOVED lines=16> */
.L_x_3918:
[----:B------:R-:W-:Y:S01]  /*0e30*/  CS2R R28, SRZ ;  /* 0x00000000001c7805 */ /* 0x000fe2000001ff00 */
[----:B------:R-:W-:Y:S06]  /*0e40*/  BRA `(.L_x_3892) ;  /* 0x00000000003c7947 */ /* 0x000fec0003800000 */
.L_x_3917:
        /* <DEDUP_REMOVED lines=8> */
.L_x_3920:
[----:B------:R-:W-:Y:S05]  /*0ed0*/  BSYNC.RECONVERGENT B0 ;  /* 0x0000000000007941 */ /* 0x000fea0003800200 */
.L_x_3919:
[----:B------:R-:W0:Y:S01]  /*0ee0*/  F2I.S64.TRUNC R28, R28 ;  /* 0x0000001c001c7311 */ /* 0x000e22000020d900 */
[----:B------:R-:W-:Y:S05]  /*0ef0*/  BRA `(.L_x_3892) ;  /* 0x0000000000107947 */ /* 0x000fea0003800000 */
.L_x_3916:
[----:B------:R0:W5:Y:S01]  /*0f00*/  LDG.E.64 R28, desc[UR36][R4.64] ;  /* 0x00000024041c7981 */ /* 0x000162000c1e1b00 */
[----:B------:R-:W-:Y:S05]  /*0f10*/  BRA `(.L_x_3892) ;  /* 0x0000000000087947 */ /* 0x000fea0003800000 */
.L_x_3915:
[----:B------:R0:W5:Y:S01]  /*0f20*/  LDG.E R28, desc[UR36][R4.64] ;  /* 0x00000024041c7981 */ /* 0x000162000c1e1900 */
[----:B------:R-:W-:-:S07]  /*0f30*/  IMAD.MOV.U32 R29, RZ, RZ, RZ ;  /* 0x000000ffff1d7224 */ /* 0x000fce00078e00ff */
.L_x_3892:
[----:B------:R-:W-:-:S07]  /*0f40*/  VIADD R17, R19, 0x80 ;  /* 0x0000008013117836 */ /* 0x000fce0000000000 */
.L_x_3886:
[----:B------:R-:W-:Y:S05]  /*0f50*/  BSYNC.RECONVERGENT B6 ;  /* 0x0000000000067941 */ /* 0x000fea0003800200 */
.L_x_3885:
        /* <DEDUP_REMOVED lines=24> */
.L_x_3926:
[----:B------:R0:W5:Y:S01]  /*10e0*/  LDG.E.U8 R26, desc[UR36][R4.64] ;  /* 0x00000024041a7981 */ /* 0x000162000c1e1100 */
[----:B------:R-:W-:Y:S01]  /*10f0*/  IMAD.MOV.U32 R27, RZ, RZ, RZ ;  /* 0x000000ffff1b7224 */ /* 0x000fe200078e00ff */
[----:B------:R-:W-:Y:S06]  /*1100*/  BRA `(.L_x_3928) ;  /* 0x0000000c00447947 */ /* 0x000fec0003800000 */
.L_x_3925:
        /* <DEDUP_REMOVED lines=8> */
.L_x_3930:
[----:B------:R-:W2:Y:S02]  /*1190*/  LDG.E R26, desc[UR36][R4.64] ;  /* 0x00000024041a7981 */ /* 0x000ea4000c1e1900 */
[----:B--2---:R-:W-:Y:S01]  /*11a0*/  SHF.R.S32.HI R27, RZ, 0x1f, R26 ;  /* 0x0000001fff1b7819 */ /* 0x004fe2000001141a */
[----:B------:R-:W-:Y:S06]  /*11b0*/  BRA `(.L_x_3928) ;  /* 0x0000000c00187947 */ /* 0x000fec0003800000 */
.L_x_3929:
[----:B------:R-:W2:Y:S02]  /*11c0*/  LDG.E.S16 R26, desc[UR36][R4.64] ;  /* 0x00000024041a7981 */ /* 0x000ea4000c1e1700 */
[----:B--2---:R-:W-:Y:S01]  /*11d0*/  SHF.R.S32.HI R27, RZ, 0x1f, R26 ;  /* 0x0000001fff1b7819 */ /* 0x004fe2000001141a */
[----:B------:R-:W-:Y:S06]  /*11e0*/  BRA `(.L_x_3928) ;  /* 0x0000000c000c7947 */ /* 0x000fec0003800000 */
.L_x_3924:
        /* <DEDUP_REMOVED lines=9> */
.L_x_3932:
[----:B------:R-:W2:Y:S02]  /*1280*/  LDG.E.U16 R4, desc[UR36][R4.64] ;  /* 0x0000002404047981 */ /* 0x000ea4000c1e1500 */
[----:B--2---:R-:W-:-:S06]  /*1290*/  HADD2.F32 R26, -RZ, R4.H0_H0 ;  /* 0x20000004ff1a7230 */ /* 0x004fcc0000004100 */
[----:B------:R-:W0:Y:S01]  /*12a0*/  F2I.S64.TRUNC R26, R26 ;  /* 0x0000001a001a7311 */ /* 0x000e22000020d900 */
[----:B------:R-:W-:Y:S05]  /*12b0*/  BRA `(.L_x_3928) ;  /* 0x0000000800d87947 */ /* 0x000fea0003800000 */
.L_x_3931:
        /* <DEDUP_REMOVED lines=9> */
.L_x_3934:
[----:B------:R-:W2:Y:S02]  /*1350*/  LDG.E.U16 R4, desc[UR36][R4.64] ;  /* 0x0000002404047981 */ /* 0x000ea4000c1e1500 */
[----:B--2---:R-:W-:-:S06]  /*1360*/  HADD2.F32 R26, -RZ, R4.H0_H0 ;  /* 0x20000004ff1a7230 */ /* 0x004fcc0000004100 */
[----:B------:R-:W0:Y:S01]  /*1370*/  F2I.S64.TRUNC R26, R26 ;  /* 0x0000001a001a7311 */ /* 0x000e22000020d900 */
[----:B------:R-:W-:Y:S05]  /*1380*/  BRA `(.L_x_3928) ;  /* 0x0000000800a47947 */ /* 0x000fea0003800000 */
.L_x_3933:
[----:B------:R-:W2:Y:S02]  /*1390*/  LDG.E.64 R4, desc[UR36][R4.64] ;  /* 0x0000002404047981 */ /* 0x000ea4000c1e1b00 */
[----:B--2---:R0:W1:Y:S01]  /*13a0*/  F2I.S64.F64.TRUNC R26, R4 ;  /* 0x00000004001a7311 */ /* 0x004062000030d900 */
[----:B------:R-:W-:Y:S05]  /*13b0*/  BRA `(.L_x_3928) ;  /* 0x0000000800987947 */ /* 0x000fea0003800000 */
.L_x_3923:
        /* <DEDUP_REMOVED lines=13> */
.L_x_3937:
[----:B------:R-:W2:Y:S02]  /*1490*/  LDG.E.64 R4, desc[UR36][R4.64] ;  /* 0x0000002404047981 */ /* 0x000ea4000c1e1b00 */
[----:B--2---:R0:W1:Y:S01]  /*14a0*/  F2I.S64.F64.TRUNC R26, R4 ;  /* 0x00000004001a7311 */ /* 0x004062000030d900 */
[----:B------:R-:W-:Y:S05]  /*14b0*/  BRA `(.L_x_3928) ;  /* 0x0000000800587947 */ /* 0x000fea0003800000 */
.L_x_3936:
        /* <DEDUP_REMOVED lines=26> */
.L_x_3939:
        /* <DEDUP_REMOVED lines=14> */
.L_x_3938:
[----:B------:R-:W2:Y:S02]  /*1740*/  LDG.E.U16 R26, desc[UR36][R4.64] ;  /* 0x00000024041a7981 */ /* 0x000ea4000c1e1500 */
[----:B--2---:R-:W-:-:S06]  /*1750*/  IMAD.U32 R26, R26, 0x10000, RZ ;  /* 0x000100001a1a7824 */ /* 0x004fcc00078e00ff */
[----:B------:R-:W0:Y:S01]  /*1760*/  F2I.S64.TRUNC R26, R26 ;  /* 0x0000001a001a7311 */ /* 0x000e22000020d900 */
[----:B------:R-:W-:Y:S05]  /*1770*/  BRA `(.L_x_3928) ;  /* 0x0000000400a87947 */ /* 0x000fea0003800000 */
.L_x_3935:
        /* <DEDUP_REMOVED lines=11> */
.L_x_3942:
        /* <DEDUP_REMOVED lines=21> */
.L_x_3946:
[----:B------:R-:W-:Y:S05]  /*1980*/  BSYNC.RECONVERGENT B1 ;  /* 0x0000000000017941 */ /* 0x000fea0003800200 */
.L_x_3945:
[----:B------:R-:W-:Y:S01]  /*1990*/  IMAD.SHL.U32 R0, R0, 0x100000, RZ ;  /* 0x0010000000007824 */ /* 0x000fe200078e00ff */
[----:B------:R-:W-:-:S04]  /*19a0*/  LEA R3, R3, 0x3b800000, 0x17 ;  /* 0x3b80000003037811 */ /* 0x000fc800078eb8ff */
[----:B------:R-:W-:-:S07]  /*19b0*/  LOP3.LUT R26, R3, R0, R7, 0xfe, !PT ;  /* 0x00000000031a7212 */ /* 0x000fce00078efe07 */
.L_x_3944:
[----:B------:R-:W-:Y:S05]  /*19c0*/  BSYNC.RECONVERGENT B0 ;  /* 0x0000000000007941 */ /* 0x000fea0003800200 */
.L_x_3943:
[----:B------:R-:W0:Y:S01]  /*19d0*/  F2I.S64.TRUNC R26, R26 ;  /* 0x0000001a001a7311 */ /* 0x000e22000020d900 */
[----:B------:R-:W-:Y:S05]  /*19e0*/  BRA `(.L_x_3928) ;  /* 0x00000004000c7947 */ /* 0x000fea0003800000 */
.L_x_3941:
        /* <DEDUP_REMOVED lines=21> */
.L_x_3950:
[----:B------:R-:W-:Y:S05]  /*1b40*/  BSYNC.RECONVERGENT B1 ;  /* 0x0000000000017941 */ /* 0x000fea0003800200 */
.L_x_3949:
[----:B------:R-:W-:Y:S01]  /*1b50*/  IMAD.SHL.U32 R0, R0, 0x200000, RZ ;  /* 0x0020000000007824 */ /* 0x000fe200078e00ff */
[----:B------:R-:W-:-:S04]  /*1b60*/  LEA R3, R3, 0x37800000, 0x17 ;  /* 0x3780000003037811 */ /* 0x000fc800078eb8ff */
[----:B------:R-:W-:-:S07]  /*1b70*/  LOP3.LUT R26, R3, R0, R7, 0xfe, !PT ;  /* 0x00000000031a7212 */ /* 0x000fce00078efe07 */
.L_x_3948:
[----:B------:R-:W-:Y:S05]  /*1b80*/  BSYNC.RECONVERGENT B0 ;  /* 0x0000000000007941 */ /* 0x000fea0003800200 */
.L_x_3947:
[----:B------:R-:W0:Y:S01]  /*1b90*/  F2I.S64.TRUNC R26, R26 ;  /* 0x0000001a001a7311 */ /* 0x000e22000020d900 */
[----:B------:R-:W-:Y:S05]  /*1ba0*/  BRA `(.L_x_3928) ;  /* 0x00000000009c7947 */ /* 0x000fea0003800000 */
.L_x_3940:
        /* <DEDUP_REMOVED lines=14> */
.L_x_3954:
[----:B------:R-:W-:Y:S05]  /*1c90*/  BSYNC.RECONVERGENT B0 ;  /* 0x0000000000007941 */ /* 0x000fea0003800200 */
.L_x_3953:
[----:B------:R-:W0:Y:S01]  /*1ca0*/  F2I.S64.TRUNC R26, R26 ;  /* 0x0000001a001a7311 */ /* 0x000e22000020d900 */
[----:B------:R-:W-:Y:S05]  /*1cb0*/  BRA `(.L_x_3928) ;  /* 0x0000000000587947 */ /* 0x000fea0003800000 */
.L_x_3927:
        /* <DEDUP_REMOVED lines=16> */
.L_x_3955:
[----:B------:R-:W-:Y:S01]  /*1dc0*/  CS2R R26, SRZ ;  /* 0x00000000001a7805 */ /* 0x000fe2000001ff00 */
[----:B------:R-:W-:Y:S06]  /*1dd0*/  BRA `(.L_x_3928) ;  /* 0x0000000000107947 */ /* 0x000fec0003800000 */
.L_x_3952:
[----:B------:R0:W5:Y:S01]  /*1de0*/  LDG.E.64 R26, desc[UR36][R4.64] ;  /* 0x00000024041a7981 */ /* 0x000162000c1e1b00 */
[----:B------:R-:W-:Y:S05]  /*1df0*/  BRA `(.L_x_3928) ;  /* 0x0000000000087947 */ /* 0x000fea0003800000 */
.L_x_3951:
[----:B------:R0:W5:Y:S01]  /*1e00*/  LDG.E R26, desc[UR36][R4.64] ;  /* 0x00000024041a7981 */ /* 0x000162000c1e1900 */
[----:B------:R-:W-:-:S07]  /*1e10*/  IMAD.MOV.U32 R27, RZ, RZ, RZ ;  /* 0x000000ffff1b7224 */ /* 0x000fce00078e00ff */
.L_x_3928:
[----:B------:R-:W-:-:S07]  /*1e20*/  VIADD R17, R17, 0x80 ;  /* 0x0000008011117836 */ /* 0x000fce0000000000 */
.L_x_3922:
[----:B------:R-:W-:Y:S05]  /*1e30*/  BSYNC.RECONVERGENT B6 ;  /* 0x0000000000067941 */ /* 0x000fea0003800200 */
.L_x_3921:
        /* <DEDUP_REMOVED lines=24> */
.L_x_3961:
[----:B------:R0:W5:Y:S01]  /*1fc0*/  LDG.E.U8 R24, desc[UR36][R4.64] ;  /* 0x0000002404187981 */ /* 0x000162000c1e1100 */
[----:B------:R-:W-:Y:S01]  /*1fd0*/  IMAD.MOV.U32 R25, RZ, RZ, RZ ;  /* 0x000000ffff197224 */ /* 0x000fe200078e00ff */
[----:B------:R-:W-:Y:S06]  /*1fe0*/  BRA `(.L_x_3963) ;  /* 0x0000000c00447947 */ /* 0x000fec0003800000 */
.L_x_3960:
        /* <DEDUP_REMOVED lines=8> */
.L_x_3965:
[----:B------:R-:W2:Y:S02]  /*2070*/  LDG.E R24, desc[UR36][R4.64] ;  /* 0x0000002404187981 */ /* 0x000ea4000c1e1900 */
[----:B--2---:R-:W-:Y:S01]  /*2080*/  SHF.R.S32.HI R25, RZ, 0x1f, R24 ;  /* 0x0000001fff197819 */ /* 0x004fe20000011418 */
[----:B------:R-:W-:Y:S06]  /*2090*/  BRA `(.L_x_3963) ;  /* 0x0000000c00187947 */ /* 0x000fec0003800000 */
.L_x_3964:
[----:B------:R-:W2:Y:S02]  /*20a0*/  LDG.E.S16 R24, desc[UR36][R4.64] ;  /* 0x0000002404187981 */ /* 0x000ea4000c1e1700 */
[----:B--2---:R-:W-:Y:S01]  /*20b0*/  SHF.R.S32.HI R25, RZ, 0x1f, R24 ;  /* 0x0000001fff197819 */ /* 0x004fe20000011418 */
[----:B------:R-:W-:Y:S06]  /*20c0*/  BRA `(.L_x_3963) ;  /* 0x0000000c000c7947 */ /* 0x000fec0003800000 */
.L_x_3959:
        /* <DEDUP_REMOVED lines=9> */
.L_x_3967:
[----:B------:R-:W2:Y:S02]  /*2160*/  LDG.E.U16 R4, desc[UR36][R4.64] ;  /* 0x0000002404047981 */ /* 0x000ea4000c1e1500 */
[----:B--2---:R-:W-:-:S06]  /*2170*/  HADD2.F32 R24, -RZ, R4.H0_H0 ;  /* 0x20000004ff187230 */ /* 0x004fcc0000004100 */
[----:B------:R-:W0:Y:S01]  /*2180*/  F2I.S64.TRUNC R24, R24 ;  /* 0x0000001800187311 */ /* 0x000e22000020d900 */
[----:B------:R-:W-:Y:S05]  /*2190*/  BRA `(.L_x_3963) ;  /* 0x0000000800d87947 */ /* 0x000fea0003800000 */
.L_x_3966:
        /* <DEDUP_REMOVED lines=9> */
.L_x_3969:
[----:B------:R-:W2:Y:S02]  /*2230*/  LDG.E.U16 R4, desc[UR36][R4.64] ;  /* 0x0000002404047981 */ /* 0x000ea4000c1e1500 */
[----:B--2---:R-:W-:-:S06]  /*2240*/  HADD2.F32 R24, -RZ, R4.H0_H0 ;  /* 0x20000004ff187230 */ /* 0x004fcc0000004100 */
[----:B------:R-:W0:Y:S01]  /*2250*/  F2I.S64.TRUNC R24, R24 ;  /* 0x0000001800187311 */ /* 0x000e22000020d900 */
[----:B------:R-:W-:Y:S05]  /*2260*/  BRA `(.L_x_3963) ;  /* 0x0000000800a47947 */ /* 0x000fea0003800000 */
.L_x_3968:
[----:B------:R-:W2:Y:S02]  /*2270*/  LDG.E.64 R4, desc[UR36][R4.64] ;  /* 0x0000002404047981 */ /* 0x000ea4000c1e1b00 */
[----:B--2---:R0:W1:Y:S01]  /*2280*/  F2I.S64.F64.TRUNC R24, R4 ;  /* 0x0000000400187311 */ /* 0x004062000030d900 */
[----:B------:R-:W-:Y:S05]  /*2290*/  BRA `(.L_x_3963) ;  /* 0x0000000800987947 */ /* 0x000fea0003800000 */
.L_x_3958:
        /* <DEDUP_REMOVED lines=13> */
.L_x_3972:
[----:B------:R-:W2:Y:S02]  /*2370*/  LDG.E.64 R4, desc[UR36][R4.64] ;  /* 0x0000002404047981 */ /* 0x000ea4000c1e1b00 */
[----:B--2---:R0:W1:Y:S01]  /*2380*/  F2I.S64.F64.TRUNC R24, R4 ;  /* 0x0000000400187311 */ /* 0x004062000030d900 */
[----:B------:R-:W-:Y:S05]  /*2390*/  BRA `(.L_x_3963) ;  /* 0x0000000800587947 */ /* 0x000fea0003800000 */
.L_x_3971:
        /* <DEDUP_REMOVED lines=26> */
.L_x_3974:
        /* <DEDUP_REMOVED lines=14> */
.L_x_3973:
[----:B------:R-:W2:Y:S02]  /*2620*/  LDG.E.U16 R24, desc[UR36][R4.64] ;  /* 0x0000002404187981 */ /* 0x000ea4000c1e1500 */
[----:B--2---:R-:W-:-:S06]  /*2630*/  IMAD.U32 R24, R24, 0x10000, RZ ;  /* 0x0001000018187824 */ /* 0x004fcc00078e00ff */
[----:B------:R-:W0:Y:S01]  /*2640*/  F2I.S64.TRUNC R24, R24 ;  /* 0x0000001800187311 */ /* 0x000e22000020d900 */
[----:B------:R-:W-:Y:S05]  /*2650*/  BRA `(.L_x_3963) ;  /* 0x0000000400a87947 */ /* 0x000fea0003800000 */
.L_x_3970:
        /* <DEDUP_REMOVED lines=11> */
.L_x_3977:
        /* <DEDUP_REMOVED lines=21> */
.L_x_3981:
[----:B------:R-:W-:Y:S05]  /*2860*/  BSYNC.RECONVERGENT B1 ;  /* 0x0000000000017941 */ /* 0x000fea0003800200 */
.L_x_3980:
[----:B------:R-:W-:Y:S01]  /*2870*/  IMAD.SHL.U32 R0, R0, 0x100000, RZ ;  /* 0x0010000000007824 */ /* 0x000fe200078e00ff */
[----:B------:R-:W-:-:S04]  /*2880*/  LEA R3, R3, 0x3b800000, 0x17 ;  /* 0x3b80000003037811 */ /* 0x000fc800078eb8ff */
[----:B------:R-:W-:-:S07]  /*2890*/  LOP3.LUT R24, R3, R0, R7, 0xfe, !PT ;  /* 0x0000000003187212 */ /* 0x000fce00078efe07 */
.L_x_3979:
[----:B------:R-:W-:Y:S05]  /*28a0*/  BSYNC.RECONVERGENT B0 ;  /* 0x0000000000007941 */ /* 0x000fea0003800200 */
.L_x_3978:
[----:B------:R-:W1:Y:S01]  /*28b0*/  F2I.S64.TRUNC R24, R24 ;  /* 0x0000001800187311 */ /* 0x000e62000020d900 */
[----:B------:R-:W-:Y:S05]  /*28c0*/  BRA `(.L_x_3963) ;  /* 0x00000004000c7947 */ /* 0x000fea0003800000 */
.L_x_3976:
        /* <DEDUP_REMOVED lines=21> */
.L_x_3985:
[----:B------:R-:W-:Y:S05]  /*2a20*/  BSYNC.RECONVERGENT B1 ;  /* 0x0000000000017941 */ /* 0x000fea0003800200 */
.L_x_3984:
[----:B------:R-:W-:Y:S01]  /*2a30*/  IMAD.SHL.U32 R0, R0, 0x200000, RZ ;  /* 0x0020000000007824 */ /* 0x000fe200078e00ff */
[----:B------:R-:W-:-:S04]  /*2a40*/  LEA R3, R3, 0x37800000, 0x17 ;  /* 0x3780000003037811 */ /* 0x000fc800078eb8ff */
[----:B------:R-:W-:-:S07]  /*2a50*/  LOP3.LUT R24, R3, R0, R7, 0xfe, !PT ;  /* 0x0000000003187212 */ /* 0x000fce00078efe07 */
.L_x_3983:
[----:B------:R-:W-:Y:S05]  /*2a60*/  BSYNC.RECONVERGENT B0 ;  /* 0x0000000000007941 */ /* 0x000fea0003800200 */
.L_x_3982:
[----:B------:R-:W2:Y:S01]  /*2a70*/  F2I.S64.TRUNC R24, R24 ;  /* 0x0000001800187311 */ /* 0x000ea2000020d900 */
[----:B------:R-:W-:Y:S05]  /*2a80*/  BRA `(.L_x_3963) ;  /* 0x00000000009c7947 */ /* 0x000fea0003800000 */
.L_x_3975:
        /* <DEDUP_REMOVED lines=14> */
.L_x_3989:
[----:B------:R-:W-:Y:S05]  /*2b70*/  BSYNC.RECONVERGENT B0 ;  /* 0x0000000000007941 */ /* 0x000fea0003800200 */
.L_x_3988:
[----:B------:R-:W0:Y:S01]  /*2b80*/  F2I.S64.TRUNC R24, R24 ;  /* 0x0000001800187311 */ /* 0x000e22000020d900 */
[----:B------:R-:W-:Y:S05]  /*2b90*/  BRA `(.L_x_3963) ;  /* 0x0000000000587947 */ /* 0x000fea0003800000 */
.L_x_3962:
        /* <DEDUP_REMOVED lines=16> */
.L_x_3990:
[----:B------:R-:W-:Y:S01]  /*2ca0*/  CS2R R24, SRZ ;  /* 0x0000000000187805 */ /* 0x000fe2000001ff00 */
[----:B------:R-:W-:Y:S06]  /*2cb0*/  BRA `(.L_x_3963) ;  /* 0x0000000000107947 */ /* 0x000fec0003800000 */
.L_x_3987:
[----:B------:R0:W5:Y:S01]  /*2cc0*/  LDG.E.64 R24, desc[UR36][R4.64] ;  /* 0x0000002404187981 */ /* 0x000162000c1e1b00 */
[----:B------:R-:W-:Y:S05]  /*2cd0*/  BRA `(.L_x_3963) ;  /* 0x0000000000087947 */ /* 0x000fea0003800000 */
.L_x_3986:
[----:B------:R0:W5:Y:S01]  /*2ce0*/  LDG.E R24, desc[UR36][R4.64] ;  /* 0x0000002404187981 */ /* 0x000162000c1e1900 */
[----:B------:R-:W-:-:S07]  /*2cf0*/  IMAD.MOV.U32 R25, RZ, RZ, RZ ;  /* 0x000000ffff197224 */ /* 0x000fce00078e00ff */
.L_x_3963:
[----:B------:R-:W-:-:S07]  /*2d00*/  VIADD R17, R17, 0x80 ;  /* 0x0000008011117836 */ /* 0x000fce0000000000 */
.L_x_3957:
[----:B------:R-:W-:Y:S05]  /*2d10*/  BSYNC.RECONVERGENT B6 ;  /* 0x0000000000067941 */ /* 0x000fea0003800200 */
.L_x_3956:
        /* <DEDUP_REMOVED lines=24> */
.L_x_3996:
[----:B------:R0:W5:Y:S01]  /*2ea0*/  LDG.E.U8 R22, desc[UR36][R4.64] ;  /* 0x0000002404167981 */ /* 0x000162000c1e1100 */
[----:B------:R-:W-:Y:S01]  /*2eb0*/  IMAD.MOV.U32 R23, RZ, RZ, RZ ;  /* 0x000000ffff177224 */ /* 0x000fe200078e00ff */
[----:B------:R-:W-:Y:S06]  /*2ec0*/  BRA `(.L_x_3992) ;  /* 0x0000000c00407947 */ /* 0x000fec0003800000 */
.L_x_3995:
        /* <DEDUP_REMOVED lines=8> */
.L_x_3999:
[----:B------:R-:W2:Y:S02]  /*2f50*/  LDG.E R22, desc[UR36][R4.64] ;  /* 0x0000002404167981 */ /* 0x000ea4000c1e1900 */
[----:B--2---:R-:W-:Y:S01]  /*2f60*/  SHF.R.S32.HI R23, RZ, 0x1f, R22 ;  /* 0x0000001fff177819 */ /* 0x004fe20000011416 */
[----:B------:R-:W-:Y:S06]  /*2f70*/  BRA `(.L_x_3992) ;  /* 0x0000000c00147947 */ /* 0x000fec0003800000 */
.L_x_3998:
[----:B------:R-:W2:Y:S02]  /*2f80*/  LDG.E.S16 R22, desc[UR36][R4.64] ;  /* 0x0000002404167981 */ /* 0x000ea4000c1e1700 */
[----:B--2---:R-:W-:Y:S01]  /*2f90*/  SHF.R.S32.HI R23, RZ, 0x1f, R22 ;  /* 0x0000001fff177819 */ /* 0x004fe20000011416 */
[----:B------:R-:W-:Y:S06]  /*2fa0*/  BRA `(.L_x_3992) ;  /* 0x0000000c00087947 */ /* 0x000fec0003800000 */
.L_x_3994:
        /* <DEDUP_REMOVED lines=9> */
.L_x_4001:
[----:B------:R-:W2:Y:S02]  /*3040*/  LDG.E.U16 R4, desc[UR36][R4.64] ;  /* 0x0000002404047981 */ /* 0x000ea4000c1e1500 */
[----:B--2---:R-:W-:-:S06]  /*3050*/  HADD2.F32 R22, -RZ, R4.H0_H0 ;  /* 0x20000004ff167230 */ /* 0x004fcc0000004100 */
[----:B------:R-:W0:Y:S01]  /*3060*/  F2I.S64.TRUNC R22, R22 ;  /* 0x0000001600167311 */ /* 0x000e22000020d900 */
[----:B------:R-:W-:Y:S05]  /*3070*/  BRA `(.L_x_3992) ;  /* 0x0000000800d47947 */ /* 0x000fea0003800000 */
.L_x_4000:
        /* <DEDUP_REMOVED lines=9> */
.L_x_4003:
[----:B------:R-:W2:Y:S02]  /*3110*/  LDG.E.U16 R4, desc[UR36][R4.64] ;  /* 0x0000002404047981 */ /* 0x000ea4000c1e1500 */
[----:B--2---:R-:W-:-:S06]  /*3120*/  HADD2.F32 R22, -RZ, R4.H0_H0 ;  /* 0x20000004ff167230 */ /* 0x004fcc0000004100 */
[----:B------:R-:W0:Y:S01]  /*3130*/  F2I.S64.TRUNC R22, R22 ;  /* 0x0000001600167311 */ /* 0x000e22000020d900 */
[----:B------:R-:W-:Y:S05]  /*3140*/  BRA `(.L_x_3992) ;  /* 0x0000000800a07947 */ /* 0x000fea0003800000 */
.L_x_4002:
[----:B------:R-:W2:Y:S02]  /*3150*/  LDG.E.64 R4, desc[UR36][R4.64] ;  /* 0x0000002404047981 */ /* 0x000ea4000c1e1b00 */
[----:B--2---:R0:W1:Y:S01]  /*3160*/  F2I.S64.F64.TRUNC R22, R4 ;  /* 0x0000000400167311 */ /* 0x004062000030d900 */
[----:B------:R-:W-:Y:S05]  /*3170*/  BRA `(.L_x_3992) ;  /* 0x0000000800947947 */ /* 0x000fea0003800000 */
.L_x_3993:
        /* <DEDUP_REMOVED lines=13> */
.L_x_4006:
[----:B------:R-:W2:Y:S02]  /*3250*/  LDG.E.64 R4, desc[UR36][R4.64] ;  /* 0x0000002404047981 */ /* 0x000ea4000c1e1b00 */
[----:B--2---:R0:W1:Y:S01]  /*3260*/  F2I.S64.F64.TRUNC R22, R4 ;  /* 0x0000000400167311 */ /* 0x004062000030d900 */
[----:B------:R-:W-:Y:S05]  /*3270*/  BRA `(.L_x_3992) ;  /* 0x0000000800547947 */ /* 0x000fea0003800000 */
.L_x_4005:
        /* <DEDUP_REMOVED lines=26> */
.L_x_4008:
        /* <DEDUP_REMOVED lines=14> */
.L_x_4007:
[----:B------:R-:W2:Y:S02]  /*3500*/  LDG.E.U16 R22, desc[UR36][R4.64] ;  /* 0x0000002404167981 */ /* 0x000ea4000c1e1500 */
[----:B--2---:R-:W-:-:S06]  /*3510*/  IMAD.U32 R22, R22, 0x10000, RZ ;  /* 0x0001000016167824 */ /* 0x004fcc00078e00ff */
[----:B------:R-:W0:Y:S01]  /*3520*/  F2I.S64.TRUNC R22, R22 ;  /* 0x0000001600167311 */ /* 0x000e22000020d900 */
[----:B------:R-:W-:Y:S05]  /*3530*/  BRA `(.L_x_3992) ;  /* 0x0000000400a47947 */ /* 0x000fea0003800000 */
.L_x_4004:
        /* <DEDUP_REMOVED lines=11> */
.L_x_4011:
        /* <DEDUP_REMOVED lines=21> */
.L_x_4015:
[----:B------:R-:W-:Y:S05]  /*3740*/  BSYNC.RECONVERGENT B1 ;  /* 0x0000000000017941 */ /* 0x000fea0003800200 */
.L_x_4014:
[----:B------:R-:W-:Y:S01]  /*3750*/  IMAD.SHL.U32 R0, R0, 0x100000, RZ ;  /* 0x0010000000007824 */ /* 0x000fe200078e00ff */
[----:B------:R-:W-:-:S04]  /*3760*/  LEA R3, R3, 0x3b800000, 0x17 ;  /* 0x3b80000003037811 */ /* 0x000fc800078eb8ff */
[----:B------:R-:W-:-:S07]  /*3770*/  LOP3.LUT R22, R3, R0, R7, 0xfe, !PT ;  /* 0x0000000003167212 */ /* 0x000fce00078efe07 */
.L_x_4013:
[----:B------:R-:W-:Y:S05]  /*3780*/  BSYNC.RECONVERGENT B0 ;  /* 0x0000000000007941 */ /* 0x000fea0003800200 */
.L_x_4012:
[----:B------:R-:W0:Y:S01]  /*3790*/  F2I.S64.TRUNC R22, R22 ;  /* 0x0000001600167311 */ /* 0x000e22000020d900 */
[----:B------:R-:W-:Y:S05]  /*37a0*/  BRA `(.L_x_3992) ;  /* 0x0000000400087947 */ /* 0x000fea0003800000 */
.L_x_4010:
        /* <DEDUP_REMOVED lines=21> */
.L_x_4019:
[----:B------:R-:W-:Y:S05]  /*3900*/  BSYNC.RECONVERGENT B1 ;  /* 0x0000000000017941 */ /* 0x000fea0003800200 */
.L_x_4018:
[----:B------:R-:W-:Y:S01]  /*3910*/  IMAD.SHL.U32 R0, R0, 0x200000, RZ ;  /* 0x0020000000007824 */ /* 0x000fe200078e00ff */
[----:B------:R-:W-:-:S04]  /*3920*/  LEA R3, R3, 0x37800000, 0x17 ;  /* 0x3780000003037811 */ /* 0x000fc800078eb8ff */
[----:B------:R-:W-:-:S07]  /*3930*/  LOP3.LUT R22, R3, R0, R7, 0xfe, !PT ;  /* 0x0000000003167212 */ /* 0x000fce00078efe07 */
.L_x_4017:
[----:B------:R-:W-:Y:S05]  /*3940*/  BSYNC.RECONVERGENT B0 ;  /* 0x0000000000007941 */ /* 0x000fea0003800200 */
.L_x_4016:
[----:B------:R-:W0:Y:S01]  /*3950*/  F2I.S64.TRUNC R22, R22 ;  /* 0x0000001600167311 */ /* 0x000e22000020d900 */
[----:B------:R-:W-:Y:S05]  /*3960*/  BRA `(.L_x_3992) ;  /* 0x0000000000987947 */ /* 0x000fea0003800000 */
.L_x_4009:
        /* <DEDUP_REMOVED lines=14> */
.L_x_4023:
[----:B------:R-:W-:Y:S05]  /*3a50*/  BSYNC.RECONVERGENT B0 ;  /* 0x0000000000007941 */ /* 0x000fea0003800200 */
.L_x_4022:
[----:B------:R-:W0:Y:S01]  /*3a60*/  F2I.S64.TRUNC R22, R22 ;  /* 0x0000001600167311 */ /* 0x000e22000020d900 */
[----:B------:R-:W-:Y:S05]  /*3a70*/  BRA `(.L_x_3992) ;  /* 0x0000000000547947 */ /* 0x000fea0003800000 */
.L_x_3997:
        /* <DEDUP_REMOVED lines=16> */
.L_x_4024:
[----:B------:R-:W-:Y:S05]  /*3b80*/  BRA `(.L_x_3992) ;  /* 0x0000000000107947 */ /* 0x000fea0003800000 */
.L_x_4021:
[----:B------:R0:W5:Y:S01]  /*3b90*/  LDG.E.64 R22, desc[UR36][R4.64] ;  /* 0x0000002404167981 */ /* 0x000162000c1e1b00 */
[----:B------:R-:W-:Y:S05]  /*3ba0*/  BRA `(.L_x_3992) ;  /* 0x0000000000087947 */ /* 0x000fea0003800000 */
.L_x_4020:
[----:B------:R0:W5:Y:S01]  /*3bb0*/  LDG.E R22, desc[UR36][R4.64] ;  /* 0x0000002404167981 */ /* 0x000162000c1e1900 */
[----:B------:R-:W-:-:S07]  /*3bc0*/  IMAD.MOV.U32 R23, RZ, RZ, RZ ;  /* 0x000000ffff177224 */ /* 0x000fce00078e00ff */
.L_x_3992:
[----:B------:R-:W-:Y:S05]  /*3bd0*/  BSYNC.RECONVERGENT B6 ;  /* 0x0000000000067941 */ /* 0x000fea0003800200 */
.L_x_3991:
[----:B012---:R-:W0:Y:S01]  /*3be0*/  LDC.64 R4, c[0x0][0x390] ;  /* 0x0000e400ff047b82 */ /* 0x007e220000000a00 */
[----:B-----5:R-:W-:Y:S01]  /*3bf0*/  ISETP.LT.U32.AND P0, PT, R26, 0x3f, PT ;  /* 0x0000003f1a00780c */ /* 0x020fe20003f01070 */
[----:B------:R-:W-:Y:S01]  /*3c00*/  BSSY.RECONVERGENT B7, `(.L_x_4025) ;  /* 0x00002cf000077945 */ /* 0x000fe20003800200 */
[----:B------:R-:W-:-:S03]  /*3c10*/  ISETP.LT.U32.AND P3, PT, R24, 0x3f, PT ;  /* 0x0000003f1800780c */ /* 0x000fc60003f61070 */
[----:B------:R-:W-:Y:S01]  /*3c20*/  BSSY.RELIABLE B6, `(.L_x_4026) ;  /* 0x00001e8000067945 */ /* 0x000fe20003800100 */
[----:B------:R-:W-:Y:S02]  /*3c30*/  ISETP.LT.U32.AND.EX P0, PT, R27, RZ, PT, P0 ;  /* 0x000000ff1b00720c */ /* 0x000fe40003f01100 */
[----:B------:R-:W-:Y:S01]  /*3c40*/  ISETP.LT.U32.AND.EX P3, PT, R25, RZ, PT, P3 ;  /* 0x000000ff1900720c */ /* 0x000fe20003f61130 */
[----:B------:R-:W1:Y:S01]  /*3c50*/  LDC.U8 R17, c[0x0][0x3b4] ;  /* 0x0000ed00ff117b82 */ /* 0x000e620000000000 */
[----:B------:R-:W-:Y:S02]  /*3c60*/  SEL R26, R26, 0x3f, P0 ;  /* 0x0000003f1a1a7807 */ /* 0x000fe40000000000 */
[----:B------:R-:W-:Y:S02]  /*3c70*/  ISETP.GE.AND P0, PT, R19, R16, PT ;  /* 0x000000101300720c */ /* 0x000fe40003f06270 */
[----:B---34-:R-:W-:Y:S02]  /*3c80*/  ISETP.LT.U32.AND P2, PT, R28, 0x3f, PT ;  /* 0x0000003f1c00780c */ /* 0x018fe40003f41070 */
[----:B------:R-:W-:-:S02]  /*3c90*/  ISETP.LT.U32.AND P1, PT, R22, 0x3f, PT ;  /* 0x0000003f1600780c */ /* 0x000fc40003f21070 */
[----:B------:R-:W-:Y:S02]  /*3ca0*/  SEL R24, R24, 0x3f, P3 ;  /* 0x0000003f18187807 */ /* 0x000fe40001800000 */
[----:B------:R-:W-:Y:S02]  /*3cb0*/  ISETP.LT.U32.AND.EX P2, PT, R29, RZ, PT, P2 ;  /* 0x000000ff1d00720c */ /* 0x000fe40003f41120 */
[----:B------:R-:W-:Y:S02]  /*3cc0*/  ISETP.LT.U32.AND.EX P1, PT, R23, RZ, PT, P1 ;  /* 0x000000ff1700720c */ /* 0x000fe40003f21110 */
[----:B------:R-:W-:Y:S02]  /*3cd0*/  SEL R6, R28, 0x3f, P2 ;  /* 0x0000003f1c067807 */ /* 0x000fe40001000000 */
[----:B0-----:R-:W-:Y:S02]  /*3ce0*/  SHF.R.S64 R18, R4, R24, R5 ;  /* 0x0000001804127219 */ /* 0x001fe40000001005 */
[----:B------:R-:W-:-:S02]  /*3cf0*/  SEL R0, R22, 0x3f, P1 ;  /* 0x0000003f16007807 */ /* 0x000fc40000800000 */
[--C-:B------:R-:W-:Y:S02]  /*3d00*/  SHF.R.S32.HI R27, RZ, R24, R5.reuse ;  /* 0x00000018ff1b7219 */ /* 0x100fe40000011405 */
[CCC-:B------:R-:W-:Y:S02]  /*3d10*/  SHF.R.S64 R24, R4.reuse, R26.reuse, R5.reuse ;  /* 0x0000001a04187219 */ /* 0x1c0fe40000001005 */
[--C-:B------:R-:W-:Y:S01]  /*3d20*/  SHF.R.S32.HI R29, RZ, R26, R5.reuse ;  /* 0x0000001aff1d7219 */ /* 0x100fe20000011405 */
[----:B------:R-:W-:Y:S01]  /*3d30*/  IMAD.MOV.U32 R26, RZ, RZ, R18 ;  /* 0x000000ffff1a7224 */ /* 0x000fe200078e0012 */
[CCC-:B------:R-:W-:Y:S02]  /*3d40*/  SHF.R.S64 R22, R4.reuse, R0.reuse, R5.reuse ;  /* 0x0000000004167219 */ /* 0x1c0fe40000001005 */
[--C-:B------:R-:W-:Y:S02]  /*3d50*/  SHF.R.S32.HI R23, RZ, R0, R5.reuse ;  /* 0x00000000ff177219 */ /* 0x100fe40000011405 */
[----:B------:R-:W-:-:S02]  /*3d60*/  SHF.R.S64 R3, R4, R6, R5 ;  /* 0x0000000604037219 */ /* 0x000fc40000001005 */
[----:B------:R-:W-:Y:S01]  /*3d70*/  SHF.R.S32.HI R11, RZ, R6, R5 ;  /* 0x00000006ff0b7219 */ /* 0x000fe20000011405 */
[----:B-1----:R-:W-:Y:S06]  /*3d80*/  @P0 BRA `(.L_x_4027) ;  /* 0x0000001c00380947 */ /* 0x002fec0003800000 */
[----:B------:R-:W0:Y:S01]  /*3d90*/  LDCU UR4, c[0x0][0x3b8] ;  /* 0x00007700ff0477ac */ /* 0x000e220008000800 */
[----:B------:R-:W1:Y:S01]  /*3da0*/  LDC.64 R8, c[0x0][0x398] ;  /* 0x0000e600ff087b82 */ /* 0x000e620000000a00 */
[----:B------:R-:W-:Y:S01]  /*3db0*/  IMAD R0, R2, 0x200, R19 ;  /* 0x0000020002007824 */ /* 0x000fe200078e0213 */
[----:B------:R-:W-:Y:S01]  /*3dc0*/  PRMT R4, R17, 0x9910, RZ ;  /* 0x0000991011047816 */ /* 0x000fe200000000ff */
[----:B------:R-:W-:Y:S02]  /*3dd0*/  VIADD R19, R19, 0x80 ;  /* 0x0000008013137836 */ /* 0x000fe40000000000 */
[----:B------:R-:W-:Y:S02]  /*3de0*/  IMAD.MOV.U32 R10, RZ, RZ, R3 ;  /* 0x000000ffff0a7224 */ /* 0x000fe400078e0003 */
[----:B------:R-:W-:Y:S02]  /*3df0*/  IMAD.MOV.U32 R28, RZ, RZ, R24 ;  /* 0x000000ffff1c7224 */ /* 0x000fe400078e0018 */
[----:B0-----:R-:W-:-:S02]  /*3e00*/  IMAD R5, R0, UR4, RZ ;  /* 0x0000000400057c24 */ /* 0x001fc4000f8e02ff */
        /* <DEDUP_REMOVED lines=15> */
.L_x_4031:
[----:B------:R0:W-:Y:S01]  /*3f00*/  STG.E.U8 desc[UR36][R8.64], R3 ;  /* 0x0000000308007986 */ /* 0x0001e2000c101124 */
[----:B------:R-:W-:Y:S05]  /*3f10*/  BRA `(.L_x_4033) ;  /* 0x0000000c00387947 */ /* 0x000fea0003800000 */
.L_x_4030:
        /* <DEDUP_REMOVED lines=8> */
.L_x_4035:
[----:B------:R0:W-:Y:S01]  /*3fa0*/  STG.E desc[UR36][R8.64], R3 ;  /* 0x0000000308007986 */ /* 0x0001e2000c101924 */
[----:B------:R-:W-:Y:S05]  /*3fb0*/  BRA `(.L_x_4033) ;  /* 0x0000000c00107947 */ /* 0x000fea0003800000 */
.L_x_4034:
[----:B------:R0:W-:Y:S01]  /*3fc0*/  STG.E.U16 desc[UR36][R8.64], R3 ;  /* 0x0000000308007986 */ /* 0x0001e2000c101524 */
[----:B------:R-:W-:Y:S05]  /*3fd0*/  BRA `(.L_x_4033) ;  /* 0x0000000c00087947 */ /* 0x000fea0003800000 */
.L_x_4029:
        /* <DEDUP_REMOVED lines=9> */
.L_x_4037:
[----:B------:R-:W0:Y:S02]  /*4070*/  I2F.S64 R0, R10 ;  /* 0x0000000a00007312 */ /* 0x000e240000301400 */
[----:B0-----:R-:W-:-:S05]  /*4080*/  F2FP.F16.F32.PACK_AB R0, RZ, R0 ;  /* 0x00000000ff00723e */ /* 0x001fca00000000ff */
[----:B------:R0:W-:Y:S01]  /*4090*/  STG.E.U16 desc[UR36][R8.64], R0 ;  /* 0x0000000008007986 */ /* 0x0001e2000c101524 */
[----:B------:R-:W-:Y:S05]  /*40a0*/  BRA `(.L_x_4033) ;  /* 0x0000000800d47947 */ /* 0x000fea0003800000 */
.L_x_4036:
        /* <DEDUP_REMOVED lines=10> */
.L_x_4039:
[----:B------:R-:W0:Y:S02]  /*4150*/  I2F.S64 R10, R10 ;  /* 0x0000000a000a7312 */ /* 0x000e240000301400 */
[----:B0-----:R-:W-:-:S04]  /*4160*/  F2FP.F16.F32.PACK_AB R3, RZ, R10 ;  /* 0x0000000aff03723e */ /* 0x001fc800000000ff */
[----:B------:R-:W-:-:S05]  /*4170*/  PRMT R3, R3, 0x5410, RZ ;  /* 0x0000541003037816 */ /* 0x000fca00000000ff */
[----:B------:R0:W-:Y:S01]  /*4180*/  STG.E desc[UR36][R8.64], R3 ;  /* 0x0000000308007986 */ /* 0x0001e2000c101924 */
[----:B------:R-:W-:Y:S05]  /*4190*/  BRA `(.L_x_4033) ;  /* 0x0000000800987947 */ /* 0x000fea0003800000 */
.L_x_4038:
[----:B------:R-:W0:Y:S02]  /*41a0*/  I2F.F64.S64 R10, R10 ;  /* 0x0000000a000a7312 */ /* 0x000e240000301c00 */
[----:B0-----:R0:W-:Y:S01]  /*41b0*/  STG.E.64 desc[UR36][R8.64], R10 ;  /* 0x0000000a08007986 */ /* 0x0011e2000c101b24 */
[----:B------:R-:W-:Y:S05]  /*41c0*/  BRA `(.L_x_4033) ;  /* 0x00000008008c7947 */ /* 0x000fea0003800000 */
.L_x_4028:
        /* <DEDUP_REMOVED lines=13> */
.L_x_4042:
[----:B------:R-:W0:Y:S01]  /*42a0*/  I2F.F64.S64 R4, R10 ;  /* 0x0000000a00047312 */ /* 0x000e220000301c00 */
[----:B------:R-:W-:-:S05]  /*42b0*/  CS2R R6, SRZ ;  /* 0x0000000000067805 */ /* 0x000fca000001ff00 */
[----:B0-----:R3:W-:Y:S01]  /*42c0*/  STG.E.128 desc[UR36][R8.64], R4 ;  /* 0x0000000408007986 */ /* 0x0017e2000c101d24 */
[----:B------:R-:W-:Y:S05]  /*42d0*/  BRA `(.L_x_4033) ;  /* 0x0000000800487947 */ /* 0x000fea0003800000 */
.L_x_4041:
        /* <DEDUP_REMOVED lines=19> */
.L_x_4046:
[----:B------:R-:W-:Y:S05]  /*4410*/  BSYNC.RECONVERGENT B0 ;  /* 0x0000000000007941 */ /* 0x000fea0003800200 */
.L_x_4045:
[----:B------:R-:W-:-:S05]  /*4420*/  LOP3.LUT R5, R0, 0x80, R5, 0xf8, !PT ;  /* 0x0000008000057812 */ /* 0x000fca00078ef805 */
[----:B------:R2:W-:Y:S01]  /*4430*/  STG.E.U8 desc[UR36][R8.64], R5 ;  /* 0x0000000508007986 */ /* 0x0005e2000c101124 */
[----:B------:R-:W-:Y:S05]  /*4440*/  BRA `(.L_x_4033) ;  /* 0x0000000400ec7947 */ /* 0x000fea0003800000 */
.L_x_4044:
        /* <DEDUP_REMOVED lines=15> */
.L_x_4048:
[----:B------:R-:W-:Y:S05]  /*4540*/  BSYNC.RECONVERGENT B0 ;  /* 0x0000000000007941 */ /* 0x000fea0003800200 */
.L_x_4047:
[----:B------:R-:W-:-:S05]  /*4550*/  LOP3.LUT R5, R0, 0x80, R5, 0xf8, !PT ;  /* 0x0000008000057812 */ /* 0x000fca00078ef805 */
[----:B------:R1:W-:Y:S01]  /*4560*/  STG.E.U8 desc[UR36][R8.64], R5 ;  /* 0x0000000508007986 */ /* 0x0003e2000c101124 */
[----:B------:R-:W-:Y:S05]  /*4570*/  BRA `(.L_x_4033) ;  /* 0x0000000400a07947 */ /* 0x000fea0003800000 */
.L_x_4043:
[----:B------:R-:W0:Y:S02]  /*4580*/  I2F.S64 R0, R10 ;  /* 0x0000000a00007312 */ /* 0x000e240000301400 */
[----:B0-----:R-:W-:-:S05]  /*4590*/  F2FP.BF16.F32.PACK_AB R0, RZ, R0 ;  /* 0x00000000ff00723e */ /* 0x001fca00000010ff */
[----:B------:R0:W-:Y:S01]  /*45a0*/  STG.E.U16 desc[UR36][R8.64], R0 ;  /* 0x0000000008007986 */ /* 0x0001e2000c101524 */
[----:B------:R-:W-:Y:S05]  /*45b0*/  BRA `(.L_x_4033) ;  /* 0x0000000400907947 */ /* 0x000fea0003800000 */
.L_x_4040:
        /* <DEDUP_REMOVED lines=10> */
.L_x_4051:
        /* <DEDUP_REMOVED lines=13> */
.L_x_4054:
[----:B------:R-:W-:-:S04]  /*4730*/  SHF.R.U32.HI R0, RZ, 0x14, R3 ;  /* 0x00000014ff007819 */ /* 0x000fc80000011603 */
[----:B------:R-:W-:-:S04]  /*4740*/  LOP3.LUT R0, R0, 0x1, RZ, 0xc0, !PT ;  /* 0x0000000100007812 */ /* 0x000fc800078ec0ff */
[----:B------:R-:W-:-:S04]  /*4750*/  IADD3 R0, PT, PT, R3, 0x487ffff, R0 ;  /* 0x0487ffff03007810 */ /* 0x000fc80007ffe000 */
[----:B------:R-:W-:-:S04]  /*4760*/  SHF.R.U32.HI R0, RZ, 0x14, R0 ;  /* 0x00000014ff007819 */ /* 0x000fc80000011600 */
[----:B------:R-:W-:-:S07]  /*4770*/  LOP3.LUT R0, R0, 0xff, RZ, 0xc0, !PT ;  /* 0x000000ff00007812 */ /* 0x000fce00078ec0ff */
.L_x_4055:
[----:B------:R-:W-:-:S04]  /*4780*/  SHF.R.U32.HI R3, RZ, 0x18, R3 ;  /* 0x00000018ff037819 */ /* 0x000fc80000011603 */
[----:B------:R-:W-:-:S04]  /*4790*/  LOP3.LUT R0, R0, 0x80, R3, 0xf8, !PT ;  /* 0x0000008000007812 */ /* 0x000fc800078ef803 */
[----:B------:R-:W-:-:S07]  /*47a0*/  PRMT R4, R0, 0x7610, R4 ;  /* 0x0000761000047816 */ /* 0x000fce0000000004 */
.L_x_4053:
[----:B------:R-:W-:Y:S05]  /*47b0*/  BSYNC.RECONVERGENT B0 ;  /* 0x0000000000007941 */ /* 0x000fea0003800200 */
.L_x_4052:
[----:B------:R0:W-:Y:S01]  /*47c0*/  STG.E.U8 desc[UR36][R8.64], R4 ;  /* 0x0000000408007986 */ /* 0x0001e2000c101124 */
[----:B------:R-:W-:Y:S05]  /*47d0*/  BRA `(.L_x_4033) ;  /* 0x0000000400087947 */ /* 0x000fea0003800000 */
.L_x_4050:
        /* <DEDUP_REMOVED lines=13> */
.L_x_4058:
[----:B------:R-:W-:-:S04]  /*48b0*/  SHF.R.U32.HI R0, RZ, 0x15, R3 ;  /* 0x00000015ff007819 */ /* 0x000fc80000011603 */
[----:B------:R-:W-:-:S04]  /*48c0*/  LOP3.LUT R0, R0, 0x1, RZ, 0xc0, !PT ;  /* 0x0000000100007812 */ /* 0x000fc800078ec0ff */
[----:B------:R-:W-:-:S04]  /*48d0*/  IADD3 R0, PT, PT, R3, 0x88fffff, R0 ;  /* 0x088fffff03007810 */ /* 0x000fc80007ffe000 */
[----:B------:R-:W-:-:S04]  /*48e0*/  SHF.R.U32.HI R0, RZ, 0x15, R0 ;  /* 0x00000015ff007819 */ /* 0x000fc80000011600 */
[----:B------:R-:W-:-:S07]  /*48f0*/  LOP3.LUT R0, R0, 0xff, RZ, 0xc0, !PT ;  /* 0x000000ff00007812 */ /* 0x000fce00078ec0ff */
.L_x_4059:
[----:B------:R-:W-:-:S04]  /*4900*/  SHF.R.U32.HI R3, RZ, 0x18, R3 ;  /* 0x00000018ff037819 */ /* 0x000fc80000011603 */
[----:B------:R-:W-:-:S04]  /*4910*/  LOP3.LUT R0, R0, 0x80, R3, 0xf8, !PT ;  /* 0x0000008000007812 */ /* 0x000fc800078ef803 */
[----:B------:R-:W-:-:S07]  /*4920*/  PRMT R4, R0, 0x7610, R4 ;  /* 0x0000761000047816 */ /* 0x000fce0000000004 */
.L_x_4057:
[----:B------:R-:W-:Y:S05]  /*4930*/  BSYNC.RECONVERGENT B0 ;  /* 0x0000000000007941 */ /* 0x000fea0003800200 */
.L_x_4056:
[----:B------:R0:W-:Y:S01]  /*4940*/  STG.E.U8 desc[UR36][R8.64], R4 ;  /* 0x0000000408007986 */ /* 0x0001e2000c101124 */
[----:B------:R-:W-:Y:S05]  /*4950*/  BRA `(.L_x_4033) ;  /* 0x0000000000a87947 */ /* 0x000fea0003800000 */
.L_x_4049:
[----:B------:R-:W-:-:S13]  /*4960*/  ISETP.NE.AND P0, PT, R0, 0x1c, PT ;  /* 0x0000001c0000780c */ /* 0x000fda0003f05270 */
[----:B------:R-:W-:Y:S05]  /*4970*/  @!P0 BRA `(.L_x_4060) ;  /* 0x00000000009c8947 */ /* 0x000fea0003800000 */
[----:B------:R-:W-:-:S13]  /*4980*/  ISETP.NE.AND P0, PT, R0, 0x1d, PT ;  /* 0x0000001d0000780c */ /* 0x000fda0003f05270 */
[----:B------:R-:W-:Y:S05]  /*4990*/  @!P0 BRA `(.L_x_4061) ;  /* 0x00000000008c8947 */ /* 0x000fea0003800000 */
[----:B------:R-:W-:-:S13]  /*49a0*/  ISETP.NE.AND P0, PT, R0, 0x2c, PT ;  /* 0x0000002c0000780c */ /* 0x000fda0003f05270 */
[----:B------:R-:W-:Y:S05]  /*49b0*/  @!P0 BRA `(.L_x_4062) ;  /* 0x0000000000448947 */ /* 0x000fea0003800000 */
.L_x_4032:
        /* <DEDUP_REMOVED lines=16> */
.L_x_4063:
[----:B------:R-:W-:Y:S05]  /*4ac0*/  BRA `(.L_x_4033) ;  /* 0x00000000004c7947 */ /* 0x000fea0003800000 */
.L_x_4062:
        /* <DEDUP_REMOVED lines=16> */
.L_x_4061:
[----:B------:R0:W-:Y:S01]  /*4bd0*/  STG.E.64 desc[UR36][R8.64], R10 ;  /* 0x0000000a08007986 */ /* 0x0001e2000c101b24 */
[----:B------:R-:W-:Y:S05]  /*4be0*/  BRA `(.L_x_4033) ;  /* 0x0000000000047947 */ /* 0x000fea0003800000 */
.L_x_4060:
[----:B------:R0:W-:Y:S02]  /*4bf0*/  STG.E desc[UR36][R8.64], R3 ;  /* 0x0000000308007986 */ /* 0x0001e4000c101924 */
.L_x_4033:
        /* <DEDUP_REMOVED lines=23> */
.L_x_4068:
[----:B------:R0:W-:Y:S01]  /*4d70*/  STG.E.U8 desc[UR36][R8.64], R24 ;  /* 0x0000001808007986 */ /* 0x0001e2000c101124 */
[----:B------:R-:W-:Y:S05]  /*4d80*/  BRA `(.L_x_4070) ;  /* 0x0000000c00347947 */ /* 0x000fea0003800000 */
.L_x_4067:
        /* <DEDUP_REMOVED lines=8> */
.L_x_4072:
[----:B------:R3:W-:Y:S01]  /*4e10*/  STG.E desc[UR36][R8.64], R24 ;  /* 0x0000001808007986 */ /* 0x0007e2000c101924 */
[----:B------:R-:W-:Y:S05]  /*4e20*/  BRA `(.L_x_4070) ;  /* 0x0000000c000c7947 */ /* 0x000fea0003800000 */
.L_x_4071:
[----:B------:R2:W-:Y:S01]  /*4e30*/  STG.E.U16 desc[UR36][R8.64], R24 ;  /* 0x0000001808007986 */ /* 0x0005e2000c101524 */
[----:B------:R-:W-:Y:S05]  /*4e40*/  BRA `(.L_x_4070) ;  /* 0x0000000c00047947 */ /* 0x000fea0003800000 */
.L_x_4066:
        /* <DEDUP_REMOVED lines=9> */
.L_x_4074:
[----:B------:R-:W0:Y:S02]  /*4ee0*/  I2F.S64 R0, R28 ;  /* 0x0000001c00007312 */ /* 0x000e240000301400 */
[----:B0-----:R-:W-:-:S05]  /*4ef0*/  F2FP.F16.F32.PACK_AB R0, RZ, R0 ;  /* 0x00000000ff00723e */ /* 0x001fca00000000ff */
[----:B------:R0:W-:Y:S01]  /*4f00*/  STG.E.U16 desc[UR36][R8.64], R0 ;  /* 0x0000000008007986 */ /* 0x0001e2000c101524 */
[----:B------:R-:W-:Y:S05]  /*4f10*/  BRA `(.L_x_4070) ;  /* 0x0000000800d07947 */ /* 0x000fea0003800000 */
.L_x_4073:
        /* <DEDUP_REMOVED lines=10> */
.L_x_4076:
[----:B------:R-:W0:Y:S02]  /*4fc0*/  I2F.S64 R28, R28 ;  /* 0x0000001c001c7312 */ /* 0x000e240000301400 */
[----:B0-----:R-:W-:-:S04]  /*4fd0*/  F2FP.F16.F32.PACK_AB R3, RZ, R28 ;  /* 0x0000001cff03723e */ /* 0x001fc800000000ff */
[----:B------:R-:W-:-:S05]  /*4fe0*/  PRMT R3, R3, 0x5410, RZ ;  /* 0x0000541003037816 */ /* 0x000fca00000000ff */
[----:B------:R0:W-:Y:S01]  /*4ff0*/  STG.E desc[UR36][R8.64], R3 ;  /* 0x0000000308007986 */ /* 0x0001e2000c101924 */
[----:B------:R-:W-:Y:S05]  /*5000*/  BRA `(.L_x_4070) ;  /* 0x0000000800947947 */ /* 0x000fea0003800000 */
.L_x_4075:
[----:B------:R-:W0:Y:S02]  /*5010*/  I2F.F64.S64 R28, R28 ;  /* 0x0000001c001c7312 */ /* 0x000e240000301c00 */
[----:B0-----:R0:W-:Y:S01]  /*5020*/  STG.E.64 desc[UR36][R8.64], R28 ;  /* 0x0000001c08007986 */ /* 0x0011e2000c101b24 */
[----:B------:R-:W-:Y:S05]  /*5030*/  BRA `(.L_x_4070) ;  /* 0x0000000800887947 */ /* 0x000fea0003800000 */
.L_x_4065:
        /* <DEDUP_REMOVED lines=12> */
.L_x_4080:
        /* <DEDUP_REMOVED lines=17> */
.L_x_4083:
[----:B------:R-:W-:-:S04]  /*5210*/  SHF.R.U32.HI R3, RZ, 0x18, R29 ;  /* 0x00000018ff037819 */ /* 0x000fc8000001161d */
[----:B------:R-:W-:-:S04]  /*5220*/  LOP3.LUT R0, R0, 0x80, R3, 0xf8, !PT ;  /* 0x0000008000007812 */ /* 0x000fc800078ef803 */
[----:B------:R-:W-:-:S07]  /*5230*/  PRMT R4, R0, 0x7610, R4 ;  /* 0x0000761000047816 */ /* 0x000fce0000000004 */
.L_x_4082:
[----:B------:R-:W-:Y:S05]  /*5240*/  BSYNC.RECONVERGENT B0 ;  /* 0x0000000000007941 */ /* 0x000fea0003800200 */
.L_x_4081:
[----:B------:R0:W-:Y:S01]  /*5250*/  STG.E.U8 desc[UR36][R8.64], R4 ;  /* 0x0000000408007986 */ /* 0x0001e2000c101124 */
[----:B------:R-:W-:Y:S05]  /*5260*/  BRA `(.L_x_4070) ;  /* 0x0000000400fc7947 */ /* 0x000fea0003800000 */
.L_x_4079:
        /* <DEDUP_REMOVED lines=17> */
.L_x_4086:
[----:B------:R-:W-:-:S04]  /*5380*/  SHF.R.U32.HI R3, RZ, 0x18, R29 ;  /* 0x00000018ff037819 */ /* 0x000fc8000001161d */
[----:B------:R-:W-:-:S04]  /*5390*/  LOP3.LUT R0, R0, 0x80, R3, 0xf8, !PT ;  /* 0x0000008000007812 */ /* 0x000fc800078ef803 */
[----:B------:R-:W-:-:S07]  /*53a0*/  PRMT R4, R0, 0x7610, R4 ;  /* 0x0000761000047816 */ /* 0x000fce0000000004 */
.L_x_4085:
[----:B------:R-:W-:Y:S05]  /*53b0*/  BSYNC.RECONVERGENT B0 ;  /* 0x0000000000007941 */ /* 0x000fea0003800200 */
.L_x_4084:
[----:B------:R0:W-:Y:S01]  /*53c0*/  STG.E.U8 desc[UR36][R8.64], R4 ;  /* 0x0000000408007986 */ /* 0x0001e2000c101124 */
[----:B------:R-:W-:Y:S05]  /*53d0*/  BRA `(.L_x_4070) ;  /* 0x0000000400a07947 */ /* 0x000fea0003800000 */
.L_x_4078:
        /* <DEDUP_REMOVED lines=22> */
.L_x_4088:
[----:B------:R0:W-:Y:S01]  /*5540*/  STG.E.64 desc[UR36][R8.64], R28 ;  /* 0x0000001c08007986 */ /* 0x0001e2000c101b24 */
[----:B------:R-:W-:Y:S05]  /*5550*/  BRA `(.L_x_4070) ;  /* 0x0000000400407947 */ /* 0x000fea0003800000 */
.L_x_4087:
[----:B------:R0:W-:Y:S01]  /*5560*/  STG.E desc[UR36][R8.64], R24 ;  /* 0x0000001808007986 */ /* 0x0001e2000c101924 */
[----:B------:R-:W-:Y:S05]  /*5570*/  BRA `(.L_x_4070) ;  /* 0x0000000400387947 */ /* 0x000fea0003800000 */
.L_x_4077:
        /* <DEDUP_REMOVED lines=11> */
.L_x_4090:
[----:B------:R-:W0:Y:S01]  /*5630*/  I2F.F64.S64 R4, R28 ;  /* 0x0000001c00047312 */ /* 0x000e220000301c00 */
[----:B------:R-:W-:-:S05]  /*5640*/  CS2R R6, SRZ ;  /* 0x0000000000067805 */ /* 0x000fca000001ff00 */
[----:B0-----:R0:W-:Y:S01]  /*5650*/  STG.E.128 desc[UR36][R8.64], R4 ;  /* 0x0000000408007986 */ /* 0x0011e2000c101d24 */
[----:B------:R-:W-:Y:S05]  /*5660*/  BRA `(.L_x_4070) ;  /* 0x0000000000fc7947 */ /* 0x000fea0003800000 */
.L_x_4089:
[----:B------:R-:W-:-:S13]  /*5670*/  ISETP.NE.AND P0, PT, R0, 0xf, PT ;  /* 0x0000000f0000780c */ /* 0x000fda0003f05270 */
[----:B------:R-:W-:Y:S05]  /*5680*/  @!P0 BRA `(.L_x_4091) ;  /* 0x0000000000e88947 */ /* 0x000fea0003800000 */
[----:B------:R-:W-:-:S13]  /*5690*/  ISETP.NE.AND P0, PT, R0, 0x17, PT ;  /* 0x000000170000780c */ /* 0x000fda0003f05270 */
[----:B------:R-:W-:Y:S05]  /*56a0*/  @!P0 BRA `(.L_x_4092) ;  /* 0x0000000000908947 */ /* 0x000fea0003800000 */
[----:B------:R-:W-:-:S13]  /*56b0*/  ISETP.NE.AND P0, PT, R0, 0x18, PT ;  /* 0x000000180000780c */ /* 0x000fda0003f05270 */
[----:B------:R-:W-:Y:S05]  /*56c0*/  @!P0 BRA `(.L_x_4093) ;  /* 0x0000000000448947 */ /* 0x000fea0003800000 */
.L_x_4069:
        /* <DEDUP_REMOVED lines=16> */
.L_x_4094:
[----:B------:R-:W-:Y:S05]  /*57d0*/  BRA `(.L_x_4070) ;  /* 0x0000000000a07947 */ /* 0x000fea0003800000 */
.L_x_4093:
        /* <DEDUP_REMOVED lines=13> */
.L_x_4096:
[----:B------:R-:W-:Y:S05]  /*58b0*/  BSYNC.RECONVERGENT B0 ;  /* 0x0000000000007941 */ /* 0x000fea0003800200 */
.L_x_4095:
[----:B------:R-:W-:-:S05]  /*58c0*/  LOP3.LUT R3, R0, 0x80, R3, 0xf8, !PT ;  /* 0x0000008000037812 */ /* 0x000fca00078ef803 */
[----:B------:R0:W-:Y:S01]  /*58d0*/  STG.E.U8 desc[UR36][R8.64], R3 ;  /* 0x0000000308007986 */ /* 0x0001e2000c101124 */
[----:B------:R-:W-:Y:S05]  /*58e0*/  BRA `(.L_x_4070) ;  /* 0x00000000005c7947 */ /* 0x000fea0003800000 */
.L_x_4092:
        /* <DEDUP_REMOVED lines=12> */
.L_x_4098:
[----:B------:R-:W-:Y:S01]  /*59b0*/  IMAD.MOV.U32 R0, RZ, RZ, 0x7f ;  /* 0x0000007fff007424 */ /* 0x000fe200078e00ff */
[----:B------:R-:W-:-:S04]  /*59c0*/  ISETP.GT.U32.AND P0, PT, R3, 0x7f800000, PT ;  /* 0x7f8000000300780c */ /* 0x000fc80003f04070 */
[----:B------:R-:W-:-:S09]  /*59d0*/  SEL R0, R0, 0x7c, P0 ;  /* 0x0000007c00007807 */ /* 0x000fd20000000000 */
.L_x_4099:
[----:B------:R-:W-:Y:S05]  /*59e0*/  BSYNC.RECONVERGENT B0 ;  /* 0x0000000000007941 */ /* 0x000fea0003800200 */
.L_x_4097:
[----:B------:R-:W-:-:S04]  /*59f0*/  SHF.R.U32.HI R3, RZ, 0x18, R29 ;  /* 0x00000018ff037819 */ /* 0x000fc8000001161d */
[----:B------:R-:W-:-:S05]  /*5a00*/  LOP3.LUT R3, R0, 0x80, R3, 0xf8, !PT ;  /* 0x0000008000037812 */ /* 0x000fca00078ef803 */
[----:B------:R0:W-:Y:S01]  /*5a10*/  STG.E.U8 desc[UR36][R8.64], R3 ;  /* 0x0000000308007986 */ /* 0x0001e2000c101124 */
[----:B------:R-:W-:Y:S05]  /*5a20*/  BRA `(.L_x_4070) ;  /* 0x00000000000c7947 */ /* 0x000fea0003800000 */
.L_x_4091:
[----:B------:R-:W0:Y:S02]  /*5a30*/  I2F.S64 R0, R28 ;  /* 0x0000001c00007312 */ /* 0x000e240000301400 */
[----:B0-----:R-:W-:-:S05]  /*5a40*/  F2FP.BF16.F32.PACK_AB R0, RZ, R0 ;  /* 0x00000000ff00723e */ /* 0x001fca00000010ff */
[----:B------:R0:W-:Y:S02]  /*5a50*/  STG.E.U16 desc[UR36][R8.64], R0 ;  /* 0x0000000008007986 */ /* 0x0001e4000c101524 */
.L_x_4070:
[----:B------:R-:W-:-:S07]  /*5a60*/  VIADD R19, R19, 0x80 ;  /* 0x0000008013137836 */ /* 0x000fce0000000000 */
.L_x_4027:
[----:B------:R-:W-:-:S13]  /*5a70*/  ISETP.GE.AND P0, PT, R19, R16, PT ;  /* 0x000000101300720c */ /* 0x000fda0003f06270 */
[----:B------:R-:W-:Y:S05]  /*5a80*/  @P0 BREAK.RELIABLE B6 ;  /* 0x0000000000060942 */ /* 0x000fea0003800100 */
[----:B------:R-:W-:Y:S05]  /*5a90*/  @P0 BRA `(.L_x_4064) ;  /* 0x0000000c00940947 */ /* 0x000fea0003800000 */
[----:B------:R-:W-:Y:S05]  /*5aa0*/  BSYNC.RELIABLE B6 ;  /* 0x0000000000067941 */ /* 0x000fea0003800100 */
.L_x_4026:
        /* <DEDUP_REMOVED lines=20> */
.L_x_4103:
[----:B------:R0:W-:Y:S01]  /*5bf0*/  STG.E.U8 desc[UR36][R8.64], R18 ;  /* 0x0000001208007986 */ /* 0x0001e2000c101124 */
[----:B------:R-:W-:Y:S05]  /*5c00*/  BRA `(.L_x_4105) ;  /* 0x0000000c00347947 */ /* 0x000fea0003800000 */
.L_x_4102:
        /* <DEDUP_REMOVED lines=8> */
.L_x_4107:
[----:B------:R0:W-:Y:S01]  /*5c90*/  STG.E desc[UR36][R8.64], R18 ;  /* 0x0000001208007986 */ /* 0x0001e2000c101924 */
[----:B------:R-:W-:Y:S05]  /*5ca0*/  BRA `(.L_x_4105) ;  /* 0x0000000c000c7947 */ /* 0x000fea0003800000 */
.L_x_4106:
[----:B------:R0:W-:Y:S01]  /*5cb0*/  STG.E.U16 desc[UR36][R8.64], R18 ;  /* 0x0000001208007986 */ /* 0x0001e2000c101524 */
[----:B------:R-:W-:Y:S05]  /*5cc0*/  BRA `(.L_x_4105) ;  /* 0x0000000c00047947 */ /* 0x000fea0003800000 */
.L_x_4101:
        /* <DEDUP_REMOVED lines=9> */
.L_x_4109:
[----:B------:R-:W0:Y:S02]  /*5d60*/  I2F.S64 R0, R26 ;  /* 0x0000001a00007312 */ /* 0x000e240000301400 */
[----:B0-----:R-:W-:-:S05]  /*5d70*/  F2FP.F16.F32.PACK_AB R0, RZ, R0 ;  /* 0x00000000ff00723e */ /* 0x001fca00000000ff */
[----:B------:R0:W-:Y:S01]  /*5d80*/  STG.E.U16 desc[UR36][R8.64], R0 ;  /* 0x0000000008007986 */ /* 0x0001e2000c101524 */
[----:B------:R-:W-:Y:S05]  /*5d90*/  BRA `(.L_x_4105) ;  /* 0x0000000800d07947 */ /* 0x000fea0003800000 */
.L_x_4108:
        /* <DEDUP_REMOVED lines=10> */
.L_x_4111:
[----:B------:R-:W0:Y:S02]  /*5e40*/  I2F.S64 R26, R26 ;  /* 0x0000001a001a7312 */ /* 0x000e240000301400 */
[----:B0-----:R-:W-:-:S04]  /*5e50*/  F2FP.F16.F32.PACK_AB R3, RZ, R26 ;  /* 0x0000001aff03723e */ /* 0x001fc800000000ff */
[----:B------:R-:W-:-:S05]  /*5e60*/  PRMT R3, R3, 0x5410, RZ ;  /* 0x0000541003037816 */ /* 0x000fca00000000ff */
[----:B------:R0:W-:Y:S01]  /*5e70*/  STG.E desc[UR36][R8.64], R3 ;  /* 0x0000000308007986 */ /* 0x0001e2000c101924 */
[----:B------:R-:W-:Y:S05]  /*5e80*/  BRA `(.L_x_4105) ;  /* 0x0000000800947947 */ /* 0x000fea0003800000 */
.L_x_4110:
[----:B------:R-:W0:Y:S02]  /*5e90*/  I2F.F64.S64 R26, R26 ;  /* 0x0000001a001a7312 */ /* 0x000e240000301c00 */
[----:B0-----:R0:W-:Y:S01]  /*5ea0*/  STG.E.64 desc[UR36][R8.64], R26 ;  /* 0x0000001a08007986 */ /* 0x0011e2000c101b24 */
[----:B------:R-:W-:Y:S05]  /*5eb0*/  BRA `(.L_x_4105) ;  /* 0x0000000800887947 */ /* 0x000fea0003800000 */
.L_x_4100:
        /* <DEDUP_REMOVED lines=12> */
.L_x_4115:
        /* <DEDUP_REMOVED lines=17> */
.L_x_4118:
[----:B------:R-:W-:-:S04]  /*6090*/  SHF.R.U32.HI R3, RZ, 0x18, R27 ;  /* 0x00000018ff037819 */ /* 0x000fc8000001161b */
[----:B------:R-:W-:-:S04]  /*60a0*/  LOP3.LUT R0, R0, 0x80, R3, 0xf8, !PT ;  /* 0x0000008000007812 */ /* 0x000fc800078ef803 */
[----:B------:R-:W-:-:S07]  /*60b0*/  PRMT R4, R0, 0x7610, R4 ;  /* 0x0000761000047816 */ /* 0x000fce0000000004 */
.L_x_4117:
[----:B------:R-:W-:Y:S05]  /*60c0*/  BSYNC.RECONVERGENT B0 ;  /* 0x0000000000007941 */ /* 0x000fea0003800200 */
.L_x_4116:
[----:B------:R0:W-:Y:S01]  /*60d0*/  STG.E.U8 desc[UR36][R8.64], R4 ;  /* 0x0000000408007986 */ /* 0x0001e2000c101124 */
[----:B------:R-:W-:Y:S05]  /*60e0*/  BRA `(.L_x_4105) ;  /* 0x0000000400fc7947 */ /* 0x000fea0003800000 */
.L_x_4114:
        /* <DEDUP_REMOVED lines=17> */
.L_x_4121:
[----:B------:R-:W-:-:S04]  /*6200*/  SHF.R.U32.HI R3, RZ, 0x18, R27 ;  /* 0x00000018ff037819 */ /* 0x000fc8000001161b */
[----:B------:R-:W-:-:S04]  /*6210*/  LOP3.LUT R0, R0, 0x80, R3, 0xf8, !PT ;  /* 0x0000008000007812 */ /* 0x000fc800078ef803 */
[----:B------:R-:W-:-:S07]  /*6220*/  PRMT R4, R0, 0x7610, R4 ;  /* 0x0000761000047816 */ /* 0x000fce0000000004 */
.L_x_4120:
[----:B------:R-:W-:Y:S05]  /*6230*/  BSYNC.RECONVERGENT B0 ;  /* 0x0000000000007941 */ /* 0x000fea0003800200 */
.L_x_4119:
[----:B------:R0:W-:Y:S01]  /*6240*/  STG.E.U8 desc[UR36][R8.64], R4 ;  /* 0x0000000408007986 */ /* 0x0001e2000c101124 */
[----:B------:R-:W-:Y:S05]  /*6250*/  BRA `(.L_x_4105) ;  /* 0x0000000400a07947 */ /* 0x000fea0003800000 */
.L_x_4113:
        /* <DEDUP_REMOVED lines=22> */
.L_x_4123:
[----:B------:R0:W-:Y:S01]  /*63c0*/  STG.E.64 desc[UR36][R8.64], R26 ;  /* 0x0000001a08007986 */ /* 0x0001e2000c101b24 */
[----:B------:R-:W-:Y:S05]  /*63d0*/  BRA `(.L_x_4105) ;  /* 0x0000000400407947 */ /* 0x000fea0003800000 */
.L_x_4122:
[----:B------:R0:W-:Y:S01]  /*63e0*/  STG.E desc[UR36][R8.64], R18 ;  /* 0x0000001208007986 */ /* 0x0001e2000c101924 */
[----:B------:R-:W-:Y:S05]  /*63f0*/  BRA `(.L_x_4105) ;  /* 0x0000000400387947 */ /* 0x000fea0003800000 */
.L_x_4112:
        /* <DEDUP_REMOVED lines=11> */
.L_x_4125:
[----:B------:R-:W0:Y:S01]  /*64b0*/  I2F.F64.S64 R4, R26 ;  /* 0x0000001a00047312 */ /* 0x000e220000301c00 */
[----:B------:R-:W-:-:S05]  /*64c0*/  CS2R R6, SRZ ;  /* 0x0000000000067805 */ /* 0x000fca000001ff00 */
[----:B0-----:R4:W-:Y:S01]  /*64d0*/  STG.E.128 desc[UR36][R8.64], R4 ;  /* 0x0000000408007986 */ /* 0x0019e2000c101d24 */
[----:B------:R-:W-:Y:S05]  /*64e0*/  BRA `(.L_x_4105) ;  /* 0x0000000000fc7947 */ /* 0x000fea0003800000 */
.L_x_4124:
[----:B------:R-:W-:-:S13]  /*64f0*/  ISETP.NE.AND P0, PT, R0, 0xf, PT ;  /* 0x0000000f0000780c */ /* 0x000fda0003f05270 */
[----:B------:R-:W-:Y:S05]  /*6500*/  @!P0 BRA `(.L_x_4126) ;  /* 0x0000000000e88947 */ /* 0x000fea0003800000 */
[----:B------:R-:W-:-:S13]  /*6510*/  ISETP.NE.AND P0, PT, R0, 0x17, PT ;  /* 0x000000170000780c */ /* 0x000fda0003f05270 */
[----:B------:R-:W-:Y:S05]  /*6520*/  @!P0 BRA `(.L_x_4127) ;  /* 0x0000000000908947 */ /* 0x000fea0003800000 */
[----:B------:R-:W-:-:S13]  /*6530*/  ISETP.NE.AND P0, PT, R0, 0x18, PT ;  /* 0x000000180000780c */ /* 0x000fda0003f05270 */
[----:B------:R-:W-:Y:S05]  /*6540*/  @!P0 BRA `(.L_x_4128) ;  /* 0x0000000000448947 */ /* 0x000fea0003800000 */
.L_x_4104:
        /* <DEDUP_REMOVED lines=16> */
.L_x_4129:
[----:B------:R-:W-:Y:S05]  /*6650*/  BRA `(.L_x_4105) ;  /* 0x0000000000a07947 */ /* 0x000fea0003800000 */
.L_x_4128:
        /* <DEDUP_REMOVED lines=13> */
.L_x_4131:
[----:B------:R-:W-:Y:S05]  /*6730*/  BSYNC.RECONVERGENT B0 ;  /* 0x0000000000007941 */ /* 0x000fea0003800200 */
.L_x_4130:
[----:B------:R-:W-:-:S05]  /*6740*/  LOP3.LUT R3, R0, 0x80, R3, 0xf8, !PT ;  /* 0x0000008000037812 */ /* 0x000fca00078ef803 */
[----:B------:R2:W-:Y:S01]  /*6750*/  STG.E.U8 desc[UR36][R8.64], R3 ;  /* 0x0000000308007986 */ /* 0x0005e2000c101124 */
[----:B------:R-:W-:Y:S05]  /*6760*/  BRA `(.L_x_4105) ;  /* 0x00000000005c7947 */ /* 0x000fea0003800000 */
.L_x_4127:
        /* <DEDUP_REMOVED lines=12> */
.L_x_4133:
[----:B------:R-:W-:Y:S01]  /*6830*/  IMAD.MOV.U32 R0, RZ, RZ, 0x7f ;  /* 0x0000007fff007424 */ /* 0x000fe200078e00ff */
[----:B------:R-:W-:-:S04]  /*6840*/  ISETP.GT.U32.AND P0, PT, R3, 0x7f800000, PT ;  /* 0x7f8000000300780c */ /* 0x000fc80003f04070 */
[----:B------:R-:W-:-:S09]  /*6850*/  SEL R0, R0, 0x7c, P0 ;  /* 0x0000007c00007807 */ /* 0x000fd20000000000 */
.L_x_4134:
[----:B------:R-:W-:Y:S05]  /*6860*/  BSYNC.RECONVERGENT B0 ;  /* 0x0000000000007941 */ /* 0x000fea0003800200 */
.L_x_4132:
[----:B------:R-:W-:-:S04]  /*6870*/  SHF.R.U32.HI R3, RZ, 0x18, R27 ;  /* 0x00000018ff037819 */ /* 0x000fc8000001161b */
[----:B------:R-:W-:-:S05]  /*6880*/  LOP3.LUT R3, R0, 0x80, R3, 0xf8, !PT ;  /* 0x0000008000037812 */ /* 0x000fca00078ef803 */
[----:B------:R1:W-:Y:S01]  /*6890*/  STG.E.U8 desc[UR36][R8.64], R3 ;  /* 0x0000000308007986 */ /* 0x0003e2000c101124 */
[----:B------:R-:W-:Y:S05]  /*68a0*/  BRA `(.L_x_4105) ;  /* 0x00000000000c7947 */ /* 0x000fea0003800000 */
.L_x_4126:
[----:B------:R-:W0:Y:S02]  /*68b0*/  I2F.S64 R0, R26 ;  /* 0x0000001a00007312 */ /* 0x000e240000301400 */
[----:B0-----:R-:W-:-:S05]  /*68c0*/  F2FP.BF16.F32.PACK_AB R0, RZ, R0 ;  /* 0x00000000ff00723e */ /* 0x001fca00000010ff */
[----:B------:R0:W-:Y:S02]  /*68d0*/  STG.E.U16 desc[UR36][R8.64], R0 ;  /* 0x0000000008007986 */ /* 0x0001e4000c101524 */
.L_x_4105:
[----:B------:R-:W-:-:S07]  /*68e0*/  VIADD R19, R19, 0x80 ;  /* 0x0000008013137836 */ /* 0x000fce0000000000 */
.L_x_4064:
[----:B------:R-:W-:Y:S05]  /*68f0*/  BSYNC.RECONVERGENT B7 ;  /* 0x0000000000077941 */ /* 0x000fea0003800200 */
.L_x_4025:
        /* <DEDUP_REMOVED lines=21> */
.L_x_4138:
[----:B------:R-:W-:Y:S01]  /*6a50*/  STG.E.U8 desc[UR36][R2.64], R22 ;  /* 0x0000001602007986 */ /* 0x000fe2000c101124 */
[----:B------:R-:W-:Y:S05]  /*6a60*/  EXIT ;  /* 0x000000000000794d */ /* 0x000fea0003800000 */
.L_x_4137:
        /* <DEDUP_REMOVED lines=8> */
.L_x_4141:
[----:B------:R-:W-:Y:S01]  /*6af0*/  STG.E desc[UR36][R2.64], R22 ;  /* 0x0000001602007986 */ /* 0x000fe2000c101924 */
[----:B------:R-:W-:Y:S05]  /*6b00*/  EXIT ;  /* 0x000000000000794d */ /* 0x000fea0003800000 */
.L_x_4140:
[----:B------:R-:W-:Y:S01]  /*6b10*/  STG.E.U16 desc[UR36][R2.64], R22 ;  /* 0x0000001602007986 */ /* 0x000fe2000c101524 */
[----:B------:R-:W-:Y:S05]  /*6b20*/  EXIT ;  /* 0x000000000000794d */ /* 0x000fea0003800000 */
.L_x_4136:
        /* <DEDUP_REMOVED lines=9> */
.L_x_4143:
[----:B------:R-:W0:Y:S02]  /*6bc0*/  I2F.S64 R0, R22 ;  /* 0x0000001600007312 */ /* 0x000e240000301400 */
[----:B0-----:R-:W-:-:S05]  /*6bd0*/  F2FP.F16.F32.PACK_AB R0, RZ, R0 ;  /* 0x00000000ff00723e */ /* 0x001fca00000000ff */
[----:B------:R-:W-:Y:S01]  /*6be0*/  STG.E.U16 desc[UR36][R2.64], R0 ;  /* 0x0000000002007986 */ /* 0x000fe2000c101524 */
[----:B------:R-:W-:Y:S05]  /*6bf0*/  EXIT ;  /* 0x000000000000794d */ /* 0x000fea0003800000 */
.L_x_4142:
        /* <DEDUP_REMOVED lines=10> */
.L_x_4145:
[----:B------:R-:W0:Y:S02]  /*6ca0*/  I2F.S64 R22, R22 ;  /* 0x0000001600167312 */ /* 0x000e240000301400 */
[----:B0-----:R-:W-:-:S04]  /*6cb0*/  F2FP.F16.F32.PACK_AB R5, RZ, R22 ;  /* 0x00000016ff05723e */ /* 0x001fc800000000ff */
[----:B------:R-:W-:-:S05]  /*6cc0*/  PRMT R5, R5, 0x5410, RZ ;  /* 0x0000541005057816 */ /* 0x000fca00000000ff */
[----:B------:R-:W-:Y:S01]  /*6cd0*/  STG.E desc[UR36][R2.64], R5 ;  /* 0x0000000502007986 */ /* 0x000fe2000c101924 */
[----:B------:R-:W-:Y:S05]  /*6ce0*/  EXIT ;  /* 0x000000000000794d */ /* 0x000fea0003800000 */
.L_x_4144:
[----:B------:R-:W0:Y:S02]  /*6cf0*/  I2F.F64.S64 R22, R22 ;  /* 0x0000001600167312 */ /* 0x000e240000301c00 */
[----:B0-----:R-:W-:Y:S01]  /*6d00*/  STG.E.64 desc[UR36][R2.64], R22 ;  /* 0x0000001602007986 */ /* 0x001fe2000c101b24 */
[----:B------:R-:W-:Y:S05]  /*6d10*/  EXIT ;  /* 0x000000000000794d */ /* 0x000fea0003800000 */
.L_x_4135:
        /* <DEDUP_REMOVED lines=12> */
.L_x_4149:
        /* <DEDUP_REMOVED lines=18> */
.L_x_4152:
[----:B------:R-:W-:-:S04]  /*6f00*/  SHF.R.U32.HI R5, RZ, 0x18, R5 ;  /* 0x00000018ff057819 */ /* 0x000fc80000011605 */
[----:B------:R-:W-:-:S07]  /*6f10*/  LOP3.LUT R0, R0, 0x80, R5, 0xf8, !PT ;  /* 0x0000008000007812 */ /* 0x000fce00078ef805 */
.L_x_4151:
[----:B------:R-:W-:Y:S05]  /*6f20*/  BSYNC.RECONVERGENT B0 ;  /* 0x0000000000007941 */ /* 0x000fea0003800200 */
.L_x_4150:
[----:B------:R-:W-:Y:S01]  /*6f30*/  STG.E.U8 desc[UR36][R2.64], R0 ;  /* 0x0000000002007986 */ /* 0x000fe2000c101124 */
[----:B------:R-:W-:Y:S05]  /*6f40*/  EXIT ;  /* 0x000000000000794d */ /* 0x000fea0003800000 */
.L_x_4148:
        /* <DEDUP_REMOVED lines=18> */
.L_x_4155:
[----:B------:R-:W-:-:S04]  /*7070*/  SHF.R.U32.HI R5, RZ, 0x18, R5 ;  /* 0x00000018ff057819 */ /* 0x000fc80000011605 */
[----:B------:R-:W-:-:S07]  /*7080*/  LOP3.LUT R0, R0, 0x80, R5, 0xf8, !PT ;  /* 0x0000008000007812 */ /* 0x000fce00078ef805 */
.L_x_4154:
[----:B------:R-:W-:Y:S05]  /*7090*/  BSYNC.RECONVERGENT B0 ;  /* 0x0000000000007941 */ /* 0x000fea0003800200 */
.L_x_4153:
[----:B------:R-:W-:Y:S01]  /*70a0*/  STG.E.U8 desc[UR36][R2.64], R0 ;  /* 0x0000000002007986 */ /* 0x000fe2000c101124 */
[----:B------:R-:W-:Y:S05]  /*70b0*/  EXIT ;  /* 0x000000000000794d */ /* 0x000fea0003800000 */
.L_x_4147:
        /* <DEDUP_REMOVED lines=22> */
.L_x_4157:
[----:B------:R-:W-:Y:S01]  /*7220*/  STG.E.64 desc[UR36][R2.64], R22 ;  /* 0x0000001602007986 */ /* 0x000fe2000c101b24 */
[----:B------:R-:W-:Y:S05]  /*7230*/  EXIT ;  /* 0x000000000000794d */ /* 0x000fea0003800000 */
.L_x_4156:
[----:B------:R-:W-:Y:S01]  /*7240*/  STG.E desc[UR36][R2.64], R22 ;  /* 0x0000001602007986 */ /* 0x000fe2000c101924 */
[----:B------:R-:W-:Y:S05]  /*7250*/  EXIT ;  /* 0x000000000000794d */ /* 0x000fea0003800000 */
.L_x_4146:
        /* <DEDUP_REMOVED lines=11> */
.L_x_4159:
[----:B------:R-:W0:Y:S01]  /*7310*/  I2F.F64.S64 R4, R22 ;  /* 0x0000001600047312 */ /* 0x000e220000301c00 */
[----:B------:R-:W-:-:S05]  /*7320*/  CS2R R6, SRZ ;  /* 0x0000000000067805 */ /* 0x000fca000001ff00 */
[----:B0-----:R-:W-:Y:S01]  /*7330*/  STG.E.128 desc[UR36][R2.64], R4 ;  /* 0x0000000402007986 */ /* 0x001fe2000c101d24 */
[----:B------:R-:W-:Y:S05]  /*7340*/  EXIT ;  /* 0x000000000000794d */ /* 0x000fea0003800000 */
.L_x_4158:
[----:B------:R-:W-:-:S13]  /*7350*/  ISETP.NE.AND P0, PT, R0, 0xf, PT ;  /* 0x0000000f0000780c */ /* 0x000fda0003f05270 */
[----:B------:R-:W-:Y:S05]  /*7360*/  @!P0 BRA `(.L_x_4160) ;  /* 0x0000000000e88947 */ /* 0x000fea0003800000 */
[----:B------:R-:W-:-:S13]  /*7370*/  ISETP.NE.AND P0, PT, R0, 0x17, PT ;  /* 0x000000170000780c */ /* 0x000fda0003f05270 */
[----:B------:R-:W-:Y:S05]  /*7380*/  @!P0 BRA `(.L_x_4161) ;  /* 0x0000000000908947 */ /* 0x000fea0003800000 */
[----:B------:R-:W-:-:S13]  /*7390*/  ISETP.NE.AND P0, PT, R0, 0x18, PT ;  /* 0x000000180000780c */ /* 0x000fda0003f05270 */
[----:B------:R-:W-:Y:S05]  /*73a0*/  @!P0 BRA `(.L_x_4162) ;  /* 0x0000000000448947 */ /* 0x000fea0003800000 */
.L_x_4139:
        /* <DEDUP_REMOVED lines=16> */
.L_x_4163:
[----:B------:R-:W-:Y:S05]  /*74b0*/  EXIT ;  /* 0x000000000000794d */ /* 0x000fea0003800000 */
.L_x_4162:
        /* <DEDUP_REMOVED lines=13> */
.L_x_4165:
[----:B------:R-:W-:Y:S05]  /*7590*/  BSYNC.RECONVERGENT B0 ;  /* 0x0000000000007941 */ /* 0x000fea0003800200 */
.L_x_4164:
[----:B------:R-:W-:-:S05]  /*75a0*/  LOP3.LUT R5, R0, 0x80, R5, 0xf8, !PT ;  /* 0x0000008000057812 */ /* 0x000fca00078ef805 */
[----:B------:R-:W-:Y:S01]  /*75b0*/  STG.E.U8 desc[UR36][R2.64], R5 ;  /* 0x0000000502007986 */ /* 0x000fe2000c101124 */
[----:B------:R-:W-:Y:S05]  /*75c0*/  EXIT ;  /* 0x000000000000794d */ /* 0x000fea0003800000 */
.L_x_4161:
        /* <DEDUP_REMOVED lines=12> */
.L_x_4167:
[----:B------:R-:W-:Y:S01]  /*7690*/  IMAD.MOV.U32 R0, RZ, RZ, 0x7f ;  /* 0x0000007fff007424 */ /* 0x000fe200078e00ff */
[----:B------:R-:W-:-:S04]  /*76a0*/  ISETP.GT.U32.AND P0, PT, R4, 0x7f800000, PT ;  /* 0x7f8000000400780c */ /* 0x000fc80003f04070 */
[----:B------:R-:W-:-:S09]  /*76b0*/  SEL R0, R0, 0x7c, P0 ;  /* 0x0000007c00007807 */ /* 0x000fd20000000000 */
.L_x_4168:
[----:B------:R-:W-:Y:S05]  /*76c0*/  BSYNC.RECONVERGENT B0 ;  /* 0x0000000000007941 */ /* 0x000fea0003800200 */
.L_x_4166:
[----:B------:R-:W-:-:S04]  /*76d0*/  SHF.R.U32.HI R5, RZ, 0x18, R5 ;  /* 0x00000018ff057819 */ /* 0x000fc80000011605 */
[----:B------:R-:W-:-:S05]  /*76e0*/  LOP3.LUT R5, R0, 0x80, R5, 0xf8, !PT ;  /* 0x0000008000057812 */ /* 0x000fca00078ef805 */
[----:B------:R-:W-:Y:S01]  /*76f0*/  STG.E.U8 desc[UR36][R2.64], R5 ;  /* 0x0000000502007986 */ /* 0x000fe2000c101124 */
[----:B------:R-:W-:Y:S05]  /*7700*/  EXIT ;  /* 0x000000000000794d */ /* 0x000fea0003800000 */
.L_x_4160:
[----:B------:R-:W0:Y:S02]  /*7710*/  I2F.S64 R0, R22 ;  /* 0x0000001600007312 */ /* 0x000e240000301400 */
[----:B0-----:R-:W-:-:S05]  /*7720*/  F2FP.BF16.F32.PACK_AB R0, RZ, R0 ;  /* 0x00000000ff00723e */ /* 0x001fca00000010ff */
[----:B------:R-:W-:Y:S01]  /*7730*/  STG.E.U16 desc[UR36][R2.64], R0 ;  /* 0x0000000002007986 */ /* 0x000fe2000c101524 */
[----:B------:R-:W-:Y:S05]  /*7740*/  EXIT ;  /* 0x000000000000794d */ /* 0x000fea0003800000 */
.L_x_4169:
        /* <DEDUP_REMOVED lines=11> */
.L_x_21070:


//--------------------- .text._ZN2at6native18elementwise_kernelILi128ELi2EZNS0_22gpu_kernel_impl_nocastINS0_13AUnaryFunctorIlllZZZNS0_18rshift_kernel_cudaERNS_18TensorIteratorBaseEENKUlvE_clEvENKUlvE2_clEvEUlllE_EEEEvS5_RKT_EUliE_EEviT1_ --------------------------
	.section	.text._ZN2at6native18elementwise_kernelILi128ELi2EZNS0_22gpu_kernel_impl_nocastINS0_13AUnaryFunctorIlllZZZNS0_18rshift_kernel_cudaERNS_18TensorIteratorBaseEENKUlvE_clEvENKUlvE2_clEvEUlllE_EEEEvS5_RKT_EUliE_EEviT1_,"ax",@progbits
	.align	128
        .global         _ZN2at6native18elementwise_kernelILi128ELi2EZNS0_22gpu_kernel_impl_nocastINS0_13AUnaryFunctorIlllZZZNS0_18rshift_kernel_cudaERNS_18TensorIteratorBaseEENKUlvE_clEvENKUlvE2_clEvEUlllE_EEEEvS5_RKT_EUliE_EEviT1_
        .type           _ZN2at6native18elementwise_kernelILi128ELi2EZNS0_22gpu_kernel_impl_nocastINS0_13AUnaryFunctorIlllZZZNS0_18rshift_kernel_cudaERNS_18TensorIteratorBaseEENKUlvE_clEvENKUlvE2_clEvEUlllE_EEEEvS5_RKT_EUliE_EEviT1_,@function
        .size           _ZN2at6native18elementwise_kernelILi128ELi2EZNS0_22gpu_kernel_impl_nocastINS0_13AUnaryFunctorIlllZZZNS0_18rshift_kernel_cudaERNS_18TensorIteratorBaseEENKUlvE_clEvENKUlvE2_clEvEUlllE_EEEEvS5_RKT_EUliE_EEviT1_,(.L_x_21071 - _ZN2at6native18elementwise_kernelILi128ELi2EZNS0_22gpu_kernel_impl_nocastINS0_13AUnaryFunctorIlllZZZNS0_18rshift_kernel_cudaERNS_18TensorIteratorBaseEENKUlvE_clEvENKUlvE2_clEvEUlllE_EEEEvS5_RKT_EUliE_EEviT1_)
        .other          _ZN2at6native18elementwise_kernelILi128ELi2EZNS0_22gpu_kernel_impl_nocastINS0_13AUnaryFunctorIlllZZZNS0_18rshift_kernel_cudaERNS_18TensorIteratorBaseEENKUlvE_clEvENKUlvE2_clEvEUlllE_EEEEvS5_RKT_EUliE_EEviT1_,@"STO_CUDA_ENTRY STV_DEFAULT"
_ZN2at6native18elementwise_kernelILi128ELi2EZNS0_22gpu_kernel_impl_nocastINS0_13AUnaryFunctorIlllZZZNS0_18rshift_kernel_cudaERNS_18TensorIteratorBaseEENKUlvE_clEvENKUlvE2_clEvEUlllE_EEEEvS5_RKT_EUliE_EEviT1_:
.text._ZN2at6native18elementwise_kernelILi128ELi2EZNS0_22gpu_kernel_impl_nocastINS0_13AUnaryFunctorIlllZZZNS0_18rshift_kernel_cudaERNS_18TensorIteratorBaseEENKUlvE_clEvENKUlvE2_clEvEUlllE_EEEEvS5_RKT_EUliE_EEviT1_:
        /* <DEDUP_REMOVED lines=15> */
[----:B0-----:R-:W2:Y:S07]  /*00f0*/  LDG.E.64 R4, desc[UR6][R4.64] ;  /* 0x0000000604047981 */ /* 0x001eae000c1e1b00 */
[----:B------:R-:W0:Y:S01]  /*0100*/  LDC.64 R6, c[0x0][0x580] ;  /* 0x00016000ff067b82 */ /* 0x000e220000000a00 */
[----:B------:R-:W-:-:S02]  /*0110*/  IADD3 R3, PT, PT, R3, 0x80, RZ ;  /* 0x0000008003037810 */ /* 0x000fc40007ffe0ff */
[----:B--2---:R-:W-:-:S04]  /*0120*/  ISETP.LT.U32.AND P0, PT, R4, 0x3f, PT ;  /* 0x0000003f0400780c */ /* 0x004fc80003f01070 */
[----:B------:R-:W-:-:S04]  /*0130*/  ISETP.LT.U32.AND.EX P0, PT, R5, RZ, PT, P0 ;  /* 0x000000ff0500720c */ /* 0x000fc80003f01100 */
[----:B------:R-:W-:-:S04]  /*0140*/  SEL R0, R4, 0x3f, P0 ;  /* 0x0000003f04007807 */ /* 0x000fc80000000000 */
[-CC-:B-1----:R-:W-:Y:S02]  /*0150*/  SHF.R.S64 R8, R8, R0.reuse, R9.reuse ;  /* 0x0000000008087219 */ /* 0x182fe40000001009 */
[----:B------:R-:W-:-:S05]  /*0160*/  SHF.R.S32.HI R9, RZ, R0, R9 ;  /* 0x00000000ff097219 */ /* 0x000fca0000011409 */
[----:B0-----:R0:W-:Y:S02]  /*0170*/  STG.E.64 desc[UR6][R6.64], R8 ;  /* 0x0000000806007986 */ /* 0x0011e4000c101b06 */
.L_x_4172:
[----:B------:R-:W-:Y:S05]  /*0180*/  BSYNC.RECONVERGENT B0 ;  /* 0x0000000000007941 */ /* 0x000fea0003800200 */
.L_x_4171:
[----:B------:R-:W-:-:S13]  /*0190*/  ISETP.GE.AND P0, PT, R3, UR4, PT ;  /* 0x0000000403007c0c */ /* 0x000fda000bf06270 */
[----:B------:R-:W-:Y:S05]  /*01a0*/  @P0 EXIT ;  /* 0x000000000000094d */ /* 0x000fea0003800000 */
[----:B------:R-:W1:Y:S08]  /*01b0*/  LDC.64 R4, c[0x0][0x588] ;  /* 0x00016200ff047b82 */ /* 0x000e700000000a00 */
[----:B0-----:R-:W0:Y:S01]  /*01c0*/  LDC.64 R8, c[0x0][0x598] ;  /* 0x00016600ff087b82 */ /* 0x001e220000000a00 */
[----:B-1----:R-:W2:Y:S07]  /*01d0*/  LDG.E.64 R2, desc[UR6][R4.64] ;  /* 0x0000000604027981 */ /* 0x002eae000c1e1b00 */
[----:B------:R-:W1:Y:S01]  /*01e0*/  LDC.64 R6, c[0x0][0x580] ;  /* 0x00016000ff067b82 */ /* 0x000e620000000a00 */
[----:B--2---:R-:W-:-:S04]  /*01f0*/  ISETP.LT.U32.AND P0, PT, R2, 0x3f, PT ;  /* 0x0000003f0200780c */ /* 0x004fc80003f01070 */
[----:B------:R-:W-:-:S04]  /*0200*/  ISETP.LT.U32.AND.EX P0, PT, R3, RZ, PT, P0 ;  /* 0x000000ff0300720c */ /* 0x000fc80003f01100 */
[----:B------:R-:W-:-:S04]  /*0210*/  SEL R0, R2, 0x3f, P0 ;  /* 0x0000003f02007807 */ /* 0x000fc80000000000 */
[-CC-:B0-----:R-:W-:Y:S02]  /*0220*/  SHF.R.S64 R2, R8, R0.reuse, R9.reuse ;  /* 0x0000000008027219 */ /* 0x181fe40000001009 */
[----:B------:R-:W-:-:S05]  /*0230*/  SHF.R.S32.HI R3, RZ, R0, R9 ;  /* 0x00000000ff037219 */ /* 0x000fca0000011409 */
[----:B-1----:R-:W-:Y:S01]  /*0240*/  STG.E.64 desc[UR6][R6.64], R2 ;  /* 0x0000000206007986 */ /* 0x002fe2000c101b06 */
[----:B------:R-:W-:Y:S05]  /*0250*/  EXIT ;  /* 0x000000000000794d */ /* 0x000fea0003800000 */
.L_x_4170:
        /* <DEDUP_REMOVED lines=305> */
.L_x_4175:
[----:B------:R-:W0:Y:S01]  /*1570*/  LDCU.128 UR8, c[0x0][0x580] ;  /* 0x0000b000ff0877ac */ /* 0x000e220008000c00 */
[----:B------:R-:W1:Y:S01]  /*1580*/  LDC.64 R12, c[0x0][0x598] ;  /* 0x00016600ff0c7b82 */ /* 0x000e620000000a00 */
[----:B0-----:R-:W-:-:S04]  /*1590*/  IADD3 R6, P0, PT, R4, UR10, RZ ;  /* 0x0000000a04067c10 */ /* 0x001fc8000ff1e0ff */
[----:B------:R-:W-:-:S06]  /*15a0*/  IADD3.X R7, PT, PT, RZ, UR11, RZ, P0, !PT ;  /* 0x0000000bff077c10 */ /* 0x000fcc00087fe4ff */
[----:B------:R-:W2:Y:S01]  /*15b0*/  LDG.E.64 R6, desc[UR6][R6.64] ;  /* 0x0000000606067981 */ /* 0x000ea2000c1e1b00 */
[----:B------:R-:W-:Y:S01]  /*15c0*/  IADD3 R8, P1, PT, R5, UR8, RZ ;  /* 0x0000000805087c10 */ /* 0x000fe2000ff3e0ff */
[----:B------:R-:W-:-:S03]  /*15d0*/  VIADD R3, R3, 0x80 ;  /* 0x0000008003037836 */ /* 0x000fc60000000000 */
[----:B------:R-:W-:Y:S02]  /*15e0*/  IADD3.X R9, PT, PT, RZ, UR9, RZ, P1, !PT ;  /* 0x00000009ff097c10 */ /* 0x000fe40008ffe4ff */
[----:B--2---:R-:W-:-:S04]  /*15f0*/  ISETP.LT.U32.AND P0, PT, R6, 0x3f, PT ;  /* 0x0000003f0600780c */ /* 0x004fc80003f01070 */
[----:B------:R-:W-:-:S04]  /*1600*/  ISETP.LT.U32.AND.EX P0, PT, R7, RZ, PT, P0 ;  /* 0x000000ff0700720c */ /* 0x000fc80003f01100 */
[----:B------:R-:W-:-:S04]  /*1610*/  SEL R10, R6, 0x3f, P0 ;  /* 0x0000003f060a7807 */ /* 0x000fc80000000000 */
[-CC-:B-1----:R-:W-:Y:S02]  /*1620*/  SHF.R.S64 R4, R12, R10.reuse, R13.reuse ;  /* 0x0000000a0c047219 */ /* 0x182fe4000000100d */
[----:B------:R-:W-:-:S05]  /*1630*/  SHF.R.S32.HI R5, RZ, R10, R13 ;  /* 0x0000000aff057219 */ /* 0x000fca000001140d */
[----:B------:R0:W-:Y:S02]  /*1640*/  STG.E.64 desc[UR6][R8.64], R4 ;  /* 0x0000000408007986 */ /* 0x0001e4000c101b06 */
.L_x_4174:
[----:B------:R-:W-:Y:S05]  /*1650*/  BSYNC.RECONVERGENT B0 ;  /* 0x0000000000007941 */ /* 0x000fea0003800200 */
.L_x_4173:
        /* <DEDUP_REMOVED lines=300> */
.L_x_4176:
[----:B------:R-:W0:Y:S01]  /*2920*/  LDCU.128 UR8, c[0x0][0x580] ;  /* 0x0000b000ff0877ac */ /* 0x000e220008000c00 */
[----:B------:R-:W1:Y:S01]  /*2930*/  LDC.64 R8, c[0x0][0x598] ;  /* 0x00016600ff087b82 */ /* 0x000e620000000a00 */
[----:B0-----:R-:W-:-:S04]  /*2940*/  IADD3 R4, P0, PT, R2, UR10, RZ ;  /* 0x0000000a02047c10 */ /* 0x001fc8000ff1e0ff */
[----:B------:R-:W-:-:S06]  /*2950*/  IADD3.X R5, PT, PT, RZ, UR11, RZ, P0, !PT ;  /* 0x0000000bff057c10 */ /* 0x000fcc00087fe4ff */
[----:B------:R-:W2:Y:S01]  /*2960*/  LDG.E.64 R4, desc[UR6][R4.64] ;  /* 0x0000000604047981 */ /* 0x000ea2000c1e1b00 */
[----:B------:R-:W-:-:S04]  /*2970*/  IADD3 R6, P1, PT, R3, UR8, RZ ;  /* 0x0000000803067c10 */ /* 0x000fc8000ff3e0ff */
[----:B------:R-:W-:Y:S02]  /*2980*/  IADD3.X R7, PT, PT, RZ, UR9, RZ, P1, !PT ;  /* 0x00000009ff077c10 */ /* 0x000fe40008ffe4ff */
[----:B--2---:R-:W-:-:S04]  /*2990*/  ISETP.LT.U32.AND P0, PT, R4, 0x3f, PT ;  /* 0x0000003f0400780c */ /* 0x004fc80003f01070 */
[----:B------:R-:W-:-:S04]  /*29a0*/  ISETP.LT.U32.AND.EX P0, PT, R5, RZ, PT, P0 ;  /* 0x000000ff0500720c */ /* 0x000fc80003f01100 */
[----:B------:R-:W-:-:S04]  /*29b0*/  SEL R0, R4, 0x3f, P0 ;  /* 0x0000003f04007807 */ /* 0x000fc80000000000 */
[-CC-:B-1----:R-:W-:Y:S02]  /*29c0*/  SHF.R.S64 R2, R8, R0.reuse, R9.reuse ;  /* 0x0000000008027219 */ /* 0x182fe40000001009 */
[----:B------:R-:W-:-:S05]  /*29d0*/  SHF.R.S32.HI R3, RZ, R0, R9 ;  /* 0x00000000ff037219 */ /* 0x000fca0000011409 */
[----:B------:R-:W-:Y:S01]  /*29e0*/  STG.E.64 desc[UR6][R6.64], R2 ;  /* 0x0000000206007986 */ /* 0x000fe2000c101b06 */
[----:B------:R-:W-:Y:S05]  /*29f0*/  EXIT ;  /* 0x000000000000794d */ /* 0x000fea0003800000 */
.L_x_4177:
        /* <DEDUP_REMOVED lines=16> */
.L_x_21071:


//--------------------- .text._ZN2at6native27unrolled_elementwise_kernelINS0_13AUnaryFunctorIlllZZZNS0_18rshift_kernel_cudaERNS_18TensorIteratorBaseEENKUlvE_clEvENKUlvE2_clEvEUlllE_EESt5arrayIPcLm2EELi4E23TrivialOffsetCalculatorILi1EjESD_NS0_6memory15LoadWithoutCastENSE_16StoreWithoutCastEEEviT_T0_T2_T3_T4_T5_ --------------------------
	.section	.text._ZN2at6native27unrolled_elementwise_kernelINS0_13AUnaryFunctorIlllZZZNS0_18rshift_kernel_cudaERNS_18TensorIteratorBaseEENKUlvE_clEvENKUlvE2_clEvEUlllE_EESt5arrayIPcLm2EELi4E23TrivialOffsetCalculatorILi1EjESD_NS0_6memory15LoadWithoutCastENSE_16StoreWithoutCastEEEviT_T0_T2_T3_T4_T5_,"ax",@progbits
	.align	128
        .global         _ZN2at6native27unrolled_elementwise_kernelINS0_13AUnaryFunctorIlllZZZNS0_18rshift_kernel_cudaERNS_18TensorIteratorBaseEENKUlvE_clEvENKUlvE2_clEvEUlllE_EESt5arrayIPcLm2EELi4E23TrivialOffsetCalculatorILi1EjESD_NS0_6memory15LoadWithoutCastENSE_16StoreWithoutCastEEEviT_T0_T2_T3_T4_T5_
        .type           _ZN2at6native27unrolled_elementwise_kernelINS0_13AUnaryFunctorIlllZZZNS0_18rshift_kernel_cudaERNS_18TensorIteratorBaseEENKUlvE_clEvENKUlvE2_clEvEUlllE_EESt5arrayIPcLm2EELi4E23TrivialOffsetCalculatorILi1EjESD_NS0_6memory15LoadWithoutCastENSE_16StoreWithoutCastEEEviT_T0_T2_T3_T4_T5_,@function
        .size           _ZN2at6native27unrolled_elementwise_kernelINS0_13AUnaryFunctorIlllZZZNS0_18rshift_kernel_cudaERNS_18TensorIteratorBaseEENKUlvE_clEvENKUlvE2_clEvEUlllE_EESt5arrayIPcLm2EELi4E23TrivialOffsetCalculatorILi1EjESD_NS0_6memory15LoadWithoutCastENSE_16StoreWithoutCastEEEviT_T0_T2_T3_T4_T5_,(.L_x_21072 - _ZN2at6native27unrolled_elementwise_kernelINS0_13AUnaryFunctorIlllZZZNS0_18rshift_kernel_cudaERNS_18TensorIteratorBaseEENKUlvE_clEvENKUlvE2_clEvEUlllE_EESt5arrayIPcLm2EELi4E23TrivialOffsetCalculatorILi1EjESD_NS0_6memory15LoadWithoutCastENSE_16StoreWithoutCastEEEviT_T0_T2_T3_T4_T5_)
        .other          _ZN2at6native27unrolled_elementwise_kernelINS0_13AUnaryFunctorIlllZZZNS0_18rshift_kernel_cudaERNS_18TensorIteratorBaseEENKUlvE_clEvENKUlvE2_clEvEUlllE_EESt5arrayIPcLm2EELi4E23TrivialOffsetCalculatorILi1EjESD_NS0_6memory15LoadWithoutCastENSE_16StoreWithoutCastEEEviT_T0_T2_T3_T4_T5_,@"STO_CUDA_ENTRY STV_DEFAULT"
_ZN2at6native27unrolled_elementwise_kernelINS0_13AUnaryFunctorIlllZZZNS0_18rshift_kernel_cudaERNS_18TensorIteratorBaseEENKUlvE_clEvENKUlvE2_clEvEUlllE_EESt5arrayIPcLm2EELi4E23TrivialOffsetCalculatorILi1EjESD_NS0_6memory15LoadWithoutCastENSE_16StoreWithoutCastEEEviT_T0_T2_T3_T4_T5_:
.text._ZN2at6native27unrolled_elementwise_kernelINS0_13AUnaryFunctorIlllZZZNS0_18rshift_kernel_cudaERNS_18TensorIteratorBaseEENKUlvE_clEvENKUlvE2_clEvEUlllE_EESt5arrayIPcLm2EELi4E23TrivialOffsetCalculatorILi1EjESD_NS0_6memory15LoadWithoutCastENSE_16StoreWithoutCastEEEviT_T0_T2_T3_T4_T5_:
[----:B------:R-:W-:Y:S01]  /*0000*/  LDC R1, c[0x0][0x37c] ;  /* 0x0000df00ff017b82 */ /* 0x000fe20000000800 */
[----:B------:R-:W0:Y:S07]  /*0010*/  S2R R0, SR_CTAID.X ;  /* 0x0000000000007919 */ /* 0x000e2e0000002500 */
[----:B------:R-:W0:Y:S01]  /*0020*/  LDC R3, c[0x0][0x380] ;  /* 0x0000e000ff037b82 */ /* 0x000e220000000800 */
[----:B------:R-:W1:Y:S01]  /*0030*/  LDCU.64 UR4, c[0x0][0x358] ;  /* 0x00006b00ff0477ac */ /* 0x000e620008000a00 */
[----:B------:R-:W2:Y:S01]  /*0040*/  S2R R13, SR_TID.X ;  /* 0x00000000000d7919 */ /* 0x000ea20000002100 */
        /* <DEDUP_REMOVED lines=12> */
[----:B------:R-:W-:-:S11]  /*0110*/  CS2R R14, SRZ ;  /* 0x00000000000e7805 */ /* 0x000fd6000001ff00 */
[C---:B------:R-:W-:Y:S01]  /*0120*/  @!P3 IMAD R21, R0.reuse, 0x200, R13 ;  /* 0x000002000015b824 */ /* 0x040fe200078e020d */
[----:B------:R-:W0:Y:S01]  /*0130*/  @!P3 LDC.64 R10, c[0x0][0x3a0] ;  /* 0x0000e800ff0abb82 */ /* 0x000e220000000a00 */
[----:B------:R-:W-:Y:S02]  /*0140*/  @!P3 VIADD R13, R13, 0x80 ;  /* 0x000000800d0db836 */ /* 0x000fe40000000000 */
[----:B--2---:R-:W-:Y:S01]  /*0150*/  @!P1 IMAD.WIDE.U32 R8, R17, 0x8, R8 ;  /* 0x0000000811089825 */ /* 0x004fe200078e0008 */
[----:B------:R-:W-:Y:S02]  /*0160*/  CS2R R16, SRZ ;  /* 0x0000000000107805 */ /* 0x000fe4000001ff00 */
[----:B------:R-:W-:Y:S02]  /*0170*/  ISETP.GE.AND P2, PT, R13, R2, PT ;  /* 0x000000020d00720c */ /* 0x000fe40003f46270 */
[----:B-1----:R-:W2:Y:S11]  /*0180*/  @!P1 LDG.E.64 R14, desc[UR4][R8.64] ;  /* 0x00000004080e9981 */ /* 0x002eb6000c1e1b00 */
[----:B------:R-:W1:Y:S01]  /*0190*/  @!P2 LDC.64 R6, c[0x0][0x3a0] ;  /* 0x0000e800ff06ab82 */ /* 0x000e620000000a00 */
[----:B------:R-:W-:Y:S01]  /*01a0*/  @!P2 IMAD R19, R0, 0x200, R13 ;  /* 0x000002000013a824 */ /* 0x000fe200078e020d */
[----:B------:R-:W-:Y:S01]  /*01b0*/  CS2R R12, SRZ ;  /* 0x00000000000c7805 */ /* 0x000fe2000001ff00 */
[----:B0-----:R-:W-:-:S05]  /*01c0*/  @!P3 IMAD.WIDE.U32 R20, R21, 0x8, R10 ;  /* 0x000000081514b825 */ /* 0x001fca00078e000a */
[----:B------:R-:W3:Y:S01]  /*01d0*/  @!P0 LDG.E.64 R12, desc[UR4][R4.64] ;  /* 0x00000004040c8981 */ /* 0x000ee2000c1e1b00 */
[----:B------:R-:W0:Y:S03]  /*01e0*/  LDC.64 R10, c[0x0][0x390] ;  /* 0x0000e400ff0a7b82 */ /* 0x000e260000000a00 */
[----:B------:R-:W4:Y:S01]  /*01f0*/  @!P3 LDG.E.64 R16, desc[UR4][R20.64] ;  /* 0x000000041410b981 */ /* 0x000f22000c1e1b00 */
[----:B-1----:R-:W-:Y:S01]  /*0200*/  @!P2 IMAD.WIDE.U32 R18, R19, 0x8, R6 ;  /* 0x000000081312a825 */ /* 0x002fe200078e0006 */
[----:B------:R-:W-:-:S06]  /*0210*/  CS2R R6, SRZ ;  /* 0x0000000000067805 */ /* 0x000fcc000001ff00 */
[----:B------:R-:W5:Y:S01]  /*0220*/  @!P2 LDG.E.64 R6, desc[UR4][R18.64] ;  /* 0x000000041206a981 */ /* 0x000f62000c1e1b00 */
[----:B------:R-:W-:Y:S04]  /*0230*/  BSSY.RECONVERGENT B0, `(.L_x_4178) ;  /* 0x000002c000007945 */ /* 0x000fe80003800200 */
[----:B------:R-:W-:Y:S01]  /*0240*/  BSSY.RELIABLE B1, `(.L_x_4179) ;  /* 0x0000024000017945 */ /* 0x000fe20003800100 */
[----:B--2---:R-:W-:-:S04]  /*0250*/  ISETP.LT.U32.AND P3, PT, R14, 0x3f, PT ;  /* 0x0000003f0e00780c */ /* 0x004fc80003f61070 */
[----:B------:R-:W-:Y:S02]  /*0260*/  ISETP.LT.U32.AND.EX P3, PT, R15, RZ, PT, P3 ;  /* 0x000000ff0f00720c */ /* 0x000fe40003f61130 */
[----:B----4-:R-:W-:-:S04]  /*0270*/  ISETP.LT.U32.AND P0, PT, R16, 0x3f, PT ;  /* 0x0000003f1000780c */ /* 0x010fc80003f01070 */
[----:B------:R-:W-:Y:S02]  /*0280*/  ISETP.LT.U32.AND.EX P0, PT, R17, RZ, PT, P0 ;  /* 0x000000ff1100720c */ /* 0x000fe40003f01100 */
[----:B---3--:R-:W-:Y:S02]  /*0290*/  ISETP.LT.U32.AND P2, PT, R12, 0x3f, PT ;  /* 0x0000003f0c00780c */ /* 0x008fe40003f41070 */
[----:B------:R-:W-:Y:S02]  /*02a0*/  SEL R16, R16, 0x3f, P0 ;  /* 0x0000003f10107807 */ /* 0x000fe40000000000 */
[----:B------:R-:W-:Y:S02]  /*02b0*/  ISETP.GE.AND P0, PT, R3, R2, PT ;  /* 0x000000020300720c */ /* 0x000fe40003f06270 */
[----:B------:R-:W-:Y:S02]  /*02c0*/  ISETP.LT.U32.AND.EX P2, PT, R13, RZ, PT, P2 ;  /* 0x000000ff0d00720c */ /* 0x000fe40003f41120 */
[----:B-----5:R-:W-:-:S02]  /*02d0*/  ISETP.LT.U32.AND P1, PT, R6, 0x3f, PT ;  /* 0x0000003f0600780c */ /* 0x020fc40003f21070 */
[----:B------:R-:W-:Y:S02]  /*02e0*/  SEL R8, R12, 0x3f, P2 ;  /* 0x0000003f0c087807 */ /* 0x000fe40001000000 */
[----:B------:R-:W-:Y:S02]  /*02f0*/  ISETP.LT.U32.AND.EX P1, PT, R7, RZ, PT, P1 ;  /* 0x000000ff0700720c */ /* 0x000fe40003f21110 */
[----:B------:R-:W-:Y:S02]  /*0300*/  SEL R4, R14, 0x3f, P3 ;  /* 0x0000003f0e047807 */ /* 0x000fe40001800000 */
[----:B------:R-:W-:Y:S02]  /*0310*/  SEL R14, R6, 0x3f, P1 ;  /* 0x0000003f060e7807 */ /* 0x000fe40000800000 */
[-CC-:B0-----:R-:W-:Y:S02]  /*0320*/  SHF.R.S64 R12, R10, R8.reuse, R11.reuse ;  /* 0x000000080a0c7219 */ /* 0x181fe4000000100b */
[----:B------:R-:W-:-:S02]  /*0330*/  SHF.R.S32.HI R13, RZ, R8, R11 ;  /* 0x00000008ff0d7219 */ /* 0x000fc4000001140b */
[CCC-:B------:R-:W-:Y:S02]  /*0340*/  SHF.R.S64 R8, R10.reuse, R4.reuse, R11.reuse ;  /* 0x000000040a087219 */ /* 0x1c0fe4000000100b */
[--C-:B------:R-:W-:Y:S02]  /*0350*/  SHF.R.S32.HI R9, RZ, R4, R11.reuse ;  /* 0x00000004ff097219 */ /* 0x100fe4000001140b */
[CCC-:B------:R-:W-:Y:S02]  /*0360*/  SHF.R.S64 R6, R10.reuse, R16.reuse, R11.reuse ;  /* 0x000000100a067219 */ /* 0x1c0fe4000000100b */
[--C-:B------:R-:W-:Y:S02]  /*0370*/  SHF.R.S32.HI R7, RZ, R16, R11.reuse ;  /* 0x00000010ff077219 */ /* 0x100fe4000001140b */
[-CC-:B------:R-:W-:Y:S02]  /*0380*/  SHF.R.S64 R4, R10, R14.reuse, R11.reuse ;  /* 0x0000000e0a047219 */ /* 0x180fe4000000100b */
        /* <DEDUP_REMOVED lines=15> */
.L_x_4180:
[----:B------:R-:W-:Y:S05]  /*0480*/  BSYNC.RELIABLE B1 ;  /* 0x0000000000017941 */ /* 0x000fea0003800100 */
.L_x_4179:
[----:B------:R-:W-:-:S13]  /*0490*/  ISETP.GE.AND P0, PT, R3, R2, PT ;  /* 0x000000020300720c */ /* 0x000fda0003f06270 */
[----:B0-----:R-:W0:Y:S01]  /*04a0*/  @!P0 LDC.64 R8, c[0x0][0x398] ;  /* 0x0000e600ff088b82 */ /* 0x001e220000000a00 */
[----:B------:R-:W-:Y:S02]  /*04b0*/  @!P0 IMAD R11, R0, 0x200, R3 ;  /* 0x00000200000b8824 */ /* 0x000fe400078e0203 */
[----:B------:R-:W-:Y:S02]  /*04c0*/  @!P0 VIADD R3, R3, 0x80 ;  /* 0x0000008003038836 */ /* 0x000fe40000000000 */
[----:B0-----:R-:W-:-:S05]  /*04d0*/  @!P0 IMAD.WIDE.U32 R8, R11, 0x8, R8 ;  /* 0x000000080b088825 */ /* 0x001fca00078e0008 */
[----:B------:R1:W-:Y:S02]  /*04e0*/  @!P0 STG.E.64 desc[UR4][R8.64], R6 ;  /* 0x0000000608008986 */ /* 0x0003e4000c101b04 */
.L_x_4181:
[----:B------:R-:W-:Y:S05]  /*04f0*/  BSYNC.RECONVERGENT B0 ;  /* 0x0000000000007941 */ /* 0x000fea0003800200 */
.L_x_4178:
        /* <DEDUP_REMOVED lines=8> */
.L_x_4182:
        /* <DEDUP_REMOVED lines=16> */
.L_x_21072:


//--------------------- .text._ZN2at6native29vectorized_elementwise_kernelILi2ENS0_13AUnaryFunctorIlllZZZNS0_18rshift_kernel_cudaERNS_18TensorIteratorBaseEENKUlvE_clEvENKUlvE2_clEvEUlllE_EESt5arrayIPcLm2EEEEviT0_T1_ --------------------------
	.section	.text._ZN2at6native29vectorized_elementwise_kernelILi2ENS0_13AUnaryFunctorIlllZZZNS0_18rshift_kernel_cudaERNS_18TensorIteratorBaseEENKUlvE_clEvENKUlvE2_clEvEUlllE_EESt5arrayIPcLm2EEEEviT0_T1_,"ax",@progbits
	.align	128
        .global         _ZN2at6native29vectorized_elementwise_kernelILi2ENS0_13AUnaryFunctorIlllZZZNS0_18rshift_kernel_cudaERNS_18TensorIteratorBaseEENKUlvE_clEvENKUlvE2_clEvEUlllE_EESt5arrayIPcLm2EEEEviT0_T1_
        .type           _ZN2at6native29vectorized_elementwise_kernelILi2ENS0_13AUnaryFunctorIlllZZZNS0_18rshift_kernel_cudaERNS_18TensorIteratorBaseEENKUlvE_clEvENKUlvE2_clEvEUlllE_EESt5arrayIPcLm2EEEEviT0_T1_,@function
        .size           _ZN2at6native29vectorized_elementwise_kernelILi2ENS0_13AUnaryFunctorIlllZZZNS0_18rshift_kernel_cudaERNS_18TensorIteratorBaseEENKUlvE_clEvENKUlvE2_clEvEUlllE_EESt5arrayIPcLm2EEEEviT0_T1_,(.L_x_21073 - _ZN2at6native29vectorized_elementwise_kernelILi2ENS0_13AUnaryFunctorIlllZZZNS0_18rshift_kernel_cudaERNS_18TensorIteratorBaseEENKUlvE_clEvENKUlvE2_clEvEUlllE_EESt5arrayIPcLm2EEEEviT0_T1_)
        .other          _ZN2at6native29vectorized_elementwise_kernelILi2ENS0_13AUnaryFunctorIlllZZZNS0_18rshift_kernel_cudaERNS_18TensorIteratorBaseEENKUlvE_clEvENKUlvE2_clEvEUlllE_EESt5arrayIPcLm2EEEEviT0_T1_,@"STO_CUDA_ENTRY STV_DEFAULT"
_ZN2at6native29vectorized_elementwise_kernelILi2ENS0_13AUnaryFunctorIlllZZZNS0_18rshift_kernel_cudaERNS_18TensorIteratorBaseEENKUlvE_clEvENKUlvE2_clEvEUlllE_EESt5arrayIPcLm2EEEEviT0_T1_:
.text._ZN2at6native29vectorized_elementwise_kernelILi2ENS0_13AUnaryFunctorIlllZZZNS0_18rshift_kernel_cudaERNS_18TensorIteratorBaseEENKUlvE_clEvENKUlvE2_clEvEUlllE_EESt5arrayIPcLm2EEEEviT0_T1_:
        /* <DEDUP_REMOVED lines=9> */
[----:B------:R-:W-:Y:S02]  /*0090*/  CS2R R10, SRZ ;  /* 0x00000000000a7805 */ /* 0x000fe4000001ff00 */
        /* <DEDUP_REMOVED lines=11> */
[----:B------:R0:W2:Y:S07]  /*0150*/  @!P6 LDG.E.64 R10, desc[UR4][R14.64] ;  /* 0x000000040e0ae981 */ /* 0x0000ae000c1e1b00 */
        /* <DEDUP_REMOVED lines=12> */
[----:B------:R-:W-:Y:S02]  /*0220*/  @!P1 IMAD.IADD R4, R3, 0x1, R0 ;  /* 0x0000000103049824 */ /* 0x000fe400078e0200 */
[----:B------:R-:W-:-:S05]  /*0230*/  @!P1 VIADD R0, R0, 0x80 ;  /* 0x0000008000009836 */ /* 0x000fca0000000000 */
[----:B------:R-:W-:Y:S02]  /*0240*/  ISETP.GE.U32.AND P0, PT, R0, R5, PT ;  /* 0x000000050000720c */ /* 0x000fe40003f06070 */
[----:B------:R-:W-:-:S11]  /*0250*/  CS2R R6, SRZ ;  /* 0x0000000000067805 */ /* 0x000fd6000001ff00 */
[----:B------:R-:W-:Y:S01]  /*0260*/  @!P0 IMAD.IADD R29, R3, 0x1, R0 ;  /* 0x00000001031d8824 */ /* 0x000fe200078e0200 */
[----:B0-----:R-:W0:Y:S01]  /*0270*/  @!P0 LDC.64 R14, c[0x0][0x3a0] ;  /* 0x0000e800ff0e8b82 */ /* 0x001e220000000a00 */
[----:B------:R-:W-:-:S05]  /*0280*/  @!P0 VIADD R0, R0, 0x80 ;  /* 0x0000008000008836 */ /* 0x000fca0000000000 */
[----:B------:R-:W-:Y:S01]  /*0290*/  ISETP.GE.U32.AND P6, PT, R0, R5, PT ;  /* 0x000000050000720c */ /* 0x000fe20003fc6070 */
[----:B-1----:R-:W-:Y:S02]  /*02a0*/  @!P5 IMAD.WIDE.U32 R12, R17, 0x8, R12 ;  /* 0x00000008110cd825 */ /* 0x002fe400078e000c */
[----:B------:R-:W1:Y:S03]  /*02b0*/  @!P1 LDC.64 R16, c[0x0][0x3a0] ;  /* 0x0000e800ff109b82 */ /* 0x000e660000000a00 */
[----:B------:R3:W2:Y:S07]  /*02c0*/  @!P5 LDG.E.64 R6, desc[UR4][R12.64] ;  /* 0x000000040c06d981 */ /* 0x0006ae000c1e1b00 */
[----:B---3--:R-:W3:Y:S01]  /*02d0*/  @!P6 LDC.64 R12, c[0x0][0x3a0] ;  /* 0x0000e800ff0ceb82 */ /* 0x008ee20000000a00 */
[----:B-----5:R-:W-:Y:S01]  /*02e0*/  @!P2 IMAD.WIDE.U32 R18, R27, 0x8, R18 ;  /* 0x000000081b12a825 */ /* 0x020fe200078e0012 */
[----:B------:R-:W-:-:S03]  /*02f0*/  CS2R R26, SRZ ;  /* 0x00000000001a7805 */ /* 0x000fc6000001ff00 */
[----:B------:R-:W-:Y:S01]  /*0300*/  @!P4 IMAD.WIDE.U32 R22, R9, 0x8, R22 ;  /* 0x000000080916c825 */ /* 0x000fe200078e0016 */
[----:B------:R-:W-:Y:S02]  /*0310*/  CS2R R8, SRZ ;  /* 0x0000000000087805 */ /* 0x000fe4000001ff00 */
[----:B------:R-:W5:Y:S01]  /*0320*/  @!P2 LDG.E.64 R26, desc[UR4][R18.64] ;  /* 0x00000004121aa981 */ /* 0x000f62000c1e1b00 */
[----:B----4-:R-:W-:Y:S01]  /*0330*/  @!P3 IMAD.WIDE.U32 R20, R25, 0x8, R20 ;  /* 0x000000081914b825 */ /* 0x010fe200078e0014 */
[----:B------:R-:W-:Y:S02]  /*0340*/  CS2R R24, SRZ ;  /* 0x0000000000187805 */ /* 0x000fe4000001ff00 */
[----:B------:R4:W5:Y:S01]  /*0350*/  @!P4 LDG.E.64 R8, desc[UR4][R22.64] ;  /* 0x000000041608c981 */ /* 0x000962000c1e1b00 */
[----:B------:R-:W-:Y:S02]  /*0360*/  @!P6 IMAD.IADD R0, R3, 0x1, R0 ;  /* 0x000000010300e824 */ /* 0x000fe400078e0200 */
[----:B0-----:R-:W-:Y:S01]  /*0370*/  @!P0 IMAD.WIDE.U32 R14, R29, 0x8, R14 ;  /* 0x000000081d0e8825 */ /* 0x001fe200078e000e */
[----:B------:R0:W5:Y:S01]  /*0380*/  @!P3 LDG.E.64 R24, desc[UR4][R20.64] ;  /* 0x000000041418b981 */ /* 0x000162000c1e1b00 */
[----:B------:R-:W-:-:S02]  /*0390*/  CS2R R28, SRZ ;  /* 0x00000000001c7805 */ /* 0x000fc4000001ff00 */
[----:B-1----:R-:W-:Y:S01]  /*03a0*/  @!P1 IMAD.WIDE.U32 R16, R4, 0x8, R16 ;  /* 0x0000000804109825 */ /* 0x002fe200078e0010 */
[----:B----4-:R-:W-:-:S03]  /*03b0*/  CS2R R22, SRZ ;  /* 0x0000000000167805 */ /* 0x010fc6000001ff00 */
[----:B------:R-:W4:Y:S01]  /*03c0*/  @!P0 LDG.E.64 R28, desc[UR4][R14.64] ;  /* 0x000000040e1c8981 */ /* 0x000f22000c1e1b00 */
[----:B---3--:R-:W-:Y:S01]  /*03d0*/  @!P6 IMAD.WIDE.U32 R18, R0, 0x8, R12 ;  /* 0x000000080012e825 */ /* 0x008fe200078e000c */
[----:B0-----:R-:W-:Y:S01]  /*03e0*/  CS2R R20, SRZ ;  /* 0x0000000000147805 */ /* 0x001fe2000001ff00 */
[----:B------:R-:W0:Y:S01]  /*03f0*/  LDC.64 R12, c[0x0][0x390] ;  /* 0x0000e400ff0c7b82 */ /* 0x000e220000000a00 */
[----:B------:R-:W3:Y:S04]  /*0400*/  @!P1 LDG.E.64 R22, desc[UR4][R16.64] ;  /* 0x0000000410169981 */ /* 0x000ee8000c1e1b00 */
[----:B------:R-:W4:Y:S01]  /*0410*/  @!P6 LDG.E.64 R20, desc[UR4][R18.64] ;  /* 0x000000041214e981 */ /* 0x000f22000c1e1b00 */
[----:B------:R-:W-:Y:S04]  /*0420*/  BSSY.RECONVERGENT B0, `(.L_x_4184) ;  /* 0x000005c000007945 */ /* 0x000fe80003800200 */
[----:B------:R-:W-:Y:S01]  /*0430*/  BSSY.RELIABLE B1, `(.L_x_4185) ;  /* 0x0000054000017945 */ /* 0x000fe20003800100 */
[----:B--2---:R-:W-:-:S04]  /*0440*/  ISETP.LT.U32.AND P0, PT, R10, 0x3f, PT ;  /* 0x0000003f0a00780c */ /* 0x004fc80003f01070 */
[----:B------:R-:W-:-:S04]  /*0450*/  ISETP.LT.U32.AND.EX P0, PT, R11, RZ, PT, P0 ;  /* 0x000000ff0b00720c */ /* 0x000fc80003f01100 */
[----:B------:R-:W-:Y:S02]  /*0460*/  SEL R10, R10, 0x3f, P0 ;  /* 0x0000003f0a0a7807 */ /* 0x000fe40000000000 */
[----:B------:R-:W-:-:S04]  /*0470*/  ISETP.LT.U32.AND P1, PT, R6, 0x3f, PT ;  /* 0x0000003f0600780c */ /* 0x000fc80003f21070 */
[----:B------:R-:W-:-:S04]  /*0480*/  ISETP.LT.U32.AND.EX P1, PT, R7, RZ, PT, P1 ;  /* 0x000000ff0700720c */ /* 0x000fc80003f21110 */
[----:B------:R-:W-:Y:S02]  /*0490*/  SEL R6, R6, 0x3f, P1 ;  /* 0x0000003f06067807 */ /* 0x000fe40000800000 */
[----:B-----5:R-:W-:Y:S02]  /*04a0*/  ISETP.LT.U32.AND P0, PT, R26, 0x3f, PT ;  /* 0x0000003f1a00780c */ /* 0x020fe40003f01070 */
[----:B------:R-:W-:Y:S02]  /*04b0*/  ISETP.LT.U32.AND P2, PT, R8, 0x3f, PT ;  /* 0x0000003f0800780c */ /* 0x000fe40003f41070 */
[----:B------:R-:W-:Y:S02]  /*04c0*/  ISETP.LT.U32.AND.EX P0, PT, R27, RZ, PT, P0 ;  /* 0x000000ff1b00720c */ /* 0x000fe40003f01100 */
[----:B------:R-:W-:Y:S02]  /*04d0*/  ISETP.LT.U32.AND P3, PT, R24, 0x3f, PT ;  /* 0x0000003f1800780c */ /* 0x000fe40003f61070 */
[----:B------:R-:W-:-:S02]  /*04e0*/  ISETP.LT.U32.AND.EX P2, PT, R9, RZ, PT, P2 ;  /* 0x000000ff0900720c */ /* 0x000fc40003f41120 */
[----:B------:R-:W-:Y:S02]  /*04f0*/  ISETP.LT.U32.AND.EX P3, PT, R25, RZ, PT, P3 ;  /* 0x000000ff1900720c */ /* 0x000fe40003f61130 */
[----:B------:R-:W-:Y:S02]  /*0500*/  SEL R26, R26, 0x3f, P0 ;  /* 0x0000003f1a1a7807 */ /* 0x000fe40000000000 */
[----:B------:R-:W-:Y:S02]  /*0510*/  SEL R8, R8, 0x3f, P2 ;  /* 0x0000003f08087807 */ /* 0x000fe40001000000 */
[----:B------:R-:W-:Y:S02]  /*0520*/  ISETP.GE.U32.AND P0, PT, R2, R5, PT ;  /* 0x000000050200720c */ /* 0x000fe40003f06070 */
[----:B------:R-:W-:Y:S02]  /*0530*/  SEL R24, R24, 0x3f, P3 ;  /* 0x0000003f18187807 */ /* 0x000fe40001800000 */
[----:B---3--:R-:W-:-:S02]  /*0540*/  ISETP.LT.U32.AND P1, PT, R22, 0x3f, PT ;  /* 0x0000003f1600780c */ /* 0x008fc40003f21070 */
[----:B----4-:R-:W-:Y:S02]  /*0550*/  ISETP.LT.U32.AND P2, PT, R28, 0x3f, PT ;  /* 0x0000003f1c00780c */ /* 0x010fe40003f41070 */
[----:B------:R-:W-:Y:S02]  /*0560*/  ISETP.LT.U32.AND P3, PT, R20, 0x3f, PT ;  /* 0x0000003f1400780c */ /* 0x000fe40003f61070 */
[----:B------:R-:W-:Y:S02]  /*0570*/  ISETP.LT.U32.AND.EX P1, PT, R23, RZ, PT, P1 ;  /* 0x000000ff1700720c */ /* 0x000fe40003f21110 */
[----:B------:R-:W-:Y:S02]  /*0580*/  ISETP.LT.U32.AND.EX P2, PT, R29, RZ, PT, P2 ;  /* 0x000000ff1d00720c */ /* 0x000fe40003f41120 */
[----:B------:R-:W-:Y:S02]  /*0590*/  ISETP.LT.U32.AND.EX P3, PT, R21, RZ, PT, P3 ;  /* 0x000000ff1500720c */ /* 0x000fe40003f61130 */
[----:B------:R-:W-:-:S02]  /*05a0*/  SEL R22, R22, 0x3f, P1 ;  /* 0x0000003f16167807 */ /* 0x000fc40000800000 */
[----:B------:R-:W-:Y:S02]  /*05b0*/  SEL R28, R28, 0x3f, P2 ;  /* 0x0000003f1c1c7807 */ /* 0x000fe40001000000 */
[----:B------:R-:W-:Y:S02]  /*05c0*/  SEL R0, R20, 0x3f, P3 ;  /* 0x0000003f14007807 */ /* 0x000fe40001800000 */
[CCC-:B0-----:R-:W-:Y:S02]  /*05d0*/  SHF.R.S64 R18, R12.reuse, R6.reuse, R13.reuse ;  /* 0x000000060c127219 */ /* 0x1c1fe4000000100d */
[--C-:B------:R-:W-:Y:S02]  /*05e0*/  SHF.R.S32.HI R19, RZ, R6, R13.reuse ;  /* 0x00000006ff137219 */ /* 0x100fe4000001140d */
[-CC-:B------:R-:W-:Y:S02]  /*05f0*/  SHF.R.S64 R20, R12, R10.reuse, R13.reuse ;  /* 0x0000000a0c147219 */ /* 0x180fe4000000100d */
[----:B------:R-:W-:-:S02]  /*0600*/  SHF.R.S32.HI R21, RZ, R10, R13 ;  /* 0x0000000aff157219 */ /* 0x000fc4000001140d */
[CCC-:B------:R-:W-:Y:S02]  /*0610*/  SHF.R.S64 R6, R12.reuse, R8.reuse, R13.reuse ;  /* 0x000000080c067219 */ /* 0x1c0fe4000000100d */
[--C-:B------:R-:W-:Y:S02]  /*0620*/  SHF.R.S32.HI R7, RZ, R8, R13.reuse ;  /* 0x00000008ff077219 */ /* 0x100fe4000001140d */
[C-C-:B------:R-:W-:Y:S02]  /*0630*/  SHF.R.S64 R8, R12.reuse, R24, R13.reuse ;  /* 0x000000180c087219 */ /* 0x140fe4000000100d */
[C-C-:B------:R-:W-:Y:S02]  /*0640*/  SHF.R.S64 R10, R12.reuse, R26, R13.reuse ;  /* 0x0000001a0c0a7219 */ /* 0x140fe4000000100d */
[C-C-:B------:R-:W-:Y:S02]  /*0650*/  SHF.R.S64 R14, R12.reuse, R22, R13.reuse ;  /* 0x000000160c0e7219 */ /* 0x140fe4000000100d */
[----:B------:R-:W-:-:S02]  /*0660*/  SHF.R.S64 R16, R12, R28, R13 ;  /* 0x0000001c0c107219 */ /* 0x000fc4000000100d */
[--C-:B------:R-:W-:Y:S02]  /*0670*/  SHF.R.S32.HI R9, RZ, R24, R13.reuse ;  /* 0x00000018ff097219 */ /* 0x100fe4000001140d */
[--C-:B------:R-:W-:Y:S02]  /*0680*/  SHF.R.S32.HI R11, RZ, R26, R13.reuse ;  /* 0x0000001aff0b7219 */ /* 0x100fe4000001140d */
[--C-:B------:R-:W-:Y:S02]  /*0690*/  SHF.R.S32.HI R15, RZ, R22, R13.reuse ;  /* 0x00000016ff0f7219 */ /* 0x100fe4000001140d */
[--C-:B------:R-:W-:Y:S02]  /*06a0*/  SHF.R.S32.HI R17, RZ, R28, R13.reuse ;  /* 0x0000001cff117219 */ /* 0x100fe4000001140d */
[-CC-:B------:R-:W-:Y:S02]  /*06b0*/  SHF.R.S64 R12, R12, R0.reuse, R13.reuse ;  /* 0x000000000c0c7219 */ /* 0x180fe4000000100d */
[----:B------:R-:W-:Y:S01]  /*06c0*/  SHF.R.S32.HI R13, RZ, R0, R13 ;  /* 0x00000000ff0d7219 */ /* 0x000fe2000001140d */
        /* <DEDUP_REMOVED lines=13> */
.L_x_4186:
[----:B------:R-:W-:-:S13]  /*07a0*/  ISETP.GE.U32.AND P0, PT, R2, R5, PT ;  /* 0x000000050200720c */ /* 0x000fda0003f06070 */
[----:B------:R-:W-:Y:S05]  /*07b0*/  @P0 BRA `(.L_x_4188) ;  /* 0x0000000000300947 */ /* 0x000fea0003800000 */
[----:B0-----:R-:W0:Y:S01]  /*07c0*/  LDC.64 R18, c[0x0][0x398] ;  /* 0x0000e600ff127b82 */ /* 0x001e220000000a00 */
[----:B------:R-:W-:Y:S02]  /*07d0*/  IMAD.IADD R21, R3, 0x1, R2 ;  /* 0x0000000103157824 */ /* 0x000fe400078e0202 */
[----:B------:R-:W-:Y:S02]  /*07e0*/  VIADD R2, R2, 0x80 ;  /* 0x0000008002027836 */ /* 0x000fe40000000000 */
[----:B0-----:R-:W-:-:S05]  /*07f0*/  IMAD.WIDE.U32 R18, R21, 0x8, R18 ;  /* 0x0000000815127825 */ /* 0x001fca00078e0012 */
[----:B------:R1:W-:Y:S02]  /*0800*/  STG.E.64 desc[UR4][R18.64], R6 ;  /* 0x0000000612007986 */ /* 0x0003e4000c101b04 */
.L_x_4187:
[----:B------:R-:W-:-:S13]  /*0810*/  ISETP.GE.U32.AND P0, PT, R2, R5, PT ;  /* 0x000000050200720c */ /* 0x000fda0003f06070 */
[----:B------:R-:W-:Y:S05]  /*0820*/  @P0 BRA `(.L_x_4189) ;  /* 0x0000000000300947 */ /* 0x000fea0003800000 */
[----:B-1----:R-:W1:Y:S01]  /*0830*/  LDC.64 R6, c[0x0][0x398] ;  /* 0x0000e600ff067b82 */ /* 0x002e620000000a00 */
[----:B------:R-:W-:Y:S02]  /*0840*/  IMAD.IADD R19, R3, 0x1, R2 ;  /* 0x0000000103137824 */ /* 0x000fe400078e0202 */
[----:B------:R-:W-:Y:S02]  /*0850*/  VIADD R2, R2, 0x80 ;  /* 0x0000008002027836 */ /* 0x000fe40000000000 */
[----:B-1----:R-:W-:-:S05]  /*0860*/  IMAD.WIDE.U32 R6, R19, 0x8, R6 ;  /* 0x0000000813067825 */ /* 0x002fca00078e0006 */
[----:B------:R1:W-:Y:S02]  /*0870*/  STG.E.64 desc[UR4][R6.64], R8 ;  /* 0x0000000806007986 */ /* 0x0003e4000c101b04 */
.L_x_4188:
[----:B------:R-:W-:-:S13]  /*0880*/  ISETP.GE.U32.AND P0, PT, R2, R5, PT ;  /* 0x000000050200720c */ /* 0x000fda0003f06070 */
[----:B------:R-:W-:Y:S05]  /*0890*/  @P0 BRA `(.L_x_4190) ;  /* 0x0000000000340947 */ /* 0x000fea0003800000 */
[----:B-1----:R-:W1:Y:S01]  /*08a0*/  LDC.64 R6, c[0x0][0x398] ;  /* 0x0000e600ff067b82 */ /* 0x002e620000000a00 */
[----:B------:R-:W-:Y:S02]  /*08b0*/  IMAD.IADD R9, R3, 0x1, R2 ;  /* 0x0000000103097824 */ /* 0x000fe400078e0202 */
[----:B------:R-:W-:Y:S02]  /*08c0*/  VIADD R2, R2, 0x80 ;  /* 0x0000008002027836 */ /* 0x000fe40000000000 */
[----:B-1----:R-:W-:-:S05]  /*08d0*/  IMAD.WIDE.U32 R6, R9, 0x8, R6 ;  /* 0x0000000809067825 */ /* 0x002fca00078e0006 */
[----:B------:R2:W-:Y:S02]  /*08e0*/  STG.E.64 desc[UR4][R6.64], R10 ;  /* 0x0000000a06007986 */ /* 0x0005e4000c101b04 */
.L_x_4189:
[----:B------:R-:W-:-:S13]  /*08f0*/  ISETP.GE.U32.AND P0, PT, R2, R5, PT ;  /* 0x000000050200720c */ /* 0x000fda0003f06070 */
[----:B------:R-:W-:Y:S05]  /*0900*/  @P0 BREAK.RELIABLE B1 ;  /* 0x0000000000010942 */ /* 0x000fea0003800100 */
[----:B------:R-:W-:Y:S05]  /*0910*/  @P0 BRA `(.L_x_4191) ;  /* 0x0000000000300947 */ /* 0x000fea0003800000 */
[----:B-12---:R-:W1:Y:S01]  /*0920*/  LDC.64 R6, c[0x0][0x398] ;  /* 0x0000e600ff067b82 */ /* 0x006e620000000a00 */
[----:B------:R-:W-:Y:S02]  /*0930*/  IMAD.IADD R9, R3, 0x1, R2 ;  /* 0x0000000103097824 */ /* 0x000fe400078e0202 */
[----:B------:R-:W-:Y:S02]  /*0940*/  VIADD R2, R2, 0x80 ;  /* 0x0000008002027836 */ /* 0x000fe40000000000 */
[----:B-1----:R-:W-:-:S05]  /*0950*/  IMAD.WIDE.U32 R6, R9, 0x8, R6 ;  /* 0x0000000809067825 */ /* 0x002fca00078e0006 */
[----:B------:R2:W-:Y:S02]  /*0960*/  STG.E.64 desc[UR4][R6.64], R14 ;  /* 0x0000000e06007986 */ /* 0x0005e4000c101b04 */
.L_x_4190:
[----:B------:R-:W-:Y:S05]  /*0970*/  BSYNC.RELIABLE B1 ;  /* 0x0000000000017941 */ /* 0x000fea0003800100 */
.L_x_4185:
[----:B------:R-:W-:-:S13]  /*0980*/  ISETP.GE.U32.AND P0, PT, R2, R5, PT ;  /* 0x000000050200720c */ /* 0x000fda0003f06070 */
[----:B-12---:R-:W1:Y:S01]  /*0990*/  @!P0 LDC.64 R6, c[0x0][0x398] ;  /* 0x0000e600ff068b82 */ /* 0x006e620000000a00 */
[----:B------:R-:W-:Y:S02]  /*09a0*/  @!P0 IMAD.IADD R9, R3, 0x1, R2 ;  /* 0x0000000103098824 */ /* 0x000fe400078e0202 */
[----:B------:R-:W-:Y:S02]  /*09b0*/  @!P0 VIADD R2, R2, 0x80 ;  /* 0x0000008002028836 */ /* 0x000fe40000000000 */
[----:B-1----:R-:W-:-:S05]  /*09c0*/  @!P0 IMAD.WIDE.U32 R6, R9, 0x8, R6 ;  /* 0x0000000809068825 */ /* 0x002fca00078e0006 */
[----:B------:R3:W-:Y:S02]  /*09d0*/  @!P0 STG.E.64 desc[UR4][R6.64], R16 ;  /* 0x0000001006008986 */ /* 0x0007e4000c101b04 */
.L_x_4191:
[----:B------:R-:W-:Y:S05]  /*09e0*/  BSYNC.RECONVERGENT B0 ;  /* 0x0000000000007941 */ /* 0x000fea0003800200 */
.L_x_4184:
[----:B------:R-:W-:Y:S05]  /*09f0*/  WARPSYNC.ALL ;  /* 0x0000000000007948 */ /* 0x000fea0003800000 */
[----:B------:R-:W-:-:S13]  /*0a00*/  ISETP.GE.U32.AND P0, PT, R2, R5, PT ;  /* 0x000000050200720c */ /* 0x000fda0003f06070 */
[----:B------:R-:W-:Y:S05]  /*0a10*/  @P0 EXIT ;  /* 0x000000000000094d */ /* 0x000fea0003800000 */
[----:B------:R-:W4:Y:S01]  /*0a20*/  LDC.64 R4, c[0x0][0x398] ;  /* 0x0000e600ff047b82 */ /* 0x000f220000000a00 */
[----:B------:R-:W-:-:S04]  /*0a30*/  IMAD.IADD R3, R3, 0x1, R2 ;  /* 0x0000000103037824 */ /* 0x000fc800078e0202 */
[----:B----4-:R-:W-:-:S05]  /*0a40*/  IMAD.WIDE.U32 R2, R3, 0x8, R4 ;  /* 0x0000000803027825 */ /* 0x010fca00078e0004 */
[----:B------:R-:W-:Y:S01]  /*0a50*/  STG.E.64 desc[UR4][R2.64], R12 ;  /* 0x0000000c02007986 */ /* 0x000fe2000c101b04 */
[----:B------:R-:W-:Y:S05]  /*0a60*/  EXIT ;  /* 0x000000000000794d */ /* 0x000fea0003800000 */
.L_x_4183:
[----:B------:R-:W0:Y:S01]  /*0a70*/  S2R R23, SR_TID.X ;  /* 0x0000000000177919 */ /* 0x000e220000002100 */
[----:B------:R-:W1:Y:S08]  /*0a80*/  LDC.64 R4, c[0x0][0x3a0] ;  /* 0x0000e800ff047b82 */ /* 0x000e700000000a00 */
[----:B------:R-:W2:Y:S01]  /*0a90*/  LDC.64 R20, c[0x0][0x398] ;  /* 0x0000e600ff147b82 */ /* 0x000ea20000000a00 */
[----:B-1----:R-:W-:-:S04]  /*0aa0*/  IMAD.WIDE.U32 R4, R3, 0x8, R4 ;  /* 0x0000000803047825 */ /* 0x002fc800078e0004 */
[----:B0-----:R-:W-:-:S05]  /*0ab0*/  IMAD.WIDE.U32 R24, R23, 0x10, R4 ;  /* 0x0000001017187825 */ /* 0x001fca00078e0004 */
[----:B------:R-:W3:Y:S04]  /*0ac0*/  LDG.E.128 R12, desc[UR4][R24.64] ;  /* 0x00000004180c7981 */ /* 0x000ee8000c1e1d00 */
[----:B------:R-:W4:Y:S04]  /*0ad0*/  LDG.E.128 R16, desc[UR4][R24.64+0x800] ;  /* 0x0008000418107981 */ /* 0x000f28000c1e1d00 */
[----:B------:R-:W5:Y:S04]  /*0ae0*/  LDG.E.128 R8, desc[UR4][R24.64+0x1000] ;  /* 0x0010000418087981 */ /* 0x000f68000c1e1d00 */
[----:B------:R-:W5:Y:S01]  /*0af0*/  LDG.E.128 R4, desc[UR4][R24.64+0x1800] ;  /* 0x0018000418047981 */ /* 0x000f62000c1e1d00 */
[----:B--2---:R-:W-:-:S02]  /*0b00*/  IMAD.WIDE.U32 R2, R3, 0x8, R20 ;  /* 0x0000000803027825 */ /* 0x004fc400078e0014 */
[----:B------:R-:W0:Y:S02]  /*0b10*/  LDC.64 R20, c[0x0][0x390] ;  /* 0x0000e400ff147b82 */ /* 0x000e240000000a00 */
[----:B------:R-:W-:Y:S01]  /*0b20*/  IMAD.WIDE.U32 R2, R23, 0x10, R2 ;  /* 0x0000001017027825 */ /* 0x000fe200078e0002 */
[----:B---3--:R-:W-:Y:S02]  /*0b30*/  ISETP.LT.U32.AND P0, PT, R12, 0x3f, PT ;  /* 0x0000003f0c00780c */ /* 0x008fe40003f01070 */
[----:B------:R-:W-:Y:S02]  /*0b40*/  ISETP.LT.U32.AND P1, PT, R14, 0x3f, PT ;  /* 0x0000003f0e00780c */ /* 0x000fe40003f21070 */
[----:B----4-:R-:W-:Y:S02]  /*0b50*/  ISETP.LT.U32.AND P2, PT, R16, 0x3f, PT ;  /* 0x0000003f1000780c */ /* 0x010fe40003f41070 */
[----:B------:R-:W-:Y:S02]  /*0b60*/  ISETP.LT.U32.AND P3, PT, R18, 0x3f, PT ;  /* 0x0000003f1200780c */ /* 0x000fe40003f61070 */
[----:B------:R-:W-:-:S02]  /*0b70*/  ISETP.LT.U32.AND.EX P0, PT, R13, RZ, PT, P0 ;  /* 0x000000ff0d00720c */ /* 0x000fc40003f01100 */
[----:B------:R-:W-:Y:S02]  /*0b80*/  ISETP.LT.U32.AND.EX P1, PT, R15, RZ, PT, P1 ;  /* 0x000000ff0f00720c */ /* 0x000fe40003f21110 */
[----:B------:R-:W-:Y:S02]  /*0b90*/  ISETP.LT.U32.AND.EX P2, PT, R17, RZ, PT, P2 ;  /* 0x000000ff1100720c */ /* 0x000fe40003f41120 */
[----:B------:R-:W-:Y:S02]  /*0ba0*/  ISETP.LT.U32.AND.EX P3, PT, R19, RZ, PT, P3 ;  /* 0x000000ff1300720c */ /* 0x000fe40003f61130 */
[----:B------:R-:W-:Y:S02]  /*0bb0*/  SEL R12, R12, 0x3f, P0 ;  /* 0x0000003f0c0c7807 */ /* 0x000fe40000000000 */
[----:B------:R-:W-:Y:S02]  /*0bc0*/  SEL R14, R14, 0x3f, P1 ;  /* 0x0000003f0e0e7807 */ /* 0x000fe40000800000 */
[----:B-----5:R-:W-:-:S02]  /*0bd0*/  ISETP.LT.U32.AND P0, PT, R8, 0x3f, PT ;  /* 0x0000003f0800780c */ /* 0x020fc40003f01070 */
[----:B------:R-:W-:Y:S02]  /*0be0*/  SEL R16, R16, 0x3f, P2 ;  /* 0x0000003f10107807 */ /* 0x000fe40001000000 */
[----:B------:R-:W-:Y:S02]  /*0bf0*/  ISETP.LT.U32.AND P1, PT, R10, 0x3f, PT ;  /* 0x0000003f0a00780c */ /* 0x000fe40003f21070 */
[----:B------:R-:W-:Y:S02]  /*0c00*/  SEL R18, R18, 0x3f, P3 ;  /* 0x0000003f12127807 */ /* 0x000fe40001800000 */
[----:B------:R-:W-:Y:S02]  /*0c10*/  ISETP.LT.U32.AND P2, PT, R4, 0x3f, PT ;  /* 0x0000003f0400780c */ /* 0x000fe40003f41070 */
[----:B------:R-:W-:Y:S02]  /*0c20*/  ISETP.LT.U32.AND P3, PT, R6, 0x3f, PT ;  /* 0x0000003f0600780c */ /* 0x000fe40003f61070 */
[----:B------:R-:W-:-:S02]  /*0c30*/  ISETP.LT.U32.AND.EX P0, PT, R9, RZ, PT, P0 ;  /* 0x000000ff0900720c */ /* 0x000fc40003f01100 */
[----:B------:R-:W-:Y:S02]  /*0c40*/  ISETP.LT.U32.AND.EX P1, PT, R11, RZ, PT, P1 ;  /* 0x000000ff0b00720c */ /* 0x000fe40003f21110 */
[----:B------:R-:W-:Y:S02]  /*0c50*/  ISETP.LT.U32.AND.EX P2, PT, R5, RZ, PT, P2 ;  /* 0x000000ff0500720c */ /* 0x000fe40003f41120 */
[----:B------:R-:W-:Y:S02]  /*0c60*/  ISETP.LT.U32.AND.EX P3, PT, R7, RZ, PT, P3 ;  /* 0x000000ff0700720c */ /* 0x000fe40003f61130 */
[----:B------:R-:W-:Y:S02]  /*0c70*/  SEL R8, R8, 0x3f, P0 ;  /* 0x0000003f08087807 */ /* 0x000fe40000000000 */
[----:B------:R-:W-:Y:S02]  /*0c80*/  SEL R0, R10, 0x3f, P1 ;  /* 0x0000003f0a007807 */ /* 0x000fe40000800000 */
[----:B------:R-:W-:-:S02]  /*0c90*/  SEL R4, R4, 0x3f, P2 ;  /* 0x0000003f04047807 */ /* 0x000fc40001000000 */
[----:B------:R-:W-:Y:S02]  /*0ca0*/  SEL R6, R6, 0x3f, P3 ;  /* 0x0000003f06067807 */ /* 0x000fe40001800000 */
[C-C-:B0-----:R-:W-:Y:S02]  /*0cb0*/  SHF.R.S64 R22, R20.reuse, R12, R21.reuse ;  /* 0x0000000c14167219 */ /* 0x141fe40000001015 */
[C-C-:B------:R-:W-:Y:S02]  /*0cc0*/  SHF.R.S64 R19, R20.reuse, R14, R21.reuse ;  /* 0x0000000e14137219 */ /* 0x140fe40000001015 */
[-CC-:B------:R-:W-:Y:S02]  /*0cd0*/  SHF.R.S64 R10, R20, R8.reuse, R21.reuse ;  /* 0x00000008140a7219 */ /* 0x180fe40000001015 */
[--C-:B------:R-:W-:Y:S02]  /*0ce0*/  SHF.R.S32.HI R13, RZ, R8, R21.reuse ;  /* 0x00000008ff0d7219 */ /* 0x100fe40000011415 */
[----:B------:R-:W-:-:S02]  /*0cf0*/  SHF.R.S32.HI R5, RZ, R12, R21 ;  /* 0x0000000cff057219 */ /* 0x000fc40000011415 */
[--C-:B------:R-:W-:Y:S02]  /*0d00*/  SHF.R.S32.HI R7, RZ, R14, R21.reuse ;  /* 0x0000000eff077219 */ /* 0x100fe40000011415 */
[CCC-:B------:R-:W-:Y:S02]  /*0d10*/  SHF.R.S64 R8, R20.reuse, R0.reuse, R21.reuse ;  /* 0x0000000014087219 */ /* 0x1c0fe40000001015 */
[--C-:B------:R-:W-:Y:S02]  /*0d20*/  SHF.R.S32.HI R11, RZ, R0, R21.reuse ;  /* 0x00000000ff0b7219 */ /* 0x100fe40000011415 */
[C-C-:B------:R-:W-:Y:S02]  /*0d30*/  SHF.R.S64 R14, R20.reuse, R16, R21.reuse ;  /* 0x00000010140e7219 */ /* 0x140fe40000001015 */
[C-C-:B------:R-:W-:Y:S02]  /*0d40*/  SHF.R.S64 R12, R20.reuse, R18, R21.reuse ;  /* 0x00000012140c7219 */ /* 0x140fe40000001015 */
[----:B------:R-:W-:-:S02]  /*0d50*/  SHF.R.S64 R0, R20, R4, R21 ;  /* 0x0000000414007219 */ /* 0x000fc40000001015 */
[--C-:B------:R-:W-:Y:S02]  /*0d60*/  SHF.R.S32.HI R17, RZ, R16, R21.reuse ;  /* 0x00000010ff117219 */ /* 0x100fe40000011415 */
[--C-:B------:R-:W-:Y:S02]  /*0d70*/  SHF.R.S32.HI R15, RZ, R18, R21.reuse ;  /* 0x00000012ff0f7219 */ /* 0x100fe40000011415 */
[--C-:B------:R-:W-:Y:S01]  /*0d80*/  SHF.R.S32.HI R9, RZ, R4, R21.reuse ;  /* 0x00000004ff097219 */ /* 0x100fe20000011415 */
[----:B------:R-:W-:Y:S01]  /*0d90*/  IMAD.MOV.U32 R4, RZ, RZ, R22 ;  /* 0x000000ffff047224 */ /* 0x000fe200078e0016 */
[-CC-:B------:R-:W-:Y:S02]  /*0da0*/  SHF.R.S64 R20, R20, R6.reuse, R21.reuse ;  /* 0x0000000614147219 */ /* 0x180fe40000001015 */
[----:B------:R-:W-:Y:S01]  /*0db0*/  SHF.R.S32.HI R21, RZ, R6, R21 ;  /* 0x00000006ff157219 */ /* 0x000fe20000011415 */
[----:B------:R-:W-:-:S05]  /*0dc0*/  IMAD.MOV.U32 R6, RZ, RZ, R19 ;  /* 0x000000ffff067224 */ /* 0x000fca00078e0013 */
[----:B------:R0:W-:Y:S02]  /*0dd0*/  STG.E.128 desc[UR4][R2.64], R4 ;  /* 0x0000000402007986 */ /* 0x0001e4000c101d04 */
[----:B0-----:R-:W-:Y:S02]  /*0de0*/  IMAD.MOV.U32 R4, RZ, RZ, R14 ;  /* 0x000000ffff047224 */ /* 0x001fe400078e000e */
[----:B------:R-:W-:Y:S02]  /*0df0*/  IMAD.MOV.U32 R5, RZ, RZ, R17 ;  /* 0x000000ffff057224 */ /* 0x000fe400078e0011 */
[----:B------:R-:W-:Y:S02]  /*0e00*/  IMAD.MOV.U32 R6, RZ, RZ, R12 ;  /* 0x000000ffff067224 */ /* 0x000fe400078e000c */
[----:B------:R-:W-:-:S05]  /*0e10*/  IMAD.MOV.U32 R7, RZ, RZ, R15 ;  /* 0x000000ffff077224 */ /* 0x000fca00078e000f */
[----:B------:R0:W-:Y:S02]  /*0e20*/  STG.E.128 desc[UR4][R2.64+0x800], R4 ;  /* 0x0008000402007986 */ /* 0x0001e4000c101d04 */
[----:B0-----:R-:W-:Y:S02]  /*0e30*/  IMAD.MOV.U32 R4, RZ, RZ, R10 ;  /* 0x000000ffff047224 */ /* 0x001fe400078e000a */
[----:B------:R-:W-:Y:S02]  /*0e40*/  IMAD.MOV.U32 R6, RZ, RZ, R8 ;  /* 0x000000ffff067224 */ /* 0x000fe400078e0008 */
[----:B------:R-:W-:Y:S02]  /*0e50*/  IMAD.MOV.U32 R7, RZ, RZ, R11 ;  /* 0x000000ffff077224 */ /* 0x000fe400078e000b */
[----:B------:R-:W-:Y:S02]  /*0e60*/  IMAD.MOV.U32 R5, RZ, RZ, R13 ;  /* 0x000000ffff057224 */ /* 0x000fe400078e000d */
[----:B------:R-:W-:-:S02]  /*0e70*/  IMAD.MOV.U32 R8, RZ, RZ, R0 ;  /* 0x000000ffff087224 */ /* 0x000fc400078e0000 */
[----:B------:R-:W-:Y:S01]  /*0e80*/  IMAD.MOV.U32 R10, RZ, RZ, R20 ;  /* 0x000000ffff0a7224 */ /* 0x000fe200078e0014 */
[----:B------:R-:W-:Y:S01]  /*0e90*/  STG.E.128 desc[UR4][R2.64+0x1000], R4 ;  /* 0x0010000402007986 */ /* 0x000fe2000c101d04 */
[----:B------:R-:W-:-:S05]  /*0ea0*/  IMAD.MOV.U32 R11, RZ, RZ, R21 ;  /* 0x000000ffff0b7224 */ /* 0x000fca00078e0015 */
[----:B------:R-:W-:Y:S01]  /*0eb0*/  STG.E.128 desc[UR4][R2.64+0x1800], R8 ;  /* 0x0018000802007986 */ /* 0x000fe2000c101d04 */
[----:B------:R-:W-:Y:S05]  /*0ec0*/  EXIT ;  /* 0x000000000000794d */ /* 0x000fea0003800000 */
.L_x_4192:
        /* <DEDUP_REMOVED lines=11> */
.L_x_21073:


//--------------------- .text._ZN2at6native29vectorized_elementwise_kernelILi4ENS0_13AUnaryFunctorIlllZZZNS0_18rshift_kernel_cudaERNS_18TensorIteratorBaseEENKUlvE_clEvENKUlvE2_clEvEUlllE_EESt5arrayIPcLm2EEEEviT0_T1_ --------------------------
	.section	.text._ZN2at6native29vectorized_elementwise_kernelILi4ENS0_13AUnaryFunctorIlllZZZNS0_18rshift_kernel_cudaERNS_18TensorIteratorBaseEENKUlvE_clEvENKUlvE2_clEvEUlllE_EESt5arrayIPcLm2EEEEviT0_T1_,"ax",@progbits
	.align	128
        .global         _ZN2at6native29vectorized_elementwise_kernelILi4ENS0_13AUnaryFunctorIlllZZZNS0_18rshift_kernel_cudaERNS_18TensorIteratorBaseEENKUlvE_clEvENKUlvE2_clEvEUlllE_EESt5arrayIPcLm2EEEEviT0_T1_
        .type           _ZN2at6native29vectorized_elementwise_kernelILi4ENS0_13AUnaryFunctorIlllZZZNS0_18rshift_kernel_cudaERNS_18TensorIteratorBaseEENKUlvE_clEvENKUlvE2_clEvEUlllE_EESt5arrayIPcLm2EEEEviT0_T1_,@function
        .size           _ZN2at6native29vectorized_elementwise_kernelILi4ENS0_13AUnaryFunctorIlllZZZNS0_18rshift_kernel_cudaERNS_18TensorIteratorBaseEENKUlvE_clEvENKUlvE2_clEvEUlllE_EESt5arrayIPcLm2EEEEviT0_T1_,(.L_x_21074 - _ZN2at6native29vectorized_elementwise_kernelILi4ENS0_13AUnaryFunctorIlllZZZNS0_18rshift_kernel_cudaERNS_18TensorIteratorBaseEENKUlvE_clEvENKUlvE2_clEvEUlllE_EESt5arrayIPcLm2EEEEviT0_T1_)
        .other          _ZN2at6native29vectorized_elementwise_kernelILi4ENS0_13AUnaryFunctorIlllZZZNS0_18rshift_kernel_cudaERNS_18TensorIteratorBaseEENKUlvE_clEvENKUlvE2_clEvEUlllE_EESt5arrayIPcLm2EEEEviT0_T1_,@"STO_CUDA_ENTRY STV_DEFAULT"
_ZN2at6native29vectorized_elementwise_kernelILi4ENS0_13AUnaryFunctorIlllZZZNS0_18rshift_kernel_cudaERNS_18TensorIteratorBaseEENKUlvE_clEvENKUlvE2_clEvEUlllE_EESt5arrayIPcLm2EEEEviT0_T1_:
.text._ZN2at6native29vectorized_elementwise_kernelILi4ENS0_13AUnaryFunctorIlllZZZNS0_18rshift_kernel_cudaERNS_18TensorIteratorBaseEENKUlvE_clEvENKUlvE2_clEvEUlllE_EESt5arrayIPcLm2EEEEviT0_T1_:
        /* <DEDUP_REMOVED lines=122> */
.L_x_4196:
[----:B------:R-:W-:-:S13]  /*07a0*/  ISETP.GE.U32.AND P0, PT, R2, R5, PT ;  /* 0x000000050200720c */ /* 0x000fda0003f06070 */
[----:B------:R-:W-:Y:S05]  /*07b0*/  @P0 BRA `(.L_x_4198) ;  /* 0x0000000000300947 */ /* 0x000fea0003800000 */
[----:B0-----:R-:W0:Y:S01]  /*07c0*/  LDC.64 R18, c[0x0][0x398] ;  /* 0x0000e600ff127b82 */ /* 0x001e220000000a00 */
[----:B------:R-:W-:Y:S02]  /*07d0*/  IMAD.IADD R21, R3, 0x1, R2 ;  /* 0x0000000103157824 */ /* 0x000fe400078e0202 */
[----:B------:R-:W-:Y:S02]  /*07e0*/  VIADD R2, R2, 0x80 ;  /* 0x0000008002027836 */ /* 0x000fe40000000000 */
[----:B0-----:R-:W-:-:S05]  /*07f0*/  IMAD.WIDE.U32 R18, R21, 0x8, R18 ;  /* 0x0000000815127825 */ /* 0x001fca00078e0012 */
[----:B------:R1:W-:Y:S02]  /*0800*/  STG.E.64 desc[UR4][R18.64], R6 ;  /* 0x0000000612007986 */ /* 0x0003e4000c101b04 */
.L_x_4197:
[----:B------:R-:W-:-:S13]  /*0810*/  ISETP.GE.U32.AND P0, PT, R2, R5, PT ;  /* 0x000000050200720c */ /* 0x000fda0003f06070 */
[----:B------:R-:W-:Y:S05]  /*0820*/  @P0 BRA `(.L_x_4199) ;  /* 0x0000000000300947 */ /* 0x000fea0003800000 */
[----:B-1----:R-:W1:Y:S01]  /*0830*/  LDC.64 R6, c[0x0][0x398] ;  /* 0x0000e600ff067b82 */ /* 0x002e620000000a00 */
[----:B------:R-:W-:Y:S02]  /*0840*/  IMAD.IADD R19, R3, 0x1, R2 ;  /* 0x0000000103137824 */ /* 0x000fe400078e0202 */
[----:B------:R-:W-:Y:S02]  /*0850*/  VIADD R2, R2, 0x80 ;  /* 0x0000008002027836 */ /* 0x000fe40000000000 */
[----:B-1----:R-:W-:-:S05]  /*0860*/  IMAD.WIDE.U32 R6, R19, 0x8, R6 ;  /* 0x0000000813067825 */ /* 0x002fca00078e0006 */
[----:B------:R1:W-:Y:S02]  /*0870*/  STG.E.64 desc[UR4][R6.64], R8 ;  /* 0x0000000806007986 */ /* 0x0003e4000c101b04 */
.L_x_4198:
[----:B------:R-:W-:-:S13]  /*0880*/  ISETP.GE.U32.AND P0, PT, R2, R5, PT ;  /* 0x000000050200720c */ /* 0x000fda0003f06070 */
[----:B------:R-:W-:Y:S05]  /*0890*/  @P0 BRA `(.L_x_4200) ;  /* 0x0000000000340947 */ /* 0x000fea0003800000 */
[----:B-1----:R-:W1:Y:S01]  /*08a0*/  LDC.64 R6, c[0x0][0x398] ;  /* 0x0000e600ff067b82 */ /* 0x002e620000000a00 */
[----:B------:R-:W-:Y:S02]  /*08b0*/  IMAD.IADD R9, R3, 0x1, R2 ;  /* 0x0000000103097824 */ /* 0x000fe400078e0202 */
[----:B------:R-:W-:Y:S02]  /*08c0*/  VIADD R2, R2, 0x80 ;  /* 0x0000008002027836 */ /* 0x000fe40000000000 */
[----:B-1----:R-:W-:-:S05]  /*08d0*/  IMAD.WIDE.U32 R6, R9, 0x8, R6 ;  /* 0x0000000809067825 */ /* 0x002fca00078e0006 */
[----:B------:R2:W-:Y:S02]  /*08e0*/  STG.E.64 desc[UR4][R6.64], R10 ;  /* 0x0000000a06007986 */ /* 0x0005e4000c101b04 */
.L_x_4199:
        /* <DEDUP_REMOVED lines=8> */
.L_x_4200:
[----:B------:R-:W-:Y:S05]  /*0970*/  BSYNC.RELIABLE B1 ;  /* 0x0000000000017941 */ /* 0x000fea0003800100 */
.L_x_4195:
[----:B------:R-:W-:-:S13]  /*0980*/  ISETP.GE.U32.AND P0, PT, R2, R5, PT ;  /* 0x000000050200720c */ /* 0x000fda0003f06070 */
[----:B-12---:R-:W1:Y:S01]  /*0990*/  @!P0 LDC.64 R6, c[0x0][0x398] ;  /* 0x0000e600ff068b82 */ /* 0x006e620000000a00 */
[----:B------:R-:W-:Y:S02]  /*09a0*/  @!P0 IMAD.IADD R9, R3, 0x1, R2 ;  /* 0x0000000103098824 */ /* 0x000fe400078e0202 */
[----:B------:R-:W-:Y:S02]  /*09b0*/  @!P0 VIADD R2, R2, 0x80 ;  /* 0x0000008002028836 */ /* 0x000fe40000000000 */
[----:B-1----:R-:W-:-:S05]  /*09c0*/  @!P0 IMAD.WIDE.U32 R6, R9, 0x8, R6 ;  /* 0x0000000809068825 */ /* 0x002fca00078e0006 */
[----:B------:R3:W-:Y:S02]  /*09d0*/  @!P0 STG.E.64 desc[UR4][R6.64], R16 ;  /* 0x0000001006008986 */ /* 0x0007e4000c101b04 */
.L_x_4201:
[----:B------:R-:W-:Y:S05]  /*09e0*/  BSYNC.RECONVERGENT B0 ;  /* 0x0000000000007941 */ /* 0x000fea0003800200 */
.L_x_4194:
        /* <DEDUP_REMOVED lines=8> */
.L_x_4193:
[----:B------:R-:W0:Y:S01]  /*0a70*/  S2R R23, SR_TID.X ;  /* 0x0000000000177919 */ /* 0x000e220000002100 */
[----:B------:R-:W1:Y:S08]  /*0a80*/  LDC.64 R4, c[0x0][0x3a0] ;  /* 0x0000e800ff047b82 */ /* 0x000e700000000a00 */
[----:B------:R-:W2:Y:S01]  /*0a90*/  LDC.64 R20, c[0x0][0x398] ;  /* 0x0000e600ff147b82 */ /* 0x000ea20000000a00 */
[----:B-1----:R-:W-:-:S04]  /*0aa0*/  IMAD.WIDE.U32 R4, R3, 0x8, R4 ;  /* 0x0000000803047825 */ /* 0x002fc800078e0004 */
[----:B0-----:R-:W-:-:S05]  /*0ab0*/  IMAD.WIDE.U32 R24, R23, 0x20, R4 ;  /* 0x0000002017187825 */ /* 0x001fca00078e0004 */
[----:B------:R-:W3:Y:S04]  /*0ac0*/  LDG.E.ENL2.256 R12, R16, desc[UR4][R24.64] ;  /* 0xfe0000041810797e */ /* 0x000ee8000812190c */
[----:B------:R-:W4:Y:S01]  /*0ad0*/  LDG.E.ENL2.256 R4, R8, desc[UR4][R24.64+0x1000] ;  /* 0xfe0080041808797e */ /* 0x000f220008121904 */
[----:B--2---:R-:W-:Y:S02]  /*0ae0*/  IMAD.WIDE.U32 R20, R3, 0x8, R20 ;  /* 0x0000000803147825 */ /* 0x004fe400078e0014 */
[----:B------:R-:W0:Y:S01]  /*0af0*/  LDC.64 R2, c[0x0][0x390] ;  /* 0x0000e400ff027b82 */ /* 0x000e220000000a00 */
[----:B---3--:R-:W-:Y:S02]  /*0b00*/  ISETP.LT.U32.AND P0, PT, R16, 0x3f, PT ;  /* 0x0000003f1000780c */ /* 0x008fe40003f01070 */
[----:B------:R-:W-:-:S02]  /*0b10*/  ISETP.LT.U32.AND P1, PT, R18, 0x3f, PT ;  /* 0x0000003f1200780c */ /* 0x000fc40003f21070 */
[----:B------:R-:W-:Y:S02]  /*0b20*/  ISETP.LT.U32.AND P2, PT, R12, 0x3f, PT ;  /* 0x0000003f0c00780c */ /* 0x000fe40003f41070 */
[----:B------:R-:W-:Y:S02]  /*0b30*/  ISETP.LT.U32.AND P3, PT, R14, 0x3f, PT ;  /* 0x0000003f0e00780c */ /* 0x000fe40003f61070 */
[----:B------:R-:W-:Y:S02]  /*0b40*/  ISETP.LT.U32.AND.EX P0, PT, R17, RZ, PT, P0 ;  /* 0x000000ff1100720c */ /* 0x000fe40003f01100 */
[----:B------:R-:W-:Y:S02]  /*0b50*/  ISETP.LT.U32.AND.EX P1, PT, R19, RZ, PT, P1 ;  /* 0x000000ff1300720c */ /* 0x000fe40003f21110 */
[----:B------:R-:W-:Y:S02]  /*0b60*/  ISETP.LT.U32.AND.EX P2, PT, R13, RZ, PT, P2 ;  /* 0x000000ff0d00720c */ /* 0x000fe40003f41120 */
[----:B------:R-:W-:-:S02]  /*0b70*/  ISETP.LT.U32.AND.EX P3, PT, R15, RZ, PT, P3 ;  /* 0x000000ff0f00720c */ /* 0x000fc40003f61130 */
[----:B------:R-:W-:Y:S02]  /*0b80*/  SEL R16, R16, 0x3f, P0 ;  /* 0x0000003f10107807 */ /* 0x000fe40000000000 */
[----:B------:R-:W-:Y:S02]  /*0b90*/  SEL R18, R18, 0x3f, P1 ;  /* 0x0000003f12127807 */ /* 0x000fe40000800000 */
[----:B------:R-:W-:Y:S01]  /*0ba0*/  SEL R0, R12, 0x3f, P2 ;  /* 0x0000003f0c007807 */ /* 0x000fe20001000000 */
[----:B------:R-:W-:Y:S01]  /*0bb0*/  IMAD.WIDE.U32 R12, R23, 0x20, R20 ;  /* 0x00000020170c7825 */ /* 0x000fe200078e0014 */
[----:B------:R-:W-:Y:S02]  /*0bc0*/  SEL R14, R14, 0x3f, P3 ;  /* 0x0000003f0e0e7807 */ /* 0x000fe40001800000 */
[----:B----4-:R-:W-:Y:S02]  /*0bd0*/  ISETP.LT.U32.AND P0, PT, R8, 0x3f, PT ;  /* 0x0000003f0800780c */ /* 0x010fe40003f01070 */
        /* <DEDUP_REMOVED lines=9> */
[----:B------:R-:W-:Y:S02]  /*0c70*/  SEL R4, R4, 0x3f, P2 ;  /* 0x0000003f04047807 */ /* 0x000fe40001000000 */
[----:B------:R-:W-:Y:S02]  /*0c80*/  SEL R6, R6, 0x3f, P3 ;  /* 0x0000003f06067807 */ /* 0x000fe40001800000 */
[C-C-:B0-----:R-:W-:Y:S02]  /*0c90*/  SHF.R.S64 R23, R2.reuse, R16, R3.reuse ;  /* 0x0000001002177219 */ /* 0x141fe40000001003 */
[----:B------:R-:W-:-:S02]  /*0ca0*/  SHF.R.S64 R21, R2, R18, R3 ;  /* 0x0000001202157219 */ /* 0x000fc40000001003 */
[--C-:B------:R-:W-:Y:S02]  /*0cb0*/  SHF.R.S32.HI R5, RZ, R16, R3.reuse ;  /* 0x00000010ff057219 */ /* 0x100fe40000011403 */
[CCC-:B------:R-:W-:Y:S02]  /*0cc0*/  SHF.R.S64 R8, R2.reuse, R0.reuse, R3.reuse ;  /* 0x0000000002087219 */ /* 0x1c0fe40000001003 */
[--C-:B------:R-:W-:Y:S02]  /*0cd0*/  SHF.R.S32.HI R9, RZ, R0, R3.reuse ;  /* 0x00000000ff097219 */ /* 0x100fe40000011403 */
[CCC-:B------:R-:W-:Y:S02]  /*0ce0*/  SHF.R.S64 R10, R2.reuse, R14.reuse, R3.reuse ;  /* 0x0000000e020a7219 */ /* 0x1c0fe40000001003 */
[--C-:B------:R-:W-:Y:S02]  /*0cf0*/  SHF.R.S32.HI R11, RZ, R14, R3.reuse ;  /* 0x0000000eff0b7219 */ /* 0x100fe40000011403 */
[----:B------:R-:W-:-:S02]  /*0d00*/  SHF.R.S64 R16, R2, R22, R3 ;  /* 0x0000001602107219 */ /* 0x000fc40000001003 */
[C-C-:B------:R-:W-:Y:S02]  /*0d10*/  SHF.R.S64 R14, R2.reuse, R20, R3.reuse ;  /* 0x00000014020e7219 */ /* 0x140fe40000001003 */
[C-C-:B------:R-:W-:Y:S02]  /*0d20*/  SHF.R.S64 R0, R2.reuse, R4, R3.reuse ;  /* 0x0000000402007219 */ /* 0x140fe40000001003 */
[--C-:B------:R-:W-:Y:S02]  /*0d30*/  SHF.R.S32.HI R7, RZ, R18, R3.reuse ;  /* 0x00000012ff077219 */ /* 0x100fe40000011403 */
[--C-:B------:R-:W-:Y:S02]  /*0d40*/  SHF.R.S32.HI R19, RZ, R22, R3.reuse ;  /* 0x00000016ff137219 */ /* 0x100fe40000011403 */
[--C-:B------:R-:W-:Y:S02]  /*0d50*/  SHF.R.S32.HI R17, RZ, R20, R3.reuse ;  /* 0x00000014ff117219 */ /* 0x100fe40000011403 */
[----:B------:R-:W-:Y:S01]  /*0d60*/  SHF.R.S32.HI R15, RZ, R4, R3 ;  /* 0x00000004ff0f7219 */ /* 0x000fe20000011403 */
[----:B------:R-:W-:Y:S01]  /*0d70*/  IMAD.MOV.U32 R4, RZ, RZ, R23 ;  /* 0x000000ffff047224 */ /* 0x000fe200078e0017 */
[----:B------:R-:W-:-:S02]  /*0d80*/  SHF.R.S64 R2, R2, R6, R3 ;  /* 0x0000000602027219 */ /* 0x000fc40000001003 */
[----:B------:R-:W-:Y:S01]  /*0d90*/  SHF.R.S32.HI R3, RZ, R6, R3 ;  /* 0x00000006ff037219 */ /* 0x000fe20000011403 */
[----:B------:R-:W-:-:S05]  /*0da0*/  IMAD.MOV.U32 R6, RZ, RZ, R21 ;  /* 0x000000ffff067224 */ /* 0x000fca00078e0015 */
[----:B------:R0:W-:Y:S02]  /*0db0*/  STG.E.ENL2.256 desc[UR4][R12.64], R4, R8 ;  /* 0xf80000040c08797f */ /* 0x0001e4000f121804 */
[----:B0-----:R-:W-:Y:S02]  /*0dc0*/  IMAD.MOV.U32 R4, RZ, RZ, R16 ;  /* 0x000000ffff047224 */ /* 0x001fe400078e0010 */
[----:B------:R-:W-:Y:S02]  /*0dd0*/  IMAD.MOV.U32 R5, RZ, RZ, R19 ;  /* 0x000000ffff057224 */ /* 0x000fe400078e0013 */
[----:B------:R-:W-:Y:S02]  /*0de0*/  IMAD.MOV.U32 R6, RZ, RZ, R14 ;  /* 0x000000ffff067224 */ /* 0x000fe400078e000e */
[----:B------:R-:W-:Y:S02]  /*0df0*/  IMAD.MOV.U32 R7, RZ, RZ, R17 ;  /* 0x000000ffff077224 */ /* 0x000fe400078e0011 */
[----:B------:R-:W-:-:S02]  /*0e00*/  IMAD.MOV.U32 R8, RZ, RZ, R0 ;  /* 0x000000ffff087224 */ /* 0x000fc400078e0000 */
[----:B------:R-:W-:Y:S02]  /*0e10*/  IMAD.MOV.U32 R9, RZ, RZ, R15 ;  /* 0x000000ffff097224 */ /* 0x000fe400078e000f */
[----:B------:R-:W-:Y:S02]  /*0e20*/  IMAD.MOV.U32 R10, RZ, RZ, R2 ;  /* 0x000000ffff0a7224 */ /* 0x000fe400078e0002 */
[----:B------:R-:W-:-:S05]  /*0e30*/  IMAD.MOV.U32 R11, RZ, RZ, R3 ;  /* 0x000000ffff0b7224 */ /* 0x000fca00078e0003 */
[----:B------:R-:W-:Y:S01]  /*0e40*/  STG.E.ENL2.256 desc[UR4][R12.64+0x1000], R4, R8 ;  /* 0xf80080040c08797f */ /* 0x000fe2000f121804 */
[----:B------:R-:W-:Y:S05]  /*0e50*/  EXIT ;  /* 0x000000000000794d */ /* 0x000fea0003800000 */
.L_x_4202:
        /* <DEDUP_REMOVED lines=10> */
.L_x_21074:


//--------------------- .text._ZN2at6native29vectorized_elementwise_kernelILi8ENS0_13AUnaryFunctorIlllZZZNS0_18rshift_kernel_cudaERNS_18TensorIteratorBaseEENKUlvE_clEvENKUlvE2_clEvEUlllE_EESt5arrayIPcLm2EEEEviT0_T1_ --------------------------
	.section	.text._ZN2at6native29vectorized_elementwise_kernelILi8ENS0_13AUnaryFunctorIlllZZZNS0_18rshift_kernel_cudaERNS_18TensorIteratorBaseEENKUlvE_clEvENKUlvE2_clEvEUlllE_EESt5arrayIPcLm2EEEEviT0_T1_,"ax",@progbits
	.align	128
        .global         _ZN2at6native29vectorized_elementwise_kernelILi8ENS0_13AUnaryFunctorIlllZZZNS0_18rshift_kernel_cudaERNS_18TensorIteratorBaseEENKUlvE_clEvENKUlvE2_clEvEUlllE_EESt5arrayIPcLm2EEEEviT0_T1_
        .type           _ZN2at6native29vectorized_elementwise_kernelILi8ENS0_13AUnaryFunctorIlllZZZNS0_18rshift_kernel_cudaERNS_18TensorIteratorBaseEENKUlvE_clEvENKUlvE2_clEvEUlllE_EESt5arrayIPcLm2EEEEviT0_T1_,@function
        .size           _ZN2at6native29vectorized_elementwise_kernelILi8ENS0_13AUnaryFunctorIlllZZZNS0_18rshift_kernel_cudaERNS_18TensorIteratorBaseEENKUlvE_clEvENKUlvE2_clEvEUlllE_EESt5arrayIPcLm2EEEEviT0_T1_,(.L_x_21075 - _ZN2at6native29vectorized_elementwise_kernelILi8ENS0_13AUnaryFunctorIlllZZZNS0_18rshift_kernel_cudaERNS_18TensorIteratorBaseEENKUlvE_clEvENKUlvE2_clEvEUlllE_EESt5arrayIPcLm2EEEEviT0_T1_)
        .other          _ZN2at6native29vectorized_elementwise_kernelILi8ENS0_13AUnaryFunctorIlllZZZNS0_18rshift_kernel_cudaERNS_18TensorIteratorBaseEENKUlvE_clEvENKUlvE2_clEvEUlllE_EESt5arrayIPcLm2EEEEviT0_T1_,@"STO_CUDA_ENTRY STV_DEFAULT"
_ZN2at6native29vectorized_elementwise_kernelILi8ENS0_13AUnaryFunctorIlllZZZNS0_18rshift_kernel_cudaERNS_18TensorIteratorBaseEENKUlvE_clEvENKUlvE2_clEvEUlllE_EESt5arrayIPcLm2EEEEviT0_T1_:
.text._ZN2at6native29vectorized_elementwise_kernelILi8ENS0_13AUnaryFunctorIlllZZZNS0_18rshift_kernel_cudaERNS_18TensorIteratorBaseEENKUlvE_clEvENKUlvE2_clEvEUlllE_EESt5arrayIPcLm2EEEEviT0_T1_:
        /* <DEDUP_REMOVED lines=122> */
.L_x_4206:
[----:B------:R-:W-:-:S13]  /*07a0*/  ISETP.GE.U32.AND P0, PT, R2, R5, PT ;  /* 0x000000050200720c */ /* 0x000fda0003f06070 */
[----:B------:R-:W-:Y:S05]  /*07b0*/  @P0 BRA `(.L_x_4208) ;  /* 0x0000000000300947 */ /* 0x000fea0003800000 */
[----:B0-----:R-:W0:Y:S01]  /*07c0*/  LDC.64 R18, c[0x0][0x398] ;  /* 0x0000e600ff127b82 */ /* 0x001e220000000a00 */
[----:B------:R-:W-:Y:S02]  /*07d0*/  IMAD.IADD R21, R3, 0x1, R2 ;  /* 0x0000000103157824 */ /* 0x000fe400078e0202 */
[----:B------:R-:W-:Y:S02]  /*07e0*/  VIADD R2, R2, 0x80 ;  /* 0x0000008002027836 */ /* 0x000fe40000000000 */
[----:B0-----:R-:W-:-:S05]  /*07f0*/  IMAD.WIDE.U32 R18, R21, 0x8, R18 ;  /* 0x0000000815127825 */ /* 0x001fca00078e0012 */
[----:B------:R1:W-:Y:S02]  /*0800*/  STG.E.64 desc[UR4][R18.64], R6 ;  /* 0x0000000612007986 */ /* 0x0003e4000c101b04 */
.L_x_4207:
[----:B------:R-:W-:-:S13]  /*0810*/  ISETP.GE.U32.AND P0, PT, R2, R5, PT ;  /* 0x000000050200720c */ /* 0x000fda0003f06070 */
[----:B------:R-:W-:Y:S05]  /*0820*/  @P0 BRA `(.L_x_4209) ;  /* 0x0000000000300947 */ /* 0x000fea0003800000 */
[----:B-1----:R-:W1:Y:S01]  /*0830*/  LDC.64 R6, c[0x0][0x398] ;  /* 0x0000e600ff067b82 */ /* 0x002e620000000a00 */
[----:B------:R-:W-:Y:S02]  /*0840*/  IMAD.IADD R19, R3, 0x1, R2 ;  /* 0x0000000103137824 */ /* 0x000fe400078e0202 */
[----:B------:R-:W-:Y:S02]  /*0850*/  VIADD R2, R2, 0x80 ;  /* 0x0000008002027836 */ /* 0x000fe40000000000 */
[----:B-1----:R-:W-:-:S05]  /*0860*/  IMAD.WIDE.U32 R6, R19, 0x8, R6 ;  /* 0x0000000813067825 */ /* 0x002fca00078e0006 */
[----:B------:R1:W-:Y:S02]  /*0870*/  STG.E.64 desc[UR4][R6.64], R8 ;  /* 0x0000000806007986 */ /* 0x0003e4000c101b04 */
.L_x_4208:
[----:B------:R-:W-:-:S13]  /*0880*/  ISETP.GE.U32.AND P0, PT, R2, R5, PT ;  /* 0x000000050200720c */ /* 0x000fda0003f06070 */
[----:B------:R-:W-:Y:S05]  /*0890*/  @P0 BRA `(.L_x_4210) ;  /* 0x0000000000340947 */ /* 0x000fea0003800000 */
[----:B-1----:R-:W1:Y:S01]  /*08a0*/  LDC.64 R6, c[0x0][0x398] ;  /* 0x0000e600ff067b82 */ /* 0x002e620000000a00 */
[----:B------:R-:W-:Y:S02]  /*08b0*/  IMAD.IADD R9, R3, 0x1, R2 ;  /* 0x0000000103097824 */ /* 0x000fe400078e0202 */
[----:B------:R-:W-:Y:S02]  /*08c0*/  VIADD R2, R2, 0x80 ;  /* 0x0000008002027836 */ /* 0x000fe40000000000 */
[----:B-1----:R-:W-:-:S05]  /*08d0*/  IMAD.WIDE.U32 R6, R9, 0x8, R6 ;  /* 0x0000000809067825 */ /* 0x002fca00078e0006 */
[----:B------:R2:W-:Y:S02]  /*08e0*/  STG.E.64 desc[UR4][R6.64], R10 ;  /* 0x0000000a06007986 */ /* 0x0005e4000c101b04 */
.L_x_4209:
        /* <DEDUP_REMOVED lines=8> */
.L_x_4210:
[----:B------:R-:W-:Y:S05]  /*0970*/  BSYNC.RELIABLE B1 ;  /* 0x0000000000017941 */ /* 0x000fea0003800100 */
.L_x_4205:
[----:B------:R-:W-:-:S13]  /*0980*/  ISETP.GE.U32.AND P0, PT, R2, R5, PT ;  /* 0x000000050200720c */ /* 0x000fda0003f06070 */
[----:B-12---:R-:W1:Y:S01]  /*0990*/  @!P0 LDC.64 R6, c[0x0][0x398] ;  /* 0x0000e600ff068b82 */ /* 0x006e620000000a00 */
[----:B------:R-:W-:Y:S02]  /*09a0*/  @!P0 IMAD.IADD R9, R3, 0x1, R2 ;  /* 0x0000000103098824 */ /* 0x000fe400078e0202 */
[----:B------:R-:W-:Y:S02]  /*09b0*/  @!P0 VIADD R2, R2, 0x80 ;  /* 0x0000008002028836 */ /* 0x000fe40000000000 */
[----:B-1----:R-:W-:-:S05]  /*09c0*/  @!P0 IMAD.WIDE.U32 R6, R9, 0x8, R6 ;  /* 0x0000000809068825 */ /* 0x002fca00078e0006 */
[----:B------:R3:W-:Y:S02]  /*09d0*/  @!P0 STG.E.64 desc[UR4][R6.64], R16 ;  /* 0x0000001006008986 */ /* 0x0007e4000c101b04 */
.L_x_4211:
[----:B------:R-:W-:Y:S05]  /*09e0*/  BSYNC.RECONVERGENT B0 ;  /* 0x0000000000007941 */ /* 0x000fea0003800200 */
.L_x_4204:
        /* <DEDUP_REMOVED lines=8> */
.L_x_4203:
        /* <DEDUP_REMOVED lines=63> */
.L_x_4212:
        /* <DEDUP_REMOVED lines=10> */
.L_x_21075:


//--------------------- .text._ZN2at6native18elementwise_kernelILi128ELi4EZNS0_15gpu_kernel_implINS0_13BinaryFunctorIiiiZZZNS0_18rshift_kernel_cudaERNS_18TensorIteratorBaseEENKUlvE_clEvENKUlvE1_clEvEUliiE_EEEEvS5_RKT_EUliE_EEviT1_ --------------------------
	.section	.text._ZN2at6native18elementwise_kernelILi128ELi4EZNS0_15gpu_kernel_implINS0_13BinaryFunctorIiiiZZZNS0_18rshift_kernel_cudaERNS_18TensorIteratorBaseEENKUlvE_clEvENKUlvE1_clEvEUliiE_EEEEvS5_RKT_EUliE_EEviT1_,"ax",@progbits
	.align	128
        .global         _ZN2at6native18elementwise_kernelILi128ELi4EZNS0_15gpu_kernel_implINS0_13BinaryFunctorIiiiZZZNS0_18rshift_kernel_cudaERNS_18TensorIteratorBaseEENKUlvE_clEvENKUlvE1_clEvEUliiE_EEEEvS5_RKT_EUliE_EEviT1_
        .type           _ZN2at6native18elementwise_kernelILi128ELi4EZNS0_15gpu_kernel_implINS0_13BinaryFunctorIiiiZZZNS0_18rshift_kernel_cudaERNS_18TensorIteratorBaseEENKUlvE_clEvENKUlvE1_clEvEUliiE_EEEEvS5_RKT_EUliE_EEviT1_,@function
        .size           _ZN2at6native18elementwise_kernelILi128ELi4EZNS0_15gpu_kernel_implINS0_13BinaryFunctorIiiiZZZNS0_18rshift_kernel_cudaERNS_18TensorIteratorBaseEENKUlvE_clEvENKUlvE1_clEvEUliiE_EEEEvS5_RKT_EUliE_EEviT1_,(.L_x_21076 - _ZN2at6native18elementwise_kernelILi128ELi4EZNS0_15gpu_kernel_implINS0_13BinaryFunctorIiiiZZZNS0_18rshift_kernel_cudaERNS_18TensorIteratorBaseEENKUlvE_clEvENKUlvE1_clEvEUliiE_EEEEvS5_RKT_EUliE_EEviT1_)
        .other          _ZN2at6native18elementwise_kernelILi128ELi4EZNS0_15gpu_kernel_implINS0_13BinaryFunctorIiiiZZZNS0_18rshift_kernel_cudaERNS_18TensorIteratorBaseEENKUlvE_clEvENKUlvE1_clEvEUliiE_EEEEvS5_RKT_EUliE_EEviT1_,@"STO_CUDA_ENTRY STV_DEFAULT"
_ZN2at6native18elementwise_kernelILi128ELi4EZNS0_15gpu_kernel_implINS0_13BinaryFunctorIiiiZZZNS0_18rshift_kernel_cudaERNS_18TensorIteratorBaseEENKUlvE_clEvENKUlvE1_clEvEUliiE_EEEEvS5_RKT_EUliE_EEviT1_:
.text._ZN2at6native18elementwise_kernelILi128ELi4EZNS0_15gpu_kernel_implINS0_13BinaryFunctorIiiiZZZNS0_18rshift_kernel_cudaERNS_18TensorIteratorBaseEENKUlvE_clEvENKUlvE1_clEvEUliiE_EEEEvS5_RKT_EUliE_EEviT1_:
        /* <DEDUP_REMOVED lines=371> */
.L_x_4215:
        /* <DEDUP_REMOVED lines=16> */
.L_x_4219:
[----:B------:R0:W5:Y:S01]  /*1830*/  LDG.E.U8 R19, desc[UR36][R2.64] ;  /* 0x0000002402137981 */ /* 0x000162000c1e1100 */
[----:B------:R-:W-:Y:S05]  /*1840*/  BRA `(.L_x_4221) ;  /* 0x0000000c002c7947 */ /* 0x000fea0003800000 */
.L_x_4218:
[----:B------:R-:W-:-:S09]  /*1850*/  UISETP.NE.AND UP0, UPT, UR4, 0x2, UPT ;  /* 0x000000020400788c */ /* 0x000fd2000bf05270 */
[----:B------:R-:W-:Y:S05]  /*1860*/  BRA.U !UP0, `(.L_x_4222) ;  /* 0x0000000108207547 */ /* 0x000fea000b800000 */
[----:B------:R-:W-:-:S09]  /*1870*/  UISETP.NE.AND UP0, UPT, UR4, 0x3, UPT ;  /* 0x000000030400788c */ /* 0x000fd2000bf05270 */
[----:B------:R-:W-:Y:S05]  /*1880*/  BRA.U !UP0, `(.L_x_4223) ;  /* 0x0000000108107547 */ /* 0x000fea000b800000 */
[----:B------:R-:W-:-:S09]  /*1890*/  UISETP.NE.AND UP0, UPT, UR4, 0x4, UPT ;  /* 0x000000040400788c */ /* 0x000fd2000bf05270 */
[----:B------:R-:W-:Y:S05]  /*18a0*/  BRA.U UP0, `(.L_x_4220) ;  /* 0x0000000900947547 */ /* 0x000fea000b800000 */
[----:B------:R0:W5:Y:S01]  /*18b0*/  LDG.E R19, desc[UR36][R2.64] ;  /* 0x0000002402137981 */ /* 0x000162000c1e1900 */
[----:B------:R-:W-:Y:S05]  /*18c0*/  BRA `(.L_x_4221) ;  /* 0x0000000c000c7947 */ /* 0x000fea0003800000 */
.L_x_4223:
[----:B------:R0:W5:Y:S01]  /*18d0*/  LDG.E R19, desc[UR36][R2.64] ;  /* 0x0000002402137981 */ /* 0x000162000c1e1900 */
[----:B------:R-:W-:Y:S05]  /*18e0*/  BRA `(.L_x_4221) ;  /* 0x0000000c00047947 */ /* 0x000fea0003800000 */
.L_x_4222:
[----:B------:R0:W5:Y:S01]  /*18f0*/  LDG.E.S16 R19, desc[UR36][R2.64] ;  /* 0x0000002402137981 */ /* 0x000162000c1e1700 */
[----:B------:R-:W-:Y:S05]  /*1900*/  BRA `(.L_x_4221) ;  /* 0x0000000800fc7947 */ /* 0x000fea0003800000 */
.L_x_4217:
        /* <DEDUP_REMOVED lines=9> */
.L_x_4225:
[----:B------:R-:W2:Y:S02]  /*19a0*/  LDG.E.U16 R2, desc[UR36][R2.64] ;  /* 0x0000002402027981 */ /* 0x000ea4000c1e1500 */
[----:B--2---:R-:W-:-:S06]  /*19b0*/  HADD2.F32 R19, -RZ, R2.H0_H0 ;  /* 0x20000002ff137230 */ /* 0x004fcc0000004100 */
[----:B------:R-:W0:Y:S01]  /*19c0*/  F2I.FTZ.TRUNC.NTZ R19, R19 ;  /* 0x0000001300137305 */ /* 0x000e22000021f100 */
[----:B------:R-:W-:Y:S05]  /*19d0*/  BRA `(.L_x_4221) ;  /* 0x0000000800c87947 */ /* 0x000fea0003800000 */
.L_x_4224:
        /* <DEDUP_REMOVED lines=9> */
.L_x_4227:
[----:B------:R-:W2:Y:S02]  /*1a70*/  LDG.E.U16 R2, desc[UR36][R2.64] ;  /* 0x0000002402027981 */ /* 0x000ea4000c1e1500 */
[----:B--2---:R-:W-:-:S06]  /*1a80*/  HADD2.F32 R19, -RZ, R2.H0_H0 ;  /* 0x20000002ff137230 */ /* 0x004fcc0000004100 */
[----:B------:R-:W0:Y:S01]  /*1a90*/  F2I.FTZ.TRUNC.NTZ R19, R19 ;  /* 0x0000001300137305 */ /* 0x000e22000021f100 */
[----:B------:R-:W-:Y:S05]  /*1aa0*/  BRA `(.L_x_4221) ;  /* 0x0000000800947947 */ /* 0x000fea0003800000 */
.L_x_4226:
[----:B------:R-:W2:Y:S02]  /*1ab0*/  LDG.E.64 R2, desc[UR36][R2.64] ;  /* 0x0000002402027981 */ /* 0x000ea4000c1e1b00 */
[----:B--2---:R0:W1:Y:S01]  /*1ac0*/  F2I.F64.TRUNC R19, R2 ;  /* 0x0000000200137311 */ /* 0x004062000030d100 */
[----:B------:R-:W-:Y:S05]  /*1ad0*/  BRA `(.L_x_4221) ;  /* 0x0000000800887947 */ /* 0x000fea0003800000 */
.L_x_4216:
        /* <DEDUP_REMOVED lines=12> */
.L_x_4230:
[----:B------:R-:W2:Y:S02]  /*1ba0*/  LDG.E.64 R2, desc[UR36][R2.64] ;  /* 0x0000002402027981 */ /* 0x000ea4000c1e1b00 */
[----:B--2---:R0:W1:Y:S01]  /*1bb0*/  F2I.F64.TRUNC R19, R2 ;  /* 0x0000000200137311 */ /* 0x004062000030d100 */
[----:B------:R-:W-:Y:S05]  /*1bc0*/  BRA `(.L_x_4221) ;  /* 0x00000008004c7947 */ /* 0x000fea0003800000 */
.L_x_4229:
        /* <DEDUP_REMOVED lines=24> */
[----:B------:R0:W1:Y:S01]  /*1d50*/  F2I.FTZ.TRUNC.NTZ R19, R5 ;  /* 0x0000000500137305 */ /* 0x000062000021f100 */
[----:B------:R-:W-:Y:S05]  /*1d60*/  BRA `(.L_x_4221) ;  /* 0x0000000400e47947 */ /* 0x000fea0003800000 */
.L_x_4232:
        /* <DEDUP_REMOVED lines=11> */
[----:B------:R0:W1:Y:S01]  /*1e20*/  F2I.FTZ.TRUNC.NTZ R19, R0 ;  /* 0x0000000000137305 */ /* 0x000062000021f100 */
[----:B------:R-:W-:Y:S05]  /*1e30*/  BRA `(.L_x_4221) ;  /* 0x0000000400b07947 */ /* 0x000fea0003800000 */
.L_x_4231:
[----:B------:R-:W2:Y:S02]  /*1e40*/  LDG.E.U16 R19, desc[UR36][R2.64] ;  /* 0x0000002402137981 */ /* 0x000ea4000c1e1500 */
[----:B--2---:R-:W-:-:S06]  /*1e50*/  SHF.L.U32 R19, R19, 0x10, RZ ;  /* 0x0000001013137819 */ /* 0x004fcc00000006ff */
[----:B------:R-:W0:Y:S01]  /*1e60*/  F2I.FTZ.TRUNC.NTZ R19, R19 ;  /* 0x0000001300137305 */ /* 0x000e22000021f100 */
[----:B------:R-:W-:Y:S05]  /*1e70*/  BRA `(.L_x_4221) ;  /* 0x0000000400a07947 */ /* 0x000fea0003800000 */
.L_x_4228:
        /* <DEDUP_REMOVED lines=10> */
.L_x_4235:
        /* <DEDUP_REMOVED lines=21> */
.L_x_4239:
[----:B------:R-:W-:Y:S05]  /*2070*/  BSYNC.RECONVERGENT B1 ;  /* 0x0000000000017941 */ /* 0x000fea0003800200 */
.L_x_4238:
[----:B------:R-:W-:Y:S01]  /*2080*/  IMAD.SHL.U32 R0, R0, 0x100000, RZ ;  /* 0x0010000000007824 */ /* 0x000fe200078e00ff */
[----:B------:R-:W-:-:S04]  /*2090*/  LEA R2, R2, 0x3b800000, 0x17 ;  /* 0x3b80000002027811 */ /* 0x000fc800078eb8ff */
[----:B------:R-:W-:-:S07]  /*20a0*/  LOP3.LUT R19, R2, R0, R19, 0xfe, !PT ;  /* 0x0000000002137212 */ /* 0x000fce00078efe13 */
.L_x_4237:
[----:B------:R-:W-:Y:S05]  /*20b0*/  BSYNC.RECONVERGENT B0 ;  /* 0x0000000000007941 */ /* 0x000fea0003800200 */
.L_x_4236:
[----:B------:R-:W1:Y:S01]  /*20c0*/  F2I.FTZ.TRUNC.NTZ R19, R19 ;  /* 0x0000001300137305 */ /* 0x000e62000021f100 */
[----:B------:R-:W-:Y:S05]  /*20d0*/  BRA `(.L_x_4221) ;  /* 0x0000000400087947 */ /* 0x000fea0003800000 */
.L_x_4234:
        /* <DEDUP_REMOVED lines=21> */
.L_x_4243:
[----:B------:R-:W-:Y:S05]  /*2230*/  BSYNC.RECONVERGENT B1 ;  /* 0x0000000000017941 */ /* 0x000fea0003800200 */
.L_x_4242:
[----:B------:R-:W-:Y:S01]  /*2240*/  IMAD.SHL.U32 R0, R0, 0x200000, RZ ;  /* 0x0020000000007824 */ /* 0x000fe200078e00ff */
[----:B------:R-:W-:-:S04]  /*2250*/  LEA R2, R2, 0x37800000, 0x17 ;  /* 0x3780000002027811 */ /* 0x000fc800078eb8ff */
[----:B------:R-:W-:-:S07]  /*2260*/  LOP3.LUT R19, R2, R0, R19, 0xfe, !PT ;  /* 0x0000000002137212 */ /* 0x000fce00078efe13 */
.L_x_4241:
[----:B------:R-:W-:Y:S05]  /*2270*/  BSYNC.RECONVERGENT B0 ;  /* 0x0000000000007941 */ /* 0x000fea0003800200 */
.L_x_4240:
[----:B------:R-:W2:Y:S01]  /*2280*/  F2I.FTZ.TRUNC.NTZ R19, R19 ;  /* 0x0000001300137305 */ /* 0x000ea2000021f100 */
[----:B------:R-:W-:Y:S05]  /*2290*/  BRA `(.L_x_4221) ;  /* 0x0000000000987947 */ /* 0x000fea0003800000 */
.L_x_4233:
[----:B------:R-:W-:-:S09]  /*22a0*/  UISETP.NE.AND UP0, UPT, UR4, 0x1c, UPT ;  /* 0x0000001c0400788c */ /* 0x000fd2000bf05270 */
[----:B------:R-:W-:Y:S05]  /*22b0*/  BRA.U !UP0, `(.L_x_4244) ;  /* 0x00000001088c7547 */ /* 0x000fea000b800000 */
[----:B------:R-:W-:-:S09]  /*22c0*/  UISETP.NE.AND UP0, UPT, UR4, 0x1d, UPT ;  /* 0x0000001d0400788c */ /* 0x000fd2000bf05270 */
[----:B------:R-:W-:Y:S05]  /*22d0*/  BRA.U !UP0, `(.L_x_4245) ;  /* 0x00000001087c7547 */ /* 0x000fea000b800000 */
[----:B------:R-:W-:-:S09]  /*22e0*/  UISETP.NE.AND UP0, UPT, UR4, 0x2c, UPT ;  /* 0x0000002c0400788c */ /* 0x000fd2000bf05270 */
[----:B------:R-:W-:Y:S05]  /*22f0*/  BRA.U !UP0, `(.L_x_4246) ;  /* 0x0000000108487547 */ /* 0x000fea000b800000 */
.L_x_4220:
        /* <DEDUP_REMOVED lines=16> */
.L_x_4247:
[----:B------:R-:W-:Y:S01]  /*2400*/  HFMA2 R19, -RZ, RZ, 0, 0 ;  /* 0x00000000ff137431 */ /* 0x000fe200000001ff */
[----:B------:R-:W-:Y:S06]  /*2410*/  BRA `(.L_x_4221) ;  /* 0x0000000000387947 */ /* 0x000fec0003800000 */
.L_x_4246:
        /* <DEDUP_REMOVED lines=8> */
.L_x_4249:
[----:B------:R-:W-:Y:S05]  /*24a0*/  BSYNC.RECONVERGENT B0 ;  /* 0x0000000000007941 */ /* 0x000fea0003800200 */
.L_x_4248:
[----:B------:R-:W4:Y:S01]  /*24b0*/  F2I.FTZ.TRUNC.NTZ R19, R19 ;  /* 0x0000001300137305 */ /* 0x000f22000021f100 */
[----:B------:R-:W-:Y:S05]  /*24c0*/  BRA `(.L_x_4221) ;  /* 0x00000000000c7947 */ /* 0x000fea0003800000 */
.L_x_4245:
[----:B------:R0:W5:Y:S01]  /*24d0*/  LDG.E R19, desc[UR36][R2.64] ;  /* 0x0000002402137981 */ /* 0x000162000c1e1900 */
[----:B------:R-:W-:Y:S05]  /*24e0*/  BRA `(.L_x_4221) ;  /* 0x0000000000047947 */ /* 0x000fea0003800000 */
.L_x_4244:
[----:B------:R3:W5:Y:S02]  /*24f0*/  LDG.E R19, desc[UR36][R2.64] ;  /* 0x0000002402137981 */ /* 0x000764000c1e1900 */
.L_x_4221:
[----:B------:R-:W0:Y:S01]  /*2500*/  LDCU.64 UR6, c[0x0][0x5f8] ;  /* 0x0000bf00ff0677ac */ /* 0x000e220008000a00 */
[----:B------:R-:W-:-:S04]  /*2510*/  UPRMT UR4, UR42, 0x9910, URZ ;  /* 0x000099102a047896 */ /* 0x000fc800080000ff */
[----:B------:R-:W-:Y:S01]  /*2520*/  UISETP.GT.AND UP0, UPT, UR4, 0x9, UPT ;  /* 0x000000090400788c */ /* 0x000fe2000bf04270 */
[----:B0--3--:R-:W-:-:S04]  /*2530*/  IADD3 R2, P0, PT, R18, UR6, RZ ;  /* 0x0000000612027c10 */ /* 0x009fc8000ff1e0ff */
        /* <DEDUP_REMOVED lines=12> */
.L_x_4253:
[----:B------:R0:W5:Y:S01]  /*2600*/  LDG.E.U8 R0, desc[UR36][R2.64] ;  /* 0x0000002402007981 */ /* 0x000162000c1e1100 */
[----:B------:R-:W-:Y:S05]  /*2610*/  BRA `(.L_x_4255) ;  /* 0x0000000c002c7947 */ /* 0x000fea0003800000 */
.L_x_4252:
        /* <DEDUP_REMOVED lines=8> */
.L_x_4257:
[----:B------:R3:W5:Y:S01]  /*26a0*/  LDG.E R0, desc[UR36][R2.64] ;  /* 0x0000002402007981 */ /* 0x000762000c1e1900 */
[----:B------:R-:W-:Y:S05]  /*26b0*/  BRA `(.L_x_4255) ;  /* 0x0000000c00047947 */ /* 0x000fea0003800000 */
.L_x_4256:
[----:B------:R0:W5:Y:S01]  /*26c0*/  LDG.E.S16 R0, desc[UR36][R2.64] ;  /* 0x0000002402007981 */ /* 0x000162000c1e1700 */
[----:B------:R-:W-:Y:S05]  /*26d0*/  BRA `(.L_x_4255) ;  /* 0x0000000800fc7947 */ /* 0x000fea0003800000 */
.L_x_4251:
[----:B------:R-:W-:-:S09]  /*26e0*/  UISETP.GT.AND UP0, UPT, UR4, 0x6, UPT ;  /* 0x000000060400788c */ /* 0x000fd2000bf04270 */
[----:B------:R-:W-:Y:S05]  /*26f0*/  BRA.U UP0, `(.L_x_4258) ;  /* 0x00000001002c7547 */ /* 0x000fea000b800000 */
[----:B------:R-:W-:-:S09]  /*2700*/  UISETP.NE.AND UP0, UPT, UR4, 0x5, UPT ;  /* 0x000000050400788c */ /* 0x000fd2000bf05270 */
[----:B------:R-:W-:Y:S05]  /*2710*/  BRA.U !UP0, `(.L_x_4259) ;  /* 0x0000000108147547 */ /* 0x000fea000b800000 */
[----:B------:R-:W-:-:S09]  /*2720*/  UISETP.NE.AND UP0, UPT, UR4, 0x6, UPT ;  /* 0x000000060400788c */ /* 0x000fd2000bf05270 */
[----:B------:R-:W-:Y:S05]  /*2730*/  BRA.U UP0, `(.L_x_4254) ;  /* 0x0000000900647547 */ /* 0x000fea000b800000 */
[----:B------:R-:W3:Y:S02]  /*2740*/  LDG.E R0, desc[UR36][R2.64] ;  /* 0x0000002402007981 */ /* 0x000ee4000c1e1900 */
[----:B---3--:R-:W0:Y:S01]  /*2750*/  F2I.FTZ.TRUNC.NTZ R0, R0 ;  /* 0x0000000000007305 */ /* 0x008e22000021f100 */
[----:B------:R-:W-:Y:S05]  /*2760*/  BRA `(.L_x_4255) ;  /* 0x0000000800d87947 */ /* 0x000fea0003800000 */
.L_x_4259:
[----:B------:R-:W3:Y:S02]  /*2770*/  LDG.E.U16 R2, desc[UR36][R2.64] ;  /* 0x0000002402027981 */ /* 0x000ee4000c1e1500 */
[----:B---3--:R-:W-:-:S06]  /*2780*/  HADD2.F32 R0, -RZ, R2.H0_H0 ;  /* 0x20000002ff007230 */ /* 0x008fcc0000004100 */
[----:B------:R-:W0:Y:S01]  /*2790*/  F2I.FTZ.TRUNC.NTZ R0, R0 ;  /* 0x0000000000007305 */ /* 0x000e22000021f100 */
[----:B------:R-:W-:Y:S05]  /*27a0*/  BRA `(.L_x_4255) ;  /* 0x0000000800c87947 */ /* 0x000fea0003800000 */
.L_x_4258:
[----:B------:R-:W-:-:S09]  /*27b0*/  UISETP.NE.AND UP0, UPT, UR4, 0x7, UPT ;  /* 0x000000070400788c */ /* 0x000fd2000bf05270 */
[----:B------:R-:W-:Y:S05]  /*27c0*/  BRA.U !UP0, `(.L_x_4260) ;  /* 0x00000001082c7547 */ /* 0x000fea000b800000 */
[----:B------:R-:W-:-:S09]  /*27d0*/  UISETP.NE.AND UP0, UPT, UR4, 0x8, UPT ;  /* 0x000000080400788c */ /* 0x000fd2000bf05270 */
[----:B------:R-:W-:Y:S05]  /*27e0*/  BRA.U !UP0, `(.L_x_4261) ;  /* 0x0000000108147547 */ /* 0x000fea000b800000 */
[----:B------:R-:W-:-:S09]  /*27f0*/  UISETP.NE.AND UP0, UPT, UR4, 0x9, UPT ;  /* 0x000000090400788c */ /* 0x000fd2000bf05270 */
[----:B------:R-:W-:Y:S05]  /*2800*/  BRA.U UP0, `(.L_x_4254) ;  /* 0x0000000900307547 */ /* 0x000fea000b800000 */
[----:B------:R-:W3:Y:S02]  /*2810*/  LDG.E R0, desc[UR36][R2.64] ;  /* 0x0000002402007981 */ /* 0x000ee4000c1e1900 */
[----:B---3--:R-:W0:Y:S01]  /*2820*/  F2I.FTZ.TRUNC.NTZ R0, R0 ;  /* 0x0000000000007305 */ /* 0x008e22000021f100 */
[----:B------:R-:W-:Y:S05]  /*2830*/  BRA `(.L_x_4255) ;  /* 0x0000000800a47947 */ /* 0x000fea0003800000 */
.L_x_4261:
[----:B------:R-:W3:Y:S02]  /*2840*/  LDG.E.U16 R2, desc[UR36][R2.64] ;  /* 0x0000002402027981 */ /* 0x000ee4000c1e1500 */
[----:B---3--:R-:W-:-:S06]  /*2850*/  HADD2.F32 R0, -RZ, R2.H0_H0 ;  /* 0x20000002ff007230 */ /* 0x008fcc0000004100 */
[----:B------:R-:W0:Y:S01]  /*2860*/  F2I.FTZ.TRUNC.NTZ R0, R0 ;  /* 0x0000000000007305 */ /* 0x000e22000021f100 */
[----:B------:R-:W-:Y:S05]  /*2870*/  BRA `(.L_x_4255) ;  /* 0x0000000800947947 */ /* 0x000fea0003800000 */
.L_x_4260:
[----:B------:R-:W3:Y:S02]  /*2880*/  LDG.E.64 R2, desc[UR36][R2.64] ;  /* 0x0000002402027981 */ /* 0x000ee4000c1e1b00 */
[----:B---3--:R0:W3:Y:S01]  /*2890*/  F2I.F64.TRUNC R0, R2 ;  /* 0x0000000200007311 */ /* 0x0080e2000030d100 */
[----:B------:R-:W-:Y:S05]  /*28a0*/  BRA `(.L_x_4255) ;  /* 0x0000000800887947 */ /* 0x000fea0003800000 */
.L_x_4250:
        /* <DEDUP_REMOVED lines=8> */
[----:B------:R-:W3:Y:S02]  /*2930*/  LDG.E.U8 R2, desc[UR36][R2.64] ;  /* 0x0000002402027981 */ /* 0x000ee4000c1e1100 */
[----:B---3--:R-:W-:-:S04]  /*2940*/  ISETP.NE.AND P0, PT, R2, RZ, PT ;  /* 0x000000ff0200720c */ /* 0x008fc80003f05270 */
[----:B------:R-:W-:Y:S01]  /*2950*/  SEL R0, RZ, 0x1, !P0 ;  /* 0x00000001ff007807 */ /* 0x000fe20004000000 */
[----:B------:R-:W-:Y:S08]  /*2960*/  BRA `(.L_x_4255) ;  /* 0x0000000800587947 */ /* 0x000ff00003800000 */
.L_x_4264:
[----:B------:R-:W3:Y:S02]  /*2970*/  LDG.E.64 R2, desc[UR36][R2.64] ;  /* 0x0000002402027981 */ /* 0x000ee4000c1e1b00 */
[----:B---3--:R0:W3:Y:S01]  /*2980*/  F2I.F64.TRUNC R0, R2 ;  /* 0x0000000200007311 */ /* 0x0080e2000030d100 */
[----:B------:R-:W-:Y:S05]  /*2990*/  BRA `(.L_x_4255) ;  /* 0x00000008004c7947 */ /* 0x000fea0003800000 */
.L_x_4263:
        /* <DEDUP_REMOVED lines=24> */
[----:B------:R-:W0:Y:S01]  /*2b20*/  F2I.FTZ.TRUNC.NTZ R0, R0 ;  /* 0x0000000000007305 */ /* 0x000e22000021f100 */
[----:B------:R-:W-:Y:S05]  /*2b30*/  BRA `(.L_x_4255) ;  /* 0x0000000400e47947 */ /* 0x000fea0003800000 */
.L_x_4266:
[----:B------:R-:W3:Y:S02]  /*2b40*/  LDG.E.U8 R2, desc[UR36][R2.64] ;  /* 0x0000002402027981 */ /* 0x000ee4000c1e1100 */
[C---:B---3--:R-:W-:Y:S01]  /*2b50*/  SHF.L.U32 R4, R2.reuse, 0x19, RZ ;  /* 0x0000001902047819 */ /* 0x048fe200000006ff */
        /* <DEDUP_REMOVED lines=9> */
[----:B------:R-:W0:Y:S01]  /*2bf0*/  F2I.FTZ.TRUNC.NTZ R0, R0 ;  /* 0x0000000000007305 */ /* 0x000e22000021f100 */
[----:B------:R-:W-:Y:S05]  /*2c00*/  BRA `(.L_x_4255) ;  /* 0x0000000400b07947 */ /* 0x000fea0003800000 */
.L_x_4265:
[----:B------:R-:W3:Y:S02]  /*2c10*/  LDG.E.U16 R0, desc[UR36][R2.64] ;  /* 0x0000002402007981 */ /* 0x000ee4000c1e1500 */
[----:B---3--:R-:W-:-:S06]  /*2c20*/  IMAD.U32 R0, R0, 0x10000, RZ ;  /* 0x0001000000007824 */ /* 0x008fcc00078e00ff */
[----:B------:R-:W0:Y:S01]  /*2c30*/  F2I.FTZ.TRUNC.NTZ R0, R0 ;  /* 0x0000000000007305 */ /* 0x000e22000021f100 */
[----:B------:R-:W-:Y:S05]  /*2c40*/  BRA `(.L_x_4255) ;  /* 0x0000000400a07947 */ /* 0x000fea0003800000 */
.L_x_4262:
        /* <DEDUP_REMOVED lines=10> */
.L_x_4269:
[----:B------:R-:W3:Y:S01]  /*2cf0*/  LDG.E.U8 R3, desc[UR36][R2.64] ;  /* 0x0000002402037981 */ /* 0x000ee2000c1e1100 */
[----:B------:R-:W-:Y:S01]  /*2d00*/  BSSY.RECONVERGENT B0, `(.L_x_4270) ;  /* 0x0000018000007945 */ /* 0x000fe20003800200 */
[----:B------:R-:W-:Y:S01]  /*2d10*/  IMAD.MOV.U32 R0, RZ, RZ, RZ ;  /* 0x000000ffff007224 */ /* 0x000fe200078e00ff */
        /* <DEDUP_REMOVED lines=18> */
.L_x_4273:
[----:B------:R-:W-:Y:S05]  /*2e40*/  BSYNC.RECONVERGENT B1 ;  /* 0x0000000000017941 */ /* 0x000fea0003800200 */
.L_x_4272:
[----:B------:R-:W-:Y:S01]  /*2e50*/  IMAD.SHL.U32 R0, R0, 0x100000, RZ ;  /* 0x0010000000007824 */ /* 0x000fe200078e00ff */
[----:B------:R-:W-:-:S04]  /*2e60*/  LEA R2, R2, 0x3b800000, 0x17 ;  /* 0x3b80000002027811 */ /* 0x000fc800078eb8ff */
[----:B------:R-:W-:-:S07]  /*2e70*/  LOP3.LUT R0, R2, R0, R7, 0xfe, !PT ;  /* 0x0000000002007212 */ /* 0x000fce00078efe07 */
.L_x_4271:
[----:B------:R-:W-:Y:S05]  /*2e80*/  BSYNC.RECONVERGENT B0 ;  /* 0x0000000000007941 */ /* 0x000fea0003800200 */
.L_x_4270:
[----:B------:R-:W0:Y:S01]  /*2e90*/  F2I.FTZ.TRUNC.NTZ R0, R0 ;  /* 0x0000000000007305 */ /* 0x000e22000021f100 */
[----:B------:R-:W-:Y:S05]  /*2ea0*/  BRA `(.L_x_4255) ;  /* 0x0000000400087947 */ /* 0x000fea0003800000 */
.L_x_4268:
        /* <DEDUP_REMOVED lines=21> */
.L_x_4277:
[----:B------:R-:W-:Y:S05]  /*3000*/  BSYNC.RECONVERGENT B1 ;  /* 0x0000000000017941 */ /* 0x000fea0003800200 */
.L_x_4276:
[----:B------:R-:W-:Y:S02]  /*3010*/  SHF.L.U32 R0, R0, 0x15, RZ ;  /* 0x0000001500007819 */ /* 0x000fe400000006ff */
[----:B------:R-:W-:-:S04]  /*3020*/  LEA R2, R2, 0x37800000, 0x17 ;  /* 0x3780000002027811 */ /* 0x000fc800078eb8ff */
[----:B------:R-:W-:-:S07]  /*3030*/  LOP3.LUT R0, R2, R0, R7, 0xfe, !PT ;  /* 0x0000000002007212 */ /* 0x000fce00078efe07 */
.L_x_4275:
[----:B------:R-:W-:Y:S05]  /*3040*/  BSYNC.RECONVERGENT B0 ;  /* 0x0000000000007941 */ /* 0x000fea0003800200 */
.L_x_4274:
[----:B------:R-:W0:Y:S01]  /*3050*/  F2I.FTZ.TRUNC.NTZ R0, R0 ;  /* 0x0000000000007305 */ /* 0x000e22000021f100 */
[----:B------:R-:W-:Y:S05]  /*3060*/  BRA `(.L_x_4255) ;  /* 0x0000000000987947 */ /* 0x000fea0003800000 */
.L_x_4267:
[----:B------:R-:W-:-:S09]  /*3070*/  UISETP.NE.AND UP0, UPT, UR4, 0x1c, UPT ;  /* 0x0000001c0400788c */ /* 0x000fd2000bf05270 */
[----:B------:R-:W-:Y:S05]  /*3080*/  BRA.U !UP0, `(.L_x_4278) ;  /* 0x00000001088c7547 */ /* 0x000fea000b800000 */
[----:B------:R-:W-:-:S09]  /*3090*/  UISETP.NE.AND UP0, UPT, UR4, 0x1d, UPT ;  /* 0x0000001d0400788c */ /* 0x000fd2000bf05270 */
[----:B------:R-:W-:Y:S05]  /*30a0*/  BRA.U !UP0, `(.L_x_4279) ;  /* 0x00000001087c7547 */ /* 0x000fea000b800000 */
[----:B------:R-:W-:-:S09]  /*30b0*/  UISETP.NE.AND UP0, UPT, UR4, 0x2c, UPT ;  /* 0x0000002c0400788c */ /* 0x000fd2000bf05270 */
[----:B------:R-:W-:Y:S05]  /*30c0*/  BRA.U !UP0, `(.L_x_4280) ;  /* 0x0000000108487547 */ /* 0x000fea000b800000 */
.L_x_4254:
[----:B------:R-:W-:Y:S01]  /*30d0*/  MOV R2, 0x0 ;  /* 0x0000000000027802 */ /* 0x000fe20000000f00 */
[----:B------:R-:W0:Y:S01]  /*30e0*/  LDCU.64 UR4, c[0x4][0x138] ;  /* 0x01002700ff0477ac */ /* 0x000e220008000a00 */
[----:B------:R-:W-:Y:S02]  /*30f0*/  HFMA2 R12, -RZ, RZ, 0, 5.9604644775390625e-08 ;  /* 0x00000001ff0c7431 */ /* 0x000fe400000001ff */
[----:B------:R-:W-:Y:S01]  /*3100*/  IMAD.MOV.U32 R8, RZ, RZ, 0x4e ;  /* 0x0000004eff087424 */ /* 0x000fe200078e00ff */
[----:B------:R-:W3:Y:S01]  /*3110*/  LDCU.64 UR6, c[0x4][0x140] ;  /* 0x01002800ff0677ac */ /* 0x000ee20008000a00 */
[----:B------:R-:W1:Y:S01]  /*3120*/  LDC.64 R2, c[0x4][R2] ;  /* 0x0100000002027b82 */ /* 0x000e620000000a00 */
[----:B------:R-:W-:Y:S01]  /*3130*/  IMAD.MOV.U32 R13, RZ, RZ, RZ ;  /* 0x000000ffff0d7224 */ /* 0x000fe200078e00ff */
[----:B------:R-:W2:Y:S01]  /*3140*/  LDCU.64 UR8, c[0x4][0x28] ;  /* 0x01000500ff0877ac */ /* 0x000ea20008000a00 */
[----:B0-----:R-:W-:Y:S02]  /*3150*/  IMAD.U32 R4, RZ, RZ, UR4 ;  /* 0x00000004ff047e24 */ /* 0x001fe4000f8e00ff */
[----:B------:R-:W-:-:S02]  /*3160*/  IMAD.U32 R5, RZ, RZ, UR5 ;  /* 0x00000005ff057e24 */ /* 0x000fc4000f8e00ff */
[----:B---3--:R-:W-:Y:S01]  /*3170*/  IMAD.U32 R6, RZ, RZ, UR6 ;  /* 0x00000006ff067e24 */ /* 0x008fe2000f8e00ff */
[----:B------:R-:W-:Y:S01]  /*3180*/  MOV R7, UR7 ;  /* 0x0000000700077c02 */ /* 0x000fe20008000f00 */
[----:B--2---:R-:W-:Y:S02]  /*3190*/  IMAD.U32 R10, RZ, RZ, UR8 ;  /* 0x00000008ff0a7e24 */ /* 0x004fe4000f8e00ff */
[----:B------:R-:W-:-:S07]  /*31a0*/  IMAD.U32 R11, RZ, RZ, UR9 ;  /* 0x00000009ff0b7e24 */ /* 0x000fce000f8e00ff */
[----:B------:R-:W-:-:S07]  /*31b0*/  LEPC R20, `(.L_x_4281) ;  /* 0x000000001014794e */ /* 0x000fce0000000000 */
[----:B-1--45:R-:W-:Y:S05]  /*31c0*/  CALL.ABS.NOINC R2 ;  /* 0x0000000002007343 */ /* 0x032fea0003c00000 */
.L_x_4281:
[----:B------:R-:W-:Y:S01]  /*31d0*/  IMAD.MOV.U32 R0, RZ, RZ, RZ ;  /* 0x000000ffff007224 */ /* 0x000fe200078e00ff */
[----:B------:R-:W-:Y:S06]  /*31e0*/  BRA `(.L_x_4255) ;  /* 0x0000000000387947 */ /* 0x000fec0003800000 */
.L_x_4280:
        /* <DEDUP_REMOVED lines=8> */
.L_x_4283:
[----:B------:R-:W-:Y:S05]  /*3270*/  BSYNC.RECONVERGENT B0 ;  /* 0x0000000000007941 */ /* 0x000fea0003800200 */
.L_x_4282:
[----:B------:R-:W0:Y:S01]  /*3280*/  F2I.FTZ.TRUNC.NTZ R0, R0 ;  /* 0x0000000000007305 */ /* 0x000e22000021f100 */
[----:B------:R-:W-:Y:S05]  /*3290*/  BRA `(.L_x_4255) ;  /* 0x00000000000c7947 */ /* 0x000fea0003800000 */
.L_x_4279:
[----:B------:R0:W5:Y:S01]  /*32a0*/  LDG.E R0, desc[UR36][R2.64] ;  /* 0x0000002402007981 */ /* 0x000162000c1e1900 */
[----:B------:R-:W-:Y:S05]  /*32b0*/  BRA `(.L_x_4255) ;  /* 0x0000000000047947 */ /* 0x000fea0003800000 */
.L_x_4278:
[----:B------:R0:W5:Y:S02]  /*32c0*/  LDG.E R0, desc[UR36][R2.64] ;  /* 0x0000002402007981 */ /* 0x000164000c1e1900 */
.L_x_4255:
[----:B------:R-:W1:Y:S01]  /*32d0*/  LDCU.64 UR6, c[0x0][0x5e8] ;  /* 0x0000bd00ff0677ac */ /* 0x000e620008000a00 */
[----:B0--3-5:R-:W-:Y:S01]  /*32e0*/  VIMNMX.U32 R0, PT, PT, R0, 0x1f, PT ;  /* 0x0000001f00007848 */ /* 0x029fe20003fe0000 */
[----:B------:R-:W-:-:S03]  /*32f0*/  UPRMT UR4, UR43, 0x9910, URZ ;  /* 0x000099102b047896 */ /* 0x000fc600080000ff */
[----:B-12-4-:R-:W-:Y:S01]  /*3300*/  SHF.R.S32.HI R4, RZ, R0, R19 ;  /* 0x00000000ff047219 */ /* 0x016fe20000011413 */
        /* <DEDUP_REMOVED lines=14> */
.L_x_4287:
[----:B------:R1:W-:Y:S01]  /*33f0*/  STG.E.U8 desc[UR36][R2.64], R4 ;  /* 0x0000000402007986 */ /* 0x0003e2000c101124 */
[----:B------:R-:W-:Y:S05]  /*3400*/  BRA `(.L_x_4289) ;  /* 0x0000000c003c7947 */ /* 0x000fea0003800000 */
.L_x_4286:
[----:B------:R-:W-:-:S09]  /*3410*/  UISETP.NE.AND UP0, UPT, UR4, 0x2, UPT ;  /* 0x000000020400788c */ /* 0x000fd2000bf05270 */
[----:B------:R-:W-:Y:S05]  /*3420*/  BRA.U !UP0, `(.L_x_4290) ;  /* 0x0000000108247547 */ /* 0x000fea000b800000 */
[----:B------:R-:W-:-:S09]  /*3430*/  UISETP.NE.AND UP0, UPT, UR4, 0x3, UPT ;  /* 0x000000030400788c */ /* 0x000fd2000bf05270 */
[----:B------:R-:W-:Y:S05]  /*3440*/  BRA.U !UP0, `(.L_x_4291) ;  /* 0x0000000108147547 */ /* 0x000fea000b800000 */
[----:B------:R-:W-:-:S09]  /*3450*/  UISETP.NE.AND UP0, UPT, UR4, 0x4, UPT ;  /* 0x000000040400788c */ /* 0x000fd2000bf05270 */
[----:B------:R-:W-:Y:S05]  /*3460*/  BRA.U UP0, `(.L_x_4288) ;  /* 0x0000000900907547 */ /* 0x000fea000b800000 */
[----:B------:R-:W-:-:S05]  /*3470*/  SHF.R.S32.HI R5, RZ, 0x1f, R4 ;  /* 0x0000001fff057819 */ /* 0x000fca0000011404 */
[----:B------:R4:W-:Y:S01]  /*3480*/  STG.E.64 desc[UR36][R2.64], R4 ;  /* 0x0000000402007986 */ /* 0x0009e2000c101b24 */
[----:B------:R-:W-:Y:S05]  /*3490*/  BRA `(.L_x_4289) ;  /* 0x0000000c00187947 */ /* 0x000fea0003800000 */
.L_x_4291:
[----:B------:R3:W-:Y:S01]  /*34a0*/  STG.E desc[UR36][R2.64], R4 ;  /* 0x0000000402007986 */ /* 0x0007e2000c101924 */
[----:B------:R-:W-:Y:S05]  /*34b0*/  BRA `(.L_x_4289) ;  /* 0x0000000c00107947 */ /* 0x000fea0003800000 */
.L_x_4290:
[----:B------:R2:W-:Y:S01]  /*34c0*/  STG.E.U16 desc[UR36][R2.64], R4 ;  /* 0x0000000402007986 */ /* 0x0005e2000c101524 */
[----:B------:R-:W-:Y:S05]  /*34d0*/  BRA `(.L_x_4289) ;  /* 0x0000000c00087947 */ /* 0x000fea0003800000 */
.L_x_4285:
[----:B------:R-:W-:-:S09]  /*34e0*/  UISETP.GT.AND UP0, UPT, UR4, 0x6, UPT ;  /* 0x000000060400788c */ /* 0x000fd2000bf04270 */
[----:B------:R-:W-:Y:S05]  /*34f0*/  BRA.U UP0, `(.L_x_4292) ;  /* 0x00000001002c7547 */ /* 0x000fea000b800000 */
[----:B------:R-:W-:-:S09]  /*3500*/  UISETP.NE.AND UP0, UPT, UR4, 0x5, UPT ;  /* 0x000000050400788c */ /* 0x000fd2000bf05270 */
[----:B------:R-:W-:Y:S05]  /*3510*/  BRA.U !UP0, `(.L_x_4293) ;  /* 0x0000000108147547 */ /* 0x000fea000b800000 */
[----:B------:R-:W-:-:S09]  /*3520*/  UISETP.NE.AND UP0, UPT, UR4, 0x6, UPT ;  /* 0x000000060400788c */ /* 0x000fd2000bf05270 */
[----:B------:R-:W-:Y:S05]  /*3530*/  BRA.U UP0, `(.L_x_4288) ;  /* 0x00000009005c7547 */ /* 0x000fea000b800000 */
[----:B------:R-:W-:-:S05]  /*3540*/  I2FP.F32.S32 R5, R4 ;  /* 0x0000000400057245 */ /* 0x000fca0000201400 */
[----:B------:R0:W-:Y:S01]  /*3550*/  STG.E desc[UR36][R2.64], R5 ;  /* 0x0000000502007986 */ /* 0x0001e2000c101924 */
[----:B------:R-:W-:Y:S05]  /*3560*/  BRA `(.L_x_4289) ;  /* 0x0000000800e47947 */ /* 0x000fea0003800000 */
.L_x_4293:
[----:B------:R-:W-:-:S04]  /*3570*/  I2FP.F32.S32 R0, R4 ;  /* 0x0000000400007245 */ /* 0x000fc80000201400 */
[----:B------:R-:W-:-:S05]  /*3580*/  F2FP.F16.F32.PACK_AB R0, RZ, R0 ;  /* 0x00000000ff00723e */ /* 0x000fca00000000ff */
[----:B------:R0:W-:Y:S01]  /*3590*/  STG.E.U16 desc[UR36][R2.64], R0 ;  /* 0x0000000002007986 */ /* 0x0001e2000c101524 */
[----:B------:R-:W-:Y:S05]  /*35a0*/  BRA `(.L_x_4289) ;  /* 0x0000000800d47947 */ /* 0x000fea0003800000 */
.L_x_4292:
[----:B------:R-:W-:-:S09]  /*35b0*/  UISETP.NE.AND UP0, UPT, UR4, 0x7, UPT ;  /* 0x000000070400788c */ /* 0x000fd2000bf05270 */
[----:B------:R-:W-:Y:S05]  /*35c0*/  BRA.U !UP0, `(.L_x_4294) ;  /* 0x0000000108347547 */ /* 0x000fea000b800000 */
[----:B------:R-:W-:-:S09]  /*35d0*/  UISETP.NE.AND UP0, UPT, UR4, 0x8, UPT ;  /* 0x000000080400788c */ /* 0x000fd2000bf05270 */
[----:B------:R-:W-:Y:S05]  /*35e0*/  BRA.U !UP0, `(.L_x_4295) ;  /* 0x0000000108187547 */ /* 0x000fea000b800000 */
[----:B------:R-:W-:-:S09]  /*35f0*/  UISETP.NE.AND UP0, UPT, UR4, 0x9, UPT ;  /* 0x000000090400788c */ /* 0x000fd2000bf05270 */
[----:B------:R-:W-:Y:S05]  /*3600*/  BRA.U UP0, `(.L_x_4288) ;  /* 0x0000000900287547 */ /* 0x000fea000b800000 */
[----:B------:R-:W-:Y:S01]  /*3610*/  I2FP.F32.S32 R4, R4 ;  /* 0x0000000400047245 */ /* 0x000fe20000201400 */
[----:B------:R-:W-:-:S05]  /*3620*/  IMAD.MOV.U32 R5, RZ, RZ, RZ ;  /* 0x000000ffff057224 */ /* 0x000fca00078e00ff */
[----:B------:R0:W-:Y:S01]  /*3630*/  STG.E.64 desc[UR36][R2.64], R4 ;  /* 0x0000000402007986 */ /* 0x0001e2000c101b24 */
[----:B------:R-:W-:Y:S05]  /*3640*/  BRA `(.L_x_4289) ;  /* 0x0000000800ac7947 */ /* 0x000fea0003800000 */
.L_x_4295:
[----:B------:R-:W-:-:S04]  /*3650*/  I2FP.F32.S32 R4, R4 ;  /* 0x0000000400047245 */ /* 0x000fc80000201400 */
[----:B------:R-:W-:-:S04]  /*3660*/  F2FP.F16.F32.PACK_AB R5, RZ, R4 ;  /* 0x00000004ff05723e */ /* 0x000fc800000000ff */
[----:B------:R-:W-:-:S05]  /*3670*/  PRMT R5, R5, 0x5410, RZ ;  /* 0x0000541005057816 */ /* 0x000fca00000000ff */
[----:B------:R0:W-:Y:S01]  /*3680*/  STG.E desc[UR36][R2.64], R5 ;  /* 0x0000000502007986 */ /* 0x0001e2000c101924 */
[----:B------:R-:W-:Y:S05]  /*3690*/  BRA `(.L_x_4289) ;  /* 0x0000000800987947 */ /* 0x000fea0003800000 */
.L_x_4294:
[----:B------:R-:W0:Y:S02]  /*36a0*/  I2F.F64 R4, R4 ;  /* 0x0000000400047312 */ /* 0x000e240000201c00 */
[----:B0-----:R0:W-:Y:S01]  /*36b0*/  STG.E.64 desc[UR36][R2.64], R4 ;  /* 0x0000000402007986 */ /* 0x0011e2000c101b24 */
[----:B------:R-:W-:Y:S05]  /*36c0*/  BRA `(.L_x_4289) ;  /* 0x00000008008c7947 */ /* 0x000fea0003800000 */
.L_x_4284:
        /* <DEDUP_REMOVED lines=8> */
[----:B------:R-:W-:-:S04]  /*3750*/  ISETP.NE.AND P0, PT, R4, RZ, PT ;  /* 0x000000ff0400720c */ /* 0x000fc80003f05270 */
[----:B------:R-:W-:-:S05]  /*3760*/  SEL R5, RZ, 0x1, !P0 ;  /* 0x00000001ff057807 */ /* 0x000fca0004000000 */
[----:B------:R0:W-:Y:S01]  /*3770*/  STG.E.U8 desc[UR36][R2.64], R5 ;  /* 0x0000000502007986 */ /* 0x0001e2000c101124 */
[----:B------:R-:W-:Y:S05]  /*3780*/  BRA `(.L_x_4289) ;  /* 0x00000008005c7947 */ /* 0x000fea0003800000 */
.L_x_4298:
[----:B------:R-:W0:Y:S01]  /*3790*/  I2F.F64 R4, R4 ;  /* 0x0000000400047312 */ /* 0x000e220000201c00 */
[----:B------:R-:W-:-:S05]  /*37a0*/  CS2R R6, SRZ ;  /* 0x0000000000067805 */ /* 0x000fca000001ff00 */
[----:B0-----:R0:W-:Y:S01]  /*37b0*/  STG.E.128 desc[UR36][R2.64], R4 ;  /* 0x0000000402007986 */ /* 0x0011e2000c101d24 */
[----:B------:R-:W-:Y:S05]  /*37c0*/  BRA `(.L_x_4289) ;  /* 0x00000008004c7947 */ /* 0x000fea0003800000 */
.L_x_4297:
[----:B------:R-:W-:-:S09]  /*37d0*/  UISETP.NE.AND UP0, UPT, UR4, 0xf, UPT ;  /* 0x0000000f0400788c */ /* 0x000fd2000bf05270 */
[----:B------:R-:W-:Y:S05]  /*37e0*/  BRA.U !UP0, `(.L_x_4299) ;  /* 0x0000000108a07547 */ /* 0x000fea000b800000 */
[----:B------:R-:W-:-:S09]  /*37f0*/  UISETP.NE.AND UP0, UPT, UR4, 0x17, UPT ;  /* 0x000000170400788c */ /* 0x000fd2000bf05270 */
[----:B------:R-:W-:Y:S05]  /*3800*/  BRA.U !UP0, `(.L_x_4300) ;  /* 0x00000001084c7547 */ /* 0x000fea000b800000 */
[----:B------:R-:W-:-:S09]  /*3810*/  UISETP.NE.AND UP0, UPT, UR4, 0x18, UPT ;  /* 0x000000180400788c */ /* 0x000fd2000bf05270 */
[----:B------:R-:W-:Y:S05]  /*3820*/  BRA.U UP0, `(.L_x_4288) ;  /* 0x0000000500a07547 */ /* 0x000fea000b800000 */
[----:B------:R-:W-:Y:S01]  /*3830*/  I2FP.F32.S32 R7, R4 ;  /* 0x0000000400077245 */ /* 0x000fe20000201400 */
[----:B------:R-:W-:Y:S01]  /*3840*/  BSSY.RECONVERGENT B0, `(.L_x_4301) ;  /* 0x000000c000007945 */ /* 0x000fe20003800200 */
[----:B------:R-:W-:Y:S02]  /*3850*/  HFMA2 R0, -RZ, RZ, 0, 7.569789886474609375e-06 ;  /* 0x0000007fff007431 */ /* 0x000fe400000001ff */
[----:B------:R-:W-:Y:S02]  /*3860*/  LOP3.LUT R6, R7, 0x7fffffff, RZ, 0xc0, !PT ;  /* 0x7fffffff07067812 */ /* 0x000fe400078ec0ff */
        /* <DEDUP_REMOVED lines=9> */
.L_x_4302:
[----:B------:R-:W-:Y:S05]  /*3900*/  BSYNC.RECONVERGENT B0 ;  /* 0x0000000000007941 */ /* 0x000fea0003800200 */
.L_x_4301:
[----:B------:R-:W-:-:S05]  /*3910*/  LOP3.LUT R5, R0, 0x80, R5, 0xf8, !PT ;  /* 0x0000008000057812 */ /* 0x000fca00078ef805 */
[----:B------:R0:W-:Y:S01]  /*3920*/  STG.E.U8 desc[UR36][R2.64], R5 ;  /* 0x0000000502007986 */ /* 0x0001e2000c101124 */
[----:B------:R-:W-:Y:S05]  /*3930*/  BRA `(.L_x_4289) ;  /* 0x0000000400f07947 */ /* 0x000fea0003800000 */
.L_x_4300:
[----:B------:R-:W-:Y:S01]  /*3940*/  I2FP.F32.S32 R7, R4 ;  /* 0x0000000400077245 */ /* 0x000fe20000201400 */
[----:B------:R-:W-:Y:S03]  /*3950*/  BSSY.RECONVERGENT B0, `(.L_x_4303) ;  /* 0x000000e000007945 */ /* 0x000fe60003800200 */
[----:B------:R-:W-:Y:S02]  /*3960*/  LOP3.LUT R6, R7, 0x7fffffff, RZ, 0xc0, !PT ;  /* 0x7fffffff07067812 */ /* 0x000fe400078ec0ff */
        /* <DEDUP_REMOVED lines=12> */
.L_x_4304:
[----:B------:R-:W-:Y:S05]  /*3a30*/  BSYNC.RECONVERGENT B0 ;  /* 0x0000000000007941 */ /* 0x000fea0003800200 */
.L_x_4303:
[----:B------:R-:W-:-:S05]  /*3a40*/  LOP3.LUT R5, R0, 0x80, R5, 0xf8, !PT ;  /* 0x0000008000057812 */ /* 0x000fca00078ef805 */
[----:B------:R0:W-:Y:S01]  /*3a50*/  STG.E.U8 desc[UR36][R2.64], R5 ;  /* 0x0000000502007986 */ /* 0x0001e2000c101124 */
[----:B------:R-:W-:Y:S05]  /*3a60*/  BRA `(.L_x_4289) ;  /* 0x0000000400a47947 */ /* 0x000fea0003800000 */
.L_x_4299:
[----:B------:R-:W-:-:S04]  /*3a70*/  I2FP.F32.S32 R0, R4 ;  /* 0x0000000400007245 */ /* 0x000fc80000201400 */
[----:B------:R-:W-:-:S05]  /*3a80*/  F2FP.BF16.F32.PACK_AB R0, RZ, R0 ;  /* 0x00000000ff00723e */ /* 0x000fca00000010ff */
[----:B------:R0:W-:Y:S01]  /*3a90*/  STG.E.U16 desc[UR36][R2.64], R0 ;  /* 0x0000000002007986 */ /* 0x0001e2000c101524 */
[----:B------:R-:W-:Y:S05]  /*3aa0*/  BRA `(.L_x_4289) ;  /* 0x0000000400947947 */ /* 0x000fea0003800000 */
.L_x_4296:
        /* <DEDUP_REMOVED lines=10> */
.L_x_4307:
[----:B------:R-:W-:Y:S01]  /*3b50*/  I2FP.F32.S32 R5, R4 ;  /* 0x0000000400057245 */ /* 0x000fe20000201400 */
[----:B------:R-:W-:Y:S01]  /*3b60*/  BSSY.RECONVERGENT B0, `(.L_x_4308) ;  /* 0x0000014000007945 */ /* 0x000fe20003800200 */
[----:B------:R-:W-:Y:S02]  /*3b70*/  IMAD.MOV.U32 R0, RZ, RZ, 0x80 ;  /* 0x00000080ff007424 */ /* 0x000fe400078e00ff */
[----:B------:R-:W-:-:S04]  /*3b80*/  LOP3.LUT R4, R5, 0x7fffffff, RZ, 0xc0, !PT ;  /* 0x7fffffff05047812 */ /* 0x000fc800078ec0ff */
        /* <DEDUP_REMOVED lines=9> */
.L_x_4310:
[----:B------:R-:W-:-:S04]  /*3c20*/  SHF.R.U32.HI R0, RZ, 0x14, R5 ;  /* 0x00000014ff007819 */ /* 0x000fc80000011605 */
[----:B------:R-:W-:-:S04]  /*3c30*/  LOP3.LUT R0, R0, 0x1, RZ, 0xc0, !PT ;  /* 0x0000000100007812 */ /* 0x000fc800078ec0ff */
[----:B------:R-:W-:-:S04]  /*3c40*/  IADD3 R0, PT, PT, R5, 0x487ffff, R0 ;  /* 0x0487ffff05007810 */ /* 0x000fc80007ffe000 */
[----:B------:R-:W-:-:S04]  /*3c50*/  SHF.R.U32.HI R0, RZ, 0x14, R0 ;  /* 0x00000014ff007819 */ /* 0x000fc80000011600 */
[----:B------:R-:W-:-:S07]  /*3c60*/  LOP3.LUT R4, R0, 0xff, RZ, 0xc0, !PT ;  /* 0x000000ff00047812 */ /* 0x000fce00078ec0ff */
.L_x_4311:
[----:B------:R-:W-:-:S04]  /*3c70*/  SHF.R.U32.HI R5, RZ, 0x18, R5 ;  /* 0x00000018ff057819 */ /* 0x000fc80000011605 */
[----:B------:R-:W-:-:S04]  /*3c80*/  LOP3.LUT R4, R4, 0x80, R5, 0xf8, !PT ;  /* 0x0000008004047812 */ /* 0x000fc800078ef805 */
[----:B------:R-:W-:-:S07]  /*3c90*/  PRMT R0, R4, 0x7610, R0 ;  /* 0x0000761004007816 */ /* 0x000fce0000000000 */
.L_x_4309:
[----:B------:R-:W-:Y:S05]  /*3ca0*/  BSYNC.RECONVERGENT B0 ;  /* 0x0000000000007941 */ /* 0x000fea0003800200 */
.L_x_4308:
[----:B------:R0:W-:Y:S01]  /*3cb0*/  STG.E.U8 desc[UR36][R2.64], R0 ;  /* 0x0000000002007986 */ /* 0x0001e2000c101124 */
[----:B------:R-:W-:Y:S05]  /*3cc0*/  BRA `(.L_x_4289) ;  /* 0x00000004000c7947 */ /* 0x000fea0003800000 */
.L_x_4306:
        /* <DEDUP_REMOVED lines=13> */
.L_x_4314:
[----:B------:R-:W-:-:S04]  /*3da0*/  SHF.R.U32.HI R0, RZ, 0x15, R5 ;  /* 0x00000015ff007819 */ /* 0x000fc80000011605 */
[----:B------:R-:W-:-:S04]  /*3db0*/  LOP3.LUT R0, R0, 0x1, RZ, 0xc0, !PT ;  /* 0x0000000100007812 */ /* 0x000fc800078ec0ff */
[----:B------:R-:W-:-:S04]  /*3dc0*/  IADD3 R0, PT, PT, R5, 0x88fffff, R0 ;  /* 0x088fffff05007810 */ /* 0x000fc80007ffe000 */
[----:B------:R-:W-:-:S04]  /*3dd0*/  SHF.R.U32.HI R0, RZ, 0x15, R0 ;  /* 0x00000015ff007819 */ /* 0x000fc80000011600 */
[----:B------:R-:W-:-:S07]  /*3de0*/  LOP3.LUT R4, R0, 0xff, RZ, 0xc0, !PT ;  /* 0x000000ff00047812 */ /* 0x000fce00078ec0ff */
.L_x_4315:
[----:B------:R-:W-:-:S04]  /*3df0*/  SHF.R.U32.HI R5, RZ, 0x18, R5 ;  /* 0x00000018ff057819 */ /* 0x000fc80000011605 */
[----:B------:R-:W-:-:S04]  /*3e00*/  LOP3.LUT R4, R4, 0x80, R5, 0xf8, !PT ;  /* 0x0000008004047812 */ /* 0x000fc800078ef805 */
[----:B------:R-:W-:-:S07]  /*3e10*/  PRMT R0, R4, 0x7610, R0 ;  /* 0x0000761004007816 */ /* 0x000fce0000000000 */
.L_x_4313:
[----:B------:R-:W-:Y:S05]  /*3e20*/  BSYNC.RECONVERGENT B0 ;  /* 0x0000000000007941 */ /* 0x000fea0003800200 */
.L_x_4312:
[----:B------:R0:W-:Y:S01]  /*3e30*/  STG.E.U8 desc[UR36][R2.64], R0 ;  /* 0x0000000002007986 */ /* 0x0001e2000c101124 */
[----:B------:R-:W-:Y:S05]  /*3e40*/  BRA `(.L_x_4289) ;  /* 0x0000000000ac7947 */ /* 0x000fea0003800000 */
.L_x_4305:
[----:B------:R-:W-:-:S09]  /*3e50*/  UISETP.NE.AND UP0, UPT, UR4, 0x1c, UPT ;  /* 0x0000001c0400788c */ /* 0x000fd2000bf05270 */
[----:B------:R-:W-:Y:S05]  /*3e60*/  BRA.U !UP0, `(.L_x_4316) ;  /* 0x0000000108a07547 */ /* 0x000fea000b800000 */
[----:B------:R-:W-:-:S09]  /*3e70*/  UISETP.NE.AND UP0, UPT, UR4, 0x1d, UPT ;  /* 0x0000001d0400788c */ /* 0x000fd2000bf05270 */
[----:B------:R-:W-:Y:S05]  /*3e80*/  BRA.U !UP0, `(.L_x_4317) ;  /* 0x00000001088c7547 */ /* 0x000fea000b800000 */
[----:B------:R-:W-:-:S09]  /*3e90*/  UISETP.NE.AND UP0, UPT, UR4, 0x2c, UPT ;  /* 0x0000002c0400788c */ /* 0x000fd2000bf05270 */
[----:B------:R-:W-:Y:S05]  /*3ea0*/  BRA.U !UP0, `(.L_x_4318) ;  /* 0x0000000108447547 */ /* 0x000fea000b800000 */
.L_x_4288:
        /* <DEDUP_REMOVED lines=16> */
.L_x_4319:
[----:B------:R-:W-:Y:S05]  /*3fb0*/  BRA `(.L_x_4289) ;  /* 0x0000000000507947 */ /* 0x000fea0003800000 */
.L_x_4318:
[----:B------:R-:W-:-:S04]  /*3fc0*/  I2FP.F32.S32 R5, R4 ;  /* 0x0000000400057245 */ /* 0x000fc80000201400 */
[----:B------:R-:W-:-:S04]  /*3fd0*/  SHF.R.U32.HI R6, RZ, 0x17, R5 ;  /* 0x00000017ff067819 */ /* 0x000fc80000011605 */
        /* <DEDUP_REMOVED lines=14> */
.L_x_4317:
[----:B------:R-:W-:-:S05]  /*40c0*/  SHF.R.S32.HI R5, RZ, 0x1f, R4 ;  /* 0x0000001fff057819 */ /* 0x000fca0000011404 */
[----:B------:R0:W-:Y:S01]  /*40d0*/  STG.E.64 desc[UR36][R2.64], R4 ;  /* 0x0000000402007986 */ /* 0x0001e2000c101b24 */
[----:B------:R-:W-:Y:S05]  /*40e0*/  BRA `(.L_x_4289) ;  /* 0x0000000000047947 */ /* 0x000fea0003800000 */
.L_x_4316:
[----:B------:R0:W-:Y:S02]  /*40f0*/  STG.E desc[UR36][R2.64], R4 ;  /* 0x0000000402007986 */ /* 0x0001e4000c101924 */
.L_x_4289:
[----:B------:R-:W-:-:S07]  /*4100*/  VIADD R17, R17, 0x80 ;  /* 0x0000008011117836 */ /* 0x000fce0000000000 */
.L_x_4214:
[----:B------:R-:W-:Y:S05]  /*4110*/  BSYNC.RECONVERGENT B6 ;  /* 0x0000000000067941 */ /* 0x000fea0003800200 */
.L_x_4213:
[----:B------:R-:W5:Y:S01]  /*4120*/  LDCU UR4, c[0x0][0x380] ;  /* 0x00007000ff0477ac */ /* 0x000f620008000800 */
[----:B------:R-:W-:Y:S01]  /*4130*/  BSSY.RECONVERGENT B6, `(.L_x_4320) ;  /* 0x0000402000067945 */ /* 0x000fe20003800200 */
[----:B-----5:R-:W-:-:S13]  /*4140*/  ISETP.GE.AND P0, PT, R17, UR4, PT ;  /* 0x0000000411007c0c */ /* 0x020fda000bf06270 */
[----:B------:R-:W-:Y:S05]  /*4150*/  @P0 BRA `(.L_x_4321) ;  /* 0x0000003c00fc0947 */ /* 0x000fea0003800000 */
[----:B------:R-:W5:Y:S01]  /*4160*/  LDCU UR4, c[0x0][0x388] ;  /* 0x00007100ff0477ac */ /* 0x000f620008000800 */
[----:B------:R-:W-:Y:S02]  /*4170*/  HFMA2 R16, -RZ, RZ, 0, 0 ;  /* 0x00000000ff107431 */ /* 0x000fe400000001ff */
[----:B------:R-:W-:Y:S02]  /*4180*/  IMAD.MOV.U32 R18, RZ, RZ, RZ ;  /* 0x000000ffff127224 */ /* 0x000fe400078e00ff */
        /* <DEDUP_REMOVED lines=351> */
.L_x_4322:
        /* <DEDUP_REMOVED lines=16> */
.L_x_4326:
[----:B------:R0:W5:Y:S01]  /*5880*/  LDG.E.U8 R19, desc[UR36][R2.64] ;  /* 0x0000002402137981 */ /* 0x000162000c1e1100 */
[----:B------:R-:W-:Y:S05]  /*5890*/  BRA `(.L_x_4328) ;  /* 0x0000000c002c7947 */ /* 0x000fea0003800000 */
.L_x_4325:
        /* <DEDUP_REMOVED lines=8> */
.L_x_4330:
[----:B------:R0:W5:Y:S01]  /*5920*/  LDG.E R19, desc[UR36][R2.64] ;  /* 0x0000002402137981 */ /* 0x000162000c1e1900 */
[----:B------:R-:W-:Y:S05]  /*5930*/  BRA `(.L_x_4328) ;  /* 0x0000000c00047947 */ /* 0x000fea0003800000 */
.L_x_4329:
[----:B------:R0:W5:Y:S01]  /*5940*/  LDG.E.S16 R19, desc[UR36][R2.64] ;  /* 0x0000002402137981 */ /* 0x000162000c1e1700 */
[----:B------:R-:W-:Y:S05]  /*5950*/  BRA `(.L_x_4328) ;  /* 0x0000000800fc7947 */ /* 0x000fea0003800000 */
.L_x_4324:
        /* <DEDUP_REMOVED lines=9> */
.L_x_4332:
[----:B------:R-:W2:Y:S02]  /*59f0*/  LDG.E.U16 R2, desc[UR36][R2.64] ;  /* 0x0000002402027981 */ /* 0x000ea4000c1e1500 */
[----:B--2---:R-:W-:-:S06]  /*5a00*/  HADD2.F32 R19, -RZ, R2.H0_H0 ;  /* 0x20000002ff137230 */ /* 0x004fcc0000004100 */
[----:B------:R-:W0:Y:S01]  /*5a10*/  F2I.FTZ.TRUNC.NTZ R19, R19 ;  /* 0x0000001300137305 */ /* 0x000e22000021f100 */
[----:B------:R-:W-:Y:S05]  /*5a20*/  BRA `(.L_x_4328) ;  /* 0x0000000800c87947 */ /* 0x000fea0003800000 */
.L_x_4331:
        /* <DEDUP_REMOVED lines=9> */
.L_x_4334:
[----:B------:R-:W2:Y:S02]  /*5ac0*/  LDG.E.U16 R2, desc[UR36][R2.64] ;  /* 0x0000002402027981 */ /* 0x000ea4000c1e1500 */
[----:B--2---:R-:W-:-:S06]  /*5ad0*/  HADD2.F32 R19, -RZ, R2.H0_H0 ;  /* 0x20000002ff137230 */ /* 0x004fcc0000004100 */
[----:B------:R-:W0:Y:S01]  /*5ae0*/  F2I.FTZ.TRUNC.NTZ R19, R19 ;  /* 0x0000001300137305 */ /* 0x000e22000021f100 */
[----:B------:R-:W-:Y:S05]  /*5af0*/  BRA `(.L_x_4328) ;  /* 0x0000000800947947 */ /* 0x000fea0003800000 */
.L_x_4333:
[----:B------:R-:W2:Y:S02]  /*5b00*/  LDG.E.64 R2, desc[UR36][R2.64] ;  /* 0x0000002402027981 */ /* 0x000ea4000c1e1b00 */
[----:B--2---:R0:W1:Y:S01]  /*5b10*/  F2I.F64.TRUNC R19, R2 ;  /* 0x0000000200137311 */ /* 0x004062000030d100 */
[----:B------:R-:W-:Y:S05]  /*5b20*/  BRA `(.L_x_4328) ;  /* 0x0000000800887947 */ /* 0x000fea0003800000 */
.L_x_4323:
        /* <DEDUP_REMOVED lines=12> */
.L_x_4337:
[----:B------:R-:W2:Y:S02]  /*5bf0*/  LDG.E.64 R2, desc[UR36][R2.64] ;  /* 0x0000002402027981 */ /* 0x000ea4000c1e1b00 */
[----:B--2---:R0:W1:Y:S01]  /*5c00*/  F2I.F64.TRUNC R19, R2 ;  /* 0x0000000200137311 */ /* 0x004062000030d100 */
[----:B------:R-:W-:Y:S05]  /*5c10*/  BRA `(.L_x_4328) ;  /* 0x00000008004c7947 */ /* 0x000fea0003800000 */
.L_x_4336:
        /* <DEDUP_REMOVED lines=26> */
.L_x_4339:
        /* <DEDUP_REMOVED lines=11> */
[----:B------:R0:W1:Y:S01]  /*5e70*/  F2I.FTZ.TRUNC.NTZ R19, R0 ;  /* 0x0000000000137305 */ /* 0x000062000021f100 */
[----:B------:R-:W-:Y:S05]  /*5e80*/  BRA `(.L_x_4328) ;  /* 0x0000000400b07947 */ /* 0x000fea0003800000 */
.L_x_4338:
[----:B------:R-:W2:Y:S02]  /*5e90*/  LDG.E.U16 R19, desc[UR36][R2.64] ;  /* 0x0000002402137981 */ /* 0x000ea4000c1e1500 */
[----:B--2---:R-:W-:-:S06]  /*5ea0*/  IMAD.U32 R19, R19, 0x10000, RZ ;  /* 0x0001000013137824 */ /* 0x004fcc00078e00ff */
[----:B------:R-:W0:Y:S01]  /*5eb0*/  F2I.FTZ.TRUNC.NTZ R19, R19 ;  /* 0x0000001300137305 */ /* 0x000e22000021f100 */
[----:B------:R-:W-:Y:S05]  /*5ec0*/  BRA `(.L_x_4328) ;  /* 0x0000000400a07947 */ /* 0x000fea0003800000 */
.L_x_4335:
        /* <DEDUP_REMOVED lines=10> */
.L_x_4342:
        /* <DEDUP_REMOVED lines=21> */
.L_x_4346:
[----:B------:R-:W-:Y:S05]  /*60c0*/  BSYNC.RECONVERGENT B1 ;  /* 0x0000000000017941 */ /* 0x000fea0003800200 */
.L_x_4345:
[----:B------:R-:W-:Y:S01]  /*60d0*/  IMAD.SHL.U32 R0, R0, 0x100000, RZ ;  /* 0x0010000000007824 */ /* 0x000fe200078e00ff */
[----:B------:R-:W-:-:S04]  /*60e0*/  LEA R2, R2, 0x3b800000, 0x17 ;  /* 0x3b80000002027811 */ /* 0x000fc800078eb8ff */
[----:B------:R-:W-:-:S07]  /*60f0*/  LOP3.LUT R19, R2, R0, R19, 0xfe, !PT ;  /* 0x0000000002137212 */ /* 0x000fce00078efe13 */
.L_x_4344:
[----:B------:R-:W-:Y:S05]  /*6100*/  BSYNC.RECONVERGENT B0 ;  /* 0x0000000000007941 */ /* 0x000fea0003800200 */
.L_x_4343:
[----:B------:R-:W1:Y:S01]  /*6110*/  F2I.FTZ.TRUNC.NTZ R19, R19 ;  /* 0x0000001300137305 */ /* 0x000e62000021f100 */
[----:B------:R-:W-:Y:S05]  /*6120*/  BRA `(.L_x_4328) ;  /* 0x0000000400087947 */ /* 0x000fea0003800000 */
.L_x_4341:
        /* <DEDUP_REMOVED lines=21> */
.L_x_4350:
[----:B------:R-:W-:Y:S05]  /*6280*/  BSYNC.RECONVERGENT B1 ;  /* 0x0000000000017941 */ /* 0x000fea0003800200 */
.L_x_4349:
[----:B------:R-:W-:Y:S01]  /*6290*/  IMAD.SHL.U32 R0, R0, 0x200000, RZ ;  /* 0x0020000000007824 */ /* 0x000fe200078e00ff */
[----:B------:R-:W-:-:S04]  /*62a0*/  LEA R2, R2, 0x37800000, 0x17 ;  /* 0x3780000002027811 */ /* 0x000fc800078eb8ff */
[----:B------:R-:W-:-:S07]  /*62b0*/  LOP3.LUT R19, R2, R0, R19, 0xfe, !PT ;  /* 0x0000000002137212 */ /* 0x000fce00078efe13 */
.L_x_4348:
[----:B------:R-:W-:Y:S05]  /*62c0*/  BSYNC.RECONVERGENT B0 ;  /* 0x0000000000007941 */ /* 0x000fea0003800200 */
.L_x_4347:
[----:B------:R-:W2:Y:S01]  /*62d0*/  F2I.FTZ.TRUNC.NTZ R19, R19 ;  /* 0x0000001300137305 */ /* 0x000ea2000021f100 */
[----:B------:R-:W-:Y:S05]  /*62e0*/  BRA `(.L_x_4328) ;  /* 0x0000000000987947 */ /* 0x000fea0003800000 */
.L_x_4340:
        /* <DEDUP_REMOVED lines=14> */
.L_x_4354:
[----:B------:R-:W-:Y:S05]  /*63d0*/  BSYNC.RECONVERGENT B0 ;  /* 0x0000000000007941 */ /* 0x000fea0003800200 */
.L_x_4353:
[----:B------:R-:W4:Y:S01]  /*63e0*/  F2I.FTZ.TRUNC.NTZ R19, R19 ;  /* 0x0000001300137305 */ /* 0x000f22000021f100 */
[----:B------:R-:W-:Y:S05]  /*63f0*/  BRA `(.L_x_4328) ;  /* 0x0000000000547947 */ /* 0x000fea0003800000 */
.L_x_4327:
        /* <DEDUP_REMOVED lines=16> */
.L_x_4355:
[----:B------:R-:W-:Y:S01]  /*6500*/  HFMA2 R19, -RZ, RZ, 0, 0 ;  /* 0x00000000ff137431 */ /* 0x000fe200000001ff */
[----:B------:R-:W-:Y:S06]  /*6510*/  BRA `(.L_x_4328) ;  /* 0x00000000000c7947 */ /* 0x000fec0003800000 */
.L_x_4352:
[----:B------:R3:W5:Y:S01]  /*6520*/  LDG.E R19, desc[UR36][R2.64] ;  /* 0x0000002402137981 */ /* 0x000762000c1e1900 */
[----:B------:R-:W-:Y:S05]  /*6530*/  BRA `(.L_x_4328) ;  /* 0x0000000000047947 */ /* 0x000fea0003800000 */
.L_x_4351:
[----:B------:R0:W5:Y:S02]  /*6540*/  LDG.E R19, desc[UR36][R2.64] ;  /* 0x0000002402137981 */ /* 0x000164000c1e1900 */
.L_x_4328:
[----:B------:R-:W0:Y:S01]  /*6550*/  LDCU.64 UR6, c[0x0][0x5f8] ;  /* 0x0000bf00ff0677ac */ /* 0x000e220008000a00 */
[----:B------:R-:W-:-:S04]  /*6560*/  UPRMT UR4, UR42, 0x9910, URZ ;  /* 0x000099102a047896 */ /* 0x000fc800080000ff */
[----:B------:R-:W-:Y:S01]  /*6570*/  UISETP.GT.AND UP0, UPT, UR4, 0x9, UPT ;  /* 0x000000090400788c */ /* 0x000fe2000bf04270 */
[----:B0--3--:R-:W-:-:S05]  /*6580*/  IADD3 R2, P0, PT, R18, UR6, RZ ;  /* 0x0000000612027c10 */ /* 0x009fca000ff1e0ff */
        /* <DEDUP_REMOVED lines=12> */
.L_x_4359:
[----:B------:R0:W5:Y:S01]  /*6650*/  LDG.E.U8 R0, desc[UR36][R2.64] ;  /* 0x0000002402007981 */ /* 0x000162000c1e1100 */
[----:B------:R-:W-:Y:S05]  /*6660*/  BRA `(.L_x_4361) ;  /* 0x0000000c002c7947 */ /* 0x000fea0003800000 */
.L_x_4358:
        /* <DEDUP_REMOVED lines=8> */
.L_x_4363:
[----:B------:R0:W5:Y:S01]  /*66f0*/  LDG.E R0, desc[UR36][R2.64] ;  /* 0x0000002402007981 */ /* 0x000162000c1e1900 */
[----:B------:R-:W-:Y:S05]  /*6700*/  BRA `(.L_x_4361) ;  /* 0x0000000c00047947 */ /* 0x000fea0003800000 */
.L_x_4362:
[----:B------:R0:W5:Y:S01]  /*6710*/  LDG.E.S16 R0, desc[UR36][R2.64] ;  /* 0x0000002402007981 */ /* 0x000162000c1e1700 */
[----:B------:R-:W-:Y:S05]  /*6720*/  BRA `(.L_x_4361) ;  /* 0x0000000800fc7947 */ /* 0x000fea0003800000 */
.L_x_4357:
        /* <DEDUP_REMOVED lines=9> */
.L_x_4365:
[----:B------:R-:W3:Y:S02]  /*67c0*/  LDG.E.U16 R2, desc[UR36][R2.64] ;  /* 0x0000002402027981 */ /* 0x000ee4000c1e1500 */
[----:B---3--:R-:W-:-:S06]  /*67d0*/  HADD2.F32 R0, -RZ, R2.H0_H0 ;  /* 0x20000002ff007230 */ /* 0x008fcc0000004100 */
[----:B------:R-:W0:Y:S01]  /*67e0*/  F2I.FTZ.TRUNC.NTZ R0, R0 ;  /* 0x0000000000007305 */ /* 0x000e22000021f100 */
[----:B------:R-:W-:Y:S05]  /*67f0*/  BRA `(.L_x_4361) ;  /* 0x0000000800c87947 */ /* 0x000fea0003800000 */
.L_x_4364:
        /* <DEDUP_REMOVED lines=9> */
.L_x_4367:
[----:B------:R-:W3:Y:S02]  /*6890*/  LDG.E.U16 R2, desc[UR36][R2.64] ;  /* 0x0000002402027981 */ /* 0x000ee4000c1e1500 */
[----:B---3--:R-:W-:-:S06]  /*68a0*/  HADD2.F32 R0, -RZ, R2.H0_H0 ;  /* 0x20000002ff007230 */ /* 0x008fcc0000004100 */
[----:B------:R-:W0:Y:S01]  /*68b0*/  F2I.FTZ.TRUNC.NTZ R0, R0 ;  /* 0x0000000000007305 */ /* 0x000e22000021f100 */
[----:B------:R-:W-:Y:S05]  /*68c0*/  BRA `(.L_x_4361) ;  /* 0x0000000800947947 */ /* 0x000fea0003800000 */
.L_x_4366:
[----:B------:R-:W3:Y:S02]  /*68d0*/  LDG.E.64 R2, desc[UR36][R2.64] ;  /* 0x0000002402027981 */ /* 0x000ee4000c1e1b00 */
[----:B---3--:R0:W3:Y:S01]  /*68e0*/  F2I.F64.TRUNC R0, R2 ;  /* 0x0000000200007311 */ /* 0x0080e2000030d100 */
[----:B------:R-:W-:Y:S05]  /*68f0*/  BRA `(.L_x_4361) ;  /* 0x0000000800887947 */ /* 0x000fea0003800000 */
.L_x_4356:
        /* <DEDUP_REMOVED lines=12> */
.L_x_4370:
[----:B------:R-:W3:Y:S02]  /*69c0*/  LDG.E.64 R2, desc[UR36][R2.64] ;  /* 0x0000002402027981 */ /* 0x000ee4000c1e1b00 */
[----:B---3--:R0:W3:Y:S01]  /*69d0*/  F2I.F64.TRUNC R0, R2 ;  /* 0x0000000200007311 */ /* 0x0080e2000030d100 */
[----:B------:R-:W-:Y:S05]  /*69e0*/  BRA `(.L_x_4361) ;  /* 0x00000008004c7947 */ /* 0x000fea0003800000 */
.L_x_4369:
        /* <DEDUP_REMOVED lines=24> */
[----:B------:R-:W0:Y:S01]  /*6b70*/  F2I.FTZ.TRUNC.NTZ R0, R0 ;  /* 0x0000000000007305 */ /* 0x000e22000021f100 */
[----:B------:R-:W-:Y:S05]  /*6b80*/  BRA `(.L_x_4361) ;  /* 0x0000000400e47947 */ /* 0x000fea0003800000 */
.L_x_4372:
[----:B------:R-:W3:Y:S02]  /*6b90*/  LDG.E.U8 R2, desc[UR36][R2.64] ;  /* 0x0000002402027981 */ /* 0x000ee4000c1e1100 */
[C---:B---3--:R-:W-:Y:S02]  /*6ba0*/  IMAD.SHL.U32 R0, R2.reuse, 0x2000000, RZ ;  /* 0x0200000002007824 */ /* 0x048fe400078e00ff */
        /* <DEDUP_REMOVED lines=9> */
[----:B------:R-:W0:Y:S01]  /*6c40*/  F2I.FTZ.TRUNC.NTZ R0, R0 ;  /* 0x0000000000007305 */ /* 0x000e22000021f100 */
[----:B------:R-:W-:Y:S05]  /*6c50*/  BRA `(.L_x_4361) ;  /* 0x0000000400b07947 */ /* 0x000fea0003800000 */
.L_x_4371:
[----:B------:R-:W3:Y:S02]  /*6c60*/  LDG.E.U16 R0, desc[UR36][R2.64] ;  /* 0x0000002402007981 */ /* 0x000ee4000c1e1500 */
[----:B---3--:R-:W-:-:S06]  /*6c70*/  IMAD.U32 R0, R0, 0x10000, RZ ;  /* 0x0001000000007824 */ /* 0x008fcc00078e00ff */
[----:B------:R-:W0:Y:S01]  /*6c80*/  F2I.FTZ.TRUNC.NTZ R0, R0 ;  /* 0x0000000000007305 */ /* 0x000e22000021f100 */
[----:B------:R-:W-:Y:S05]  /*6c90*/  BRA `(.L_x_4361) ;  /* 0x0000000400a07947 */ /* 0x000fea0003800000 */
.L_x_4368:
        /* <DEDUP_REMOVED lines=10> */
.L_x_4375:
[----:B------:R-:W3:Y:S01]  /*6d40*/  LDG.E.U8 R3, desc[UR36][R2.64] ;  /* 0x0000002402037981 */ /* 0x000ee2000c1e1100 */
[----:B------:R-:W-:Y:S01]  /*6d50*/  BSSY.RECONVERGENT B0, `(.L_x_4376) ;  /* 0x0000018000007945 */ /* 0x000fe20003800200 */
[----:B------:R-:W-:Y:S02]  /*6d60*/  MOV R0, RZ ;  /* 0x000000ff00007202 */ /* 0x000fe40000000f00 */
        /* <DEDUP_REMOVED lines=18> */
.L_x_4379:
[----:B------:R-:W-:Y:S05]  /*6e90*/  BSYNC.RECONVERGENT B1 ;  /* 0x0000000000017941 */ /* 0x000fea0003800200 */
.L_x_4378:
[----:B------:R-:W-:Y:S02]  /*6ea0*/  SHF.L.U32 R0, R0, 0x14, RZ ;  /* 0x0000001400007819 */ /* 0x000fe400000006ff */
[----:B------:R-:W-:-:S04]  /*6eb0*/  LEA R2, R2, 0x3b800000, 0x17 ;  /* 0x3b80000002027811 */ /* 0x000fc800078eb8ff */
[----:B------:R-:W-:-:S07]  /*6ec0*/  LOP3.LUT R0, R2, R0, R7, 0xfe, !PT ;  /* 0x0000000002007212 */ /* 0x000fce00078efe07 */
.L_x_4377:
[----:B------:R-:W-:Y:S05]  /*6ed0*/  BSYNC.RECONVERGENT B0 ;  /* 0x0000000000007941 */ /* 0x000fea0003800200 */
.L_x_4376:
[----:B------:R-:W0:Y:S01]  /*6ee0*/  F2I.FTZ.TRUNC.NTZ R0, R0 ;  /* 0x0000000000007305 */ /* 0x000e22000021f100 */
[----:B------:R-:W-:Y:S05]  /*6ef0*/  BRA `(.L_x_4361) ;  /* 0x0000000400087947 */ /* 0x000fea0003800000 */
.L_x_4374:
        /* <DEDUP_REMOVED lines=21> */
.L_x_4383:
[----:B------:R-:W-:Y:S05]  /*7050*/  BSYNC.RECONVERGENT B1 ;  /* 0x0000000000017941 */ /* 0x000fea0003800200 */
.L_x_4382:
[----:B------:R-:W-:Y:S01]  /*7060*/  IMAD.SHL.U32 R0, R0, 0x200000, RZ ;  /* 0x0020000000007824 */ /* 0x000fe200078e00ff */
[----:B------:R-:W-:-:S04]  /*7070*/  LEA R2, R2, 0x37800000, 0x17 ;  /* 0x3780000002027811 */ /* 0x000fc800078eb8ff */
[----:B------:R-:W-:-:S07]  /*7080*/  LOP3.LUT R0, R2, R0, R7, 0xfe, !PT ;  /* 0x0000000002007212 */ /* 0x000fce00078efe07 */
.L_x_4381:
[----:B------:R-:W-:Y:S05]  /*7090*/  BSYNC.RECONVERGENT B0 ;  /* 0x0000000000007941 */ /* 0x000fea0003800200 */
.L_x_4380:
[----:B------:R-:W0:Y:S01]  /*70a0*/  F2I.FTZ.TRUNC.NTZ R0, R0 ;  /* 0x0000000000007305 */ /* 0x000e22000021f100 */
[----:B------:R-:W-:Y:S05]  /*70b0*/  BRA `(.L_x_4361) ;  /* 0x0000000000987947 */ /* 0x000fea0003800000 */
.L_x_4373:
        /* <DEDUP_REMOVED lines=12> */
[----:B------:R-:W-:Y:S01]  /*7180*/  @!P0 IMAD.MOV.U32 R0, RZ, RZ, 0x7f800001 ;  /* 0x7f800001ff008424 */ /* 0x000fe200078e00ff */
[----:B------:R-:W-:-:S07]  /*7190*/  @P0 SHF.L.U32 R0, R2, 0x17, RZ ;  /* 0x0000001702000819 */ /* 0x000fce00000006ff */
.L_x_4387:
[----:B------:R-:W-:Y:S05]  /*71a0*/  BSYNC.RECONVERGENT B0 ;  /* 0x0000000000007941 */ /* 0x000fea0003800200 */
.L_x_4386:
[----:B------:R-:W0:Y:S01]  /*71b0*/  F2I.FTZ.TRUNC.NTZ R0, R0 ;  /* 0x0000000000007305 */ /* 0x000e22000021f100 */
[----:B------:R-:W-:Y:S05]  /*71c0*/  BRA `(.L_x_4361) ;  /* 0x0000000000547947 */ /* 0x000fea0003800000 */
.L_x_4360:
        /* <DEDUP_REMOVED lines=16> */
.L_x_4388:
[----:B------:R-:W-:Y:S01]  /*72d0*/  IMAD.MOV.U32 R0, RZ, RZ, RZ ;  /* 0x000000ffff007224 */ /* 0x000fe200078e00ff */
[----:B------:R-:W-:Y:S06]  /*72e0*/  BRA `(.L_x_4361) ;  /* 0x00000000000c7947 */ /* 0x000fec0003800000 */
.L_x_4385:
[----:B------:R0:W5:Y:S01]  /*72f0*/  LDG.E R0, desc[UR36][R2.64] ;  /* 0x0000002402007981 */ /* 0x000162000c1e1900 */
[----:B------:R-:W-:Y:S05]  /*7300*/  BRA `(.L_x_4361) ;  /* 0x0000000000047947 */ /* 0x000fea0003800000 */
.L_x_4384:
[----:B------:R0:W5:Y:S02]  /*7310*/  LDG.E R0, desc[UR36][R2.64] ;  /* 0x0000002402007981 */ /* 0x000164000c1e1900 */
.L_x_4361:
        /* <DEDUP_REMOVED lines=18> */
.L_x_4392:
[----:B------:R0:W-:Y:S01]  /*7440*/  STG.E.U8 desc[UR36][R2.64], R4 ;  /* 0x0000000402007986 */ /* 0x0001e2000c101124 */
[----:B------:R-:W-:Y:S05]  /*7450*/  BRA `(.L_x_4394) ;  /* 0x0000000c00387947 */ /* 0x000fea0003800000 */
.L_x_4391:
        /* <DEDUP_REMOVED lines=9> */
.L_x_4396:
[----:B------:R0:W-:Y:S01]  /*74f0*/  STG.E desc[UR36][R2.64], R4 ;  /* 0x0000000402007986 */ /* 0x0001e2000c101924 */
[----:B------:R-:W-:Y:S05]  /*7500*/  BRA `(.L_x_4394) ;  /* 0x0000000c000c7947 */ /* 0x000fea0003800000 */
.L_x_4395:
[----:B------:R0:W-:Y:S01]  /*7510*/  STG.E.U16 desc[UR36][R2.64], R4 ;  /* 0x0000000402007986 */ /* 0x0001e2000c101524 */
[----:B------:R-:W-:Y:S05]  /*7520*/  BRA `(.L_x_4394) ;  /* 0x0000000c00047947 */ /* 0x000fea0003800000 */
.L_x_4390:
        /* <DEDUP_REMOVED lines=9> */
.L_x_4398:
[----:B------:R-:W-:-:S04]  /*75c0*/  I2FP.F32.S32 R0, R4 ;  /* 0x0000000400007245 */ /* 0x000fc80000201400 */
[----:B------:R-:W-:-:S05]  /*75d0*/  F2FP.F16.F32.PACK_AB R0, RZ, R0 ;  /* 0x00000000ff00723e */ /* 0x000fca00000000ff */
[----:B------:R0:W-:Y:S01]  /*75e0*/  STG.E.U16 desc[UR36][R2.64], R0 ;  /* 0x0000000002007986 */ /* 0x0001e2000c101524 */
[----:B------:R-:W-:Y:S05]  /*75f0*/  BRA `(.L_x_4394) ;  /* 0x0000000800d07947 */ /* 0x000fea0003800000 */
.L_x_4397:
[----:B------:R-:W-:-:S09]  /*7600*/  UISETP.NE.AND UP0, UPT, UR4, 0x7, UPT ;  /* 0x000000070400788c */ /* 0x000fd2000bf05270 */
[----:B------:R-:W-:Y:S05]  /*7610*/  BRA.U !UP0, `(.L_x_4399) ;  /* 0x0000000108347547 */ /* 0x000fea000b800000 */
[----:B------:R-:W-:-:S09]  /*7620*/  UISETP.NE.AND UP0, UPT, UR4, 0x8, UPT ;  /* 0x000000080400788c */ /* 0x000fd2000bf05270 */
[----:B------:R-:W-:Y:S05]  /*7630*/  BRA.U !UP0, `(.L_x_4400) ;  /* 0x0000000108187547 */ /* 0x000fea000b800000 */
[----:B------:R-:W-:-:S09]  /*7640*/  UISETP.NE.AND UP0, UPT, UR4, 0x9, UPT ;  /* 0x000000090400788c */ /* 0x000fd2000bf05270 */
[----:B------:R-:W-:Y:S05]  /*7650*/  BRA.U UP0, `(.L_x_4393) ;  /* 0x0000000500d47547 */ /* 0x000fea000b800000 */
[----:B------:R-:W-:Y:S02]  /*7660*/  I2FP.F32.S32 R4, R4 ;  /* 0x0000000400047245 */ /* 0x000fe40000201400 */
[----:B------:R-:W-:-:S05]  /*7670*/  MOV R5, RZ ;  /* 0x000000ff00057202 */ /* 0x000fca0000000f00 */
[----:B------:R0:W-:Y:S01]  /*7680*/  STG.E.64 desc[UR36][R2.64], R4 ;  /* 0x0000000402007986 */ /* 0x0001e2000c101b24 */
[----:B------:R-:W-:Y:S05]  /*7690*/  BRA `(.L_x_4394) ;  /* 0x0000000800a87947 */ /* 0x000fea0003800000 */
.L_x_4400:
[----:B------:R-:W-:-:S04]  /*76a0*/  I2FP.F32.S32 R4, R4 ;  /* 0x0000000400047245 */ /* 0x000fc80000201400 */
[----:B------:R-:W-:-:S04]  /*76b0*/  F2FP.F16.F32.PACK_AB R5, RZ, R4 ;  /* 0x00000004ff05723e */ /* 0x000fc800000000ff */
[----:B------:R-:W-:-:S05]  /*76c0*/  PRMT R5, R5, 0x5410, RZ ;  /* 0x0000541005057816 */ /* 0x000fca00000000ff */
[----:B------:R0:W-:Y:S01]  /*76d0*/  STG.E desc[UR36][R2.64], R5 ;  /* 0x0000000502007986 */ /* 0x0001e2000c101924 */
[----:B------:R-:W-:Y:S05]  /*76e0*/  BRA `(.L_x_4394) ;  /* 0x0000000800947947 */ /* 0x000fea0003800000 */
.L_x_4399:
[----:B------:R-:W0:Y:S02]  /*76f0*/  I2F.F64 R4, R4 ;  /* 0x0000000400047312 */ /* 0x000e240000201c00 */
[----:B0-----:R0:W-:Y:S01]  /*7700*/  STG.E.64 desc[UR36][R2.64], R4 ;  /* 0x0000000402007986 */ /* 0x0011e2000c101b24 */
[----:B------:R-:W-:Y:S05]  /*7710*/  BRA `(.L_x_4394) ;  /* 0x0000000800887947 */ /* 0x000fea0003800000 */
.L_x_4389:
        /* <DEDUP_REMOVED lines=12> */
.L_x_4404:
[----:B------:R-:W-:Y:S01]  /*77e0*/  I2FP.F32.S32 R5, R4 ;  /* 0x0000000400057245 */ /* 0x000fe20000201400 */
[----:B------:R-:W-:Y:S01]  /*77f0*/  BSSY.RECONVERGENT B0, `(.L_x_4405) ;  /* 0x0000013000007945 */ /* 0x000fe20003800200 */
[----:B------:R-:W-:Y:S02]  /*7800*/  IMAD.MOV.U32 R0, RZ, RZ, 0x80 ;  /* 0x00000080ff007424 */ /* 0x000fe400078e00ff */
[----:B------:R-:W-:-:S04]  /*7810*/  LOP3.LUT R4, R5, 0x7fffffff, RZ, 0xc0, !PT ;  /* 0x7fffffff05047812 */ /* 0x000fc800078ec0ff */
        /* <DEDUP_REMOVED lines=14> */
.L_x_4407:
[----:B------:R-:W-:-:S04]  /*7900*/  SHF.R.U32.HI R5, RZ, 0x18, R5 ;  /* 0x00000018ff057819 */ /* 0x000fc80000011605 */
[----:B------:R-:W-:-:S07]  /*7910*/  LOP3.LUT R0, R0, 0x80, R5, 0xf8, !PT ;  /* 0x0000008000007812 */ /* 0x000fce00078ef805 */
.L_x_4406:
[----:B------:R-:W-:Y:S05]  /*7920*/  BSYNC.RECONVERGENT B0 ;  /* 0x0000000000007941 */ /* 0x000fea0003800200 */
.L_x_4405:
[----:B------:R3:W-:Y:S01]  /*7930*/  STG.E.U8 desc[UR36][R2.64], R0 ;  /* 0x0000000002007986 */ /* 0x0007e2000c101124 */
[----:B------:R-:W-:Y:S05]  /*7940*/  BRA `(.L_x_4394) ;  /* 0x0000000400fc7947 */ /* 0x000fea0003800000 */
.L_x_4403:
        /* <DEDUP_REMOVED lines=18> */
.L_x_4410:
[----:B------:R-:W-:-:S04]  /*7a70*/  SHF.R.U32.HI R5, RZ, 0x18, R5 ;  /* 0x00000018ff057819 */ /* 0x000fc80000011605 */
[----:B------:R-:W-:-:S07]  /*7a80*/  LOP3.LUT R0, R0, 0x80, R5, 0xf8, !PT ;  /* 0x0000008000007812 */ /* 0x000fce00078ef805 */
.L_x_4409:
[----:B------:R-:W-:Y:S05]  /*7a90*/  BSYNC.RECONVERGENT B0 ;  /* 0x0000000000007941 */ /* 0x000fea0003800200 */
.L_x_4408:
[----:B------:R0:W-:Y:S01]  /*7aa0*/  STG.E.U8 desc[UR36][R2.64], R0 ;  /* 0x0000000002007986 */ /* 0x0001e2000c101124 */
[----:B------:R-:W-:Y:S05]  /*7ab0*/  BRA `(.L_x_4394) ;  /* 0x0000000400a07947 */ /* 0x000fea0003800000 */
.L_x_4402:
[----:B------:R-:W-:-:S09]  /*7ac0*/  UISETP.NE.AND UP0, UPT, UR4, 0x1c, UPT ;  /* 0x0000001c0400788c */ /* 0x000fd2000bf05270 */
[----:B------:R-:W-:Y:S05]  /*7ad0*/  BRA.U !UP0, `(.L_x_4411) ;  /* 0x00000001085c7547 */ /* 0x000fea000b800000 */
[----:B------:R-:W-:-:S09]  /*7ae0*/  UISETP.NE.AND UP0, UPT, UR4, 0x1d, UPT ;  /* 0x0000001d0400788c */ /* 0x000fd2000bf05270 */
[----:B------:R-:W-:Y:S05]  /*7af0*/  BRA.U !UP0, `(.L_x_4412) ;  /* 0x0000000108487547 */ /* 0x000fea000b800000 */
[----:B------:R-:W-:-:S09]  /*7b00*/  UISETP.NE.AND UP0, UPT, UR4, 0x2c, UPT ;  /* 0x0000002c0400788c */ /* 0x000fd2000bf05270 */
[----:B------:R-:W-:Y:S05]  /*7b10*/  BRA.U UP0, `(.L_x_4393) ;  /* 0x0000000100a47547 */ /* 0x000fea000b800000 */
        /* <DEDUP_REMOVED lines=16> */
.L_x_4412:
[----:B------:R-:W-:-:S05]  /*7c20*/  SHF.R.S32.HI R5, RZ, 0x1f, R4 ;  /* 0x0000001fff057819 */ /* 0x000fca0000011404 */
[----:B------:R1:W-:Y:S01]  /*7c30*/  STG.E.64 desc[UR36][R2.64], R4 ;  /* 0x0000000402007986 */ /* 0x0003e2000c101b24 */
[----:B------:R-:W-:Y:S05]  /*7c40*/  BRA `(.L_x_4394) ;  /* 0x00000004003c7947 */ /* 0x000fea0003800000 */
.L_x_4411:
[----:B------:R0:W-:Y:S01]  /*7c50*/  STG.E desc[UR36][R2.64], R4 ;  /* 0x0000000402007986 */ /* 0x0001e2000c101924 */
[----:B------:R-:W-:Y:S05]  /*7c60*/  BRA `(.L_x_4394) ;  /* 0x0000000400347947 */ /* 0x000fea0003800000 */
.L_x_4401:
        /* <DEDUP_REMOVED lines=10> */
.L_x_4414:
[----:B------:R-:W0:Y:S01]  /*7d10*/  I2F.F64 R4, R4 ;  /* 0x0000000400047312 */ /* 0x000e220000201c00 */
[----:B------:R-:W-:-:S05]  /*7d20*/  CS2R R6, SRZ ;  /* 0x0000000000067805 */ /* 0x000fca000001ff00 */
[----:B0-----:R0:W-:Y:S01]  /*7d30*/  STG.E.128 desc[UR36][R2.64], R4 ;  /* 0x0000000402007986 */ /* 0x0011e2000c101d24 */
[----:B------:R-:W-:Y:S05]  /*7d40*/  BRA `(.L_x_4394) ;  /* 0x0000000000fc7947 */ /* 0x000fea0003800000 */
.L_x_4413:
[----:B------:R-:W-:-:S09]  /*7d50*/  UISETP.NE.AND UP0, UPT, UR4, 0xf, UPT ;  /* 0x0000000f0400788c */ /* 0x000fd2000bf05270 */
[----:B------:R-:W-:Y:S05]  /*7d60*/  BRA.U !UP0, `(.L_x_4415) ;  /* 0x0000000108e87547 */ /* 0x000fea000b800000 */
[----:B------:R-:W-:-:S09]  /*7d70*/  UISETP.NE.AND UP0, UPT, UR4, 0x17, UPT ;  /* 0x000000170400788c */ /* 0x000fd2000bf05270 */
[----:B------:R-:W-:Y:S05]  /*7d80*/  BRA.U !UP0, `(.L_x_4416) ;  /* 0x0000000108907547 */ /* 0x000fea000b800000 */
[----:B------:R-:W-:-:S09]  /*7d90*/  UISETP.NE.AND UP0, UPT, UR4, 0x18, UPT ;  /* 0x000000180400788c */ /* 0x000fd2000bf05270 */
[----:B------:R-:W-:Y:S05]  /*7da0*/  BRA.U !UP0, `(.L_x_4417) ;  /* 0x0000000108447547 */ /* 0x000fea000b800000 */
.L_x_4393:
        /* <DEDUP_REMOVED lines=16> */
.L_x_4418:
[----:B------:R-:W-:Y:S05]  /*7eb0*/  BRA `(.L_x_4394) ;  /* 0x0000000000a07947 */ /* 0x000fea0003800000 */
.L_x_4417:
[----:B------:R-:W-:Y:S01]  /*7ec0*/  I2FP.F32.S32 R7, R4 ;  /* 0x0000000400077245 */ /* 0x000fe20000201400 */
[----:B------:R-:W-:Y:S01]  /*7ed0*/  BSSY.RECONVERGENT B0, `(.L_x_4419) ;  /* 0x000000c000007945 */ /* 0x000fe20003800200 */
[----:B------:R-:W-:Y:S02]  /*7ee0*/  IMAD.MOV.U32 R0, RZ, RZ, 0x7f ;  /* 0x0000007fff007424 */ /* 0x000fe400078e00ff */
[----:B------:R-:W-:Y:S02]  /*7ef0*/  LOP3.LUT R4, R7, 0x7fffffff, RZ, 0xc0, !PT ;  /* 0x7fffffff07047812 */ /* 0x000fe400078ec0ff */
        /* <DEDUP_REMOVED lines=9> */
.L_x_4420:
[----:B------:R-:W-:Y:S05]  /*7f90*/  BSYNC.RECONVERGENT B0 ;  /* 0x0000000000007941 */ /* 0x000fea0003800200 */
.L_x_4419:
[----:B------:R-:W-:-:S05]  /*7fa0*/  LOP3.LUT R5, R0, 0x80, R5, 0xf8, !PT ;  /* 0x0000008000057812 */ /* 0x000fca00078ef805 */
[----:B------:R0:W-:Y:S01]  /*7fb0*/  STG.E.U8 desc[UR36][R2.64], R5 ;  /* 0x0000000502007986 */ /* 0x0001e2000c101124 */
[----:B------:R-:W-:Y:S05]  /*7fc0*/  BRA `(.L_x_4394) ;  /* 0x00000000005c7947 */ /* 0x000fea0003800000 */
.L_x_4416:
[----:B------:R-:W-:Y:S01]  /*7fd0*/  I2FP.F32.S32 R5, R4 ;  /* 0x0000000400057245 */ /* 0x000fe20000201400 */
[----:B------:R-:W-:Y:S03]  /*7fe0*/  BSSY.RECONVERGENT B0, `(.L_x_4421) ;  /* 0x000000e000007945 */ /* 0x000fe60003800200 */
[----:B------:R-:W-:-:S04]  /*7ff0*/  LOP3.LUT R4, R5, 0x7fffffff, RZ, 0xc0, !PT ;  /* 0x7fffffff05047812 */ /* 0x000fc800078ec0ff */
        /* <DEDUP_REMOVED lines=9> */
.L_x_4422:
[----:B------:R-:W-:Y:S01]  /*8090*/  IMAD.MOV.U32 R0, RZ, RZ, 0x7f ;  /* 0x0000007fff007424 */ /* 0x000fe200078e00ff */
[----:B------:R-:W-:-:S04]  /*80a0*/  ISETP.GT.U32.AND P0, PT, R4, 0x7f800000, PT ;  /* 0x7f8000000400780c */ /* 0x000fc80003f04070 */
[----:B------:R-:W-:-:S09]  /*80b0*/  SEL R0, R0, 0x7c, P0 ;  /* 0x0000007c00007807 */ /* 0x000fd20000000000 */
.L_x_4423:
[----:B------:R-:W-:Y:S05]  /*80c0*/  BSYNC.RECONVERGENT B0 ;  /* 0x0000000000007941 */ /* 0x000fea0003800200 */
.L_x_4421:
[----:B------:R-:W-:-:S04]  /*80d0*/  SHF.R.U32.HI R5, RZ, 0x18, R5 ;  /* 0x00000018ff057819 */ /* 0x000fc80000011605 */
[----:B------:R-:W-:-:S05]  /*80e0*/  LOP3.LUT R5, R0, 0x80, R5, 0xf8, !PT ;  /* 0x0000008000057812 */ /* 0x000fca00078ef805 */
[----:B------:R0:W-:Y:S01]  /*80f0*/  STG.E.U8 desc[UR36][R2.64], R5 ;  /* 0x0000000502007986 */ /* 0x0001e2000c101124 */
[----:B------:R-:W-:Y:S05]  /*8100*/  BRA `(.L_x_4394) ;  /* 0x00000000000c7947 */ /* 0x000fea0003800000 */
.L_x_4415:
[----:B------:R-:W-:-:S04]  /*8110*/  I2FP.F32.S32 R0, R4 ;  /* 0x0000000400007245 */ /* 0x000fc80000201400 */
[----:B------:R-:W-:-:S05]  /*8120*/  F2FP.BF16.F32.PACK_AB R0, RZ, R0 ;  /* 0x00000000ff00723e */ /* 0x000fca00000010ff */
[----:B------:R0:W-:Y:S02]  /*8130*/  STG.E.U16 desc[UR36][R2.64], R0 ;  /* 0x0000000002007986 */ /* 0x0001e4000c101524 */
.L_x_4394:
[----:B------:R-:W-:-:S07]  /*8140*/  IADD3 R17, PT, PT, R17, 0x80, RZ ;  /* 0x0000008011117810 */ /* 0x000fce0007ffe0ff */
.L_x_4321:
[----:B------:R-:W-:Y:S05]  /*8150*/  BSYNC.RECONVERGENT B6 ;  /* 0x0000000000067941 */ /* 0x000fea0003800200 */
.L_x_4320:
[----:B------:R-:W5:Y:S01]  /*8160*/  LDCU UR4, c[0x0][0x380] ;  /* 0x00007000ff0477ac */ /* 0x000f620008000800 */
[----:B------:R-:W-:Y:S01]  /*8170*/  BSSY.RECONVERGENT B6, `(.L_x_4424) ;  /* 0x0000402000067945 */ /* 0x000fe20003800200 */
[----:B-----5:R-:W-:-:S13]  /*8180*/  ISETP.GE.AND P0, PT, R17, UR4, PT ;  /* 0x0000000411007c0c */ /* 0x020fda000bf06270 */
[----:B------:R-:W-:Y:S05]  /*8190*/  @P0 BRA `(.L_x_4425) ;  /* 0x0000003c00fc0947 */ /* 0x000fea0003800000 */
[----:B------:R-:W5:Y:S01]  /*81a0*/  LDCU UR4, c[0x0][0x388] ;  /* 0x00007100ff0477ac */ /* 0x000f620008000800 */
[----:B------:R-:W-:Y:S01]  /*81b0*/  IMAD.MOV.U32 R18, RZ, RZ, RZ ;  /* 0x000000ffff127224 */ /* 0x000fe200078e00ff */
[----:B------:R-:W-:Y:S01]  /*81c0*/  MOV R16, RZ ;  /* 0x000000ff00107202 */ /* 0x000fe20000000f00 */
[----:B0--3--:R-:W-:Y:S01]  /*81d0*/  IMAD.MOV.U32 R0, RZ, RZ, RZ ;  /* 0x000000ffff007224 */ /* 0x009fe200078e00ff */
        /* <DEDUP_REMOVED lines=350> */
.L_x_4426:
[----:B------:R-:W1:Y:S01]  /*97c0*/  LDCU.64 UR6, c[0x0][0x5f0] ;  /* 0x0000be00ff0677ac */ /* 0x000e620008000a00 */
[----:B------:R-:W-:-:S04]  /*97d0*/  UPRMT UR4, UR39, 0x9910, URZ ;  /* 0x0000991027047896 */ /* 0x000fc800080000ff */
[----:B------:R-:W-:Y:S01]  /*97e0*/  UISETP.GT.AND UP0, UPT, UR4, 0x9, UPT ;  /* 0x000000090400788c */ /* 0x000fe2000bf04270 */
[----:B-12-4-:R-:W-:-:S04]  /*97f0*/  IADD3 R2, P0, PT, R0, UR6, RZ ;  /* 0x0000000600027c10 */ /* 0x016fc8000ff1e0ff */
        /* <DEDUP_REMOVED lines=12> */
.L_x_4430:
[----:B------:R4:W5:Y:S01]  /*98c0*/  LDG.E.U8 R19, desc[UR36][R2.64] ;  /* 0x0000002402137981 */ /* 0x000962000c1e1100 */
[----:B------:R-:W-:Y:S05]  /*98d0*/  BRA `(.L_x_4432) ;  /* 0x0000000c002c7947 */ /* 0x000fea0003800000 */
.L_x_4429:
        /* <DEDUP_REMOVED lines=8> */
.L_x_4434:
[----:B------:R2:W5:Y:S01]  /*9960*/  LDG.E R19, desc[UR36][R2.64] ;  /* 0x0000002402137981 */ /* 0x000562000c1e1900 */
[----:B------:R-:W-:Y:S05]  /*9970*/  BRA `(.L_x_4432) ;  /* 0x0000000c00047947 */ /* 0x000fea0003800000 */
.L_x_4433:
[----:B------:R0:W5:Y:S01]  /*9980*/  LDG.E.S16 R19, desc[UR36][R2.64] ;  /* 0x0000002402137981 */ /* 0x000162000c1e1700 */
[----:B------:R-:W-:Y:S05]  /*9990*/  BRA `(.L_x_4432) ;  /* 0x0000000800fc7947 */ /* 0x000fea0003800000 */
.L_x_4428:
        /* <DEDUP_REMOVED lines=9> */
.L_x_4436:
[----:B------:R-:W2:Y:S02]  /*9a30*/  LDG.E.U16 R2, desc[UR36][R2.64] ;  /* 0x0000002402027981 */ /* 0x000ea4000c1e1500 */
[----:B--2---:R-:W-:-:S06]  /*9a40*/  HADD2.F32 R19, -RZ, R2.H0_H0 ;  /* 0x20000002ff137230 */ /* 0x004fcc0000004100 */
[----:B------:R-:W0:Y:S01]  /*9a50*/  F2I.FTZ.TRUNC.NTZ R19, R19 ;  /* 0x0000001300137305 */ /* 0x000e22000021f100 */
[----:B------:R-:W-:Y:S05]  /*9a60*/  BRA `(.L_x_4432) ;  /* 0x0000000800c87947 */ /* 0x000fea0003800000 */
.L_x_4435:
        /* <DEDUP_REMOVED lines=9> */
.L_x_4438:
[----:B------:R-:W2:Y:S02]  /*9b00*/  LDG.E.U16 R2, desc[UR36][R2.64] ;  /* 0x0000002402027981 */ /* 0x000ea4000c1e1500 */
[----:B--2---:R-:W-:-:S06]  /*9b10*/  HADD2.F32 R19, -RZ, R2.H0_H0 ;  /* 0x20000002ff137230 */ /* 0x004fcc0000004100 */
[----:B------:R-:W0:Y:S01]  /*9b20*/  F2I.FTZ.TRUNC.NTZ R19, R19 ;  /* 0x0000001300137305 */ /* 0x000e22000021f100 */
[----:B------:R-:W-:Y:S05]  /*9b30*/  BRA `(.L_x_4432) ;  /* 0x0000000800947947 */ /* 0x000fea0003800000 */
.L_x_4437:
[----:B------:R-:W2:Y:S02]  /*9b40*/  LDG.E.64 R2, desc[UR36][R2.64] ;  /* 0x0000002402027981 */ /* 0x000ea4000c1e1b00 */
[----:B--2---:R0:W1:Y:S01]  /*9b50*/  F2I.F64.TRUNC R19, R2 ;  /* 0x0000000200137311 */ /* 0x004062000030d100 */
[----:B------:R-:W-:Y:S05]  /*9b60*/  BRA `(.L_x_4432) ;  /* 0x0000000800887947 */ /* 0x000fea0003800000 */
.L_x_4427:
        /* <DEDUP_REMOVED lines=12> */
.L_x_4441:
[----:B------:R-:W2:Y:S02]  /*9c30*/  LDG.E.64 R2, desc[UR36][R2.64] ;  /* 0x0000002402027981 */ /* 0x000ea4000c1e1b00 */
[----:B--2---:R0:W1:Y:S01]  /*9c40*/  F2I.F64.TRUNC R19, R2 ;  /* 0x0000000200137311 */ /* 0x004062000030d100 */
[----:B------:R-:W-:Y:S05]  /*9c50*/  BRA `(.L_x_4432) ;  /* 0x00000008004c7947 */ /* 0x000fea0003800000 */
.L_x_4440:
        /* <DEDUP_REMOVED lines=26> */
.L_x_4443:
        /* <DEDUP_REMOVED lines=13> */
.L_x_4442:
[----:B------:R-:W2:Y:S02]  /*9ed0*/  LDG.E.U16 R19, desc[UR36][R2.64] ;  /* 0x0000002402137981 */ /* 0x000ea4000c1e1500 */
[----:B--2---:R-:W-:-:S06]  /*9ee0*/  IMAD.U32 R19, R19, 0x10000, RZ ;  /* 0x0001000013137824 */ /* 0x004fcc00078e00ff */
[----:B------:R-:W0:Y:S01]  /*9ef0*/  F2I.FTZ.TRUNC.NTZ R19, R19 ;  /* 0x0000001300137305 */ /* 0x000e22000021f100 */
[----:B------:R-:W-:Y:S05]  /*9f00*/  BRA `(.L_x_4432) ;  /* 0x0000000400a07947 */ /* 0x000fea0003800000 */
.L_x_4439:
        /* <DEDUP_REMOVED lines=10> */
.L_x_4446:
        /* <DEDUP_REMOVED lines=21> */
.L_x_4450:
[----:B------:R-:W-:Y:S05]  /*a100*/  BSYNC.RECONVERGENT B1 ;  /* 0x0000000000017941 */ /* 0x000fea0003800200 */
.L_x_4449:
[----:B------:R-:W-:Y:S02]  /*a110*/  SHF.L.U32 R0, R0, 0x14, RZ ;  /* 0x0000001400007819 */ /* 0x000fe400000006ff */
[----:B------:R-:W-:-:S04]  /*a120*/  LEA R2, R2, 0x3b800000, 0x17 ;  /* 0x3b80000002027811 */ /* 0x000fc800078eb8ff */
[----:B------:R-:W-:-:S07]  /*a130*/  LOP3.LUT R19, R2, R0, R19, 0xfe, !PT ;  /* 0x0000000002137212 */ /* 0x000fce00078efe13 */
.L_x_4448:
[----:B------:R-:W-:Y:S05]  /*a140*/  BSYNC.RECONVERGENT B0 ;  /* 0x0000000000007941 */ /* 0x000fea0003800200 */
.L_x_4447:
[----:B------:R-:W0:Y:S01]  /*a150*/  F2I.FTZ.TRUNC.NTZ R19, R19 ;  /* 0x0000001300137305 */ /* 0x000e22000021f100 */
[----:B------:R-:W-:Y:S05]  /*a160*/  BRA `(.L_x_4432) ;  /* 0x0000000400087947 */ /* 0x000fea0003800000 */
.L_x_4445:
        /* <DEDUP_REMOVED lines=21> */
.L_x_4454:
[----:B------:R-:W-:Y:S05]  /*a2c0*/  BSYNC.RECONVERGENT B1 ;  /* 0x0000000000017941 */ /* 0x000fea0003800200 */
.L_x_4453:
[----:B------:R-:W-:Y:S01]  /*a2d0*/  IMAD.SHL.U32 R0, R0, 0x200000, RZ ;  /* 0x0020000000007824 */ /* 0x000fe200078e00ff */
[----:B------:R-:W-:-:S04]  /*a2e0*/  LEA R2, R2, 0x37800000, 0x17 ;  /* 0x3780000002027811 */ /* 0x000fc800078eb8ff */
[----:B------:R-:W-:-:S07]  /*a2f0*/  LOP3.LUT R19, R2, R0, R19, 0xfe, !PT ;  /* 0x0000000002137212 */ /* 0x000fce00078efe13 */
.L_x_4452:
[----:B------:R-:W-:Y:S05]  /*a300*/  BSYNC.RECONVERGENT B0 ;  /* 0x0000000000007941 */ /* 0x000fea0003800200 */
.L_x_4451:
[----:B------:R-:W0:Y:S01]  /*a310*/  F2I.FTZ.TRUNC.NTZ R19, R19 ;  /* 0x0000001300137305 */ /* 0x000e22000021f100 */
[----:B------:R-:W-:Y:S05]  /*a320*/  BRA `(.L_x_4432) ;  /* 0x0000000000987947 */ /* 0x000fea0003800000 */
.L_x_4444:
        /* <DEDUP_REMOVED lines=14> */
.L_x_4458:
[----:B------:R-:W-:Y:S05]  /*a410*/  BSYNC.RECONVERGENT B0 ;  /* 0x0000000000007941 */ /* 0x000fea0003800200 */
.L_x_4457:
[----:B------:R-:W0:Y:S01]  /*a420*/  F2I.FTZ.TRUNC.NTZ R19, R19 ;  /* 0x0000001300137305 */ /* 0x000e22000021f100 */
[----:B------:R-:W-:Y:S05]  /*a430*/  BRA `(.L_x_4432) ;  /* 0x0000000000547947 */ /* 0x000fea0003800000 */
.L_x_4431:
        /* <DEDUP_REMOVED lines=16> */
.L_x_4459:
[----:B------:R-:W-:Y:S01]  /*a540*/  MOV R19, RZ ;  /* 0x000000ff00137202 */ /* 0x000fe20000000f00 */
[----:B------:R-:W-:Y:S06]  /*a550*/  BRA `(.L_x_4432) ;  /* 0x00000000000c7947 */ /* 0x000fec0003800000 */
.L_x_4456:
[----:B------:R0:W5:Y:S01]  /*a560*/  LDG.E R19, desc[UR36][R2.64] ;  /* 0x0000002402137981 */ /* 0x000162000c1e1900 */
[----:B------:R-:W-:Y:S05]  /*a570*/  BRA `(.L_x_4432) ;  /* 0x0000000000047947 */ /* 0x000fea0003800000 */
.L_x_4455:
[----:B------:R0:W5:Y:S02]  /*a580*/  LDG.E R19, desc[UR36][R2.64] ;  /* 0x0000002402137981 */ /* 0x000164000c1e1900 */
.L_x_4432:
        /* <DEDUP_REMOVED lines=16> */
.L_x_4463:
[----:B------:R0:W5:Y:S01]  /*a690*/  LDG.E.U8 R0, desc[UR36][R2.64] ;  /* 0x0000002402007981 */ /* 0x000162000c1e1100 */
[----:B------:R-:W-:Y:S05]  /*a6a0*/  BRA `(.L_x_4465) ;  /* 0x0000000c002c7947 */ /* 0x000fea0003800000 */
.L_x_4462:
        /* <DEDUP_REMOVED lines=8> */
.L_x_4467:
[----:B------:R0:W5:Y:S01]  /*a730*/  LDG.E R0, desc[UR36][R2.64] ;  /* 0x0000002402007981 */ /* 0x000162000c1e1900 */
[----:B------:R-:W-:Y:S05]  /*a740*/  BRA `(.L_x_4465) ;  /* 0x0000000c00047947 */ /* 0x000fea0003800000 */
.L_x_4466:
[----:B------:R0:W5:Y:S01]  /*a750*/  LDG.E.S16 R0, desc[UR36][R2.64] ;  /* 0x0000002402007981 */ /* 0x000162000c1e1700 */
[----:B------:R-:W-:Y:S05]  /*a760*/  BRA `(.L_x_4465) ;  /* 0x0000000800fc7947 */ /* 0x000fea0003800000 */
.L_x_4461:
[----:B------:R-:W-:-:S09]  /*a770*/  UISETP.GT.AND UP0, UPT, UR4, 0x6, UPT ;  /* 0x000000060400788c */ /* 0x000fd2000bf04270 */
[----:B------:R-:W-:Y:S05]  /*a780*/  BRA.U UP0, `(.L_x_4468) ;  /* 0x00000001002c7547 */ /* 0x000fea000b800000 */
[----:B------:R-:W-:-:S09]  /*a790*/  UISETP.NE.AND UP0, UPT, UR4, 0x5, UPT ;  /* 0x000000050400788c */ /* 0x000fd2000bf05270 */
[----:B------:R-:W-:Y:S05]  /*a7a0*/  BRA.U !UP0, `(.L_x_4469) ;  /* 0x0000000108147547 */ /* 0x000fea000b800000 */
[----:B------:R-:W-:-:S09]  /*a7b0*/  UISETP.NE.AND UP0, UPT, UR4, 0x6, UPT ;  /* 0x000000060400788c */ /* 0x000fd2000bf05270 */
[----:B------:R-:W-:Y:S05]  /*a7c0*/  BRA.U UP0, `(.L_x_4464) ;  /* 0x0000000900907547 */ /* 0x000fea000b800000 */
[----:B------:R-:W2:Y:S02]  /*a7d0*/  LDG.E R0, desc[UR36][R2.64] ;  /* 0x0000002402007981 */ /* 0x000ea4000c1e1900 */
[----:B--2---:R-:W1:Y:S01]  /*a7e0*/  F2I.FTZ.TRUNC.NTZ R0, R0 ;  /* 0x0000000000007305 */ /* 0x004e62000021f100 */
[----:B------:R-:W-:Y:S05]  /*a7f0*/  BRA `(.L_x_4465) ;  /* 0x0000000800d87947 */ /* 0x000fea0003800000 */
.L_x_4469:
[----:B------:R-:W2:Y:S02]  /*a800*/  LDG.E.U16 R2, desc[UR36][R2.64] ;  /* 0x0000002402027981 */ /* 0x000ea4000c1e1500 */
[----:B--2---:R-:W-:-:S06]  /*a810*/  HADD2.F32 R0, -RZ, R2.H0_H0 ;  /* 0x20000002ff007230 */ /* 0x004fcc0000004100 */
[----:B------:R-:W0:Y:S01]  /*a820*/  F2I.FTZ.TRUNC.NTZ R0, R0 ;  /* 0x0000000000007305 */ /* 0x000e22000021f100 */
[----:B------:R-:W-:Y:S05]  /*a830*/  BRA `(.L_x_4465) ;  /* 0x0000000800c87947 */ /* 0x000fea0003800000 */
.L_x_4468:
[----:B------:R-:W-:-:S09]  /*a840*/  UISETP.NE.AND UP0, UPT, UR4, 0x7, UPT ;  /* 0x000000070400788c */ /* 0x000fd2000bf05270 */
[----:B------:R-:W-:Y:S05]  /*a850*/  BRA.U !UP0, `(.L_x_4470) ;  /* 0x00000001082c7547 */ /* 0x000fea000b800000 */
[----:B------:R-:W-:-:S09]  /*a860*/  UISETP.NE.AND UP0, UPT, UR4, 0x8, UPT ;  /* 0x000000080400788c */ /* 0x000fd2000bf05270 */
[----:B------:R-:W-:Y:S05]  /*a870*/  BRA.U !UP0, `(.L_x_4471) ;  /* 0x0000000108147547 */ /* 0x000fea000b800000 */
[----:B------:R-:W-:-:S09]  /*a880*/  UISETP.NE.AND UP0, UPT, UR4, 0x9, UPT ;  /* 0x000000090400788c */ /* 0x000fd2000bf05270 */
[----:B------:R-:W-:Y:S05]  /*a890*/  BRA.U UP0, `(.L_x_4464) ;  /* 0x00000009005c7547 */ /* 0x000fea000b800000 */
[----:B------:R-:W2:Y:S02]  /*a8a0*/  LDG.E R0, desc[UR36][R2.64] ;  /* 0x0000002402007981 */ /* 0x000ea4000c1e1900 */
[----:B--2---:R-:W2:Y:S01]  /*a8b0*/  F2I.FTZ.TRUNC.NTZ R0, R0 ;  /* 0x0000000000007305 */ /* 0x004ea2000021f100 */
[----:B------:R-:W-:Y:S05]  /*a8c0*/  BRA `(.L_x_4465) ;  /* 0x0000000800a47947 */ /* 0x000fea0003800000 */
.L_x_4471:
[----:B------:R-:W2:Y:S02]  /*a8d0*/  LDG.E.U16 R2, desc[UR36][R2.64] ;  /* 0x0000002402027981 */ /* 0x000ea4000c1e1500 */
[----:B--2---:R-:W-:-:S06]  /*a8e0*/  HADD2.F32 R0, -RZ, R2.H0_H0 ;  /* 0x20000002ff007230 */ /* 0x004fcc0000004100 */
[----:B------:R-:W3:Y:S01]  /*a8f0*/  F2I.FTZ.TRUNC.NTZ R0, R0 ;  /* 0x0000000000007305 */ /* 0x000ee2000021f100 */
[----:B------:R-:W-:Y:S05]  /*a900*/  BRA `(.L_x_4465) ;  /* 0x0000000800947947 */ /* 0x000fea0003800000 */
.L_x_4470:
[----:B------:R-:W2:Y:S02]  /*a910*/  LDG.E.64 R2, desc[UR36][R2.64] ;  /* 0x0000002402027981 */ /* 0x000ea4000c1e1b00 */
[----:B--2---:R4:W0:Y:S01]  /*a920*/  F2I.F64.TRUNC R0, R2 ;  /* 0x0000000200007311 */ /* 0x004822000030d100 */
[----:B------:R-:W-:Y:S05]  /*a930*/  BRA `(.L_x_4465) ;  /* 0x0000000800887947 */ /* 0x000fea0003800000 */
.L_x_4460:
        /* <DEDUP_REMOVED lines=12> */
.L_x_4474:
[----:B------:R-:W2:Y:S02]  /*aa00*/  LDG.E.64 R2, desc[UR36][R2.64] ;  /* 0x0000002402027981 */ /* 0x000ea4000c1e1b00 */
[----:B--2---:R0:W1:Y:S01]  /*aa10*/  F2I.F64.TRUNC R0, R2 ;  /* 0x0000000200007311 */ /* 0x004062000030d100 */
[----:B------:R-:W-:Y:S05]  /*aa20*/  BRA `(.L_x_4465) ;  /* 0x00000008004c7947 */ /* 0x000fea0003800000 */
.L_x_4473:
        /* <DEDUP_REMOVED lines=26> */
.L_x_4476:
        /* <DEDUP_REMOVED lines=13> */
.L_x_4475:
[----:B------:R-:W2:Y:S02]  /*aca0*/  LDG.E.U16 R0, desc[UR36][R2.64] ;  /* 0x0000002402007981 */ /* 0x000ea4000c1e1500 */
[----:B--2---:R-:W-:-:S06]  /*acb0*/  IMAD.U32 R0, R0, 0x10000, RZ ;  /* 0x0001000000007824 */ /* 0x004fcc00078e00ff */
[----:B------:R-:W0:Y:S01]  /*acc0*/  F2I.FTZ.TRUNC.NTZ R0, R0 ;  /* 0x0000000000007305 */ /* 0x000e22000021f100 */
[----:B------:R-:W-:Y:S05]  /*acd0*/  BRA `(.L_x_4465) ;  /* 0x0000000400a07947 */ /* 0x000fea0003800000 */
.L_x_4472:
        /* <DEDUP_REMOVED lines=10> */
.L_x_4479:
        /* <DEDUP_REMOVED lines=21> */
.L_x_4483:
[----:B------:R-:W-:Y:S05]  /*aed0*/  BSYNC.RECONVERGENT B1 ;  /* 0x0000000000017941 */ /* 0x000fea0003800200 */
.L_x_4482:
[----:B------:R-:W-:Y:S01]  /*aee0*/  IMAD.SHL.U32 R0, R0, 0x100000, RZ ;  /* 0x0010000000007824 */ /* 0x000fe200078e00ff */
[----:B------:R-:W-:-:S04]  /*aef0*/  LEA R2, R2, 0x3b800000, 0x17 ;  /* 0x3b80000002027811 */ /* 0x000fc800078eb8ff */
[----:B------:R-:W-:-:S07]  /*af00*/  LOP3.LUT R0, R2, R0, R7, 0xfe, !PT ;  /* 0x0000000002007212 */ /* 0x000fce00078efe07 */
.L_x_4481:
[----:B------:R-:W-:Y:S05]  /*af10*/  BSYNC.RECONVERGENT B0 ;  /* 0x0000000000007941 */ /* 0x000fea0003800200 */
.L_x_4480:
[----:B------:R-:W0:Y:S01]  /*af20*/  F2I.FTZ.TRUNC.NTZ R0, R0 ;  /* 0x0000000000007305 */ /* 0x000e22000021f100 */
[----:B------:R-:W-:Y:S05]  /*af30*/  BRA `(.L_x_4465) ;  /* 0x0000000400087947 */ /* 0x000fea0003800000 */
.L_x_4478:
        /* <DEDUP_REMOVED lines=21> */
.L_x_4487:
[----:B------:R-:W-:Y:S05]  /*b090*/  BSYNC.RECONVERGENT B1 ;  /* 0x0000000000017941 */ /* 0x000fea0003800200 */
.L_x_4486:
[----:B------:R-:W-:Y:S02]  /*b0a0*/  SHF.L.U32 R0, R0, 0x15, RZ ;  /* 0x0000001500007819 */ /* 0x000fe400000006ff */
[----:B------:R-:W-:-:S04]  /*b0b0*/  LEA R2, R2, 0x37800000, 0x17 ;  /* 0x3780000002027811 */ /* 0x000fc800078eb8ff */
[----:B------:R-:W-:-:S07]  /*b0c0*/  LOP3.LUT R0, R2, R0, R7, 0xfe, !PT ;  /* 0x0000000002007212 */ /* 0x000fce00078efe07 */
.L_x_4485:
[----:B------:R-:W-:Y:S05]  /*b0d0*/  BSYNC.RECONVERGENT B0 ;  /* 0x0000000000007941 */ /* 0x000fea0003800200 */
.L_x_4484:
[----:B------:R-:W0:Y:S01]  /*b0e0*/  F2I.FTZ.TRUNC.NTZ R0, R0 ;  /* 0x0000000000007305 */ /* 0x000e22000021f100 */
[----:B------:R-:W-:Y:S05]  /*b0f0*/  BRA `(.L_x_4465) ;  /* 0x0000000000987947 */ /* 0x000fea0003800000 */
.L_x_4477:
        /* <DEDUP_REMOVED lines=14> */
.L_x_4491:
[----:B------:R-:W-:Y:S05]  /*b1e0*/  BSYNC.RECONVERGENT B0 ;  /* 0x0000000000007941 */ /* 0x000fea0003800200 */
.L_x_4490:
[----:B------:R-:W0:Y:S01]  /*b1f0*/  F2I.FTZ.TRUNC.NTZ R0, R0 ;  /* 0x0000000000007305 */ /* 0x000e22000021f100 */
[----:B------:R-:W-:Y:S05]  /*b200*/  BRA `(.L_x_4465) ;  /* 0x0000000000547947 */ /* 0x000fea0003800000 */
.L_x_4464:
        /* <DEDUP_REMOVED lines=15> */
[----:B--2--5:R-:W-:Y:S05]  /*b300*/  CALL.ABS.NOINC R2 ;  /* 0x0000000002007343 */ /* 0x024fea0003c00000 */
.L_x_4492:
[----:B------:R-:W-:Y:S01]  /*b310*/  IMAD.MOV.U32 R0, RZ, RZ, RZ ;  /* 0x000000ffff007224 */ /* 0x000fe200078e00ff */
[----:B------:R-:W-:Y:S06]  /*b320*/  BRA `(.L_x_4465) ;  /* 0x00000000000c7947 */ /* 0x000fec0003800000 */
.L_x_4489:
[----:B------:R0:W5:Y:S01]  /*b330*/  LDG.E R0, desc[UR36][R2.64] ;  /* 0x0000002402007981 */ /* 0x000162000c1e1900 */
[----:B------:R-:W-:Y:S05]  /*b340*/  BRA `(.L_x_4465) ;  /* 0x0000000000047947 */ /* 0x000fea0003800000 */
.L_x_4488:
[----:B------:R0:W5:Y:S02]  /*b350*/  LDG.E R0, desc[UR36][R2.64] ;  /* 0x0000002402007981 */ /* 0x000164000c1e1900 */
.L_x_4465:
[----:B------:R-:W4:Y:S01]  /*b360*/  LDCU.64 UR6, c[0x0][0x5e8] ;  /* 0x0000bd00ff0677ac */ /* 0x000f220008000a00 */
[----:B0123-5:R-:W-:Y:S01]  /*b370*/  VIMNMX.U32 R0, PT, PT, R0, 0x1f, PT ;  /* 0x0000001f00007848 */ /* 0x02ffe20003fe0000 */
[----:B------:R-:W-:-:S03]  /*b380*/  UPRMT UR4, UR43, 0x9910, URZ ;  /* 0x000099102b047896 */ /* 0x000fc600080000ff */
[----:B------:R-:W-:Y:S01]  /*b390*/  SHF.R.S32.HI R4, RZ, R0, R19 ;  /* 0x00000000ff047219 */ /* 0x000fe20000011413 */
        /* <DEDUP_REMOVED lines=14> */
.L_x_4496:
[----:B------:R0:W-:Y:S01]  /*b480*/  STG.E.U8 desc[UR36][R2.64], R4 ;  /* 0x0000000402007986 */ /* 0x0001e2000c101124 */
[----:B------:R-:W-:Y:S05]  /*b490*/  BRA `(.L_x_4498) ;  /* 0x0000000c00387947 */ /* 0x000fea0003800000 */
.L_x_4495:
        /* <DEDUP_REMOVED lines=9> */
.L_x_4500:
[----:B------:R0:W-:Y:S01]  /*b530*/  STG.E desc[UR36][R2.64], R4 ;  /* 0x0000000402007986 */ /* 0x0001e2000c101924 */
[----:B------:R-:W-:Y:S05]  /*b540*/  BRA `(.L_x_4498) ;  /* 0x0000000c000c7947 */ /* 0x000fea0003800000 */
.L_x_4499:
[----:B------:R0:W-:Y:S01]  /*b550*/  STG.E.U16 desc[UR36][R2.64], R4 ;  /* 0x0000000402007986 */ /* 0x0001e2000c101524 */
[----:B------:R-:W-:Y:S05]  /*b560*/  BRA `(.L_x_4498) ;  /* 0x0000000c00047947 */ /* 0x000fea0003800000 */
.L_x_4494:
        /* <DEDUP_REMOVED lines=9> */
.L_x_4502:
[----:B------:R-:W-:-:S04]  /*b600*/  I2FP.F32.S32 R0, R4 ;  /* 0x0000000400007245 */ /* 0x000fc80000201400 */
[----:B------:R-:W-:-:S05]  /*b610*/  F2FP.F16.F32.PACK_AB R0, RZ, R0 ;  /* 0x00000000ff00723e */ /* 0x000fca00000000ff */
[----:B------:R0:W-:Y:S01]  /*b620*/  STG.E.U16 desc[UR36][R2.64], R0 ;  /* 0x0000000002007986 */ /* 0x0001e2000c101524 */
[----:B------:R-:W-:Y:S05]  /*b630*/  BRA `(.L_x_4498) ;  /* 0x0000000800d07947 */ /* 0x000fea0003800000 */
.L_x_4501:
        /* <DEDUP_REMOVED lines=10> */
.L_x_4504:
[----:B------:R-:W-:-:S04]  /*b6e0*/  I2FP.F32.S32 R4, R4 ;  /* 0x0000000400047245 */ /* 0x000fc80000201400 */
[----:B------:R-:W-:-:S04]  /*b6f0*/  F2FP.F16.F32.PACK_AB R5, RZ, R4 ;  /* 0x00000004ff05723e */ /* 0x000fc800000000ff */
[----:B------:R-:W-:-:S05]  /*b700*/  PRMT R5, R5, 0x5410, RZ ;  /* 0x0000541005057816 */ /* 0x000fca00000000ff */
[----:B------:R0:W-:Y:S01]  /*b710*/  STG.E desc[UR36][R2.64], R5 ;  /* 0x0000000502007986 */ /* 0x0001e2000c101924 */
[----:B------:R-:W-:Y:S05]  /*b720*/  BRA `(.L_x_4498) ;  /* 0x0000000800947947 */ /* 0x000fea0003800000 */
.L_x_4503:
[----:B------:R-:W0:Y:S02]  /*b730*/  I2F.F64 R4, R4 ;  /* 0x0000000400047312 */ /* 0x000e240000201c00 */
[----:B0-----:R0:W-:Y:S01]  /*b740*/  STG.E.64 desc[UR36][R2.64], R4 ;  /* 0x0000000402007986 */ /* 0x0011e2000c101b24 */
[----:B------:R-:W-:Y:S05]  /*b750*/  BRA `(.L_x_4498) ;  /* 0x0000000800887947 */ /* 0x000fea0003800000 */
.L_x_4493:
        /* <DEDUP_REMOVED lines=12> */
.L_x_4508:
        /* <DEDUP_REMOVED lines=18> */
.L_x_4511:
[----:B------:R-:W-:-:S04]  /*b940*/  SHF.R.U32.HI R5, RZ, 0x18, R5 ;  /* 0x00000018ff057819 */ /* 0x000fc80000011605 */
[----:B------:R-:W-:-:S07]  /*b950*/  LOP3.LUT R0, R0, 0x80, R5, 0xf8, !PT ;  /* 0x0000008000007812 */ /* 0x000fce00078ef805 */
.L_x_4510:
[----:B------:R-:W-:Y:S05]  /*b960*/  BSYNC.RECONVERGENT B0 ;  /* 0x0000000000007941 */ /* 0x000fea0003800200 */
.L_x_4509:
[----:B------:R0:W-:Y:S01]  /*b970*/  STG.E.U8 desc[UR36][R2.64], R0 ;  /* 0x0000000002007986 */ /* 0x0001e2000c101124 */
[----:B------:R-:W-:Y:S05]  /*b980*/  BRA `(.L_x_4498) ;  /* 0x0000000400fc7947 */ /* 0x000fea0003800000 */
.L_x_4507:
[----:B------:R-:W-:Y:S01]  /*b990*/  I2FP.F32.S32 R5, R4 ;  /* 0x0000000400057245 */ /* 0x000fe20000201400 */
[----:B------:R-:W-:Y:S01]  /*b9a0*/  BSSY.RECONVERGENT B0, `(.L_x_4512) ;  /* 0x0000013000007945 */ /* 0x000fe20003800200 */
[----:B------:R-:W-:Y:S02]  /*b9b0*/  HFMA2 R0, -RZ, RZ, 0, 7.62939453125e-06 ;  /* 0x00000080ff007431 */ /* 0x000fe400000001ff */
        /* <DEDUP_REMOVED lines=15> */
.L_x_4514:
[----:B------:R-:W-:-:S04]  /*bab0*/  SHF.R.U32.HI R5, RZ, 0x18, R5 ;  /* 0x00000018ff057819 */ /* 0x000fc80000011605 */
[----:B------:R-:W-:-:S07]  /*bac0*/  LOP3.LUT R0, R0, 0x80, R5, 0xf8, !PT ;  /* 0x0000008000007812 */ /* 0x000fce00078ef805 */
.L_x_4513:
[----:B------:R-:W-:Y:S05]  /*bad0*/  BSYNC.RECONVERGENT B0 ;  /* 0x0000000000007941 */ /* 0x000fea0003800200 */
.L_x_4512:
[----:B------:R0:W-:Y:S01]  /*bae0*/  STG.E.U8 desc[UR36][R2.64], R0 ;  /* 0x0000000002007986 */ /* 0x0001e2000c101124 */
[----:B------:R-:W-:Y:S05]  /*baf0*/  BRA `(.L_x_4498) ;  /* 0x0000000400a07947 */ /* 0x000fea0003800000 */
.L_x_4506:
        /* <DEDUP_REMOVED lines=22> */
.L_x_4516:
[----:B------:R-:W-:-:S05]  /*bc60*/  SHF.R.S32.HI R5, RZ, 0x1f, R4 ;  /* 0x0000001fff057819 */ /* 0x000fca0000011404 */
[----:B------:R0:W-:Y:S01]  /*bc70*/  STG.E.64 desc[UR36][R2.64], R4 ;  /* 0x0000000402007986 */ /* 0x0001e2000c101b24 */
[----:B------:R-:W-:Y:S05]  /*bc80*/  BRA `(.L_x_4498) ;  /* 0x00000004003c7947 */ /* 0x000fea0003800000 */
.L_x_4515:
[----:B------:R0:W-:Y:S01]  /*bc90*/  STG.E desc[UR36][R2.64], R4 ;  /* 0x0000000402007986 */ /* 0x0001e2000c101924 */
[----:B------:R-:W-:Y:S05]  /*bca0*/  BRA `(.L_x_4498) ;  /* 0x0000000400347947 */ /* 0x000fea0003800000 */
.L_x_4505:
        /* <DEDUP_REMOVED lines=10> */
.L_x_4518:
[----:B------:R-:W0:Y:S01]  /*bd50*/  I2F.F64 R4, R4 ;  /* 0x0000000400047312 */ /* 0x000e220000201c00 */
[----:B------:R-:W-:-:S05]  /*bd60*/  CS2R R6, SRZ ;  /* 0x0000000000067805 */ /* 0x000fca000001ff00 */
[----:B0-----:R0:W-:Y:S01]  /*bd70*/  STG.E.128 desc[UR36][R2.64], R4 ;  /* 0x0000000402007986 */ /* 0x0011e2000c101d24 */
[----:B------:R-:W-:Y:S05]  /*bd80*/  BRA `(.L_x_4498) ;  /* 0x0000000000fc7947 */ /* 0x000fea0003800000 */
.L_x_4517:
[----:B------:R-:W-:-:S09]  /*bd90*/  UISETP.NE.AND UP0, UPT, UR4, 0xf, UPT ;  /* 0x0000000f0400788c */ /* 0x000fd2000bf05270 */
[----:B------:R-:W-:Y:S05]  /*bda0*/  BRA.U !UP0, `(.L_x_4519) ;  /* 0x0000000108e87547 */ /* 0x000fea000b800000 */
[----:B------:R-:W-:-:S09]  /*bdb0*/  UISETP.NE.AND UP0, UPT, UR4, 0x17, UPT ;  /* 0x000000170400788c */ /* 0x000fd2000bf05270 */
[----:B------:R-:W-:Y:S05]  /*bdc0*/  BRA.U !UP0, `(.L_x_4520) ;  /* 0x0000000108907547 */ /* 0x000fea000b800000 */
[----:B------:R-:W-:-:S09]  /*bdd0*/  UISETP.NE.AND UP0, UPT, UR4, 0x18, UPT ;  /* 0x000000180400788c */ /* 0x000fd2000bf05270 */
[----:B------:R-:W-:Y:S05]  /*bde0*/  BRA.U !UP0, `(.L_x_4521) ;  /* 0x0000000108447547 */ /* 0x000fea000b800000 */
.L_x_4497:
        /* <DEDUP_REMOVED lines=16> */
.L_x_4522:
[----:B------:R-:W-:Y:S05]  /*bef0*/  BRA `(.L_x_4498) ;  /* 0x0000000000a07947 */ /* 0x000fea0003800000 */
.L_x_4521:
[----:B------:R-:W-:Y:S01]  /*bf00*/  I2FP.F32.S32 R7, R4 ;  /* 0x0000000400077245 */ /* 0x000fe20000201400 */
[----:B------:R-:W-:Y:S01]  /*bf10*/  BSSY.RECONVERGENT B0, `(.L_x_4523) ;  /* 0x000000c000007945 */ /* 0x000fe20003800200 */
[----:B------:R-:W-:Y:S02]  /*bf20*/  MOV R0, 0x7f ;  /* 0x0000007f00007802 */ /* 0x000fe40000000f00 */
        /* <DEDUP_REMOVED lines=10> */
.L_x_4524:
[----:B------:R-:W-:Y:S05]  /*bfd0*/  BSYNC.RECONVERGENT B0 ;  /* 0x0000000000007941 */ /* 0x000fea0003800200 */
.L_x_4523:
[----:B------:R-:W-:-:S05]  /*bfe0*/  LOP3.LUT R5, R0, 0x80, R5, 0xf8, !PT ;  /* 0x0000008000057812 */ /* 0x000fca00078ef805 */
[----:B------:R3:W-:Y:S01]  /*bff0*/  STG.E.U8 desc[UR36][R2.64], R5 ;  /* 0x0000000502007986 */ /* 0x0007e2000c101124 */
[----:B------:R-:W-:Y:S05]  /*c000*/  BRA `(.L_x_4498) ;  /* 0x00000000005c7947 */ /* 0x000fea0003800000 */
.L_x_4520:
        /* <DEDUP_REMOVED lines=12> */
.L_x_4526:
[----:B------:R-:W-:Y:S01]  /*c0d0*/  IMAD.MOV.U32 R0, RZ, RZ, 0x7f ;  /* 0x0000007fff007424 */ /* 0x000fe200078e00ff */
[----:B------:R-:W-:-:S04]  /*c0e0*/  ISETP.GT.U32.AND P0, PT, R4, 0x7f800000, PT ;  /* 0x7f8000000400780c */ /* 0x000fc80003f04070 */
[----:B------:R-:W-:-:S09]  /*c0f0*/  SEL R0, R0, 0x7c, P0 ;  /* 0x0000007c00007807 */ /* 0x000fd20000000000 */
.L_x_4527:
[----:B------:R-:W-:Y:S05]  /*c100*/  BSYNC.RECONVERGENT B0 ;  /* 0x0000000000007941 */ /* 0x000fea0003800200 */
.L_x_4525:
[----:B------:R-:W-:-:S04]  /*c110*/  SHF.R.U32.HI R5, RZ, 0x18, R5 ;  /* 0x00000018ff057819 */ /* 0x000fc80000011605 */
[----:B------:R-:W-:-:S05]  /*c120*/  LOP3.LUT R5, R0, 0x80, R5, 0xf8, !PT ;  /* 0x0000008000057812 */ /* 0x000fca00078ef805 */
[----:B------:R2:W-:Y:S01]  /*c130*/  STG.E.U8 desc[UR36][R2.64], R5 ;  /* 0x0000000502007986 */ /* 0x0005e2000c101124 */
[----:B------:R-:W-:Y:S05]  /*c140*/  BRA `(.L_x_4498) ;  /* 0x00000000000c7947 */ /* 0x000fea0003800000 */
.L_x_4519:
[----:B------:R-:W-:-:S04]  /*c150*/  I2FP.F32.S32 R0, R4 ;  /* 0x0000000400007245 */ /* 0x000fc80000201400 */
[----:B------:R-:W-:-:S05]  /*c160*/  F2FP.BF16.F32.PACK_AB R0, RZ, R0 ;  /* 0x00000000ff00723e */ /* 0x000fca00000010ff */
[----:B------:R4:W-:Y:S02]  /*c170*/  STG.E.U16 desc[UR36][R2.64], R0 ;  /* 0x0000000002007986 */ /* 0x0009e4000c101524 */
.L_x_4498:
[----:B------:R-:W-:-:S07]  /*c180*/  VIADD R17, R17, 0x80 ;  /* 0x0000008011117836 */ /* 0x000fce0000000000 */
.L_x_4425:
[----:B------:R-:W-:Y:S05]  /*c190*/  BSYNC.RECONVERGENT B6 ;  /* 0x0000000000067941 */ /* 0x000fea0003800200 */
.L_x_4424:
[----:B------:R-:W5:Y:S02]  /*c1a0*/  LDCU UR4, c[0x0][0x380] ;  /* 0x00007000ff0477ac */ /* 0x000f640008000800 */
[----:B-----5:R-:W-:-:S13]  /*c1b0*/  ISETP.GE.AND P0, PT, R17, UR4, PT ;  /* 0x0000000411007c0c */ /* 0x020fda000bf06270 */
[----:B------:R-:W-:Y:S05]  /*c1c0*/  @P0 EXIT ;  /* 0x000000000000094d */ /* 0x000fea0003800000 */
[----:B------:R-:W5:Y:S01]  /*c1d0*/  LDCU UR4, c[0x0][0x388] ;  /* 0x00007100ff0477ac */ /* 0x000f620008000800 */
[----:B------:R-:W-:Y:S02]  /*c1e0*/  HFMA2 R18, -RZ, RZ, 0, 0 ;  /* 0x00000000ff127431 */ /* 0x000fe400000001ff */
        /* <DEDUP_REMOVED lines=352> */
.L_x_4528:
[----:B------:R-:W0:Y:S01]  /*d7f0*/  LDCU.64 UR6, c[0x0][0x5e8] ;  /* 0x0000bd00ff0677ac */ /* 0x000e220008000a00 */
[----:B------:R-:W1:Y:S01]  /*d800*/  LDCU.64 UR8, c[0x0][0x5f0] ;  /* 0x0000be00ff0877ac */ /* 0x000e620008000a00 */
[----:B------:R-:W-:-:S04]  /*d810*/  UPRMT UR4, UR39, 0x9910, URZ ;  /* 0x0000991027047896 */ /* 0x000fc800080000ff */
[----:B------:R-:W-:Y:S01]  /*d820*/  UISETP.GT.AND UP0, UPT, UR4, 0x9, UPT ;  /* 0x000000090400788c */ /* 0x000fe2000bf04270 */
[----:B0-----:R-:W-:Y:S02]  /*d830*/  IADD3 R16, P0, PT, R16, UR6, RZ ;  /* 0x0000000610107c10 */ /* 0x001fe4000ff1e0ff */
[----:B-12---:R-:W-:-:S03]  /*d840*/  IADD3 R2, P1, PT, R0, UR8, RZ ;  /* 0x0000000800027c10 */ /* 0x006fc6000ff3e0ff */
[----:B------:R-:W-:Y:S01]  /*d850*/  IMAD.X R17, RZ, RZ, UR7, P0 ;  /* 0x00000007ff117e24 */ /* 0x000fe200080e06ff */
        /* <DEDUP_REMOVED lines=12> */
.L_x_4532:
[----:B------:R0:W5:Y:S01]  /*d920*/  LDG.E.U8 R19, desc[UR36][R2.64] ;  /* 0x0000002402137981 */ /* 0x000162000c1e1100 */
[----:B------:R-:W-:Y:S05]  /*d930*/  BRA `(.L_x_4534) ;  /* 0x0000000c002c7947 */ /* 0x000fea0003800000 */
.L_x_4531:
        /* <DEDUP_REMOVED lines=8> */
.L_x_4536:
[----:B------:R0:W5:Y:S01]  /*d9c0*/  LDG.E R19, desc[UR36][R2.64] ;  /* 0x0000002402137981 */ /* 0x000162000c1e1900 */
[----:B------:R-:W-:Y:S05]  /*d9d0*/  BRA `(.L_x_4534) ;  /* 0x0000000c00047947 */ /* 0x000fea0003800000 */
.L_x_4535:
[----:B------:R0:W5:Y:S01]  /*d9e0*/  LDG.E.S16 R19, desc[UR36][R2.64] ;  /* 0x0000002402137981 */ /* 0x000162000c1e1700 */
[----:B------:R-:W-:Y:S05]  /*d9f0*/  BRA `(.L_x_4534) ;  /* 0x0000000800fc7947 */ /* 0x000fea0003800000 */
.L_x_4530:
        /* <DEDUP_REMOVED lines=9> */
.L_x_4538:
[----:B------:R-:W2:Y:S02]  /*da90*/  LDG.E.U16 R2, desc[UR36][R2.64] ;  /* 0x0000002402027981 */ /* 0x000ea4000c1e1500 */
[----:B--2---:R-:W-:-:S06]  /*daa0*/  HADD2.F32 R19, -RZ, R2.H0_H0 ;  /* 0x20000002ff137230 */ /* 0x004fcc0000004100 */
[----:B------:R-:W0:Y:S01]  /*dab0*/  F2I.FTZ.TRUNC.NTZ R19, R19 ;  /* 0x0000001300137305 */ /* 0x000e22000021f100 */
[----:B------:R-:W-:Y:S05]  /*dac0*/  BRA `(.L_x_4534) ;  /* 0x0000000800c87947 */ /* 0x000fea0003800000 */
.L_x_4537:
        /* <DEDUP_REMOVED lines=9> */
.L_x_4540:
[----:B------:R-:W2:Y:S02]  /*db60*/  LDG.E.U16 R2, desc[UR36][R2.64] ;  /* 0x0000002402027981 */ /* 0x000ea4000c1e1500 */
[----:B--2---:R-:W-:-:S06]  /*db70*/  HADD2.F32 R19, -RZ, R2.H0_H0 ;  /* 0x20000002ff137230 */ /* 0x004fcc0000004100 */
[----:B------:R-:W0:Y:S01]  /*db80*/  F2I.FTZ.TRUNC.NTZ R19, R19 ;  /* 0x0000001300137305 */ /* 0x000e22000021f100 */
[----:B------:R-:W-:Y:S05]  /*db90*/  BRA `(.L_x_4534) ;  /* 0x0000000800947947 */ /* 0x000fea0003800000 */
.L_x_4539:
[----:B------:R-:W2:Y:S02]  /*dba0*/  LDG.E.64 R2, desc[UR36][R2.64] ;  /* 0x0000002402027981 */ /* 0x000ea4000c1e1b00 */
[----:B--2---:R0:W1:Y:S01]  /*dbb0*/  F2I.F64.TRUNC R19, R2 ;  /* 0x0000000200137311 */ /* 0x004062000030d100 */
[----:B------:R-:W-:Y:S05]  /*dbc0*/  BRA `(.L_x_4534) ;  /* 0x0000000800887947 */ /* 0x000fea0003800000 */
.L_x_4529:
        /* <DEDUP_REMOVED lines=12> */
.L_x_4543:
[----:B------:R-:W2:Y:S02]  /*dc90*/  LDG.E.64 R2, desc[UR36][R2.64] ;  /* 0x0000002402027981 */ /* 0x000ea4000c1e1b00 */
[----:B--2---:R0:W1:Y:S01]  /*dca0*/  F2I.F64.TRUNC R19, R2 ;  /* 0x0000000200137311 */ /* 0x004062000030d100 */
[----:B------:R-:W-:Y:S05]  /*dcb0*/  BRA `(.L_x_4534) ;  /* 0x00000008004c7947 */ /* 0x000fea0003800000 */
.L_x_4542:
        /* <DEDUP_REMOVED lines=24> */
[----:B------:R2:W3:Y:S01]  /*de40*/  F2I.FTZ.TRUNC.NTZ R19, R5 ;  /* 0x0000000500137305 */ /* 0x0004e2000021f100 */
[----:B------:R-:W-:Y:S05]  /*de50*/  BRA `(.L_x_4534) ;  /* 0x0000000400e47947 */ /* 0x000fea0003800000 */
.L_x_4545:
        /* <DEDUP_REMOVED lines=11> */
[----:B------:R4:W0:Y:S01]  /*df10*/  F2I.FTZ.TRUNC.NTZ R19, R0 ;  /* 0x0000000000137305 */ /* 0x000822000021f100 */
[----:B------:R-:W-:Y:S05]  /*df20*/  BRA `(.L_x_4534) ;  /* 0x0000000400b07947 */ /* 0x000fea0003800000 */
.L_x_4544:
[----:B------:R-:W2:Y:S02]  /*df30*/  LDG.E.U16 R19, desc[UR36][R2.64] ;  /* 0x0000002402137981 */ /* 0x000ea4000c1e1500 */
[----:B--2---:R-:W-:-:S06]  /*df40*/  IMAD.U32 R19, R19, 0x10000, RZ ;  /* 0x0001000013137824 */ /* 0x004fcc00078e00ff */
[----:B------:R-:W0:Y:S01]  /*df50*/  F2I.FTZ.TRUNC.NTZ R19, R19 ;  /* 0x0000001300137305 */ /* 0x000e22000021f100 */
[----:B------:R-:W-:Y:S05]  /*df60*/  BRA `(.L_x_4534) ;  /* 0x0000000400a07947 */ /* 0x000fea0003800000 */
.L_x_4541:
        /* <DEDUP_REMOVED lines=10> */
.L_x_4548:
        /* <DEDUP_REMOVED lines=21> */
.L_x_4552:
[----:B------:R-:W-:Y:S05]  /*e160*/  BSYNC.RECONVERGENT B1 ;  /* 0x0000000000017941 */ /* 0x000fea0003800200 */
.L_x_4551:
[----:B------:R-:W-:Y:S02]  /*e170*/  SHF.L.U32 R0, R0, 0x14, RZ ;  /* 0x0000001400007819 */ /* 0x000fe400000006ff */
[----:B------:R-:W-:-:S04]  /*e180*/  LEA R2, R2, 0x3b800000, 0x17 ;  /* 0x3b80000002027811 */ /* 0x000fc800078eb8ff */
[----:B------:R-:W-:-:S07]  /*e190*/  LOP3.LUT R19, R2, R0, R19, 0xfe, !PT ;  /* 0x0000000002137212 */ /* 0x000fce00078efe13 */
.L_x_4550:
[----:B------:R-:W-:Y:S05]  /*e1a0*/  BSYNC.RECONVERGENT B0 ;  /* 0x0000000000007941 */ /* 0x000fea0003800200 */
.L_x_4549:
[----:B------:R-:W0:Y:S01]  /*e1b0*/  F2I.FTZ.TRUNC.NTZ R19, R19 ;  /* 0x0000001300137305 */ /* 0x000e22000021f100 */
[----:B------:R-:W-:Y:S05]  /*e1c0*/  BRA `(.L_x_4534) ;  /* 0x0000000400087947 */ /* 0x000fea0003800000 */
.L_x_4547:
        /* <DEDUP_REMOVED lines=21> */
.L_x_4556:
[----:B------:R-:W-:Y:S05]  /*e320*/  BSYNC.RECONVERGENT B1 ;  /* 0x0000000000017941 */ /* 0x000fea0003800200 */
.L_x_4555:
[----:B------:R-:W-:Y:S01]  /*e330*/  IMAD.SHL.U32 R0, R0, 0x200000, RZ ;  /* 0x0020000000007824 */ /* 0x000fe200078e00ff */
[----:B------:R-:W-:-:S04]  /*e340*/  LEA R2, R2, 0x37800000, 0x17 ;  /* 0x3780000002027811 */ /* 0x000fc800078eb8ff */
[----:B------:R-:W-:-:S07]  /*e350*/  LOP3.LUT R19, R2, R0, R19, 0xfe, !PT ;  /* 0x0000000002137212 */ /* 0x000fce00078efe13 */
.L_x_4554:
[----:B------:R-:W-:Y:S05]  /*e360*/  BSYNC.RECONVERGENT B0 ;  /* 0x0000000000007941 */ /* 0x000fea0003800200 */
.L_x_4553:
[----:B------:R-:W0:Y:S01]  /*e370*/  F2I.FTZ.TRUNC.NTZ R19, R19 ;  /* 0x0000001300137305 */ /* 0x000e22000021f100 */
[----:B------:R-:W-:Y:S05]  /*e380*/  BRA `(.L_x_4534) ;  /* 0x0000000000987947 */ /* 0x000fea0003800000 */
.L_x_4546:
        /* <DEDUP_REMOVED lines=14> */
.L_x_4560:
[----:B------:R-:W-:Y:S05]  /*e470*/  BSYNC.RECONVERGENT B0 ;  /* 0x0000000000007941 */ /* 0x000fea0003800200 */
.L_x_4559:
[----:B------:R-:W0:Y:S01]  /*e480*/  F2I.FTZ.TRUNC.NTZ R19, R19 ;  /* 0x0000001300137305 */ /* 0x000e22000021f100 */
[----:B------:R-:W-:Y:S05]  /*e490*/  BRA `(.L_x_4534) ;  /* 0x0000000000547947 */ /* 0x000fea0003800000 */
.L_x_4533:
        /* <DEDUP_REMOVED lines=16> */
.L_x_4561:
[----:B------:R-:W-:Y:S01]  /*e5a0*/  MOV R19, RZ ;  /* 0x000000ff00137202 */ /* 0x000fe20000000f00 */
[----:B------:R-:W-:Y:S06]  /*e5b0*/  BRA `(.L_x_4534) ;  /* 0x00000000000c7947 */ /* 0x000fec0003800000 */
.L_x_4558:
[----:B------:R0:W5:Y:S01]  /*e5c0*/  LDG.E R19, desc[UR36][R2.64] ;  /* 0x0000002402137981 */ /* 0x000162000c1e1900 */
[----:B------:R-:W-:Y:S05]  /*e5d0*/  BRA `(.L_x_4534) ;  /* 0x0000000000047947 */ /* 0x000fea0003800000 */
.L_x_4557:
[----:B------:R0:W5:Y:S02]  /*e5e0*/  LDG.E R19, desc[UR36][R2.64] ;  /* 0x0000002402137981 */ /* 0x000164000c1e1900 */
.L_x_4534:
        /* <DEDUP_REMOVED lines=14> */
[----:B----4-:R0:W5:Y:S01]  /*e6d0*/  LDG.E.S8 R0, desc[UR36][R2.64] ;  /* 0x0000002402007981 */ /* 0x010162000c1e1300 */
[----:B------:R-:W-:Y:S05]  /*e6e0*/  BRA `(.L_x_4567) ;  /* 0x0000000c00347947 */ /* 0x000fea0003800000 */
.L_x_4565:
[----:B----4-:R4:W5:Y:S01]  /*e6f0*/  LDG.E.U8 R0, desc[UR36][R2.64] ;  /* 0x0000002402007981 */ /* 0x010962000c1e1100 */
[----:B------:R-:W-:Y:S05]  /*e700*/  BRA `(.L_x_4567) ;  /* 0x0000000c002c7947 */ /* 0x000fea0003800000 */
.L_x_4564:
[----:B------:R-:W-:-:S09]  /*e710*/  UISETP.NE.AND UP0, UPT, UR4, 0x2, UPT ;  /* 0x000000020400788c */ /* 0x000fd2000bf05270 */
[----:B------:R-:W-:Y:S05]  /*e720*/  BRA.U !UP0, `(.L_x_4568) ;  /* 0x0000000108207547 */ /* 0x000fea000b800000 */
[----:B------:R-:W-:-:S09]  /*e730*/  UISETP.NE.AND UP0, UPT, UR4, 0x3, UPT ;  /* 0x000000030400788c */ /* 0x000fd2000bf05270 */
[----:B------:R-:W-:Y:S05]  /*e740*/  BRA.U !UP0, `(.L_x_4569) ;  /* 0x0000000108107547 */ /* 0x000fea000b800000 */
[----:B------:R-:W-:-:S09]  /*e750*/  UISETP.NE.AND UP0, UPT, UR4, 0x4, UPT ;  /* 0x000000040400788c */ /* 0x000fd2000bf05270 */
[----:B------:R-:W-:Y:S05]  /*e760*/  BRA.U UP0, `(.L_x_4566) ;  /* 0x0000000900c07547 */ /* 0x000fea000b800000 */
[----:B----4-:R0:W5:Y:S01]  /*e770*/  LDG.E R0, desc[UR36][R2.64] ;  /* 0x0000002402007981 */ /* 0x010162000c1e1900 */
[----:B------:R-:W-:Y:S05]  /*e780*/  BRA `(.L_x_4567) ;  /* 0x0000000c000c7947 */ /* 0x000fea0003800000 */
.L_x_4569:
[----:B----4-:R0:W5:Y:S01]  /*e790*/  LDG.E R0, desc[UR36][R2.64] ;  /* 0x0000002402007981 */ /* 0x010162000c1e1900 */
[----:B------:R-:W-:Y:S05]  /*e7a0*/  BRA `(.L_x_4567) ;  /* 0x0000000c00047947 */ /* 0x000fea0003800000 */
.L_x_4568:
[----:B----4-:R0:W5:Y:S01]  /*e7b0*/  LDG.E.S16 R0, desc[UR36][R2.64] ;  /* 0x0000002402007981 */ /* 0x010162000c1e1700 */
[----:B------:R-:W-:Y:S05]  /*e7c0*/  BRA `(.L_x_4567) ;  /* 0x0000000800fc7947 */ /* 0x000fea0003800000 */
.L_x_4563:
[----:B------:R-:W-:-:S09]  /*e7d0*/  UISETP.GT.AND UP0, UPT, UR4, 0x6, UPT ;  /* 0x000000060400788c */ /* 0x000fd2000bf04270 */
[----:B------:R-:W-:Y:S05]  /*e7e0*/  BRA.U UP0, `(.L_x_4570) ;  /* 0x00000001002c7547 */ /* 0x000fea000b800000 */
[----:B------:R-:W-:-:S09]  /*e7f0*/  UISETP.NE.AND UP0, UPT, UR4, 0x5, UPT ;  /* 0x000000050400788c */ /* 0x000fd2000bf05270 */
[----:B------:R-:W-:Y:S05]  /*e800*/  BRA.U !UP0, `(.L_x_4571) ;  /* 0x0000000108147547 */ /* 0x000fea000b800000 */
[----:B------:R-:W-:-:S09]  /*e810*/  UISETP.NE.AND UP0, UPT, UR4, 0x6, UPT ;  /* 0x000000060400788c */ /* 0x000fd2000bf05270 */
[----:B------:R-:W-:Y:S05]  /*e820*/  BRA.U UP0, `(.L_x_4566) ;  /* 0x0000000900907547 */ /* 0x000fea000b800000 */
[----:B----4-:R-:W4:Y:S02]  /*e830*/  LDG.E R0, desc[UR36][R2.64] ;  /* 0x0000002402007981 */ /* 0x010f24000c1e1900 */
[----:B----4-:R-:W0:Y:S01]  /*e840*/  F2I.FTZ.TRUNC.NTZ R0, R0 ;  /* 0x0000000000007305 */ /* 0x010e22000021f100 */
[----:B------:R-:W-:Y:S05]  /*e850*/  BRA `(.L_x_4567) ;  /* 0x0000000800d87947 */ /* 0x000fea0003800000 */
.L_x_4571:
[----:B------:R-:W4:Y:S02]  /*e860*/  LDG.E.U16 R2, desc[UR36][R2.64] ;  /* 0x0000002402027981 */ /* 0x000f24000c1e1500 */
[----:B----4-:R-:W-:-:S06]  /*e870*/  HADD2.F32 R0, -RZ, R2.H0_H0 ;  /* 0x20000002ff007230 */ /* 0x010fcc0000004100 */
[----:B------:R-:W0:Y:S01]  /*e880*/  F2I.FTZ.TRUNC.NTZ R0, R0 ;  /* 0x0000000000007305 */ /* 0x000e22000021f100 */
[----:B------:R-:W-:Y:S05]  /*e890*/  BRA `(.L_x_4567) ;  /* 0x0000000800c87947 */ /* 0x000fea0003800000 */
.L_x_4570:
[----:B------:R-:W-:-:S09]  /*e8a0*/  UISETP.NE.AND UP0, UPT, UR4, 0x7, UPT ;  /* 0x000000070400788c */ /* 0x000fd2000bf05270 */
[----:B------:R-:W-:Y:S05]  /*e8b0*/  BRA.U !UP0, `(.L_x_4572) ;  /* 0x00000001082c7547 */ /* 0x000fea000b800000 */
[----:B------:R-:W-:-:S09]  /*e8c0*/  UISETP.NE.AND UP0, UPT, UR4, 0x8, UPT ;  /* 0x000000080400788c */ /* 0x000fd2000bf05270 */
[----:B------:R-:W-:Y:S05]  /*e8d0*/  BRA.U !UP0, `(.L_x_4573) ;  /* 0x0000000108147547 */ /* 0x000fea000b800000 */
[----:B------:R-:W-:-:S09]  /*e8e0*/  UISETP.NE.AND UP0, UPT, UR4, 0x9, UPT ;  /* 0x000000090400788c */ /* 0x000fd2000bf05270 */
[----:B------:R-:W-:Y:S05]  /*e8f0*/  BRA.U UP0, `(.L_x_4566) ;  /* 0x00000009005c7547 */ /* 0x000fea000b800000 */
[----:B----4-:R-:W4:Y:S02]  /*e900*/  LDG.E R0, desc[UR36][R2.64] ;  /* 0x0000002402007981 */ /* 0x010f24000c1e1900 */
[----:B----4-:R-:W0:Y:S01]  /*e910*/  F2I.FTZ.TRUNC.NTZ R0, R0 ;  /* 0x0000000000007305 */ /* 0x010e22000021f100 */
[----:B------:R-:W-:Y:S05]  /*e920*/  BRA `(.L_x_4567) ;  /* 0x0000000800a47947 */ /* 0x000fea0003800000 */
.L_x_4573:
[----:B------:R-:W4:Y:S02]  /*e930*/  LDG.E.U16 R2, desc[UR36][R2.64] ;  /* 0x0000002402027981 */ /* 0x000f24000c1e1500 */
[----:B----4-:R-:W-:-:S06]  /*e940*/  HADD2.F32 R0, -RZ, R2.H0_H0 ;  /* 0x20000002ff007230 */ /* 0x010fcc0000004100 */
[----:B------:R-:W0:Y:S01]  /*e950*/  F2I.FTZ.TRUNC.NTZ R0, R0 ;  /* 0x0000000000007305 */ /* 0x000e22000021f100 */
[----:B------:R-:W-:Y:S05]  /*e960*/  BRA `(.L_x_4567) ;  /* 0x0000000800947947 */ /* 0x000fea0003800000 */
.L_x_4572:
[----:B------:R-:W4:Y:S02]  /*e970*/  LDG.E.64 R2, desc[UR36][R2.64] ;  /* 0x0000002402027981 */ /* 0x000f24000c1e1b00 */
[----:B----4-:R0:W4:Y:S01]  /*e980*/  F2I.F64.TRUNC R0, R2 ;  /* 0x0000000200007311 */ /* 0x010122000030d100 */
[----:B------:R-:W-:Y:S05]  /*e990*/  BRA `(.L_x_4567) ;  /* 0x0000000800887947 */ /* 0x000fea0003800000 */
.L_x_4562:
        /* <DEDUP_REMOVED lines=10> */
[----:B----4-:R-:W-:Y:S01]  /*ea40*/  SEL R0, RZ, 0x1, !P0 ;  /* 0x00000001ff007807 */ /* 0x010fe20004000000 */
[----:B------:R-:W-:Y:S08]  /*ea50*/  BRA `(.L_x_4567) ;  /* 0x0000000800587947 */ /* 0x000ff00003800000 */
.L_x_4576:
[----:B------:R-:W4:Y:S02]  /*ea60*/  LDG.E.64 R2, desc[UR36][R2.64] ;  /* 0x0000002402027981 */ /* 0x000f24000c1e1b00 */
[----:B----4-:R0:W4:Y:S01]  /*ea70*/  F2I.F64.TRUNC R0, R2 ;  /* 0x0000000200007311 */ /* 0x010122000030d100 */
[----:B------:R-:W-:Y:S05]  /*ea80*/  BRA `(.L_x_4567) ;  /* 0x00000008004c7947 */ /* 0x000fea0003800000 */
.L_x_4575:
[----:B------:R-:W-:-:S09]  /*ea90*/  UISETP.NE.AND UP0, UPT, UR4, 0xf, UPT ;  /* 0x0000000f0400788c */ /* 0x000fd2000bf05270 */
[----:B------:R-:W-:Y:S05]  /*eaa0*/  BRA.U !UP0, `(.L_x_4577) ;  /* 0x0000000108947547 */ /* 0x000fea000b800000 */
[----:B------:R-:W-:-:S09]  /*eab0*/  UISETP.NE.AND UP0, UPT, UR4, 0x17, UPT ;  /* 0x000000170400788c */ /* 0x000fd2000bf05270 */
[----:B------:R-:W-:Y:S05]  /*eac0*/  BRA.U !UP0, `(.L_x_4578) ;  /* 0x0000000108587547 */ /* 0x000fea000b800000 */
[----:B------:R-:W-:-:S09]  /*ead0*/  UISETP.NE.AND UP0, UPT, UR4, 0x18, UPT ;  /* 0x000000180400788c */ /* 0x000fd2000bf05270 */
[----:B------:R-:W-:Y:S05]  /*eae0*/  BRA.U UP0, `(.L_x_4566) ;  /* 0x0000000500e07547 */ /* 0x000fea000b800000 */
[----:B----4-:R-:W4:Y:S01]  /*eaf0*/  LDG.E.U8 R0, desc[UR36][R2.64] ;  /* 0x0000002402007981 */ /* 0x010f22000c1e1100 */
[----:B------:R-:W-:Y:S02]  /*eb00*/  HFMA2 R6, -RZ, RZ, 0, 1.847743988037109375e-06 ;  /* 0x0000001fff067431 */ /* 0x000fe400000001ff */
[----:B----4-:R-:W-:-:S05]  /*eb10*/  IMAD.SHL.U32 R0, R0, 0x1000000, RZ ;  /* 0x0100000000007824 */ /* 0x010fca00078e00ff */
[C---:B------:R-:W-:Y:S02]  /*eb20*/  LOP3.LUT R4, R0.reuse, 0x7f000000, RZ, 0xc0, !PT ;  /* 0x7f00000000047812 */ /* 0x040fe400078ec0ff */
[----:B------:R-:W-:Y:S02]  /*eb30*/  LOP3.LUT P0, RZ, R0, 0x7f000000, RZ, 0xc0, !PT ;  /* 0x7f00000000ff7812 */ /* 0x000fe4000780c0ff */
[----:B--2---:R-:W0:Y:S02]  /*eb40*/  FLO.U32 R5, R4 ;  /* 0x0000000400057300 */ /* 0x004e2400000e0000 */
        /* <DEDUP_REMOVED lines=14> */
.L_x_4578:
[----:B------:R-:W4:Y:S02]  /*ec30*/  LDG.E.U8 R2, desc[UR36][R2.64] ;  /* 0x0000002402027981 */ /* 0x000f24000c1e1100 */
[C---:B----4-:R-:W-:Y:S01]  /*ec40*/  SHF.L.U32 R0, R2.reuse, 0x19, RZ ;  /* 0x0000001902007819 */ /* 0x050fe200000006ff */
[----:B--2---:R-:W-:-:S03]  /*ec50*/  IMAD.SHL.U32 R5, R2, 0x100, RZ ;  /* 0x0000010002057824 */ /* 0x004fc600078e00ff */
        /* <DEDUP_REMOVED lines=10> */
.L_x_4577:
[----:B----4-:R-:W4:Y:S02]  /*ed00*/  LDG.E.U16 R0, desc[UR36][R2.64] ;  /* 0x0000002402007981 */ /* 0x010f24000c1e1500 */
[----:B----4-:R-:W-:-:S06]  /*ed10*/  IMAD.U32 R0, R0, 0x10000, RZ ;  /* 0x0001000000007824 */ /* 0x010fcc00078e00ff */
[----:B------:R-:W0:Y:S01]  /*ed20*/  F2I.FTZ.TRUNC.NTZ R0, R0 ;  /* 0x0000000000007305 */ /* 0x000e22000021f100 */
[----:B------:R-:W-:Y:S05]  /*ed30*/  BRA `(.L_x_4567) ;  /* 0x0000000400a07947 */ /* 0x000fea0003800000 */
.L_x_4574:
        /* <DEDUP_REMOVED lines=8> */
[----:B----4-:R0:W5:Y:S01]  /*edc0*/  LDG.E.U16 R0, desc[UR36][R2.64] ;  /* 0x0000002402007981 */ /* 0x010162000c1e1500 */
[----:B------:R-:W-:Y:S05]  /*edd0*/  BRA `(.L_x_4567) ;  /* 0x0000000400787947 */ /* 0x000fea0003800000 */
.L_x_4581:
[----:B------:R-:W2:Y:S01]  /*ede0*/  LDG.E.U8 R3, desc[UR36][R2.64] ;  /* 0x0000002402037981 */ /* 0x000ea2000c1e1100 */
[----:B------:R-:W-:Y:S01]  /*edf0*/  BSSY.RECONVERGENT B0, `(.L_x_4582) ;  /* 0x0000018000007945 */ /* 0x000fe20003800200 */
[----:B----4-:R-:W-:Y:S02]  /*ee00*/  MOV R0, RZ ;  /* 0x000000ff00007202 */ /* 0x010fe40000000f00 */
        /* <DEDUP_REMOVED lines=18> */
.L_x_4585:
[----:B------:R-:W-:Y:S05]  /*ef30*/  BSYNC.RECONVERGENT B1 ;  /* 0x0000000000017941 */ /* 0x000fea0003800200 */
.L_x_4584:
[----:B------:R-:W-:Y:S01]  /*ef40*/  IMAD.SHL.U32 R0, R0, 0x100000, RZ ;  /* 0x0010000000007824 */ /* 0x000fe200078e00ff */
[----:B------:R-:W-:-:S04]  /*ef50*/  LEA R2, R2, 0x3b800000, 0x17 ;  /* 0x3b80000002027811 */ /* 0x000fc800078eb8ff */
[----:B------:R-:W-:-:S07]  /*ef60*/  LOP3.LUT R0, R2, R0, R7, 0xfe, !PT ;  /* 0x0000000002007212 */ /* 0x000fce00078efe07 */
.L_x_4583:
[----:B------:R-:W-:Y:S05]  /*ef70*/  BSYNC.RECONVERGENT B0 ;  /* 0x0000000000007941 */ /* 0x000fea0003800200 */
.L_x_4582:
[----:B------:R-:W0:Y:S01]  /*ef80*/  F2I.FTZ.TRUNC.NTZ R0, R0 ;  /* 0x0000000000007305 */ /* 0x000e22000021f100 */
[----:B------:R-:W-:Y:S05]  /*ef90*/  BRA `(.L_x_4567) ;  /* 0x0000000400087947 */ /* 0x000fea0003800000 */
.L_x_4580:
[----:B------:R-:W2:Y:S01]  /*efa0*/  LDG.E.U8 R3, desc[UR36][R2.64] ;  /* 0x0000002402037981 */ /* 0x000ea2000c1e1100 */
[----:B------:R-:W-:Y:S01]  /*efb0*/  BSSY.RECONVERGENT B0, `(.L_x_4586) ;  /* 0x0000018000007945 */ /* 0x000fe20003800200 */
[----:B----4-:R-:W-:Y:S01]  /*efc0*/  IMAD.MOV.U32 R0, RZ, RZ, RZ ;  /* 0x000000ffff007224 */ /* 0x010fe200078e00ff */
        /* <DEDUP_REMOVED lines=18> */
.L_x_4589:
[----:B------:R-:W-:Y:S05]  /*f0f0*/  BSYNC.RECONVERGENT B1 ;  /* 0x0000000000017941 */ /* 0x000fea0003800200 */
.L_x_4588:
[----:B------:R-:W-:Y:S02]  /*f100*/  SHF.L.U32 R0, R0, 0x15, RZ ;  /* 0x0000001500007819 */ /* 0x000fe400000006ff */
[----:B------:R-:W-:-:S04]  /*f110*/  LEA R2, R2, 0x37800000, 0x17 ;  /* 0x3780000002027811 */ /* 0x000fc800078eb8ff */
[----:B------:R-:W-:-:S07]  /*f120*/  LOP3.LUT R0, R2, R0, R7, 0xfe, !PT ;  /* 0x0000000002007212 */ /* 0x000fce00078efe07 */
.L_x_4587:
[----:B------:R-:W-:Y:S05]  /*f130*/  BSYNC.RECONVERGENT B0 ;  /* 0x0000000000007941 */ /* 0x000fea0003800200 */
.L_x_4586:
[----:B------:R-:W0:Y:S01]  /*f140*/  F2I.FTZ.TRUNC.NTZ R0, R0 ;  /* 0x0000000000007305 */ /* 0x000e22000021f100 */
[----:B------:R-:W-:Y:S05]  /*f150*/  BRA `(.L_x_4567) ;  /* 0x0000000000987947 */ /* 0x000fea0003800000 */
.L_x_4579:
        /* <DEDUP_REMOVED lines=8> */
[----:B----4-:R-:W-:Y:S01]  /*f1e0*/  IMAD.MOV.U32 R0, RZ, RZ, 0x400000 ;  /* 0x00400000ff007424 */ /* 0x010fe200078e00ff */
[----:B--2---:R-:W-:-:S13]  /*f1f0*/  ISETP.NE.AND P0, PT, R2, RZ, PT ;  /* 0x000000ff0200720c */ /* 0x004fda0003f05270 */
[----:B------:R-:W-:Y:S05]  /*f200*/  @!P0 BRA `(.L_x_4593) ;  /* 0x00000000000c8947 */ /* 0x000fea0003800000 */
[----:B------:R-:W-:-:S13]  /*f210*/  ISETP.NE.AND P0, PT, R2, 0xff, PT ;  /* 0x000000ff0200780c */ /* 0x000fda0003f05270 */
[----:B------:R-:W-:Y:S01]  /*f220*/  @!P0 IMAD.MOV.U32 R0, RZ, RZ, 0x7f800001 ;  /* 0x7f800001ff008424 */ /* 0x000fe200078e00ff */
[----:B------:R-:W-:-:S07]  /*f230*/  @P0 SHF.L.U32 R0, R2, 0x17, RZ ;  /* 0x0000001702000819 */ /* 0x000fce00000006ff */
.L_x_4593:
[----:B------:R-:W-:Y:S05]  /*f240*/  BSYNC.RECONVERGENT B0 ;  /* 0x0000000000007941 */ /* 0x000fea0003800200 */
.L_x_4592:
[----:B------:R-:W0:Y:S01]  /*f250*/  F2I.FTZ.TRUNC.NTZ R0, R0 ;  /* 0x0000000000007305 */ /* 0x000e22000021f100 */
[----:B------:R-:W-:Y:S05]  /*f260*/  BRA `(.L_x_4567) ;  /* 0x0000000000547947 */ /* 0x000fea0003800000 */
.L_x_4566:
[----:B------:R-:W-:Y:S01]  /*f270*/  MOV R2, 0x0 ;  /* 0x0000000000027802 */ /* 0x000fe20000000f00 */
[----:B------:R-:W0:Y:S01]  /*f280*/  LDCU.64 UR4, c[0x4][0x138] ;  /* 0x01002700ff0477ac */ /* 0x000e220008000a00 */
[----:B------:R-:W-:Y:S02]  /*f290*/  HFMA2 R13, -RZ, RZ, 0, 0 ;  /* 0x00000000ff0d7431 */ /* 0x000fe400000001ff */
[----:B------:R-:W-:Y:S01]  /*f2a0*/  IMAD.MOV.U32 R8, RZ, RZ, 0x4e ;  /* 0x0000004eff087424 */ /* 0x000fe200078e00ff */
[----:B------:R-:W1:Y:S01]  /*f2b0*/  LDCU.64 UR6, c[0x4][0x140] ;  /* 0x01002800ff0677ac */ /* 0x000e620008000a00 */
[----:B------:R-:W3:Y:S01]  /*f2c0*/  LDC.64 R2, c[0x4][R2] ;  /* 0x0100000002027b82 */ /* 0x000ee20000000a00 */
[----:B------:R-:W-:Y:S01]  /*f2d0*/  IMAD.MOV.U32 R12, RZ, RZ, 0x1 ;  /* 0x00000001ff0c7424 */ /* 0x000fe200078e00ff */
[----:B------:R-:W4:Y:S01]  /*f2e0*/  LDCU.64 UR8, c[0x4][0x28] ;  /* 0x01000500ff0877ac */ /* 0x000f220008000a00 */
[----:B0-----:R-:W-:Y:S02]  /*f2f0*/  IMAD.U32 R4, RZ, RZ, UR4 ;  /* 0x00000004ff047e24 */ /* 0x001fe4000f8e00ff */
[----:B--2---:R-:W-:Y:S01]  /*f300*/  IMAD.U32 R5, RZ, RZ, UR5 ;  /* 0x00000005ff057e24 */ /* 0x004fe2000f8e00ff */
[----:B-1----:R-:W-:Y:S01]  /*f310*/  MOV R6, UR6 ;  /* 0x0000000600067c02 */ /* 0x002fe20008000f00 */
[----:B------:R-:W-:-:S02]  /*f320*/  IMAD.U32 R7, RZ, RZ, UR7 ;  /* 0x00000007ff077e24 */ /* 0x000fc4000f8e00ff */
[----:B----4-:R-:W-:Y:S01]  /*f330*/  IMAD.U32 R10, RZ, RZ, UR8 ;  /* 0x00000008ff0a7e24 */ /* 0x010fe2000f8e00ff */
[----:B------:R-:W-:-:S07]  /*f340*/  MOV R11, UR9 ;  /* 0x00000009000b7c02 */ /* 0x000fce0008000f00 */
[----:B------:R-:W-:-:S07]  /*f350*/  LEPC R20, `(.L_x_4594) ;  /* 0x000000001014794e */ /* 0x000fce0000000000 */
[----:B---3-5:R-:W-:Y:S05]  /*f360*/  CALL.ABS.NOINC R2 ;  /* 0x0000000002007343 */ /* 0x028fea0003c00000 */
.L_x_4594:
[----:B------:R-:W-:Y:S01]  /*f370*/  IMAD.MOV.U32 R0, RZ, RZ, RZ ;  /* 0x000000ffff007224 */ /* 0x000fe200078e00ff */
[----:B------:R-:W-:Y:S06]  /*f380*/  BRA `(.L_x_4567) ;  /* 0x00000000000c7947 */ /* 0x000fec0003800000 */
.L_x_4591:
[----:B----4-:R0:W5:Y:S01]  /*f390*/  LDG.E R0, desc[UR36][R2.64] ;  /* 0x0000002402007981 */ /* 0x010162000c1e1900 */
[----:B------:R-:W-:Y:S05]  /*f3a0*/  BRA `(.L_x_4567) ;  /* 0x0000000000047947 */ /* 0x000fea0003800000 */
.L_x_4590:
[----:B----4-:R0:W5:Y:S02]  /*f3b0*/  LDG.E R0, desc[UR36][R2.64] ;  /* 0x0000002402007981 */ /* 0x010164000c1e1900 */
.L_x_4567:
[----:B------:R-:W-:Y:S01]  /*f3c0*/  UPRMT UR4, UR43, 0x9910, URZ ;  /* 0x000099102b047896 */ /* 0x000fe200080000ff */
[----:B0---45:R-:W-:-:S03]  /*f3d0*/  VIMNMX.U32 R0, PT, PT, R0, 0x1f, PT ;  /* 0x0000001f00007848 */ /* 0x031fc60003fe0000 */
[----:B------:R-:W-:Y:S01]  /*f3e0*/  UISETP.GT.AND UP0, UPT, UR4, 0x9, UPT ;  /* 0x000000090400788c */ /* 0x000fe2000bf04270 */
[----:B-1-3--:R-:W-:-:S08]  /*f3f0*/  SHF.R.S32.HI R2, RZ, R0, R19 ;  /* 0x00000000ff027219 */ /* 0x00afd00000011413 */
        /* <DEDUP_REMOVED lines=11> */
.L_x_4598:
[----:B------:R-:W-:Y:S01]  /*f4b0*/  STG.E.U8 desc[UR36][R16.64], R2 ;  /* 0x0000000210007986 */ /* 0x000fe2000c101124 */
[----:B------:R-:W-:Y:S05]  /*f4c0*/  EXIT ;  /* 0x000000000000794d */ /* 0x000fea0003800000 */
.L_x_4597:
[----:B------:R-:W-:-:S09]  /*f4d0*/  UISETP.NE.AND UP0, UPT, UR4, 0x2, UPT ;  /* 0x000000020400788c */ /* 0x000fd2000bf05270 */
[----:B------:R-:W-:Y:S05]  /*f4e0*/  BRA.U !UP0, `(.L_x_4600) ;  /* 0x0000000108247547 */ /* 0x000fea000b800000 */
[----:B------:R-:W-:-:S09]  /*f4f0*/  UISETP.NE.AND UP0, UPT, UR4, 0x3, UPT ;  /* 0x000000030400788c */ /* 0x000fd2000bf05270 */
[----:B------:R-:W-:Y:S05]  /*f500*/  BRA.U !UP0, `(.L_x_4601) ;  /* 0x0000000108147547 */ /* 0x000fea000b800000 */
[----:B------:R-:W-:-:S09]  /*f510*/  UISETP.NE.AND UP0, UPT, UR4, 0x4, UPT ;  /* 0x000000040400788c */ /* 0x000fd2000bf05270 */
[----:B------:R-:W-:Y:S05]  /*f520*/  BRA.U UP0, `(.L_x_4599) ;  /* 0x00000009003c7547 */ /* 0x000fea000b800000 */
[----:B------:R-:W-:-:S05]  /*f530*/  SHF.R.S32.HI R3, RZ, 0x1f, R2 ;  /* 0x0000001fff037819 */ /* 0x000fca0000011402 */
[----:B------:R-:W-:Y:S01]  /*f540*/  STG.E.64 desc[UR36][R16.64], R2 ;  /* 0x0000000210007986 */ /* 0x000fe2000c101b24 */
[----:B------:R-:W-:Y:S05]  /*f550*/  EXIT ;  /* 0x000000000000794d */ /* 0x000fea0003800000 */
.L_x_4601:
[----:B------:R-:W-:Y:S01]  /*f560*/  STG.E desc[UR36][R16.64], R2 ;  /* 0x0000000210007986 */ /* 0x000fe2000c101924 */
[----:B------:R-:W-:Y:S05]  /*f570*/  EXIT ;  /* 0x000000000000794d */ /* 0x000fea0003800000 */
.L_x_4600:
[----:B------:R-:W-:Y:S01]  /*f580*/  STG.E.U16 desc[UR36][R16.64], R2 ;  /* 0x0000000210007986 */ /* 0x000fe2000c101524 */
[----:B------:R-:W-:Y:S05]  /*f590*/  EXIT ;  /* 0x000000000000794d */ /* 0x000fea0003800000 */
.L_x_4596:
[----:B------:R-:W-:-:S09]  /*f5a0*/  UISETP.GT.AND UP0, UPT, UR4, 0x6, UPT ;  /* 0x000000060400788c */ /* 0x000fd2000bf04270 */
[----:B------:R-:W-:Y:S05]  /*f5b0*/  BRA.U UP0, `(.L_x_4602) ;  /* 0x00000001002c7547 */ /* 0x000fea000b800000 */
[----:B------:R-:W-:-:S09]  /*f5c0*/  UISETP.NE.AND UP0, UPT, UR4, 0x5, UPT ;  /* 0x000000050400788c */ /* 0x000fd2000bf05270 */
[----:B------:R-:W-:Y:S05]  /*f5d0*/  BRA.U !UP0, `(.L_x_4603) ;  /* 0x0000000108147547 */ /* 0x000fea000b800000 */
[----:B------:R-:W-:-:S09]  /*f5e0*/  UISETP.NE.AND UP0, UPT, UR4, 0x6, UPT ;  /* 0x000000060400788c */ /* 0x000fd2000bf05270 */
[----:B------:R-:W-:Y:S05]  /*f5f0*/  BRA.U UP0, `(.L_x_4599) ;  /* 0x0000000900087547 */ /* 0x000fea000b800000 */
[----:B------:R-:W-:-:S05]  /*f600*/  I2FP.F32.S32 R3, R2 ;  /* 0x0000000200037245 */ /* 0x000fca0000201400 */
[----:B------:R-:W-:Y:S01]  /*f610*/  STG.E desc[UR36][R16.64], R3 ;  /* 0x0000000310007986 */ /* 0x000fe2000c101924 */
[----:B------:R-:W-:Y:S05]  /*f620*/  EXIT ;  /* 0x000000000000794d */ /* 0x000fea0003800000 */
.L_x_4603:
[----:B------:R-:W-:-:S04]  /*f630*/  I2FP.F32.S32 R0, R2 ;  /* 0x0000000200007245 */ /* 0x000fc80000201400 */
[----:B------:R-:W-:-:S05]  /*f640*/  F2FP.F16.F32.PACK_AB R0, RZ, R0 ;  /* 0x00000000ff00723e */ /* 0x000fca00000000ff */
[----:B------:R-:W-:Y:S01]  /*f650*/  STG.E.U16 desc[UR36][R16.64], R0 ;  /* 0x0000000010007986 */ /* 0x000fe2000c101524 */
[----:B------:R-:W-:Y:S05]  /*f660*/  EXIT ;  /* 0x000000000000794d */ /* 0x000fea0003800000 */
.L_x_4602:
        /* <DEDUP_REMOVED lines=8> */
[----:B------:R-:W-:Y:S01]  /*f6f0*/  STG.E.64 desc[UR36][R16.64], R2 ;  /* 0x0000000210007986 */ /* 0x000fe2000c101b24 */
[----:B------:R-:W-:Y:S05]  /*f700*/  EXIT ;  /* 0x000000000000794d */ /* 0x000fea0003800000 */
.L_x_4605:
[----:B------:R-:W-:-:S04]  /*f710*/  I2FP.F32.S32 R2, R2 ;  /* 0x0000000200027245 */ /* 0x000fc80000201400 */
[----:B------:R-:W-:-:S04]  /*f720*/  F2FP.F16.F32.PACK_AB R3, RZ, R2 ;  /* 0x00000002ff03723e */ /* 0x000fc800000000ff */
[----:B------:R-:W-:-:S05]  /*f730*/  PRMT R3, R3, 0x5410, RZ ;  /* 0x0000541003037816 */ /* 0x000fca00000000ff */
[----:B------:R-:W-:Y:S01]  /*f740*/  STG.E desc[UR36][R16.64], R3 ;  /* 0x0000000310007986 */ /* 0x000fe2000c101924 */
[----:B------:R-:W-:Y:S05]  /*f750*/  EXIT ;  /* 0x000000000000794d */ /* 0x000fea0003800000 */
.L_x_4604:
[----:B------:R-:W0:Y:S02]  /*f760*/  I2F.F64 R2, R2 ;  /* 0x0000000200027312 */ /* 0x000e240000201c00 */
[----:B0-----:R-:W-:Y:S01]  /*f770*/  STG.E.64 desc[UR36][R16.64], R2 ;  /* 0x0000000210007986 */ /* 0x001fe2000c101b24 */
[----:B------:R-:W-:Y:S05]  /*f780*/  EXIT ;  /* 0x000000000000794d */ /* 0x000fea0003800000 */
.L_x_4595:
        /* <DEDUP_REMOVED lines=12> */
.L_x_4609:
[----:B------:R-:W-:Y:S01]  /*f850*/  I2FP.F32.S32 R3, R2 ;  /* 0x0000000200037245 */ /* 0x000fe20000201400 */
[----:B------:R-:W-:Y:S01]  /*f860*/  BSSY.RECONVERGENT B0, `(.L_x_4610) ;  /* 0x0000013000007945 */ /* 0x000fe20003800200 */
[----:B------:R-:W-:Y:S02]  /*f870*/  MOV R8, 0x80 ;  /* 0x0000008000087802 */ /* 0x000fe40000000f00 */
        /* <DEDUP_REMOVED lines=14> */
.L_x_4612:
[----:B------:R-:W-:-:S04]  /*f960*/  SHF.R.U32.HI R3, RZ, 0x18, R3 ;  /* 0x00000018ff037819 */ /* 0x000fc80000011603 */
[----:B------:R-:W-:-:S04]  /*f970*/  LOP3.LUT R0, R0, 0x80, R3, 0xf8, !PT ;  /* 0x0000008000007812 */ /* 0x000fc800078ef803 */
[----:B------:R-:W-:-:S07]  /*f980*/  PRMT R8, R0, 0x7610, R8 ;  /* 0x0000761000087816 */ /* 0x000fce0000000008 */
.L_x_4611:
[----:B------:R-:W-:Y:S05]  /*f990*/  BSYNC.RECONVERGENT B0 ;  /* 0x0000000000007941 */ /* 0x000fea0003800200 */
.L_x_4610:
[----:B------:R-:W-:Y:S01]  /*f9a0*/  STG.E.U8 desc[UR36][R16.64], R8 ;  /* 0x0000000810007986 */ /* 0x000fe2000c101124 */
[----:B------:R-:W-:Y:S05]  /*f9b0*/  EXIT ;  /* 0x000000000000794d */ /* 0x000fea0003800000 */
.L_x_4608:
        /* <DEDUP_REMOVED lines=17> */
.L_x_4615:
[----:B------:R-:W-:-:S04]  /*fad0*/  SHF.R.U32.HI R3, RZ, 0x18, R3 ;  /* 0x00000018ff037819 */ /* 0x000fc80000011603 */
[----:B------:R-:W-:-:S04]  /*fae0*/  LOP3.LUT R0, R0, 0x80, R3, 0xf8, !PT ;  /* 0x0000008000007812 */ /* 0x000fc800078ef803 */
[----:B------:R-:W-:-:S07]  /*faf0*/  PRMT R8, R0, 0x7610, R8 ;  /* 0x0000761000087816 */ /* 0x000fce0000000008 */
.L_x_4614:
[----:B------:R-:W-:Y:S05]  /*fb00*/  BSYNC.RECONVERGENT B0 ;  /* 0x0000000000007941 */ /* 0x000fea0003800200 */
.L_x_4613:
[----:B------:R-:W-:Y:S01]  /*fb10*/  STG.E.U8 desc[UR36][R16.64], R8 ;  /* 0x0000000810007986 */ /* 0x000fe2000c101124 */
[----:B------:R-:W-:Y:S05]  /*fb20*/  EXIT ;  /* 0x000000000000794d */ /* 0x000fea0003800000 */
.L_x_4607:
        /* <DEDUP_REMOVED lines=22> */
.L_x_4617:
[----:B------:R-:W-:-:S05]  /*fc90*/  SHF.R.S32.HI R3, RZ, 0x1f, R2 ;  /* 0x0000001fff037819 */ /* 0x000fca0000011402 */
[----:B------:R-:W-:Y:S01]  /*fca0*/  STG.E.64 desc[UR36][R16.64], R2 ;  /* 0x0000000210007986 */ /* 0x000fe2000c101b24 */
[----:B------:R-:W-:Y:S05]  /*fcb0*/  EXIT ;  /* 0x000000000000794d */ /* 0x000fea0003800000 */
.L_x_4616:
[----:B------:R-:W-:Y:S01]  /*fcc0*/  STG.E desc[UR36][R16.64], R2 ;  /* 0x0000000210007986 */ /* 0x000fe2000c101924 */
[----:B------:R-:W-:Y:S05]  /*fcd0*/  EXIT ;  /* 0x000000000000794d */ /* 0x000fea0003800000 */
.L_x_4606:
        /* <DEDUP_REMOVED lines=8> */
[----:B------:R-:W-:Y:S01]  /*fd60*/  STG.E.U8 desc[UR36][R16.64], R3 ;  /* 0x0000000310007986 */ /* 0x000fe2000c101124 */
[----:B------:R-:W-:Y:S05]  /*fd70*/  EXIT ;  /* 0x000000000000794d */ /* 0x000fea0003800000 */
.L_x_4619:
[----:B--2---:R-:W0:Y:S01]  /*fd80*/  I2F.F64 R4, R2 ;  /* 0x0000000200047312 */ /* 0x004e220000201c00 */
[----:B------:R-:W-:-:S05]  /*fd90*/  CS2R R6, SRZ ;  /* 0x0000000000067805 */ /* 0x000fca000001ff00 */
[----:B0-----:R-:W-:Y:S01]  /*fda0*/  STG.E.128 desc[UR36][R16.64], R4 ;  /* 0x0000000410007986 */ /* 0x001fe2000c101d24 */
[----:B------:R-:W-:Y:S05]  /*fdb0*/  EXIT ;  /* 0x000000000000794d */ /* 0x000fea0003800000 */
.L_x_4618:
[----:B------:R-:W-:-:S09]  /*fdc0*/  UISETP.NE.AND UP0, UPT, UR4, 0xf, UPT ;  /* 0x0000000f0400788c */ /* 0x000fd2000bf05270 */
[----:B------:R-:W-:Y:S05]  /*fdd0*/  BRA.U !UP0, `(.L_x_4620) ;  /* 0x0000000108e87547 */ /* 0x000fea000b800000 */
[----:B------:R-:W-:-:S09]  /*fde0*/  UISETP.NE.AND UP0, UPT, UR4, 0x17, UPT ;  /* 0x000000170400788c */ /* 0x000fd2000bf05270 */
[----:B------:R-:W-:Y:S05]  /*fdf0*/  BRA.U !UP0, `(.L_x_4621) ;  /* 0x0000000108907547 */ /* 0x000fea000b800000 */
[----:B------:R-:W-:-:S09]  /*fe00*/  UISETP.NE.AND UP0, UPT, UR4, 0x18, UPT ;  /* 0x000000180400788c */ /* 0x000fd2000bf05270 */
[----:B------:R-:W-:Y:S05]  /*fe10*/  BRA.U !UP0, `(.L_x_4622) ;  /* 0x0000000108447547 */ /* 0x000fea000b800000 */
.L_x_4599:
[----:B------:R-:W-:Y:S01]  /*fe20*/  MOV R0, 0x0 ;  /* 0x0000000000007802 */ /* 0x000fe20000000f00 */
        /* <DEDUP_REMOVED lines=8> */
[----:B--2---:R-:W-:-:S02]  /*feb0*/  IMAD.U32 R5, RZ, RZ, UR5 ;  /* 0x00000005ff057e24 */ /* 0x004fc4000f8e00ff */
[----:B----4-:R-:W-:Y:S01]  /*fec0*/  IMAD.U32 R6, RZ, RZ, UR6 ;  /* 0x00000006ff067e24 */ /* 0x010fe2000f8e00ff */
[----:B------:R-:W-:Y:S01]  /*fed0*/  MOV R7, UR7 ;  /* 0x0000000700077c02 */ /* 0x000fe20008000f00 */
[----:B-----5:R-:W-:Y:S02]  /*fee0*/  IMAD.U32 R10, RZ, RZ, UR8 ;  /* 0x00000008ff0a7e24 */ /* 0x020fe4000f8e00ff */
[----:B-1----:R-:W-:-:S07]  /*fef0*/  IMAD.U32 R11, RZ, RZ, UR9 ;  /* 0x00000009ff0b7e24 */ /* 0x002fce000f8e00ff */
[----:B------:R-:W-:-:S07]  /*ff00*/  LEPC R20, `(.L_x_4623) ;  /* 0x000000001014794e */ /* 0x000fce0000000000 */
[----:B---3--:R-:W-:Y:S05]  /*ff10*/  CALL.ABS.NOINC R2 ;  /* 0x0000000002007343 */ /* 0x008fea0003c00000 */
.L_x_4623:
[----:B------:R-:W-:Y:S05]  /*ff20*/  EXIT ;  /* 0x000000000000794d */ /* 0x000fea0003800000 */
.L_x_4622:
[----:B--2---:R-:W-:Y:S01]  /*ff30*/  I2FP.F32.S32 R5, R2 ;  /* 0x0000000200057245 */ /* 0x004fe20000201400 */
        /* <DEDUP_REMOVED lines=12> */
.L_x_4625:
[----:B------:R-:W-:Y:S05]  /*10000*/  BSYNC.RECONVERGENT B0 ;  /* 0x0000000000007941 */ /* 0x000fea0003800200 */
.L_x_4624:
[----:B------:R-:W-:-:S05]  /*10010*/  LOP3.LUT R3, R0, 0x80, R3, 0xf8, !PT ;  /* 0x0000008000037812 */ /* 0x000fca00078ef803 */
[----:B------:R-:W-:Y:S01]  /*10020*/  STG.E.U8 desc[UR36][R16.64], R3 ;  /* 0x0000000310007986 */ /* 0x000fe2000c101124 */
[----:B------:R-:W-:Y:S05]  /*10030*/  EXIT ;  /* 0x000000000000794d */ /* 0x000fea0003800000 */
.L_x_4621:
        /* <DEDUP_REMOVED lines=12> */
.L_x_4627:
[----:B------:R-:W-:Y:S01]  /*10100*/  IMAD.MOV.U32 R0, RZ, RZ, 0x7f ;  /* 0x0000007fff007424 */ /* 0x000fe200078e00ff */
[----:B------:R-:W-:-:S04]  /*10110*/  ISETP.GT.U32.AND P0, PT, R2, 0x7f800000, PT ;  /* 0x7f8000000200780c */ /* 0x000fc80003f04070 */
[----:B------:R-:W-:-:S09]  /*10120*/  SEL R0, R0, 0x7c, P0 ;  /* 0x0000007c00007807 */ /* 0x000fd20000000000 */
.L_x_4628:
[----:B------:R-:W-:Y:S05]  /*10130*/  BSYNC.RECONVERGENT B0 ;  /* 0x0000000000007941 */ /* 0x000fea0003800200 */
.L_x_4626:
[----:B------:R-:W-:-:S04]  /*10140*/  SHF.R.U32.HI R3, RZ, 0x18, R3 ;  /* 0x00000018ff037819 */ /* 0x000fc80000011603 */
[----:B------:R-:W-:-:S05]  /*10150*/  LOP3.LUT R3, R0, 0x80, R3, 0xf8, !PT ;  /* 0x0000008000037812 */ /* 0x000fca00078ef803 */
[----:B------:R-:W-:Y:S01]  /*10160*/  STG.E.U8 desc[UR36][R16.64], R3 ;  /* 0x0000000310007986 */ /* 0x000fe2000c101124 */
[----:B------:R-:W-:Y:S05]  /*10170*/  EXIT ;  /* 0x000000000000794d */ /* 0x000fea0003800000 */
.L_x_4620:
[----:B------:R-:W-:-:S04]  /*10180*/  I2FP.F32.S32 R0, R2 ;  /* 0x0000000200007245 */ /* 0x000fc80000201400 */
[----:B------:R-:W-:-:S05]  /*10190*/  F2FP.BF16.F32.PACK_AB R0, RZ, R0 ;  /* 0x00000000ff00723e */ /* 0x000fca00000010ff */
[----:B------:R-:W-:Y:S01]  /*101a0*/  STG.E.U16 desc[UR36][R16.64], R0 ;  /* 0x0000000010007986 */ /* 0x000fe2000c101524 */
[----:B------:R-:W-:Y:S05]  /*101b0*/  EXIT ;  /* 0x000000000000794d */ /* 0x000fea0003800000 */
.L_x_4629:
        /* <DEDUP_REMOVED lines=12> */
.L_x_21076:


//--------------------- .text._ZN2at6native27unrolled_elementwise_kernelINS0_13BinaryFunctorIiiiZZZNS0_18rshift_kernel_cudaERNS_18TensorIteratorBaseEENKUlvE_clEvENKUlvE1_clEvEUliiE_EESt5arrayIPcLm3EELi4E23TrivialOffsetCalculatorILi2EjESC_ILi1EjENS0_6memory12LoadWithCastILi2EEENSF_13StoreWithCastILi1EEEEEviT_T0_T2_T3_T4_T5_ --------------------------
	.section	.text._ZN2at6native27unrolled_elementwise_kernelINS0_13BinaryFunctorIiiiZZZNS0_18rshift_kernel_cudaERNS_18TensorIteratorBaseEENKUlvE_clEvENKUlvE1_clEvEUliiE_EESt5arrayIPcLm3EELi4E23TrivialOffsetCalculatorILi2EjESC_ILi1EjENS0_6memory12LoadWithCastILi2EEENSF_13StoreWithCastILi1EEEEEviT_T0_T2_T3_T4_T5_,"ax",@progbits
	.align	128
        .global         _ZN2at6native27unrolled_elementwise_kernelINS0_13BinaryFunctorIiiiZZZNS0_18rshift_kernel_cudaERNS_18TensorIteratorBaseEENKUlvE_clEvENKUlvE1_clEvEUliiE_EESt5arrayIPcLm3EELi4E23TrivialOffsetCalculatorILi2EjESC_ILi1EjENS0_6memory12LoadWithCastILi2EEENSF_13StoreWithCastILi1EEEEEviT_T0_T2_T3_T4_T5_
        .type           _ZN2at6native27unrolled_elementwise_kernelINS0_13BinaryFunctorIiiiZZZNS0_18rshift_kernel_cudaERNS_18TensorIteratorBaseEENKUlvE_clEvENKUlvE1_clEvEUliiE_EESt5arrayIPcLm3EELi4E23TrivialOffsetCalculatorILi2EjESC_ILi1EjENS0_6memory12LoadWithCastILi2EEENSF_13StoreWithCastILi1EEEEEviT_T0_T2_T3_T4_T5_,@function
        .size           _ZN2at6native27unrolled_elementwise_kernelINS0_13BinaryFunctorIiiiZZZNS0_18rshift_kernel_cudaERNS_18TensorIteratorBaseEENKUlvE_clEvENKUlvE1_clEvEUliiE_EESt5arrayIPcLm3EELi4E23TrivialOffsetCalculatorILi2EjESC_ILi1EjENS0_6memory12LoadWithCastILi2EEENSF_13StoreWithCastILi1EEEEEviT_T0_T2_T3_T4_T5_,(.L_x_21077 - _ZN2at6native27unrolled_elementwise_kernelINS0_13BinaryFunctorIiiiZZZNS0_18rshift_kernel_cudaERNS_18TensorIteratorBaseEENKUlvE_clEvENKUlvE1_clEvEUliiE_EESt5arrayIPcLm3EELi4E23TrivialOffsetCalculatorILi2EjESC_ILi1EjENS0_6memory12LoadWithCastILi2EEENSF_13StoreWithCastILi1EEEEEviT_T0_T2_T3_T4_T5_)
        .other          _ZN2at6native27unrolled_elementwise_kernelINS0_13BinaryFunctorIiiiZZZNS0_18rshift_kernel_cudaERNS_18TensorIteratorBaseEENKUlvE_clEvENKUlvE1_clEvEUliiE_EESt5arrayIPcLm3EELi4E23TrivialOffsetCalculatorILi2EjESC_ILi1EjENS0_6memory12LoadWithCastILi2EEENSF_13StoreWithCastILi1EEEEEviT_T0_T2_T3_T4_T5_,@"STO_CUDA_ENTRY STV_DEFAULT"
_ZN2at6native27unrolled_elementwise_kernelINS0_13BinaryFunctorIiiiZZZNS0_18rshift_kernel_cudaERNS_18TensorIteratorBaseEENKUlvE_clEvENKUlvE1_clEvEUliiE_EESt5arrayIPcLm3EELi4E23TrivialOffsetCalculatorILi2EjESC_ILi1EjENS0_6memory12LoadWithCastILi2EEENSF_13StoreWithCastILi1EEEEEviT_T0_T2_T3_T4_T5_:
.text._ZN2at6native27unrolled_elementwise_kernelINS0_13BinaryFunctorIiiiZZZNS0_18rshift_kernel_cudaERNS_18TensorIteratorBaseEENKUlvE_clEvENKUlvE1_clEvEUliiE_EESt5arrayIPcLm3EELi4E23TrivialOffsetCalculatorILi2EjESC_ILi1EjENS0_6memory12LoadWithCastILi2EEENSF_13StoreWithCastILi1EEEEEviT_T0_T2_T3_T4_T5_:
[----:B------:R-:W0:Y:S01]  /*0000*/  LDC R1, c[0x0][0x37c] ;  /* 0x0000df00ff017b82 */ /* 0x000e220000000800 */
[----:B------:R-:W1:Y:S07]  /*0010*/  S2R R2, SR_CTAID.X ;  /* 0x0000000000027919 */ /* 0x000e6e0000002500 */
[----:B------:R-:W1:Y:S01]  /*0020*/  LDC R3, c[0x0][0x380] ;  /* 0x0000e000ff037b82 */ /* 0x000e620000000800 */
[----:B------:R-:W2:Y:S01]  /*0030*/  LDCU.64 UR36, c[0x0][0x358] ;  /* 0x00006b00ff2477ac */ /* 0x000ea20008000a00 */
[----:B------:R-:W-:Y:S01]  /*0040*/  BSSY.RECONVERGENT B6, `(.L_x_4630) ;  /* 0x00001cc000067945 */ /* 0x000fe20003800200 */
[----:B------:R-:W3:Y:S01]  /*0050*/  S2R R17, SR_TID.X ;  /* 0x0000000000117919 */ /* 0x000ee20000002100 */
[----:B------:R-:W-:Y:S01]  /*0060*/  IMAD.MOV.U32 R28, RZ, RZ, RZ ;  /* 0x000000ffff1c7224 */ /* 0x000fe200078e00ff */
[----:B------:R-:W4:Y:S01]  /*0070*/  LDCU.U8 UR38, c[0x0][0x3a4] ;  /* 0x00007480ff2677ac */ /* 0x000f220008000000 */
[----:B------:R-:W-:Y:S01]  /*0080*/  IMAD.MOV.U32 R23, RZ, RZ, RZ ;  /* 0x000000ffff177224 */ /* 0x000fe200078e00ff */
        /* <DEDUP_REMOVED lines=24> */
.L_x_4635:
[----:B------:R3:W5:Y:S01]  /*0210*/  LDG.E.U8 R28, desc[UR36][R4.64] ;  /* 0x00000024041c7981 */ /* 0x000762000c1e1100 */
[----:B------:R-:W-:Y:S05]  /*0220*/  BRA `(.L_x_4637) ;  /* 0x0000000c00307947 */ /* 0x000fea0003800000 */
.L_x_4634:
        /* <DEDUP_REMOVED lines=8> */
.L_x_4639:
[----:B------:R1:W5:Y:S01]  /*02b0*/  LDG.E R28, desc[UR36][R4.64] ;  /* 0x00000024041c7981 */ /* 0x000362000c1e1900 */
[----:B------:R-:W-:Y:S05]  /*02c0*/  BRA `(.L_x_4637) ;  /* 0x0000000c00087947 */ /* 0x000fea0003800000 */
.L_x_4638:
[----:B------:R2:W5:Y:S01]  /*02d0*/  LDG.E.S16 R28, desc[UR36][R4.64] ;  /* 0x00000024041c7981 */ /* 0x000562000c1e1700 */
[----:B------:R-:W-:Y:S05]  /*02e0*/  BRA `(.L_x_4637) ;  /* 0x0000000c00007947 */ /* 0x000fea0003800000 */
.L_x_4633:
        /* <DEDUP_REMOVED lines=9> */
.L_x_4641:
[----:B------:R-:W2:Y:S02]  /*0380*/  LDG.E.U16 R4, desc[UR36][R4.64] ;  /* 0x0000002404047981 */ /* 0x000ea4000c1e1500 */
[----:B--2---:R-:W-:-:S06]  /*0390*/  HADD2.F32 R28, -RZ, R4.H0_H0 ;  /* 0x20000004ff1c7230 */ /* 0x004fcc0000004100 */
[----:B------:R-:W0:Y:S01]  /*03a0*/  F2I.FTZ.TRUNC.NTZ R28, R28 ;  /* 0x0000001c001c7305 */ /* 0x000e22000021f100 */
[----:B------:R-:W-:Y:S05]  /*03b0*/  BRA `(.L_x_4637) ;  /* 0x0000000800cc7947 */ /* 0x000fea0003800000 */
.L_x_4640:
        /* <DEDUP_REMOVED lines=9> */
.L_x_4643:
[----:B------:R-:W2:Y:S02]  /*0450*/  LDG.E.U16 R4, desc[UR36][R4.64] ;  /* 0x0000002404047981 */ /* 0x000ea4000c1e1500 */
[----:B--2---:R-:W-:-:S06]  /*0460*/  HADD2.F32 R28, -RZ, R4.H0_H0 ;  /* 0x20000004ff1c7230 */ /* 0x004fcc0000004100 */
[----:B------:R-:W0:Y:S01]  /*0470*/  F2I.FTZ.TRUNC.NTZ R28, R28 ;  /* 0x0000001c001c7305 */ /* 0x000e22000021f100 */
[----:B------:R-:W-:Y:S05]  /*0480*/  BRA `(.L_x_4637) ;  /* 0x0000000800987947 */ /* 0x000fea0003800000 */
.L_x_4642:
[----:B------:R-:W2:Y:S02]  /*0490*/  LDG.E.64 R28, desc[UR36][R4.64] ;  /* 0x00000024041c7981 */ /* 0x000ea4000c1e1b00 */
[----:B--2---:R0:W1:Y:S01]  /*04a0*/  F2I.F64.TRUNC R28, R28 ;  /* 0x0000001c001c7311 */ /* 0x004062000030d100 */
[----:B------:R-:W-:Y:S05]  /*04b0*/  BRA `(.L_x_4637) ;  /* 0x00000008008c7947 */ /* 0x000fea0003800000 */
.L_x_4632:
        /* <DEDUP_REMOVED lines=12> */
.L_x_4646:
[----:B------:R-:W2:Y:S02]  /*0580*/  LDG.E.64 R4, desc[UR36][R4.64] ;  /* 0x0000002404047981 */ /* 0x000ea4000c1e1b00 */
[----:B--2---:R0:W1:Y:S01]  /*0590*/  F2I.F64.TRUNC R28, R4 ;  /* 0x00000004001c7311 */ /* 0x004062000030d100 */
[----:B------:R-:W-:Y:S05]  /*05a0*/  BRA `(.L_x_4637) ;  /* 0x0000000800507947 */ /* 0x000fea0003800000 */
.L_x_4645:
        /* <DEDUP_REMOVED lines=26> */
.L_x_4648:
        /* <DEDUP_REMOVED lines=12> */
[----:B------:R0:W1:Y:S01]  /*0810*/  F2I.FTZ.TRUNC.NTZ R28, R0 ;  /* 0x00000000001c7305 */ /* 0x000062000021f100 */
[----:B------:R-:W-:Y:S05]  /*0820*/  BRA `(.L_x_4637) ;  /* 0x0000000400b07947 */ /* 0x000fea0003800000 */
.L_x_4647:
[----:B------:R-:W2:Y:S02]  /*0830*/  LDG.E.U16 R28, desc[UR36][R4.64] ;  /* 0x00000024041c7981 */ /* 0x000ea4000c1e1500 */
[----:B--2---:R-:W-:-:S06]  /*0840*/  IMAD.U32 R28, R28, 0x10000, RZ ;  /* 0x000100001c1c7824 */ /* 0x004fcc00078e00ff */
[----:B------:R-:W0:Y:S01]  /*0850*/  F2I.FTZ.TRUNC.NTZ R28, R28 ;  /* 0x0000001c001c7305 */ /* 0x000e22000021f100 */
[----:B------:R-:W-:Y:S05]  /*0860*/  BRA `(.L_x_4637) ;  /* 0x0000000400a07947 */ /* 0x000fea0003800000 */
.L_x_4644:
        /* <DEDUP_REMOVED lines=10> */
.L_x_4651:
        /* <DEDUP_REMOVED lines=21> */
.L_x_4655:
[----:B------:R-:W-:Y:S05]  /*0a60*/  BSYNC.RECONVERGENT B1 ;  /* 0x0000000000017941 */ /* 0x000fea0003800200 */
.L_x_4654:
[----:B------:R-:W-:Y:S01]  /*0a70*/  IMAD.SHL.U32 R0, R0, 0x100000, RZ ;  /* 0x0010000000007824 */ /* 0x000fe200078e00ff */
[----:B------:R-:W-:-:S04]  /*0a80*/  LEA R3, R3, 0x3b800000, 0x17 ;  /* 0x3b80000003037811 */ /* 0x000fc800078eb8ff */
[----:B------:R-:W-:-:S07]  /*0a90*/  LOP3.LUT R28, R3, R0, R7, 0xfe, !PT ;  /* 0x00000000031c7212 */ /* 0x000fce00078efe07 */
.L_x_4653:
[----:B------:R-:W-:Y:S05]  /*0aa0*/  BSYNC.RECONVERGENT B0 ;  /* 0x0000000000007941 */ /* 0x000fea0003800200 */
.L_x_4652:
[----:B------:R-:W0:Y:S01]  /*0ab0*/  F2I.FTZ.TRUNC.NTZ R28, R28 ;  /* 0x0000001c001c7305 */ /* 0x000e22000021f100 */
[----:B------:R-:W-:Y:S05]  /*0ac0*/  BRA `(.L_x_4637) ;  /* 0x0000000400087947 */ /* 0x000fea0003800000 */
.L_x_4650:
        /* <DEDUP_REMOVED lines=21> */
.L_x_4659:
[----:B------:R-:W-:Y:S05]  /*0c20*/  BSYNC.RECONVERGENT B1 ;  /* 0x0000000000017941 */ /* 0x000fea0003800200 */
.L_x_4658:
[----:B------:R-:W-:Y:S01]  /*0c30*/  IMAD.SHL.U32 R0, R0, 0x200000, RZ ;  /* 0x0020000000007824 */ /* 0x000fe200078e00ff */
[----:B------:R-:W-:-:S04]  /*0c40*/  LEA R3, R3, 0x37800000, 0x17 ;  /* 0x3780000003037811 */ /* 0x000fc800078eb8ff */
[----:B------:R-:W-:-:S07]  /*0c50*/  LOP3.LUT R28, R3, R0, R7, 0xfe, !PT ;  /* 0x00000000031c7212 */ /* 0x000fce00078efe07 */
.L_x_4657:
[----:B------:R-:W-:Y:S05]  /*0c60*/  BSYNC.RECONVERGENT B0 ;  /* 0x0000000000007941 */ /* 0x000fea0003800200 */
.L_x_4656:
[----:B------:R-:W0:Y:S01]  /*0c70*/  F2I.FTZ.TRUNC.NTZ R28, R28 ;  /* 0x0000001c001c7305 */ /* 0x000e22000021f100 */
[----:B------:R-:W-:Y:S05]  /*0c80*/  BRA `(.L_x_4637) ;  /* 0x0000000000987947 */ /* 0x000fea0003800000 */
.L_x_4649:
[----:B------:R-:W-:-:S09]  /*0c90*/  UISETP.NE.AND UP0, UPT, UR4, 0x1c, UPT ;  /* 0x0000001c0400788c */ /* 0x000fd2000bf05270 */
[----:B------:R-:W-:Y:S05]  /*0ca0*/  BRA.U !UP0, `(.L_x_4660) ;  /* 0x00000001088c7547 */ /* 0x000fea000b800000 */
[----:B------:R-:W-:-:S09]  /*0cb0*/  UISETP.NE.AND UP0, UPT, UR4, 0x1d, UPT ;  /* 0x0000001d0400788c */ /* 0x000fd2000bf05270 */
[----:B------:R-:W-:Y:S05]  /*0cc0*/  BRA.U !UP0, `(.L_x_4661) ;  /* 0x00000001087c7547 */ /* 0x000fea000b800000 */
[----:B------:R-:W-:-:S09]  /*0cd0*/  UISETP.NE.AND UP0, UPT, UR4, 0x2c, UPT ;  /* 0x0000002c0400788c */ /* 0x000fd2000bf05270 */
[----:B------:R-:W-:Y:S05]  /*0ce0*/  BRA.U !UP0, `(.L_x_4662) ;  /* 0x0000000108487547 */ /* 0x000fea000b800000 */
.L_x_4636:
        /* <DEDUP_REMOVED lines=16> */
.L_x_4663:
[----:B------:R-:W-:Y:S01]  /*0df0*/  IMAD.MOV.U32 R28, RZ, RZ, RZ ;  /* 0x000000ffff1c7224 */ /* 0x000fe200078e00ff */
[----:B------:R-:W-:Y:S06]  /*0e00*/  BRA `(.L_x_4637) ;  /* 0x0000000000387947 */ /* 0x000fec0003800000 */
.L_x_4662:
        /* <DEDUP_REMOVED lines=8> */
.L_x_4665:
[----:B------:R-:W-:Y:S05]  /*0e90*/  BSYNC.RECONVERGENT B0 ;  /* 0x0000000000007941 */ /* 0x000fea0003800200 */
.L_x_4664:
[----:B------:R-:W0:Y:S01]  /*0ea0*/  F2I.FTZ.TRUNC.NTZ R28, R28 ;  /* 0x0000001c001c7305 */ /* 0x000e22000021f100 */
[----:B------:R-:W-:Y:S05]  /*0eb0*/  BRA `(.L_x_4637) ;  /* 0x00000000000c7947 */ /* 0x000fea0003800000 */
.L_x_4661:
[----:B------:R0:W5:Y:S01]  /*0ec0*/  LDG.E R28, desc[UR36][R4.64] ;  /* 0x00000024041c7981 */ /* 0x000162000c1e1900 */
[----:B------:R-:W-:Y:S05]  /*0ed0*/  BRA `(.L_x_4637) ;  /* 0x0000000000047947 */ /* 0x000fea0003800000 */
.L_x_4660:
[----:B------:R0:W5:Y:S02]  /*0ee0*/  LDG.E R28, desc[UR36][R4.64] ;  /* 0x00000024041c7981 */ /* 0x000164000c1e1900 */
.L_x_4637:
        /* <DEDUP_REMOVED lines=18> */
.L_x_4669:
[----:B------:R1:W5:Y:S01]  /*1010*/  LDG.E.U8 R23, desc[UR36][R4.64] ;  /* 0x0000002404177981 */ /* 0x000362000c1e1100 */
[----:B------:R-:W-:Y:S05]  /*1020*/  BRA `(.L_x_4671) ;  /* 0x0000000c00307947 */ /* 0x000fea0003800000 */
.L_x_4668:
        /* <DEDUP_REMOVED lines=8> */
.L_x_4673:
[----:B------:R3:W5:Y:S01]  /*10b0*/  LDG.E R23, desc[UR36][R4.64] ;  /* 0x0000002404177981 */ /* 0x000762000c1e1900 */
[----:B------:R-:W-:Y:S05]  /*10c0*/  BRA `(.L_x_4671) ;  /* 0x0000000c00087947 */ /* 0x000fea0003800000 */
.L_x_4672:
[----:B------:R2:W5:Y:S01]  /*10d0*/  LDG.E.S16 R23, desc[UR36][R4.64] ;  /* 0x0000002404177981 */ /* 0x000562000c1e1700 */
[----:B------:R-:W-:Y:S05]  /*10e0*/  BRA `(.L_x_4671) ;  /* 0x0000000c00007947 */ /* 0x000fea0003800000 */
.L_x_4667:
        /* <DEDUP_REMOVED lines=9> */
.L_x_4675:
[----:B------:R-:W2:Y:S02]  /*1180*/  LDG.E.U16 R4, desc[UR36][R4.64] ;  /* 0x0000002404047981 */ /* 0x000ea4000c1e1500 */
[----:B--2---:R-:W-:-:S06]  /*1190*/  HADD2.F32 R23, -RZ, R4.H0_H0 ;  /* 0x20000004ff177230 */ /* 0x004fcc0000004100 */
[----:B------:R-:W0:Y:S01]  /*11a0*/  F2I.FTZ.TRUNC.NTZ R23, R23 ;  /* 0x0000001700177305 */ /* 0x000e22000021f100 */
[----:B------:R-:W-:Y:S05]  /*11b0*/  BRA `(.L_x_4671) ;  /* 0x0000000800cc7947 */ /* 0x000fea0003800000 */
.L_x_4674:
        /* <DEDUP_REMOVED lines=9> */
.L_x_4677:
[----:B------:R-:W2:Y:S02]  /*1250*/  LDG.E.U16 R4, desc[UR36][R4.64] ;  /* 0x0000002404047981 */ /* 0x000ea4000c1e1500 */
[----:B--2---:R-:W-:-:S06]  /*1260*/  HADD2.F32 R23, -RZ, R4.H0_H0 ;  /* 0x20000004ff177230 */ /* 0x004fcc0000004100 */
[----:B------:R-:W0:Y:S01]  /*1270*/  F2I.FTZ.TRUNC.NTZ R23, R23 ;  /* 0x0000001700177305 */ /* 0x000e22000021f100 */
[----:B------:R-:W-:Y:S05]  /*1280*/  BRA `(.L_x_4671) ;  /* 0x0000000800987947 */ /* 0x000fea0003800000 */
.L_x_4676:
[----:B------:R-:W2:Y:S02]  /*1290*/  LDG.E.64 R4, desc[UR36][R4.64] ;  /* 0x0000002404047981 */ /* 0x000ea4000c1e1b00 */
[----:B--2---:R0:W1:Y:S01]  /*12a0*/  F2I.F64.TRUNC R23, R4 ;  /* 0x0000000400177311 */ /* 0x004062000030d100 */
[----:B------:R-:W-:Y:S05]  /*12b0*/  BRA `(.L_x_4671) ;  /* 0x00000008008c7947 */ /* 0x000fea0003800000 */
.L_x_4666:
        /* <DEDUP_REMOVED lines=12> */
.L_x_4680:
[----:B------:R-:W2:Y:S02]  /*1380*/  LDG.E.64 R4, desc[UR36][R4.64] ;  /* 0x0000002404047981 */ /* 0x000ea4000c1e1b00 */
[----:B--2---:R0:W1:Y:S01]  /*1390*/  F2I.F64.TRUNC R23, R4 ;  /* 0x0000000400177311 */ /* 0x004062000030d100 */
[----:B------:R-:W-:Y:S05]  /*13a0*/  BRA `(.L_x_4671) ;  /* 0x0000000800507947 */ /* 0x000fea0003800000 */
.L_x_4679:
        /* <DEDUP_REMOVED lines=26> */
.L_x_4682:
        /* <DEDUP_REMOVED lines=14> */
.L_x_4681:
[----:B------:R-:W2:Y:S02]  /*1630*/  LDG.E.U16 R23, desc[UR36][R4.64] ;  /* 0x0000002404177981 */ /* 0x000ea4000c1e1500 */
[----:B--2---:R-:W-:-:S06]  /*1640*/  IMAD.U32 R23, R23, 0x10000, RZ ;  /* 0x0001000017177824 */ /* 0x004fcc00078e00ff */
[----:B------:R-:W0:Y:S01]  /*1650*/  F2I.FTZ.TRUNC.NTZ R23, R23 ;  /* 0x0000001700177305 */ /* 0x000e22000021f100 */
[----:B------:R-:W-:Y:S05]  /*1660*/  BRA `(.L_x_4671) ;  /* 0x0000000400a07947 */ /* 0x000fea0003800000 */
.L_x_4678:
        /* <DEDUP_REMOVED lines=10> */
.L_x_4685:
        /* <DEDUP_REMOVED lines=21> */
.L_x_4689:
[----:B------:R-:W-:Y:S05]  /*1860*/  BSYNC.RECONVERGENT B1 ;  /* 0x0000000000017941 */ /* 0x000fea0003800200 */
.L_x_4688:
[----:B------:R-:W-:Y:S01]  /*1870*/  IMAD.SHL.U32 R0, R0, 0x100000, RZ ;  /* 0x0010000000007824 */ /* 0x000fe200078e00ff */
[----:B------:R-:W-:-:S04]  /*1880*/  LEA R3, R3, 0x3b800000, 0x17 ;  /* 0x3b80000003037811 */ /* 0x000fc800078eb8ff */
[----:B------:R-:W-:-:S07]  /*1890*/  LOP3.LUT R23, R3, R0, R23, 0xfe, !PT ;  /* 0x0000000003177212 */ /* 0x000fce00078efe17 */
.L_x_4687:
[----:B------:R-:W-:Y:S05]  /*18a0*/  BSYNC.RECONVERGENT B0 ;  /* 0x0000000000007941 */ /* 0x000fea0003800200 */
.L_x_4686:
[----:B------:R-:W0:Y:S01]  /*18b0*/  F2I.FTZ.TRUNC.NTZ R23, R23 ;  /* 0x0000001700177305 */ /* 0x000e22000021f100 */
[----:B------:R-:W-:Y:S05]  /*18c0*/  BRA `(.L_x_4671) ;  /* 0x0000000400087947 */ /* 0x000fea0003800000 */
.L_x_4684:
        /* <DEDUP_REMOVED lines=21> */
.L_x_4693:
[----:B------:R-:W-:Y:S05]  /*1a20*/  BSYNC.RECONVERGENT B1 ;  /* 0x0000000000017941 */ /* 0x000fea0003800200 */
.L_x_4692:
[----:B------:R-:W-:Y:S01]  /*1a30*/  IMAD.SHL.U32 R0, R0, 0x200000, RZ ;  /* 0x0020000000007824 */ /* 0x000fe200078e00ff */
[----:B------:R-:W-:-:S04]  /*1a40*/  LEA R3, R3, 0x37800000, 0x17 ;  /* 0x3780000003037811 */ /* 0x000fc800078eb8ff */
[----:B------:R-:W-:-:S07]  /*1a50*/  LOP3.LUT R23, R3, R0, R23, 0xfe, !PT ;  /* 0x0000000003177212 */ /* 0x000fce00078efe17 */
.L_x_4691:
[----:B------:R-:W-:Y:S05]  /*1a60*/  BSYNC.RECONVERGENT B0 ;  /* 0x0000000000007941 */ /* 0x000fea0003800200 */
.L_x_4690:
[----:B------:R-:W0:Y:S01]  /*1a70*/  F2I.FTZ.TRUNC.NTZ R23, R23 ;  /* 0x0000001700177305 */ /* 0x000e22000021f100 */
[----:B------:R-:W-:Y:S05]  /*1a80*/  BRA `(.L_x_4671) ;  /* 0x0000000000987947 */ /* 0x000fea0003800000 */
.L_x_4683:
[----:B------:R-:W-:-:S09]  /*1a90*/  UISETP.NE.AND UP0, UPT, UR4, 0x1c, UPT ;  /* 0x0000001c0400788c */ /* 0x000fd2000bf05270 */
[----:B------:R-:W-:Y:S05]  /*1aa0*/  BRA.U !UP0, `(.L_x_4694) ;  /* 0x00000001088c7547 */ /* 0x000fea000b800000 */
[----:B------:R-:W-:-:S09]  /*1ab0*/  UISETP.NE.AND UP0, UPT, UR4, 0x1d, UPT ;  /* 0x0000001d0400788c */ /* 0x000fd2000bf05270 */
[----:B------:R-:W-:Y:S05]  /*1ac0*/  BRA.U !UP0, `(.L_x_4695) ;  /* 0x00000001087c7547 */ /* 0x000fea000b800000 */
[----:B------:R-:W-:-:S09]  /*1ad0*/  UISETP.NE.AND UP0, UPT, UR4, 0x2c, UPT ;  /* 0x0000002c0400788c */ /* 0x000fd2000bf05270 */
[----:B------:R-:W-:Y:S05]  /*1ae0*/  BRA.U !UP0, `(.L_x_4696) ;  /* 0x0000000108487547 */ /* 0x000fea000b800000 */
.L_x_4670:
        /* <DEDUP_REMOVED lines=16> */
.L_x_4697:
[----:B------:R-:W-:Y:S01]  /*1bf0*/  IMAD.MOV.U32 R23, RZ, RZ, RZ ;  /* 0x000000ffff177224 */ /* 0x000fe200078e00ff */
[----:B------:R-:W-:Y:S06]  /*1c00*/  BRA `(.L_x_4671) ;  /* 0x0000000000387947 */ /* 0x000fec0003800000 */
.L_x_4696:
        /* <DEDUP_REMOVED lines=8> */
.L_x_4699:
[----:B------:R-:W-:Y:S05]  /*1c90*/  BSYNC.RECONVERGENT B0 ;  /* 0x0000000000007941 */ /* 0x000fea0003800200 */
.L_x_4698:
[----:B------:R-:W0:Y:S01]  /*1ca0*/  F2I.FTZ.TRUNC.NTZ R23, R23 ;  /* 0x0000001700177305 */ /* 0x000e22000021f100 */
[----:B------:R-:W-:Y:S05]  /*1cb0*/  BRA `(.L_x_4671) ;  /* 0x00000000000c7947 */ /* 0x000fea0003800000 */
.L_x_4695:
[----:B------:R0:W5:Y:S01]  /*1cc0*/  LDG.E R23, desc[UR36][R4.64] ;  /* 0x0000002404177981 */ /* 0x000162000c1e1900 */
[----:B------:R-:W-:Y:S05]  /*1cd0*/  BRA `(.L_x_4671) ;  /* 0x0000000000047947 */ /* 0x000fea0003800000 */
.L_x_4694:
[----:B------:R0:W5:Y:S02]  /*1ce0*/  LDG.E R23, desc[UR36][R4.64] ;  /* 0x0000002404177981 */ /* 0x000164000c1e1900 */
.L_x_4671:
[----:B------:R-:W-:-:S07]  /*1cf0*/  VIADD R17, R19, 0x80 ;  /* 0x0000008013117836 */ /* 0x000fce0000000000 */
.L_x_4631:
[----:B------:R-:W-:Y:S05]  /*1d00*/  BSYNC.RECONVERGENT B6 ;  /* 0x0000000000067941 */ /* 0x000fea0003800200 */
.L_x_4630:
[----:B------:R-:W-:Y:S01]  /*1d10*/  ISETP.GE.AND P0, PT, R17, R16, PT ;  /* 0x000000101100720c */ /* 0x000fe20003f06270 */
[----:B------:R-:W-:Y:S01]  /*1d20*/  BSSY.RECONVERGENT B6, `(.L_x_4700) ;  /* 0x00001c5000067945 */ /* 0x000fe20003800200 */
[----:B------:R-:W-:-:S11]  /*1d30*/  CS2R R24, SRZ ;  /* 0x0000000000187805 */ /* 0x000fd6000001ff00 */
        /* <DEDUP_REMOVED lines=20> */
.L_x_4705:
[----:B------:R0:W5:Y:S01]  /*1e80*/  LDG.E.U8 R24, desc[UR36][R4.64] ;  /* 0x0000002404187981 */ /* 0x000162000c1e1100 */
[----:B------:R-:W-:Y:S05]  /*1e90*/  BRA `(.L_x_4707) ;  /* 0x0000000c00307947 */ /* 0x000fea0003800000 */
.L_x_4704:
        /* <DEDUP_REMOVED lines=8> */
.L_x_4709:
[----:B------:R0:W5:Y:S01]  /*1f20*/  LDG.E R24, desc[UR36][R4.64] ;  /* 0x0000002404187981 */ /* 0x000162000c1e1900 */
[----:B------:R-:W-:Y:S05]  /*1f30*/  BRA `(.L_x_4707) ;  /* 0x0000000c00087947 */ /* 0x000fea0003800000 */
.L_x_4708:
[----:B------:R0:W5:Y:S01]  /*1f40*/  LDG.E.S16 R24, desc[UR36][R4.64] ;  /* 0x0000002404187981 */ /* 0x000162000c1e1700 */
[----:B------:R-:W-:Y:S05]  /*1f50*/  BRA `(.L_x_4707) ;  /* 0x0000000c00007947 */ /* 0x000fea0003800000 */
.L_x_4703:
        /* <DEDUP_REMOVED lines=9> */
.L_x_4711:
[----:B------:R-:W2:Y:S02]  /*1ff0*/  LDG.E.U16 R4, desc[UR36][R4.64] ;  /* 0x0000002404047981 */ /* 0x000ea4000c1e1500 */
[----:B--2---:R-:W-:-:S06]  /*2000*/  HADD2.F32 R24, -RZ, R4.H0_H0 ;  /* 0x20000004ff187230 */ /* 0x004fcc0000004100 */
[----:B------:R-:W0:Y:S01]  /*2010*/  F2I.FTZ.TRUNC.NTZ R24, R24 ;  /* 0x0000001800187305 */ /* 0x000e22000021f100 */
[----:B------:R-:W-:Y:S05]  /*2020*/  BRA `(.L_x_4707) ;  /* 0x0000000800cc7947 */ /* 0x000fea0003800000 */
.L_x_4710:
        /* <DEDUP_REMOVED lines=9> */
.L_x_4713:
[----:B------:R-:W2:Y:S02]  /*20c0*/  LDG.E.U16 R4, desc[UR36][R4.64] ;  /* 0x0000002404047981 */ /* 0x000ea4000c1e1500 */
[----:B--2---:R-:W-:-:S06]  /*20d0*/  HADD2.F32 R24, -RZ, R4.H0_H0 ;  /* 0x20000004ff187230 */ /* 0x004fcc0000004100 */
[----:B------:R-:W0:Y:S01]  /*20e0*/  F2I.FTZ.TRUNC.NTZ R24, R24 ;  /* 0x0000001800187305 */ /* 0x000e22000021f100 */
[----:B------:R-:W-:Y:S05]  /*20f0*/  BRA `(.L_x_4707) ;  /* 0x0000000800987947 */ /* 0x000fea0003800000 */
.L_x_4712:
[----:B------:R-:W2:Y:S02]  /*2100*/  LDG.E.64 R24, desc[UR36][R4.64] ;  /* 0x0000002404187981 */ /* 0x000ea4000c1e1b00 */
[----:B--2---:R0:W1:Y:S01]  /*2110*/  F2I.F64.TRUNC R24, R24 ;  /* 0x0000001800187311 */ /* 0x004062000030d100 */
[----:B------:R-:W-:Y:S05]  /*2120*/  BRA `(.L_x_4707) ;  /* 0x00000008008c7947 */ /* 0x000fea0003800000 */
.L_x_4702:
        /* <DEDUP_REMOVED lines=12> */
.L_x_4716:
[----:B------:R-:W2:Y:S02]  /*21f0*/  LDG.E.64 R4, desc[UR36][R4.64] ;  /* 0x0000002404047981 */ /* 0x000ea4000c1e1b00 */
[----:B--2---:R0:W1:Y:S01]  /*2200*/  F2I.F64.TRUNC R24, R4 ;  /* 0x0000000400187311 */ /* 0x004062000030d100 */
[----:B------:R-:W-:Y:S05]  /*2210*/  BRA `(.L_x_4707) ;  /* 0x0000000800507947 */ /* 0x000fea0003800000 */
.L_x_4715:
        /* <DEDUP_REMOVED lines=26> */
.L_x_4718:
        /* <DEDUP_REMOVED lines=12> */
[----:B------:R3:W4:Y:S01]  /*2480*/  F2I.FTZ.TRUNC.NTZ R24, R0 ;  /* 0x0000000000187305 */ /* 0x000722000021f100 */
[----:B------:R-:W-:Y:S05]  /*2490*/  BRA `(.L_x_4707) ;  /* 0x0000000400b07947 */ /* 0x000fea0003800000 */
.L_x_4717:
[----:B------:R-:W2:Y:S02]  /*24a0*/  LDG.E.U16 R24, desc[UR36][R4.64] ;  /* 0x0000002404187981 */ /* 0x000ea4000c1e1500 */
[----:B--2---:R-:W-:-:S06]  /*24b0*/  IMAD.U32 R24, R24, 0x10000, RZ ;  /* 0x0001000018187824 */ /* 0x004fcc00078e00ff */
[----:B------:R-:W2:Y:S01]  /*24c0*/  F2I.FTZ.TRUNC.NTZ R24, R24 ;  /* 0x0000001800187305 */ /* 0x000ea2000021f100 */
[----:B------:R-:W-:Y:S05]  /*24d0*/  BRA `(.L_x_4707) ;  /* 0x0000000400a07947 */ /* 0x000fea0003800000 */
.L_x_4714:
        /* <DEDUP_REMOVED lines=10> */
.L_x_4721:
        /* <DEDUP_REMOVED lines=21> */
.L_x_4725:
[----:B------:R-:W-:Y:S05]  /*26d0*/  BSYNC.RECONVERGENT B1 ;  /* 0x0000000000017941 */ /* 0x000fea0003800200 */
.L_x_4724:
[----:B------:R-:W-:Y:S01]  /*26e0*/  IMAD.SHL.U32 R0, R0, 0x100000, RZ ;  /* 0x0010000000007824 */ /* 0x000fe200078e00ff */
[----:B------:R-:W-:-:S04]  /*26f0*/  LEA R3, R3, 0x3b800000, 0x17 ;  /* 0x3b80000003037811 */ /* 0x000fc800078eb8ff */
[----:B------:R-:W-:-:S07]  /*2700*/  LOP3.LUT R24, R3, R0, R7, 0xfe, !PT ;  /* 0x0000000003187212 */ /* 0x000fce00078efe07 */
.L_x_4723:
[----:B------:R-:W-:Y:S05]  /*2710*/  BSYNC.RECONVERGENT B0 ;  /* 0x0000000000007941 */ /* 0x000fea0003800200 */
.L_x_4722:
[----:B------:R-:W0:Y:S01]  /*2720*/  F2I.FTZ.TRUNC.NTZ R24, R24 ;  /* 0x0000001800187305 */ /* 0x000e22000021f100 */
[----:B------:R-:W-:Y:S05]  /*2730*/  BRA `(.L_x_4707) ;  /* 0x0000000400087947 */ /* 0x000fea0003800000 */
.L_x_4720:
        /* <DEDUP_REMOVED lines=21> */
.L_x_4729:
[----:B------:R-:W-:Y:S05]  /*2890*/  BSYNC.RECONVERGENT B1 ;  /* 0x0000000000017941 */ /* 0x000fea0003800200 */
.L_x_4728:
[----:B------:R-:W-:Y:S01]  /*28a0*/  IMAD.SHL.U32 R0, R0, 0x200000, RZ ;  /* 0x0020000000007824 */ /* 0x000fe200078e00ff */
[----:B------:R-:W-:-:S04]  /*28b0*/  LEA R3, R3, 0x37800000, 0x17 ;  /* 0x3780000003037811 */ /* 0x000fc800078eb8ff */
[----:B------:R-:W-:-:S07]  /*28c0*/  LOP3.LUT R24, R3, R0, R7, 0xfe, !PT ;  /* 0x0000000003187212 */ /* 0x000fce00078efe07 */
.L_x_4727:
[----:B------:R-:W-:Y:S05]  /*28d0*/  BSYNC.RECONVERGENT B0 ;  /* 0x0000000000007941 */ /* 0x000fea0003800200 */
.L_x_4726:
[----:B------:R-:W0:Y:S01]  /*28e0*/  F2I.FTZ.TRUNC.NTZ R24, R24 ;  /* 0x0000001800187305 */ /* 0x000e22000021f100 */
[----:B------:R-:W-:Y:S05]  /*28f0*/  BRA `(.L_x_4707) ;  /* 0x0000000000987947 */ /* 0x000fea0003800000 */
.L_x_4719:
        /* <DEDUP_REMOVED lines=14> */
.L_x_4733:
[----:B------:R-:W-:Y:S05]  /*29e0*/  BSYNC.RECONVERGENT B0 ;  /* 0x0000000000007941 */ /* 0x000fea0003800200 */
.L_x_4732:
[----:B------:R-:W0:Y:S01]  /*29f0*/  F2I.FTZ.TRUNC.NTZ R24, R24 ;  /* 0x0000001800187305 */ /* 0x000e22000021f100 */
[----:B------:R-:W-:Y:S05]  /*2a00*/  BRA `(.L_x_4707) ;  /* 0x0000000000547947 */ /* 0x000fea0003800000 */
.L_x_4706:
        /* <DEDUP_REMOVED lines=16> */
.L_x_4734:
[----:B------:R-:W-:Y:S01]  /*2b10*/  IMAD.MOV.U32 R24, RZ, RZ, RZ ;  /* 0x000000ffff187224 */ /* 0x000fe200078e00ff */
[----:B------:R-:W-:Y:S06]  /*2b20*/  BRA `(.L_x_4707) ;  /* 0x00000000000c7947 */ /* 0x000fec0003800000 */
.L_x_4731:
[----:B------:R0:W5:Y:S01]  /*2b30*/  LDG.E R24, desc[UR36][R4.64] ;  /* 0x0000002404187981 */ /* 0x000162000c1e1900 */
[----:B------:R-:W-:Y:S05]  /*2b40*/  BRA `(.L_x_4707) ;  /* 0x0000000000047947 */ /* 0x000fea0003800000 */
.L_x_4730:
[----:B------:R0:W5:Y:S02]  /*2b50*/  LDG.E R24, desc[UR36][R4.64] ;  /* 0x0000002404187981 */ /* 0x000164000c1e1900 */
.L_x_4707:
        /* <DEDUP_REMOVED lines=18> */
.L_x_4738:
[----:B------:R0:W5:Y:S01]  /*2c80*/  LDG.E.U8 R25, desc[UR36][R4.64] ;  /* 0x0000002404197981 */ /* 0x000162000c1e1100 */
[----:B------:R-:W-:Y:S05]  /*2c90*/  BRA `(.L_x_4740) ;  /* 0x0000000c00307947 */ /* 0x000fea0003800000 */
.L_x_4737:
        /* <DEDUP_REMOVED lines=8> */
.L_x_4742:
[----:B------:R0:W5:Y:S01]  /*2d20*/  LDG.E R25, desc[UR36][R4.64] ;  /* 0x0000002404197981 */ /* 0x000162000c1e1900 */
[----:B------:R-:W-:Y:S05]  /*2d30*/  BRA `(.L_x_4740) ;  /* 0x0000000c00087947 */ /* 0x000fea0003800000 */
.L_x_4741:
[----:B------:R0:W5:Y:S01]  /*2d40*/  LDG.E.S16 R25, desc[UR36][R4.64] ;  /* 0x0000002404197981 */ /* 0x000162000c1e1700 */
[----:B------:R-:W-:Y:S05]  /*2d50*/  BRA `(.L_x_4740) ;  /* 0x0000000c00007947 */ /* 0x000fea0003800000 */
.L_x_4736:
[----:B------:R-:W-:-:S09]  /*2d60*/  UISETP.GT.AND UP0, UPT, UR4, 0x6, UPT ;  /* 0x000000060400788c */ /* 0x000fd2000bf04270 */
[----:B------:R-:W-:Y:S05]  /*2d70*/  BRA.U UP0, `(.L_x_4743) ;  /* 0x00000001002c7547 */ /* 0x000fea000b800000 */
[----:B------:R-:W-:-:S09]  /*2d80*/  UISETP.NE.AND UP0, UPT, UR4, 0x5, UPT ;  /* 0x000000050400788c */ /* 0x000fd2000bf05270 */
[----:B------:R-:W-:Y:S05]  /*2d90*/  BRA.U !UP0, `(.L_x_4744) ;  /* 0x0000000108147547 */ /* 0x000fea000b800000 */
[----:B------:R-:W-:-:S09]  /*2da0*/  UISETP.NE.AND UP0, UPT, UR4, 0x6, UPT ;  /* 0x000000060400788c */ /* 0x000fd2000bf05270 */
[----:B------:R-:W-:Y:S05]  /*2db0*/  BRA.U UP0, `(.L_x_4739) ;  /* 0x0000000900947547 */ /* 0x000fea000b800000 */
[----:B------:R-:W3:Y:S02]  /*2dc0*/  LDG.E R4, desc[UR36][R4.64] ;  /* 0x0000002404047981 */ /* 0x000ee4000c1e1900 */
[----:B---3--:R0:W3:Y:S01]  /*2dd0*/  F2I.FTZ.TRUNC.NTZ R25, R4 ;  /* 0x0000000400197305 */ /* 0x0080e2000021f100 */
[----:B------:R-:W-:Y:S05]  /*2de0*/  BRA `(.L_x_4740) ;  /* 0x0000000800dc7947 */ /* 0x000fea0003800000 */
.L_x_4744:
[----:B------:R-:W3:Y:S02]  /*2df0*/  LDG.E.U16 R4, desc[UR36][R4.64] ;  /* 0x0000002404047981 */ /* 0x000ee4000c1e1500 */
[----:B---3--:R-:W-:-:S06]  /*2e00*/  HADD2.F32 R25, -RZ, R4.H0_H0 ;  /* 0x20000004ff197230 */ /* 0x008fcc0000004100 */
[----:B------:R-:W0:Y:S01]  /*2e10*/  F2I.FTZ.TRUNC.NTZ R25, R25 ;  /* 0x0000001900197305 */ /* 0x000e22000021f100 */
[----:B------:R-:W-:Y:S05]  /*2e20*/  BRA `(.L_x_4740) ;  /* 0x0000000800cc7947 */ /* 0x000fea0003800000 */
.L_x_4743:
[----:B------:R-:W-:-:S09]  /*2e30*/  UISETP.NE.AND UP0, UPT, UR4, 0x7, UPT ;  /* 0x000000070400788c */ /* 0x000fd2000bf05270 */
[----:B------:R-:W-:Y:S05]  /*2e40*/  BRA.U !UP0, `(.L_x_4745) ;  /* 0x00000001082c7547 */ /* 0x000fea000b800000 */
[----:B------:R-:W-:-:S09]  /*2e50*/  UISETP.NE.AND UP0, UPT, UR4, 0x8, UPT ;  /* 0x000000080400788c */ /* 0x000fd2000bf05270 */
[----:B------:R-:W-:Y:S05]  /*2e60*/  BRA.U !UP0, `(.L_x_4746) ;  /* 0x0000000108147547 */ /* 0x000fea000b800000 */
[----:B------:R-:W-:-:S09]  /*2e70*/  UISETP.NE.AND UP0, UPT, UR4, 0x9, UPT ;  /* 0x000000090400788c */ /* 0x000fd2000bf05270 */
[----:B------:R-:W-:Y:S05]  /*2e80*/  BRA.U UP0, `(.L_x_4739) ;  /* 0x0000000900607547 */ /* 0x000fea000b800000 */
[----:B------:R-:W3:Y:S02]  /*2e90*/  LDG.E R4, desc[UR36][R4.64] ;  /* 0x0000002404047981 */ /* 0x000ee4000c1e1900 */
[----:B---3--:R0:W3:Y:S01]  /*2ea0*/  F2I.FTZ.TRUNC.NTZ R25, R4 ;  /* 0x0000000400197305 */ /* 0x0080e2000021f100 */
[----:B------:R-:W-:Y:S05]  /*2eb0*/  BRA `(.L_x_4740) ;  /* 0x0000000800a87947 */ /* 0x000fea0003800000 */
.L_x_4746:
[----:B------:R-:W3:Y:S02]  /*2ec0*/  LDG.E.U16 R4, desc[UR36][R4.64] ;  /* 0x0000002404047981 */ /* 0x000ee4000c1e1500 */
[----:B---3--:R-:W-:-:S06]  /*2ed0*/  HADD2.F32 R25, -RZ, R4.H0_H0 ;  /* 0x20000004ff197230 */ /* 0x008fcc0000004100 */
[----:B------:R-:W0:Y:S01]  /*2ee0*/  F2I.FTZ.TRUNC.NTZ R25, R25 ;  /* 0x0000001900197305 */ /* 0x000e22000021f100 */
[----:B------:R-:W-:Y:S05]  /*2ef0*/  BRA `(.L_x_4740) ;  /* 0x0000000800987947 */ /* 0x000fea0003800000 */
.L_x_4745:
[----:B------:R-:W3:Y:S02]  /*2f00*/  LDG.E.64 R4, desc[UR36][R4.64] ;  /* 0x0000002404047981 */ /* 0x000ee4000c1e1b00 */
[----:B---3--:R0:W3:Y:S01]  /*2f10*/  F2I.F64.TRUNC R25, R4 ;  /* 0x0000000400197311 */ /* 0x0080e2000030d100 */
[----:B------:R-:W-:Y:S05]  /*2f20*/  BRA `(.L_x_4740) ;  /* 0x00000008008c7947 */ /* 0x000fea0003800000 */
.L_x_4735:
        /* <DEDUP_REMOVED lines=12> */
.L_x_4749:
[----:B------:R-:W3:Y:S02]  /*2ff0*/  LDG.E.64 R4, desc[UR36][R4.64] ;  /* 0x0000002404047981 */ /* 0x000ee4000c1e1b00 */
[----:B---3--:R0:W3:Y:S01]  /*3000*/  F2I.F64.TRUNC R25, R4 ;  /* 0x0000000400197311 */ /* 0x0080e2000030d100 */
[----:B------:R-:W-:Y:S05]  /*3010*/  BRA `(.L_x_4740) ;  /* 0x0000000800507947 */ /* 0x000fea0003800000 */
.L_x_4748:
        /* <DEDUP_REMOVED lines=26> */
.L_x_4751:
        /* <DEDUP_REMOVED lines=12> */
[----:B------:R0:W3:Y:S01]  /*3280*/  F2I.FTZ.TRUNC.NTZ R25, R0 ;  /* 0x0000000000197305 */ /* 0x0000e2000021f100 */
[----:B------:R-:W-:Y:S05]  /*3290*/  BRA `(.L_x_4740) ;  /* 0x0000000400b07947 */ /* 0x000fea0003800000 */
.L_x_4750:
[----:B------:R-:W3:Y:S02]  /*32a0*/  LDG.E.U16 R25, desc[UR36][R4.64] ;  /* 0x0000002404197981 */ /* 0x000ee4000c1e1500 */
[----:B---3--:R-:W-:-:S06]  /*32b0*/  IMAD.U32 R25, R25, 0x10000, RZ ;  /* 0x0001000019197824 */ /* 0x008fcc00078e00ff */
[----:B------:R-:W0:Y:S01]  /*32c0*/  F2I.FTZ.TRUNC.NTZ R25, R25 ;  /* 0x0000001900197305 */ /* 0x000e22000021f100 */
[----:B------:R-:W-:Y:S05]  /*32d0*/  BRA `(.L_x_4740) ;  /* 0x0000000400a07947 */ /* 0x000fea0003800000 */
.L_x_4747:
        /* <DEDUP_REMOVED lines=10> */
.L_x_4754:
        /* <DEDUP_REMOVED lines=21> */
.L_x_4758:
[----:B------:R-:W-:Y:S05]  /*34d0*/  BSYNC.RECONVERGENT B1 ;  /* 0x0000000000017941 */ /* 0x000fea0003800200 */
.L_x_4757:
[----:B------:R-:W-:Y:S01]  /*34e0*/  IMAD.SHL.U32 R0, R0, 0x100000, RZ ;  /* 0x0010000000007824 */ /* 0x000fe200078e00ff */
[----:B------:R-:W-:-:S04]  /*34f0*/  LEA R3, R3, 0x3b800000, 0x17 ;  /* 0x3b80000003037811 */ /* 0x000fc800078eb8ff */
[----:B------:R-:W-:-:S07]  /*3500*/  LOP3.LUT R25, R3, R0, R25, 0xfe, !PT ;  /* 0x0000000003197212 */ /* 0x000fce00078efe19 */
.L_x_4756:
[----:B------:R-:W-:Y:S05]  /*3510*/  BSYNC.RECONVERGENT B0 ;  /* 0x0000000000007941 */ /* 0x000fea0003800200 */
.L_x_4755:
[----:B------:R-:W3:Y:S01]  /*3520*/  F2I.FTZ.TRUNC.NTZ R25, R25 ;  /* 0x0000001900197305 */ /* 0x000ee2000021f100 */
[----:B------:R-:W-:Y:S05]  /*3530*/  BRA `(.L_x_4740) ;  /* 0x0000000400087947 */ /* 0x000fea0003800000 */
.L_x_4753:
        /* <DEDUP_REMOVED lines=21> */
.L_x_4762:
[----:B------:R-:W-:Y:S05]  /*3690*/  BSYNC.RECONVERGENT B1 ;  /* 0x0000000000017941 */ /* 0x000fea0003800200 */
.L_x_4761:
[----:B------:R-:W-:Y:S01]  /*36a0*/  IMAD.SHL.U32 R0, R0, 0x200000, RZ ;  /* 0x0020000000007824 */ /* 0x000fe200078e00ff */
[----:B------:R-:W-:-:S04]  /*36b0*/  LEA R3, R3, 0x37800000, 0x17 ;  /* 0x3780000003037811 */ /* 0x000fc800078eb8ff */
[----:B------:R-:W-:-:S07]  /*36c0*/  LOP3.LUT R25, R3, R0, R25, 0xfe, !PT ;  /* 0x0000000003197212 */ /* 0x000fce00078efe19 */
.L_x_4760:
[----:B------:R-:W-:Y:S05]  /*36d0*/  BSYNC.RECONVERGENT B0 ;  /* 0x0000000000007941 */ /* 0x000fea0003800200 */
.L_x_4759:
[----:B------:R-:W0:Y:S01]  /*36e0*/  F2I.FTZ.TRUNC.NTZ R25, R25 ;  /* 0x0000001900197305 */ /* 0x000e22000021f100 */
[----:B------:R-:W-:Y:S05]  /*36f0*/  BRA `(.L_x_4740) ;  /* 0x0000000000987947 */ /* 0x000fea0003800000 */
.L_x_4752:
        /* <DEDUP_REMOVED lines=14> */
.L_x_4766:
[----:B------:R-:W-:Y:S05]  /*37e0*/  BSYNC.RECONVERGENT B0 ;  /* 0x0000000000007941 */ /* 0x000fea0003800200 */
.L_x_4765:
[----:B------:R-:W0:Y:S01]  /*37f0*/  F2I.FTZ.TRUNC.NTZ R25, R25 ;  /* 0x0000001900197305 */ /* 0x000e22000021f100 */
[----:B------:R-:W-:Y:S05]  /*3800*/  BRA `(.L_x_4740) ;  /* 0x0000000000547947 */ /* 0x000fea0003800000 */
.L_x_4739:
        /* <DEDUP_REMOVED lines=16> */
.L_x_4767:
[----:B------:R-:W-:Y:S01]  /*3910*/  IMAD.MOV.U32 R25, RZ, RZ, RZ ;  /* 0x000000ffff197224 */ /* 0x000fe200078e00ff */
[----:B------:R-:W-:Y:S06]  /*3920*/  BRA `(.L_x_4740) ;  /* 0x00000000000c7947 */ /* 0x000fec0003800000 */
.L_x_4764:
[----:B------:R0:W5:Y:S01]  /*3930*/  LDG.E R25, desc[UR36][R4.64] ;  /* 0x0000002404197981 */ /* 0x000162000c1e1900 */
[----:B------:R-:W-:Y:S05]  /*3940*/  BRA `(.L_x_4740) ;  /* 0x0000000000047947 */ /* 0x000fea0003800000 */
.L_x_4763:
[----:B------:R0:W5:Y:S02]  /*3950*/  LDG.E R25, desc[UR36][R4.64] ;  /* 0x0000002404197981 */ /* 0x000164000c1e1900 */
.L_x_4740:
[----:B------:R-:W-:-:S07]  /*3960*/  VIADD R17, R17, 0x80 ;  /* 0x0000008011117836 */ /* 0x000fce0000000000 */
.L_x_4701:
[----:B------:R-:W-:Y:S05]  /*3970*/  BSYNC.RECONVERGENT B6 ;  /* 0x0000000000067941 */ /* 0x000fea0003800200 */
.L_x_4700:
[----:B------:R-:W-:Y:S01]  /*3980*/  ISETP.GE.AND P0, PT, R17, R16, PT ;  /* 0x000000101100720c */ /* 0x000fe20003f06270 */
[----:B------:R-:W-:Y:S01]  /*3990*/  BSSY.RECONVERGENT B6, `(.L_x_4768) ;  /* 0x00001c6000067945 */ /* 0x000fe20003800200 */
[----:B------:R-:W-:Y:S02]  /*39a0*/  IMAD.MOV.U32 R22, RZ, RZ, RZ ;  /* 0x000000ffff167224 */ /* 0x000fe400078e00ff */
[----:B------:R-:W-:-:S09]  /*39b0*/  IMAD.MOV.U32 R26, RZ, RZ, RZ ;  /* 0x000000ffff1a7224 */ /* 0x000fd200078e00ff */
        /* <DEDUP_REMOVED lines=20> */
.L_x_4773:
[----:B------:R0:W5:Y:S01]  /*3b00*/  LDG.E.U8 R22, desc[UR36][R4.64] ;  /* 0x0000002404167981 */ /* 0x000162000c1e1100 */
[----:B------:R-:W-:Y:S05]  /*3b10*/  BRA `(.L_x_4775) ;  /* 0x0000000c00307947 */ /* 0x000fea0003800000 */
.L_x_4772:
        /* <DEDUP_REMOVED lines=8> */
.L_x_4777:
[----:B------:R0:W5:Y:S01]  /*3ba0*/  LDG.E R22, desc[UR36][R4.64] ;  /* 0x0000002404167981 */ /* 0x000162000c1e1900 */
[----:B------:R-:W-:Y:S05]  /*3bb0*/  BRA `(.L_x_4775) ;  /* 0x0000000c00087947 */ /* 0x000fea0003800000 */
.L_x_4776:
[----:B------:R0:W5:Y:S01]  /*3bc0*/  LDG.E.S16 R22, desc[UR36][R4.64] ;  /* 0x0000002404167981 */ /* 0x000162000c1e1700 */
[----:B------:R-:W-:Y:S05]  /*3bd0*/  BRA `(.L_x_4775) ;  /* 0x0000000c00007947 */ /* 0x000fea0003800000 */
.L_x_4771:
        /* <DEDUP_REMOVED lines=9> */
.L_x_4779:
[----:B------:R-:W2:Y:S02]  /*3c70*/  LDG.E.U16 R4, desc[UR36][R4.64] ;  /* 0x0000002404047981 */ /* 0x000ea4000c1e1500 */
[----:B--2---:R-:W-:-:S06]  /*3c80*/  HADD2.F32 R22, -RZ, R4.H0_H0 ;  /* 0x20000004ff167230 */ /* 0x004fcc0000004100 */
[----:B------:R-:W0:Y:S01]  /*3c90*/  F2I.FTZ.TRUNC.NTZ R22, R22 ;  /* 0x0000001600167305 */ /* 0x000e22000021f100 */
[----:B------:R-:W-:Y:S05]  /*3ca0*/  BRA `(.L_x_4775) ;  /* 0x0000000800cc7947 */ /* 0x000fea0003800000 */
.L_x_4778:
        /* <DEDUP_REMOVED lines=9> */
.L_x_4781:
[----:B------:R-:W2:Y:S02]  /*3d40*/  LDG.E.U16 R4, desc[UR36][R4.64] ;  /* 0x0000002404047981 */ /* 0x000ea4000c1e1500 */
[----:B--2---:R-:W-:-:S06]  /*3d50*/  HADD2.F32 R22, -RZ, R4.H0_H0 ;  /* 0x20000004ff167230 */ /* 0x004fcc0000004100 */
[----:B------:R-:W0:Y:S01]  /*3d60*/  F2I.FTZ.TRUNC.NTZ R22, R22 ;  /* 0x0000001600167305 */ /* 0x000e22000021f100 */
[----:B------:R-:W-:Y:S05]  /*3d70*/  BRA `(.L_x_4775) ;  /* 0x0000000800987947 */ /* 0x000fea0003800000 */
.L_x_4780:
[----:B------:R-:W2:Y:S02]  /*3d80*/  LDG.E.64 R4, desc[UR36][R4.64] ;  /* 0x0000002404047981 */ /* 0x000ea4000c1e1b00 */
[----:B--2---:R0:W1:Y:S01]  /*3d90*/  F2I.F64.TRUNC R22, R4 ;  /* 0x0000000400167311 */ /* 0x004062000030d100 */
[----:B------:R-:W-:Y:S05]  /*3da0*/  BRA `(.L_x_4775) ;  /* 0x00000008008c7947 */ /* 0x000fea0003800000 */
.L_x_4770:
        /* <DEDUP_REMOVED lines=12> */
.L_x_4784:
[----:B------:R-:W2:Y:S02]  /*3e70*/  LDG.E.64 R4, desc[UR36][R4.64] ;  /* 0x0000002404047981 */ /* 0x000ea4000c1e1b00 */
[----:B--2---:R0:W1:Y:S01]  /*3e80*/  F2I.F64.TRUNC R22, R4 ;  /* 0x0000000400167311 */ /* 0x004062000030d100 */
[----:B------:R-:W-:Y:S05]  /*3e90*/  BRA `(.L_x_4775) ;  /* 0x0000000800507947 */ /* 0x000fea0003800000 */
.L_x_4783:
        /* <DEDUP_REMOVED lines=26> */
.L_x_4786:
        /* <DEDUP_REMOVED lines=14> */
.L_x_4785:
[----:B------:R-:W2:Y:S02]  /*4120*/  LDG.E.U16 R22, desc[UR36][R4.64] ;  /* 0x0000002404167981 */ /* 0x000ea4000c1e1500 */
[----:B--2---:R-:W-:-:S06]  /*4130*/  IMAD.U32 R22, R22, 0x10000, RZ ;  /* 0x0001000016167824 */ /* 0x004fcc00078e00ff */
[----:B------:R-:W2:Y:S01]  /*4140*/  F2I.FTZ.TRUNC.NTZ R22, R22 ;  /* 0x0000001600167305 */ /* 0x000ea2000021f100 */
[----:B------:R-:W-:Y:S05]  /*4150*/  BRA `(.L_x_4775) ;  /* 0x0000000400a07947 */ /* 0x000fea0003800000 */
.L_x_4782:
        /* <DEDUP_REMOVED lines=10> */
.L_x_4789:
        /* <DEDUP_REMOVED lines=21> */
.L_x_4793:
[----:B------:R-:W-:Y:S05]  /*4350*/  BSYNC.RECONVERGENT B1 ;  /* 0x0000000000017941 */ /* 0x000fea0003800200 */
.L_x_4792:
[----:B------:R-:W-:Y:S01]  /*4360*/  IMAD.SHL.U32 R0, R0, 0x100000, RZ ;  /* 0x0010000000007824 */ /* 0x000fe200078e00ff */
[----:B------:R-:W-:-:S04]  /*4370*/  LEA R3, R3, 0x3b800000, 0x17 ;  /* 0x3b80000003037811 */ /* 0x000fc800078eb8ff */
[----:B------:R-:W-:-:S07]  /*4380*/  LOP3.LUT R22, R3, R0, R7, 0xfe, !PT ;  /* 0x0000000003167212 */ /* 0x000fce00078efe07 */
.L_x_4791:
[----:B------:R-:W-:Y:S05]  /*4390*/  BSYNC.RECONVERGENT B0 ;  /* 0x0000000000007941 */ /* 0x000fea0003800200 */
.L_x_4790:
[----:B------:R-:W0:Y:S01]  /*43a0*/  F2I.FTZ.TRUNC.NTZ R22, R22 ;  /* 0x0000001600167305 */ /* 0x000e22000021f100 */
[----:B------:R-:W-:Y:S05]  /*43b0*/  BRA `(.L_x_4775) ;  /* 0x0000000400087947 */ /* 0x000fea0003800000 */
.L_x_4788:
        /* <DEDUP_REMOVED lines=21> */
.L_x_4797:
[----:B------:R-:W-:Y:S05]  /*4510*/  BSYNC.RECONVERGENT B1 ;  /* 0x0000000000017941 */ /* 0x000fea0003800200 */
.L_x_4796:
[----:B------:R-:W-:Y:S01]  /*4520*/  IMAD.SHL.U32 R0, R0, 0x200000, RZ ;  /* 0x0020000000007824 */ /* 0x000fe200078e00ff */
[----:B------:R-:W-:-:S04]  /*4530*/  LEA R3, R3, 0x37800000, 0x17 ;  /* 0x3780000003037811 */ /* 0x000fc800078eb8ff */
[----:B------:R-:W-:-:S07]  /*4540*/  LOP3.LUT R22, R3, R0, R7, 0xfe, !PT ;  /* 0x0000000003167212 */ /* 0x000fce00078efe07 */
.L_x_4795:
[----:B------:R-:W-:Y:S05]  /*4550*/  BSYNC.RECONVERGENT B0 ;  /* 0x0000000000007941 */ /* 0x000fea0003800200 */
.L_x_4794:
[----:B------:R-:W0:Y:S01]  /*4560*/  F2I.FTZ.TRUNC.NTZ R22, R22 ;  /* 0x0000001600167305 */ /* 0x000e22000021f100 */
[----:B------:R-:W-:Y:S05]  /*4570*/  BRA `(.L_x_4775) ;  /* 0x0000000000987947 */ /* 0x000fea0003800000 */
.L_x_4787:
        /* <DEDUP_REMOVED lines=14> */
.L_x_4801:
[----:B------:R-:W-:Y:S05]  /*4660*/  BSYNC.RECONVERGENT B0 ;  /* 0x0000000000007941 */ /* 0x000fea0003800200 */
.L_x_4800:
[----:B------:R-:W0:Y:S01]  /*4670*/  F2I.FTZ.TRUNC.NTZ R22, R22 ;  /* 0x0000001600167305 */ /* 0x000e22000021f100 */
[----:B------:R-:W-:Y:S05]  /*4680*/  BRA `(.L_x_4775) ;  /* 0x0000000000547947 */ /* 0x000fea0003800000 */
.L_x_4774:
        /* <DEDUP_REMOVED lines=16> */
.L_x_4802:
[----:B------:R-:W-:Y:S01]  /*4790*/  IMAD.MOV.U32 R22, RZ, RZ, RZ ;  /* 0x000000ffff167224 */ /* 0x000fe200078e00ff */
[----:B------:R-:W-:Y:S06]  /*47a0*/  BRA `(.L_x_4775) ;  /* 0x00000000000c7947 */ /* 0x000fec0003800000 */
.L_x_4799:
[----:B------:R0:W5:Y:S01]  /*47b0*/  LDG.E R22, desc[UR36][R4.64] ;  /* 0x0000002404167981 */ /* 0x000162000c1e1900 */
[----:B------:R-:W-:Y:S05]  /*47c0*/  BRA `(.L_x_4775) ;  /* 0x0000000000047947 */ /* 0x000fea0003800000 */
.L_x_4798:
[----:B------:R0:W5:Y:S02]  /*47d0*/  LDG.E R22, desc[UR36][R4.64] ;  /* 0x0000002404167981 */ /* 0x000164000c1e1900 */
.L_x_4775:
        /* <DEDUP_REMOVED lines=18> */
.L_x_4806:
[----:B------:R0:W5:Y:S01]  /*4900*/  LDG.E.U8 R26, desc[UR36][R4.64] ;  /* 0x00000024041a7981 */ /* 0x000162000c1e1100 */
[----:B------:R-:W-:Y:S05]  /*4910*/  BRA `(.L_x_4808) ;  /* 0x0000000c00307947 */ /* 0x000fea0003800000 */
.L_x_4805:
        /* <DEDUP_REMOVED lines=8> */
.L_x_4810:
[----:B------:R0:W5:Y:S01]  /*49a0*/  LDG.E R26, desc[UR36][R4.64] ;  /* 0x00000024041a7981 */ /* 0x000162000c1e1900 */
[----:B------:R-:W-:Y:S05]  /*49b0*/  BRA `(.L_x_4808) ;  /* 0x0000000c00087947 */ /* 0x000fea0003800000 */
.L_x_4809:
[----:B------:R0:W5:Y:S01]  /*49c0*/  LDG.E.S16 R26, desc[UR36][R4.64] ;  /* 0x00000024041a7981 */ /* 0x000162000c1e1700 */
[----:B------:R-:W-:Y:S05]  /*49d0*/  BRA `(.L_x_4808) ;  /* 0x0000000c00007947 */ /* 0x000fea0003800000 */
.L_x_4804:
        /* <DEDUP_REMOVED lines=9> */
.L_x_4812:
[----:B------:R-:W3:Y:S02]  /*4a70*/  LDG.E.U16 R4, desc[UR36][R4.64] ;  /* 0x0000002404047981 */ /* 0x000ee4000c1e1500 */
[----:B---3--:R-:W-:-:S06]  /*4a80*/  HADD2.F32 R26, -RZ, R4.H0_H0 ;  /* 0x20000004ff1a7230 */ /* 0x008fcc0000004100 */
[----:B------:R-:W0:Y:S01]  /*4a90*/  F2I.FTZ.TRUNC.NTZ R26, R26 ;  /* 0x0000001a001a7305 */ /* 0x000e22000021f100 */
[----:B------:R-:W-:Y:S05]  /*4aa0*/  BRA `(.L_x_4808) ;  /* 0x0000000800cc7947 */ /* 0x000fea0003800000 */
.L_x_4811:
        /* <DEDUP_REMOVED lines=9> */
.L_x_4814:
[----:B------:R-:W3:Y:S02]  /*4b40*/  LDG.E.U16 R4, desc[UR36][R4.64] ;  /* 0x0000002404047981 */ /* 0x000ee4000c1e1500 */
[----:B---3--:R-:W-:-:S06]  /*4b50*/  HADD2.F32 R26, -RZ, R4.H0_H0 ;  /* 0x20000004ff1a7230 */ /* 0x008fcc0000004100 */
[----:B------:R-:W0:Y:S01]  /*4b60*/  F2I.FTZ.TRUNC.NTZ R26, R26 ;  /* 0x0000001a001a7305 */ /* 0x000e22000021f100 */
[----:B------:R-:W-:Y:S05]  /*4b70*/  BRA `(.L_x_4808) ;  /* 0x0000000800987947 */ /* 0x000fea0003800000 */
.L_x_4813:
[----:B------:R-:W3:Y:S02]  /*4b80*/  LDG.E.64 R26, desc[UR36][R4.64] ;  /* 0x00000024041a7981 */ /* 0x000ee4000c1e1b00 */
[----:B---3--:R0:W3:Y:S01]  /*4b90*/  F2I.F64.TRUNC R26, R26 ;  /* 0x0000001a001a7311 */ /* 0x0080e2000030d100 */
[----:B------:R-:W-:Y:S05]  /*4ba0*/  BRA `(.L_x_4808) ;  /* 0x00000008008c7947 */ /* 0x000fea0003800000 */
.L_x_4803:
        /* <DEDUP_REMOVED lines=12> */
.L_x_4817:
[----:B------:R-:W3:Y:S02]  /*4c70*/  LDG.E.64 R4, desc[UR36][R4.64] ;  /* 0x0000002404047981 */ /* 0x000ee4000c1e1b00 */
[----:B---3--:R0:W3:Y:S01]  /*4c80*/  F2I.F64.TRUNC R26, R4 ;  /* 0x00000004001a7311 */ /* 0x0080e2000030d100 */
[----:B------:R-:W-:Y:S05]  /*4c90*/  BRA `(.L_x_4808) ;  /* 0x0000000800507947 */ /* 0x000fea0003800000 */
.L_x_4816:
        /* <DEDUP_REMOVED lines=26> */
.L_x_4819:
        /* <DEDUP_REMOVED lines=14> */
.L_x_4818:
[----:B------:R-:W3:Y:S02]  /*4f20*/  LDG.E.U16 R26, desc[UR36][R4.64] ;  /* 0x00000024041a7981 */ /* 0x000ee4000c1e1500 */
[----:B---3--:R-:W-:-:S06]  /*4f30*/  IMAD.U32 R26, R26, 0x10000, RZ ;  /* 0x000100001a1a7824 */ /* 0x008fcc00078e00ff */
[----:B------:R-:W0:Y:S01]  /*4f40*/  F2I.FTZ.TRUNC.NTZ R26, R26 ;  /* 0x0000001a001a7305 */ /* 0x000e22000021f100 */
[----:B------:R-:W-:Y:S05]  /*4f50*/  BRA `(.L_x_4808) ;  /* 0x0000000400a07947 */ /* 0x000fea0003800000 */
.L_x_4815:
        /* <DEDUP_REMOVED lines=10> */
.L_x_4822:
        /* <DEDUP_REMOVED lines=21> */
.L_x_4826:
[----:B------:R-:W-:Y:S05]  /*5150*/  BSYNC.RECONVERGENT B1 ;  /* 0x0000000000017941 */ /* 0x000fea0003800200 */
.L_x_4825:
[----:B------:R-:W-:Y:S01]  /*5160*/  IMAD.SHL.U32 R0, R0, 0x100000, RZ ;  /* 0x0010000000007824 */ /* 0x000fe200078e00ff */
[----:B------:R-:W-:-:S04]  /*5170*/  LEA R3, R3, 0x3b800000, 0x17 ;  /* 0x3b80000003037811 */ /* 0x000fc800078eb8ff */
[----:B------:R-:W-:-:S07]  /*5180*/  LOP3.LUT R26, R3, R0, R7, 0xfe, !PT ;  /* 0x00000000031a7212 */ /* 0x000fce00078efe07 */
.L_x_4824:
[----:B------:R-:W-:Y:S05]  /*5190*/  BSYNC.RECONVERGENT B0 ;  /* 0x0000000000007941 */ /* 0x000fea0003800200 */
.L_x_4823:
[----:B------:R-:W3:Y:S01]  /*51a0*/  F2I.FTZ.TRUNC.NTZ R26, R26 ;  /* 0x0000001a001a7305 */ /* 0x000ee2000021f100 */
[----:B------:R-:W-:Y:S05]  /*51b0*/  BRA `(.L_x_4808) ;  /* 0x0000000400087947 */ /* 0x000fea0003800000 */
.L_x_4821:
        /* <DEDUP_REMOVED lines=21> */
.L_x_4830:
[----:B------:R-:W-:Y:S05]  /*5310*/  BSYNC.RECONVERGENT B1 ;  /* 0x0000000000017941 */ /* 0x000fea0003800200 */
.L_x_4829:
[----:B------:R-:W-:Y:S01]  /*5320*/  IMAD.SHL.U32 R0, R0, 0x200000, RZ ;  /* 0x0020000000007824 */ /* 0x000fe200078e00ff */
[----:B------:R-:W-:-:S04]  /*5330*/  LEA R3, R3, 0x37800000, 0x17 ;  /* 0x3780000003037811 */ /* 0x000fc800078eb8ff */
[----:B------:R-:W-:-:S07]  /*5340*/  LOP3.LUT R26, R3, R0, R7, 0xfe, !PT ;  /* 0x00000000031a7212 */ /* 0x000fce00078efe07 */
.L_x_4828:
[----:B------:R-:W-:Y:S05]  /*5350*/  BSYNC.RECONVERGENT B0 ;  /* 0x0000000000007941 */ /* 0x000fea0003800200 */
.L_x_4827:
[----:B------:R-:W0:Y:S01]  /*5360*/  F2I.FTZ.TRUNC.NTZ R26, R26 ;  /* 0x0000001a001a7305 */ /* 0x000e22000021f100 */
[----:B------:R-:W-:Y:S05]  /*5370*/  BRA `(.L_x_4808) ;  /* 0x0000000000987947 */ /* 0x000fea0003800000 */
.L_x_4820:
        /* <DEDUP_REMOVED lines=14> */
.L_x_4834:
[----:B------:R-:W-:Y:S05]  /*5460*/  BSYNC.RECONVERGENT B0 ;  /* 0x0000000000007941 */ /* 0x000fea0003800200 */
.L_x_4833:
[----:B------:R-:W0:Y:S01]  /*5470*/  F2I.FTZ.TRUNC.NTZ R26, R26 ;  /* 0x0000001a001a7305 */ /* 0x000e22000021f100 */
[----:B------:R-:W-:Y:S05]  /*5480*/  BRA `(.L_x_4808) ;  /* 0x0000000000547947 */ /* 0x000fea0003800000 */
.L_x_4807:
        /* <DEDUP_REMOVED lines=16> */
.L_x_4835:
[----:B------:R-:W-:Y:S01]  /*5590*/  IMAD.MOV.U32 R26, RZ, RZ, RZ ;  /* 0x000000ffff1a7224 */ /* 0x000fe200078e00ff */
[----:B------:R-:W-:Y:S06]  /*55a0*/  BRA `(.L_x_4808) ;  /* 0x00000000000c7947 */ /* 0x000fec0003800000 */
.L_x_4832:
[----:B------:R0:W5:Y:S01]  /*55b0*/  LDG.E R26, desc[UR36][R4.64] ;  /* 0x00000024041a7981 */ /* 0x000162000c1e1900 */
[----:B------:R-:W-:Y:S05]  /*55c0*/  BRA `(.L_x_4808) ;  /* 0x0000000000047947 */ /* 0x000fea0003800000 */
.L_x_4831:
[----:B------:R0:W5:Y:S02]  /*55d0*/  LDG.E R26, desc[UR36][R4.64] ;  /* 0x00000024041a7981 */ /* 0x000164000c1e1900 */
.L_x_4808:
[----:B------:R-:W-:-:S07]  /*55e0*/  VIADD R17, R17, 0x80 ;  /* 0x0000008011117836 */ /* 0x000fce0000000000 */
.L_x_4769:
[----:B------:R-:W-:Y:S05]  /*55f0*/  BSYNC.RECONVERGENT B6 ;  /* 0x0000000000067941 */ /* 0x000fea0003800200 */
.L_x_4768:
[----:B------:R-:W-:Y:S01]  /*5600*/  ISETP.GE.AND P0, PT, R17, R16, PT ;  /* 0x000000101100720c */ /* 0x000fe20003f06270 */
[----:B------:R-:W-:Y:S01]  /*5610*/  BSSY.RECONVERGENT B6, `(.L_x_4836) ;  /* 0x00001c5000067945 */ /* 0x000fe20003800200 */
[----:B0-----:R-:W-:Y:S02]  /*5620*/  IMAD.MOV.U32 R27, RZ, RZ, RZ ;  /* 0x000000ffff1b7224 */ /* 0x001fe400078e00ff */
[----:B------:R-:W-:-:S09]  /*5630*/  IMAD.MOV.U32 R18, RZ, RZ, RZ ;  /* 0x000000ffff127224 */ /* 0x000fd200078e00ff */
[----:B------:R-:W-:Y:S05]  /*5640*/  @P0 BRA `(.L_x_4837) ;  /* 0x0000001c00040947 */ /* 0x000fea0003800000 */
[----:B-1234-:R-:W0:Y:S01]  /*5650*/  LDC.64 R4, c[0x0][0x390] ;  /* 0x0000e400ff047b82 */ /* 0x01ee220000000a00 */
        /* <DEDUP_REMOVED lines=18> */
.L_x_4841:
[----:B------:R0:W5:Y:S01]  /*5780*/  LDG.E.U8 R18, desc[UR36][R4.64] ;  /* 0x0000002404127981 */ /* 0x000162000c1e1100 */
[----:B------:R-:W-:Y:S05]  /*5790*/  BRA `(.L_x_4843) ;  /* 0x0000000c00307947 */ /* 0x000fea0003800000 */
.L_x_4840:
        /* <DEDUP_REMOVED lines=8> */
.L_x_4845:
[----:B------:R3:W5:Y:S01]  /*5820*/  LDG.E R18, desc[UR36][R4.64] ;  /* 0x0000002404127981 */ /* 0x000762000c1e1900 */
[----:B------:R-:W-:Y:S05]  /*5830*/  BRA `(.L_x_4843) ;  /* 0x0000000c00087947 */ /* 0x000fea0003800000 */
.L_x_4844:
[----:B------:R2:W5:Y:S01]  /*5840*/  LDG.E.S16 R18, desc[UR36][R4.64] ;  /* 0x0000002404127981 */ /* 0x000562000c1e1700 */
[----:B------:R-:W-:Y:S05]  /*5850*/  BRA `(.L_x_4843) ;  /* 0x0000000c00007947 */ /* 0x000fea0003800000 */
.L_x_4839:
        /* <DEDUP_REMOVED lines=9> */
.L_x_4847:
[----:B------:R-:W2:Y:S02]  /*58f0*/  LDG.E.U16 R4, desc[UR36][R4.64] ;  /* 0x0000002404047981 */ /* 0x000ea4000c1e1500 */
[----:B--2---:R-:W-:-:S06]  /*5900*/  HADD2.F32 R18, -RZ, R4.H0_H0 ;  /* 0x20000004ff127230 */ /* 0x004fcc0000004100 */
[----:B------:R-:W0:Y:S01]  /*5910*/  F2I.FTZ.TRUNC.NTZ R18, R18 ;  /* 0x0000001200127305 */ /* 0x000e22000021f100 */
[----:B------:R-:W-:Y:S05]  /*5920*/  BRA `(.L_x_4843) ;  /* 0x0000000800cc7947 */ /* 0x000fea0003800000 */
.L_x_4846:
        /* <DEDUP_REMOVED lines=9> */
.L_x_4849:
[----:B------:R-:W2:Y:S02]  /*59c0*/  LDG.E.U16 R4, desc[UR36][R4.64] ;  /* 0x0000002404047981 */ /* 0x000ea4000c1e1500 */
[----:B--2---:R-:W-:-:S06]  /*59d0*/  HADD2.F32 R18, -RZ, R4.H0_H0 ;  /* 0x20000004ff127230 */ /* 0x004fcc0000004100 */
[----:B------:R-:W0:Y:S01]  /*59e0*/  F2I.FTZ.TRUNC.NTZ R18, R18 ;  /* 0x0000001200127305 */ /* 0x000e22000021f100 */
[----:B------:R-:W-:Y:S05]  /*59f0*/  BRA `(.L_x_4843) ;  /* 0x0000000800987947 */ /* 0x000fea0003800000 */
.L_x_4848:
[----:B------:R-:W2:Y:S02]  /*5a00*/  LDG.E.64 R4, desc[UR36][R4.64] ;  /* 0x0000002404047981 */ /* 0x000ea4000c1e1b00 */
[----:B--2---:R0:W1:Y:S01]  /*5a10*/  F2I.F64.TRUNC R18, R4 ;  /* 0x0000000400127311 */ /* 0x004062000030d100 */
[----:B------:R-:W-:Y:S05]  /*5a20*/  BRA `(.L_x_4843) ;  /* 0x00000008008c7947 */ /* 0x000fea0003800000 */
.L_x_4838:
        /* <DEDUP_REMOVED lines=12> */
.L_x_4852:
[----:B------:R-:W2:Y:S02]  /*5af0*/  LDG.E.64 R4, desc[UR36][R4.64] ;  /* 0x0000002404047981 */ /* 0x000ea4000c1e1b00 */
[----:B--2---:R0:W1:Y:S01]  /*5b00*/  F2I.F64.TRUNC R18, R4 ;  /* 0x0000000400127311 */ /* 0x004062000030d100 */
[----:B------:R-:W-:Y:S05]  /*5b10*/  BRA `(.L_x_4843) ;  /* 0x0000000800507947 */ /* 0x000fea0003800000 */
.L_x_4851:
        /* <DEDUP_REMOVED lines=26> */
.L_x_4854:
        /* <DEDUP_REMOVED lines=12> */
[----:B------:R0:W1:Y:S01]  /*5d80*/  F2I.FTZ.TRUNC.NTZ R18, R0 ;  /* 0x0000000000127305 */ /* 0x000062000021f100 */
[----:B------:R-:W-:Y:S05]  /*5d90*/  BRA `(.L_x_4843) ;  /* 0x0000000400b07947 */ /* 0x000fea0003800000 */
.L_x_4853:
[----:B------:R-:W2:Y:S02]  /*5da0*/  LDG.E.U16 R18, desc[UR36][R4.64] ;  /* 0x0000002404127981 */ /* 0x000ea4000c1e1500 */
[----:B--2---:R-:W-:-:S06]  /*5db0*/  IMAD.U32 R18, R18, 0x10000, RZ ;  /* 0x0001000012127824 */ /* 0x004fcc00078e00ff */
[----:B------:R-:W0:Y:S01]  /*5dc0*/  F2I.FTZ.TRUNC.NTZ R18, R18 ;  /* 0x0000001200127305 */ /* 0x000e22000021f100 */
[----:B------:R-:W-:Y:S05]  /*5dd0*/  BRA `(.L_x_4843) ;  /* 0x0000000400a07947 */ /* 0x000fea0003800000 */
.L_x_4850:
        /* <DEDUP_REMOVED lines=10> */
.L_x_4857:
        /* <DEDUP_REMOVED lines=21> */
.L_x_4861:
[----:B------:R-:W-:Y:S05]  /*5fd0*/  BSYNC.RECONVERGENT B1 ;  /* 0x0000000000017941 */ /* 0x000fea0003800200 */
.L_x_4860:
[----:B------:R-:W-:Y:S01]  /*5fe0*/  IMAD.SHL.U32 R0, R0, 0x100000, RZ ;  /* 0x0010000000007824 */ /* 0x000fe200078e00ff */
[----:B------:R-:W-:-:S04]  /*5ff0*/  LEA R3, R3, 0x3b800000, 0x17 ;  /* 0x3b80000003037811 */ /* 0x000fc800078eb8ff */
[----:B------:R-:W-:-:S07]  /*6000*/  LOP3.LUT R18, R3, R0, R7, 0xfe, !PT ;  /* 0x0000000003127212 */ /* 0x000fce00078efe07 */
.L_x_4859:
[----:B------:R-:W-:Y:S05]  /*6010*/  BSYNC.RECONVERGENT B0 ;  /* 0x0000000000007941 */ /* 0x000fea0003800200 */
.L_x_4858:
[----:B------:R-:W0:Y:S01]  /*6020*/  F2I.FTZ.TRUNC.NTZ R18, R18 ;  /* 0x0000001200127305 */ /* 0x000e22000021f100 */
[----:B------:R-:W-:Y:S05]  /*6030*/  BRA `(.L_x_4843) ;  /* 0x0000000400087947 */ /* 0x000fea0003800000 */
.L_x_4856:
        /* <DEDUP_REMOVED lines=21> */
.L_x_4865:
[----:B------:R-:W-:Y:S05]  /*6190*/  BSYNC.RECONVERGENT B1 ;  /* 0x0000000000017941 */ /* 0x000fea0003800200 */
.L_x_4864:
[----:B------:R-:W-:Y:S01]  /*61a0*/  IMAD.SHL.U32 R0, R0, 0x200000, RZ ;  /* 0x0020000000007824 */ /* 0x000fe200078e00ff */
[----:B------:R-:W-:-:S04]  /*61b0*/  LEA R3, R3, 0x37800000, 0x17 ;  /* 0x3780000003037811 */ /* 0x000fc800078eb8ff */
[----:B------:R-:W-:-:S07]  /*61c0*/  LOP3.LUT R18, R3, R0, R7, 0xfe, !PT ;  /* 0x0000000003127212 */ /* 0x000fce00078efe07 */
.L_x_4863:
[----:B------:R-:W-:Y:S05]  /*61d0*/  BSYNC.RECONVERGENT B0 ;  /* 0x0000000000007941 */ /* 0x000fea0003800200 */
.L_x_4862:
[----:B------:R-:W0:Y:S01]  /*61e0*/  F2I.FTZ.TRUNC.NTZ R18, R18 ;  /* 0x0000001200127305 */ /* 0x000e22000021f100 */
[----:B------:R-:W-:Y:S05]  /*61f0*/  BRA `(.L_x_4843) ;  /* 0x0000000000987947 */ /* 0x000fea0003800000 */
.L_x_4855:
        /* <DEDUP_REMOVED lines=14> */
.L_x_4869:
[----:B------:R-:W-:Y:S05]  /*62e0*/  BSYNC.RECONVERGENT B0 ;  /* 0x0000000000007941 */ /* 0x000fea0003800200 */
.L_x_4868:
[----:B------:R-:W0:Y:S01]  /*62f0*/  F2I.FTZ.TRUNC.NTZ R18, R18 ;  /* 0x0000001200127305 */ /* 0x000e22000021f100 */
[----:B------:R-:W-:Y:S05]  /*6300*/  BRA `(.L_x_4843) ;  /* 0x0000000000547947 */ /* 0x000fea0003800000 */
.L_x_4842:
        /* <DEDUP_REMOVED lines=16> */
.L_x_4870:
[----:B------:R-:W-:Y:S01]  /*6410*/  IMAD.MOV.U32 R18, RZ, RZ, RZ ;  /* 0x000000ffff127224 */ /* 0x000fe200078e00ff */
[----:B------:R-:W-:Y:S06]  /*6420*/  BRA `(.L_x_4843) ;  /* 0x00000000000c7947 */ /* 0x000fec0003800000 */
.L_x_4867:
[----:B------:R0:W5:Y:S01]  /*6430*/  LDG.E R18, desc[UR36][R4.64] ;  /* 0x0000002404127981 */ /* 0x000162000c1e1900 */
[----:B------:R-:W-:Y:S05]  /*6440*/  BRA `(.L_x_4843) ;  /* 0x0000000000047947 */ /* 0x000fea0003800000 */
.L_x_4866:
[----:B------:R0:W5:Y:S02]  /*6450*/  LDG.E R18, desc[UR36][R4.64] ;  /* 0x0000002404127981 */ /* 0x000164000c1e1900 */
.L_x_4843:
        /* <DEDUP_REMOVED lines=19> */
.L_x_4874:
[----:B------:R0:W5:Y:S01]  /*6590*/  LDG.E.U8 R27, desc[UR36][R4.64] ;  /* 0x00000024041b7981 */ /* 0x000162000c1e1100 */
[----:B------:R-:W-:Y:S05]  /*65a0*/  BRA `(.L_x_4837) ;  /* 0x0000000c002c7947 */ /* 0x000fea0003800000 */
.L_x_4873:
        /* <DEDUP_REMOVED lines=8> */
.L_x_4877:
[----:B------:R0:W5:Y:S01]  /*6630*/  LDG.E R27, desc[UR36][R4.64] ;  /* 0x00000024041b7981 */ /* 0x000162000c1e1900 */
[----:B------:R-:W-:Y:S05]  /*6640*/  BRA `(.L_x_4837) ;  /* 0x0000000c00047947 */ /* 0x000fea0003800000 */
.L_x_4876:
[----:B------:R0:W5:Y:S01]  /*6650*/  LDG.E.S16 R27, desc[UR36][R4.64] ;  /* 0x00000024041b7981 */ /* 0x000162000c1e1700 */
[----:B------:R-:W-:Y:S05]  /*6660*/  BRA `(.L_x_4837) ;  /* 0x0000000800fc7947 */ /* 0x000fea0003800000 */
.L_x_4872:
        /* <DEDUP_REMOVED lines=9> */
.L_x_4879:
[----:B------:R-:W2:Y:S02]  /*6700*/  LDG.E.U16 R4, desc[UR36][R4.64] ;  /* 0x0000002404047981 */ /* 0x000ea4000c1e1500 */
[----:B--2---:R-:W-:-:S06]  /*6710*/  HADD2.F32 R27, -RZ, R4.H0_H0 ;  /* 0x20000004ff1b7230 */ /* 0x004fcc0000004100 */
[----:B------:R-:W0:Y:S01]  /*6720*/  F2I.FTZ.TRUNC.NTZ R27, R27 ;  /* 0x0000001b001b7305 */ /* 0x000e22000021f100 */
[----:B------:R-:W-:Y:S05]  /*6730*/  BRA `(.L_x_4837) ;  /* 0x0000000800c87947 */ /* 0x000fea0003800000 */
.L_x_4878:
        /* <DEDUP_REMOVED lines=9> */
.L_x_4881:
[----:B------:R-:W2:Y:S02]  /*67d0*/  LDG.E.U16 R4, desc[UR36][R4.64] ;  /* 0x0000002404047981 */ /* 0x000ea4000c1e1500 */
[----:B--2---:R-:W-:-:S06]  /*67e0*/  HADD2.F32 R27, -RZ, R4.H0_H0 ;  /* 0x20000004ff1b7230 */ /* 0x004fcc0000004100 */
[----:B------:R-:W0:Y:S01]  /*67f0*/  F2I.FTZ.TRUNC.NTZ R27, R27 ;  /* 0x0000001b001b7305 */ /* 0x000e22000021f100 */
[----:B------:R-:W-:Y:S05]  /*6800*/  BRA `(.L_x_4837) ;  /* 0x0000000800947947 */ /* 0x000fea0003800000 */
.L_x_4880:
[----:B------:R-:W2:Y:S02]  /*6810*/  LDG.E.64 R4, desc[UR36][R4.64] ;  /* 0x0000002404047981 */ /* 0x000ea4000c1e1b00 */
[----:B--2---:R0:W1:Y:S01]  /*6820*/  F2I.F64.TRUNC R27, R4 ;  /* 0x00000004001b7311 */ /* 0x004062000030d100 */
[----:B------:R-:W-:Y:S05]  /*6830*/  BRA `(.L_x_4837) ;  /* 0x0000000800887947 */ /* 0x000fea0003800000 */
.L_x_4871:
        /* <DEDUP_REMOVED lines=12> */
.L_x_4884:
[----:B------:R-:W2:Y:S02]  /*6900*/  LDG.E.64 R4, desc[UR36][R4.64] ;  /* 0x0000002404047981 */ /* 0x000ea4000c1e1b00 */
[----:B--2---:R0:W1:Y:S01]  /*6910*/  F2I.F64.TRUNC R27, R4 ;  /* 0x00000004001b7311 */ /* 0x004062000030d100 */
[----:B------:R-:W-:Y:S05]  /*6920*/  BRA `(.L_x_4837) ;  /* 0x00000008004c7947 */ /* 0x000fea0003800000 */
.L_x_4883:
        /* <DEDUP_REMOVED lines=26> */
.L_x_4886:
        /* <DEDUP_REMOVED lines=14> */
.L_x_4885:
[----:B------:R-:W2:Y:S02]  /*6bb0*/  LDG.E.U16 R27, desc[UR36][R4.64] ;  /* 0x00000024041b7981 */ /* 0x000ea4000c1e1500 */
[----:B--2---:R-:W-:-:S06]  /*6bc0*/  IMAD.U32 R27, R27, 0x10000, RZ ;  /* 0x000100001b1b7824 */ /* 0x004fcc00078e00ff */
[----:B------:R-:W0:Y:S01]  /*6bd0*/  F2I.FTZ.TRUNC.NTZ R27, R27 ;  /* 0x0000001b001b7305 */ /* 0x000e22000021f100 */
[----:B------:R-:W-:Y:S05]  /*6be0*/  BRA `(.L_x_4837) ;  /* 0x00000004009c7947 */ /* 0x000fea0003800000 */
.L_x_4882:
        /* <DEDUP_REMOVED lines=10> */
.L_x_4889:
        /* <DEDUP_REMOVED lines=21> */
.L_x_4893:
[----:B------:R-:W-:Y:S05]  /*6de0*/  BSYNC.RECONVERGENT B1 ;  /* 0x0000000000017941 */ /* 0x000fea0003800200 */
.L_x_4892:
[----:B------:R-:W-:Y:S01]  /*6df0*/  IMAD.SHL.U32 R0, R0, 0x100000, RZ ;  /* 0x0010000000007824 */ /* 0x000fe200078e00ff */
[----:B------:R-:W-:-:S04]  /*6e00*/  LEA R3, R3, 0x3b800000, 0x17 ;  /* 0x3b80000003037811 */ /* 0x000fc800078eb8ff */
[----:B------:R-:W-:-:S07]  /*6e10*/  LOP3.LUT R27, R3, R0, R27, 0xfe, !PT ;  /* 0x00000000031b7212 */ /* 0x000fce00078efe1b */
.L_x_4891:
[----:B------:R-:W-:Y:S05]  /*6e20*/  BSYNC.RECONVERGENT B0 ;  /* 0x0000000000007941 */ /* 0x000fea0003800200 */
.L_x_4890:
[----:B------:R-:W0:Y:S01]  /*6e30*/  F2I.FTZ.TRUNC.NTZ R27, R27 ;  /* 0x0000001b001b7305 */ /* 0x000e22000021f100 */
[----:B------:R-:W-:Y:S05]  /*6e40*/  BRA `(.L_x_4837) ;  /* 0x0000000400047947 */ /* 0x000fea0003800000 */
.L_x_4888:
        /* <DEDUP_REMOVED lines=21> */
.L_x_4897:
[----:B------:R-:W-:Y:S05]  /*6fa0*/  BSYNC.RECONVERGENT B1 ;  /* 0x0000000000017941 */ /* 0x000fea0003800200 */
.L_x_4896:
[----:B------:R-:W-:Y:S01]  /*6fb0*/  IMAD.SHL.U32 R0, R0, 0x200000, RZ ;  /* 0x0020000000007824 */ /* 0x000fe200078e00ff */
[----:B------:R-:W-:-:S04]  /*6fc0*/  LEA R3, R3, 0x37800000, 0x17 ;  /* 0x3780000003037811 */ /* 0x000fc800078eb8ff */
[----:B------:R-:W-:-:S07]  /*6fd0*/  LOP3.LUT R27, R3, R0, R27, 0xfe, !PT ;  /* 0x00000000031b7212 */ /* 0x000fce00078efe1b */
.L_x_4895:
[----:B------:R-:W-:Y:S05]  /*6fe0*/  BSYNC.RECONVERGENT B0 ;  /* 0x0000000000007941 */ /* 0x000fea0003800200 */
.L_x_4894:
[----:B------:R-:W0:Y:S01]  /*6ff0*/  F2I.FTZ.TRUNC.NTZ R27, R27 ;  /* 0x0000001b001b7305 */ /* 0x000e22000021f100 */
[----:B------:R-:W-:Y:S05]  /*7000*/  BRA `(.L_x_4837) ;  /* 0x0000000000947947 */ /* 0x000fea0003800000 */
.L_x_4887:
        /* <DEDUP_REMOVED lines=14> */
.L_x_4901:
[----:B------:R-:W-:Y:S05]  /*70f0*/  BSYNC.RECONVERGENT B0 ;  /* 0x0000000000007941 */ /* 0x000fea0003800200 */
.L_x_4900:
[----:B------:R-:W0:Y:S01]  /*7100*/  F2I.FTZ.TRUNC.NTZ R27, R27 ;  /* 0x0000001b001b7305 */ /* 0x000e22000021f100 */
[----:B------:R-:W-:Y:S05]  /*7110*/  BRA `(.L_x_4837) ;  /* 0x0000000000507947 */ /* 0x000fea0003800000 */
.L_x_4875:
        /* <DEDUP_REMOVED lines=16> */
.L_x_4902:
[----:B------:R-:W-:Y:S05]  /*7220*/  BRA `(.L_x_4837) ;  /* 0x00000000000c7947 */ /* 0x000fea0003800000 */
.L_x_4899:
[----:B------:R0:W5:Y:S01]  /*7230*/  LDG.E R27, desc[UR36][R4.64] ;  /* 0x00000024041b7981 */ /* 0x000162000c1e1900 */
[----:B------:R-:W-:Y:S05]  /*7240*/  BRA `(.L_x_4837) ;  /* 0x0000000000047947 */ /* 0x000fea0003800000 */
.L_x_4898:
[----:B------:R0:W5:Y:S02]  /*7250*/  LDG.E R27, desc[UR36][R4.64] ;  /* 0x00000024041b7981 */ /* 0x000164000c1e1900 */
.L_x_4837:
[----:B------:R-:W-:Y:S05]  /*7260*/  BSYNC.RECONVERGENT B6 ;  /* 0x0000000000067941 */ /* 0x000fea0003800200 */
.L_x_4836:
[----:B------:R-:W2:Y:S01]  /*7270*/  LDC.U8 R17, c[0x0][0x3b0] ;  /* 0x0000ec00ff117b82 */ /* 0x000ea20000000000 */
[----:B------:R-:W-:Y:S01]  /*7280*/  ISETP.GE.AND P0, PT, R19, R16, PT ;  /* 0x000000101300720c */ /* 0x000fe20003f06270 */
[----:B------:R-:W-:Y:S01]  /*7290*/  BSSY.RECONVERGENT B7, `(.L_x_4903) ;  /* 0x00002c2000077945 */ /* 0x000fe20003800200 */
[----:B-1---5:R-:W-:-:S03]  /*72a0*/  VIMNMX.U32 R23, PT, PT, R23, 0x1f, PT ;  /* 0x0000001f17177848 */ /* 0x022fc60003fe0000 */
[----:B------:R-:W-:Y:S01]  /*72b0*/  BSSY.RELIABLE B6, `(.L_x_4904) ;  /* 0x00001da000067945 */ /* 0x000fe20003800100 */
[----:B---3--:R-:W-:Y:S02]  /*72c0*/  VIMNMX.U32 R25, PT, PT, R25, 0x1f, PT ;  /* 0x0000001f19197848 */ /* 0x008fe40003fe0000 */
[----:B0-----:R-:W-:Y:S02]  /*72d0*/  VIMNMX.U32 R3, PT, PT, R26, 0x1f, PT ;  /* 0x0000001f1a037848 */ /* 0x001fe40003fe0000 */
[----:B------:R-:W-:Y:S02]  /*72e0*/  VIMNMX.U32 R27, PT, PT, R27, 0x1f, PT ;  /* 0x0000001f1b1b7848 */ /* 0x000fe40003fe0000 */
[----:B--2-4-:R-:W-:Y:S02]  /*72f0*/  SHF.R.S32.HI R4, RZ, R23, R28 ;  /* 0x00000017ff047219 */ /* 0x014fe4000001141c */
[----:B------:R-:W-:Y:S02]  /*7300*/  SHF.R.S32.HI R24, RZ, R25, R24 ;  /* 0x00000019ff187219 */ /* 0x000fe40000011418 */
[----:B------:R-:W-:-:S02]  /*7310*/  SHF.R.S32.HI R22, RZ, R3, R22 ;  /* 0x00000003ff167219 */ /* 0x000fc40000011416 */
[----:B------:R-:W-:Y:S01]  /*7320*/  SHF.R.S32.HI R18, RZ, R27, R18 ;  /* 0x0000001bff127219 */ /* 0x000fe20000011412 */
[----:B------:R-:W-:Y:S06]  /*7330*/  @P0 BRA `(.L_x_4905) ;  /* 0x0000001c00380947 */ /* 0x000fec0003800000 */
        /* <DEDUP_REMOVED lines=21> */
.L_x_4909:
[----:B------:R0:W-:Y:S01]  /*7490*/  STG.E.U8 desc[UR36][R8.64], R4 ;  /* 0x0000000408007986 */ /* 0x0001e2000c101124 */
[----:B------:R-:W-:Y:S05]  /*74a0*/  BRA `(.L_x_4911) ;  /* 0x0000000c003c7947 */ /* 0x000fea0003800000 */
.L_x_4908:
[----:B------:R-:W-:-:S13]  /*74b0*/  ISETP.NE.AND P0, PT, R0, 0x2, PT ;  /* 0x000000020000780c */ /* 0x000fda0003f05270 */
[----:B------:R-:W-:Y:S05]  /*74c0*/  @!P0 BRA `(.L_x_4912) ;  /* 0x0000000000248947 */ /* 0x000fea0003800000 */
[----:B------:R-:W-:-:S13]  /*74d0*/  ISETP.NE.AND P0, PT, R0, 0x3, PT ;  /* 0x000000030000780c */ /* 0x000fda0003f05270 */
[----:B------:R-:W-:Y:S05]  /*74e0*/  @!P0 BRA `(.L_x_4913) ;  /* 0x0000000000148947 */ /* 0x000fea0003800000 */
[----:B------:R-:W-:-:S13]  /*74f0*/  ISETP.NE.AND P0, PT, R0, 0x4, PT ;  /* 0x000000040000780c */ /* 0x000fda0003f05270 */
[----:B------:R-:W-:Y:S05]  /*7500*/  @P0 BRA `(.L_x_4910) ;  /* 0x0000000800900947 */ /* 0x000fea0003800000 */
[----:B------:R-:W-:-:S05]  /*7510*/  SHF.R.S32.HI R5, RZ, 0x1f, R4 ;  /* 0x0000001fff057819 */ /* 0x000fca0000011404 */
[----:B------:R0:W-:Y:S01]  /*7520*/  STG.E.64 desc[UR36][R8.64], R4 ;  /* 0x0000000408007986 */ /* 0x0001e2000c101b24 */
[----:B------:R-:W-:Y:S05]  /*7530*/  BRA `(.L_x_4911) ;  /* 0x0000000c00187947 */ /* 0x000fea0003800000 */
.L_x_4913:
[----:B------:R0:W-:Y:S01]  /*7540*/  STG.E desc[UR36][R8.64], R4 ;  /* 0x0000000408007986 */ /* 0x0001e2000c101924 */
[----:B------:R-:W-:Y:S05]  /*7550*/  BRA `(.L_x_4911) ;  /* 0x0000000c00107947 */ /* 0x000fea0003800000 */
.L_x_4912:
[----:B------:R0:W-:Y:S01]  /*7560*/  STG.E.U16 desc[UR36][R8.64], R4 ;  /* 0x0000000408007986 */ /* 0x0001e2000c101524 */
[----:B------:R-:W-:Y:S05]  /*7570*/  BRA `(.L_x_4911) ;  /* 0x0000000c00087947 */ /* 0x000fea0003800000 */
.L_x_4907:
[----:B------:R-:W-:-:S13]  /*7580*/  ISETP.GT.AND P0, PT, R0, 0x6, PT ;  /* 0x000000060000780c */ /* 0x000fda0003f04270 */
[----:B------:R-:W-:Y:S05]  /*7590*/  @P0 BRA `(.L_x_4914) ;  /* 0x00000000002c0947 */ /* 0x000fea0003800000 */
[----:B------:R-:W-:-:S13]  /*75a0*/  ISETP.NE.AND P0, PT, R0, 0x5, PT ;  /* 0x000000050000780c */ /* 0x000fda0003f05270 */
[----:B------:R-:W-:Y:S05]  /*75b0*/  @!P0 BRA `(.L_x_4915) ;  /* 0x0000000000148947 */ /* 0x000fea0003800000 */
[----:B------:R-:W-:-:S13]  /*75c0*/  ISETP.NE.AND P0, PT, R0, 0x6, PT ;  /* 0x000000060000780c */ /* 0x000fda0003f05270 */
[----:B------:R-:W-:Y:S05]  /*75d0*/  @P0 BRA `(.L_x_4910) ;  /* 0x00000008005c0947 */ /* 0x000fea0003800000 */
[----:B------:R-:W-:-:S05]  /*75e0*/  I2FP.F32.S32 R3, R4 ;  /* 0x0000000400037245 */ /* 0x000fca0000201400 */
[----:B------:R1:W-:Y:S01]  /*75f0*/  STG.E desc[UR36][R8.64], R3 ;  /* 0x0000000308007986 */ /* 0x0003e2000c101924 */
[----:B------:R-:W-:Y:S05]  /*7600*/  BRA `(.L_x_4911) ;  /* 0x0000000800e47947 */ /* 0x000fea0003800000 */
.L_x_4915:
[----:B------:R-:W-:-:S04]  /*7610*/  I2FP.F32.S32 R0, R4 ;  /* 0x0000000400007245 */ /* 0x000fc80000201400 */
[----:B------:R-:W-:-:S05]  /*7620*/  F2FP.F16.F32.PACK_AB R0, RZ, R0 ;  /* 0x00000000ff00723e */ /* 0x000fca00000000ff */
[----:B------:R0:W-:Y:S01]  /*7630*/  STG.E.U16 desc[UR36][R8.64], R0 ;  /* 0x0000000008007986 */ /* 0x0001e2000c101524 */
[----:B------:R-:W-:Y:S05]  /*7640*/  BRA `(.L_x_4911) ;  /* 0x0000000800d47947 */ /* 0x000fea0003800000 */
.L_x_4914:
[----:B------:R-:W-:-:S13]  /*7650*/  ISETP.NE.AND P0, PT, R0, 0x7, PT ;  /* 0x000000070000780c */ /* 0x000fda0003f05270 */
[----:B------:R-:W-:Y:S05]  /*7660*/  @!P0 BRA `(.L_x_4916) ;  /* 0x0000000000348947 */ /* 0x000fea0003800000 */
[----:B------:R-:W-:-:S13]  /*7670*/  ISETP.NE.AND P0, PT, R0, 0x8, PT ;  /* 0x000000080000780c */ /* 0x000fda0003f05270 */
[----:B------:R-:W-:Y:S05]  /*7680*/  @!P0 BRA `(.L_x_4917) ;  /* 0x0000000000188947 */ /* 0x000fea0003800000 */
[----:B------:R-:W-:-:S13]  /*7690*/  ISETP.NE.AND P0, PT, R0, 0x9, PT ;  /* 0x000000090000780c */ /* 0x000fda0003f05270 */
[----:B------:R-:W-:Y:S05]  /*76a0*/  @P0 BRA `(.L_x_4910) ;  /* 0x0000000800280947 */ /* 0x000fea0003800000 */
[----:B------:R-:W-:Y:S01]  /*76b0*/  I2FP.F32.S32 R4, R4 ;  /* 0x0000000400047245 */ /* 0x000fe20000201400 */
[----:B------:R-:W-:-:S05]  /*76c0*/  IMAD.MOV.U32 R5, RZ, RZ, RZ ;  /* 0x000000ffff057224 */ /* 0x000fca00078e00ff */
[----:B------:R2:W-:Y:S01]  /*76d0*/  STG.E.64 desc[UR36][R8.64], R4 ;  /* 0x0000000408007986 */ /* 0x0005e2000c101b24 */
[----:B------:R-:W-:Y:S05]  /*76e0*/  BRA `(.L_x_4911) ;  /* 0x0000000800ac7947 */ /* 0x000fea0003800000 */
.L_x_4917:
[----:B------:R-:W-:-:S04]  /*76f0*/  I2FP.F32.S32 R4, R4 ;  /* 0x0000000400047245 */ /* 0x000fc80000201400 */
[----:B------:R-:W-:-:S04]  /*7700*/  F2FP.F16.F32.PACK_AB R3, RZ, R4 ;  /* 0x00000004ff03723e */ /* 0x000fc800000000ff */
[----:B------:R-:W-:-:S05]  /*7710*/  PRMT R3, R3, 0x5410, RZ ;  /* 0x0000541003037816 */ /* 0x000fca00000000ff */
[----:B------:R3:W-:Y:S01]  /*7720*/  STG.E desc[UR36][R8.64], R3 ;  /* 0x0000000308007986 */ /* 0x0007e2000c101924 */
[----:B------:R-:W-:Y:S05]  /*7730*/  BRA `(.L_x_4911) ;  /* 0x0000000800987947 */ /* 0x000fea0003800000 */
.L_x_4916:
[----:B------:R-:W0:Y:S02]  /*7740*/  I2F.F64 R4, R4 ;  /* 0x0000000400047312 */ /* 0x000e240000201c00 */
[----:B0-----:R4:W-:Y:S01]  /*7750*/  STG.E.64 desc[UR36][R8.64], R4 ;  /* 0x0000000408007986 */ /* 0x0019e2000c101b24 */
[----:B------:R-:W-:Y:S05]  /*7760*/  BRA `(.L_x_4911) ;  /* 0x00000008008c7947 */ /* 0x000fea0003800000 */
.L_x_4906:
        /* <DEDUP_REMOVED lines=8> */
[----:B------:R-:W-:-:S04]  /*77f0*/  ISETP.NE.AND P0, PT, R4, RZ, PT ;  /* 0x000000ff0400720c */ /* 0x000fc80003f05270 */
[----:B------:R-:W-:-:S05]  /*7800*/  SEL R3, RZ, 0x1, !P0 ;  /* 0x00000001ff037807 */ /* 0x000fca0004000000 */
[----:B------:R0:W-:Y:S01]  /*7810*/  STG.E.U8 desc[UR36][R8.64], R3 ;  /* 0x0000000308007986 */ /* 0x0001e2000c101124 */
[----:B------:R-:W-:Y:S05]  /*7820*/  BRA `(.L_x_4911) ;  /* 0x00000008005c7947 */ /* 0x000fea0003800000 */
.L_x_4920:
[----:B------:R-:W0:Y:S01]  /*7830*/  I2F.F64 R4, R4 ;  /* 0x0000000400047312 */ /* 0x000e220000201c00 */
[----:B------:R-:W-:-:S05]  /*7840*/  CS2R R6, SRZ ;  /* 0x0000000000067805 */ /* 0x000fca000001ff00 */
[----:B0-----:R0:W-:Y:S01]  /*7850*/  STG.E.128 desc[UR36][R8.64], R4 ;  /* 0x0000000408007986 */ /* 0x0011e2000c101d24 */
[----:B------:R-:W-:Y:S05]  /*7860*/  BRA `(.L_x_4911) ;  /* 0x00000008004c7947 */ /* 0x000fea0003800000 */
.L_x_4919:
[----:B------:R-:W-:-:S13]  /*7870*/  ISETP.NE.AND P0, PT, R0, 0xf, PT ;  /* 0x0000000f0000780c */ /* 0x000fda0003f05270 */
[----:B------:R-:W-:Y:S05]  /*7880*/  @!P0 BRA `(.L_x_4921) ;  /* 0x0000000000a08947 */ /* 0x000fea0003800000 */
[----:B------:R-:W-:-:S13]  /*7890*/  ISETP.NE.AND P0, PT, R0, 0x17, PT ;  /* 0x000000170000780c */ /* 0x000fda0003f05270 */
[----:B------:R-:W-:Y:S05]  /*78a0*/  @!P0 BRA `(.L_x_4922) ;  /* 0x00000000004c8947 */ /* 0x000fea0003800000 */
[----:B------:R-:W-:-:S13]  /*78b0*/  ISETP.NE.AND P0, PT, R0, 0x18, PT ;  /* 0x000000180000780c */ /* 0x000fda0003f05270 */
[----:B------:R-:W-:Y:S05]  /*78c0*/  @P0 BRA `(.L_x_4910) ;  /* 0x0000000400a00947 */ /* 0x000fea0003800000 */
[----:B------:R-:W-:Y:S01]  /*78d0*/  I2FP.F32.S32 R6, R4 ;  /* 0x0000000400067245 */ /* 0x000fe20000201400 */
[----:B------:R-:W-:Y:S01]  /*78e0*/  BSSY.RECONVERGENT B0, `(.L_x_4923) ;  /* 0x000000c000007945 */ /* 0x000fe20003800200 */
[----:B------:R-:W-:Y:S02]  /*78f0*/  IMAD.MOV.U32 R0, RZ, RZ, 0x7f ;  /* 0x0000007fff007424 */ /* 0x000fe400078e00ff */
        /* <DEDUP_REMOVED lines=10> */
.L_x_4924:
[----:B------:R-:W-:Y:S05]  /*79a0*/  BSYNC.RECONVERGENT B0 ;  /* 0x0000000000007941 */ /* 0x000fea0003800200 */
.L_x_4923:
[----:B------:R-:W-:-:S05]  /*79b0*/  LOP3.LUT R5, R0, 0x80, R5, 0xf8, !PT ;  /* 0x0000008000057812 */ /* 0x000fca00078ef805 */
[----:B------:R0:W-:Y:S01]  /*79c0*/  STG.E.U8 desc[UR36][R8.64], R5 ;  /* 0x0000000508007986 */ /* 0x0001e2000c101124 */
[----:B------:R-:W-:Y:S05]  /*79d0*/  BRA `(.L_x_4911) ;  /* 0x0000000400f07947 */ /* 0x000fea0003800000 */
.L_x_4922:
        /* <DEDUP_REMOVED lines=15> */
.L_x_4926:
[----:B------:R-:W-:Y:S05]  /*7ad0*/  BSYNC.RECONVERGENT B0 ;  /* 0x0000000000007941 */ /* 0x000fea0003800200 */
.L_x_4925:
[----:B------:R-:W-:-:S05]  /*7ae0*/  LOP3.LUT R5, R0, 0x80, R5, 0xf8, !PT ;  /* 0x0000008000057812 */ /* 0x000fca00078ef805 */
[----:B------:R0:W-:Y:S01]  /*7af0*/  STG.E.U8 desc[UR36][R8.64], R5 ;  /* 0x0000000508007986 */ /* 0x0001e2000c101124 */
[----:B------:R-:W-:Y:S05]  /*7b00*/  BRA `(.L_x_4911) ;  /* 0x0000000400a47947 */ /* 0x000fea0003800000 */
.L_x_4921:
[----:B------:R-:W-:-:S04]  /*7b10*/  I2FP.F32.S32 R0, R4 ;  /* 0x0000000400007245 */ /* 0x000fc80000201400 */
[----:B------:R-:W-:-:S05]  /*7b20*/  F2FP.BF16.F32.PACK_AB R0, RZ, R0 ;  /* 0x00000000ff00723e */ /* 0x000fca00000010ff */
[----:B------:R0:W-:Y:S01]  /*7b30*/  STG.E.U16 desc[UR36][R8.64], R0 ;  /* 0x0000000008007986 */ /* 0x0001e2000c101524 */
[----:B------:R-:W-:Y:S05]  /*7b40*/  BRA `(.L_x_4911) ;  /* 0x0000000400947947 */ /* 0x000fea0003800000 */
.L_x_4918:
        /* <DEDUP_REMOVED lines=10> */
.L_x_4929:
        /* <DEDUP_REMOVED lines=13> */
.L_x_4932:
[----:B------:R-:W-:-:S04]  /*7cc0*/  SHF.R.U32.HI R0, RZ, 0x14, R3 ;  /* 0x00000014ff007819 */ /* 0x000fc80000011603 */
[----:B------:R-:W-:-:S04]  /*7cd0*/  LOP3.LUT R0, R0, 0x1, RZ, 0xc0, !PT ;  /* 0x0000000100007812 */ /* 0x000fc800078ec0ff */
[----:B------:R-:W-:-:S04]  /*7ce0*/  IADD3 R0, PT, PT, R3, 0x487ffff, R0 ;  /* 0x0487ffff03007810 */ /* 0x000fc80007ffe000 */
[----:B------:R-:W-:-:S04]  /*7cf0*/  SHF.R.U32.HI R0, RZ, 0x14, R0 ;  /* 0x00000014ff007819 */ /* 0x000fc80000011600 */
[----:B------:R-:W-:-:S07]  /*7d00*/  LOP3.LUT R0, R0, 0xff, RZ, 0xc0, !PT ;  /* 0x000000ff00007812 */ /* 0x000fce00078ec0ff */
.L_x_4933:
[----:B------:R-:W-:-:S04]  /*7d10*/  SHF.R.U32.HI R3, RZ, 0x18, R3 ;  /* 0x00000018ff037819 */ /* 0x000fc80000011603 */
[----:B------:R-:W-:-:S04]  /*7d20*/  LOP3.LUT R0, R0, 0x80, R3, 0xf8, !PT ;  /* 0x0000008000007812 */ /* 0x000fc800078ef803 */
[----:B------:R-:W-:-:S07]  /*7d30*/  PRMT R4, R0, 0x7610, R4 ;  /* 0x0000761000047816 */ /* 0x000fce0000000004 */
.L_x_4931:
[----:B------:R-:W-:Y:S05]  /*7d40*/  BSYNC.RECONVERGENT B0 ;  /* 0x0000000000007941 */ /* 0x000fea0003800200 */
.L_x_4930:
[----:B------:R0:W-:Y:S01]  /*7d50*/  STG.E.U8 desc[UR36][R8.64], R4 ;  /* 0x0000000408007986 */ /* 0x0001e2000c101124 */
[----:B------:R-:W-:Y:S05]  /*7d60*/  BRA `(.L_x_4911) ;  /* 0x00000004000c7947 */ /* 0x000fea0003800000 */
.L_x_4928:
        /* <DEDUP_REMOVED lines=13> */
.L_x_4936:
[----:B------:R-:W-:-:S04]  /*7e40*/  SHF.R.U32.HI R0, RZ, 0x15, R3 ;  /* 0x00000015ff007819 */ /* 0x000fc80000011603 */
[----:B------:R-:W-:-:S04]  /*7e50*/  LOP3.LUT R0, R0, 0x1, RZ, 0xc0, !PT ;  /* 0x0000000100007812 */ /* 0x000fc800078ec0ff */
[----:B------:R-:W-:-:S04]  /*7e60*/  IADD3 R0, PT, PT, R3, 0x88fffff, R0 ;  /* 0x088fffff03007810 */ /* 0x000fc80007ffe000 */
[----:B------:R-:W-:-:S04]  /*7e70*/  SHF.R.U32.HI R0, RZ, 0x15, R0 ;  /* 0x00000015ff007819 */ /* 0x000fc80000011600 */
[----:B------:R-:W-:-:S07]  /*7e80*/  LOP3.LUT R0, R0, 0xff, RZ, 0xc0, !PT ;  /* 0x000000ff00007812 */ /* 0x000fce00078ec0ff */
.L_x_4937:
[----:B------:R-:W-:-:S04]  /*7e90*/  SHF.R.U32.HI R3, RZ, 0x18, R3 ;  /* 0x00000018ff037819 */ /* 0x000fc80000011603 */
[----:B------:R-:W-:-:S04]  /*7ea0*/  LOP3.LUT R0, R0, 0x80, R3, 0xf8, !PT ;  /* 0x0000008000007812 */ /* 0x000fc800078ef803 */
[----:B------:R-:W-:-:S07]  /*7eb0*/  PRMT R4, R0, 0x7610, R4 ;  /* 0x0000761000047816 */ /* 0x000fce0000000004 */
.L_x_4935:
[----:B------:R-:W-:Y:S05]  /*7ec0*/  BSYNC.RECONVERGENT B0 ;  /* 0x0000000000007941 */ /* 0x000fea0003800200 */
.L_x_4934:
[----:B------:R0:W-:Y:S01]  /*7ed0*/  STG.E.U8 desc[UR36][R8.64], R4 ;  /* 0x0000000408007986 */ /* 0x0001e2000c101124 */
[----:B------:R-:W-:Y:S05]  /*7ee0*/  BRA `(.L_x_4911) ;  /* 0x0000000000ac7947 */ /* 0x000fea0003800000 */
.L_x_4927:
[----:B------:R-:W-:-:S13]  /*7ef0*/  ISETP.NE.AND P0, PT, R0, 0x1c, PT ;  /* 0x0000001c0000780c */ /* 0x000fda0003f05270 */
[----:B------:R-:W-:Y:S05]  /*7f00*/  @!P0 BRA `(.L_x_4938) ;  /* 0x0000000000a08947 */ /* 0x000fea0003800000 */
[----:B------:R-:W-:-:S13]  /*7f10*/  ISETP.NE.AND P0, PT, R0, 0x1d, PT ;  /* 0x0000001d0000780c */ /* 0x000fda0003f05270 */
[----:B------:R-:W-:Y:S05]  /*7f20*/  @!P0 BRA `(.L_x_4939) ;  /* 0x00000000008c8947 */ /* 0x000fea0003800000 */
[----:B------:R-:W-:-:S13]  /*7f30*/  ISETP.NE.AND P0, PT, R0, 0x2c, PT ;  /* 0x0000002c0000780c */ /* 0x000fda0003f05270 */
[----:B------:R-:W-:Y:S05]  /*7f40*/  @!P0 BRA `(.L_x_4940) ;  /* 0x0000000000448947 */ /* 0x000fea0003800000 */
.L_x_4910:
        /* <DEDUP_REMOVED lines=16> */
.L_x_4941:
[----:B------:R-:W-:Y:S05]  /*8050*/  BRA `(.L_x_4911) ;  /* 0x0000000000507947 */ /* 0x000fea0003800000 */
.L_x_4940:
        /* <DEDUP_REMOVED lines=16> */
.L_x_4939:
[----:B------:R-:W-:-:S05]  /*8160*/  SHF.R.S32.HI R5, RZ, 0x1f, R4 ;  /* 0x0000001fff057819 */ /* 0x000fca0000011404 */
[----:B------:R0:W-:Y:S01]  /*8170*/  STG.E.64 desc[UR36][R8.64], R4 ;  /* 0x0000000408007986 */ /* 0x0001e2000c101b24 */
[----:B------:R-:W-:Y:S05]  /*8180*/  BRA `(.L_x_4911) ;  /* 0x0000000000047947 */ /* 0x000fea0003800000 */
.L_x_4938:
[----:B------:R0:W-:Y:S02]  /*8190*/  STG.E desc[UR36][R8.64], R4 ;  /* 0x0000000408007986 */ /* 0x0001e4000c101924 */
.L_x_4911:
        /* <DEDUP_REMOVED lines=23> */
.L_x_4946:
[----:B------:R4:W-:Y:S01]  /*8310*/  STG.E.U8 desc[UR36][R8.64], R24 ;  /* 0x0000001808007986 */ /* 0x0009e2000c101124 */
[----:B------:R-:W-:Y:S05]  /*8320*/  BRA `(.L_x_4948) ;  /* 0x0000000c00387947 */ /* 0x000fea0003800000 */
.L_x_4945:
        /* <DEDUP_REMOVED lines=9> */
.L_x_4950:
[----:B------:R2:W-:Y:S01]  /*83c0*/  STG.E desc[UR36][R8.64], R24 ;  /* 0x0000001808007986 */ /* 0x0005e2000c101924 */
[----:B------:R-:W-:Y:S05]  /*83d0*/  BRA `(.L_x_4948) ;  /* 0x0000000c000c7947 */ /* 0x000fea0003800000 */
.L_x_4949:
[----:B------:R0:W-:Y:S01]  /*83e0*/  STG.E.U16 desc[UR36][R8.64], R24 ;  /* 0x0000001808007986 */ /* 0x0001e2000c101524 */
[----:B------:R-:W-:Y:S05]  /*83f0*/  BRA `(.L_x_4948) ;  /* 0x0000000c00047947 */ /* 0x000fea0003800000 */
.L_x_4944:
        /* <DEDUP_REMOVED lines=9> */
.L_x_4952:
[----:B------:R-:W-:-:S04]  /*8490*/  I2FP.F32.S32 R0, R24 ;  /* 0x0000001800007245 */ /* 0x000fc80000201400 */
[----:B------:R-:W-:-:S05]  /*84a0*/  F2FP.F16.F32.PACK_AB R0, RZ, R0 ;  /* 0x00000000ff00723e */ /* 0x000fca00000000ff */
[----:B------:R0:W-:Y:S01]  /*84b0*/  STG.E.U16 desc[UR36][R8.64], R0 ;  /* 0x0000000008007986 */ /* 0x0001e2000c101524 */
[----:B------:R-:W-:Y:S05]  /*84c0*/  BRA `(.L_x_4948) ;  /* 0x0000000800d07947 */ /* 0x000fea0003800000 */
.L_x_4951:
        /* <DEDUP_REMOVED lines=10> */
.L_x_4954:
[----:B------:R-:W-:-:S04]  /*8570*/  I2FP.F32.S32 R24, R24 ;  /* 0x0000001800187245 */ /* 0x000fc80000201400 */
[----:B------:R-:W-:-:S04]  /*8580*/  F2FP.F16.F32.PACK_AB R3, RZ, R24 ;  /* 0x00000018ff03723e */ /* 0x000fc800000000ff */
[----:B------:R-:W-:-:S05]  /*8590*/  PRMT R3, R3, 0x5410, RZ ;  /* 0x0000541003037816 */ /* 0x000fca00000000ff */
[----:B------:R0:W-:Y:S01]  /*85a0*/  STG.E desc[UR36][R8.64], R3 ;  /* 0x0000000308007986 */ /* 0x0001e2000c101924 */
[----:B------:R-:W-:Y:S05]  /*85b0*/  BRA `(.L_x_4948) ;  /* 0x0000000800947947 */ /* 0x000fea0003800000 */
.L_x_4953:
[----:B------:R-:W0:Y:S02]  /*85c0*/  I2F.F64 R24, R24 ;  /* 0x0000001800187312 */ /* 0x000e240000201c00 */
[----:B0-----:R0:W-:Y:S01]  /*85d0*/  STG.E.64 desc[UR36][R8.64], R24 ;  /* 0x0000001808007986 */ /* 0x0011e2000c101b24 */
[----:B------:R-:W-:Y:S05]  /*85e0*/  BRA `(.L_x_4948) ;  /* 0x0000000800887947 */ /* 0x000fea0003800000 */
.L_x_4943:
        /* <DEDUP_REMOVED lines=12> */
.L_x_4958:
        /* <DEDUP_REMOVED lines=17> */
.L_x_4961:
[----:B------:R-:W-:-:S04]  /*87c0*/  SHF.R.U32.HI R3, RZ, 0x18, R5 ;  /* 0x00000018ff037819 */ /* 0x000fc80000011605 */
[----:B------:R-:W-:-:S04]  /*87d0*/  LOP3.LUT R0, R0, 0x80, R3, 0xf8, !PT ;  /* 0x0000008000007812 */ /* 0x000fc800078ef803 */
[----:B------:R-:W-:-:S07]  /*87e0*/  PRMT R4, R0, 0x7610, R4 ;  /* 0x0000761000047816 */ /* 0x000fce0000000004 */
.L_x_4960:
[----:B------:R-:W-:Y:S05]  /*87f0*/  BSYNC.RECONVERGENT B0 ;  /* 0x0000000000007941 */ /* 0x000fea0003800200 */
.L_x_4959:
[----:B------:R0:W-:Y:S01]  /*8800*/  STG.E.U8 desc[UR36][R8.64], R4 ;  /* 0x0000000408007986 */ /* 0x0001e2000c101124 */
[----:B------:R-:W-:Y:S05]  /*8810*/  BRA `(.L_x_4948) ;  /* 0x0000000400fc7947 */ /* 0x000fea0003800000 */
.L_x_4957:
        /* <DEDUP_REMOVED lines=17> */
.L_x_4964:
[----:B------:R-:W-:-:S04]  /*8930*/  SHF.R.U32.HI R3, RZ, 0x18, R5 ;  /* 0x00000018ff037819 */ /* 0x000fc80000011605 */
[----:B------:R-:W-:-:S04]  /*8940*/  LOP3.LUT R0, R0, 0x80, R3, 0xf8, !PT ;  /* 0x0000008000007812 */ /* 0x000fc800078ef803 */
[----:B------:R-:W-:-:S07]  /*8950*/  PRMT R4, R0, 0x7610, R4 ;  /* 0x0000761000047816 */ /* 0x000fce0000000004 */
.L_x_4963:
[----:B------:R-:W-:Y:S05]  /*8960*/  BSYNC.RECONVERGENT B0 ;  /* 0x0000000000007941 */ /* 0x000fea0003800200 */
.L_x_4962:
[----:B------:R0:W-:Y:S01]  /*8970*/  STG.E.U8 desc[UR36][R8.64], R4 ;  /* 0x0000000408007986 */ /* 0x0001e2000c101124 */
[----:B------:R-:W-:Y:S05]  /*8980*/  BRA `(.L_x_4948) ;  /* 0x0000000400a07947 */ /* 0x000fea0003800000 */
.L_x_4956:
[----:B------:R-:W-:-:S13]  /*8990*/  ISETP.NE.AND P0, PT, R0, 0x1c, PT ;  /* 0x0000001c0000780c */ /* 0x000fda0003f05270 */
[----:B------:R-:W-:Y:S05]  /*89a0*/  @!P0 BRA `(.L_x_4965) ;  /* 0x00000000005c8947 */ /* 0x000fea0003800000 */
[----:B------:R-:W-:-:S13]  /*89b0*/  ISETP.NE.AND P0, PT, R0, 0x1d, PT ;  /* 0x0000001d0000780c */ /* 0x000fda0003f05270 */
[----:B------:R-:W-:Y:S05]  /*89c0*/  @!P0 BRA `(.L_x_4966) ;  /* 0x0000000000488947 */ /* 0x000fea0003800000 */
[----:B------:R-:W-:-:S13]  /*89d0*/  ISETP.NE.AND P0, PT, R0, 0x2c, PT ;  /* 0x0000002c0000780c */ /* 0x000fda0003f05270 */
[----:B------:R-:W-:Y:S05]  /*89e0*/  @P0 BRA `(.L_x_4947) ;  /* 0x0000000000a40947 */ /* 0x000fea0003800000 */
        /* <DEDUP_REMOVED lines=16> */
.L_x_4966:
[----:B------:R-:W-:-:S05]  /*8af0*/  SHF.R.S32.HI R25, RZ, 0x1f, R24 ;  /* 0x0000001fff197819 */ /* 0x000fca0000011418 */
[----:B------:R0:W-:Y:S01]  /*8b00*/  STG.E.64 desc[UR36][R8.64], R24 ;  /* 0x0000001808007986 */ /* 0x0001e2000c101b24 */
[----:B------:R-:W-:Y:S05]  /*8b10*/  BRA `(.L_x_4948) ;  /* 0x00000004003c7947 */ /* 0x000fea0003800000 */
.L_x_4965:
[----:B------:R0:W-:Y:S01]  /*8b20*/  STG.E desc[UR36][R8.64], R24 ;  /* 0x0000001808007986 */ /* 0x0001e2000c101924 */
[----:B------:R-:W-:Y:S05]  /*8b30*/  BRA `(.L_x_4948) ;  /* 0x0000000400347947 */ /* 0x000fea0003800000 */
.L_x_4955:
        /* <DEDUP_REMOVED lines=10> */
.L_x_4968:
[----:B------:R-:W0:Y:S01]  /*8be0*/  I2F.F64 R4, R24 ;  /* 0x0000001800047312 */ /* 0x000e220000201c00 */
[----:B------:R-:W-:-:S05]  /*8bf0*/  CS2R R6, SRZ ;  /* 0x0000000000067805 */ /* 0x000fca000001ff00 */
[----:B0-----:R0:W-:Y:S01]  /*8c00*/  STG.E.128 desc[UR36][R8.64], R4 ;  /* 0x0000000408007986 */ /* 0x0011e2000c101d24 */
[----:B------:R-:W-:Y:S05]  /*8c10*/  BRA `(.L_x_4948) ;  /* 0x0000000000fc7947 */ /* 0x000fea0003800000 */
.L_x_4967:
[----:B------:R-:W-:-:S13]  /*8c20*/  ISETP.NE.AND P0, PT, R0, 0xf, PT ;  /* 0x0000000f0000780c */ /* 0x000fda0003f05270 */
[----:B------:R-:W-:Y:S05]  /*8c30*/  @!P0 BRA `(.L_x_4969) ;  /* 0x0000000000e88947 */ /* 0x000fea0003800000 */
[----:B------:R-:W-:-:S13]  /*8c40*/  ISETP.NE.AND P0, PT, R0, 0x17, PT ;  /* 0x000000170000780c */ /* 0x000fda0003f05270 */
[----:B------:R-:W-:Y:S05]  /*8c50*/  @!P0 BRA `(.L_x_4970) ;  /* 0x0000000000908947 */ /* 0x000fea0003800000 */
[----:B------:R-:W-:-:S13]  /*8c60*/  ISETP.NE.AND P0, PT, R0, 0x18, PT ;  /* 0x000000180000780c */ /* 0x000fda0003f05270 */
[----:B------:R-:W-:Y:S05]  /*8c70*/  @!P0 BRA `(.L_x_4971) ;  /* 0x0000000000448947 */ /* 0x000fea0003800000 */
.L_x_4947:
        /* <DEDUP_REMOVED lines=16> */
.L_x_4972:
[----:B------:R-:W-:Y:S05]  /*8d80*/  BRA `(.L_x_4948) ;  /* 0x0000000000a07947 */ /* 0x000fea0003800000 */
.L_x_4971:
        /* <DEDUP_REMOVED lines=13> */
.L_x_4974:
[----:B------:R-:W-:Y:S05]  /*8e60*/  BSYNC.RECONVERGENT B0 ;  /* 0x0000000000007941 */ /* 0x000fea0003800200 */
.L_x_4973:
[----:B------:R-:W-:-:S05]  /*8e70*/  LOP3.LUT R3, R0, 0x80, R3, 0xf8, !PT ;  /* 0x0000008000037812 */ /* 0x000fca00078ef803 */
[----:B------:R0:W-:Y:S01]  /*8e80*/  STG.E.U8 desc[UR36][R8.64], R3 ;  /* 0x0000000308007986 */ /* 0x0001e2000c101124 */
[----:B------:R-:W-:Y:S05]  /*8e90*/  BRA `(.L_x_4948) ;  /* 0x00000000005c7947 */ /* 0x000fea0003800000 */
.L_x_4970:
        /* <DEDUP_REMOVED lines=12> */
.L_x_4976:
[----:B------:R-:W-:Y:S01]  /*8f60*/  IMAD.MOV.U32 R0, RZ, RZ, 0x7f ;  /* 0x0000007fff007424 */ /* 0x000fe200078e00ff */
[----:B------:R-:W-:-:S04]  /*8f70*/  ISETP.GT.U32.AND P0, PT, R4, 0x7f800000, PT ;  /* 0x7f8000000400780c */ /* 0x000fc80003f04070 */
[----:B------:R-:W-:-:S09]  /*8f80*/  SEL R0, R0, 0x7c, P0 ;  /* 0x0000007c00007807 */ /* 0x000fd20000000000 */
.L_x_4977:
[----:B------:R-:W-:Y:S05]  /*8f90*/  BSYNC.RECONVERGENT B0 ;  /* 0x0000000000007941 */ /* 0x000fea0003800200 */
.L_x_4975:
[----:B------:R-:W-:-:S04]  /*8fa0*/  SHF.R.U32.HI R3, RZ, 0x18, R3 ;  /* 0x00000018ff037819 */ /* 0x000fc80000011603 */
[----:B------:R-:W-:-:S05]  /*8fb0*/  LOP3.LUT R3, R0, 0x80, R3, 0xf8, !PT ;  /* 0x0000008000037812 */ /* 0x000fca00078ef803 */
[----:B------:R0:W-:Y:S01]  /*8fc0*/  STG.E.U8 desc[UR36][R8.64], R3 ;  /* 0x0000000308007986 */ /* 0x0001e2000c101124 */
[----:B------:R-:W-:Y:S05]  /*8fd0*/  BRA `(.L_x_4948) ;  /* 0x00000000000c7947 */ /* 0x000fea0003800000 */
.L_x_4969:
[----:B------:R-:W-:-:S04]  /*8fe0*/  I2FP.F32.S32 R0, R24 ;  /* 0x0000001800007245 */ /* 0x000fc80000201400 */
[----:B------:R-:W-:-:S05]  /*8ff0*/  F2FP.BF16.F32.PACK_AB R0, RZ, R0 ;  /* 0x00000000ff00723e */ /* 0x000fca00000010ff */
[----:B------:R0:W-:Y:S02]  /*9000*/  STG.E.U16 desc[UR36][R8.64], R0 ;  /* 0x0000000008007986 */ /* 0x0001e4000c101524 */
.L_x_4948:
[----:B------:R-:W-:-:S07]  /*9010*/  VIADD R19, R19, 0x80 ;  /* 0x0000008013137836 */ /* 0x000fce0000000000 */
.L_x_4905:
[----:B------:R-:W-:-:S13]  /*9020*/  ISETP.GE.AND P0, PT, R19, R16, PT ;  /* 0x000000101300720c */ /* 0x000fda0003f06270 */
[----:B------:R-:W-:Y:S05]  /*9030*/  @P0 BREAK.RELIABLE B6 ;  /* 0x0000000000060942 */ /* 0x000fea0003800100 */
[----:B------:R-:W-:Y:S05]  /*9040*/  @P0 BRA `(.L_x_4942) ;  /* 0x0000000c00980947 */ /* 0x000fea0003800000 */
[----:B------:R-:W-:Y:S05]  /*9050*/  BSYNC.RELIABLE B6 ;  /* 0x0000000000067941 */ /* 0x000fea0003800100 */
.L_x_4904:
        /* <DEDUP_REMOVED lines=20> */
.L_x_4981:
[----:B------:R0:W-:Y:S01]  /*91a0*/  STG.E.U8 desc[UR36][R8.64], R22 ;  /* 0x0000001608007986 */ /* 0x0001e2000c101124 */
[----:B------:R-:W-:Y:S05]  /*91b0*/  BRA `(.L_x_4983) ;  /* 0x0000000c00387947 */ /* 0x000fea0003800000 */
.L_x_4980:
        /* <DEDUP_REMOVED lines=9> */
.L_x_4985:
[----:B------:R0:W-:Y:S01]  /*9250*/  STG.E desc[UR36][R8.64], R22 ;  /* 0x0000001608007986 */ /* 0x0001e2000c101924 */
[----:B------:R-:W-:Y:S05]  /*9260*/  BRA `(.L_x_4983) ;  /* 0x0000000c000c7947 */ /* 0x000fea0003800000 */
.L_x_4984:
[----:B------:R0:W-:Y:S01]  /*9270*/  STG.E.U16 desc[UR36][R8.64], R22 ;  /* 0x0000001608007986 */ /* 0x0001e2000c101524 */
[----:B------:R-:W-:Y:S05]  /*9280*/  BRA `(.L_x_4983) ;  /* 0x0000000c00047947 */ /* 0x000fea0003800000 */
.L_x_4979:
        /* <DEDUP_REMOVED lines=9> */
.L_x_4987:
[----:B------:R-:W-:-:S04]  /*9320*/  I2FP.F32.S32 R0, R22 ;  /* 0x0000001600007245 */ /* 0x000fc80000201400 */
[----:B------:R-:W-:-:S05]  /*9330*/  F2FP.F16.F32.PACK_AB R0, RZ, R0 ;  /* 0x00000000ff00723e */ /* 0x000fca00000000ff */
[----:B------:R0:W-:Y:S01]  /*9340*/  STG.E.U16 desc[UR36][R8.64], R0 ;  /* 0x0000000008007986 */ /* 0x0001e2000c101524 */
[----:B------:R-:W-:Y:S05]  /*9350*/  BRA `(.L_x_4983) ;  /* 0x0000000800d07947 */ /* 0x000fea0003800000 */
.L_x_4986:
        /* <DEDUP_REMOVED lines=10> */
.L_x_4989:
[----:B------:R-:W-:-:S04]  /*9400*/  I2FP.F32.S32 R22, R22 ;  /* 0x0000001600167245 */ /* 0x000fc80000201400 */
[----:B------:R-:W-:-:S04]  /*9410*/  F2FP.F16.F32.PACK_AB R3, RZ, R22 ;  /* 0x00000016ff03723e */ /* 0x000fc800000000ff */
[----:B------:R-:W-:-:S05]  /*9420*/  PRMT R3, R3, 0x5410, RZ ;  /* 0x0000541003037816 */ /* 0x000fca00000000ff */
[----:B------:R2:W-:Y:S01]  /*9430*/  STG.E desc[UR36][R8.64], R3 ;  /* 0x0000000308007986 */ /* 0x0005e2000c101924 */
[----:B------:R-:W-:Y:S05]  /*9440*/  BRA `(.L_x_4983) ;  /* 0x0000000800947947 */ /* 0x000fea0003800000 */
.L_x_4988:
[----:B------:R-:W0:Y:S02]  /*9450*/  I2F.F64 R22, R22 ;  /* 0x0000001600167312 */ /* 0x000e240000201c00 */
[----:B0-----:R4:W-:Y:S01]  /*9460*/  STG.E.64 desc[UR36][R8.64], R22 ;  /* 0x0000001608007986 */ /* 0x0019e2000c101b24 */
[----:B------:R-:W-:Y:S05]  /*9470*/  BRA `(.L_x_4983) ;  /* 0x0000000800887947 */ /* 0x000fea0003800000 */
.L_x_4978:
        /* <DEDUP_REMOVED lines=12> */
.L_x_4993:
        /* <DEDUP_REMOVED lines=17> */
.L_x_4996:
[----:B------:R-:W-:-:S04]  /*9650*/  SHF.R.U32.HI R3, RZ, 0x18, R5 ;  /* 0x00000018ff037819 */ /* 0x000fc80000011605 */
[----:B------:R-:W-:-:S04]  /*9660*/  LOP3.LUT R0, R0, 0x80, R3, 0xf8, !PT ;  /* 0x0000008000007812 */ /* 0x000fc800078ef803 */
[----:B------:R-:W-:-:S07]  /*9670*/  PRMT R4, R0, 0x7610, R4 ;  /* 0x0000761000047816 */ /* 0x000fce0000000004 */
.L_x_4995:
[----:B------:R-:W-:Y:S05]  /*9680*/  BSYNC.RECONVERGENT B0 ;  /* 0x0000000000007941 */ /* 0x000fea0003800200 */
.L_x_4994:
[----:B------:R0:W-:Y:S01]  /*9690*/  STG.E.U8 desc[UR36][R8.64], R4 ;  /* 0x0000000408007986 */ /* 0x0001e2000c101124 */
[----:B------:R-:W-:Y:S05]  /*96a0*/  BRA `(.L_x_4983) ;  /* 0x0000000400fc7947 */ /* 0x000fea0003800000 */
.L_x_4992:
        /* <DEDUP_REMOVED lines=17> */
.L_x_4999:
[----:B------:R-:W-:-:S04]  /*97c0*/  SHF.R.U32.HI R3, RZ, 0x18, R5 ;  /* 0x00000018ff037819 */ /* 0x000fc80000011605 */
[----:B------:R-:W-:-:S04]  /*97d0*/  LOP3.LUT R0, R0, 0x80, R3, 0xf8, !PT ;  /* 0x0000008000007812 */ /* 0x000fc800078ef803 */
[----:B------:R-:W-:-:S07]  /*97e0*/  PRMT R4, R0, 0x7610, R4 ;  /* 0x0000761000047816 */ /* 0x000fce0000000004 */
.L_x_4998:
[----:B------:R-:W-:Y:S05]  /*97f0*/  BSYNC.RECONVERGENT B0 ;  /* 0x0000000000007941 */ /* 0x000fea0003800200 */
.L_x_4997:
[----:B------:R0:W-:Y:S01]  /*9800*/  STG.E.U8 desc[UR36][R8.64], R4 ;  /* 0x0000000408007986 */ /* 0x0001e2000c101124 */
[----:B------:R-:W-:Y:S05]  /*9810*/  BRA `(.L_x_4983) ;  /* 0x0000000400a07947 */ /* 0x000fea0003800000 */
.L_x_4991:
        /* <DEDUP_REMOVED lines=22> */
.L_x_5001:
[----:B------:R-:W-:-:S05]  /*9980*/  SHF.R.S32.HI R23, RZ, 0x1f, R22 ;  /* 0x0000001fff177819 */ /* 0x000fca0000011416 */
[----:B------:R0:W-:Y:S01]  /*9990*/  STG.E.64 desc[UR36][R8.64], R22 ;  /* 0x0000001608007986 */ /* 0x0001e2000c101b24 */
[----:B------:R-:W-:Y:S05]  /*99a0*/  BRA `(.L_x_4983) ;  /* 0x00000004003c7947 */ /* 0x000fea0003800000 */
.L_x_5000:
[----:B------:R0:W-:Y:S01]  /*99b0*/  STG.E desc[UR36][R8.64], R22 ;  /* 0x0000001608007986 */ /* 0x0001e2000c101924 */
[----:B------:R-:W-:Y:S05]  /*99c0*/  BRA `(.L_x_4983) ;  /* 0x0000000400347947 */ /* 0x000fea0003800000 */
.L_x_4990:
        /* <DEDUP_REMOVED lines=10> */
.L_x_5003:
[----:B------:R-:W0:Y:S01]  /*9a70*/  I2F.F64 R4, R22 ;  /* 0x0000001600047312 */ /* 0x000e220000201c00 */
[----:B------:R-:W-:-:S05]  /*9a80*/  CS2R R6, SRZ ;  /* 0x0000000000067805 */ /* 0x000fca000001ff00 */
[----:B0-----:R0:W-:Y:S01]  /*9a90*/  STG.E.128 desc[UR36][R8.64], R4 ;  /* 0x0000000408007986 */ /* 0x0011e2000c101d24 */
[----:B------:R-:W-:Y:S05]  /*9aa0*/  BRA `(.L_x_4983) ;  /* 0x0000000000fc7947 */ /* 0x000fea0003800000 */
.L_x_5002:
[----:B------:R-:W-:-:S13]  /*9ab0*/  ISETP.NE.AND P0, PT, R0, 0xf, PT ;  /* 0x0000000f0000780c */ /* 0x000fda0003f05270 */
[----:B------:R-:W-:Y:S05]  /*9ac0*/  @!P0 BRA `(.L_x_5004) ;  /* 0x0000000000e88947 */ /* 0x000fea0003800000 */
[----:B------:R-:W-:-:S13]  /*9ad0*/  ISETP.NE.AND P0, PT, R0, 0x17, PT ;  /* 0x000000170000780c */ /* 0x000fda0003f05270 */
[----:B------:R-:W-:Y:S05]  /*9ae0*/  @!P0 BRA `(.L_x_5005) ;  /* 0x0000000000908947 */ /* 0x000fea0003800000 */
[----:B------:R-:W-:-:S13]  /*9af0*/  ISETP.NE.AND P0, PT, R0, 0x18, PT ;  /* 0x000000180000780c */ /* 0x000fda0003f05270 */
[----:B------:R-:W-:Y:S05]  /*9b00*/  @!P0 BRA `(.L_x_5006) ;  /* 0x0000000000448947 */ /* 0x000fea0003800000 */
.L_x_4982:
        /* <DEDUP_REMOVED lines=16> */
.L_x_5007:
[----:B------:R-:W-:Y:S05]  /*9c10*/  BRA `(.L_x_4983) ;  /* 0x0000000000a07947 */ /* 0x000fea0003800000 */
.L_x_5006:
        /* <DEDUP_REMOVED lines=13> */
.L_x_5009:
[----:B------:R-:W-:Y:S05]  /*9cf0*/  BSYNC.RECONVERGENT B0 ;  /* 0x0000000000007941 */ /* 0x000fea0003800200 */
.L_x_5008:
[----:B------:R-:W-:-:S05]  /*9d00*/  LOP3.LUT R3, R0, 0x80, R3, 0xf8, !PT ;  /* 0x0000008000037812 */ /* 0x000fca00078ef803 */
[----:B------:R0:W-:Y:S01]  /*9d10*/  STG.E.U8 desc[UR36][R8.64], R3 ;  /* 0x0000000308007986 */ /* 0x0001e2000c101124 */
[----:B------:R-:W-:Y:S05]  /*9d20*/  BRA `(.L_x_4983) ;  /* 0x00000000005c7947 */ /* 0x000fea0003800000 */
.L_x_5005:
        /* <DEDUP_REMOVED lines=12> */
.L_x_5011:
[----:B------:R-:W-:Y:S01]  /*9df0*/  IMAD.MOV.U32 R0, RZ, RZ, 0x7f ;  /* 0x0000007fff007424 */ /* 0x000fe200078e00ff */
[----:B------:R-:W-:-:S04]  /*9e00*/  ISETP.GT.U32.AND P0, PT, R4, 0x7f800000, PT ;  /* 0x7f8000000400780c */ /* 0x000fc80003f04070 */
[----:B------:R-:W-:-:S09]  /*9e10*/  SEL R0, R0, 0x7c, P0 ;  /* 0x0000007c00007807 */ /* 0x000fd20000000000 */
.L_x_5012:
[----:B------:R-:W-:Y:S05]  /*9e20*/  BSYNC.RECONVERGENT B0 ;  /* 0x0000000000007941 */ /* 0x000fea0003800200 */
.L_x_5010:
[----:B------:R-:W-:-:S04]  /*9e30*/  SHF.R.U32.HI R3, RZ, 0x18, R3 ;  /* 0x00000018ff037819 */ /* 0x000fc80000011603 */
[----:B------:R-:W-:-:S05]  /*9e40*/  LOP3.LUT R3, R0, 0x80, R3, 0xf8, !PT ;  /* 0x0000008000037812 */ /* 0x000fca00078ef803 */
[----:B------:R0:W-:Y:S01]  /*9e50*/  STG.E.U8 desc[UR36][R8.64], R3 ;  /* 0x0000000308007986 */ /* 0x0001e2000c101124 */
[----:B------:R-:W-:Y:S05]  /*9e60*/  BRA `(.L_x_4983) ;  /* 0x00000000000c7947 */ /* 0x000fea0003800000 */
.L_x_5004:
[----:B------:R-:W-:-:S04]  /*9e70*/  I2FP.F32.S32 R0, R22 ;  /* 0x0000001600007245 */ /* 0x000fc80000201400 */
[----:B------:R-:W-:-:S05]  /*9e80*/  F2FP.BF16.F32.PACK_AB R0, RZ, R0 ;  /* 0x00000000ff00723e */ /* 0x000fca00000010ff */
[----:B------:R0:W-:Y:S02]  /*9e90*/  STG.E.U16 desc[UR36][R8.64], R0 ;  /* 0x0000000008007986 */ /* 0x0001e4000c101524 */
.L_x_4983:
[----:B------:R-:W-:-:S07]  /*9ea0*/  VIADD R19, R19, 0x80 ;  /* 0x0000008013137836 */ /* 0x000fce0000000000 */
.L_x_4942:
[----:B------:R-:W-:Y:S05]  /*9eb0*/  BSYNC.RECONVERGENT B7 ;  /* 0x0000000000077941 */ /* 0x000fea0003800200 */
.L_x_4903:
[----:B------:R-:W-:-:S13]  /*9ec0*/  ISETP.GE.AND P0, PT, R19, R16, PT ;  /* 0x000000101300720c */ /* 0x000fda0003f06270 */
[----:B------:R-:W-:Y:S05]  /*9ed0*/  @P0 EXIT ;  /* 0x000000000000094d */ /* 0x000fea0003800000 */
[----:B0-2-4-:R-:W0:Y:S01]  /*9ee0*/  LDC.64 R4, c[0x0][0x388] ;  /* 0x0000e200ff047b82 */ /* 0x015e220000000a00 */
[----:B------:R-:W1:Y:S01]  /*9ef0*/  LDCU UR4, c[0x0][0x3b4] ;  /* 0x00007680ff0477ac */ /* 0x000e620008000800 */
[----:B------:R-:W-:Y:S01]  /*9f00*/  PRMT R0, R17, 0x9910, RZ ;  /* 0x0000991011007816 */ /* 0x000fe200000000ff */
[----:B------:R-:W-:-:S03]  /*9f10*/  IMAD R2, R2, 0x200, R19 ;  /* 0x0000020002027824 */ /* 0x000fc600078e0213 */
[----:B------:R-:W-:Y:S01]  /*9f20*/  ISETP.GT.AND P1, PT, R0, 0x9, PT ;  /* 0x000000090000780c */ /* 0x000fe20003f24270 */
[----:B-1-3--:R-:W-:-:S05]  /*9f30*/  IMAD R3, R2, UR4, RZ ;  /* 0x0000000402037c24 */ /* 0x00afca000f8e02ff */
        /* <DEDUP_REMOVED lines=13> */
.L_x_5016:
[----:B------:R-:W-:Y:S01]  /*a010*/  STG.E.U8 desc[UR36][R2.64], R18 ;  /* 0x0000001202007986 */ /* 0x000fe2000c101124 */
[----:B------:R-:W-:Y:S05]  /*a020*/  EXIT ;  /* 0x000000000000794d */ /* 0x000fea0003800000 */
.L_x_5015:
[----:B------:R-:W-:-:S13]  /*a030*/  ISETP.NE.AND P0, PT, R0, 0x2, PT ;  /* 0x000000020000780c */ /* 0x000fda0003f05270 */
[----:B------:R-:W-:Y:S05]  /*a040*/  @!P0 BRA `(.L_x_5018) ;  /* 0x0000000000248947 */ /* 0x000fea0003800000 */
[----:B------:R-:W-:-:S13]  /*a050*/  ISETP.NE.AND P0, PT, R0, 0x3, PT ;  /* 0x000000030000780c */ /* 0x000fda0003f05270 */
[----:B------:R-:W-:Y:S05]  /*a060*/  @!P0 BRA `(.L_x_5019) ;  /* 0x0000000000148947 */ /* 0x000fea0003800000 */
[----:B------:R-:W-:-:S13]  /*a070*/  ISETP.NE.AND P0, PT, R0, 0x4, PT ;  /* 0x000000040000780c */ /* 0x000fda0003f05270 */
[----:B------:R-:W-:Y:S05]  /*a080*/  @P0 BRA `(.L_x_5017) ;  /* 0x00000008003c0947 */ /* 0x000fea0003800000 */
[----:B------:R-:W-:-:S05]  /*a090*/  SHF.R.S32.HI R19, RZ, 0x1f, R18 ;  /* 0x0000001fff137819 */ /* 0x000fca0000011412 */
[----:B------:R-:W-:Y:S01]  /*a0a0*/  STG.E.64 desc[UR36][R2.64], R18 ;  /* 0x0000001202007986 */ /* 0x000fe2000c101b24 */
[----:B------:R-:W-:Y:S05]  /*a0b0*/  EXIT ;  /* 0x000000000000794d */ /* 0x000fea0003800000 */
.L_x_5019:
[----:B------:R-:W-:Y:S01]  /*a0c0*/  STG.E desc[UR36][R2.64], R18 ;  /* 0x0000001202007986 */ /* 0x000fe2000c101924 */
[----:B------:R-:W-:Y:S05]  /*a0d0*/  EXIT ;  /* 0x000000000000794d */ /* 0x000fea0003800000 */
.L_x_5018:
[----:B------:R-:W-:Y:S01]  /*a0e0*/  STG.E.U16 desc[UR36][R2.64], R18 ;  /* 0x0000001202007986 */ /* 0x000fe2000c101524 */
[----:B------:R-:W-:Y:S05]  /*a0f0*/  EXIT ;  /* 0x000000000000794d */ /* 0x000fea0003800000 */
.L_x_5014:
[----:B------:R-:W-:-:S13]  /*a100*/  ISETP.GT.AND P0, PT, R0, 0x6, PT ;  /* 0x000000060000780c */ /* 0x000fda0003f04270 */
[----:B------:R-:W-:Y:S05]  /*a110*/  @P0 BRA `(.L_x_5020) ;  /* 0x00000000002c0947 */ /* 0x000fea0003800000 */
[----:B------:R-:W-:-:S13]  /*a120*/  ISETP.NE.AND P0, PT, R0, 0x5, PT ;  /* 0x000000050000780c */ /* 0x000fda0003f05270 */
[----:B------:R-:W-:Y:S05]  /*a130*/  @!P0 BRA `(.L_x_5021) ;  /* 0x0000000000148947 */ /* 0x000fea0003800000 */
[----:B------:R-:W-:-:S13]  /*a140*/  ISETP.NE.AND P0, PT, R0, 0x6, PT ;  /* 0x000000060000780c */ /* 0x000fda0003f05270 */
[----:B------:R-:W-:Y:S05]  /*a150*/  @P0 BRA `(.L_x_5017) ;  /* 0x0000000800080947 */ /* 0x000fea0003800000 */
[----:B------:R-:W-:-:S05]  /*a160*/  I2FP.F32.S32 R5, R18 ;  /* 0x0000001200057245 */ /* 0x000fca0000201400 */
[----:B------:R-:W-:Y:S01]  /*a170*/  STG.E desc[UR36][R2.64], R5 ;  /* 0x0000000502007986 */ /* 0x000fe2000c101924 */
[----:B------:R-:W-:Y:S05]  /*a180*/  EXIT ;  /* 0x000000000000794d */ /* 0x000fea0003800000 */
.L_x_5021:
[----:B------:R-:W-:-:S04]  /*a190*/  I2FP.F32.S32 R0, R18 ;  /* 0x0000001200007245 */ /* 0x000fc80000201400 */
[----:B------:R-:W-:-:S05]  /*a1a0*/  F2FP.F16.F32.PACK_AB R0, RZ, R0 ;  /* 0x00000000ff00723e */ /* 0x000fca00000000ff */
[----:B------:R-:W-:Y:S01]  /*a1b0*/  STG.E.U16 desc[UR36][R2.64], R0 ;  /* 0x0000000002007986 */ /* 0x000fe2000c101524 */
[----:B------:R-:W-:Y:S05]  /*a1c0*/  EXIT ;  /* 0x000000000000794d */ /* 0x000fea0003800000 */
.L_x_5020:
        /* <DEDUP_REMOVED lines=8> */
[----:B------:R-:W-:Y:S01]  /*a250*/  STG.E.64 desc[UR36][R2.64], R18 ;  /* 0x0000001202007986 */ /* 0x000fe2000c101b24 */
[----:B------:R-:W-:Y:S05]  /*a260*/  EXIT ;  /* 0x000000000000794d */ /* 0x000fea0003800000 */
.L_x_5023:
[----:B------:R-:W-:-:S04]  /*a270*/  I2FP.F32.S32 R18, R18 ;  /* 0x0000001200127245 */ /* 0x000fc80000201400 */
[----:B------:R-:W-:-:S04]  /*a280*/  F2FP.F16.F32.PACK_AB R5, RZ, R18 ;  /* 0x00000012ff05723e */ /* 0x000fc800000000ff */
[----:B------:R-:W-:-:S05]  /*a290*/  PRMT R5, R5, 0x5410, RZ ;  /* 0x0000541005057816 */ /* 0x000fca00000000ff */
[----:B------:R-:W-:Y:S01]  /*a2a0*/  STG.E desc[UR36][R2.64], R5 ;  /* 0x0000000502007986 */ /* 0x000fe2000c101924 */
[----:B------:R-:W-:Y:S05]  /*a2b0*/  EXIT ;  /* 0x000000000000794d */ /* 0x000fea0003800000 */
.L_x_5022:
[----:B------:R-:W0:Y:S02]  /*a2c0*/  I2F.F64 R18, R18 ;  /* 0x0000001200127312 */ /* 0x000e240000201c00 */
[----:B0-----:R-:W-:Y:S01]  /*a2d0*/  STG.E.64 desc[UR36][R2.64], R18 ;  /* 0x0000001202007986 */ /* 0x001fe2000c101b24 */
[----:B------:R-:W-:Y:S05]  /*a2e0*/  EXIT ;  /* 0x000000000000794d */ /* 0x000fea0003800000 */
.L_x_5013:
        /* <DEDUP_REMOVED lines=12> */
.L_x_5027:
        /* <DEDUP_REMOVED lines=18> */
.L_x_5030:
[----:B------:R-:W-:-:S04]  /*a4d0*/  SHF.R.U32.HI R5, RZ, 0x18, R5 ;  /* 0x00000018ff057819 */ /* 0x000fc80000011605 */
[----:B------:R-:W-:-:S07]  /*a4e0*/  LOP3.LUT R0, R0, 0x80, R5, 0xf8, !PT ;  /* 0x0000008000007812 */ /* 0x000fce00078ef805 */
.L_x_5029:
[----:B------:R-:W-:Y:S05]  /*a4f0*/  BSYNC.RECONVERGENT B0 ;  /* 0x0000000000007941 */ /* 0x000fea0003800200 */
.L_x_5028:
[----:B------:R-:W-:Y:S01]  /*a500*/  STG.E.U8 desc[UR36][R2.64], R0 ;  /* 0x0000000002007986 */ /* 0x000fe2000c101124 */
[----:B------:R-:W-:Y:S05]  /*a510*/  EXIT ;  /* 0x000000000000794d */ /* 0x000fea0003800000 */
.L_x_5026:
        /* <DEDUP_REMOVED lines=18> */
.L_x_5033:
[----:B------:R-:W-:-:S04]  /*a640*/  SHF.R.U32.HI R5, RZ, 0x18, R5 ;  /* 0x00000018ff057819 */ /* 0x000fc80000011605 */
[----:B------:R-:W-:-:S07]  /*a650*/  LOP3.LUT R0, R0, 0x80, R5, 0xf8, !PT ;  /* 0x0000008000007812 */ /* 0x000fce00078ef805 */
.L_x_5032:
[----:B------:R-:W-:Y:S05]  /*a660*/  BSYNC.RECONVERGENT B0 ;  /* 0x0000000000007941 */ /* 0x000fea0003800200 */
.L_x_5031:
[----:B------:R-:W-:Y:S01]  /*a670*/  STG.E.U8 desc[UR36][R2.64], R0 ;  /* 0x0000000002007986 */ /* 0x000fe2000c101124 */
[----:B------:R-:W-:Y:S05]  /*a680*/  EXIT ;  /* 0x000000000000794d */ /* 0x000fea0003800000 */
.L_x_5025:
        /* <DEDUP_REMOVED lines=22> */
.L_x_5035:
[----:B------:R-:W-:-:S05]  /*a7f0*/  SHF.R.S32.HI R19, RZ, 0x1f, R18 ;  /* 0x0000001fff137819 */ /* 0x000fca0000011412 */
[----:B------:R-:W-:Y:S01]  /*a800*/  STG.E.64 desc[UR36][R2.64], R18 ;  /* 0x0000001202007986 */ /* 0x000fe2000c101b24 */
[----:B------:R-:W-:Y:S05]  /*a810*/  EXIT ;  /* 0x000000000000794d */ /* 0x000fea0003800000 */
.L_x_5034:
[----:B------:R-:W-:Y:S01]  /*a820*/  STG.E desc[UR36][R2.64], R18 ;  /* 0x0000001202007986 */ /* 0x000fe2000c101924 */
[----:B------:R-:W-:Y:S05]  /*a830*/  EXIT ;  /* 0x000000000000794d */ /* 0x000fea0003800000 */
.L_x_5024:
        /* <DEDUP_REMOVED lines=8> */
[----:B------:R-:W-:Y:S01]  /*a8c0*/  STG.E.U8 desc[UR36][R2.64], R5 ;  /* 0x0000000502007986 */ /* 0x000fe2000c101124 */
[----:B------:R-:W-:Y:S05]  /*a8d0*/  EXIT ;  /* 0x000000000000794d */ /* 0x000fea0003800000 */
.L_x_5037:
[----:B------:R-:W0:Y:S01]  /*a8e0*/  I2F.F64 R4, R18 ;  /* 0x0000001200047312 */ /* 0x000e220000201c00 */
[----:B------:R-:W-:-:S05]  /*a8f0*/  CS2R R6, SRZ ;  /* 0x0000000000067805 */ /* 0x000fca000001ff00 */
[----:B0-----:R-:W-:Y:S01]  /*a900*/  STG.E.128 desc[UR36][R2.64], R4 ;  /* 0x0000000402007986 */ /* 0x001fe2000c101d24 */
[----:B------:R-:W-:Y:S05]  /*a910*/  EXIT ;  /* 0x000000000000794d */ /* 0x000fea0003800000 */
.L_x_5036:
[----:B------:R-:W-:-:S13]  /*a920*/  ISETP.NE.AND P0, PT, R0, 0xf, PT ;  /* 0x0000000f0000780c */ /* 0x000fda0003f05270 */
[----:B------:R-:W-:Y:S05]  /*a930*/  @!P0 BRA `(.L_x_5038) ;  /* 0x0000000000e88947 */ /* 0x000fea0003800000 */
[----:B------:R-:W-:-:S13]  /*a940*/  ISETP.NE.AND P0, PT, R0, 0x17, PT ;  /* 0x000000170000780c */ /* 0x000fda0003f05270 */
[----:B------:R-:W-:Y:S05]  /*a950*/  @!P0 BRA `(.L_x_5039) ;  /* 0x0000000000908947 */ /* 0x000fea0003800000 */
[----:B------:R-:W-:-:S13]  /*a960*/  ISETP.NE.AND P0, PT, R0, 0x18, PT ;  /* 0x000000180000780c */ /* 0x000fda0003f05270 */
[----:B------:R-:W-:Y:S05]  /*a970*/  @!P0 BRA `(.L_x_5040) ;  /* 0x0000000000448947 */ /* 0x000fea0003800000 */
.L_x_5017:
        /* <DEDUP_REMOVED lines=16> */
.L_x_5041:
[----:B------:R-:W-:Y:S05]  /*aa80*/  EXIT ;  /* 0x000000000000794d */ /* 0x000fea0003800000 */
.L_x_5040:
        /* <DEDUP_REMOVED lines=13> */
.L_x_5043:
[----:B------:R-:W-:Y:S05]  /*ab60*/  BSYNC.RECONVERGENT B0 ;  /* 0x0000000000007941 */ /* 0x000fea0003800200 */
.L_x_5042:
[----:B------:R-:W-:-:S05]  /*ab70*/  LOP3.LUT R5, R0, 0x80, R5, 0xf8, !PT ;  /* 0x0000008000057812 */ /* 0x000fca00078ef805 */
[----:B------:R-:W-:Y:S01]  /*ab80*/  STG.E.U8 desc[UR36][R2.64], R5 ;  /* 0x0000000502007986 */ /* 0x000fe2000c101124 */
[----:B------:R-:W-:Y:S05]  /*ab90*/  EXIT ;  /* 0x000000000000794d */ /* 0x000fea0003800000 */
.L_x_5039:
        /* <DEDUP_REMOVED lines=12> */
.L_x_5045:
[----:B------:R-:W-:Y:S01]  /*ac60*/  IMAD.MOV.U32 R0, RZ, RZ, 0x7f ;  /* 0x0000007fff007424 */ /* 0x000fe200078e00ff */
[----:B------:R-:W-:-:S04]  /*ac70*/  ISETP.GT.U32.AND P0, PT, R4, 0x7f800000, PT ;  /* 0x7f8000000400780c */ /* 0x000fc80003f04070 */
[----:B------:R-:W-:-:S09]  /*ac80*/  SEL R0, R0, 0x7c, P0 ;  /* 0x0000007c00007807 */ /* 0x000fd20000000000 */
.L_x_5046:
[----:B------:R-:W-:Y:S05]  /*ac90*/  BSYNC.RECONVERGENT B0 ;  /* 0x0000000000007941 */ /* 0x000fea0003800200 */
.L_x_5044:
[----:B------:R-:W-:-:S04]  /*aca0*/  SHF.R.U32.HI R5, RZ, 0x18, R5 ;  /* 0x00000018ff057819 */ /* 0x000fc80000011605 */
[----:B------:R-:W-:-:S05]  /*acb0*/  LOP3.LUT R5, R0, 0x80, R5, 0xf8, !PT ;  /* 0x0000008000057812 */ /* 0x000fca00078ef805 */
[----:B------:R-:W-:Y:S01]  /*acc0*/  STG.E.U8 desc[UR36][R2.64], R5 ;  /* 0x0000000502007986 */ /* 0x000fe2000c101124 */
[----:B------:R-:W-:Y:S05]  /*acd0*/  EXIT ;  /* 0x000000000000794d */ /* 0x000fea0003800000 */
.L_x_5038:
[----:B------:R-:W-:-:S04]  /*ace0*/  I2FP.F32.S32 R0, R18 ;  /* 0x0000001200007245 */ /* 0x000fc80000201400 */
[----:B------:R-:W-:-:S05]  /*acf0*/  F2FP.BF16.F32.PACK_AB R0, RZ, R0 ;  /* 0x00000000ff00723e */ /* 0x000fca00000010ff */
[----:B------:R-:W-:Y:S01]  /*ad00*/  STG.E.U16 desc[UR36][R2.64], R0 ;  /* 0x0000000002007986 */ /* 0x000fe2000c101524 */
[----:B------:R-:W-:Y:S05]  /*ad10*/  EXIT ;  /* 0x000000000000794d */ /* 0x000fea0003800000 */
.L_x_5047:
        /* <DEDUP_REMOVED lines=14> */
.L_x_21077:


//--------------------- .text._ZN2at6native18elementwise_kernelILi128ELi2EZNS0_22gpu_kernel_impl_nocastINS0_13BinaryFunctorIiiiZZZNS0_18rshift_kernel_cudaERNS_18TensorIteratorBaseEENKUlvE_clEvENKUlvE1_clEvEUliiE_EEEEvS5_RKT_EUliE_EEviT1_ --------------------------
	.section	.text._ZN2at6native18elementwise_kernelILi128ELi2EZNS0_22gpu_kernel_impl_nocastINS0_13BinaryFunctorIiiiZZZNS0_18rshift_kernel_cudaERNS_18TensorIteratorBaseEENKUlvE_clEvENKUlvE1_clEvEUliiE_EEEEvS5_RKT_EUliE_EEviT1_,"ax",@progbits
	.align	128
        .global         _ZN2at6native18elementwise_kernelILi128ELi2EZNS0_22gpu_kernel_impl_nocastINS0_13BinaryFunctorIiiiZZZNS0_18rshift_kernel_cudaERNS_18TensorIteratorBaseEENKUlvE_clEvENKUlvE1_clEvEUliiE_EEEEvS5_RKT_EUliE_EEviT1_
        .type           _ZN2at6native18elementwise_kernelILi128ELi2EZNS0_22gpu_kernel_impl_nocastINS0_13BinaryFunctorIiiiZZZNS0_18rshift_kernel_cudaERNS_18TensorIteratorBaseEENKUlvE_clEvENKUlvE1_clEvEUliiE_EEEEvS5_RKT_EUliE_EEviT1_,@function
        .size           _ZN2at6native18elementwise_kernelILi128ELi2EZNS0_22gpu_kernel_impl_nocastINS0_13BinaryFunctorIiiiZZZNS0_18rshift_kernel_cudaERNS_18TensorIteratorBaseEENKUlvE_clEvENKUlvE1_clEvEUliiE_EEEEvS5_RKT_EUliE_EEviT1_,(.L_x_21078 - _ZN2at6native18elementwise_kernelILi128ELi2EZNS0_22gpu_kernel_impl_nocastINS0_13BinaryFunctorIiiiZZZNS0_18rshift_kernel_cudaERNS_18TensorIteratorBaseEENKUlvE_clEvENKUlvE1_clEvEUliiE_EEEEvS5_RKT_EUliE_EEviT1_)
        .other          _ZN2at6native18elementwise_kernelILi128ELi2EZNS0_22gpu_kernel_impl_nocastINS0_13BinaryFunctorIiiiZZZNS0_18rshift_kernel_cudaERNS_18TensorIteratorBaseEENKUlvE_clEvENKUlvE1_clEvEUliiE_EEEEvS5_RKT_EUliE_EEviT1_,@"STO_CUDA_ENTRY STV_DEFAULT"
_ZN2at6native18elementwise_kernelILi128ELi2EZNS0_22gpu_kernel_impl_nocastINS0_13BinaryFunctorIiiiZZZNS0_18rshift_kernel_cudaERNS_18TensorIteratorBaseEENKUlvE_clEvENKUlvE1_clEvEUliiE_EEEEvS5_RKT_EUliE_EEviT1_:
.text._ZN2at6native18elementwise_kernelILi128ELi2EZNS0_22gpu_kernel_impl_nocastINS0_13BinaryFunctorIiiiZZZNS0_18rshift_kernel_cudaERNS_18TensorIteratorBaseEENKUlvE_clEvENKUlvE1_clEvEUliiE_EEEEvS5_RKT_EUliE_EEviT1_:
        /* <DEDUP_REMOVED lines=15> */
[----:B0-----:R-:W2:Y:S04]  /*00f0*/  LDG.E R6, desc[UR6][R6.64] ;  /* 0x0000000606067981 */ /* 0x001ea8000c1e1900 */
[----:B-1----:R-:W3:Y:S03]  /*0100*/  LDG.E R4, desc[UR6][R4.64] ;  /* 0x0000000604047981 */ /* 0x002ee6000c1e1900 */
[----:B------:R-:W0:Y:S01]  /*0110*/  LDC.64 R8, c[0x0][0x5e8] ;  /* 0x00017a00ff087b82 */ /* 0x000e220000000a00 */
[----:B------:R-:W-:-:S02]  /*0120*/  IADD3 R3, PT, PT, R3, 0x80, RZ ;  /* 0x0000008003037810 */ /* 0x000fc40007ffe0ff */
[----:B--2---:R-:W-:-:S04]  /*0130*/  VIMNMX.U32 R11, PT, PT, R6, 0x1f, PT ;  /* 0x0000001f060b7848 */ /* 0x004fc80003fe0000 */
[----:B---3--:R-:W-:-:S05]  /*0140*/  SHF.R.S32.HI R11, RZ, R11, R4 ;  /* 0x0000000bff0b7219 */ /* 0x008fca0000011404 */
[----:B0-----:R0:W-:Y:S02]  /*0150*/  STG.E desc[UR6][R8.64], R11 ;  /* 0x0000000b08007986 */ /* 0x0011e4000c101906 */
.L_x_5050:
[----:B------:R-:W-:Y:S05]  /*0160*/  BSYNC.RECONVERGENT B0 ;  /* 0x0000000000007941 */ /* 0x000fea0003800200 */
.L_x_5049:
[----:B------:R-:W-:-:S13]  /*0170*/  ISETP.GE.AND P0, PT, R3, UR4, PT ;  /* 0x0000000403007c0c */ /* 0x000fda000bf06270 */
[----:B------:R-:W-:Y:S05]  /*0180*/  @P0 EXIT ;  /* 0x000000000000094d */ /* 0x000fea0003800000 */
[----:B------:R-:W1:Y:S08]  /*0190*/  LDC.64 R4, c[0x0][0x5f8] ;  /* 0x00017e00ff047b82 */ /* 0x000e700000000a00 */
[----:B------:R-:W2:Y:S01]  /*01a0*/  LDC.64 R2, c[0x0][0x5f0] ;  /* 0x00017c00ff027b82 */ /* 0x000ea20000000a00 */
[----:B-1----:R-:W0:Y:S04]  /*01b0*/  LDG.E R4, desc[UR6][R4.64] ;  /* 0x0000000604047981 */ /* 0x002e28000c1e1900 */
[----:B--2---:R-:W2:Y:S03]  /*01c0*/  LDG.E R2, desc[UR6][R2.64] ;  /* 0x0000000602027981 */ /* 0x004ea6000c1e1900 */
[----:B------:R-:W1:Y:S01]  /*01d0*/  LDC.64 R6, c[0x0][0x5e8] ;  /* 0x00017a00ff067b82 */ /* 0x000e620000000a00 */
[----:B0-----:R-:W-:-:S04]  /*01e0*/  VIMNMX.U32 R9, PT, PT, R4, 0x1f, PT ;  /* 0x0000001f04097848 */ /* 0x001fc80003fe0000 */
[----:B--2---:R-:W-:-:S05]  /*01f0*/  SHF.R.S32.HI R9, RZ, R9, R2 ;  /* 0x00000009ff097219 */ /* 0x004fca0000011402 */
[----:B-1----:R-:W-:Y:S01]  /*0200*/  STG.E desc[UR6][R6.64], R9 ;  /* 0x0000000906007986 */ /* 0x002fe2000c101906 */
[----:B------:R-:W-:Y:S05]  /*0210*/  EXIT ;  /* 0x000000000000794d */ /* 0x000fea0003800000 */
.L_x_5048:
        /* <DEDUP_REMOVED lines=355> */
.L_x_5053:
[----:B------:R-:W0:Y:S02]  /*1850*/  LDCU.128 UR8, c[0x0][0x5f0] ;  /* 0x0000be00ff0877ac */ /* 0x000e240008000c00 */
[----:B0-----:R-:W-:Y:S02]  /*1860*/  IADD3 R8, P1, PT, R6, UR10, RZ ;  /* 0x0000000a06087c10 */ /* 0x001fe4000ff3e0ff */
[----:B------:R-:W-:Y:S02]  /*1870*/  IADD3 R6, P0, PT, R4, UR8, RZ ;  /* 0x0000000804067c10 */ /* 0x000fe4000ff1e0ff */
[----:B------:R-:W-:Y:S02]  /*1880*/  IADD3.X R9, PT, PT, RZ, UR11, RZ, P1, !PT ;  /* 0x0000000bff097c10 */ /* 0x000fe40008ffe4ff */
[----:B------:R-:W-:Y:S01]  /*1890*/  IADD3.X R7, PT, PT, RZ, UR9, RZ, P0, !PT ;  /* 0x00000009ff077c10 */ /* 0x000fe200087fe4ff */
[----:B------:R-:W0:Y:S02]  /*18a0*/  LDCU.64 UR8, c[0x0][0x5e8] ;  /* 0x0000bd00ff0877ac */ /* 0x000e240008000a00 */
[----:B------:R-:W2:Y:S04]  /*18b0*/  LDG.E R8, desc[UR6][R8.64] ;  /* 0x0000000608087981 */ /* 0x000ea8000c1e1900 */
[----:B------:R-:W3:Y:S01]  /*18c0*/  LDG.E R6, desc[UR6][R6.64] ;  /* 0x0000000606067981 */ /* 0x000ee2000c1e1900 */
[----:B------:R-:W-:-:S02]  /*18d0*/  IADD3 R3, PT, PT, R3, 0x80, RZ ;  /* 0x0000008003037810 */ /* 0x000fc40007ffe0ff */
[----:B0-----:R-:W-:-:S04]  /*18e0*/  IADD3 R4, P0, PT, R5, UR8, RZ ;  /* 0x0000000805047c10 */ /* 0x001fc8000ff1e0ff */
[----:B------:R-:W-:Y:S02]  /*18f0*/  IADD3.X R5, PT, PT, RZ, UR9, RZ, P0, !PT ;  /* 0x00000009ff057c10 */ /* 0x000fe400087fe4ff */
[----:B--2---:R-:W-:-:S04]  /*1900*/  VIMNMX.U32 R11, PT, PT, R8, 0x1f, PT ;  /* 0x0000001f080b7848 */ /* 0x004fc80003fe0000 */
[----:B---3--:R-:W-:-:S05]  /*1910*/  SHF.R.S32.HI R11, RZ, R11, R6 ;  /* 0x0000000bff0b7219 */ /* 0x008fca0000011406 */
[----:B------:R0:W-:Y:S02]  /*1920*/  STG.E desc[UR6][R4.64], R11 ;  /* 0x0000000b04007986 */ /* 0x0001e4000c101906 */
.L_x_5052:
[----:B------:R-:W-:Y:S05]  /*1930*/  BSYNC.RECONVERGENT B0 ;  /* 0x0000000000007941 */ /* 0x000fea0003800200 */
.L_x_5051:
        /* <DEDUP_REMOVED lines=350> */
.L_x_5054:
[----:B------:R-:W0:Y:S01]  /*2f20*/  LDCU.128 UR8, c[0x0][0x5f0] ;  /* 0x0000be00ff0877ac */ /* 0x000e220008000c00 */
[----:B------:R-:W1:Y:S01]  /*2f30*/  LDCU.64 UR4, c[0x0][0x5e8] ;  /* 0x0000bd00ff0477ac */ /* 0x000e620008000a00 */
[----:B0-----:R-:W-:Y:S02]  /*2f40*/  IADD3 R6, P1, PT, R4, UR10, RZ ;  /* 0x0000000a04067c10 */ /* 0x001fe4000ff3e0ff */
[----:B------:R-:W-:Y:S02]  /*2f50*/  IADD3 R4, P0, PT, R2, UR8, RZ ;  /* 0x0000000802047c10 */ /* 0x000fe4000ff1e0ff */
[----:B------:R-:W-:Y:S02]  /*2f60*/  IADD3.X R7, PT, PT, RZ, UR11, RZ, P1, !PT ;  /* 0x0000000bff077c10 */ /* 0x000fe40008ffe4ff */
[----:B------:R-:W-:-:S03]  /*2f70*/  IADD3.X R5, PT, PT, RZ, UR9, RZ, P0, !PT ;  /* 0x00000009ff057c10 */ /* 0x000fc600087fe4ff */
[----:B------:R-:W2:Y:S04]  /*2f80*/  LDG.E R6, desc[UR6][R6.64] ;  /* 0x0000000606067981 */ /* 0x000ea8000c1e1900 */
[----:B------:R-:W3:Y:S01]  /*2f90*/  LDG.E R4, desc[UR6][R4.64] ;  /* 0x0000000604047981 */ /* 0x000ee2000c1e1900 */
[----:B-1----:R-:W-:-:S04]  /*2fa0*/  IADD3 R2, P0, PT, R3, UR4, RZ ;  /* 0x0000000403027c10 */ /* 0x002fc8000ff1e0ff */
[----:B------:R-:W-:Y:S02]  /*2fb0*/  IADD3.X R3, PT, PT, RZ, UR5, RZ, P0, !PT ;  /* 0x00000005ff037c10 */ /* 0x000fe400087fe4ff */
[----:B--2---:R-:W-:-:S04]  /*2fc0*/  VIMNMX.U32 R9, PT, PT, R6, 0x1f, PT ;  /* 0x0000001f06097848 */ /* 0x004fc80003fe0000 */
[----:B---3--:R-:W-:-:S05]  /*2fd0*/  SHF.R.S32.HI R9, RZ, R9, R4 ;  /* 0x00000009ff097219 */ /* 0x008fca0000011404 */
[----:B------:R-:W-:Y:S01]  /*2fe0*/  STG.E desc[UR6][R2.64], R9 ;  /* 0x0000000902007986 */ /* 0x000fe2000c101906 */
[----:B------:R-:W-:Y:S05]  /*2ff0*/  EXIT ;  /* 0x000000000000794d */ /* 0x000fea0003800000 */
.L_x_5055:
        /* <DEDUP_REMOVED lines=16> */
.L_x_21078:


//--------------------- .text._ZN2at6native27unrolled_elementwise_kernelINS0_13BinaryFunctorIiiiZZZNS0_18rshift_kernel_cudaERNS_18TensorIteratorBaseEENKUlvE_clEvENKUlvE1_clEvEUliiE_EESt5arrayIPcLm3EELi4E23TrivialOffsetCalculatorILi2EjESC_ILi1EjENS0_6memory15LoadWithoutCastENSF_16StoreWithoutCastEEEviT_T0_T2_T3_T4_T5_ --------------------------
	.section	.text._ZN2at6native27unrolled_elementwise_kernelINS0_13BinaryFunctorIiiiZZZNS0_18rshift_kernel_cudaERNS_18TensorIteratorBaseEENKUlvE_clEvENKUlvE1_clEvEUliiE_EESt5arrayIPcLm3EELi4E23TrivialOffsetCalculatorILi2EjESC_ILi1EjENS0_6memory15LoadWithoutCastENSF_16StoreWithoutCastEEEviT_T0_T2_T3_T4_T5_,"ax",@progbits
	.align	128
        .global         _ZN2at6native27unrolled_elementwise_kernelINS0_13BinaryFunctorIiiiZZZNS0_18rshift_kernel_cudaERNS_18TensorIteratorBaseEENKUlvE_clEvENKUlvE1_clEvEUliiE_EESt5arrayIPcLm3EELi4E23TrivialOffsetCalculatorILi2EjESC_ILi1EjENS0_6memory15LoadWithoutCastENSF_16StoreWithoutCastEEEviT_T0_T2_T3_T4_T5_
        .type           _ZN2at6native27unrolled_elementwise_kernelINS0_13BinaryFunctorIiiiZZZNS0_18rshift_kernel_cudaERNS_18TensorIteratorBaseEENKUlvE_clEvENKUlvE1_clEvEUliiE_EESt5arrayIPcLm3EELi4E23TrivialOffsetCalculatorILi2EjESC_ILi1EjENS0_6memory15LoadWithoutCastENSF_16StoreWithoutCastEEEviT_T0_T2_T3_T4_T5_,@function
        .size           _ZN2at6native27unrolled_elementwise_kernelINS0_13BinaryFunctorIiiiZZZNS0_18rshift_kernel_cudaERNS_18TensorIteratorBaseEENKUlvE_clEvENKUlvE1_clEvEUliiE_EESt5arrayIPcLm3EELi4E23TrivialOffsetCalculatorILi2EjESC_ILi1EjENS0_6memory15LoadWithoutCastENSF_16StoreWithoutCastEEEviT_T0_T2_T3_T4_T5_,(.L_x_21079 - _ZN2at6native27unrolled_elementwise_kernelINS0_13BinaryFunctorIiiiZZZNS0_18rshift_kernel_cudaERNS_18TensorIteratorBaseEENKUlvE_clEvENKUlvE1_clEvEUliiE_EESt5arrayIPcLm3EELi4E23TrivialOffsetCalculatorILi2EjESC_ILi1EjENS0_6memory15LoadWithoutCastENSF_16StoreWithoutCastEEEviT_T0_T2_T3_T4_T5_)
        .other          _ZN2at6native27unrolled_elementwise_kernelINS0_13BinaryFunctorIiiiZZZNS0_18rshift_kernel_cudaERNS_18TensorIteratorBaseEENKUlvE_clEvENKUlvE1_clEvEUliiE_EESt5arrayIPcLm3EELi4E23TrivialOffsetCalculatorILi2EjESC_ILi1EjENS0_6memory15LoadWithoutCastENSF_16StoreWithoutCastEEEviT_T0_T2_T3_T4_T5_,@"STO_CUDA_ENTRY STV_DEFAULT"
_ZN2at6native27unrolled_elementwise_kernelINS0_13BinaryFunctorIiiiZZZNS0_18rshift_kernel_cudaERNS_18TensorIteratorBaseEENKUlvE_clEvENKUlvE1_clEvEUliiE_EESt5arrayIPcLm3EELi4E23TrivialOffsetCalculatorILi2EjESC_ILi1EjENS0_6memory15LoadWithoutCastENSF_16StoreWithoutCastEEEviT_T0_T2_T3_T4_T5_:
.text._ZN2at6native27unrolled_elementwise_kernelINS0_13BinaryFunctorIiiiZZZNS0_18rshift_kernel_cudaERNS_18TensorIteratorBaseEENKUlvE_clEvENKUlvE1_clEvEUliiE_EESt5arrayIPcLm3EELi4E23TrivialOffsetCalculatorILi2EjESC_ILi1EjENS0_6memory15LoadWithoutCastENSF_16StoreWithoutCastEEEviT_T0_T2_T3_T4_T5_:
[----:B------:R-:W-:Y:S01]  /*0000*/  LDC R1, c[0x0][0x37c] ;  /* 0x0000df00ff017b82 */ /* 0x000fe20000000800 */
[----:B------:R-:W0:Y:S07]  /*0010*/  S2R R0, SR_CTAID.X ;  /* 0x0000000000007919 */ /* 0x000e2e0000002500 */
[----:B------:R-:W0:Y:S01]  /*0020*/  LDC R3, c[0x0][0x380] ;  /* 0x0000e000ff037b82 */ /* 0x000e220000000800 */
[----:B------:R-:W1:Y:S01]  /*0030*/  LDCU.64 UR4, c[0x0][0x358] ;  /* 0x00006b00ff0477ac */ /* 0x000e620008000a00 */
[----:B------:R-:W-:Y:S01]  /*0040*/  IMAD.MOV.U32 R20, RZ, RZ, RZ ;  /* 0x000000ffff147224 */ /* 0x000fe200078e00ff */
[----:B------:R-:W2:Y:S05]  /*0050*/  S2R R25, SR_TID.X ;  /* 0x0000000000197919 */ /* 0x000eaa0000002100 */
        /* <DEDUP_REMOVED lines=8> */
[----:B------:R-:W4:Y:S01]  /*00e0*/  LDC.64 R6, c[0x0][0x390] ;  /* 0x0000e400ff067b82 */ /* 0x000f220000000a00 */
[----:B------:R-:W-:Y:S01]  /*00f0*/  @!P0 VIADD R25, R19, 0x80 ;  /* 0x0000008013198836 */ /* 0x000fe20000000000 */
[----:B------:R-:W-:-:S04]  /*0100*/  @!P0 LEA R27, R0, R19, 0x9 ;  /* 0x00000013001b8211 */ /* 0x000fc800078e48ff */
[----:B------:R-:W-:Y:S02]  /*0110*/  ISETP.GE.AND P1, PT, R25, R18, PT ;  /* 0x000000121900720c */ /* 0x000fe40003f26270 */
[----:B------:R-:W5:Y:S08]  /*0120*/  LDC.64 R10, c[0x0][0x390] ;  /* 0x0000e400ff0a7b82 */ /* 0x000f700000000a00 */
[----:B------:R-:W0:Y:S01]  /*0130*/  LDC.64 R14, c[0x0][0x390] ;  /* 0x0000e400ff0e7b82 */ /* 0x000e220000000a00 */
[----:B------:R-:W-:-:S02]  /*0140*/  HFMA2 R22, -RZ, RZ, 0, 0 ;  /* 0x00000000ff167431 */ /* 0x000fc400000001ff */
[----:B---3--:R-:W-:Y:S01]  /*0150*/  @!P0 IMAD.WIDE.U32 R16, R27, 0x4, R16 ;  /* 0x000000041b108825 */ /* 0x008fe200078e0010 */
[----:B------:R-:W-:-:S03]  /*0160*/  @!P1 LEA R23, R0, R25, 0x9 ;  /* 0x0000001900179211 */ /* 0x000fc600078e48ff */
[----:B------:R-:W-:Y:S01]  /*0170*/  @!P1 VIADD R25, R25, 0x80 ;  /* 0x0000008019199836 */ /* 0x000fe20000000000 */
[----:B-1----:R1:W3:Y:S04]  /*0180*/  @!P0 LDG.E R20, desc[UR4][R16.64] ;  /* 0x0000000410148981 */ /* 0x0022e8000c1e1900 */
[----:B------:R-:W-:-:S13]  /*0190*/  ISETP.GE.AND P3, PT, R25, R18, PT ;  /* 0x000000121900720c */ /* 0x000fda0003f66270 */
[----:B------:R-:W-:Y:S01]  /*01a0*/  @!P3 LEA R21, R0, R25, 0x9 ;  /* 0x000000190015b211 */ /* 0x000fe200078e48ff */
[----:B------:R-:W-:Y:S02]  /*01b0*/  @!P3 VIADD R25, R25, 0x80 ;  /* 0x000000801919b836 */ /* 0x000fe40000000000 */
[----:B------:R-:W-:Y:S02]  /*01c0*/  IMAD.MOV.U32 R24, RZ, RZ, RZ ;  /* 0x000000ffff187224 */ /* 0x000fe400078e00ff */
[----:B0-----:R-:W-:Y:S01]  /*01d0*/  @!P0 IMAD.WIDE.U32 R14, R27, 0x4, R14 ;  /* 0x000000041b0e8825 */ /* 0x001fe200078e000e */
[----:B------:R-:W-:-:S03]  /*01e0*/  ISETP.GE.AND P2, PT, R25, R18, PT ;  /* 0x000000121900720c */ /* 0x000fc60003f46270 */
[----:B------:R-:W-:Y:S01]  /*01f0*/  @!P1 IMAD.WIDE.U32 R12, R23, 0x4, R12 ;  /* 0x00000004170c9825 */ /* 0x000fe200078e000c */
[----:B-1----:R-:W-:-:S03]  /*0200*/  CS2R R16, SRZ ;  /* 0x0000000000107805 */ /* 0x002fc6000001ff00 */
[----:B--2---:R-:W-:Y:S01]  /*0210*/  @!P3 IMAD.WIDE.U32 R2, R21, 0x4, R2 ;  /* 0x000000041502b825 */ /* 0x004fe200078e0002 */
[----:B------:R-:W2:Y:S03]  /*0220*/  @!P1 LDG.E R22, desc[UR4][R12.64] ;  /* 0x000000040c169981 */ /* 0x000ea6000c1e1900 */
[----:B----4-:R-:W-:Y:S01]  /*0230*/  @!P1 IMAD.WIDE.U32 R6, R23, 0x4, R6 ;  /* 0x0000000417069825 */ /* 0x010fe200078e0006 */
[----:B------:R3:W4:Y:S01]  /*0240*/  @!P3 LDG.E R24, desc[UR4][R2.64] ;  /* 0x000000040218b981 */ /* 0x000722000c1e1900 */
[----:B------:R-:W-:Y:S02]  /*0250*/  @!P2 LEA R25, R0, R25, 0x9 ;  /* 0x000000190019a211 */ /* 0x000fe400078e48ff */
[----:B-----5:R-:W-:Y:S01]  /*0260*/  @!P3 IMAD.WIDE.U32 R10, R21, 0x4, R10 ;  /* 0x00000004150ab825 */ /* 0x020fe200078e000a */
[----:B------:R-:W5:Y:S03]  /*0270*/  @!P0 LDG.E R16, desc[UR4][R14.64] ;  /* 0x000000040e108981 */ /* 0x000f66000c1e1900 */
[C---:B------:R-:W-:Y:S01]  /*0280*/  @!P2 IMAD.WIDE.U32 R8, R25.reuse, 0x4, R8 ;  /* 0x000000041908a825 */ /* 0x040fe200078e0008 */
[----:B------:R-:W5:Y:S03]  /*0290*/  @!P1 LDG.E R17, desc[UR4][R6.64] ;  /* 0x0000000406119981 */ /* 0x000f66000c1e1900 */
[----:B------:R-:W-:-:S04]  /*02a0*/  @!P2 IMAD.WIDE.U32 R4, R25, 0x4, R4 ;  /* 0x000000041904a825 */ /* 0x000fc800078e0004 */
[----:B------:R-:W-:Y:S01]  /*02b0*/  IMAD.MOV.U32 R25, RZ, RZ, RZ ;  /* 0x000000ffff197224 */ /* 0x000fe200078e00ff */
[----:B------:R-:W-:Y:S01]  /*02c0*/  MOV R21, RZ ;  /* 0x000000ff00157202 */ /* 0x000fe20000000f00 */
[----:B------:R-:W-:-:S04]  /*02d0*/  IMAD.MOV.U32 R23, RZ, RZ, RZ ;  /* 0x000000ffff177224 */ /* 0x000fc800078e00ff */
[----:B------:R-:W5:Y:S04]  /*02e0*/  @!P2 LDG.E R25, desc[UR4][R4.64] ;  /* 0x000000040419a981 */ /* 0x000f68000c1e1900 */
[----:B------:R-:W5:Y:S04]  /*02f0*/  @!P3 LDG.E R21, desc[UR4][R10.64] ;  /* 0x000000040a15b981 */ /* 0x000f68000c1e1900 */
[----:B------:R-:W5:Y:S01]  /*0300*/  @!P2 LDG.E R23, desc[UR4][R8.64] ;  /* 0x000000040817a981 */ /* 0x000f62000c1e1900 */
[----:B------:R-:W-:Y:S01]  /*0310*/  ISETP.GE.AND P0, PT, R19, R18, PT ;  /* 0x000000121300720c */ /* 0x000fe20003f06270 */
[----:B------:R-:W-:Y:S04]  /*0320*/  BSSY.RECONVERGENT B0, `(.L_x_5056) ;  /* 0x000001f000007945 */ /* 0x000fe80003800200 */
[----:B------:R-:W-:Y:S01]  /*0330*/  BSSY.RELIABLE B1, `(.L_x_5057) ;  /* 0x0000017000017945 */ /* 0x000fe20003800100 */
[----:B---3--:R-:W-:-:S02]  /*0340*/  VIMNMX.U32 R3, PT, PT, R20, 0x1f, PT ;  /* 0x0000001f14037848 */ /* 0x008fc40003fe0000 */
[----:B--2---:R-:W-:Y:S02]  /*0350*/  VIMNMX.U32 R22, PT, PT, R22, 0x1f, PT ;  /* 0x0000001f16167848 */ /* 0x004fe40003fe0000 */
[----:B----4-:R-:W-:Y:S02]  /*0360*/  VIMNMX.U32 R24, PT, PT, R24, 0x1f, PT ;  /* 0x0000001f18187848 */ /* 0x010fe40003fe0000 */
[----:B-----5:R-:W-:Y:S02]  /*0370*/  SHF.R.S32.HI R13, RZ, R3, R16 ;  /* 0x00000003ff0d7219 */ /* 0x020fe40000011410 */
[----:B------:R-:W-:Y:S02]  /*0380*/  SHF.R.S32.HI R17, RZ, R22, R17 ;  /* 0x00000016ff117219 */ /* 0x000fe40000011411 */
[----:B------:R-:W-:Y:S02]  /*0390*/  VIMNMX.U32 R2, PT, PT, R25, 0x1f, PT ;  /* 0x0000001f19027848 */ /* 0x000fe40003fe0000 */
[----:B------:R-:W-:-:S02]  /*03a0*/  SHF.R.S32.HI R21, RZ, R24, R21 ;  /* 0x00000018ff157219 */ /* 0x000fc40000011415 */
[----:B------:R-:W-:Y:S01]  /*03b0*/  SHF.R.S32.HI R23, RZ, R2, R23 ;  /* 0x00000002ff177219 */ /* 0x000fe20000011417 */
[----:B------:R-:W-:Y:S06]  /*03c0*/  @P0 BRA `(.L_x_5058) ;  /* 0x0000000000340947 */ /* 0x000fec0003800000 */
[----:B------:R-:W0:Y:S01]  /*03d0*/  LDC.64 R2, c[0x0][0x388] ;  /* 0x0000e200ff027b82 */ /* 0x000e220000000a00 */
[----:B------:R-:W-:Y:S01]  /*03e0*/  LEA R5, R0, R19, 0x9 ;  /* 0x0000001300057211 */ /* 0x000fe200078e48ff */
[----:B------:R-:W-:-:S05]  /*03f0*/  VIADD R19, R19, 0x80 ;  /* 0x0000008013137836 */ /* 0x000fca0000000000 */
[----:B------:R-:W-:-:S13]  /*0400*/  ISETP.GE.AND P0, PT, R19, R18, PT ;  /* 0x000000121300720c */ /* 0x000fda0003f06270 */
[----:B------:R-:W-:Y:S05]  /*0410*/  @P0 BREAK.RELIABLE B1 ;  /* 0x0000000000010942 */ /* 0x000fea0003800100 */
[----:B0-----:R-:W-:-:S05]  /*0420*/  IMAD.WIDE.U32 R2, R5, 0x4, R2 ;  /* 0x0000000405027825 */ /* 0x001fca00078e0002 */
[----:B------:R0:W-:Y:S01]  /*0430*/  STG.E desc[UR4][R2.64], R13 ;  /* 0x0000000d02007986 */ /* 0x0001e2000c101904 */
[----:B------:R-:W-:Y:S05]  /*0440*/  @P0 BRA `(.L_x_5059) ;  /* 0x0000000000300947 */ /* 0x000fea0003800000 */
[----:B0-----:R-:W0:Y:S01]  /*0450*/  LDC.64 R2, c[0x0][0x388] ;  /* 0x0000e200ff027b82 */ /* 0x001e220000000a00 */
[----:B------:R-:W-:Y:S01]  /*0460*/  LEA R5, R0, R19, 0x9 ;  /* 0x0000001300057211 */ /* 0x000fe200078e48ff */
[----:B------:R-:W-:-:S04]  /*0470*/  VIADD R19, R19, 0x80 ;  /* 0x0000008013137836 */ /* 0x000fc80000000000 */
[----:B0-----:R-:W-:-:S05]  /*0480*/  IMAD.WIDE.U32 R2, R5, 0x4, R2 ;  /* 0x0000000405027825 */ /* 0x001fca00078e0002 */
[----:B------:R0:W-:Y:S02]  /*0490*/  STG.E desc[UR4][R2.64], R17 ;  /* 0x0000001102007986 */ /* 0x0001e4000c101904 */
.L_x_5058:
[----:B------:R-:W-:Y:S05]  /*04a0*/  BSYNC.RELIABLE B1 ;  /* 0x0000000000017941 */ /* 0x000fea0003800100 */
.L_x_5057:
[----:B------:R-:W-:-:S13]  /*04b0*/  ISETP.GE.AND P0, PT, R19, R18, PT ;  /* 0x000000121300720c */ /* 0x000fda0003f06270 */
[----:B0-----:R-:W0:Y:S01]  /*04c0*/  @!P0 LDC.64 R2, c[0x0][0x388] ;  /* 0x0000e200ff028b82 */ /* 0x001e220000000a00 */
[----:B------:R-:W-:Y:S01]  /*04d0*/  @!P0 LEA R5, R0, R19, 0x9 ;  /* 0x0000001300058211 */ /* 0x000fe200078e48ff */
[----:B------:R-:W-:-:S04]  /*04e0*/  @!P0 VIADD R19, R19, 0x80 ;  /* 0x0000008013138836 */ /* 0x000fc80000000000 */
[----:B0-----:R-:W-:-:S05]  /*04f0*/  @!P0 IMAD.WIDE.U32 R2, R5, 0x4, R2 ;  /* 0x0000000405028825 */ /* 0x001fca00078e0002 */
[----:B------:R1:W-:Y:S02]  /*0500*/  @!P0 STG.E desc[UR4][R2.64], R21 ;  /* 0x0000001502008986 */ /* 0x0003e4000c101904 */
.L_x_5059:
[----:B------:R-:W-:Y:S05]  /*0510*/  BSYNC.RECONVERGENT B0 ;  /* 0x0000000000007941 */ /* 0x000fea0003800200 */
.L_x_5056:
[----:B------:R-:W-:Y:S05]  /*0520*/  WARPSYNC.ALL ;  /* 0x0000000000007948 */ /* 0x000fea0003800000 */
[----:B------:R-:W-:-:S13]  /*0530*/  ISETP.GE.AND P0, PT, R19, R18, PT ;  /* 0x000000121300720c */ /* 0x000fda0003f06270 */
[----:B------:R-:W-:Y:S05]  /*0540*/  @P0 EXIT ;  /* 0x000000000000094d */ /* 0x000fea0003800000 */
[----:B01----:R-:W0:Y:S01]  /*0550*/  LDC.64 R2, c[0x0][0x388] ;  /* 0x0000e200ff027b82 */ /* 0x003e220000000a00 */
[----:B------:R-:W-:-:S05]  /*0560*/  LEA R19, R0, R19, 0x9 ;  /* 0x0000001300137211 */ /* 0x000fca00078e48ff */
[----:B0-----:R-:W-:-:S05]  /*0570*/  IMAD.WIDE.U32 R2, R19, 0x4, R2 ;  /* 0x0000000413027825 */ /* 0x001fca00078e0002 */
[----:B------:R-:W-:Y:S01]  /*0580*/  STG.E desc[UR4][R2.64], R23 ;  /* 0x0000001702007986 */ /* 0x000fe2000c101904 */
[----:B------:R-:W-:Y:S05]  /*0590*/  EXIT ;  /* 0x000000000000794d */ /* 0x000fea0003800000 */
.L_x_5060:
        /* <DEDUP_REMOVED lines=14> */
.L_x_21079:


//--------------------- .text._ZN2at6native29vectorized_elementwise_kernelILi2ENS0_13BinaryFunctorIiiiZZZNS0_18rshift_kernel_cudaERNS_18TensorIteratorBaseEENKUlvE_clEvENKUlvE1_clEvEUliiE_EESt5arrayIPcLm3EEEEviT0_T1_ --------------------------
	.section	.text._ZN2at6native29vectorized_elementwise_kernelILi2ENS0_13BinaryFunctorIiiiZZZNS0_18rshift_kernel_cudaERNS_18TensorIteratorBaseEENKUlvE_clEvENKUlvE1_clEvEUliiE_EESt5arrayIPcLm3EEEEviT0_T1_,"ax",@progbits
	.align	128
        .global         _ZN2at6native29vectorized_elementwise_kernelILi2ENS0_13BinaryFunctorIiiiZZZNS0_18rshift_kernel_cudaERNS_18TensorIteratorBaseEENKUlvE_clEvENKUlvE1_clEvEUliiE_EESt5arrayIPcLm3EEEEviT0_T1_
        .type           _ZN2at6native29vectorized_elementwise_kernelILi2ENS0_13BinaryFunctorIiiiZZZNS0_18rshift_kernel_cudaERNS_18TensorIteratorBaseEENKUlvE_clEvENKUlvE1_clEvEUliiE_EESt5arrayIPcLm3EEEEviT0_T1_,@function
        .size           _ZN2at6native29vectorized_elementwise_kernelILi2ENS0_13BinaryFunctorIiiiZZZNS0_18rshift_kernel_cudaERNS_18TensorIteratorBaseEENKUlvE_clEvENKUlvE1_clEvEUliiE_EESt5arrayIPcLm3EEEEviT0_T1_,(.L_x_21080 - _ZN2at6native29vectorized_elementwise_kernelILi2ENS0_13BinaryFunctorIiiiZZZNS0_18rshift_kernel_cudaERNS_18TensorIteratorBaseEENKUlvE_clEvENKUlvE1_clEvEUliiE_EESt5arrayIPcLm3EEEEviT0_T1_)
        .other          _ZN2at6native29vectorized_elementwise_kernelILi2ENS0_13BinaryFunctorIiiiZZZNS0_18rshift_kernel_cudaERNS_18TensorIteratorBaseEENKUlvE_clEvENKUlvE1_clEvEUliiE_EESt5arrayIPcLm3EEEEviT0_T1_,@"STO_CUDA_ENTRY STV_DEFAULT"
_ZN2at6native29vectorized_elementwise_kernelILi2ENS0_13BinaryFunctorIiiiZZZNS0_18rshift_kernel_cudaERNS_18TensorIteratorBaseEENKUlvE_clEvENKUlvE1_clEvEUliiE_EESt5arrayIPcLm3EEEEviT0_T1_:
.text._ZN2at6native29vectorized_elementwise_kernelILi2ENS0_13BinaryFunctorIiiiZZZNS0_18rshift_kernel_cudaERNS_18TensorIteratorBaseEENKUlvE_clEvENKUlvE1_clEvEUliiE_EESt5arrayIPcLm3EEEEviT0_T1_:
        /* <DEDUP_REMOVED lines=10> */
[----:B------:R-:W-:-:S07]  /*00a0*/  CS2R R22, SRZ ;  /* 0x0000000000167805 */ /* 0x000fce000001ff00 */
[----:B------:R-:W2:Y:S08]  /*00b0*/  LDC.64 R14, c[0x0][0x398] ;  /* 0x0000e600ff0e7b82 */ /* 0x000eb00000000a00 */
[----:B------:R-:W3:Y:S08]  /*00c0*/  LDC.64 R12, c[0x0][0x390] ;  /* 0x0000e400ff0c7b82 */ /* 0x000ef00000000a00 */
[----:B------:R-:W4:Y:S01]  /*00d0*/  LDC.64 R28, c[0x0][0x398] ;  /* 0x0000e600ff1c7b82 */ /* 0x000f220000000a00 */
[----:B0-----:R-:W-:Y:S01]  /*00e0*/  ISETP.GE.U32.AND P3, PT, R25, R2, PT ;  /* 0x000000021900720c */ /* 0x001fe20003f66070 */
[----:B------:R-:W-:-:S06]  /*00f0*/  IMAD.MOV.U32 R3, RZ, RZ, R25 ;  /* 0x000000ffff037224 */ /* 0x000fcc00078e0019 */
[----:B------:R-:W0:Y:S08]  /*0100*/  LDC.64 R10, c[0x0][0x390] ;  /* 0x0000e400ff0a7b82 */ /* 0x000e300000000a00 */
[----:B------:R-:W5:Y:S01]  /*0110*/  LDC.64 R8, c[0x0][0x398] ;  /* 0x0000e600ff087b82 */ /* 0x000f620000000a00 */
[----:B------:R-:W-:Y:S01]  /*0120*/  @!P3 VIADD R25, R3, 0x80 ;  /* 0x000000800319b836 */ /* 0x000fe20000000000 */
[----:B------:R-:W-:-:S04]  /*0130*/  @!P3 IADD3 R5, PT, PT, R0, R3, RZ ;  /* 0x000000030005b210 */ /* 0x000fc80007ffe0ff */
[----:B------:R-:W-:Y:S01]  /*0140*/  ISETP.GE.U32.AND P4, PT, R25, R2, PT ;  /* 0x000000021900720c */ /* 0x000fe20003f86070 */
[----:B-1----:R-:W-:-:S04]  /*0150*/  @!P3 IMAD.WIDE.U32 R16, R5, 0x4, R16 ;  /* 0x000000040510b825 */ /* 0x002fc800078e0010 */
[----:B------:R-:W-:Y:S01]  /*0160*/  HFMA2 R6, -RZ, RZ, 0, 0 ;  /* 0x00000000ff067431 */ /* 0x000fe200000001ff */
[----:B------:R-:W1:Y:S01]  /*0170*/  LDC.64 R26, c[0x0][0x390] ;  /* 0x0000e400ff1a7b82 */ /* 0x000e620000000a00 */
[----:B--2---:R-:W-:Y:S01]  /*0180*/  @!P3 IMAD.WIDE.U32 R14, R5, 0x4, R14 ;  /* 0x00000004050eb825 */ /* 0x004fe200078e000e */
[----:B------:R2:W5:Y:S05]  /*0190*/  @!P3 LDG.E R23, desc[UR4][R16.64] ;  /* 0x000000041017b981 */ /* 0x00056a000c1e1900 */
[----:B------:R-:W-:Y:S01]  /*01a0*/  @!P4 IADD3 R19, PT, PT, R0, R25, RZ ;  /* 0x000000190013c210 */ /* 0x000fe20007ffe0ff */
[----:B------:R-:W-:Y:S01]  /*01b0*/  @!P4 VIADD R25, R25, 0x80 ;  /* 0x000000801919c836 */ /* 0x000fe20000000000 */
[----:B--2---:R-:W2:Y:S04]  /*01c0*/  LDC.64 R16, c[0x0][0x398] ;  /* 0x0000e600ff107b82 */ /* 0x004ea80000000a00 */
[----:B------:R-:W-:-:S13]  /*01d0*/  ISETP.GE.U32.AND P2, PT, R25, R2, PT ;  /* 0x000000021900720c */ /* 0x000fda0003f46070 */
[----:B------:R-:W-:Y:S02]  /*01e0*/  @!P2 IMAD.IADD R7, R0, 0x1, R25 ;  /* 0x000000010007a824 */ /* 0x000fe400078e0219 */
[----:B------:R-:W-:-:S05]  /*01f0*/  @!P2 VIADD R25, R25, 0x80 ;  /* 0x000000801919a836 */ /* 0x000fca0000000000 */
[----:B------:R-:W-:Y:S01]  /*0200*/  ISETP.GE.U32.AND P1, PT, R25, R2, PT ;  /* 0x000000021900720c */ /* 0x000fe20003f26070 */
[----:B---3--:R-:W-:-:S04]  /*0210*/  @!P4 IMAD.WIDE.U32 R12, R19, 0x4, R12 ;  /* 0x00000004130cc825 */ /* 0x008fc800078e000c */
[----:B----4-:R-:W-:Y:S01]  /*0220*/  @!P4 IMAD.WIDE.U32 R28, R19, 0x4, R28 ;  /* 0x00000004131cc825 */ /* 0x010fe200078e001c */
[----:B------:R3:W4:Y:S01]  /*0230*/  @!P4 LDG.E R22, desc[UR4][R12.64] ;  /* 0x000000040c16c981 */ /* 0x000722000c1e1900 */
[----:B------:R-:W1:Y:S02]  /*0240*/  LDC.64 R18, c[0x0][0x390] ;  /* 0x0000e400ff127b82 */ /* 0x000e640000000a00 */
[----:B------:R-:W-:Y:S01]  /*0250*/  IMAD.MOV.U32 R24, RZ, RZ, RZ ;  /* 0x000000ffff187224 */ /* 0x000fe200078e00ff */
[----:B------:R-:W4:Y:S03]  /*0260*/  @!P4 LDG.E R6, desc[UR4][R28.64] ;  /* 0x000000041c06c981 */ /* 0x000f26000c1e1900 */
[----:B------:R-:W-:Y:S02]  /*0270*/  @!P1 IMAD.IADD R5, R0, 0x1, R25 ;  /* 0x0000000100059824 */ /* 0x000fe400078e0219 */
[----:B------:R-:W-:Y:S01]  /*0280*/  @!P1 VIADD R25, R25, 0x80 ;  /* 0x0000008019199836 */ /* 0x000fe20000000000 */
[----:B------:R2:W4:Y:S01]  /*0290*/  @!P3 LDG.E R24, desc[UR4][R14.64] ;  /* 0x000000040e18b981 */ /* 0x000522000c1e1900 */
[----:B0-----:R-:W-:Y:S01]  /*02a0*/  @!P2 IMAD.WIDE.U32 R10, R7, 0x4, R10 ;  /* 0x00000004070aa825 */ /* 0x001fe200078e000a */
[----:B---3--:R-:W0:Y:S02]  /*02b0*/  LDC.64 R12, c[0x0][0x398] ;  /* 0x0000e600ff0c7b82 */ /* 0x008e240000000a00 */
[----:B------:R-:W-:Y:S01]  /*02c0*/  ISETP.GE.U32.AND P0, PT, R25, R2, PT ;  /* 0x000000021900720c */ /* 0x000fe20003f06070 */
[----:B-----5:R-:W-:-:S05]  /*02d0*/  @!P2 IMAD.WIDE.U32 R8, R7, 0x4, R8 ;  /* 0x000000040708a825 */ /* 0x020fca00078e0008 */
[----:B--2---:R-:W2:Y:S07]  /*02e0*/  LDC.64 R14, c[0x0][0x390] ;  /* 0x0000e400ff0e7b82 */ /* 0x004eae0000000a00 */
[----:B------:R-:W-:Y:S01]  /*02f0*/  @!P0 IMAD.IADD R7, R0, 0x1, R25 ;  /* 0x0000000100078824 */ /* 0x000fe200078e0219 */
[----:B------:R-:W3:Y:S01]  /*0300*/  LDC.64 R28, c[0x0][0x398] ;  /* 0x0000e600ff1c7b82 */ /* 0x000ee20000000a00 */
[----:B------:R-:W-:-:S05]  /*0310*/  @!P0 VIADD R25, R25, 0x80 ;  /* 0x0000008019198836 */ /* 0x000fca0000000000 */
[----:B------:R-:W-:Y:S01]  /*0320*/  ISETP.GE.U32.AND P3, PT, R25, R2, PT ;  /* 0x000000021900720c */ /* 0x000fe20003f66070 */
[----:B------:R-:W-:Y:S01]  /*0330*/  IMAD.MOV.U32 R4, RZ, RZ, RZ ;  /* 0x000000ffff047224 */ /* 0x000fe200078e00ff */
[----:B------:R-:W-:Y:S01]  /*0340*/  CS2R R20, SRZ ;  /* 0x0000000000147805 */ /* 0x000fe2000001ff00 */
[----:B-1----:R-:W-:-:S04]  /*0350*/  @!P1 IMAD.WIDE.U32 R18, R5, 0x4, R18 ;  /* 0x0000000405129825 */ /* 0x002fc800078e0012 */
[----:B------:R-:W-:Y:S01]  /*0360*/  @!P1 IMAD.WIDE.U32 R16, R5, 0x4, R16 ;  /* 0x0000000405109825 */ /* 0x000fe200078e0010 */
[----:B------:R1:W5:Y:S01]  /*0370*/  @!P2 LDG.E R4, desc[UR4][R8.64] ;  /* 0x000000040804a981 */ /* 0x000362000c1e1900 */
[----:B------:R-:W-:-:S03]  /*0380*/  MOV R5, RZ ;  /* 0x000000ff00057202 */ /* 0x000fc60000000f00 */
[----:B------:R0:W5:Y:S04]  /*0390*/  @!P1 LDG.E R20, desc[UR4][R18.64] ;  /* 0x0000000412149981 */ /* 0x000168000c1e1900 */
[----:B------:R-:W5:Y:S01]  /*03a0*/  @!P1 LDG.E R5, desc[UR4][R16.64] ;  /* 0x0000000410059981 */ /* 0x000f62000c1e1900 */
[----:B-1----:R-:W-:Y:S02]  /*03b0*/  @!P3 IMAD.IADD R9, R0, 0x1, R25 ;  /* 0x000000010009b824 */ /* 0x002fe400078e0219 */
[----:B------:R-:W-:Y:S01]  /*03c0*/  @!P3 VIADD R25, R25, 0x80 ;  /* 0x000000801919b836 */ /* 0x000fe20000000000 */
[----:B------:R1:W5:Y:S01]  /*03d0*/  @!P2 LDG.E R21, desc[UR4][R10.64] ;  /* 0x000000040a15a981 */ /* 0x000362000c1e1900 */
[----:B--2---:R-:W-:Y:S01]  /*03e0*/  @!P0 IMAD.WIDE.U32 R14, R7, 0x4, R14 ;  /* 0x00000004070e8825 */ /* 0x004fe200078e000e */
[----:B0-----:R-:W0:Y:S02]  /*03f0*/  LDC.64 R18, c[0x0][0x398] ;  /* 0x0000e600ff127b82 */ /* 0x001e240000000a00 */
[----:B------:R-:W-:Y:S01]  /*0400*/  ISETP.GE.U32.AND P1, PT, R25, R2, PT ;  /* 0x000000021900720c */ /* 0x000fe20003f26070 */
[----:B------:R-:W-:-:S04]  /*0410*/  @!P0 IMAD.WIDE.U32 R12, R7, 0x4, R12 ;  /* 0x00000004070c8825 */ /* 0x000fc800078e000c */
[----:B------:R-:W-:Y:S01]  /*0420*/  IMAD.MOV.U32 R7, RZ, RZ, RZ ;  /* 0x000000ffff077224 */ /* 0x000fe200078e00ff */
[----:B-1----:R-:W-:Y:S01]  /*0430*/  CS2R R10, SRZ ;  /* 0x00000000000a7805 */ /* 0x002fe2000001ff00 */
[C---:B------:R-:W-:Y:S01]  /*0440*/  @!P3 IMAD.WIDE.U32 R26, R9.reuse, 0x4, R26 ;  /* 0x00000004091ab825 */ /* 0x040fe200078e001a */
[----:B------:R-:W1:Y:S03]  /*0450*/  LDC.64 R16, c[0x0][0x398] ;  /* 0x0000e600ff107b82 */ /* 0x000e660000000a00 */
[----:B---3--:R-:W-:Y:S01]  /*0460*/  @!P3 IMAD.WIDE.U32 R28, R9, 0x4, R28 ;  /* 0x00000004091cb825 */ /* 0x008fe200078e001c */
[----:B------:R2:W3:Y:S03]  /*0470*/  @!P0 LDG.E R11, desc[UR4][R14.64] ;  /* 0x000000040e0b8981 */ /* 0x0004e6000c1e1900 */
[----:B------:R-:W-:Y:S01]  /*0480*/  @!P1 IMAD.IADD R9, R0, 0x1, R25 ;  /* 0x0000000100099824 */ /* 0x000fe200078e0219 */
[----:B------:R0:W3:Y:S01]  /*0490*/  @!P0 LDG.E R7, desc[UR4][R12.64] ;  /* 0x000000040c078981 */ /* 0x0000e2000c1e1900 */
[----:B------:R-:W-:-:S02]  /*04a0*/  @!P1 VIADD R25, R25, 0x80 ;  /* 0x0000008019199836 */ /* 0x000fc40000000000 */
[----:B------:R-:W-:Y:S01]  /*04b0*/  HFMA2 R8, -RZ, RZ, 0, 0 ;  /* 0x00000000ff087431 */ /* 0x000fe200000001ff */
[----:B------:R0:W3:Y:S01]  /*04c0*/  @!P3 LDG.E R10, desc[UR4][R26.64] ;  /* 0x000000041a0ab981 */ /* 0x0000e2000c1e1900 */
[----:B--2---:R-:W2:Y:S01]  /*04d0*/  LDC.64 R14, c[0x0][0x390] ;  /* 0x0000e400ff0e7b82 */ /* 0x004ea20000000a00 */
[----:B------:R-:W-:Y:S01]  /*04e0*/  ISETP.GE.U32.AND P0, PT, R25, R2, PT ;  /* 0x000000021900720c */ /* 0x000fe20003f06070 */
[----:B0-----:R-:W-:Y:S02]  /*04f0*/  @!P1 IMAD.WIDE.U32 R18, R9, 0x4, R18 ;  /* 0x0000000409129825 */ /* 0x001fe400078e0012 */
[----:B------:R-:W3:Y:S04]  /*0500*/  @!P3 LDG.E R8, desc[UR4][R28.64] ;  /* 0x000000041c08b981 */ /* 0x000ee8000c1e1900 */
[----:B------:R-:W0:Y:S01]  /*0510*/  LDC.64 R12, c[0x0][0x390] ;  /* 0x0000e400ff0c7b82 */ /* 0x000e220000000a00 */
[----:B------:R-:W-:-:S05]  /*0520*/  IMAD.MOV.U32 R26, RZ, RZ, RZ ;  /* 0x000000ffff1a7224 */ /* 0x000fca00078e00ff */
[----:B------:R-:W-:Y:S01]  /*0530*/  @!P0 IMAD.IADD R27, R0, 0x1, R25 ;  /* 0x00000001001b8824 */ /* 0x000fe200078e0219 */
[----:B------:R-:W-:-:S03]  /*0540*/  MOV R25, RZ ;  /* 0x000000ff00197202 */ /* 0x000fc60000000f00 */
[----:B-1----:R-:W-:-:S03]  /*0550*/  @!P0 IMAD.WIDE.U32 R16, R27, 0x4, R16 ;  /* 0x000000041b108825 */ /* 0x002fc600078e0010 */
[----:B------:R4:W3:Y:S01]  /*0560*/  @!P1 LDG.E R25, desc[UR4][R18.64] ;  /* 0x0000000412199981 */ /* 0x0008e2000c1e1900 */
[----:B--2---:R-:W-:-:S03]  /*0570*/  @!P0 IMAD.WIDE.U32 R14, R27, 0x4, R14 ;  /* 0x000000041b0e8825 */ /* 0x004fc600078e000e */
[----:B------:R-:W2:Y:S01]  /*0580*/  @!P0 LDG.E R26, desc[UR4][R16.64] ;  /* 0x00000004101a8981 */ /* 0x000ea2000c1e1900 */
[----:B------:R-:W-:Y:S02]  /*0590*/  IMAD.MOV.U32 R27, RZ, RZ, RZ ;  /* 0x000000ffff1b7224 */ /* 0x000fe400078e00ff */
[----:B0-----:R-:W-:-:S04]  /*05a0*/  @!P1 IMAD.WIDE.U32 R12, R9, 0x4, R12 ;  /* 0x00000004090c9825 */ /* 0x001fc800078e000c */
[----:B------:R-:W-:Y:S01]  /*05b0*/  IMAD.MOV.U32 R9, RZ, RZ, RZ ;  /* 0x000000ffff097224 */ /* 0x000fe200078e00ff */
[----:B------:R-:W2:Y:S05]  /*05c0*/  @!P1 LDG.E R27, desc[UR4][R12.64] ;  /* 0x000000040c1b9981 */ /* 0x000eaa000c1e1900 */
[----:B------:R-:W2:Y:S01]  /*05d0*/  @!P0 LDG.E R9, desc[UR4][R14.64] ;  /* 0x000000040e098981 */ /* 0x000ea2000c1e1900 */
[----:B------:R-:W-:Y:S01]  /*05e0*/  ISETP.GE.U32.AND P0, PT, R3, R2, PT ;  /* 0x000000020300720c */ /* 0x000fe20003f06070 */
[----:B------:R-:W-:Y:S04]  /*05f0*/  BSSY.RECONVERGENT B0, `(.L_x_5062) ;  /* 0x0000043000007945 */ /* 0x000fe80003800200 */
[----:B------:R-:W-:Y:S01]  /*0600*/  BSSY.RELIABLE B1, `(.L_x_5063) ;  /* 0x000003b000017945 */ /* 0x000fe20003800100 */
[----:B----4-:R-:W-:-:S02]  /*0610*/  VIMNMX.U32 R19, PT, PT, R6, 0x1f, PT ;  /* 0x0000001f06137848 */ /* 0x010fc40003fe0000 */
[----:B------:R-:W-:Y:S02]  /*0620*/  VIMNMX.U32 R24, PT, PT, R24, 0x1f, PT ;  /* 0x0000001f18187848 */ /* 0x000fe40003fe0000 */
[----:B------:R-:W-:Y:S02]  /*0630*/  SHF.R.S32.HI R22, RZ, R19, R22 ;  /* 0x00000013ff167219 */ /* 0x000fe40000011416 */
[----:B------:R-:W-:Y:S02]  /*0640*/  SHF.R.S32.HI R23, RZ, R24, R23 ;  /* 0x00000018ff177219 */ /* 0x000fe40000011417 */
[----:B-----5:R-:W-:Y:S02]  /*0650*/  VIMNMX.U32 R4, PT, PT, R4, 0x1f, PT ;  /* 0x0000001f04047848 */ /* 0x020fe40003fe0000 */
[----:B------:R-:W-:-:S04]  /*0660*/  VIMNMX.U32 R5, PT, PT, R5, 0x1f, PT ;  /* 0x0000001f05057848 */ /* 0x000fc80003fe0000 */
[----:B------:R-:W-:Y:S02]  /*0670*/  SHF.R.S32.HI R20, RZ, R5, R20 ;  /* 0x00000005ff147219 */ /* 0x000fe40000011414 */
[----:B------:R-:W-:Y:S02]  /*0680*/  SHF.R.S32.HI R21, RZ, R4, R21 ;  /* 0x00000004ff157219 */ /* 0x000fe40000011415 */
[----:B---3--:R-:W-:-:S04]  /*0690*/  VIMNMX.U32 R4, PT, PT, R7, 0x1f, PT ;  /* 0x0000001f07047848 */ /* 0x008fc80003fe0000 */
[----:B------:R-:W-:Y:S02]  /*06a0*/  SHF.R.S32.HI R11, RZ, R4, R11 ;  /* 0x00000004ff0b7219 */ /* 0x000fe4000001140b */
[----:B------:R-:W-:-:S04]  /*06b0*/  VIMNMX.U32 R5, PT, PT, R8, 0x1f, PT ;  /* 0x0000001f08057848 */ /* 0x000fc80003fe0000 */
[----:B------:R-:W-:Y:S02]  /*06c0*/  SHF.R.S32.HI R10, RZ, R5, R10 ;  /* 0x00000005ff0a7219 */ /* 0x000fe4000001140a */
[----:B------:R-:W-:Y:S02]  /*06d0*/  VIMNMX.U32 R6, PT, PT, R25, 0x1f, PT ;  /* 0x0000001f19067848 */ /* 0x000fe40003fe0000 */
[----:B--2---:R-:W-:Y:S02]  /*06e0*/  VIMNMX.U32 R26, PT, PT, R26, 0x1f, PT ;  /* 0x0000001f1a1a7848 */ /* 0x004fe40003fe0000 */
[----:B------:R-:W-:Y:S02]  /*06f0*/  SHF.R.S32.HI R4, RZ, R6, R27 ;  /* 0x00000006ff047219 */ /* 0x000fe4000001141b */
[----:B------:R-:W-:Y:S01]  /*0700*/  SHF.R.S32.HI R9, RZ, R26, R9 ;  /* 0x0000001aff097219 */ /* 0x000fe20000011409 */
[----:B------:R-:W-:Y:S06]  /*0710*/  @P0 BRA `(.L_x_5064) ;  /* 0x0000000000300947 */ /* 0x000fec0003800000 */
[----:B------:R-:W0:Y:S01]  /*0720*/  LDC.64 R6, c[0x0][0x388] ;  /* 0x0000e200ff067b82 */ /* 0x000e220000000a00 */
[----:B------:R-:W-:Y:S01]  /*0730*/  IADD3 R5, PT, PT, R0, R3, RZ ;  /* 0x0000000300057210 */ /* 0x000fe20007ffe0ff */
[----:B------:R-:W-:-:S05]  /*0740*/  VIADD R3, R3, 0x80 ;  /* 0x0000008003037836 */ /* 0x000fca0000000000 */
[----:B------:R-:W-:Y:S01]  /*0750*/  ISETP.GE.U32.AND P0, PT, R3, R2, PT ;  /* 0x000000020300720c */ /* 0x000fe20003f06070 */
[----:B0-----:R-:W-:-:S05]  /*0760*/  IMAD.WIDE.U32 R6, R5, 0x4, R6 ;  /* 0x0000000405067825 */ /* 0x001fca00078e0006 */
[----:B------:R0:W-:Y:S07]  /*0770*/  STG.E desc[UR4][R6.64], R23 ;  /* 0x0000001706007986 */ /* 0x0001ee000c101904 */
[----:B------:R-:W-:Y:S05]  /*0780*/  @P0 BRA `(.L_x_5065) ;  /* 0x0000000000300947 */ /* 0x000fea0003800000 */
[----:B0-----:R-:W0:Y:S01]  /*0790*/  LDC.64 R6, c[0x0][0x388] ;  /* 0x0000e200ff067b82 */ /* 0x001e220000000a00 */
[----:B------:R-:W-:Y:S02]  /*07a0*/  IMAD.IADD R5, R0, 0x1, R3 ;  /* 0x0000000100057824 */ /* 0x000fe400078e0203 */
[----:B------:R-:W-:Y:S02]  /*07b0*/  VIADD R3, R3, 0x80 ;  /* 0x0000008003037836 */ /* 0x000fe40000000000 */
[----:B0-----:R-:W-:-:S05]  /*07c0*/  IMAD.WIDE.U32 R6, R5, 0x4, R6 ;  /* 0x0000000405067825 */ /* 0x001fca00078e0006 */
[----:B------:R0:W-:Y:S02]  /*07d0*/  STG.E desc[UR4][R6.64], R22 ;  /* 0x0000001606007986 */ /* 0x0001e4000c101904 */
.L_x_5064:
[----:B------:R-:W-:-:S13]  /*07e0*/  ISETP.GE.U32.AND P0, PT, R3, R2, PT ;  /* 0x000000020300720c */ /* 0x000fda0003f06070 */
[----:B------:R-:W-:Y:S05]  /*07f0*/  @P0 BRA `(.L_x_5066) ;  /* 0x0000000000300947 */ /* 0x000fea0003800000 */
[----:B0-----:R-:W0:Y:S01]  /*0800*/  LDC.64 R6, c[0x0][0x388] ;  /* 0x0000e200ff067b82 */ /* 0x001e220000000a00 */
[----:B------:R-:W-:Y:S01]  /*0810*/  IADD3 R5, PT, PT, R0, R3, RZ ;  /* 0x0000000300057210 */ /* 0x000fe20007ffe0ff */
[----:B------:R-:W-:-:S04]  /*0820*/  VIADD R3, R3, 0x80 ;  /* 0x0000008003037836 */ /* 0x000fc80000000000 */
[----:B0-----:R-:W-:-:S05]  /*0830*/  IMAD.WIDE.U32 R6, R5, 0x4, R6 ;  /* 0x0000000405067825 */ /* 0x001fca00078e0006 */
[----:B------:R1:W-:Y:S02]  /*0840*/  STG.E desc[UR4][R6.64], R21 ;  /* 0x0000001506007986 */ /* 0x0003e4000c101904 */
.L_x_5065:
[----:B------:R-:W-:-:S13]  /*0850*/  ISETP.GE.U32.AND P0, PT, R3, R2, PT ;  /* 0x000000020300720c */ /* 0x000fda0003f06070 */
[----:B------:R-:W-:Y:S05]  /*0860*/  @P0 BRA `(.L_x_5067) ;  /* 0x0000000000300947 */ /* 0x000fea0003800000 */
[----:B01----:R-:W0:Y:S01]  /*0870*/  LDC.64 R6, c[0x0][0x388] ;  /* 0x0000e200ff067b82 */ /* 0x003e220000000a00 */
[----:B------:R-:W-:Y:S01]  /*0880*/  IMAD.IADD R5, R0, 0x1, R3 ;  /* 0x0000000100057824 */ /* 0x000fe200078e0203 */
[----:B------:R-:W-:-:S03]  /*0890*/  IADD3 R3, PT, PT, R3, 0x80, RZ ;  /* 0x0000008003037810 */ /* 0x000fc60007ffe0ff */
[----:B0-----:R-:W-:-:S05]  /*08a0*/  IMAD.WIDE.U32 R6, R5, 0x4, R6 ;  /* 0x0000000405067825 */ /* 0x001fca00078e0006 */
[----:B------:R1:W-:Y:S02]  /*08b0*/  STG.E desc[UR4][R6.64], R20 ;  /* 0x0000001406007986 */ /* 0x0003e4000c101904 */
.L_x_5066:
[----:B------:R-:W-:-:S13]  /*08c0*/  ISETP.GE.U32.AND P0, PT, R3, R2, PT ;  /* 0x000000020300720c */ /* 0x000fda0003f06070 */
[----:B------:R-:W-:Y:S05]  /*08d0*/  @P0 BRA `(.L_x_5068) ;  /* 0x0000000000340947 */ /* 0x000fea0003800000 */
[----:B01----:R-:W0:Y:S01]  /*08e0*/  LDC.64 R6, c[0x0][0x388] ;  /* 0x0000e200ff067b82 */ /* 0x003e220000000a00 */
[----:B------:R-:W-:Y:S02]  /*08f0*/  IMAD.IADD R5, R0, 0x1, R3 ;  /* 0x0000000100057824 */ /* 0x000fe400078e0203 */
[----:B------:R-:W-:Y:S02]  /*0900*/  VIADD R3, R3, 0x80 ;  /* 0x0000008003037836 */ /* 0x000fe40000000000 */
[----:B0-----:R-:W-:-:S05]  /*0910*/  IMAD.WIDE.U32 R6, R5, 0x4, R6 ;  /* 0x0000000405067825 */ /* 0x001fca00078e0006 */
[----:B------:R2:W-:Y:S02]  /*0920*/  STG.E desc[UR4][R6.64], R11 ;  /* 0x0000000b06007986 */ /* 0x0005e4000c101904 */
.L_x_5067:
[----:B------:R-:W-:-:S13]  /*0930*/  ISETP.GE.U32.AND P0, PT, R3, R2, PT ;  /* 0x000000020300720c */ /* 0x000fda0003f06070 */
[----:B------:R-:W-:Y:S05]  /*0940*/  @P0 BREAK.RELIABLE B1 ;  /* 0x0000000000010942 */ /* 0x000fea0003800100 */
[----:B------:R-:W-:Y:S05]  /*0950*/  @P0 BRA `(.L_x_5069) ;  /* 0x0000000000300947 */ /* 0x000fea0003800000 */
[----:B012---:R-:W0:Y:S01]  /*0960*/  LDC.64 R6, c[0x0][0x388] ;  /* 0x0000e200ff067b82 */ /* 0x007e220000000a00 */
[----:B------:R-:W-:Y:S01]  /*0970*/  IADD3 R5, PT, PT, R0, R3, RZ ;  /* 0x0000000300057210 */ /* 0x000fe20007ffe0ff */
[----:B------:R-:W-:-:S04]  /*0980*/  VIADD R3, R3, 0x80 ;  /* 0x0000008003037836 */ /* 0x000fc80000000000 */
[----:B0-----:R-:W-:-:S05]  /*0990*/  IMAD.WIDE.U32 R6, R5, 0x4, R6 ;  /* 0x0000000405067825 */ /* 0x001fca00078e0006 */
[----:B------:R2:W-:Y:S02]  /*09a0*/  STG.E desc[UR4][R6.64], R10 ;  /* 0x0000000a06007986 */ /* 0x0005e4000c101904 */
.L_x_5068:
[----:B------:R-:W-:Y:S05]  /*09b0*/  BSYNC.RELIABLE B1 ;  /* 0x0000000000017941 */ /* 0x000fea0003800100 */
.L_x_5063:
[----:B------:R-:W-:-:S13]  /*09c0*/  ISETP.GE.U32.AND P0, PT, R3, R2, PT ;  /* 0x000000020300720c */ /* 0x000fda0003f06070 */
[----:B012---:R-:W0:Y:S01]  /*09d0*/  @!P0 LDC.64 R6, c[0x0][0x388] ;  /* 0x0000e200ff068b82 */ /* 0x007e220000000a00 */
[----:B------:R-:W-:Y:S01]  /*09e0*/  @!P0 IMAD.IADD R5, R0, 0x1, R3 ;  /* 0x0000000100058824 */ /* 0x000fe200078e0203 */
[----:B------:R-:W-:-:S03]  /*09f0*/  @!P0 IADD3 R3, PT, PT, R3, 0x80, RZ ;  /* 0x0000008003038810 */ /* 0x000fc60007ffe0ff */
[----:B0-----:R-:W-:-:S05]  /*0a00*/  @!P0 IMAD.WIDE.U32 R6, R5, 0x4, R6 ;  /* 0x0000000405068825 */ /* 0x001fca00078e0006 */
[----:B------:R3:W-:Y:S02]  /*0a10*/  @!P0 STG.E desc[UR4][R6.64], R4 ;  /* 0x0000000406008986 */ /* 0x0007e4000c101904 */
.L_x_5069:
[----:B------:R-:W-:Y:S05]  /*0a20*/  BSYNC.RECONVERGENT B0 ;  /* 0x0000000000007941 */ /* 0x000fea0003800200 */
.L_x_5062:
[----:B------:R-:W-:Y:S05]  /*0a30*/  WARPSYNC.ALL ;  /* 0x0000000000007948 */ /* 0x000fea0003800000 */
[----:B------:R-:W-:-:S13]  /*0a40*/  ISETP.GE.U32.AND P0, PT, R3, R2, PT ;  /* 0x000000020300720c */ /* 0x000fda0003f06070 */
[----:B------:R-:W-:Y:S05]  /*0a50*/  @P0 EXIT ;  /* 0x000000000000094d */ /* 0x000fea0003800000 */
[----:B---3--:R-:W3:Y:S01]  /*0a60*/  LDC.64 R4, c[0x0][0x388] ;  /* 0x0000e200ff047b82 */ /* 0x008ee20000000a00 */
[----:B------:R-:W-:-:S04]  /*0a70*/  IMAD.IADD R3, R0, 0x1, R3 ;  /* 0x0000000100037824 */ /* 0x000fc800078e0203 */
[----:B---3--:R-:W-:-:S05]  /*0a80*/  IMAD.WIDE.U32 R2, R3, 0x4, R4 ;  /* 0x0000000403027825 */ /* 0x008fca00078e0004 */
[----:B------:R-:W-:Y:S01]  /*0a90*/  STG.E desc[UR4][R2.64], R9 ;  /* 0x0000000902007986 */ /* 0x000fe2000c101904 */
[----:B------:R-:W-:Y:S05]  /*0aa0*/  EXIT ;  /* 0x000000000000794d */ /* 0x000fea0003800000 */
.L_x_5061:
[----:B------:R-:W0:Y:S01]  /*0ab0*/  S2R R2, SR_TID.X ;  /* 0x0000000000027919 */ /* 0x000e220000002100 */
[----:B------:R-:W1:Y:S08]  /*0ac0*/  LDC.64 R6, c[0x0][0x398] ;  /* 0x0000e600ff067b82 */ /* 0x000e700000000a00 */
[----:B------:R-:W2:Y:S08]  /*0ad0*/  LDC.64 R4, c[0x0][0x390] ;  /* 0x0000e400ff047b82 */ /* 0x000eb00000000a00 */
[----:B------:R-:W3:Y:S01]  /*0ae0*/  LDC.64 R20, c[0x0][0x388] ;  /* 0x0000e200ff147b82 */ /* 0x000ee20000000a00 */
[----:B-1----:R-:W-:-:S04]  /*0af0*/  IMAD.WIDE.U32 R6, R0, 0x4, R6 ;  /* 0x0000000400067825 */ /* 0x002fc800078e0006 */
[----:B0-----:R-:W-:-:S04]  /*0b00*/  IMAD.WIDE.U32 R24, R2, 0x8, R6 ;  /* 0x0000000802187825 */ /* 0x001fc800078e0006 */
[----:B--2---:R-:W-:Y:S01]  /*0b10*/  IMAD.WIDE.U32 R4, R0, 0x4, R4 ;  /* 0x0000000400047825 */ /* 0x004fe200078e0004 */
[----:B------:R-:W2:Y:S04]  /*0b20*/  LDG.E.64 R18, desc[UR4][R24.64] ;  /* 0x0000000418127981 */ /* 0x000ea8000c1e1b00 */
[----:B------:R-:W4:Y:S01]  /*0b30*/  LDG.E.64 R14, desc[UR4][R24.64+0x400] ;  /* 0x00040004180e7981 */ /* 0x000f22000c1e1b00 */
[----:B------:R-:W-:-:S03]  /*0b40*/  IMAD.WIDE.U32 R22, R2, 0x8, R4 ;  /* 0x0000000802167825 */ /* 0x000fc600078e0004 */
[----:B------:R-:W5:Y:S04]  /*0b50*/  LDG.E.64 R4, desc[UR4][R24.64+0x800] ;  /* 0x0008000418047981 */ /* 0x000f68000c1e1b00 */
[----:B------:R-:W5:Y:S04]  /*0b60*/  LDG.E.64 R16, desc[UR4][R22.64] ;  /* 0x0000000416107981 */ /* 0x000f68000c1e1b00 */
[----:B------:R-:W5:Y:S04]  /*0b70*/  LDG.E.64 R6, desc[UR4][R24.64+0xc00] ;  /* 0x000c000418067981 */ /* 0x000f68000c1e1b00 */
[----:B------:R-:W5:Y:S04]  /*0b80*/  LDG.E.64 R12, desc[UR4][R22.64+0x400] ;  /* 0x00040004160c7981 */ /* 0x000f68000c1e1b00 */
[----:B------:R-:W5:Y:S04]  /*0b90*/  LDG.E.64 R8, desc[UR4][R22.64+0x800] ;  /* 0x0008000416087981 */ /* 0x000f68000c1e1b00 */
[----:B------:R-:W5:Y:S01]  /*0ba0*/  LDG.E.64 R10, desc[UR4][R22.64+0xc00] ;  /* 0x000c0004160a7981 */ /* 0x000f62000c1e1b00 */
[----:B---3--:R-:W-:-:S04]  /*0bb0*/  IMAD.WIDE.U32 R20, R0, 0x4, R20 ;  /* 0x0000000400147825 */ /* 0x008fc800078e0014 */
[----:B------:R-:W-:Y:S01]  /*0bc0*/  IMAD.WIDE.U32 R20, R2, 0x8, R20 ;  /* 0x0000000802147825 */ /* 0x000fe200078e0014 */
[----:B--2---:R-:W-:Y:S02]  /*0bd0*/  VIMNMX.U32 R0, PT, PT, R19, 0x1f, PT ;  /* 0x0000001f13007848 */ /* 0x004fe40003fe0000 */
[----:B------:R-:W-:Y:S02]  /*0be0*/  VIMNMX.U32 R3, PT, PT, R18, 0x1f, PT ;  /* 0x0000001f12037848 */ /* 0x000fe40003fe0000 */
[----:B----4-:R-:W-:Y:S02]  /*0bf0*/  VIMNMX.U32 R19, PT, PT, R14, 0x1f, PT ;  /* 0x0000001f0e137848 */ /* 0x010fe40003fe0000 */
[----:B------:R-:W-:Y:S02]  /*0c00*/  VIMNMX.U32 R14, PT, PT, R15, 0x1f, PT ;  /* 0x0000001f0f0e7848 */ /* 0x000fe40003fe0000 */
[----:B-----5:R-:W-:Y:S02]  /*0c10*/  SHF.R.S32.HI R17, RZ, R0, R17 ;  /* 0x00000000ff117219 */ /* 0x020fe40000011411 */
[----:B------:R-:W-:-:S02]  /*0c20*/  SHF.R.S32.HI R16, RZ, R3, R16 ;  /* 0x00000003ff107219 */ /* 0x000fc40000011410 */
[----:B------:R-:W-:Y:S02]  /*0c30*/  VIMNMX.U32 R0, PT, PT, R5, 0x1f, PT ;  /* 0x0000001f05007848 */ /* 0x000fe40003fe0000 */
[----:B------:R-:W-:Y:S02]  /*0c40*/  VIMNMX.U32 R3, PT, PT, R4, 0x1f, PT ;  /* 0x0000001f04037848 */ /* 0x000fe40003fe0000 */
[----:B------:R-:W-:Y:S02]  /*0c50*/  VIMNMX.U32 R5, PT, PT, R6, 0x1f, PT ;  /* 0x0000001f06057848 */ /* 0x000fe40003fe0000 */
[----:B------:R-:W-:Y:S02]  /*0c60*/  VIMNMX.U32 R2, PT, PT, R7, 0x1f, PT ;  /* 0x0000001f07027848 */ /* 0x000fe40003fe0000 */
[----:B------:R-:W-:Y:S02]  /*0c70*/  SHF.R.S32.HI R12, RZ, R19, R12 ;  /* 0x00000013ff0c7219 */ /* 0x000fe4000001140c */
[----:B------:R-:W-:-:S02]  /*0c80*/  SHF.R.S32.HI R13, RZ, R14, R13 ;  /* 0x0000000eff0d7219 */ /* 0x000fc4000001140d */
[----:B------:R-:W-:Y:S02]  /*0c90*/  SHF.R.S32.HI R8, RZ, R3, R8 ;  /* 0x00000003ff087219 */ /* 0x000fe40000011408 */
[----:B------:R-:W-:Y:S02]  /*0ca0*/  SHF.R.S32.HI R9, RZ, R0, R9 ;  /* 0x00000000ff097219 */ /* 0x000fe40000011409 */
[----:B------:R-:W-:Y:S02]  /*0cb0*/  SHF.R.S32.HI R10, RZ, R5, R10 ;  /* 0x00000005ff0a7219 */ /* 0x000fe4000001140a */
[----:B------:R-:W-:Y:S01]  /*0cc0*/  SHF.R.S32.HI R11, RZ, R2, R11 ;  /* 0x00000002ff0b7219 */ /* 0x000fe2000001140b */
[----:B------:R-:W-:Y:S04]  /*0cd0*/  STG.E.64 desc[UR4][R20.64], R16 ;  /* 0x0000001014007986 */ /* 0x000fe8000c101b04 */
[----:B------:R-:W-:Y:S04]  /*0ce0*/  STG.E.64 desc[UR4][R20.64+0x400], R12 ;  /* 0x0004000c14007986 */ /* 0x000fe8000c101b04 */
[----:B------:R-:W-:Y:S04]  /*0cf0*/  STG.E.64 desc[UR4][R20.64+0x800], R8 ;  /* 0x0008000814007986 */ /* 0x000fe8000c101b04 */
[----:B------:R-:W-:Y:S01]  /*0d00*/  STG.E.64 desc[UR4][R20.64+0xc00], R10 ;  /* 0x000c000a14007986 */ /* 0x000fe2000c101b04 */
[----:B------:R-:W-:Y:S05]  /*0d10*/  EXIT ;  /* 0x000000000000794d */ /* 0x000fea0003800000 */
.L_x_5070:
        /* <DEDUP_REMOVED lines=14> */
.L_x_21080:


//--------------------- .text._ZN2at6native29vectorized_elementwise_kernelILi4ENS0_13BinaryFunctorIiiiZZZNS0_18rshift_kernel_cudaERNS_18TensorIteratorBaseEENKUlvE_clEvENKUlvE1_clEvEUliiE_EESt5arrayIPcLm3EEEEviT0_T1_ --------------------------
	.section	.text._ZN2at6native29vectorized_elementwise_kernelILi4ENS0_13BinaryFunctorIiiiZZZNS0_18rshift_kernel_cudaERNS_18TensorIteratorBaseEENKUlvE_clEvENKUlvE1_clEvEUliiE_EESt5arrayIPcLm3EEEEviT0_T1_,"ax",@progbits
	.align	128
        .global         _ZN2at6native29vectorized_elementwise_kernelILi4ENS0_13BinaryFunctorIiiiZZZNS0_18rshift_kernel_cudaERNS_18TensorIteratorBaseEENKUlvE_clEvENKUlvE1_clEvEUliiE_EESt5arrayIPcLm3EEEEviT0_T1_
        .type           _ZN2at6native29vectorized_elementwise_kernelILi4ENS0_13BinaryFunctorIiiiZZZNS0_18rshift_kernel_cudaERNS_18TensorIteratorBaseEENKUlvE_clEvENKUlvE1_clEvEUliiE_EESt5arrayIPcLm3EEEEviT0_T1_,@function
        .size           _ZN2at6native29vectorized_elementwise_kernelILi4ENS0_13BinaryFunctorIiiiZZZNS0_18rshift_kernel_cudaERNS_18TensorIteratorBaseEENKUlvE_clEvENKUlvE1_clEvEUliiE_EESt5arrayIPcLm3EEEEviT0_T1_,(.L_x_21081 - _ZN2at6native29vectorized_elementwise_kernelILi4ENS0_13BinaryFunctorIiiiZZZNS0_18rshift_kernel_cudaERNS_18TensorIteratorBaseEENKUlvE_clEvENKUlvE1_clEvEUliiE_EESt5arrayIPcLm3EEEEviT0_T1_)
        .other          _ZN2at6native29vectorized_elementwise_kernelILi4ENS0_13BinaryFunctorIiiiZZZNS0_18rshift_kernel_cudaERNS_18TensorIteratorBaseEENKUlvE_clEvENKUlvE1_clEvEUliiE_EESt5arrayIPcLm3EEEEviT0_T1_,@"STO_CUDA_ENTRY STV_DEFAULT"
_ZN2at6native29vectorized_elementwise_kernelILi4ENS0_13BinaryFunctorIiiiZZZNS0_18rshift_kernel_cudaERNS_18TensorIteratorBaseEENKUlvE_clEvENKUlvE1_clEvEUliiE_EESt5arrayIPcLm3EEEEviT0_T1_:
.text._ZN2at6native29vectorized_elementwise_kernelILi4ENS0_13BinaryFunctorIiiiZZZNS0_18rshift_kernel_cudaERNS_18TensorIteratorBaseEENKUlvE_clEvENKUlvE1_clEvEUliiE_EESt5arrayIPcLm3EEEEviT0_T1_:
        /* <DEDUP_REMOVED lines=126> */
.L_x_5074:
[----:B------:R-:W-:-:S13]  /*07e0*/  ISETP.GE.U32.AND P0, PT, R3, R2, PT ;  /* 0x000000020300720c */ /* 0x000fda0003f06070 */
[----:B------:R-:W-:Y:S05]  /*07f0*/  @P0 BRA `(.L_x_5076) ;  /* 0x0000000000300947 */ /* 0x000fea0003800000 */
[----:B0-----:R-:W0:Y:S01]  /*0800*/  LDC.64 R6, c[0x0][0x388] ;  /* 0x0000e200ff067b82 */ /* 0x001e220000000a00 */
[----:B------:R-:W-:Y:S01]  /*0810*/  IADD3 R5, PT, PT, R0, R3, RZ ;  /* 0x0000000300057210 */ /* 0x000fe20007ffe0ff */
[----:B------:R-:W-:-:S04]  /*0820*/  VIADD R3, R3, 0x80 ;  /* 0x0000008003037836 */ /* 0x000fc80000000000 */
[----:B0-----:R-:W-:-:S05]  /*0830*/  IMAD.WIDE.U32 R6, R5, 0x4, R6 ;  /* 0x0000000405067825 */ /* 0x001fca00078e0006 */
[----:B------:R1:W-:Y:S02]  /*0840*/  STG.E desc[UR4][R6.64], R21 ;  /* 0x0000001506007986 */ /* 0x0003e4000c101904 */
.L_x_5075:
[----:B------:R-:W-:-:S13]  /*0850*/  ISETP.GE.U32.AND P0, PT, R3, R2, PT ;  /* 0x000000020300720c */ /* 0x000fda0003f06070 */
[----:B------:R-:W-:Y:S05]  /*0860*/  @P0 BRA `(.L_x_5077) ;  /* 0x0000000000300947 */ /* 0x000fea0003800000 */
[----:B01----:R-:W0:Y:S01]  /*0870*/  LDC.64 R6, c[0x0][0x388] ;  /* 0x0000e200ff067b82 */ /* 0x003e220000000a00 */
[----:B------:R-:W-:Y:S01]  /*0880*/  IMAD.IADD R5, R0, 0x1, R3 ;  /* 0x0000000100057824 */ /* 0x000fe200078e0203 */
[----:B------:R-:W-:-:S03]  /*0890*/  IADD3 R3, PT, PT, R3, 0x80, RZ ;  /* 0x0000008003037810 */ /* 0x000fc60007ffe0ff */
[----:B0-----:R-:W-:-:S05]  /*08a0*/  IMAD.WIDE.U32 R6, R5, 0x4, R6 ;  /* 0x0000000405067825 */ /* 0x001fca00078e0006 */
[----:B------:R1:W-:Y:S02]  /*08b0*/  STG.E desc[UR4][R6.64], R20 ;  /* 0x0000001406007986 */ /* 0x0003e4000c101904 */
.L_x_5076:
[----:B------:R-:W-:-:S13]  /*08c0*/  ISETP.GE.U32.AND P0, PT, R3, R2, PT ;  /* 0x000000020300720c */ /* 0x000fda0003f06070 */
[----:B------:R-:W-:Y:S05]  /*08d0*/  @P0 BRA `(.L_x_5078) ;  /* 0x0000000000340947 */ /* 0x000fea0003800000 */
[----:B01----:R-:W0:Y:S01]  /*08e0*/  LDC.64 R6, c[0x0][0x388] ;  /* 0x0000e200ff067b82 */ /* 0x003e220000000a00 */
[----:B------:R-:W-:Y:S02]  /*08f0*/  IMAD.IADD R5, R0, 0x1, R3 ;  /* 0x0000000100057824 */ /* 0x000fe400078e0203 */
[----:B------:R-:W-:Y:S02]  /*0900*/  VIADD R3, R3, 0x80 ;  /* 0x0000008003037836 */ /* 0x000fe40000000000 */
[----:B0-----:R-:W-:-:S05]  /*0910*/  IMAD.WIDE.U32 R6, R5, 0x4, R6 ;  /* 0x0000000405067825 */ /* 0x001fca00078e0006 */
[----:B------:R2:W-:Y:S02]  /*0920*/  STG.E desc[UR4][R6.64], R11 ;  /* 0x0000000b06007986 */ /* 0x0005e4000c101904 */
.L_x_5077:
        /* <DEDUP_REMOVED lines=8> */
.L_x_5078:
[----:B------:R-:W-:Y:S05]  /*09b0*/  BSYNC.RELIABLE B1 ;  /* 0x0000000000017941 */ /* 0x000fea0003800100 */
.L_x_5073:
[----:B------:R-:W-:-:S13]  /*09c0*/  ISETP.GE.U32.AND P0, PT, R3, R2, PT ;  /* 0x000000020300720c */ /* 0x000fda0003f06070 */
[----:B012---:R-:W0:Y:S01]  /*09d0*/  @!P0 LDC.64 R6, c[0x0][0x388] ;  /* 0x0000e200ff068b82 */ /* 0x007e220000000a00 */
[----:B------:R-:W-:Y:S01]  /*09e0*/  @!P0 IMAD.IADD R5, R0, 0x1, R3 ;  /* 0x0000000100058824 */ /* 0x000fe200078e0203 */
[----:B------:R-:W-:-:S03]  /*09f0*/  @!P0 IADD3 R3, PT, PT, R3, 0x80, RZ ;  /* 0x0000008003038810 */ /* 0x000fc60007ffe0ff */
[----:B0-----:R-:W-:-:S05]  /*0a00*/  @!P0 IMAD.WIDE.U32 R6, R5, 0x4, R6 ;  /* 0x0000000405068825 */ /* 0x001fca00078e0006 */
[----:B------:R3:W-:Y:S02]  /*0a10*/  @!P0 STG.E desc[UR4][R6.64], R4 ;  /* 0x0000000406008986 */ /* 0x0007e4000c101904 */
.L_x_5079:
[----:B------:R-:W-:Y:S05]  /*0a20*/  BSYNC.RECONVERGENT B0 ;  /* 0x0000000000007941 */ /* 0x000fea0003800200 */
.L_x_5072:
        /* <DEDUP_REMOVED lines=8> */
.L_x_5071:
[----:B------:R-:W0:Y:S01]  /*0ab0*/  S2R R2, SR_TID.X ;  /* 0x0000000000027919 */ /* 0x000e220000002100 */
[----:B------:R-:W1:Y:S08]  /*0ac0*/  LDC.64 R6, c[0x0][0x398] ;  /* 0x0000e600ff067b82 */ /* 0x000e700000000a00 */
[----:B------:R-:W2:Y:S08]  /*0ad0*/  LDC.64 R4, c[0x0][0x390] ;  /* 0x0000e400ff047b82 */ /* 0x000eb00000000a00 */
[----:B------:R-:W3:Y:S01]  /*0ae0*/  LDC.64 R20, c[0x0][0x388] ;  /* 0x0000e200ff147b82 */ /* 0x000ee20000000a00 */
[----:B-1----:R-:W-:-:S04]  /*0af0*/  IMAD.WIDE.U32 R6, R0, 0x4, R6 ;  /* 0x0000000400067825 */ /* 0x002fc800078e0006 */
[----:B0-----:R-:W-:-:S04]  /*0b00*/  IMAD.WIDE.U32 R24, R2, 0x10, R6 ;  /* 0x0000001002187825 */ /* 0x001fc800078e0006 */
[----:B--2---:R-:W-:Y:S01]  /*0b10*/  IMAD.WIDE.U32 R4, R0, 0x4, R4 ;  /* 0x0000000400047825 */ /* 0x004fe200078e0004 */
[----:B------:R-:W2:Y:S03]  /*0b20*/  LDG.E.128 R16, desc[UR4][R24.64] ;  /* 0x0000000418107981 */ /* 0x000ea6000c1e1d00 */
[----:B------:R-:W-:Y:S02]  /*0b30*/  IMAD.WIDE.U32 R22, R2, 0x10, R4 ;  /* 0x0000001002167825 */ /* 0x000fe400078e0004 */
[----:B------:R-:W4:Y:S04]  /*0b40*/  LDG.E.128 R4, desc[UR4][R24.64+0x800] ;  /* 0x0008000418047981 */ /* 0x000f28000c1e1d00 */
[----:B------:R-:W5:Y:S04]  /*0b50*/  LDG.E.128 R12, desc[UR4][R22.64] ;  /* 0x00000004160c7981 */ /* 0x000f68000c1e1d00 */
[----:B------:R-:W5:Y:S01]  /*0b60*/  LDG.E.128 R8, desc[UR4][R22.64+0x800] ;  /* 0x0008000416087981 */ /* 0x000f62000c1e1d00 */
[----:B---3--:R-:W-:-:S04]  /*0b70*/  IMAD.WIDE.U32 R20, R0, 0x4, R20 ;  /* 0x0000000400147825 */ /* 0x008fc800078e0014 */
[----:B------:R-:W-:Y:S01]  /*0b80*/  IMAD.WIDE.U32 R20, R2, 0x10, R20 ;  /* 0x0000001002147825 */ /* 0x000fe200078e0014 */
[----:B--2---:R-:W-:Y:S02]  /*0b90*/  VIMNMX.U32 R0, PT, PT, R17, 0x1f, PT ;  /* 0x0000001f11007848 */ /* 0x004fe40003fe0000 */
[----:B------:R-:W-:Y:S02]  /*0ba0*/  VIMNMX.U32 R3, PT, PT, R16, 0x1f, PT ;  /* 0x0000001f10037848 */ /* 0x000fe40003fe0000 */
[----:B------:R-:W-:Y:S02]  /*0bb0*/  VIMNMX.U32 R17, PT, PT, R18, 0x1f, PT ;  /* 0x0000001f12117848 */ /* 0x000fe40003fe0000 */
[----:B------:R-:W-:Y:S02]  /*0bc0*/  VIMNMX.U32 R16, PT, PT, R19, 0x1f, PT ;  /* 0x0000001f13107848 */ /* 0x000fe40003fe0000 */
[----:B----4-:R-:W-:Y:S02]  /*0bd0*/  VIMNMX.U32 R2, PT, PT, R7, 0x1f, PT ;  /* 0x0000001f07027848 */ /* 0x010fe40003fe0000 */
[----:B-----5:R-:W-:-:S02]  /*0be0*/  SHF.R.S32.HI R13, RZ, R0, R13 ;  /* 0x00000000ff0d7219 */ /* 0x020fc4000001140d */
[----:B------:R-:W-:Y:S02]  /*0bf0*/  SHF.R.S32.HI R12, RZ, R3, R12 ;  /* 0x00000003ff0c7219 */ /* 0x000fe4000001140c */
        /* <DEDUP_REMOVED lines=9> */
[----:B------:R-:W-:Y:S04]  /*0c90*/  STG.E.128 desc[UR4][R20.64], R12 ;  /* 0x0000000c14007986 */ /* 0x000fe8000c101d04 */
[----:B------:R-:W-:Y:S01]  /*0ca0*/  STG.E.128 desc[UR4][R20.64+0x800], R8 ;  /* 0x0008000814007986 */ /* 0x000fe2000c101d04 */
[----:B------:R-:W-:Y:S05]  /*0cb0*/  EXIT ;  /* 0x000000000000794d */ /* 0x000fea0003800000 */
.L_x_5080:
        /* <DEDUP_REMOVED lines=12> */
.L_x_21081:


//--------------------- .text._ZN2at6native29vectorized_elementwise_kernelILi8ENS0_13BinaryFunctorIiiiZZZNS0_18rshift_kernel_cudaERNS_18TensorIteratorBaseEENKUlvE_clEvENKUlvE1_clEvEUliiE_EESt5arrayIPcLm3EEEEviT0_T1_ --------------------------
	.section	.text._ZN2at6native29vectorized_elementwise_kernelILi8ENS0_13BinaryFunctorIiiiZZZNS0_18rshift_kernel_cudaERNS_18TensorIteratorBaseEENKUlvE_clEvENKUlvE1_clEvEUliiE_EESt5arrayIPcLm3EEEEviT0_T1_,"ax",@progbits
	.align	128
        .global         _ZN2at6native29vectorized_elementwise_kernelILi8ENS0_13BinaryFunctorIiiiZZZNS0_18rshift_kernel_cudaERNS_18TensorIteratorBaseEENKUlvE_clEvENKUlvE1_clEvEUliiE_EESt5arrayIPcLm3EEEEviT0_T1_
        .type           _ZN2at6native29vectorized_elementwise_kernelILi8ENS0_13BinaryFunctorIiiiZZZNS0_18rshift_kernel_cudaERNS_18TensorIteratorBaseEENKUlvE_clEvENKUlvE1_clEvEUliiE_EESt5arrayIPcLm3EEEEviT0_T1_,@function
        .size           _ZN2at6native29vectorized_elementwise_kernelILi8ENS0_13BinaryFunctorIiiiZZZNS0_18rshift_kernel_cudaERNS_18TensorIteratorBaseEENKUlvE_clEvENKUlvE1_clEvEUliiE_EESt5arrayIPcLm3EEEEviT0_T1_,(.L_x_21082 - _ZN2at6native29vectorized_elementwise_kernelILi8ENS0_13BinaryFunctorIiiiZZZNS0_18rshift_kernel_cudaERNS_18TensorIteratorBaseEENKUlvE_clEvENKUlvE1_clEvEUliiE_EESt5arrayIPcLm3EEEEviT0_T1_)
        .other          _ZN2at6native29vectorized_elementwise_kernelILi8ENS0_13BinaryFunctorIiiiZZZNS0_18rshift_kernel_cudaERNS_18TensorIteratorBaseEENKUlvE_clEvENKUlvE1_clEvEUliiE_EESt5arrayIPcLm3EEEEviT0_T1_,@"STO_CUDA_ENTRY STV_DEFAULT"
_ZN2at6native29vectorized_elementwise_kernelILi8ENS0_13BinaryFunctorIiiiZZZNS0_18rshift_kernel_cudaERNS_18TensorIteratorBaseEENKUlvE_clEvENKUlvE1_clEvEUliiE_EESt5arrayIPcLm3EEEEviT0_T1_:
.text._ZN2at6native29vectorized_elementwise_kernelILi8ENS0_13BinaryFunctorIiiiZZZNS0_18rshift_kernel_cudaERNS_18TensorIteratorBaseEENKUlvE_clEvENKUlvE1_clEvEUliiE_EESt5arrayIPcLm3EEEEviT0_T1_:
        /* <DEDUP_REMOVED lines=126> */
.L_x_5084:
[----:B------:R-:W-:-:S13]  /*07e0*/  ISETP.GE.U32.AND P0, PT, R3, R2, PT ;  /* 0x000000020300720c */ /* 0x000fda0003f06070 */
[----:B------:R-:W-:Y:S05]  /*07f0*/  @P0 BRA `(.L_x_5086) ;  /* 0x0000000000300947 */ /* 0x000fea0003800000 */
[----:B0-----:R-:W0:Y:S01]  /*0800*/  LDC.64 R6, c[0x0][0x388] ;  /* 0x0000e200ff067b82 */ /* 0x001e220000000a00 */
[----:B------:R-:W-:Y:S01]  /*0810*/  IADD3 R5, PT, PT, R0, R3, RZ ;  /* 0x0000000300057210 */ /* 0x000fe20007ffe0ff */
[----:B------:R-:W-:-:S04]  /*0820*/  VIADD R3, R3, 0x80 ;  /* 0x0000008003037836 */ /* 0x000fc80000000000 */
[----:B0-----:R-:W-:-:S05]  /*0830*/  IMAD.WIDE.U32 R6, R5, 0x4, R6 ;  /* 0x0000000405067825 */ /* 0x001fca00078e0006 */
[----:B------:R1:W-:Y:S02]  /*0840*/  STG.E desc[UR4][R6.64], R21 ;  /* 0x0000001506007986 */ /* 0x0003e4000c101904 */
.L_x_5085:
[----:B------:R-:W-:-:S13]  /*0850*/  ISETP.GE.U32.AND P0, PT, R3, R2, PT ;  /* 0x000000020300720c */ /* 0x000fda0003f06070 */
[----:B------:R-:W-:Y:S05]  /*0860*/  @P0 BRA `(.L_x_5087) ;  /* 0x0000000000300947 */ /* 0x000fea0003800000 */
[----:B01----:R-:W0:Y:S01]  /*0870*/  LDC.64 R6, c[0x0][0x388] ;  /* 0x0000e200ff067b82 */ /* 0x003e220000000a00 */
[----:B------:R-:W-:Y:S01]  /*0880*/  IMAD.IADD R5, R0, 0x1, R3 ;  /* 0x0000000100057824 */ /* 0x000fe200078e0203 */
[----:B------:R-:W-:-:S03]  /*0890*/  IADD3 R3, PT, PT, R3, 0x80, RZ ;  /* 0x0000008003037810 */ /* 0x000fc60007ffe0ff */
[----:B0-----:R-:W-:-:S05]  /*08a0*/  IMAD.WIDE.U32 R6, R5, 0x4, R6 ;  /* 0x0000000405067825 */ /* 0x001fca00078e0006 */
[----:B------:R1:W-:Y:S02]  /*08b0*/  STG.E desc[UR4][R6.64], R20 ;  /* 0x0000001406007986 */ /* 0x0003e4000c101904 */
.L_x_5086:
[----:B------:R-:W-:-:S13]  /*08c0*/  ISETP.GE.U32.AND P0, PT, R3, R2, PT ;  /* 0x000000020300720c */ /* 0x000fda0003f06070 */
[----:B------:R-:W-:Y:S05]  /*08d0*/  @P0 BRA `(.L_x_5088) ;  /* 0x0000000000340947 */ /* 0x000fea0003800000 */
[----:B01----:R-:W0:Y:S01]  /*08e0*/  LDC.64 R6, c[0x0][0x388] ;  /* 0x0000e200ff067b82 */ /* 0x003e220000000a00 */
[----:B------:R-:W-:Y:S02]  /*08f0*/  IMAD.IADD R5, R0, 0x1, R3 ;  /* 0x0000000100057824 */ /* 0x000fe400078e0203 */
[----:B------:R-:W-:Y:S02]  /*0900*/  VIADD R3, R3, 0x80 ;  /* 0x0000008003037836 */ /* 0x000fe40000000000 */
[----:B0-----:R-:W-:-:S05]  /*0910*/  IMAD.WIDE.U32 R6, R5, 0x4, R6 ;  /* 0x0000000405067825 */ /* 0x001fca00078e0006 */
[----:B------:R2:W-:Y:S02]  /*0920*/  STG.E desc[UR4][R6.64], R11 ;  /* 0x0000000b06007986 */ /* 0x0005e4000c101904 */
.L_x_5087:
        /* <DEDUP_REMOVED lines=8> */
.L_x_5088:
[----:B------:R-:W-:Y:S05]  /*09b0*/  BSYNC.RELIABLE B1 ;  /* 0x0000000000017941 */ /* 0x000fea0003800100 */
.L_x_5083:
[----:B------:R-:W-:-:S13]  /*09c0*/  ISETP.GE.U32.AND P0, PT, R3, R2, PT ;  /* 0x000000020300720c */ /* 0x000fda0003f06070 */
[----:B012---:R-:W0:Y:S01]  /*09d0*/  @!P0 LDC.64 R6, c[0x0][0x388] ;  /* 0x0000e200ff068b82 */ /* 0x007e220000000a00 */
[----:B------:R-:W-:Y:S01]  /*09e0*/  @!P0 IMAD.IADD R5, R0, 0x1, R3 ;  /* 0x0000000100058824 */ /* 0x000fe200078e0203 */
[----:B------:R-:W-:-:S03]  /*09f0*/  @!P0 IADD3 R3, PT, PT, R3, 0x80, RZ ;  /* 0x0000008003038810 */ /* 0x000fc60007ffe0ff */
[----:B0-----:R-:W-:-:S05]  /*0a00*/  @!P0 IMAD.WIDE.U32 R6, R5, 0x4, R6 ;  /* 0x0000000405068825 */ /* 0x001fca00078e0006 */
[----:B------:R3:W-:Y:S02]  /*0a10*/  @!P0 STG.E desc[UR4][R6.64], R4 ;  /* 0x0000000406008986 */ /* 0x0007e4000c101904 */
.L_x_5089:
[----:B------:R-:W-:Y:S05]  /*0a20*/  BSYNC.RECONVERGENT B0 ;  /* 0x0000000000007941 */ /* 0x000fea0003800200 */
.L_x_5082:
        /* <DEDUP_REMOVED lines=8> */
.L_x_5081:
[----:B------:R-:W0:Y:S01]  /*0ab0*/  S2R R2, SR_TID.X ;  /* 0x0000000000027919 */ /* 0x000e220000002100 */
[----:B------:R-:W1:Y:S08]  /*0ac0*/  LDC.64 R4, c[0x0][0x398] ;  /* 0x0000e600ff047b82 */ /* 0x000e700000000a00 */
[----:B------:R-:W2:Y:S08]  /*0ad0*/  LDC.64 R6, c[0x0][0x390] ;  /* 0x0000e400ff067b82 */ /* 0x000eb00000000a00 */
[----:B------:R-:W3:Y:S01]  /*0ae0*/  LDC.64 R20, c[0x0][0x388] ;  /* 0x0000e200ff147b82 */ /* 0x000ee20000000a00 */
[----:B-1----:R-:W-:-:S04]  /*0af0*/  IMAD.WIDE.U32 R4, R0, 0x4, R4 ;  /* 0x0000000400047825 */ /* 0x002fc800078e0004 */
[----:B0-----:R-:W-:-:S04]  /*0b00*/  IMAD.WIDE.U32 R8, R2, 0x20, R4 ;  /* 0x0000002002087825 */ /* 0x001fc800078e0004 */
[----:B--2---:R-:W-:Y:S02]  /*0b10*/  IMAD.WIDE.U32 R4, R0, 0x4, R6 ;  /* 0x0000000400047825 */ /* 0x004fe400078e0006 */
[----:B------:R-:W2:Y:S02]  /*0b20*/  LDG.E.ENL2.256 R8, R16, desc[UR4][R8.64] ;  /* 0xfe0000040810797e */ /* 0x000ea40008121908 */
[----:B------:R-:W-:-:S06]  /*0b30*/  IMAD.WIDE.U32 R4, R2, 0x20, R4 ;  /* 0x0000002002047825 */ /* 0x000fcc00078e0004 */
[----:B------:R-:W4:Y:S01]  /*0b40*/  LDG.E.ENL2.256 R4, R12, desc[UR4][R4.64] ;  /* 0xfe000004040c797e */ /* 0x000f220008121904 */
[----:B---3--:R-:W-:-:S04]  /*0b50*/  IMAD.WIDE.U32 R20, R0, 0x4, R20 ;  /* 0x0000000400147825 */ /* 0x008fc800078e0014 */
[----:B------:R-:W-:Y:S01]  /*0b60*/  IMAD.WIDE.U32 R20, R2, 0x20, R20 ;  /* 0x0000002002147825 */ /* 0x000fe200078e0014 */
[----:B--2---:R-:W-:Y:S02]  /*0b70*/  VIMNMX.U32 R3, PT, PT, R16, 0x1f, PT ;  /* 0x0000001f10037848 */ /* 0x004fe40003fe0000 */
[----:B------:R-:W-:Y:S02]  /*0b80*/  VIMNMX.U32 R16, PT, PT, R17, 0x1f, PT ;  /* 0x0000001f11107848 */ /* 0x000fe40003fe0000 */
[----:B------:R-:W-:Y:S02]  /*0b90*/  VIMNMX.U32 R17, PT, PT, R18, 0x1f, PT ;  /* 0x0000001f12117848 */ /* 0x000fe40003fe0000 */
[----:B------:R-:W-:Y:S02]  /*0ba0*/  VIMNMX.U32 R18, PT, PT, R19, 0x1f, PT ;  /* 0x0000001f13127848 */ /* 0x000fe40003fe0000 */
[----:B------:R-:W-:Y:S02]  /*0bb0*/  VIMNMX.U32 R19, PT, PT, R8, 0x1f, PT ;  /* 0x0000001f08137848 */ /* 0x000fe40003fe0000 */
[----:B------:R-:W-:-:S02]  /*0bc0*/  VIMNMX.U32 R22, PT, PT, R9, 0x1f, PT ;  /* 0x0000001f09167848 */ /* 0x000fc40003fe0000 */
[----:B------:R-:W-:Y:S02]  /*0bd0*/  VIMNMX.U32 R23, PT, PT, R10, 0x1f, PT ;  /* 0x0000001f0a177848 */ /* 0x000fe40003fe0000 */
[----:B------:R-:W-:Y:S02]  /*0be0*/  VIMNMX.U32 R8, PT, PT, R11, 0x1f, PT ;  /* 0x0000001f0b087848 */ /* 0x000fe40003fe0000 */
[----:B----4-:R-:W-:Y:S02]  /*0bf0*/  SHF.R.S32.HI R12, RZ, R3, R12 ;  /* 0x00000003ff0c7219 */ /* 0x010fe4000001140c */
[----:B------:R-:W-:Y:S02]  /*0c00*/  SHF.R.S32.HI R13, RZ, R16, R13 ;  /* 0x00000010ff0d7219 */ /* 0x000fe4000001140d */
[----:B------:R-:W-:Y:S02]  /*0c10*/  SHF.R.S32.HI R14, RZ, R17, R14 ;  /* 0x00000011ff0e7219 */ /* 0x000fe4000001140e */
[----:B------:R-:W-:-:S02]  /*0c20*/  SHF.R.S32.HI R15, RZ, R18, R15 ;  /* 0x00000012ff0f7219 */ /* 0x000fc4000001140f */
[----:B------:R-:W-:Y:S02]  /*0c30*/  SHF.R.S32.HI R4, RZ, R19, R4 ;  /* 0x00000013ff047219 */ /* 0x000fe40000011404 */
[----:B------:R-:W-:Y:S02]  /*0c40*/  SHF.R.S32.HI R5, RZ, R22, R5 ;  /* 0x00000016ff057219 */ /* 0x000fe40000011405 */
[----:B------:R-:W-:Y:S02]  /*0c50*/  SHF.R.S32.HI R6, RZ, R23, R6 ;  /* 0x00000017ff067219 */ /* 0x000fe40000011406 */
[----:B------:R-:W-:-:S05]  /*0c60*/  SHF.R.S32.HI R7, RZ, R8, R7 ;  /* 0x00000008ff077219 */ /* 0x000fca0000011407 */
[----:B------:R-:W-:Y:S01]  /*0c70*/  STG.E.ENL2.256 desc[UR4][R20.64], R12, R4 ;  /* 0xf800000c1404797f */ /* 0x000fe2000f121804 */
[----:B------:R-:W-:Y:S05]  /*0c80*/  EXIT ;  /* 0x000000000000794d */ /* 0x000fea0003800000 */
.L_x_5090:
        /* <DEDUP_REMOVED lines=15> */
.L_x_21082:


//--------------------- .text._ZN2at6native18elementwise_kernelILi128ELi4EZNS0_15gpu_kernel_implINS0_13BUnaryFunctorIiiiZZZNS0_18rshift_kernel_cudaERNS_18TensorIteratorBaseEENKUlvE_clEvENKUlvE1_clEvEUliiE_EEEEvS5_RKT_EUliE_EEviT1_ --------------------------
	.section	.text._ZN2at6native18elementwise_kernelILi128ELi4EZNS0_15gpu_kernel_implINS0_13BUnaryFunctorIiiiZZZNS0_18rshift_kernel_cudaERNS_18TensorIteratorBaseEENKUlvE_clEvENKUlvE1_clEvEUliiE_EEEEvS5_RKT_EUliE_EEviT1_,"ax",@progbits
	.align	128
        .global         _ZN2at6native18elementwise_kernelILi128ELi4EZNS0_15gpu_kernel_implINS0_13BUnaryFunctorIiiiZZZNS0_18rshift_kernel_cudaERNS_18TensorIteratorBaseEENKUlvE_clEvENKUlvE1_clEvEUliiE_EEEEvS5_RKT_EUliE_EEviT1_
        .type           _ZN2at6native18elementwise_kernelILi128ELi4EZNS0_15gpu_kernel_implINS0_13BUnaryFunctorIiiiZZZNS0_18rshift_kernel_cudaERNS_18TensorIteratorBaseEENKUlvE_clEvENKUlvE1_clEvEUliiE_EEEEvS5_RKT_EUliE_EEviT1_,@function
        .size           _ZN2at6native18elementwise_kernelILi128ELi4EZNS0_15gpu_kernel_implINS0_13BUnaryFunctorIiiiZZZNS0_18rshift_kernel_cudaERNS_18TensorIteratorBaseEENKUlvE_clEvENKUlvE1_clEvEUliiE_EEEEvS5_RKT_EUliE_EEviT1_,(.L_x_21083 - _ZN2at6native18elementwise_kernelILi128ELi4EZNS0_15gpu_kernel_implINS0_13BUnaryFunctorIiiiZZZNS0_18rshift_kernel_cudaERNS_18TensorIteratorBaseEENKUlvE_clEvENKUlvE1_clEvEUliiE_EEEEvS5_RKT_EUliE_EEviT1_)
        .other          _ZN2at6native18elementwise_kernelILi128ELi4EZNS0_15gpu_kernel_implINS0_13BUnaryFunctorIiiiZZZNS0_18rshift_kernel_cudaERNS_18TensorIteratorBaseEENKUlvE_clEvENKUlvE1_clEvEUliiE_EEEEvS5_RKT_EUliE_EEviT1_,@"STO_CUDA_ENTRY STV_DEFAULT"
_ZN2at6native18elementwise_kernelILi128ELi4EZNS0_15gpu_kernel_implINS0_13BUnaryFunctorIiiiZZZNS0_18rshift_kernel_cudaERNS_18TensorIteratorBaseEENKUlvE_clEvENKUlvE1_clEvEUliiE_EEEEvS5_RKT_EUliE_EEviT1_:
.text._ZN2at6native18elementwise_kernelILi128ELi4EZNS0_15gpu_kernel_implINS0_13BUnaryFunctorIiiiZZZNS0_18rshift_kernel_cudaERNS_18TensorIteratorBaseEENKUlvE_clEvENKUlvE1_clEvEUliiE_EEEEvS5_RKT_EUliE_EEviT1_:
[----:B------:R-:W0:Y:S01]  /*0000*/  LDC R1, c[0x0][0x37c] ;  /* 0x0000df00ff017b82 */ /* 0x000e220000000800 */
[----:B------:R-:W1:Y:S07]  /*0010*/  S2R R17, SR_TID.X ;  /* 0x0000000000117919 */ /* 0x000e6e0000002100 */
[----:B------:R-:W2:Y:S01]  /*0020*/  S2UR UR4, SR_CTAID.X ;  /* 0x00000000000479c3 */ /* 0x000ea20000002500 */
[----:B------:R-:W3:Y:S01]  /*0030*/  LDCU UR41, c[0x0][0x388] ;  /* 0x00007100ff2977ac */ /* 0x000ee20008000800 */
[----:B------:R-:W-:Y:S01]  /*0040*/  BSSY.RECONVERGENT B6, `(.L_x_5091) ;  /* 0x00002fe000067945 */ /* 0x000fe20003800200 */
[----:B------:R-:W4:Y:S01]  /*0050*/  LDCU UR5, c[0x0][0x380] ;  /* 0x00007000ff0577ac */ /* 0x000f220008000800 */
[----:B------:R-:W5:Y:S01]  /*0060*/  LDCU UR38, c[0x0][0x594] ;  /* 0x0000b280ff2677ac */ /* 0x000f620008000800 */
[----:B------:R-:W0:Y:S01]  /*0070*/  LDCU.64 UR36, c[0x0][0x358] ;  /* 0x00006b00ff2477ac */ /* 0x000e220008000a00 */
[----:B------:R-:W0:Y:S01]  /*0080*/  LDCU.U8 UR40, c[0x0][0x598] ;  /* 0x0000b300ff2877ac */ /* 0x000e220008000000 */
[----:B---3--:R-:W-:Y:S01]  /*0090*/  UIADD3 UR42, UPT, UPT, UR41, -0x1, URZ ;  /* 0xffffffff292a7890 */ /* 0x008fe2000fffe0ff */
[----:B------:R-:W3:Y:S01]  /*00a0*/  LDCU.U8 UR43, c[0x0][0x599] ;  /* 0x0000b320ff2b77ac */ /* 0x000ee20008000000 */
[----:B--2---:R-:W-:-:S02]  /*00b0*/  USHF.L.U32 UR4, UR4, 0x9, URZ ;  /* 0x0000000904047899 */ /* 0x004fc400080006ff */
[----:B------:R-:W-:Y:S02]  /*00c0*/  UISETP.LT.U32.AND UP1, UPT, UR42, 0x18, UPT ;  /* 0x000000182a00788c */ /* 0x000fe4000bf21070 */
[----:B-----5:R-:W-:Y:S02]  /*00d0*/  UISETP.LT.U32.AND UP0, UPT, UR38, 0x1f, UPT ;  /* 0x0000001f2600788c */ /* 0x020fe4000bf01070 */
[----:B-1----:R-:W-:Y:S01]  /*00e0*/  LOP3.LUT R17, R17, UR4, RZ, 0xfc, !PT ;  /* 0x0000000411117c12 */ /* 0x002fe2000f8efcff */
[----:B------:R-:W-:Y:S02]  /*00f0*/  USEL UR39, UR42, 0x18, UP1 ;  /* 0x000000182a277887 */ /* 0x000fe40008800000 */
[----:B------:R-:W-:Y:S01]  /*0100*/  USEL UR38, UR38, 0x1f, UP0 ;  /* 0x0000001f26267887 */ /* 0x000fe20008000000 */
[----:B----4-:R-:W-:Y:S01]  /*0110*/  ISETP.GE.AND P0, PT, R17, UR5, PT ;  /* 0x0000000511007c0c */ /* 0x010fe2000bf06270 */
[----:B------:R-:W-:-:S12]  /*0120*/  UIADD3 UR39, UPT, UPT, UR39, 0x1, URZ ;  /* 0x0000000127277890 */ /* 0x000fd8000fffe0ff */
[----:B0--3--:R-:W-:Y:S05]  /*0130*/  @P0 BRA `(.L_x_5092) ;  /* 0x0000002c00b80947 */ /* 0x009fea0003800000 */
        /* <DEDUP_REMOVED lines=302> */
.L_x_5093:
        /* <DEDUP_REMOVED lines=16> */
.L_x_5097:
[----:B------:R0:W5:Y:S01]  /*1520*/  LDG.E.U8 R0, desc[UR36][R2.64] ;  /* 0x0000002402007981 */ /* 0x000162000c1e1100 */
[----:B------:R-:W-:Y:S05]  /*1530*/  BRA `(.L_x_5099) ;  /* 0x0000000c002c7947 */ /* 0x000fea0003800000 */
.L_x_5096:
        /* <DEDUP_REMOVED lines=8> */
.L_x_5101:
[----:B------:R0:W5:Y:S01]  /*15c0*/  LDG.E R0, desc[UR36][R2.64] ;  /* 0x0000002402007981 */ /* 0x000162000c1e1900 */
[----:B------:R-:W-:Y:S05]  /*15d0*/  BRA `(.L_x_5099) ;  /* 0x0000000c00047947 */ /* 0x000fea0003800000 */
.L_x_5100:
[----:B------:R0:W5:Y:S01]  /*15e0*/  LDG.E.S16 R0, desc[UR36][R2.64] ;  /* 0x0000002402007981 */ /* 0x000162000c1e1700 */
[----:B------:R-:W-:Y:S05]  /*15f0*/  BRA `(.L_x_5099) ;  /* 0x0000000800fc7947 */ /* 0x000fea0003800000 */
.L_x_5095:
[----:B------:R-:W-:-:S09]  /*1600*/  UISETP.GT.AND UP0, UPT, UR4, 0x6, UPT ;  /* 0x000000060400788c */ /* 0x000fd2000bf04270 */
[----:B------:R-:W-:Y:S05]  /*1610*/  BRA.U UP0, `(.L_x_5102) ;  /* 0x00000001002c7547 */ /* 0x000fea000b800000 */
[----:B------:R-:W-:-:S09]  /*1620*/  UISETP.NE.AND UP0, UPT, UR4, 0x5, UPT ;  /* 0x000000050400788c */ /* 0x000fd2000bf05270 */
[----:B------:R-:W-:Y:S05]  /*1630*/  BRA.U !UP0, `(.L_x_5103) ;  /* 0x0000000108147547 */ /* 0x000fea000b800000 */
[----:B------:R-:W-:-:S09]  /*1640*/  UISETP.NE.AND UP0, UPT, UR4, 0x6, UPT ;  /* 0x000000060400788c */ /* 0x000fd2000bf05270 */
[----:B------:R-:W-:Y:S05]  /*1650*/  BRA.U UP0, `(.L_x_5098) ;  /* 0x0000000900647547 */ /* 0x000fea000b800000 */
[----:B------:R-:W2:Y:S02]  /*1660*/  LDG.E R0, desc[UR36][R2.64] ;  /* 0x0000002402007981 */ /* 0x000ea4000c1e1900 */
[----:B--2---:R-:W0:Y:S01]  /*1670*/  F2I.FTZ.TRUNC.NTZ R0, R0 ;  /* 0x0000000000007305 */ /* 0x004e22000021f100 */
[----:B------:R-:W-:Y:S05]  /*1680*/  BRA `(.L_x_5099) ;  /* 0x0000000800d87947 */ /* 0x000fea0003800000 */
.L_x_5103:
[----:B------:R-:W2:Y:S02]  /*1690*/  LDG.E.U16 R2, desc[UR36][R2.64] ;  /* 0x0000002402027981 */ /* 0x000ea4000c1e1500 */
[----:B--2---:R-:W-:-:S06]  /*16a0*/  HADD2.F32 R0, -RZ, R2.H0_H0 ;  /* 0x20000002ff007230 */ /* 0x004fcc0000004100 */
[----:B------:R-:W0:Y:S01]  /*16b0*/  F2I.FTZ.TRUNC.NTZ R0, R0 ;  /* 0x0000000000007305 */ /* 0x000e22000021f100 */
[----:B------:R-:W-:Y:S05]  /*16c0*/  BRA `(.L_x_5099) ;  /* 0x0000000800c87947 */ /* 0x000fea0003800000 */
.L_x_5102:
[----:B------:R-:W-:-:S09]  /*16d0*/  UISETP.NE.AND UP0, UPT, UR4, 0x7, UPT ;  /* 0x000000070400788c */ /* 0x000fd2000bf05270 */
[----:B------:R-:W-:Y:S05]  /*16e0*/  BRA.U !UP0, `(.L_x_5104) ;  /* 0x00000001082c7547 */ /* 0x000fea000b800000 */
[----:B------:R-:W-:-:S09]  /*16f0*/  UISETP.NE.AND UP0, UPT, UR4, 0x8, UPT ;  /* 0x000000080400788c */ /* 0x000fd2000bf05270 */
[----:B------:R-:W-:Y:S05]  /*1700*/  BRA.U !UP0, `(.L_x_5105) ;  /* 0x0000000108147547 */ /* 0x000fea000b800000 */
[----:B------:R-:W-:-:S09]  /*1710*/  UISETP.NE.AND UP0, UPT, UR4, 0x9, UPT ;  /* 0x000000090400788c */ /* 0x000fd2000bf05270 */
[----:B------:R-:W-:Y:S05]  /*1720*/  BRA.U UP0, `(.L_x_5098) ;  /* 0x0000000900307547 */ /* 0x000fea000b800000 */
[----:B------:R-:W2:Y:S02]  /*1730*/  LDG.E R0, desc[UR36][R2.64] ;  /* 0x0000002402007981 */ /* 0x000ea4000c1e1900 */
[----:B--2---:R-:W0:Y:S01]  /*1740*/  F2I.FTZ.TRUNC.NTZ R0, R0 ;  /* 0x0000000000007305 */ /* 0x004e22000021f100 */
[----:B------:R-:W-:Y:S05]  /*1750*/  BRA `(.L_x_5099) ;  /* 0x0000000800a47947 */ /* 0x000fea0003800000 */
.L_x_5105:
[----:B------:R-:W2:Y:S02]  /*1760*/  LDG.E.U16 R2, desc[UR36][R2.64] ;  /* 0x0000002402027981 */ /* 0x000ea4000c1e1500 */
[----:B--2---:R-:W-:-:S06]  /*1770*/  HADD2.F32 R0, -RZ, R2.H0_H0 ;  /* 0x20000002ff007230 */ /* 0x004fcc0000004100 */
[----:B------:R-:W0:Y:S01]  /*1780*/  F2I.FTZ.TRUNC.NTZ R0, R0 ;  /* 0x0000000000007305 */ /* 0x000e22000021f100 */
[----:B------:R-:W-:Y:S05]  /*1790*/  BRA `(.L_x_5099) ;  /* 0x0000000800947947 */ /* 0x000fea0003800000 */
.L_x_5104:
[----:B------:R-:W2:Y:S02]  /*17a0*/  LDG.E.64 R2, desc[UR36][R2.64] ;  /* 0x0000002402027981 */ /* 0x000ea4000c1e1b00 */
[----:B--2---:R0:W1:Y:S01]  /*17b0*/  F2I.F64.TRUNC R0, R2 ;  /* 0x0000000200007311 */ /* 0x004062000030d100 */
[----:B------:R-:W-:Y:S05]  /*17c0*/  BRA `(.L_x_5099) ;  /* 0x0000000800887947 */ /* 0x000fea0003800000 */
.L_x_5094:
        /* <DEDUP_REMOVED lines=12> */
.L_x_5108:
[----:B------:R-:W2:Y:S02]  /*1890*/  LDG.E.64 R2, desc[UR36][R2.64] ;  /* 0x0000002402027981 */ /* 0x000ea4000c1e1b00 */
[----:B--2---:R0:W1:Y:S01]  /*18a0*/  F2I.F64.TRUNC R0, R2 ;  /* 0x0000000200007311 */ /* 0x004062000030d100 */
[----:B------:R-:W-:Y:S05]  /*18b0*/  BRA `(.L_x_5099) ;  /* 0x00000008004c7947 */ /* 0x000fea0003800000 */
.L_x_5107:
        /* <DEDUP_REMOVED lines=26> */
.L_x_5110:
        /* <DEDUP_REMOVED lines=13> */
.L_x_5109:
[----:B------:R-:W2:Y:S02]  /*1b30*/  LDG.E.U16 R0, desc[UR36][R2.64] ;  /* 0x0000002402007981 */ /* 0x000ea4000c1e1500 */
[----:B--2---:R-:W-:-:S06]  /*1b40*/  IMAD.U32 R0, R0, 0x10000, RZ ;  /* 0x0001000000007824 */ /* 0x004fcc00078e00ff */
[----:B------:R-:W0:Y:S01]  /*1b50*/  F2I.FTZ.TRUNC.NTZ R0, R0 ;  /* 0x0000000000007305 */ /* 0x000e22000021f100 */
[----:B------:R-:W-:Y:S05]  /*1b60*/  BRA `(.L_x_5099) ;  /* 0x0000000400a07947 */ /* 0x000fea0003800000 */
.L_x_5106:
        /* <DEDUP_REMOVED lines=10> */
.L_x_5113:
        /* <DEDUP_REMOVED lines=21> */
.L_x_5117:
[----:B------:R-:W-:Y:S05]  /*1d60*/  BSYNC.RECONVERGENT B1 ;  /* 0x0000000000017941 */ /* 0x000fea0003800200 */
.L_x_5116:
[----:B------:R-:W-:Y:S02]  /*1d70*/  SHF.L.U32 R0, R0, 0x14, RZ ;  /* 0x0000001400007819 */ /* 0x000fe400000006ff */
[----:B------:R-:W-:-:S04]  /*1d80*/  LEA R2, R2, 0x3b800000, 0x17 ;  /* 0x3b80000002027811 */ /* 0x000fc800078eb8ff */
[----:B------:R-:W-:-:S07]  /*1d90*/  LOP3.LUT R0, R2, R0, R7, 0xfe, !PT ;  /* 0x0000000002007212 */ /* 0x000fce00078efe07 */
.L_x_5115:
[----:B------:R-:W-:Y:S05]  /*1da0*/  BSYNC.RECONVERGENT B0 ;  /* 0x0000000000007941 */ /* 0x000fea0003800200 */
.L_x_5114:
[----:B------:R-:W1:Y:S01]  /*1db0*/  F2I.FTZ.TRUNC.NTZ R0, R0 ;  /* 0x0000000000007305 */ /* 0x000e62000021f100 */
[----:B------:R-:W-:Y:S05]  /*1dc0*/  BRA `(.L_x_5099) ;  /* 0x0000000400087947 */ /* 0x000fea0003800000 */
.L_x_5112:
        /* <DEDUP_REMOVED lines=21> */
.L_x_5121:
[----:B------:R-:W-:Y:S05]  /*1f20*/  BSYNC.RECONVERGENT B1 ;  /* 0x0000000000017941 */ /* 0x000fea0003800200 */
.L_x_5120:
[----:B------:R-:W-:Y:S01]  /*1f30*/  IMAD.SHL.U32 R0, R0, 0x200000, RZ ;  /* 0x0020000000007824 */ /* 0x000fe200078e00ff */
[----:B------:R-:W-:-:S04]  /*1f40*/  LEA R2, R2, 0x37800000, 0x17 ;  /* 0x3780000002027811 */ /* 0x000fc800078eb8ff */
[----:B------:R-:W-:-:S07]  /*1f50*/  LOP3.LUT R0, R2, R0, R7, 0xfe, !PT ;  /* 0x0000000002007212 */ /* 0x000fce00078efe07 */
.L_x_5119:
[----:B------:R-:W-:Y:S05]  /*1f60*/  BSYNC.RECONVERGENT B0 ;  /* 0x0000000000007941 */ /* 0x000fea0003800200 */
.L_x_5118:
[----:B------:R-:W2:Y:S01]  /*1f70*/  F2I.FTZ.TRUNC.NTZ R0, R0 ;  /* 0x0000000000007305 */ /* 0x000ea2000021f100 */
[----:B------:R-:W-:Y:S05]  /*1f80*/  BRA `(.L_x_5099) ;  /* 0x0000000000987947 */ /* 0x000fea0003800000 */
.L_x_5111:
[----:B------:R-:W-:-:S09]  /*1f90*/  UISETP.NE.AND UP0, UPT, UR4, 0x1c, UPT ;  /* 0x0000001c0400788c */ /* 0x000fd2000bf05270 */
[----:B------:R-:W-:Y:S05]  /*1fa0*/  BRA.U !UP0, `(.L_x_5122) ;  /* 0x00000001088c7547 */ /* 0x000fea000b800000 */
[----:B------:R-:W-:-:S09]  /*1fb0*/  UISETP.NE.AND UP0, UPT, UR4, 0x1d, UPT ;  /* 0x0000001d0400788c */ /* 0x000fd2000bf05270 */
[----:B------:R-:W-:Y:S05]  /*1fc0*/  BRA.U !UP0, `(.L_x_5123) ;  /* 0x00000001087c7547 */ /* 0x000fea000b800000 */
[----:B------:R-:W-:-:S09]  /*1fd0*/  UISETP.NE.AND UP0, UPT, UR4, 0x2c, UPT ;  /* 0x0000002c0400788c */ /* 0x000fd2000bf05270 */
[----:B------:R-:W-:Y:S05]  /*1fe0*/  BRA.U !UP0, `(.L_x_5124) ;  /* 0x0000000108487547 */ /* 0x000fea000b800000 */
.L_x_5098:
        /* <DEDUP_REMOVED lines=16> */
.L_x_5125:
[----:B------:R-:W-:Y:S01]  /*20f0*/  IMAD.MOV.U32 R0, RZ, RZ, RZ ;  /* 0x000000ffff007224 */ /* 0x000fe200078e00ff */
[----:B------:R-:W-:Y:S06]  /*2100*/  BRA `(.L_x_5099) ;  /* 0x0000000000387947 */ /* 0x000fec0003800000 */
.L_x_5124:
[----:B------:R-:W2:Y:S01]  /*2110*/  LDG.E.U8 R2, desc[UR36][R2.64] ;  /* 0x0000002402027981 */ /* 0x000ea2000c1e1100 */
[----:B------:R-:W-:Y:S01]  /*2120*/  BSSY.RECONVERGENT B0, `(.L_x_5126) ;  /* 0x0000007000007945 */ /* 0x000fe20003800200 */
[----:B------:R-:W-:Y:S02]  /*2130*/  MOV R0, 0x400000 ;  /* 0x0040000000007802 */ /* 0x000fe40000000f00 */
[----:B--2---:R-:W-:-:S13]  /*2140*/  ISETP.NE.AND P0, PT, R2, RZ, PT ;  /* 0x000000ff0200720c */ /* 0x004fda0003f05270 */
[----:B------:R-:W-:Y:S05]  /*2150*/  @!P0 BRA `(.L_x_5127) ;  /* 0x00000000000c8947 */ /* 0x000fea0003800000 */
[----:B------:R-:W-:-:S13]  /*2160*/  ISETP.NE.AND P0, PT, R2, 0xff, PT ;  /* 0x000000ff0200780c */ /* 0x000fda0003f05270 */
[----:B------:R-:W-:Y:S02]  /*2170*/  @!P0 IMAD.MOV.U32 R0, RZ, RZ, 0x7f800001 ;  /* 0x7f800001ff008424 */ /* 0x000fe400078e00ff */
[----:B------:R-:W-:-:S07]  /*2180*/  @P0 IMAD.SHL.U32 R0, R2, 0x800000, RZ ;  /* 0x0080000002000824 */ /* 0x000fce00078e00ff */
.L_x_5127:
[----:B------:R-:W-:Y:S05]  /*2190*/  BSYNC.RECONVERGENT B0 ;  /* 0x0000000000007941 */ /* 0x000fea0003800200 */
.L_x_5126:
[----:B------:R-:W4:Y:S01]  /*21a0*/  F2I.FTZ.TRUNC.NTZ R0, R0 ;  /* 0x0000000000007305 */ /* 0x000f22000021f100 */
[----:B------:R-:W-:Y:S05]  /*21b0*/  BRA `(.L_x_5099) ;  /* 0x00000000000c7947 */ /* 0x000fea0003800000 */
.L_x_5123:
[----:B------:R0:W5:Y:S01]  /*21c0*/  LDG.E R0, desc[UR36][R2.64] ;  /* 0x0000002402007981 */ /* 0x000162000c1e1900 */
[----:B------:R-:W-:Y:S05]  /*21d0*/  BRA `(.L_x_5099) ;  /* 0x0000000000047947 */ /* 0x000fea0003800000 */
.L_x_5122:
[----:B------:R3:W5:Y:S02]  /*21e0*/  LDG.E R0, desc[UR36][R2.64] ;  /* 0x0000002402007981 */ /* 0x000764000c1e1900 */
.L_x_5099:
[----:B------:R-:W3:Y:S01]  /*21f0*/  LDCU.64 UR6, c[0x0][0x580] ;  /* 0x0000b000ff0677ac */ /* 0x000ee20008000a00 */
[----:B012-45:R-:W-:Y:S01]  /*2200*/  SHF.R.S32.HI R4, RZ, UR38, R0 ;  /* 0x00000026ff047c19 */ /* 0x037fe20008011400 */
        /* <DEDUP_REMOVED lines=15> */
.L_x_5131:
[----:B------:R3:W-:Y:S01]  /*2300*/  STG.E.U8 desc[UR36][R2.64], R4 ;  /* 0x0000000402007986 */ /* 0x0007e2000c101124 */
[----:B------:R-:W-:Y:S05]  /*2310*/  BRA `(.L_x_5133) ;  /* 0x0000000c003c7947 */ /* 0x000fea0003800000 */
.L_x_5130:
        /* <DEDUP_REMOVED lines=9> */
.L_x_5135:
[----:B------:R1:W-:Y:S01]  /*23b0*/  STG.E desc[UR36][R2.64], R4 ;  /* 0x0000000402007986 */ /* 0x0003e2000c101924 */
[----:B------:R-:W-:Y:S05]  /*23c0*/  BRA `(.L_x_5133) ;  /* 0x0000000c00107947 */ /* 0x000fea0003800000 */
.L_x_5134:
[----:B------:R2:W-:Y:S01]  /*23d0*/  STG.E.U16 desc[UR36][R2.64], R4 ;  /* 0x0000000402007986 */ /* 0x0005e2000c101524 */
[----:B------:R-:W-:Y:S05]  /*23e0*/  BRA `(.L_x_5133) ;  /* 0x0000000c00087947 */ /* 0x000fea0003800000 */
.L_x_5129:
        /* <DEDUP_REMOVED lines=9> */
.L_x_5137:
[----:B------:R-:W-:-:S04]  /*2480*/  I2FP.F32.S32 R0, R4 ;  /* 0x0000000400007245 */ /* 0x000fc80000201400 */
[----:B------:R-:W-:-:S05]  /*2490*/  F2FP.F16.F32.PACK_AB R0, RZ, R0 ;  /* 0x00000000ff00723e */ /* 0x000fca00000000ff */
[----:B------:R0:W-:Y:S01]  /*24a0*/  STG.E.U16 desc[UR36][R2.64], R0 ;  /* 0x0000000002007986 */ /* 0x0001e2000c101524 */
[----:B------:R-:W-:Y:S05]  /*24b0*/  BRA `(.L_x_5133) ;  /* 0x0000000800d47947 */ /* 0x000fea0003800000 */
.L_x_5136:
[----:B------:R-:W-:-:S09]  /*24c0*/  UISETP.NE.AND UP0, UPT, UR4, 0x7, UPT ;  /* 0x000000070400788c */ /* 0x000fd2000bf05270 */
[----:B------:R-:W-:Y:S05]  /*24d0*/  BRA.U !UP0, `(.L_x_5138) ;  /* 0x0000000108347547 */ /* 0x000fea000b800000 */
[----:B------:R-:W-:-:S09]  /*24e0*/  UISETP.NE.AND UP0, UPT, UR4, 0x8, UPT ;  /* 0x000000080400788c */ /* 0x000fd2000bf05270 */
[----:B------:R-:W-:Y:S05]  /*24f0*/  BRA.U !UP0, `(.L_x_5139) ;  /* 0x0000000108187547 */ /* 0x000fea000b800000 */
[----:B------:R-:W-:-:S09]  /*2500*/  UISETP.NE.AND UP0, UPT, UR4, 0x9, UPT ;  /* 0x000000090400788c */ /* 0x000fd2000bf05270 */
[----:B------:R-:W-:Y:S05]  /*2510*/  BRA.U UP0, `(.L_x_5132) ;  /* 0x0000000900287547 */ /* 0x000fea000b800000 */
[----:B------:R-:W-:Y:S01]  /*2520*/  HFMA2 R5, -RZ, RZ, 0, 0 ;  /* 0x00000000ff057431 */ /* 0x000fe200000001ff */
[----:B------:R-:W-:-:S05]  /*2530*/  I2FP.F32.S32 R4, R4 ;  /* 0x0000000400047245 */ /* 0x000fca0000201400 */
[----:B------:R0:W-:Y:S01]  /*2540*/  STG.E.64 desc[UR36][R2.64], R4 ;  /* 0x0000000402007986 */ /* 0x0001e2000c101b24 */
[----:B------:R-:W-:Y:S05]  /*2550*/  BRA `(.L_x_5133) ;  /* 0x0000000800ac7947 */ /* 0x000fea0003800000 */
.L_x_5139:
[----:B------:R-:W-:-:S04]  /*2560*/  I2FP.F32.S32 R4, R4 ;  /* 0x0000000400047245 */ /* 0x000fc80000201400 */
[----:B------:R-:W-:-:S04]  /*2570*/  F2FP.F16.F32.PACK_AB R5, RZ, R4 ;  /* 0x00000004ff05723e */ /* 0x000fc800000000ff */
[----:B------:R-:W-:-:S05]  /*2580*/  PRMT R5, R5, 0x5410, RZ ;  /* 0x0000541005057816 */ /* 0x000fca00000000ff */
[----:B------:R0:W-:Y:S01]  /*2590*/  STG.E desc[UR36][R2.64], R5 ;  /* 0x0000000502007986 */ /* 0x0001e2000c101924 */
[----:B------:R-:W-:Y:S05]  /*25a0*/  BRA `(.L_x_5133) ;  /* 0x0000000800987947 */ /* 0x000fea0003800000 */
.L_x_5138:
[----:B------:R-:W0:Y:S02]  /*25b0*/  I2F.F64 R4, R4 ;  /* 0x0000000400047312 */ /* 0x000e240000201c00 */
[----:B0-----:R0:W-:Y:S01]  /*25c0*/  STG.E.64 desc[UR36][R2.64], R4 ;  /* 0x0000000402007986 */ /* 0x0011e2000c101b24 */
[----:B------:R-:W-:Y:S05]  /*25d0*/  BRA `(.L_x_5133) ;  /* 0x00000008008c7947 */ /* 0x000fea0003800000 */
.L_x_5128:
        /* <DEDUP_REMOVED lines=12> */
.L_x_5142:
[----:B------:R-:W0:Y:S01]  /*26a0*/  I2F.F64 R4, R4 ;  /* 0x0000000400047312 */ /* 0x000e220000201c00 */
[----:B------:R-:W-:-:S05]  /*26b0*/  CS2R R6, SRZ ;  /* 0x0000000000067805 */ /* 0x000fca000001ff00 */
[----:B0-----:R0:W-:Y:S01]  /*26c0*/  STG.E.128 desc[UR36][R2.64], R4 ;  /* 0x0000000402007986 */ /* 0x0011e2000c101d24 */
[----:B------:R-:W-:Y:S05]  /*26d0*/  BRA `(.L_x_5133) ;  /* 0x00000008004c7947 */ /* 0x000fea0003800000 */
.L_x_5141:
        /* <DEDUP_REMOVED lines=19> */
.L_x_5146:
[----:B------:R-:W-:Y:S05]  /*2810*/  BSYNC.RECONVERGENT B0 ;  /* 0x0000000000007941 */ /* 0x000fea0003800200 */
.L_x_5145:
[----:B------:R-:W-:-:S05]  /*2820*/  LOP3.LUT R5, R0, 0x80, R5, 0xf8, !PT ;  /* 0x0000008000057812 */ /* 0x000fca00078ef805 */
[----:B------:R0:W-:Y:S01]  /*2830*/  STG.E.U8 desc[UR36][R2.64], R5 ;  /* 0x0000000502007986 */ /* 0x0001e2000c101124 */
[----:B------:R-:W-:Y:S05]  /*2840*/  BRA `(.L_x_5133) ;  /* 0x0000000400f07947 */ /* 0x000fea0003800000 */
.L_x_5144:
        /* <DEDUP_REMOVED lines=15> */
.L_x_5148:
[----:B------:R-:W-:Y:S05]  /*2940*/  BSYNC.RECONVERGENT B0 ;  /* 0x0000000000007941 */ /* 0x000fea0003800200 */
.L_x_5147:
[----:B------:R-:W-:-:S05]  /*2950*/  LOP3.LUT R5, R0, 0x80, R5, 0xf8, !PT ;  /* 0x0000008000057812 */ /* 0x000fca00078ef805 */
[----:B------:R0:W-:Y:S01]  /*2960*/  STG.E.U8 desc[UR36][R2.64], R5 ;  /* 0x0000000502007986 */ /* 0x0001e2000c101124 */
[----:B------:R-:W-:Y:S05]  /*2970*/  BRA `(.L_x_5133) ;  /* 0x0000000400a47947 */ /* 0x000fea0003800000 */
.L_x_5143:
[----:B------:R-:W-:-:S04]  /*2980*/  I2FP.F32.S32 R0, R4 ;  /* 0x0000000400007245 */ /* 0x000fc80000201400 */
[----:B------:R-:W-:-:S05]  /*2990*/  F2FP.BF16.F32.PACK_AB R0, RZ, R0 ;  /* 0x00000000ff00723e */ /* 0x000fca00000010ff */
[----:B------:R0:W-:Y:S01]  /*29a0*/  STG.E.U16 desc[UR36][R2.64], R0 ;  /* 0x0000000002007986 */ /* 0x0001e2000c101524 */
[----:B------:R-:W-:Y:S05]  /*29b0*/  BRA `(.L_x_5133) ;  /* 0x0000000400947947 */ /* 0x000fea0003800000 */
.L_x_5140:
        /* <DEDUP_REMOVED lines=10> */
.L_x_5151:
        /* <DEDUP_REMOVED lines=13> */
.L_x_5154:
[----:B------:R-:W-:-:S04]  /*2b30*/  SHF.R.U32.HI R0, RZ, 0x14, R5 ;  /* 0x00000014ff007819 */ /* 0x000fc80000011605 */
[----:B------:R-:W-:-:S04]  /*2b40*/  LOP3.LUT R0, R0, 0x1, RZ, 0xc0, !PT ;  /* 0x0000000100007812 */ /* 0x000fc800078ec0ff */
[----:B------:R-:W-:-:S04]  /*2b50*/  IADD3 R0, PT, PT, R5, 0x487ffff, R0 ;  /* 0x0487ffff05007810 */ /* 0x000fc80007ffe000 */
[----:B------:R-:W-:-:S04]  /*2b60*/  SHF.R.U32.HI R0, RZ, 0x14, R0 ;  /* 0x00000014ff007819 */ /* 0x000fc80000011600 */
[----:B------:R-:W-:-:S07]  /*2b70*/  LOP3.LUT R4, R0, 0xff, RZ, 0xc0, !PT ;  /* 0x000000ff00047812 */ /* 0x000fce00078ec0ff */
.L_x_5155:
[----:B------:R-:W-:-:S04]  /*2b80*/  SHF.R.U32.HI R5, RZ, 0x18, R5 ;  /* 0x00000018ff057819 */ /* 0x000fc80000011605 */
[----:B------:R-:W-:-:S04]  /*2b90*/  LOP3.LUT R4, R4, 0x80, R5, 0xf8, !PT ;  /* 0x0000008004047812 */ /* 0x000fc800078ef805 */
[----:B------:R-:W-:-:S07]  /*2ba0*/  PRMT R0, R4, 0x7610, R0 ;  /* 0x0000761004007816 */ /* 0x000fce0000000000 */
.L_x_5153:
[----:B------:R-:W-:Y:S05]  /*2bb0*/  BSYNC.RECONVERGENT B0 ;  /* 0x0000000000007941 */ /* 0x000fea0003800200 */
.L_x_5152:
[----:B------:R0:W-:Y:S01]  /*2bc0*/  STG.E.U8 desc[UR36][R2.64], R0 ;  /* 0x0000000002007986 */ /* 0x0001e2000c101124 */
[----:B------:R-:W-:Y:S05]  /*2bd0*/  BRA `(.L_x_5133) ;  /* 0x00000004000c7947 */ /* 0x000fea0003800000 */
.L_x_5150:
[----:B------:R-:W-:Y:S01]  /*2be0*/  I2FP.F32.S32 R5, R4 ;  /* 0x0000000400057245 */ /* 0x000fe20000201400 */
[----:B------:R-:W-:Y:S01]  /*2bf0*/  BSSY.RECONVERGENT B0, `(.L_x_5156) ;  /* 0x0000014000007945 */ /* 0x000fe20003800200 */
[----:B------:R-:W-:Y:S02]  /*2c00*/  MOV R0, 0x80 ;  /* 0x0000008000007802 */ /* 0x000fe40000000f00 */
        /* <DEDUP_REMOVED lines=10> */
.L_x_5158:
[----:B------:R-:W-:-:S04]  /*2cb0*/  SHF.R.U32.HI R0, RZ, 0x15, R5 ;  /* 0x00000015ff007819 */ /* 0x000fc80000011605 */
[----:B------:R-:W-:-:S04]  /*2cc0*/  LOP3.LUT R0, R0, 0x1, RZ, 0xc0, !PT ;  /* 0x0000000100007812 */ /* 0x000fc800078ec0ff */
[----:B------:R-:W-:-:S04]  /*2cd0*/  IADD3 R0, PT, PT, R5, 0x88fffff, R0 ;  /* 0x088fffff05007810 */ /* 0x000fc80007ffe000 */
[----:B------:R-:W-:-:S04]  /*2ce0*/  SHF.R.U32.HI R0, RZ, 0x15, R0 ;  /* 0x00000015ff007819 */ /* 0x000fc80000011600 */
[----:B------:R-:W-:-:S07]  /*2cf0*/  LOP3.LUT R4, R0, 0xff, RZ, 0xc0, !PT ;  /* 0x000000ff00047812 */ /* 0x000fce00078ec0ff */
.L_x_5159:
[----:B------:R-:W-:-:S04]  /*2d00*/  SHF.R.U32.HI R5, RZ, 0x18, R5 ;  /* 0x00000018ff057819 */ /* 0x000fc80000011605 */
[----:B------:R-:W-:-:S04]  /*2d10*/  LOP3.LUT R4, R4, 0x80, R5, 0xf8, !PT ;  /* 0x0000008004047812 */ /* 0x000fc800078ef805 */
[----:B------:R-:W-:-:S07]  /*2d20*/  PRMT R0, R4, 0x7610, R0 ;  /* 0x0000761004007816 */ /* 0x000fce0000000000 */
.L_x_5157:
[----:B------:R-:W-:Y:S05]  /*2d30*/  BSYNC.RECONVERGENT B0 ;  /* 0x0000000000007941 */ /* 0x000fea0003800200 */
.L_x_5156:
[----:B------:R0:W-:Y:S01]  /*2d40*/  STG.E.U8 desc[UR36][R2.64], R0 ;  /* 0x0000000002007986 */ /* 0x0001e2000c101124 */
[----:B------:R-:W-:Y:S05]  /*2d50*/  BRA `(.L_x_5133) ;  /* 0x0000000000ac7947 */ /* 0x000fea0003800000 */
.L_x_5149:
[----:B------:R-:W-:-:S09]  /*2d60*/  UISETP.NE.AND UP0, UPT, UR4, 0x1c, UPT ;  /* 0x0000001c0400788c */ /* 0x000fd2000bf05270 */
[----:B------:R-:W-:Y:S05]  /*2d70*/  BRA.U !UP0, `(.L_x_5160) ;  /* 0x0000000108a07547 */ /* 0x000fea000b800000 */
[----:B------:R-:W-:-:S09]  /*2d80*/  UISETP.NE.AND UP0, UPT, UR4, 0x1d, UPT ;  /* 0x0000001d0400788c */ /* 0x000fd2000bf05270 */
[----:B------:R-:W-:Y:S05]  /*2d90*/  BRA.U !UP0, `(.L_x_5161) ;  /* 0x00000001088c7547 */ /* 0x000fea000b800000 */
[----:B------:R-:W-:-:S09]  /*2da0*/  UISETP.NE.AND UP0, UPT, UR4, 0x2c, UPT ;  /* 0x0000002c0400788c */ /* 0x000fd2000bf05270 */
[----:B------:R-:W-:Y:S05]  /*2db0*/  BRA.U !UP0, `(.L_x_5162) ;  /* 0x0000000108447547 */ /* 0x000fea000b800000 */
.L_x_5132:
        /* <DEDUP_REMOVED lines=16> */
.L_x_5163:
[----:B------:R-:W-:Y:S05]  /*2ec0*/  BRA `(.L_x_5133) ;  /* 0x0000000000507947 */ /* 0x000fea0003800000 */
.L_x_5162:
        /* <DEDUP_REMOVED lines=12> */
[----:B------:R-:W-:-:S05]  /*2f90*/  @!P0 IADD3 R0, PT, PT, R6, RZ, RZ ;  /* 0x000000ff06008210 */ /* 0x000fca0007ffe0ff */
[----:B------:R-:W-:-:S05]  /*2fa0*/  @P1 IMAD.MOV.U32 R5, RZ, RZ, R0 ;  /* 0x000000ffff051224 */ /* 0x000fca00078e0000 */
[----:B------:R0:W-:Y:S01]  /*2fb0*/  STG.E.U8 desc[UR36][R2.64], R5 ;  /* 0x0000000502007986 */ /* 0x0001e2000c101124 */
[----:B------:R-:W-:Y:S05]  /*2fc0*/  BRA `(.L_x_5133) ;  /* 0x0000000000107947 */ /* 0x000fea0003800000 */
.L_x_5161:
[----:B------:R-:W-:-:S05]  /*2fd0*/  SHF.R.S32.HI R5, RZ, 0x1f, R4 ;  /* 0x0000001fff057819 */ /* 0x000fca0000011404 */
[----:B------:R0:W-:Y:S01]  /*2fe0*/  STG.E.64 desc[UR36][R2.64], R4 ;  /* 0x0000000402007986 */ /* 0x0001e2000c101b24 */
[----:B------:R-:W-:Y:S05]  /*2ff0*/  BRA `(.L_x_5133) ;  /* 0x0000000000047947 */ /* 0x000fea0003800000 */
.L_x_5160:
[----:B------:R0:W-:Y:S02]  /*3000*/  STG.E desc[UR36][R2.64], R4 ;  /* 0x0000000402007986 */ /* 0x0001e4000c101924 */
.L_x_5133:
[----:B------:R-:W-:-:S07]  /*3010*/  VIADD R17, R17, 0x80 ;  /* 0x0000008011117836 */ /* 0x000fce0000000000 */
.L_x_5092:
[----:B------:R-:W-:Y:S05]  /*3020*/  BSYNC.RECONVERGENT B6 ;  /* 0x0000000000067941 */ /* 0x000fea0003800200 */
.L_x_5091:
        /* <DEDUP_REMOVED lines=307> */
.L_x_5166:
        /* <DEDUP_REMOVED lines=16> */
.L_x_5170:
[----:B------:R1:W5:Y:S01]  /*4460*/  LDG.E.U8 R0, desc[UR36][R2.64] ;  /* 0x0000002402007981 */ /* 0x000362000c1e1100 */
[----:B------:R-:W-:Y:S05]  /*4470*/  BRA `(.L_x_5172) ;  /* 0x0000000c002c7947 */ /* 0x000fea0003800000 */
.L_x_5169:
        /* <DEDUP_REMOVED lines=8> */
.L_x_5174:
[----:B------:R3:W5:Y:S01]  /*4500*/  LDG.E R0, desc[UR36][R2.64] ;  /* 0x0000002402007981 */ /* 0x000762000c1e1900 */
[----:B------:R-:W-:Y:S05]  /*4510*/  BRA `(.L_x_5172) ;  /* 0x0000000c00047947 */ /* 0x000fea0003800000 */
.L_x_5173:
[----:B------:R2:W5:Y:S01]  /*4520*/  LDG.E.S16 R0, desc[UR36][R2.64] ;  /* 0x0000002402007981 */ /* 0x000562000c1e1700 */
[----:B------:R-:W-:Y:S05]  /*4530*/  BRA `(.L_x_5172) ;  /* 0x0000000800fc7947 */ /* 0x000fea0003800000 */
.L_x_5168:
        /* <DEDUP_REMOVED lines=9> */
.L_x_5176:
[----:B------:R-:W2:Y:S02]  /*45d0*/  LDG.E.U16 R2, desc[UR36][R2.64] ;  /* 0x0000002402027981 */ /* 0x000ea4000c1e1500 */
[----:B--2---:R-:W-:-:S06]  /*45e0*/  HADD2.F32 R0, -RZ, R2.H0_H0 ;  /* 0x20000002ff007230 */ /* 0x004fcc0000004100 */
[----:B------:R-:W0:Y:S01]  /*45f0*/  F2I.FTZ.TRUNC.NTZ R0, R0 ;  /* 0x0000000000007305 */ /* 0x000e22000021f100 */
[----:B------:R-:W-:Y:S05]  /*4600*/  BRA `(.L_x_5172) ;  /* 0x0000000800c87947 */ /* 0x000fea0003800000 */
.L_x_5175:
        /* <DEDUP_REMOVED lines=9> */
.L_x_5178:
[----:B------:R-:W2:Y:S02]  /*46a0*/  LDG.E.U16 R2, desc[UR36][R2.64] ;  /* 0x0000002402027981 */ /* 0x000ea4000c1e1500 */
[----:B--2---:R-:W-:-:S06]  /*46b0*/  HADD2.F32 R0, -RZ, R2.H0_H0 ;  /* 0x20000002ff007230 */ /* 0x004fcc0000004100 */
[----:B------:R-:W0:Y:S01]  /*46c0*/  F2I.FTZ.TRUNC.NTZ R0, R0 ;  /* 0x0000000000007305 */ /* 0x000e22000021f100 */
[----:B------:R-:W-:Y:S05]  /*46d0*/  BRA `(.L_x_5172) ;  /* 0x0000000800947947 */ /* 0x000fea0003800000 */
.L_x_5177:
[----:B------:R-:W2:Y:S02]  /*46e0*/  LDG.E.64 R2, desc[UR36][R2.64] ;  /* 0x0000002402027981 */ /* 0x000ea4000c1e1b00 */
[----:B--2---:R0:W1:Y:S01]  /*46f0*/  F2I.F64.TRUNC R0, R2 ;  /* 0x0000000200007311 */ /* 0x004062000030d100 */
[----:B------:R-:W-:Y:S05]  /*4700*/  BRA `(.L_x_5172) ;  /* 0x0000000800887947 */ /* 0x000fea0003800000 */
.L_x_5167:
        /* <DEDUP_REMOVED lines=12> */
.L_x_5181:
[----:B------:R-:W2:Y:S02]  /*47d0*/  LDG.E.64 R2, desc[UR36][R2.64] ;  /* 0x0000002402027981 */ /* 0x000ea4000c1e1b00 */
[----:B--2---:R0:W1:Y:S01]  /*47e0*/  F2I.F64.TRUNC R0, R2 ;  /* 0x0000000200007311 */ /* 0x004062000030d100 */
[----:B------:R-:W-:Y:S05]  /*47f0*/  BRA `(.L_x_5172) ;  /* 0x00000008004c7947 */ /* 0x000fea0003800000 */
.L_x_5180:
        /* <DEDUP_REMOVED lines=26> */
.L_x_5183:
        /* <DEDUP_REMOVED lines=13> */
.L_x_5182:
[----:B------:R-:W2:Y:S02]  /*4a70*/  LDG.E.U16 R0, desc[UR36][R2.64] ;  /* 0x0000002402007981 */ /* 0x000ea4000c1e1500 */
[----:B--2---:R-:W-:-:S06]  /*4a80*/  IMAD.U32 R0, R0, 0x10000, RZ ;  /* 0x0001000000007824 */ /* 0x004fcc00078e00ff */
[----:B------:R-:W0:Y:S01]  /*4a90*/  F2I.FTZ.TRUNC.NTZ R0, R0 ;  /* 0x0000000000007305 */ /* 0x000e22000021f100 */
[----:B------:R-:W-:Y:S05]  /*4aa0*/  BRA `(.L_x_5172) ;  /* 0x0000000400a07947 */ /* 0x000fea0003800000 */
.L_x_5179:
        /* <DEDUP_REMOVED lines=10> */
.L_x_5186:
        /* <DEDUP_REMOVED lines=21> */
.L_x_5190:
[----:B------:R-:W-:Y:S05]  /*4ca0*/  BSYNC.RECONVERGENT B1 ;  /* 0x0000000000017941 */ /* 0x000fea0003800200 */
.L_x_5189:
[----:B------:R-:W-:Y:S02]  /*4cb0*/  SHF.L.U32 R0, R0, 0x14, RZ ;  /* 0x0000001400007819 */ /* 0x000fe400000006ff */
[----:B------:R-:W-:-:S04]  /*4cc0*/  LEA R2, R2, 0x3b800000, 0x17 ;  /* 0x3b80000002027811 */ /* 0x000fc800078eb8ff */
[----:B------:R-:W-:-:S07]  /*4cd0*/  LOP3.LUT R0, R2, R0, R7, 0xfe, !PT ;  /* 0x0000000002007212 */ /* 0x000fce00078efe07 */
.L_x_5188:
[----:B------:R-:W-:Y:S05]  /*4ce0*/  BSYNC.RECONVERGENT B0 ;  /* 0x0000000000007941 */ /* 0x000fea0003800200 */
.L_x_5187:
[----:B------:R-:W0:Y:S01]  /*4cf0*/  F2I.FTZ.TRUNC.NTZ R0, R0 ;  /* 0x0000000000007305 */ /* 0x000e22000021f100 */
[----:B------:R-:W-:Y:S05]  /*4d00*/  BRA `(.L_x_5172) ;  /* 0x0000000400087947 */ /* 0x000fea0003800000 */
.L_x_5185:
        /* <DEDUP_REMOVED lines=21> */
.L_x_5194:
[----:B------:R-:W-:Y:S05]  /*4e60*/  BSYNC.RECONVERGENT B1 ;  /* 0x0000000000017941 */ /* 0x000fea0003800200 */
.L_x_5193:
[----:B------:R-:W-:Y:S01]  /*4e70*/  IMAD.SHL.U32 R0, R0, 0x200000, RZ ;  /* 0x0020000000007824 */ /* 0x000fe200078e00ff */
[----:B------:R-:W-:-:S04]  /*4e80*/  LEA R2, R2, 0x37800000, 0x17 ;  /* 0x3780000002027811 */ /* 0x000fc800078eb8ff */
[----:B------:R-:W-:-:S07]  /*4e90*/  LOP3.LUT R0, R2, R0, R7, 0xfe, !PT ;  /* 0x0000000002007212 */ /* 0x000fce00078efe07 */
.L_x_5192:
[----:B------:R-:W-:Y:S05]  /*4ea0*/  BSYNC.RECONVERGENT B0 ;  /* 0x0000000000007941 */ /* 0x000fea0003800200 */
.L_x_5191:
[----:B------:R-:W0:Y:S01]  /*4eb0*/  F2I.FTZ.TRUNC.NTZ R0, R0 ;  /* 0x0000000000007305 */ /* 0x000e22000021f100 */
[----:B------:R-:W-:Y:S05]  /*4ec0*/  BRA `(.L_x_5172) ;  /* 0x0000000000987947 */ /* 0x000fea0003800000 */
.L_x_5184:
        /* <DEDUP_REMOVED lines=14> */
.L_x_5198:
[----:B------:R-:W-:Y:S05]  /*4fb0*/  BSYNC.RECONVERGENT B0 ;  /* 0x0000000000007941 */ /* 0x000fea0003800200 */
.L_x_5197:
[----:B------:R-:W0:Y:S01]  /*4fc0*/  F2I.FTZ.TRUNC.NTZ R0, R0 ;  /* 0x0000000000007305 */ /* 0x000e22000021f100 */
[----:B------:R-:W-:Y:S05]  /*4fd0*/  BRA `(.L_x_5172) ;  /* 0x0000000000547947 */ /* 0x000fea0003800000 */
.L_x_5171:
        /* <DEDUP_REMOVED lines=16> */
.L_x_5199:
[----:B------:R-:W-:Y:S01]  /*50e0*/  MOV R0, RZ ;  /* 0x000000ff00007202 */ /* 0x000fe20000000f00 */
[----:B------:R-:W-:Y:S06]  /*50f0*/  BRA `(.L_x_5172) ;  /* 0x00000000000c7947 */ /* 0x000fec0003800000 */
.L_x_5196:
[----:B------:R0:W5:Y:S01]  /*5100*/  LDG.E R0, desc[UR36][R2.64] ;  /* 0x0000002402007981 */ /* 0x000162000c1e1900 */
[----:B------:R-:W-:Y:S05]  /*5110*/  BRA `(.L_x_5172) ;  /* 0x0000000000047947 */ /* 0x000fea0003800000 */
.L_x_5195:
[----:B------:R0:W5:Y:S02]  /*5120*/  LDG.E R0, desc[UR36][R2.64] ;  /* 0x0000002402007981 */ /* 0x000164000c1e1900 */
.L_x_5172:
[----:B------:R-:W2:Y:S01]  /*5130*/  LDCU.64 UR6, c[0x0][0x580] ;  /* 0x0000b000ff0677ac */ /* 0x000ea20008000a00 */
[----:B01---5:R-:W-:Y:S01]  /*5140*/  SHF.R.S32.HI R4, RZ, UR38, R0 ;  /* 0x00000026ff047c19 */ /* 0x023fe20008011400 */
[----:B------:R-:W-:-:S04]  /*5150*/  UPRMT UR4, UR40, 0x9910, URZ ;  /* 0x0000991028047896 */ /* 0x000fc800080000ff */
[----:B------:R-:W-:Y:S01]  /*5160*/  UISETP.GT.AND UP0, UPT, UR4, 0x9, UPT ;  /* 0x000000090400788c */ /* 0x000fe2000bf04270 */
[----:B--234-:R-:W-:-:S05]  /*5170*/  IADD3 R2, P0, PT, R16, UR6, RZ ;  /* 0x0000000610027c10 */ /* 0x01cfca000ff1e0ff */
        /* <DEDUP_REMOVED lines=12> */
.L_x_5203:
[----:B------:R0:W-:Y:S01]  /*5240*/  STG.E.U8 desc[UR36][R2.64], R4 ;  /* 0x0000000402007986 */ /* 0x0001e2000c101124 */
[----:B------:R-:W-:Y:S05]  /*5250*/  BRA `(.L_x_5205) ;  /* 0x0000000c00387947 */ /* 0x000fea0003800000 */
.L_x_5202:
        /* <DEDUP_REMOVED lines=9> */
.L_x_5207:
[----:B------:R0:W-:Y:S01]  /*52f0*/  STG.E desc[UR36][R2.64], R4 ;  /* 0x0000000402007986 */ /* 0x0001e2000c101924 */
[----:B------:R-:W-:Y:S05]  /*5300*/  BRA `(.L_x_5205) ;  /* 0x0000000c000c7947 */ /* 0x000fea0003800000 */
.L_x_5206:
[----:B------:R0:W-:Y:S01]  /*5310*/  STG.E.U16 desc[UR36][R2.64], R4 ;  /* 0x0000000402007986 */ /* 0x0001e2000c101524 */
[----:B------:R-:W-:Y:S05]  /*5320*/  BRA `(.L_x_5205) ;  /* 0x0000000c00047947 */ /* 0x000fea0003800000 */
.L_x_5201:
        /* <DEDUP_REMOVED lines=9> */
.L_x_5209:
[----:B------:R-:W-:-:S04]  /*53c0*/  I2FP.F32.S32 R0, R4 ;  /* 0x0000000400007245 */ /* 0x000fc80000201400 */
[----:B------:R-:W-:-:S05]  /*53d0*/  F2FP.F16.F32.PACK_AB R0, RZ, R0 ;  /* 0x00000000ff00723e */ /* 0x000fca00000000ff */
[----:B------:R0:W-:Y:S01]  /*53e0*/  STG.E.U16 desc[UR36][R2.64], R0 ;  /* 0x0000000002007986 */ /* 0x0001e2000c101524 */
[----:B------:R-:W-:Y:S05]  /*53f0*/  BRA `(.L_x_5205) ;  /* 0x0000000800d07947 */ /* 0x000fea0003800000 */
.L_x_5208:
        /* <DEDUP_REMOVED lines=10> */
.L_x_5211:
[----:B------:R-:W-:-:S04]  /*54a0*/  I2FP.F32.S32 R4, R4 ;  /* 0x0000000400047245 */ /* 0x000fc80000201400 */
[----:B------:R-:W-:-:S04]  /*54b0*/  F2FP.F16.F32.PACK_AB R5, RZ, R4 ;  /* 0x00000004ff05723e */ /* 0x000fc800000000ff */
[----:B------:R-:W-:-:S05]  /*54c0*/  PRMT R5, R5, 0x5410, RZ ;  /* 0x0000541005057816 */ /* 0x000fca00000000ff */
[----:B------:R0:W-:Y:S01]  /*54d0*/  STG.E desc[UR36][R2.64], R5 ;  /* 0x0000000502007986 */ /* 0x0001e2000c101924 */
[----:B------:R-:W-:Y:S05]  /*54e0*/  BRA `(.L_x_5205) ;  /* 0x0000000800947947 */ /* 0x000fea0003800000 */
.L_x_5210:
[----:B------:R-:W0:Y:S02]  /*54f0*/  I2F.F64 R4, R4 ;  /* 0x0000000400047312 */ /* 0x000e240000201c00 */
[----:B0-----:R0:W-:Y:S01]  /*5500*/  STG.E.64 desc[UR36][R2.64], R4 ;  /* 0x0000000402007986 */ /* 0x0011e2000c101b24 */
[----:B------:R-:W-:Y:S05]  /*5510*/  BRA `(.L_x_5205) ;  /* 0x0000000800887947 */ /* 0x000fea0003800000 */
.L_x_5200:
        /* <DEDUP_REMOVED lines=12> */
.L_x_5215:
        /* <DEDUP_REMOVED lines=18> */
.L_x_5218:
[----:B------:R-:W-:-:S04]  /*5700*/  SHF.R.U32.HI R5, RZ, 0x18, R5 ;  /* 0x00000018ff057819 */ /* 0x000fc80000011605 */
[----:B------:R-:W-:-:S07]  /*5710*/  LOP3.LUT R0, R0, 0x80, R5, 0xf8, !PT ;  /* 0x0000008000007812 */ /* 0x000fce00078ef805 */
.L_x_5217:
[----:B------:R-:W-:Y:S05]  /*5720*/  BSYNC.RECONVERGENT B0 ;  /* 0x0000000000007941 */ /* 0x000fea0003800200 */
.L_x_5216:
[----:B------:R0:W-:Y:S01]  /*5730*/  STG.E.U8 desc[UR36][R2.64], R0 ;  /* 0x0000000002007986 */ /* 0x0001e2000c101124 */
[----:B------:R-:W-:Y:S05]  /*5740*/  BRA `(.L_x_5205) ;  /* 0x0000000400fc7947 */ /* 0x000fea0003800000 */
.L_x_5214:
        /* <DEDUP_REMOVED lines=18> */
.L_x_5221:
[----:B------:R-:W-:-:S04]  /*5870*/  SHF.R.U32.HI R5, RZ, 0x18, R5 ;  /* 0x00000018ff057819 */ /* 0x000fc80000011605 */
[----:B------:R-:W-:-:S07]  /*5880*/  LOP3.LUT R0, R0, 0x80, R5, 0xf8, !PT ;  /* 0x0000008000007812 */ /* 0x000fce00078ef805 */
.L_x_5220:
[----:B------:R-:W-:Y:S05]  /*5890*/  BSYNC.RECONVERGENT B0 ;  /* 0x0000000000007941 */ /* 0x000fea0003800200 */
.L_x_5219:
[----:B------:R0:W-:Y:S01]  /*58a0*/  STG.E.U8 desc[UR36][R2.64], R0 ;  /* 0x0000000002007986 */ /* 0x0001e2000c101124 */
[----:B------:R-:W-:Y:S05]  /*58b0*/  BRA `(.L_x_5205) ;  /* 0x0000000400a07947 */ /* 0x000fea0003800000 */
.L_x_5213:
        /* <DEDUP_REMOVED lines=22> */
.L_x_5223:
[----:B------:R-:W-:-:S05]  /*5a20*/  SHF.R.S32.HI R5, RZ, 0x1f, R4 ;  /* 0x0000001fff057819 */ /* 0x000fca0000011404 */
[----:B------:R0:W-:Y:S01]  /*5a30*/  STG.E.64 desc[UR36][R2.64], R4 ;  /* 0x0000000402007986 */ /* 0x0001e2000c101b24 */
[----:B------:R-:W-:Y:S05]  /*5a40*/  BRA `(.L_x_5205) ;  /* 0x00000004003c7947 */ /* 0x000fea0003800000 */
.L_x_5222:
[----:B------:R0:W-:Y:S01]  /*5a50*/  STG.E desc[UR36][R2.64], R4 ;  /* 0x0000000402007986 */ /* 0x0001e2000c101924 */
[----:B------:R-:W-:Y:S05]  /*5a60*/  BRA `(.L_x_5205) ;  /* 0x0000000400347947 */ /* 0x000fea0003800000 */
.L_x_5212:
        /* <DEDUP_REMOVED lines=10> */
.L_x_5225:
[----:B------:R-:W0:Y:S01]  /*5b10*/  I2F.F64 R4, R4 ;  /* 0x0000000400047312 */ /* 0x000e220000201c00 */
[----:B------:R-:W-:-:S05]  /*5b20*/  CS2R R6, SRZ ;  /* 0x0000000000067805 */ /* 0x000fca000001ff00 */
[----:B0-----:R4:W-:Y:S01]  /*5b30*/  STG.E.128 desc[UR36][R2.64], R4 ;  /* 0x0000000402007986 */ /* 0x0019e2000c101d24 */
[----:B------:R-:W-:Y:S05]  /*5b40*/  BRA `(.L_x_5205) ;  /* 0x0000000000fc7947 */ /* 0x000fea0003800000 */
.L_x_5224:
[----:B------:R-:W-:-:S09]  /*5b50*/  UISETP.NE.AND UP0, UPT, UR4, 0xf, UPT ;  /* 0x0000000f0400788c */ /* 0x000fd2000bf05270 */
[----:B------:R-:W-:Y:S05]  /*5b60*/  BRA.U !UP0, `(.L_x_5226) ;  /* 0x0000000108e87547 */ /* 0x000fea000b800000 */
[----:B------:R-:W-:-:S09]  /*5b70*/  UISETP.NE.AND UP0, UPT, UR4, 0x17, UPT ;  /* 0x000000170400788c */ /* 0x000fd2000bf05270 */
[----:B------:R-:W-:Y:S05]  /*5b80*/  BRA.U !UP0, `(.L_x_5227) ;  /* 0x0000000108907547 */ /* 0x000fea000b800000 */
[----:B------:R-:W-:-:S09]  /*5b90*/  UISETP.NE.AND UP0, UPT, UR4, 0x18, UPT ;  /* 0x000000180400788c */ /* 0x000fd2000bf05270 */
[----:B------:R-:W-:Y:S05]  /*5ba0*/  BRA.U !UP0, `(.L_x_5228) ;  /* 0x0000000108447547 */ /* 0x000fea000b800000 */
.L_x_5204:
        /* <DEDUP_REMOVED lines=16> */
.L_x_5229:
[----:B------:R-:W-:Y:S05]  /*5cb0*/  BRA `(.L_x_5205) ;  /* 0x0000000000a07947 */ /* 0x000fea0003800000 */
.L_x_5228:
        /* <DEDUP_REMOVED lines=13> */
.L_x_5231:
[----:B------:R-:W-:Y:S05]  /*5d90*/  BSYNC.RECONVERGENT B0 ;  /* 0x0000000000007941 */ /* 0x000fea0003800200 */
.L_x_5230:
[----:B------:R-:W-:-:S05]  /*5da0*/  LOP3.LUT R5, R0, 0x80, R5, 0xf8, !PT ;  /* 0x0000008000057812 */ /* 0x000fca00078ef805 */
[----:B------:R2:W-:Y:S01]  /*5db0*/  STG.E.U8 desc[UR36][R2.64], R5 ;  /* 0x0000000502007986 */ /* 0x0005e2000c101124 */
[----:B------:R-:W-:Y:S05]  /*5dc0*/  BRA `(.L_x_5205) ;  /* 0x00000000005c7947 */ /* 0x000fea0003800000 */
.L_x_5227:
        /* <DEDUP_REMOVED lines=12> */
.L_x_5233:
[----:B------:R-:W-:Y:S02]  /*5e90*/  ISETP.GT.U32.AND P0, PT, R4, 0x7f800000, PT ;  /* 0x7f8000000400780c */ /* 0x000fe40003f04070 */
[----:B------:R-:W-:-:S04]  /*5ea0*/  MOV R0, 0x7f ;  /* 0x0000007f00007802 */ /* 0x000fc80000000f00 */
[----:B------:R-:W-:-:S07]  /*5eb0*/  SEL R0, R0, 0x7c, P0 ;  /* 0x0000007c00007807 */ /* 0x000fce0000000000 */
.L_x_5234:
[----:B------:R-:W-:Y:S05]  /*5ec0*/  BSYNC.RECONVERGENT B0 ;  /* 0x0000000000007941 */ /* 0x000fea0003800200 */
.L_x_5232:
[----:B------:R-:W-:-:S04]  /*5ed0*/  SHF.R.U32.HI R5, RZ, 0x18, R5 ;  /* 0x00000018ff057819 */ /* 0x000fc80000011605 */
[----:B------:R-:W-:-:S05]  /*5ee0*/  LOP3.LUT R5, R0, 0x80, R5, 0xf8, !PT ;  /* 0x0000008000057812 */ /* 0x000fca00078ef805 */
[----:B------:R1:W-:Y:S01]  /*5ef0*/  STG.E.U8 desc[UR36][R2.64], R5 ;  /* 0x0000000502007986 */ /* 0x0003e2000c101124 */
[----:B------:R-:W-:Y:S05]  /*5f00*/  BRA `(.L_x_5205) ;  /* 0x00000000000c7947 */ /* 0x000fea0003800000 */
.L_x_5226:
[----:B------:R-:W-:-:S04]  /*5f10*/  I2FP.F32.S32 R0, R4 ;  /* 0x0000000400007245 */ /* 0x000fc80000201400 */
[----:B------:R-:W-:-:S05]  /*5f20*/  F2FP.BF16.F32.PACK_AB R0, RZ, R0 ;  /* 0x00000000ff00723e */ /* 0x000fca00000010ff */
[----:B------:R0:W-:Y:S02]  /*5f30*/  STG.E.U16 desc[UR36][R2.64], R0 ;  /* 0x0000000002007986 */ /* 0x0001e4000c101524 */
.L_x_5205:
[----:B------:R-:W-:-:S07]  /*5f40*/  VIADD R17, R17, 0x80 ;  /* 0x0000008011117836 */ /* 0x000fce0000000000 */
.L_x_5165:
[----:B------:R-:W-:Y:S05]  /*5f50*/  BSYNC.RECONVERGENT B6 ;  /* 0x0000000000067941 */ /* 0x000fea0003800200 */
.L_x_5164:
        /* <DEDUP_REMOVED lines=307> */
.L_x_5237:
        /* <DEDUP_REMOVED lines=16> */
.L_x_5241:
[----:B------:R0:W5:Y:S01]  /*7390*/  LDG.E.U8 R0, desc[UR36][R2.64] ;  /* 0x0000002402007981 */ /* 0x000162000c1e1100 */
[----:B------:R-:W-:Y:S05]  /*73a0*/  BRA `(.L_x_5243) ;  /* 0x0000000c002c7947 */ /* 0x000fea0003800000 */
.L_x_5240:
        /* <DEDUP_REMOVED lines=8> */
.L_x_5245:
[----:B------:R0:W5:Y:S01]  /*7430*/  LDG.E R0, desc[UR36][R2.64] ;  /* 0x0000002402007981 */ /* 0x000162000c1e1900 */
[----:B------:R-:W-:Y:S05]  /*7440*/  BRA `(.L_x_5243) ;  /* 0x0000000c00047947 */ /* 0x000fea0003800000 */
.L_x_5244:
[----:B------:R0:W5:Y:S01]  /*7450*/  LDG.E.S16 R0, desc[UR36][R2.64] ;  /* 0x0000002402007981 */ /* 0x000162000c1e1700 */
[----:B------:R-:W-:Y:S05]  /*7460*/  BRA `(.L_x_5243) ;  /* 0x0000000800fc7947 */ /* 0x000fea0003800000 */
.L_x_5239:
        /* <DEDUP_REMOVED lines=9> */
.L_x_5247:
[----:B------:R-:W2:Y:S02]  /*7500*/  LDG.E.U16 R2, desc[UR36][R2.64] ;  /* 0x0000002402027981 */ /* 0x000ea4000c1e1500 */
[----:B--2---:R-:W-:-:S06]  /*7510*/  HADD2.F32 R0, -RZ, R2.H0_H0 ;  /* 0x20000002ff007230 */ /* 0x004fcc0000004100 */
[----:B------:R-:W0:Y:S01]  /*7520*/  F2I.FTZ.TRUNC.NTZ R0, R0 ;  /* 0x0000000000007305 */ /* 0x000e22000021f100 */
[----:B------:R-:W-:Y:S05]  /*7530*/  BRA `(.L_x_5243) ;  /* 0x0000000800c87947 */ /* 0x000fea0003800000 */
.L_x_5246:
        /* <DEDUP_REMOVED lines=9> */
.L_x_5249:
[----:B------:R-:W2:Y:S02]  /*75d0*/  LDG.E.U16 R2, desc[UR36][R2.64] ;  /* 0x0000002402027981 */ /* 0x000ea4000c1e1500 */
[----:B--2---:R-:W-:-:S06]  /*75e0*/  HADD2.F32 R0, -RZ, R2.H0_H0 ;  /* 0x20000002ff007230 */ /* 0x004fcc0000004100 */
[----:B------:R-:W0:Y:S01]  /*75f0*/  F2I.FTZ.TRUNC.NTZ R0, R0 ;  /* 0x0000000000007305 */ /* 0x000e22000021f100 */
[----:B------:R-:W-:Y:S05]  /*7600*/  BRA `(.L_x_5243) ;  /* 0x0000000800947947 */ /* 0x000fea0003800000 */
.L_x_5248:
[----:B------:R-:W2:Y:S02]  /*7610*/  LDG.E.64 R2, desc[UR36][R2.64] ;  /* 0x0000002402027981 */ /* 0x000ea4000c1e1b00 */
[----:B--2---:R0:W1:Y:S01]  /*7620*/  F2I.F64.TRUNC R0, R2 ;  /* 0x0000000200007311 */ /* 0x004062000030d100 */
[----:B------:R-:W-:Y:S05]  /*7630*/  BRA `(.L_x_5243) ;  /* 0x0000000800887947 */ /* 0x000fea0003800000 */
.L_x_5238:
        /* <DEDUP_REMOVED lines=12> */
.L_x_5252:
[----:B------:R-:W2:Y:S02]  /*7700*/  LDG.E.64 R2, desc[UR36][R2.64] ;  /* 0x0000002402027981 */ /* 0x000ea4000c1e1b00 */
[----:B--2---:R0:W1:Y:S01]  /*7710*/  F2I.F64.TRUNC R0, R2 ;  /* 0x0000000200007311 */ /* 0x004062000030d100 */
[----:B------:R-:W-:Y:S05]  /*7720*/  BRA `(.L_x_5243) ;  /* 0x00000008004c7947 */ /* 0x000fea0003800000 */
.L_x_5251:
        /* <DEDUP_REMOVED lines=24> */
[----:B------:R-:W3:Y:S01]  /*78b0*/  F2I.FTZ.TRUNC.NTZ R0, R0 ;  /* 0x0000000000007305 */ /* 0x000ee2000021f100 */
[----:B------:R-:W-:Y:S05]  /*78c0*/  BRA `(.L_x_5243) ;  /* 0x0000000400e47947 */ /* 0x000fea0003800000 */
.L_x_5254:
        /* <DEDUP_REMOVED lines=11> */
[----:B------:R-:W2:Y:S01]  /*7980*/  F2I.FTZ.TRUNC.NTZ R0, R0 ;  /* 0x0000000000007305 */ /* 0x000ea2000021f100 */
[----:B------:R-:W-:Y:S05]  /*7990*/  BRA `(.L_x_5243) ;  /* 0x0000000400b07947 */ /* 0x000fea0003800000 */
.L_x_5253:
[----:B------:R-:W2:Y:S02]  /*79a0*/  LDG.E.U16 R0, desc[UR36][R2.64] ;  /* 0x0000002402007981 */ /* 0x000ea4000c1e1500 */
[----:B--2---:R-:W-:-:S06]  /*79b0*/  IMAD.U32 R0, R0, 0x10000, RZ ;  /* 0x0001000000007824 */ /* 0x004fcc00078e00ff */
[----:B------:R-:W4:Y:S01]  /*79c0*/  F2I.FTZ.TRUNC.NTZ R0, R0 ;  /* 0x0000000000007305 */ /* 0x000f22000021f100 */
[----:B------:R-:W-:Y:S05]  /*79d0*/  BRA `(.L_x_5243) ;  /* 0x0000000400a07947 */ /* 0x000fea0003800000 */
.L_x_5250:
        /* <DEDUP_REMOVED lines=10> */
.L_x_5257:
        /* <DEDUP_REMOVED lines=21> */
.L_x_5261:
[----:B------:R-:W-:Y:S05]  /*7bd0*/  BSYNC.RECONVERGENT B1 ;  /* 0x0000000000017941 */ /* 0x000fea0003800200 */
.L_x_5260:
[----:B------:R-:W-:Y:S02]  /*7be0*/  SHF.L.U32 R0, R0, 0x14, RZ ;  /* 0x0000001400007819 */ /* 0x000fe400000006ff */
[----:B------:R-:W-:-:S04]  /*7bf0*/  LEA R2, R2, 0x3b800000, 0x17 ;  /* 0x3b80000002027811 */ /* 0x000fc800078eb8ff */
[----:B------:R-:W-:-:S07]  /*7c00*/  LOP3.LUT R0, R2, R0, R7, 0xfe, !PT ;  /* 0x0000000002007212 */ /* 0x000fce00078efe07 */
.L_x_5259:
[----:B------:R-:W-:Y:S05]  /*7c10*/  BSYNC.RECONVERGENT B0 ;  /* 0x0000000000007941 */ /* 0x000fea0003800200 */
.L_x_5258:
[----:B------:R-:W0:Y:S01]  /*7c20*/  F2I.FTZ.TRUNC.NTZ R0, R0 ;  /* 0x0000000000007305 */ /* 0x000e22000021f100 */
[----:B------:R-:W-:Y:S05]  /*7c30*/  BRA `(.L_x_5243) ;  /* 0x0000000400087947 */ /* 0x000fea0003800000 */
.L_x_5256:
        /* <DEDUP_REMOVED lines=21> */
.L_x_5265:
[----:B------:R-:W-:Y:S05]  /*7d90*/  BSYNC.RECONVERGENT B1 ;  /* 0x0000000000017941 */ /* 0x000fea0003800200 */
.L_x_5264:
[----:B------:R-:W-:Y:S01]  /*7da0*/  IMAD.SHL.U32 R0, R0, 0x200000, RZ ;  /* 0x0020000000007824 */ /* 0x000fe200078e00ff */
[----:B------:R-:W-:-:S04]  /*7db0*/  LEA R2, R2, 0x37800000, 0x17 ;  /* 0x3780000002027811 */ /* 0x000fc800078eb8ff */
[----:B------:R-:W-:-:S07]  /*7dc0*/  LOP3.LUT R0, R2, R0, R7, 0xfe, !PT ;  /* 0x0000000002007212 */ /* 0x000fce00078efe07 */
.L_x_5263:
[----:B------:R-:W-:Y:S05]  /*7dd0*/  BSYNC.RECONVERGENT B0 ;  /* 0x0000000000007941 */ /* 0x000fea0003800200 */
.L_x_5262:
[----:B------:R-:W0:Y:S01]  /*7de0*/  F2I.FTZ.TRUNC.NTZ R0, R0 ;  /* 0x0000000000007305 */ /* 0x000e22000021f100 */
[----:B------:R-:W-:Y:S05]  /*7df0*/  BRA `(.L_x_5243) ;  /* 0x0000000000987947 */ /* 0x000fea0003800000 */
.L_x_5255:
        /* <DEDUP_REMOVED lines=14> */
.L_x_5269:
[----:B------:R-:W-:Y:S05]  /*7ee0*/  BSYNC.RECONVERGENT B0 ;  /* 0x0000000000007941 */ /* 0x000fea0003800200 */
.L_x_5268:
[----:B------:R-:W0:Y:S01]  /*7ef0*/  F2I.FTZ.TRUNC.NTZ R0, R0 ;  /* 0x0000000000007305 */ /* 0x000e22000021f100 */
[----:B------:R-:W-:Y:S05]  /*7f00*/  BRA `(.L_x_5243) ;  /* 0x0000000000547947 */ /* 0x000fea0003800000 */
.L_x_5242:
        /* <DEDUP_REMOVED lines=16> */
.L_x_5270:
[----:B------:R-:W-:Y:S01]  /*8010*/  MOV R0, RZ ;  /* 0x000000ff00007202 */ /* 0x000fe20000000f00 */
[----:B------:R-:W-:Y:S06]  /*8020*/  BRA `(.L_x_5243) ;  /* 0x00000000000c7947 */ /* 0x000fec0003800000 */
.L_x_5267:
[----:B------:R0:W5:Y:S01]  /*8030*/  LDG.E R0, desc[UR36][R2.64] ;  /* 0x0000002402007981 */ /* 0x000162000c1e1900 */
[----:B------:R-:W-:Y:S05]  /*8040*/  BRA `(.L_x_5243) ;  /* 0x0000000000047947 */ /* 0x000fea0003800000 */
.L_x_5266:
[----:B------:R0:W5:Y:S02]  /*8050*/  LDG.E R0, desc[UR36][R2.64] ;  /* 0x0000002402007981 */ /* 0x000164000c1e1900 */
.L_x_5243:
[----:B------:R-:W0:Y:S02]  /*8060*/  LDCU.64 UR6, c[0x0][0x580] ;  /* 0x0000b000ff0677ac */ /* 0x000e240008000a00 */
[----:B012345:R-:W-:Y:S01]  /*8070*/  SHF.R.S32.HI R4, RZ, UR38, R0 ;  /* 0x00000026ff047c19 */ /* 0x03ffe20008011400 */
[----:B------:R-:W-:-:S04]  /*8080*/  UPRMT UR4, UR40, 0x9910, URZ ;  /* 0x0000991028047896 */ /* 0x000fc800080000ff */
        /* <DEDUP_REMOVED lines=14> */
.L_x_5274:
[----:B------:R4:W-:Y:S01]  /*8170*/  STG.E.U8 desc[UR36][R2.64], R4 ;  /* 0x0000000402007986 */ /* 0x0009e2000c101124 */
[----:B------:R-:W-:Y:S05]  /*8180*/  BRA `(.L_x_5276) ;  /* 0x0000000c00387947 */ /* 0x000fea0003800000 */
.L_x_5273:
        /* <DEDUP_REMOVED lines=9> */
.L_x_5278:
[----:B------:R2:W-:Y:S01]  /*8220*/  STG.E desc[UR36][R2.64], R4 ;  /* 0x0000000402007986 */ /* 0x0005e2000c101924 */
[----:B------:R-:W-:Y:S05]  /*8230*/  BRA `(.L_x_5276) ;  /* 0x0000000c000c7947 */ /* 0x000fea0003800000 */
.L_x_5277:
[----:B------:R0:W-:Y:S01]  /*8240*/  STG.E.U16 desc[UR36][R2.64], R4 ;  /* 0x0000000402007986 */ /* 0x0001e2000c101524 */
[----:B------:R-:W-:Y:S05]  /*8250*/  BRA `(.L_x_5276) ;  /* 0x0000000c00047947 */ /* 0x000fea0003800000 */
.L_x_5272:
        /* <DEDUP_REMOVED lines=9> */
.L_x_5280:
[----:B------:R-:W-:-:S04]  /*82f0*/  I2FP.F32.S32 R0, R4 ;  /* 0x0000000400007245 */ /* 0x000fc80000201400 */
[----:B------:R-:W-:-:S05]  /*8300*/  F2FP.F16.F32.PACK_AB R0, RZ, R0 ;  /* 0x00000000ff00723e */ /* 0x000fca00000000ff */
[----:B------:R0:W-:Y:S01]  /*8310*/  STG.E.U16 desc[UR36][R2.64], R0 ;  /* 0x0000000002007986 */ /* 0x0001e2000c101524 */
[----:B------:R-:W-:Y:S05]  /*8320*/  BRA `(.L_x_5276) ;  /* 0x0000000800d07947 */ /* 0x000fea0003800000 */
.L_x_5279:
        /* <DEDUP_REMOVED lines=10> */
.L_x_5282:
[----:B------:R-:W-:-:S04]  /*83d0*/  I2FP.F32.S32 R4, R4 ;  /* 0x0000000400047245 */ /* 0x000fc80000201400 */
[----:B------:R-:W-:-:S04]  /*83e0*/  F2FP.F16.F32.PACK_AB R5, RZ, R4 ;  /* 0x00000004ff05723e */ /* 0x000fc800000000ff */
[----:B------:R-:W-:-:S05]  /*83f0*/  PRMT R5, R5, 0x5410, RZ ;  /* 0x0000541005057816 */ /* 0x000fca00000000ff */
[----:B------:R0:W-:Y:S01]  /*8400*/  STG.E desc[UR36][R2.64], R5 ;  /* 0x0000000502007986 */ /* 0x0001e2000c101924 */
[----:B------:R-:W-:Y:S05]  /*8410*/  BRA `(.L_x_5276) ;  /* 0x0000000800947947 */ /* 0x000fea0003800000 */
.L_x_5281:
[----:B------:R-:W0:Y:S02]  /*8420*/  I2F.F64 R4, R4 ;  /* 0x0000000400047312 */ /* 0x000e240000201c00 */
[----:B0-----:R0:W-:Y:S01]  /*8430*/  STG.E.64 desc[UR36][R2.64], R4 ;  /* 0x0000000402007986 */ /* 0x0011e2000c101b24 */
[----:B------:R-:W-:Y:S05]  /*8440*/  BRA `(.L_x_5276) ;  /* 0x0000000800887947 */ /* 0x000fea0003800000 */
.L_x_5271:
        /* <DEDUP_REMOVED lines=12> */
.L_x_5286:
        /* <DEDUP_REMOVED lines=18> */
.L_x_5289:
[----:B------:R-:W-:-:S04]  /*8630*/  SHF.R.U32.HI R5, RZ, 0x18, R5 ;  /* 0x00000018ff057819 */ /* 0x000fc80000011605 */
[----:B------:R-:W-:-:S07]  /*8640*/  LOP3.LUT R0, R0, 0x80, R5, 0xf8, !PT ;  /* 0x0000008000007812 */ /* 0x000fce00078ef805 */
.L_x_5288:
[----:B------:R-:W-:Y:S05]  /*8650*/  BSYNC.RECONVERGENT B0 ;  /* 0x0000000000007941 */ /* 0x000fea0003800200 */
.L_x_5287:
[----:B------:R0:W-:Y:S01]  /*8660*/  STG.E.U8 desc[UR36][R2.64], R0 ;  /* 0x0000000002007986 */ /* 0x0001e2000c101124 */
[----:B------:R-:W-:Y:S05]  /*8670*/  BRA `(.L_x_5276) ;  /* 0x0000000400fc7947 */ /* 0x000fea0003800000 */
.L_x_5285:
        /* <DEDUP_REMOVED lines=18> */
.L_x_5292:
[----:B------:R-:W-:-:S04]  /*87a0*/  SHF.R.U32.HI R5, RZ, 0x18, R5 ;  /* 0x00000018ff057819 */ /* 0x000fc80000011605 */
[----:B------:R-:W-:-:S07]  /*87b0*/  LOP3.LUT R0, R0, 0x80, R5, 0xf8, !PT ;  /* 0x0000008000007812 */ /* 0x000fce00078ef805 */
.L_x_5291:
[----:B------:R-:W-:Y:S05]  /*87c0*/  BSYNC.RECONVERGENT B0 ;  /* 0x0000000000007941 */ /* 0x000fea0003800200 */
.L_x_5290:
[----:B------:R0:W-:Y:S01]  /*87d0*/  STG.E.U8 desc[UR36][R2.64], R0 ;  /* 0x0000000002007986 */ /* 0x0001e2000c101124 */
[----:B------:R-:W-:Y:S05]  /*87e0*/  BRA `(.L_x_5276) ;  /* 0x0000000400a07947 */ /* 0x000fea0003800000 */
.L_x_5284:
        /* <DEDUP_REMOVED lines=22> */
.L_x_5294:
[----:B------:R-:W-:-:S05]  /*8950*/  SHF.R.S32.HI R5, RZ, 0x1f, R4 ;  /* 0x0000001fff057819 */ /* 0x000fca0000011404 */
[----:B------:R0:W-:Y:S01]  /*8960*/  STG.E.64 desc[UR36][R2.64], R4 ;  /* 0x0000000402007986 */ /* 0x0001e2000c101b24 */
[----:B------:R-:W-:Y:S05]  /*8970*/  BRA `(.L_x_5276) ;  /* 0x00000004003c7947 */ /* 0x000fea0003800000 */
.L_x_5293:
[----:B------:R0:W-:Y:S01]  /*8980*/  STG.E desc[UR36][R2.64], R4 ;  /* 0x0000000402007986 */ /* 0x0001e2000c101924 */
[----:B------:R-:W-:Y:S05]  /*8990*/  BRA `(.L_x_5276) ;  /* 0x0000000400347947 */ /* 0x000fea0003800000 */
.L_x_5283:
        /* <DEDUP_REMOVED lines=10> */
.L_x_5296:
[----:B------:R-:W0:Y:S01]  /*8a40*/  I2F.F64 R4, R4 ;  /* 0x0000000400047312 */ /* 0x000e220000201c00 */
[----:B------:R-:W-:-:S05]  /*8a50*/  CS2R R6, SRZ ;  /* 0x0000000000067805 */ /* 0x000fca000001ff00 */
[----:B0-----:R0:W-:Y:S01]  /*8a60*/  STG.E.128 desc[UR36][R2.64], R4 ;  /* 0x0000000402007986 */ /* 0x0011e2000c101d24 */
[----:B------:R-:W-:Y:S05]  /*8a70*/  BRA `(.L_x_5276) ;  /* 0x0000000000fc7947 */ /* 0x000fea0003800000 */
.L_x_5295:
[----:B------:R-:W-:-:S09]  /*8a80*/  UISETP.NE.AND UP0, UPT, UR4, 0xf, UPT ;  /* 0x0000000f0400788c */ /* 0x000fd2000bf05270 */
[----:B------:R-:W-:Y:S05]  /*8a90*/  BRA.U !UP0, `(.L_x_5297) ;  /* 0x0000000108e87547 */ /* 0x000fea000b800000 */
[----:B------:R-:W-:-:S09]  /*8aa0*/  UISETP.NE.AND UP0, UPT, UR4, 0x17, UPT ;  /* 0x000000170400788c */ /* 0x000fd2000bf05270 */
[----:B------:R-:W-:Y:S05]  /*8ab0*/  BRA.U !UP0, `(.L_x_5298) ;  /* 0x0000000108907547 */ /* 0x000fea000b800000 */
[----:B------:R-:W-:-:S09]  /*8ac0*/  UISETP.NE.AND UP0, UPT, UR4, 0x18, UPT ;  /* 0x000000180400788c */ /* 0x000fd2000bf05270 */
[----:B------:R-:W-:Y:S05]  /*8ad0*/  BRA.U !UP0, `(.L_x_5299) ;  /* 0x0000000108447547 */ /* 0x000fea000b800000 */
.L_x_5275:
        /* <DEDUP_REMOVED lines=16> */
.L_x_5300:
[----:B------:R-:W-:Y:S05]  /*8be0*/  BRA `(.L_x_5276) ;  /* 0x0000000000a07947 */ /* 0x000fea0003800000 */
.L_x_5299:
        /* <DEDUP_REMOVED lines=13> */
.L_x_5302:
[----:B------:R-:W-:Y:S05]  /*8cc0*/  BSYNC.RECONVERGENT B0 ;  /* 0x0000000000007941 */ /* 0x000fea0003800200 */
.L_x_5301:
[----:B------:R-:W-:-:S05]  /*8cd0*/  LOP3.LUT R5, R0, 0x80, R5, 0xf8, !PT ;  /* 0x0000008000057812 */ /* 0x000fca00078ef805 */
[----:B------:R0:W-:Y:S01]  /*8ce0*/  STG.E.U8 desc[UR36][R2.64], R5 ;  /* 0x0000000502007986 */ /* 0x0001e2000c101124 */
[----:B------:R-:W-:Y:S05]  /*8cf0*/  BRA `(.L_x_5276) ;  /* 0x00000000005c7947 */ /* 0x000fea0003800000 */
.L_x_5298:
        /* <DEDUP_REMOVED lines=12> */
.L_x_5304:
[----:B------:R-:W-:Y:S02]  /*8dc0*/  ISETP.GT.U32.AND P0, PT, R4, 0x7f800000, PT ;  /* 0x7f8000000400780c */ /* 0x000fe40003f04070 */
[----:B------:R-:W-:-:S04]  /*8dd0*/  MOV R0, 0x7f ;  /* 0x0000007f00007802 */ /* 0x000fc80000000f00 */
[----:B------:R-:W-:-:S07]  /*8de0*/  SEL R0, R0, 0x7c, P0 ;  /* 0x0000007c00007807 */ /* 0x000fce0000000000 */
.L_x_5305:
[----:B------:R-:W-:Y:S05]  /*8df0*/  BSYNC.RECONVERGENT B0 ;  /* 0x0000000000007941 */ /* 0x000fea0003800200 */
.L_x_5303:
[----:B------:R-:W-:-:S04]  /*8e00*/  SHF.R.U32.HI R5, RZ, 0x18, R5 ;  /* 0x00000018ff057819 */ /* 0x000fc80000011605 */
[----:B------:R-:W-:-:S05]  /*8e10*/  LOP3.LUT R5, R0, 0x80, R5, 0xf8, !PT ;  /* 0x0000008000057812 */ /* 0x000fca00078ef805 */
[----:B------:R0:W-:Y:S01]  /*8e20*/  STG.E.U8 desc[UR36][R2.64], R5 ;  /* 0x0000000502007986 */ /* 0x0001e2000c101124 */
[----:B------:R-:W-:Y:S05]  /*8e30*/  BRA `(.L_x_5276) ;  /* 0x00000000000c7947 */ /* 0x000fea0003800000 */
.L_x_5297:
[----:B------:R-:W-:-:S04]  /*8e40*/  I2FP.F32.S32 R0, R4 ;  /* 0x0000000400007245 */ /* 0x000fc80000201400 */
[----:B------:R-:W-:-:S05]  /*8e50*/  F2FP.BF16.F32.PACK_AB R0, RZ, R0 ;  /* 0x00000000ff00723e */ /* 0x000fca00000010ff */
[----:B------:R0:W-:Y:S02]  /*8e60*/  STG.E.U16 desc[UR36][R2.64], R0 ;  /* 0x0000000002007986 */ /* 0x0001e4000c101524 */
.L_x_5276:
[----:B------:R-:W-:-:S07]  /*8e70*/  VIADD R17, R17, 0x80 ;  /* 0x0000008011117836 */ /* 0x000fce0000000000 */
.L_x_5236:
[----:B------:R-:W-:Y:S05]  /*8e80*/  BSYNC.RECONVERGENT B6 ;  /* 0x0000000000067941 */ /* 0x000fea0003800200 */
.L_x_5235:
        /* <DEDUP_REMOVED lines=306> */
.L_x_5306:
[----:B------:R-:W1:Y:S01]  /*a1b0*/  LDCU.128 UR8, c[0x0][0x580] ;  /* 0x0000b000ff0877ac */ /* 0x000e620008000c00 */
[----:B------:R-:W-:-:S04]  /*a1c0*/  UPRMT UR4, UR43, 0x9910, URZ ;  /* 0x000099102b047896 */ /* 0x000fc800080000ff */
[----:B------:R-:W-:Y:S01]  /*a1d0*/  UISETP.GT.AND UP0, UPT, UR4, 0x9, UPT ;  /* 0x000000090400788c */ /* 0x000fe2000bf04270 */
[----:B-1234-:R-:W-:Y:S02]  /*a1e0*/  IADD3 R2, P1, PT, R0, UR10, RZ ;  /* 0x0000000a00027c10 */ /* 0x01efe4000ff3e0ff */
[----:B------:R-:W-:-:S03]  /*a1f0*/  IADD3 R16, P0, PT, R16, UR8, RZ ;  /* 0x0000000810107c10 */ /* 0x000fc6000ff1e0ff */
        /* <DEDUP_REMOVED lines=13> */
.L_x_5310:
[----:B------:R0:W5:Y:S01]  /*a2d0*/  LDG.E.U8 R0, desc[UR36][R2.64] ;  /* 0x0000002402007981 */ /* 0x000162000c1e1100 */
[----:B------:R-:W-:Y:S05]  /*a2e0*/  BRA `(.L_x_5312) ;  /* 0x0000000c002c7947 */ /* 0x000fea0003800000 */
.L_x_5309:
        /* <DEDUP_REMOVED lines=8> */
.L_x_5314:
[----:B------:R0:W5:Y:S01]  /*a370*/  LDG.E R0, desc[UR36][R2.64] ;  /* 0x0000002402007981 */ /* 0x000162000c1e1900 */
[----:B------:R-:W-:Y:S05]  /*a380*/  BRA `(.L_x_5312) ;  /* 0x0000000c00047947 */ /* 0x000fea0003800000 */
.L_x_5313:
[----:B------:R0:W5:Y:S01]  /*a390*/  LDG.E.S16 R0, desc[UR36][R2.64] ;  /* 0x0000002402007981 */ /* 0x000162000c1e1700 */
[----:B------:R-:W-:Y:S05]  /*a3a0*/  BRA `(.L_x_5312) ;  /* 0x0000000800fc7947 */ /* 0x000fea0003800000 */
.L_x_5308:
        /* <DEDUP_REMOVED lines=9> */
.L_x_5316:
[----:B------:R-:W2:Y:S02]  /*a440*/  LDG.E.U16 R2, desc[UR36][R2.64] ;  /* 0x0000002402027981 */ /* 0x000ea4000c1e1500 */
[----:B--2---:R-:W-:-:S06]  /*a450*/  HADD2.F32 R0, -RZ, R2.H0_H0 ;  /* 0x20000002ff007230 */ /* 0x004fcc0000004100 */
[----:B------:R-:W0:Y:S01]  /*a460*/  F2I.FTZ.TRUNC.NTZ R0, R0 ;  /* 0x0000000000007305 */ /* 0x000e22000021f100 */
[----:B------:R-:W-:Y:S05]  /*a470*/  BRA `(.L_x_5312) ;  /* 0x0000000800c87947 */ /* 0x000fea0003800000 */
.L_x_5315:
        /* <DEDUP_REMOVED lines=9> */
.L_x_5318:
[----:B------:R-:W2:Y:S02]  /*a510*/  LDG.E.U16 R2, desc[UR36][R2.64] ;  /* 0x0000002402027981 */ /* 0x000ea4000c1e1500 */
[----:B--2---:R-:W-:-:S06]  /*a520*/  HADD2.F32 R0, -RZ, R2.H0_H0 ;  /* 0x20000002ff007230 */ /* 0x004fcc0000004100 */
[----:B------:R-:W0:Y:S01]  /*a530*/  F2I.FTZ.TRUNC.NTZ R0, R0 ;  /* 0x0000000000007305 */ /* 0x000e22000021f100 */
[----:B------:R-:W-:Y:S05]  /*a540*/  BRA `(.L_x_5312) ;  /* 0x0000000800947947 */ /* 0x000fea0003800000 */
.L_x_5317:
[----:B------:R-:W2:Y:S02]  /*a550*/  LDG.E.64 R2, desc[UR36][R2.64] ;  /* 0x0000002402027981 */ /* 0x000ea4000c1e1b00 */
[----:B--2---:R0:W1:Y:S01]  /*a560*/  F2I.F64.TRUNC R0, R2 ;  /* 0x0000000200007311 */ /* 0x004062000030d100 */
[----:B------:R-:W-:Y:S05]  /*a570*/  BRA `(.L_x_5312) ;  /* 0x0000000800887947 */ /* 0x000fea0003800000 */
.L_x_5307:
        /* <DEDUP_REMOVED lines=12> */
.L_x_5321:
[----:B------:R-:W2:Y:S02]  /*a640*/  LDG.E.64 R2, desc[UR36][R2.64] ;  /* 0x0000002402027981 */ /* 0x000ea4000c1e1b00 */
[----:B--2---:R0:W1:Y:S01]  /*a650*/  F2I.F64.TRUNC R0, R2 ;  /* 0x0000000200007311 */ /* 0x004062000030d100 */
[----:B------:R-:W-:Y:S05]  /*a660*/  BRA `(.L_x_5312) ;  /* 0x00000008004c7947 */ /* 0x000fea0003800000 */
.L_x_5320:
        /* <DEDUP_REMOVED lines=26> */
.L_x_5323:
        /* <DEDUP_REMOVED lines=13> */
.L_x_5322:
[----:B------:R-:W2:Y:S02]  /*a8e0*/  LDG.E.U16 R0, desc[UR36][R2.64] ;  /* 0x0000002402007981 */ /* 0x000ea4000c1e1500 */
[----:B--2---:R-:W-:-:S06]  /*a8f0*/  IMAD.U32 R0, R0, 0x10000, RZ ;  /* 0x0001000000007824 */ /* 0x004fcc00078e00ff */
[----:B------:R-:W0:Y:S01]  /*a900*/  F2I.FTZ.TRUNC.NTZ R0, R0 ;  /* 0x0000000000007305 */ /* 0x000e22000021f100 */
[----:B------:R-:W-:Y:S05]  /*a910*/  BRA `(.L_x_5312) ;  /* 0x0000000400a07947 */ /* 0x000fea0003800000 */
.L_x_5319:
        /* <DEDUP_REMOVED lines=10> */
.L_x_5326:
        /* <DEDUP_REMOVED lines=21> */
.L_x_5330:
[----:B------:R-:W-:Y:S05]  /*ab10*/  BSYNC.RECONVERGENT B1 ;  /* 0x0000000000017941 */ /* 0x000fea0003800200 */
.L_x_5329:
[----:B------:R-:W-:Y:S01]  /*ab20*/  IMAD.SHL.U32 R0, R0, 0x100000, RZ ;  /* 0x0010000000007824 */ /* 0x000fe200078e00ff */
[----:B------:R-:W-:-:S04]  /*ab30*/  LEA R2, R2, 0x3b800000, 0x17 ;  /* 0x3b80000002027811 */ /* 0x000fc800078eb8ff */
[----:B------:R-:W-:-:S07]  /*ab40*/  LOP3.LUT R0, R2, R0, R7, 0xfe, !PT ;  /* 0x0000000002007212 */ /* 0x000fce00078efe07 */
.L_x_5328:
[----:B------:R-:W-:Y:S05]  /*ab50*/  BSYNC.RECONVERGENT B0 ;  /* 0x0000000000007941 */ /* 0x000fea0003800200 */
.L_x_5327:
[----:B------:R-:W2:Y:S01]  /*ab60*/  F2I.FTZ.TRUNC.NTZ R0, R0 ;  /* 0x0000000000007305 */ /* 0x000ea2000021f100 */
[----:B------:R-:W-:Y:S05]  /*ab70*/  BRA `(.L_x_5312) ;  /* 0x0000000400087947 */ /* 0x000fea0003800000 */
.L_x_5325:
        /* <DEDUP_REMOVED lines=21> */
.L_x_5334:
[----:B------:R-:W-:Y:S05]  /*acd0*/  BSYNC.RECONVERGENT B1 ;  /* 0x0000000000017941 */ /* 0x000fea0003800200 */
.L_x_5333:
[----:B------:R-:W-:Y:S02]  /*ace0*/  SHF.L.U32 R0, R0, 0x15, RZ ;  /* 0x0000001500007819 */ /* 0x000fe400000006ff */
[----:B------:R-:W-:-:S04]  /*acf0*/  LEA R2, R2, 0x37800000, 0x17 ;  /* 0x3780000002027811 */ /* 0x000fc800078eb8ff */
[----:B------:R-:W-:-:S07]  /*ad00*/  LOP3.LUT R0, R2, R0, R7, 0xfe, !PT ;  /* 0x0000000002007212 */ /* 0x000fce00078efe07 */
.L_x_5332:
[----:B------:R-:W-:Y:S05]  /*ad10*/  BSYNC.RECONVERGENT B0 ;  /* 0x0000000000007941 */ /* 0x000fea0003800200 */
.L_x_5331:
[----:B------:R-:W0:Y:S01]  /*ad20*/  F2I.FTZ.TRUNC.NTZ R0, R0 ;  /* 0x0000000000007305 */ /* 0x000e22000021f100 */
[----:B------:R-:W-:Y:S05]  /*ad30*/  BRA `(.L_x_5312) ;  /* 0x0000000000987947 */ /* 0x000fea0003800000 */
.L_x_5324:
        /* <DEDUP_REMOVED lines=14> */
.L_x_5338:
[----:B------:R-:W-:Y:S05]  /*ae20*/  BSYNC.RECONVERGENT B0 ;  /* 0x0000000000007941 */ /* 0x000fea0003800200 */
.L_x_5337:
[----:B------:R-:W4:Y:S01]  /*ae30*/  F2I.FTZ.TRUNC.NTZ R0, R0 ;  /* 0x0000000000007305 */ /* 0x000f22000021f100 */
[----:B------:R-:W-:Y:S05]  /*ae40*/  BRA `(.L_x_5312) ;  /* 0x0000000000547947 */ /* 0x000fea0003800000 */
.L_x_5311:
        /* <DEDUP_REMOVED lines=16> */
.L_x_5339:
[----:B------:R-:W-:Y:S01]  /*af50*/  IMAD.MOV.U32 R0, RZ, RZ, RZ ;  /* 0x000000ffff007224 */ /* 0x000fe200078e00ff */
[----:B------:R-:W-:Y:S06]  /*af60*/  BRA `(.L_x_5312) ;  /* 0x00000000000c7947 */ /* 0x000fec0003800000 */
.L_x_5336:
[----:B------:R0:W5:Y:S01]  /*af70*/  LDG.E R0, desc[UR36][R2.64] ;  /* 0x0000002402007981 */ /* 0x000162000c1e1900 */
[----:B------:R-:W-:Y:S05]  /*af80*/  BRA `(.L_x_5312) ;  /* 0x0000000000047947 */ /* 0x000fea0003800000 */
.L_x_5335:
[----:B------:R3:W5:Y:S02]  /*af90*/  LDG.E R0, desc[UR36][R2.64] ;  /* 0x0000002402007981 */ /* 0x000764000c1e1900 */
.L_x_5312:
[----:B------:R-:W-:Y:S01]  /*afa0*/  UPRMT UR4, UR40, 0x9910, URZ ;  /* 0x0000991028047896 */ /* 0x000fe200080000ff */
[----:B012345:R-:W-:-:S03]  /*afb0*/  SHF.R.S32.HI R2, RZ, UR38, R0 ;  /* 0x00000026ff027c19 */ /* 0x03ffc60008011400 */
[----:B------:R-:W-:-:S09]  /*afc0*/  UISETP.GT.AND UP0, UPT, UR4, 0x9, UPT ;  /* 0x000000090400788c */ /* 0x000fd2000bf04270 */
        /* <DEDUP_REMOVED lines=11> */
.L_x_5343:
[----:B------:R-:W-:Y:S01]  /*b080*/  STG.E.U8 desc[UR36][R16.64], R2 ;  /* 0x0000000210007986 */ /* 0x000fe2000c101124 */
[----:B------:R-:W-:Y:S05]  /*b090*/  EXIT ;  /* 0x000000000000794d */ /* 0x000fea0003800000 */
.L_x_5342:
        /* <DEDUP_REMOVED lines=9> */
.L_x_5346:
[----:B------:R-:W-:Y:S01]  /*b130*/  STG.E desc[UR36][R16.64], R2 ;  /* 0x0000000210007986 */ /* 0x000fe2000c101924 */
[----:B------:R-:W-:Y:S05]  /*b140*/  EXIT ;  /* 0x000000000000794d */ /* 0x000fea0003800000 */
.L_x_5345:
[----:B------:R-:W-:Y:S01]  /*b150*/  STG.E.U16 desc[UR36][R16.64], R2 ;  /* 0x0000000210007986 */ /* 0x000fe2000c101524 */
[----:B------:R-:W-:Y:S05]  /*b160*/  EXIT ;  /* 0x000000000000794d */ /* 0x000fea0003800000 */
.L_x_5341:
        /* <DEDUP_REMOVED lines=9> */
.L_x_5348:
[----:B------:R-:W-:-:S04]  /*b200*/  I2FP.F32.S32 R0, R2 ;  /* 0x0000000200007245 */ /* 0x000fc80000201400 */
[----:B------:R-:W-:-:S05]  /*b210*/  F2FP.F16.F32.PACK_AB R0, RZ, R0 ;  /* 0x00000000ff00723e */ /* 0x000fca00000000ff */
[----:B------:R-:W-:Y:S01]  /*b220*/  STG.E.U16 desc[UR36][R16.64], R0 ;  /* 0x0000000010007986 */ /* 0x000fe2000c101524 */
[----:B------:R-:W-:Y:S05]  /*b230*/  EXIT ;  /* 0x000000000000794d */ /* 0x000fea0003800000 */
.L_x_5347:
        /* <DEDUP_REMOVED lines=10> */
.L_x_5350:
[----:B------:R-:W-:-:S04]  /*b2e0*/  I2FP.F32.S32 R2, R2 ;  /* 0x0000000200027245 */ /* 0x000fc80000201400 */
[----:B------:R-:W-:-:S04]  /*b2f0*/  F2FP.F16.F32.PACK_AB R3, RZ, R2 ;  /* 0x00000002ff03723e */ /* 0x000fc800000000ff */
[----:B------:R-:W-:-:S05]  /*b300*/  PRMT R3, R3, 0x5410, RZ ;  /* 0x0000541003037816 */ /* 0x000fca00000000ff */
[----:B------:R-:W-:Y:S01]  /*b310*/  STG.E desc[UR36][R16.64], R3 ;  /* 0x0000000310007986 */ /* 0x000fe2000c101924 */
[----:B------:R-:W-:Y:S05]  /*b320*/  EXIT ;  /* 0x000000000000794d */ /* 0x000fea0003800000 */
.L_x_5349:
[----:B------:R-:W0:Y:S02]  /*b330*/  I2F.F64 R2, R2 ;  /* 0x0000000200027312 */ /* 0x000e240000201c00 */
[----:B0-----:R-:W-:Y:S01]  /*b340*/  STG.E.64 desc[UR36][R16.64], R2 ;  /* 0x0000000210007986 */ /* 0x001fe2000c101b24 */
[----:B------:R-:W-:Y:S05]  /*b350*/  EXIT ;  /* 0x000000000000794d */ /* 0x000fea0003800000 */
.L_x_5340:
        /* <DEDUP_REMOVED lines=12> */
.L_x_5354:
        /* <DEDUP_REMOVED lines=17> */
.L_x_5357:
[----:B------:R-:W-:-:S04]  /*b530*/  SHF.R.U32.HI R3, RZ, 0x18, R3 ;  /* 0x00000018ff037819 */ /* 0x000fc80000011603 */
[----:B------:R-:W-:-:S04]  /*b540*/  LOP3.LUT R0, R0, 0x80, R3, 0xf8, !PT ;  /* 0x0000008000007812 */ /* 0x000fc800078ef803 */
[----:B------:R-:W-:-:S07]  /*b550*/  PRMT R8, R0, 0x7610, R8 ;  /* 0x0000761000087816 */ /* 0x000fce0000000008 */
.L_x_5356:
[----:B------:R-:W-:Y:S05]  /*b560*/  BSYNC.RECONVERGENT B0 ;  /* 0x0000000000007941 */ /* 0x000fea0003800200 */
.L_x_5355:
[----:B------:R-:W-:Y:S01]  /*b570*/  STG.E.U8 desc[UR36][R16.64], R8 ;  /* 0x0000000810007986 */ /* 0x000fe2000c101124 */
[----:B------:R-:W-:Y:S05]  /*b580*/  EXIT ;  /* 0x000000000000794d */ /* 0x000fea0003800000 */
.L_x_5353:
        /* <DEDUP_REMOVED lines=17> */
.L_x_5360:
[----:B------:R-:W-:-:S04]  /*b6a0*/  SHF.R.U32.HI R3, RZ, 0x18, R3 ;  /* 0x00000018ff037819 */ /* 0x000fc80000011603 */
[----:B------:R-:W-:-:S04]  /*b6b0*/  LOP3.LUT R0, R0, 0x80, R3, 0xf8, !PT ;  /* 0x0000008000007812 */ /* 0x000fc800078ef803 */
[----:B------:R-:W-:-:S07]  /*b6c0*/  PRMT R8, R0, 0x7610, R8 ;  /* 0x0000761000087816 */ /* 0x000fce0000000008 */
.L_x_5359:
[----:B------:R-:W-:Y:S05]  /*b6d0*/  BSYNC.RECONVERGENT B0 ;  /* 0x0000000000007941 */ /* 0x000fea0003800200 */
.L_x_5358:
[----:B------:R-:W-:Y:S01]  /*b6e0*/  STG.E.U8 desc[UR36][R16.64], R8 ;  /* 0x0000000810007986 */ /* 0x000fe2000c101124 */
[----:B------:R-:W-:Y:S05]  /*b6f0*/  EXIT ;  /* 0x000000000000794d */ /* 0x000fea0003800000 */
.L_x_5352:
        /* <DEDUP_REMOVED lines=22> */
.L_x_5362:
[----:B------:R-:W-:-:S05]  /*b860*/  SHF.R.S32.HI R3, RZ, 0x1f, R2 ;  /* 0x0000001fff037819 */ /* 0x000fca0000011402 */
[----:B------:R-:W-:Y:S01]  /*b870*/  STG.E.64 desc[UR36][R16.64], R2 ;  /* 0x0000000210007986 */ /* 0x000fe2000c101b24 */
[----:B------:R-:W-:Y:S05]  /*b880*/  EXIT ;  /* 0x000000000000794d */ /* 0x000fea0003800000 */
.L_x_5361:
[----:B------:R-:W-:Y:S01]  /*b890*/  STG.E desc[UR36][R16.64], R2 ;  /* 0x0000000210007986 */ /* 0x000fe2000c101924 */
[----:B------:R-:W-:Y:S05]  /*b8a0*/  EXIT ;  /* 0x000000000000794d */ /* 0x000fea0003800000 */
.L_x_5351:
        /* <DEDUP_REMOVED lines=10> */
.L_x_5364:
[----:B------:R-:W0:Y:S01]  /*b950*/  I2F.F64 R4, R2 ;  /* 0x0000000200047312 */ /* 0x000e220000201c00 */
[----:B------:R-:W-:-:S05]  /*b960*/  CS2R R6, SRZ ;  /* 0x0000000000067805 */ /* 0x000fca000001ff00 */
[----:B0-----:R-:W-:Y:S01]  /*b970*/  STG.E.128 desc[UR36][R16.64], R4 ;  /* 0x0000000410007986 */ /* 0x001fe2000c101d24 */
[----:B------:R-:W-:Y:S05]  /*b980*/  EXIT ;  /* 0x000000000000794d */ /* 0x000fea0003800000 */
.L_x_5363:
[----:B------:R-:W-:-:S09]  /*b990*/  UISETP.NE.AND UP0, UPT, UR4, 0xf, UPT ;  /* 0x0000000f0400788c */ /* 0x000fd2000bf05270 */
[----:B------:R-:W-:Y:S05]  /*b9a0*/  BRA.U !UP0, `(.L_x_5365) ;  /* 0x0000000108e87547 */ /* 0x000fea000b800000 */
[----:B------:R-:W-:-:S09]  /*b9b0*/  UISETP.NE.AND UP0, UPT, UR4, 0x17, UPT ;  /* 0x000000170400788c */ /* 0x000fd2000bf05270 */
[----:B------:R-:W-:Y:S05]  /*b9c0*/  BRA.U !UP0, `(.L_x_5366) ;  /* 0x0000000108907547 */ /* 0x000fea000b800000 */
[----:B------:R-:W-:-:S09]  /*b9d0*/  UISETP.NE.AND UP0, UPT, UR4, 0x18, UPT ;  /* 0x000000180400788c */ /* 0x000fd2000bf05270 */
[----:B------:R-:W-:Y:S05]  /*b9e0*/  BRA.U !UP0, `(.L_x_5367) ;  /* 0x0000000108447547 */ /* 0x000fea000b800000 */
.L_x_5344:
        /* <DEDUP_REMOVED lines=16> */
.L_x_5368:
[----:B------:R-:W-:Y:S05]  /*baf0*/  EXIT ;  /* 0x000000000000794d */ /* 0x000fea0003800000 */
.L_x_5367:
        /* <DEDUP_REMOVED lines=13> */
.L_x_5370:
[----:B------:R-:W-:Y:S05]  /*bbd0*/  BSYNC.RECONVERGENT B0 ;  /* 0x0000000000007941 */ /* 0x000fea0003800200 */
.L_x_5369:
[----:B------:R-:W-:-:S05]  /*bbe0*/  LOP3.LUT R3, R0, 0x80, R3, 0xf8, !PT ;  /* 0x0000008000037812 */ /* 0x000fca00078ef803 */
[----:B------:R-:W-:Y:S01]  /*bbf0*/  STG.E.U8 desc[UR36][R16.64], R3 ;  /* 0x0000000310007986 */ /* 0x000fe2000c101124 */
[----:B------:R-:W-:Y:S05]  /*bc00*/  EXIT ;  /* 0x000000000000794d */ /* 0x000fea0003800000 */
.L_x_5366:
        /* <DEDUP_REMOVED lines=12> */
.L_x_5372:
[----:B------:R-:W-:Y:S01]  /*bcd0*/  IMAD.MOV.U32 R0, RZ, RZ, 0x7f ;  /* 0x0000007fff007424 */ /* 0x000fe200078e00ff */
[----:B------:R-:W-:-:S04]  /*bce0*/  ISETP.GT.U32.AND P0, PT, R2, 0x7f800000, PT ;  /* 0x7f8000000200780c */ /* 0x000fc80003f04070 */
[----:B------:R-:W-:-:S09]  /*bcf0*/  SEL R0, R0, 0x7c, P0 ;  /* 0x0000007c00007807 */ /* 0x000fd20000000000 */
.L_x_5373:
[----:B------:R-:W-:Y:S05]  /*bd00*/  BSYNC.RECONVERGENT B0 ;  /* 0x0000000000007941 */ /* 0x000fea0003800200 */
.L_x_5371:
[----:B------:R-:W-:-:S04]  /*bd10*/  SHF.R.U32.HI R3, RZ, 0x18, R3 ;  /* 0x00000018ff037819 */ /* 0x000fc80000011603 */
[----:B------:R-:W-:-:S05]  /*bd20*/  LOP3.LUT R3, R0, 0x80, R3, 0xf8, !PT ;  /* 0x0000008000037812 */ /* 0x000fca00078ef803 */
[----:B------:R-:W-:Y:S01]  /*bd30*/  STG.E.U8 desc[UR36][R16.64], R3 ;  /* 0x0000000310007986 */ /* 0x000fe2000c101124 */
[----:B------:R-:W-:Y:S05]  /*bd40*/  EXIT ;  /* 0x000000000000794d */ /* 0x000fea0003800000 */
.L_x_5365:
[----:B------:R-:W-:-:S04]  /*bd50*/  I2FP.F32.S32 R0, R2 ;  /* 0x0000000200007245 */ /* 0x000fc80000201400 */
[----:B------:R-:W-:-:S05]  /*bd60*/  F2FP.BF16.F32.PACK_AB R0, RZ, R0 ;  /* 0x00000000ff00723e */ /* 0x000fca00000010ff */
[----:B------:R-:W-:Y:S01]  /*bd70*/  STG.E.U16 desc[UR36][R16.64], R0 ;  /* 0x0000000010007986 */ /* 0x000fe2000c101524 */
[----:B------:R-:W-:Y:S05]  /*bd80*/  EXIT ;  /* 0x000000000000794d */ /* 0x000fea0003800000 */
.L_x_5374:
        /* <DEDUP_REMOVED lines=15> */
.L_x_21083:


//--------------------- .text._ZN2at6native27unrolled_elementwise_kernelINS0_13BUnaryFunctorIiiiZZZNS0_18rshift_kernel_cudaERNS_18TensorIteratorBaseEENKUlvE_clEvENKUlvE1_clEvEUliiE_EESt5arrayIPcLm2EELi4E23TrivialOffsetCalculatorILi1EjESD_NS0_6memory12LoadWithCastILi1EEENSE_13StoreWithCastILi1EEEEEviT_T0_T2_T3_T4_T5_ --------------------------
	.section	.text._ZN2at6native27unrolled_elementwise_kernelINS0_13BUnaryFunctorIiiiZZZNS0_18rshift_kernel_cudaERNS_18TensorIteratorBaseEENKUlvE_clEvENKUlvE1_clEvEUliiE_EESt5arrayIPcLm2EELi4E23TrivialOffsetCalculatorILi1EjESD_NS0_6memory12LoadWithCastILi1EEENSE_13StoreWithCastILi1EEEEEviT_T0_T2_T3_T4_T5_,"ax",@progbits
	.align	128
        .global         _ZN2at6native27unrolled_elementwise_kernelINS0_13BUnaryFunctorIiiiZZZNS0_18rshift_kernel_cudaERNS_18TensorIteratorBaseEENKUlvE_clEvENKUlvE1_clEvEUliiE_EESt5arrayIPcLm2EELi4E23TrivialOffsetCalculatorILi1EjESD_NS0_6memory12LoadWithCastILi1EEENSE_13StoreWithCastILi1EEEEEviT_T0_T2_T3_T4_T5_
        .type           _ZN2at6native27unrolled_elementwise_kernelINS0_13BUnaryFunctorIiiiZZZNS0_18rshift_kernel_cudaERNS_18TensorIteratorBaseEENKUlvE_clEvENKUlvE1_clEvEUliiE_EESt5arrayIPcLm2EELi4E23TrivialOffsetCalculatorILi1EjESD_NS0_6memory12LoadWithCastILi1EEENSE_13StoreWithCastILi1EEEEEviT_T0_T2_T3_T4_T5_,@function
        .size           _ZN2at6native27unrolled_elementwise_kernelINS0_13BUnaryFunctorIiiiZZZNS0_18rshift_kernel_cudaERNS_18TensorIteratorBaseEENKUlvE_clEvENKUlvE1_clEvEUliiE_EESt5arrayIPcLm2EELi4E23TrivialOffsetCalculatorILi1EjESD_NS0_6memory12LoadWithCastILi1EEENSE_13StoreWithCastILi1EEEEEviT_T0_T2_T3_T4_T5_,(.L_x_21084 - _ZN2at6native27unrolled_elementwise_kernelINS0_13BUnaryFunctorIiiiZZZNS0_18rshift_kernel_cudaERNS_18TensorIteratorBaseEENKUlvE_clEvENKUlvE1_clEvEUliiE_EESt5arrayIPcLm2EELi4E23TrivialOffsetCalculatorILi1EjESD_NS0_6memory12LoadWithCastILi1EEENSE_13StoreWithCastILi1EEEEEviT_T0_T2_T3_T4_T5_)
        .other          _ZN2at6native27unrolled_elementwise_kernelINS0_13BUnaryFunctorIiiiZZZNS0_18rshift_kernel_cudaERNS_18TensorIteratorBaseEENKUlvE_clEvENKUlvE1_clEvEUliiE_EESt5arrayIPcLm2EELi4E23TrivialOffsetCalculatorILi1EjESD_NS0_6memory12LoadWithCastILi1EEENSE_13StoreWithCastILi1EEEEEviT_T0_T2_T3_T4_T5_,@"STO_CUDA_ENTRY STV_DEFAULT"
_ZN2at6native27unrolled_elementwise_kernelINS0_13BUnaryFunctorIiiiZZZNS0_18rshift_kernel_cudaERNS_18TensorIteratorBaseEENKUlvE_clEvENKUlvE1_clEvEUliiE_EESt5arrayIPcLm2EELi4E23TrivialOffsetCalculatorILi1EjESD_NS0_6memory12LoadWithCastILi1EEENSE_13StoreWithCastILi1EEEEEviT_T0_T2_T3_T4_T5_:
.text._ZN2at6native27unrolled_elementwise_kernelINS0_13BUnaryFunctorIiiiZZZNS0_18rshift_kernel_cudaERNS_18TensorIteratorBaseEENKUlvE_clEvENKUlvE1_clEvEUliiE_EESt5arrayIPcLm2EELi4E23TrivialOffsetCalculatorILi1EjESD_NS0_6memory12LoadWithCastILi1EEENSE_13StoreWithCastILi1EEEEEviT_T0_T2_T3_T4_T5_:
        /* <DEDUP_REMOVED lines=31> */
.L_x_5380:
[----:B------:R3:W5:Y:S01]  /*01f0*/  LDG.E.U8 R22, desc[UR36][R4.64] ;  /* 0x0000002404167981 */ /* 0x000762000c1e1100 */
[----:B------:R-:W-:Y:S05]  /*0200*/  BRA `(.L_x_5382) ;  /* 0x0000000c00307947 */ /* 0x000fea0003800000 */
.L_x_5379:
        /* <DEDUP_REMOVED lines=8> */
.L_x_5384:
[----:B------:R1:W5:Y:S01]  /*0290*/  LDG.E R22, desc[UR36][R4.64] ;  /* 0x0000002404167981 */ /* 0x000362000c1e1900 */
[----:B------:R-:W-:Y:S05]  /*02a0*/  BRA `(.L_x_5382) ;  /* 0x0000000c00087947 */ /* 0x000fea0003800000 */
.L_x_5383:
[----:B------:R2:W5:Y:S01]  /*02b0*/  LDG.E.S16 R22, desc[UR36][R4.64] ;  /* 0x0000002404167981 */ /* 0x000562000c1e1700 */
[----:B------:R-:W-:Y:S05]  /*02c0*/  BRA `(.L_x_5382) ;  /* 0x0000000c00007947 */ /* 0x000fea0003800000 */
.L_x_5378:
        /* <DEDUP_REMOVED lines=9> */
.L_x_5386:
[----:B------:R-:W2:Y:S02]  /*0360*/  LDG.E.U16 R4, desc[UR36][R4.64] ;  /* 0x0000002404047981 */ /* 0x000ea4000c1e1500 */
[----:B--2---:R-:W-:-:S06]  /*0370*/  HADD2.F32 R22, -RZ, R4.H0_H0 ;  /* 0x20000004ff167230 */ /* 0x004fcc0000004100 */
[----:B------:R-:W0:Y:S01]  /*0380*/  F2I.FTZ.TRUNC.NTZ R22, R22 ;  /* 0x0000001600167305 */ /* 0x000e22000021f100 */
[----:B------:R-:W-:Y:S05]  /*0390*/  BRA `(.L_x_5382) ;  /* 0x0000000800cc7947 */ /* 0x000fea0003800000 */
.L_x_5385:
        /* <DEDUP_REMOVED lines=9> */
.L_x_5388:
[----:B------:R-:W2:Y:S02]  /*0430*/  LDG.E.U16 R4, desc[UR36][R4.64] ;  /* 0x0000002404047981 */ /* 0x000ea4000c1e1500 */
[----:B--2---:R-:W-:-:S06]  /*0440*/  HADD2.F32 R22, -RZ, R4.H0_H0 ;  /* 0x20000004ff167230 */ /* 0x004fcc0000004100 */
[----:B------:R-:W0:Y:S01]  /*0450*/  F2I.FTZ.TRUNC.NTZ R22, R22 ;  /* 0x0000001600167305 */ /* 0x000e22000021f100 */
[----:B------:R-:W-:Y:S05]  /*0460*/  BRA `(.L_x_5382) ;  /* 0x0000000800987947 */ /* 0x000fea0003800000 */
.L_x_5387:
[----:B------:R-:W2:Y:S02]  /*0470*/  LDG.E.64 R4, desc[UR36][R4.64] ;  /* 0x0000002404047981 */ /* 0x000ea4000c1e1b00 */
[----:B--2---:R0:W1:Y:S01]  /*0480*/  F2I.F64.TRUNC R22, R4 ;  /* 0x0000000400167311 */ /* 0x004062000030d100 */
[----:B------:R-:W-:Y:S05]  /*0490*/  BRA `(.L_x_5382) ;  /* 0x00000008008c7947 */ /* 0x000fea0003800000 */
.L_x_5377:
        /* <DEDUP_REMOVED lines=12> */
.L_x_5391:
[----:B------:R-:W2:Y:S02]  /*0560*/  LDG.E.64 R4, desc[UR36][R4.64] ;  /* 0x0000002404047981 */ /* 0x000ea4000c1e1b00 */
[----:B--2---:R0:W1:Y:S01]  /*0570*/  F2I.F64.TRUNC R22, R4 ;  /* 0x0000000400167311 */ /* 0x004062000030d100 */
[----:B------:R-:W-:Y:S05]  /*0580*/  BRA `(.L_x_5382) ;  /* 0x0000000800507947 */ /* 0x000fea0003800000 */
.L_x_5390:
        /* <DEDUP_REMOVED lines=26> */
.L_x_5393:
        /* <DEDUP_REMOVED lines=14> */
.L_x_5392:
[----:B------:R-:W2:Y:S02]  /*0810*/  LDG.E.U16 R22, desc[UR36][R4.64] ;  /* 0x0000002404167981 */ /* 0x000ea4000c1e1500 */
[----:B--2---:R-:W-:-:S06]  /*0820*/  IMAD.U32 R22, R22, 0x10000, RZ ;  /* 0x0001000016167824 */ /* 0x004fcc00078e00ff */
[----:B------:R-:W0:Y:S01]  /*0830*/  F2I.FTZ.TRUNC.NTZ R22, R22 ;  /* 0x0000001600167305 */ /* 0x000e22000021f100 */
[----:B------:R-:W-:Y:S05]  /*0840*/  BRA `(.L_x_5382) ;  /* 0x0000000400a07947 */ /* 0x000fea0003800000 */
.L_x_5389:
        /* <DEDUP_REMOVED lines=10> */
.L_x_5396:
        /* <DEDUP_REMOVED lines=21> */
.L_x_5400:
[----:B------:R-:W-:Y:S05]  /*0a40*/  BSYNC.RECONVERGENT B1 ;  /* 0x0000000000017941 */ /* 0x000fea0003800200 */
.L_x_5399:
[----:B------:R-:W-:Y:S01]  /*0a50*/  IMAD.SHL.U32 R0, R0, 0x100000, RZ ;  /* 0x0010000000007824 */ /* 0x000fe200078e00ff */
[----:B------:R-:W-:-:S04]  /*0a60*/  LEA R3, R3, 0x3b800000, 0x17 ;  /* 0x3b80000003037811 */ /* 0x000fc800078eb8ff */
[----:B------:R-:W-:-:S07]  /*0a70*/  LOP3.LUT R22, R3, R0, R7, 0xfe, !PT ;  /* 0x0000000003167212 */ /* 0x000fce00078efe07 */
.L_x_5398:
[----:B------:R-:W-:Y:S05]  /*0a80*/  BSYNC.RECONVERGENT B0 ;  /* 0x0000000000007941 */ /* 0x000fea0003800200 */
.L_x_5397:
[----:B------:R-:W0:Y:S01]  /*0a90*/  F2I.FTZ.TRUNC.NTZ R22, R22 ;  /* 0x0000001600167305 */ /* 0x000e22000021f100 */
[----:B------:R-:W-:Y:S05]  /*0aa0*/  BRA `(.L_x_5382) ;  /* 0x0000000400087947 */ /* 0x000fea0003800000 */
.L_x_5395:
        /* <DEDUP_REMOVED lines=21> */
.L_x_5404:
[----:B------:R-:W-:Y:S05]  /*0c00*/  BSYNC.RECONVERGENT B1 ;  /* 0x0000000000017941 */ /* 0x000fea0003800200 */
.L_x_5403:
[----:B------:R-:W-:Y:S01]  /*0c10*/  IMAD.SHL.U32 R0, R0, 0x200000, RZ ;  /* 0x0020000000007824 */ /* 0x000fe200078e00ff */
[----:B------:R-:W-:-:S04]  /*0c20*/  LEA R3, R3, 0x37800000, 0x17 ;  /* 0x3780000003037811 */ /* 0x000fc800078eb8ff */
[----:B------:R-:W-:-:S07]  /*0c30*/  LOP3.LUT R22, R3, R0, R7, 0xfe, !PT ;  /* 0x0000000003167212 */ /* 0x000fce00078efe07 */
.L_x_5402:
[----:B------:R-:W-:Y:S05]  /*0c40*/  BSYNC.RECONVERGENT B0 ;  /* 0x0000000000007941 */ /* 0x000fea0003800200 */
.L_x_5401:
[----:B------:R-:W0:Y:S01]  /*0c50*/  F2I.FTZ.TRUNC.NTZ R22, R22 ;  /* 0x0000001600167305 */ /* 0x000e22000021f100 */
[----:B------:R-:W-:Y:S05]  /*0c60*/  BRA `(.L_x_5382) ;  /* 0x0000000000987947 */ /* 0x000fea0003800000 */
.L_x_5394:
[----:B------:R-:W-:-:S09]  /*0c70*/  UISETP.NE.AND UP0, UPT, UR4, 0x1c, UPT ;  /* 0x0000001c0400788c */ /* 0x000fd2000bf05270 */
[----:B------:R-:W-:Y:S05]  /*0c80*/  BRA.U !UP0, `(.L_x_5405) ;  /* 0x00000001088c7547 */ /* 0x000fea000b800000 */
[----:B------:R-:W-:-:S09]  /*0c90*/  UISETP.NE.AND UP0, UPT, UR4, 0x1d, UPT ;  /* 0x0000001d0400788c */ /* 0x000fd2000bf05270 */
[----:B------:R-:W-:Y:S05]  /*0ca0*/  BRA.U !UP0, `(.L_x_5406) ;  /* 0x00000001087c7547 */ /* 0x000fea000b800000 */
[----:B------:R-:W-:-:S09]  /*0cb0*/  UISETP.NE.AND UP0, UPT, UR4, 0x2c, UPT ;  /* 0x0000002c0400788c */ /* 0x000fd2000bf05270 */
[----:B------:R-:W-:Y:S05]  /*0cc0*/  BRA.U !UP0, `(.L_x_5407) ;  /* 0x0000000108487547 */ /* 0x000fea000b800000 */
.L_x_5381:
        /* <DEDUP_REMOVED lines=16> */
.L_x_5408:
[----:B------:R-:W-:Y:S01]  /*0dd0*/  IMAD.MOV.U32 R22, RZ, RZ, RZ ;  /* 0x000000ffff167224 */ /* 0x000fe200078e00ff */
[----:B------:R-:W-:Y:S06]  /*0de0*/  BRA `(.L_x_5382) ;  /* 0x0000000000387947 */ /* 0x000fec0003800000 */
.L_x_5407:
        /* <DEDUP_REMOVED lines=8> */
.L_x_5410:
[----:B------:R-:W-:Y:S05]  /*0e70*/  BSYNC.RECONVERGENT B0 ;  /* 0x0000000000007941 */ /* 0x000fea0003800200 */
.L_x_5409:
[----:B------:R-:W0:Y:S01]  /*0e80*/  F2I.FTZ.TRUNC.NTZ R22, R22 ;  /* 0x0000001600167305 */ /* 0x000e22000021f100 */
[----:B------:R-:W-:Y:S05]  /*0e90*/  BRA `(.L_x_5382) ;  /* 0x00000000000c7947 */ /* 0x000fea0003800000 */
.L_x_5406:
[----:B------:R0:W5:Y:S01]  /*0ea0*/  LDG.E R22, desc[UR36][R4.64] ;  /* 0x0000002404167981 */ /* 0x000162000c1e1900 */
[----:B------:R-:W-:Y:S05]  /*0eb0*/  BRA `(.L_x_5382) ;  /* 0x0000000000047947 */ /* 0x000fea0003800000 */
.L_x_5405:
[----:B------:R0:W5:Y:S02]  /*0ec0*/  LDG.E R22, desc[UR36][R4.64] ;  /* 0x0000002404167981 */ /* 0x000164000c1e1900 */
.L_x_5382:
[----:B------:R-:W-:-:S07]  /*0ed0*/  VIADD R26, R2, 0x80 ;  /* 0x00000080021a7836 */ /* 0x000fce0000000000 */
.L_x_5376:
[----:B------:R-:W-:Y:S05]  /*0ee0*/  BSYNC.RECONVERGENT B6 ;  /* 0x0000000000067941 */ /* 0x000fea0003800200 */
.L_x_5375:
[----:B------:R-:W-:Y:S01]  /*0ef0*/  ISETP.GE.AND P0, PT, R26, R19, PT ;  /* 0x000000131a00720c */ /* 0x000fe20003f06270 */
[----:B------:R-:W-:Y:S01]  /*0f00*/  BSSY.RECONVERGENT B6, `(.L_x_5411) ;  /* 0x00000e5000067945 */ /* 0x000fe20003800200 */
[----:B------:R-:W-:-:S11]  /*0f10*/  IMAD.MOV.U32 R24, RZ, RZ, RZ ;  /* 0x000000ffff187224 */ /* 0x000fd600078e00ff */
        /* <DEDUP_REMOVED lines=20> */
.L_x_5416:
[----:B------:R0:W5:Y:S01]  /*1060*/  LDG.E.U8 R24, desc[UR36][R4.64] ;  /* 0x0000002404187981 */ /* 0x000162000c1e1100 */
[----:B------:R-:W-:Y:S05]  /*1070*/  BRA `(.L_x_5418) ;  /* 0x0000000c00307947 */ /* 0x000fea0003800000 */
.L_x_5415:
        /* <DEDUP_REMOVED lines=8> */
.L_x_5420:
[----:B------:R0:W5:Y:S01]  /*1100*/  LDG.E R24, desc[UR36][R4.64] ;  /* 0x0000002404187981 */ /* 0x000162000c1e1900 */
[----:B------:R-:W-:Y:S05]  /*1110*/  BRA `(.L_x_5418) ;  /* 0x0000000c00087947 */ /* 0x000fea0003800000 */
.L_x_5419:
[----:B------:R0:W5:Y:S01]  /*1120*/  LDG.E.S16 R24, desc[UR36][R4.64] ;  /* 0x0000002404187981 */ /* 0x000162000c1e1700 */
[----:B------:R-:W-:Y:S05]  /*1130*/  BRA `(.L_x_5418) ;  /* 0x0000000c00007947 */ /* 0x000fea0003800000 */
.L_x_5414:
        /* <DEDUP_REMOVED lines=9> */
.L_x_5422:
[----:B------:R-:W2:Y:S02]  /*11d0*/  LDG.E.U16 R4, desc[UR36][R4.64] ;  /* 0x0000002404047981 */ /* 0x000ea4000c1e1500 */
[----:B--2---:R-:W-:-:S06]  /*11e0*/  HADD2.F32 R24, -RZ, R4.H0_H0 ;  /* 0x20000004ff187230 */ /* 0x004fcc0000004100 */
[----:B------:R-:W0:Y:S01]  /*11f0*/  F2I.FTZ.TRUNC.NTZ R24, R24 ;  /* 0x0000001800187305 */ /* 0x000e22000021f100 */
[----:B------:R-:W-:Y:S05]  /*1200*/  BRA `(.L_x_5418) ;  /* 0x0000000800cc7947 */ /* 0x000fea0003800000 */
.L_x_5421:
        /* <DEDUP_REMOVED lines=9> */
.L_x_5424:
[----:B------:R-:W2:Y:S02]  /*12a0*/  LDG.E.U16 R4, desc[UR36][R4.64] ;  /* 0x0000002404047981 */ /* 0x000ea4000c1e1500 */
[----:B--2---:R-:W-:-:S06]  /*12b0*/  HADD2.F32 R24, -RZ, R4.H0_H0 ;  /* 0x20000004ff187230 */ /* 0x004fcc0000004100 */
[----:B------:R-:W0:Y:S01]  /*12c0*/  F2I.FTZ.TRUNC.NTZ R24, R24 ;  /* 0x0000001800187305 */ /* 0x000e22000021f100 */
[----:B------:R-:W-:Y:S05]  /*12d0*/  BRA `(.L_x_5418) ;  /* 0x0000000800987947 */ /* 0x000fea0003800000 */
.L_x_5423:
[----:B------:R-:W2:Y:S02]  /*12e0*/  LDG.E.64 R24, desc[UR36][R4.64] ;  /* 0x0000002404187981 */ /* 0x000ea4000c1e1b00 */
[----:B--2---:R0:W1:Y:S01]  /*12f0*/  F2I.F64.TRUNC R24, R24 ;  /* 0x0000001800187311 */ /* 0x004062000030d100 */
[----:B------:R-:W-:Y:S05]  /*1300*/  BRA `(.L_x_5418) ;  /* 0x00000008008c7947 */ /* 0x000fea0003800000 */
.L_x_5413:
        /* <DEDUP_REMOVED lines=12> */
.L_x_5427:
[----:B------:R-:W2:Y:S02]  /*13d0*/  LDG.E.64 R4, desc[UR36][R4.64] ;  /* 0x0000002404047981 */ /* 0x000ea4000c1e1b00 */
[----:B--2---:R0:W1:Y:S01]  /*13e0*/  F2I.F64.TRUNC R24, R4 ;  /* 0x0000000400187311 */ /* 0x004062000030d100 */
[----:B------:R-:W-:Y:S05]  /*13f0*/  BRA `(.L_x_5418) ;  /* 0x0000000800507947 */ /* 0x000fea0003800000 */
.L_x_5426:
        /* <DEDUP_REMOVED lines=26> */
.L_x_5429:
        /* <DEDUP_REMOVED lines=14> */
.L_x_5428:
[----:B------:R-:W2:Y:S02]  /*1680*/  LDG.E.U16 R24, desc[UR36][R4.64] ;  /* 0x0000002404187981 */ /* 0x000ea4000c1e1500 */
[----:B--2---:R-:W-:-:S06]  /*1690*/  IMAD.U32 R24, R24, 0x10000, RZ ;  /* 0x0001000018187824 */ /* 0x004fcc00078e00ff */
[----:B------:R-:W4:Y:S01]  /*16a0*/  F2I.FTZ.TRUNC.NTZ R24, R24 ;  /* 0x0000001800187305 */ /* 0x000f22000021f100 */
[----:B------:R-:W-:Y:S05]  /*16b0*/  BRA `(.L_x_5418) ;  /* 0x0000000400a07947 */ /* 0x000fea0003800000 */
.L_x_5425:
        /* <DEDUP_REMOVED lines=10> */
.L_x_5432:
        /* <DEDUP_REMOVED lines=21> */
.L_x_5436:
[----:B------:R-:W-:Y:S05]  /*18b0*/  BSYNC.RECONVERGENT B1 ;  /* 0x0000000000017941 */ /* 0x000fea0003800200 */
.L_x_5435:
[----:B------:R-:W-:Y:S01]  /*18c0*/  IMAD.SHL.U32 R0, R0, 0x100000, RZ ;  /* 0x0010000000007824 */ /* 0x000fe200078e00ff */
[----:B------:R-:W-:-:S04]  /*18d0*/  LEA R3, R3, 0x3b800000, 0x17 ;  /* 0x3b80000003037811 */ /* 0x000fc800078eb8ff */
[----:B------:R-:W-:-:S07]  /*18e0*/  LOP3.LUT R24, R3, R0, R7, 0xfe, !PT ;  /* 0x0000000003187212 */ /* 0x000fce00078efe07 */
.L_x_5434:
[----:B------:R-:W-:Y:S05]  /*18f0*/  BSYNC.RECONVERGENT B0 ;  /* 0x0000000000007941 */ /* 0x000fea0003800200 */
.L_x_5433:
[----:B------:R-:W0:Y:S01]  /*1900*/  F2I.FTZ.TRUNC.NTZ R24, R24 ;  /* 0x0000001800187305 */ /* 0x000e22000021f100 */
[----:B------:R-:W-:Y:S05]  /*1910*/  BRA `(.L_x_5418) ;  /* 0x0000000400087947 */ /* 0x000fea0003800000 */
.L_x_5431:
        /* <DEDUP_REMOVED lines=21> */
.L_x_5440:
[----:B------:R-:W-:Y:S05]  /*1a70*/  BSYNC.RECONVERGENT B1 ;  /* 0x0000000000017941 */ /* 0x000fea0003800200 */
.L_x_5439:
[----:B------:R-:W-:Y:S01]  /*1a80*/  IMAD.SHL.U32 R0, R0, 0x200000, RZ ;  /* 0x0020000000007824 */ /* 0x000fe200078e00ff */
[----:B------:R-:W-:-:S04]  /*1a90*/  LEA R3, R3, 0x37800000, 0x17 ;  /* 0x3780000003037811 */ /* 0x000fc800078eb8ff */
[----:B------:R-:W-:-:S07]  /*1aa0*/  LOP3.LUT R24, R3, R0, R7, 0xfe, !PT ;  /* 0x0000000003187212 */ /* 0x000fce00078efe07 */
.L_x_5438:
[----:B------:R-:W-:Y:S05]  /*1ab0*/  BSYNC.RECONVERGENT B0 ;  /* 0x0000000000007941 */ /* 0x000fea0003800200 */
.L_x_5437:
[----:B------:R-:W0:Y:S01]  /*1ac0*/  F2I.FTZ.TRUNC.NTZ R24, R24 ;  /* 0x0000001800187305 */ /* 0x000e22000021f100 */
[----:B------:R-:W-:Y:S05]  /*1ad0*/  BRA `(.L_x_5418) ;  /* 0x0000000000987947 */ /* 0x000fea0003800000 */
.L_x_5430:
        /* <DEDUP_REMOVED lines=14> */
.L_x_5444:
[----:B------:R-:W-:Y:S05]  /*1bc0*/  BSYNC.RECONVERGENT B0 ;  /* 0x0000000000007941 */ /* 0x000fea0003800200 */
.L_x_5443:
[----:B------:R-:W0:Y:S01]  /*1bd0*/  F2I.FTZ.TRUNC.NTZ R24, R24 ;  /* 0x0000001800187305 */ /* 0x000e22000021f100 */
[----:B------:R-:W-:Y:S05]  /*1be0*/  BRA `(.L_x_5418) ;  /* 0x0000000000547947 */ /* 0x000fea0003800000 */
.L_x_5417:
        /* <DEDUP_REMOVED lines=16> */
.L_x_5445:
[----:B------:R-:W-:Y:S01]  /*1cf0*/  IMAD.MOV.U32 R24, RZ, RZ, RZ ;  /* 0x000000ffff187224 */ /* 0x000fe200078e00ff */
[----:B------:R-:W-:Y:S06]  /*1d00*/  BRA `(.L_x_5418) ;  /* 0x00000000000c7947 */ /* 0x000fec0003800000 */
.L_x_5442:
[----:B------:R0:W5:Y:S01]  /*1d10*/  LDG.E R24, desc[UR36][R4.64] ;  /* 0x0000002404187981 */ /* 0x000162000c1e1900 */
[----:B------:R-:W-:Y:S05]  /*1d20*/  BRA `(.L_x_5418) ;  /* 0x0000000000047947 */ /* 0x000fea0003800000 */
.L_x_5441:
[----:B------:R0:W5:Y:S02]  /*1d30*/  LDG.E R24, desc[UR36][R4.64] ;  /* 0x0000002404187981 */ /* 0x000164000c1e1900 */
.L_x_5418:
[----:B------:R-:W-:-:S07]  /*1d40*/  VIADD R26, R26, 0x80 ;  /* 0x000000801a1a7836 */ /* 0x000fce0000000000 */
.L_x_5412:
[----:B------:R-:W-:Y:S05]  /*1d50*/  BSYNC.RECONVERGENT B6 ;  /* 0x0000000000067941 */ /* 0x000fea0003800200 */
.L_x_5411:
        /* <DEDUP_REMOVED lines=23> */
.L_x_5451:
[----:B------:R0:W5:Y:S01]  /*1ed0*/  LDG.E.U8 R18, desc[UR36][R4.64] ;  /* 0x0000002404127981 */ /* 0x000162000c1e1100 */
[----:B------:R-:W-:Y:S05]  /*1ee0*/  BRA `(.L_x_5453) ;  /* 0x0000000c00307947 */ /* 0x000fea0003800000 */
.L_x_5450:
        /* <DEDUP_REMOVED lines=8> */
.L_x_5455:
[----:B------:R0:W5:Y:S01]  /*1f70*/  LDG.E R18, desc[UR36][R4.64] ;  /* 0x0000002404127981 */ /* 0x000162000c1e1900 */
[----:B------:R-:W-:Y:S05]  /*1f80*/  BRA `(.L_x_5453) ;  /* 0x0000000c00087947 */ /* 0x000fea0003800000 */
.L_x_5454:
[----:B------:R0:W5:Y:S01]  /*1f90*/  LDG.E.S16 R18, desc[UR36][R4.64] ;  /* 0x0000002404127981 */ /* 0x000162000c1e1700 */
[----:B------:R-:W-:Y:S05]  /*1fa0*/  BRA `(.L_x_5453) ;  /* 0x0000000c00007947 */ /* 0x000fea0003800000 */
.L_x_5449:
        /* <DEDUP_REMOVED lines=9> */
.L_x_5457:
[----:B------:R-:W2:Y:S02]  /*2040*/  LDG.E.U16 R4, desc[UR36][R4.64] ;  /* 0x0000002404047981 */ /* 0x000ea4000c1e1500 */
[----:B--2---:R-:W-:-:S06]  /*2050*/  HADD2.F32 R18, -RZ, R4.H0_H0 ;  /* 0x20000004ff127230 */ /* 0x004fcc0000004100 */
[----:B------:R-:W0:Y:S01]  /*2060*/  F2I.FTZ.TRUNC.NTZ R18, R18 ;  /* 0x0000001200127305 */ /* 0x000e22000021f100 */
[----:B------:R-:W-:Y:S05]  /*2070*/  BRA `(.L_x_5453) ;  /* 0x0000000800cc7947 */ /* 0x000fea0003800000 */
.L_x_5456:
        /* <DEDUP_REMOVED lines=9> */
.L_x_5459:
[----:B------:R-:W2:Y:S02]  /*2110*/  LDG.E.U16 R4, desc[UR36][R4.64] ;  /* 0x0000002404047981 */ /* 0x000ea4000c1e1500 */
[----:B--2---:R-:W-:-:S06]  /*2120*/  HADD2.F32 R18, -RZ, R4.H0_H0 ;  /* 0x20000004ff127230 */ /* 0x004fcc0000004100 */
[----:B------:R-:W0:Y:S01]  /*2130*/  F2I.FTZ.TRUNC.NTZ R18, R18 ;  /* 0x0000001200127305 */ /* 0x000e22000021f100 */
[----:B------:R-:W-:Y:S05]  /*2140*/  BRA `(.L_x_5453) ;  /* 0x0000000800987947 */ /* 0x000fea0003800000 */
.L_x_5458:
[----:B------:R-:W2:Y:S02]  /*2150*/  LDG.E.64 R4, desc[UR36][R4.64] ;  /* 0x0000002404047981 */ /* 0x000ea4000c1e1b00 */
[----:B--2---:R0:W1:Y:S01]  /*2160*/  F2I.F64.TRUNC R18, R4 ;  /* 0x0000000400127311 */ /* 0x004062000030d100 */
[----:B------:R-:W-:Y:S05]  /*2170*/  BRA `(.L_x_5453) ;  /* 0x00000008008c7947 */ /* 0x000fea0003800000 */
.L_x_5448:
        /* <DEDUP_REMOVED lines=12> */
.L_x_5462:
[----:B------:R-:W2:Y:S02]  /*2240*/  LDG.E.64 R4, desc[UR36][R4.64] ;  /* 0x0000002404047981 */ /* 0x000ea4000c1e1b00 */
[----:B--2---:R0:W1:Y:S01]  /*2250*/  F2I.F64.TRUNC R18, R4 ;  /* 0x0000000400127311 */ /* 0x004062000030d100 */
[----:B------:R-:W-:Y:S05]  /*2260*/  BRA `(.L_x_5453) ;  /* 0x0000000800507947 */ /* 0x000fea0003800000 */
.L_x_5461:
        /* <DEDUP_REMOVED lines=26> */
.L_x_5464:
        /* <DEDUP_REMOVED lines=14> */
.L_x_5463:
[----:B------:R-:W2:Y:S02]  /*24f0*/  LDG.E.U16 R18, desc[UR36][R4.64] ;  /* 0x0000002404127981 */ /* 0x000ea4000c1e1500 */
[----:B--2---:R-:W-:-:S06]  /*2500*/  IMAD.U32 R18, R18, 0x10000, RZ ;  /* 0x0001000012127824 */ /* 0x004fcc00078e00ff */
[----:B------:R-:W0:Y:S01]  /*2510*/  F2I.FTZ.TRUNC.NTZ R18, R18 ;  /* 0x0000001200127305 */ /* 0x000e22000021f100 */
[----:B------:R-:W-:Y:S05]  /*2520*/  BRA `(.L_x_5453) ;  /* 0x0000000400a07947 */ /* 0x000fea0003800000 */
.L_x_5460:
        /* <DEDUP_REMOVED lines=10> */
.L_x_5467:
        /* <DEDUP_REMOVED lines=21> */
.L_x_5471:
[----:B------:R-:W-:Y:S05]  /*2720*/  BSYNC.RECONVERGENT B1 ;  /* 0x0000000000017941 */ /* 0x000fea0003800200 */
.L_x_5470:
[----:B------:R-:W-:Y:S01]  /*2730*/  IMAD.SHL.U32 R0, R0, 0x100000, RZ ;  /* 0x0010000000007824 */ /* 0x000fe200078e00ff */
[----:B------:R-:W-:-:S04]  /*2740*/  LEA R3, R3, 0x3b800000, 0x17 ;  /* 0x3b80000003037811 */ /* 0x000fc800078eb8ff */
[----:B------:R-:W-:-:S07]  /*2750*/  LOP3.LUT R18, R3, R0, R7, 0xfe, !PT ;  /* 0x0000000003127212 */ /* 0x000fce00078efe07 */
.L_x_5469:
[----:B------:R-:W-:Y:S05]  /*2760*/  BSYNC.RECONVERGENT B0 ;  /* 0x0000000000007941 */ /* 0x000fea0003800200 */
.L_x_5468:
[----:B------:R-:W1:Y:S01]  /*2770*/  F2I.FTZ.TRUNC.NTZ R18, R18 ;  /* 0x0000001200127305 */ /* 0x000e62000021f100 */
[----:B------:R-:W-:Y:S05]  /*2780*/  BRA `(.L_x_5453) ;  /* 0x0000000400087947 */ /* 0x000fea0003800000 */
.L_x_5466:
        /* <DEDUP_REMOVED lines=21> */
.L_x_5475:
[----:B------:R-:W-:Y:S05]  /*28e0*/  BSYNC.RECONVERGENT B1 ;  /* 0x0000000000017941 */ /* 0x000fea0003800200 */
.L_x_5474:
[----:B------:R-:W-:Y:S01]  /*28f0*/  IMAD.SHL.U32 R0, R0, 0x200000, RZ ;  /* 0x0020000000007824 */ /* 0x000fe200078e00ff */
[----:B------:R-:W-:-:S04]  /*2900*/  LEA R3, R3, 0x37800000, 0x17 ;  /* 0x3780000003037811 */ /* 0x000fc800078eb8ff */
[----:B------:R-:W-:-:S07]  /*2910*/  LOP3.LUT R18, R3, R0, R7, 0xfe, !PT ;  /* 0x0000000003127212 */ /* 0x000fce00078efe07 */
.L_x_5473:
[----:B------:R-:W-:Y:S05]  /*2920*/  BSYNC.RECONVERGENT B0 ;  /* 0x0000000000007941 */ /* 0x000fea0003800200 */
.L_x_5472:
[----:B------:R-:W2:Y:S01]  /*2930*/  F2I.FTZ.TRUNC.NTZ R18, R18 ;  /* 0x0000001200127305 */ /* 0x000ea2000021f100 */
[----:B------:R-:W-:Y:S05]  /*2940*/  BRA `(.L_x_5453) ;  /* 0x0000000000987947 */ /* 0x000fea0003800000 */
.L_x_5465:
        /* <DEDUP_REMOVED lines=14> */
.L_x_5479:
[----:B------:R-:W-:Y:S05]  /*2a30*/  BSYNC.RECONVERGENT B0 ;  /* 0x0000000000007941 */ /* 0x000fea0003800200 */
.L_x_5478:
[----:B------:R-:W4:Y:S01]  /*2a40*/  F2I.FTZ.TRUNC.NTZ R18, R18 ;  /* 0x0000001200127305 */ /* 0x000f22000021f100 */
[----:B------:R-:W-:Y:S05]  /*2a50*/  BRA `(.L_x_5453) ;  /* 0x0000000000547947 */ /* 0x000fea0003800000 */
.L_x_5452:
        /* <DEDUP_REMOVED lines=16> */
.L_x_5480:
[----:B------:R-:W-:Y:S01]  /*2b60*/  IMAD.MOV.U32 R18, RZ, RZ, RZ ;  /* 0x000000ffff127224 */ /* 0x000fe200078e00ff */
[----:B------:R-:W-:Y:S06]  /*2b70*/  BRA `(.L_x_5453) ;  /* 0x00000000000c7947 */ /* 0x000fec0003800000 */
.L_x_5477:
[----:B------:R0:W5:Y:S01]  /*2b80*/  LDG.E R18, desc[UR36][R4.64] ;  /* 0x0000002404127981 */ /* 0x000162000c1e1900 */
[----:B------:R-:W-:Y:S05]  /*2b90*/  BRA `(.L_x_5453) ;  /* 0x0000000000047947 */ /* 0x000fea0003800000 */
.L_x_5476:
[----:B------:R3:W5:Y:S02]  /*2ba0*/  LDG.E R18, desc[UR36][R4.64] ;  /* 0x0000002404127981 */ /* 0x000764000c1e1900 */
.L_x_5453:
[----:B------:R-:W-:-:S07]  /*2bb0*/  VIADD R26, R26, 0x80 ;  /* 0x000000801a1a7836 */ /* 0x000fce0000000000 */
.L_x_5447:
[----:B------:R-:W-:Y:S05]  /*2bc0*/  BSYNC.RECONVERGENT B6 ;  /* 0x0000000000067941 */ /* 0x000fea0003800200 */
.L_x_5446:
        /* <DEDUP_REMOVED lines=23> */
.L_x_5486:
[----:B------:R0:W5:Y:S01]  /*2d40*/  LDG.E.U8 R16, desc[UR36][R4.64] ;  /* 0x0000002404107981 */ /* 0x000162000c1e1100 */
[----:B------:R-:W-:Y:S05]  /*2d50*/  BRA `(.L_x_5482) ;  /* 0x0000000c002c7947 */ /* 0x000fea0003800000 */
.L_x_5485:
        /* <DEDUP_REMOVED lines=8> */
.L_x_5489:
[----:B------:R0:W5:Y:S01]  /*2de0*/  LDG.E R16, desc[UR36][R4.64] ;  /* 0x0000002404107981 */ /* 0x000162000c1e1900 */
[----:B------:R-:W-:Y:S05]  /*2df0*/  BRA `(.L_x_5482) ;  /* 0x0000000c00047947 */ /* 0x000fea0003800000 */
.L_x_5488:
[----:B------:R0:W5:Y:S01]  /*2e00*/  LDG.E.S16 R16, desc[UR36][R4.64] ;  /* 0x0000002404107981 */ /* 0x000162000c1e1700 */
[----:B------:R-:W-:Y:S05]  /*2e10*/  BRA `(.L_x_5482) ;  /* 0x0000000800fc7947 */ /* 0x000fea0003800000 */
.L_x_5484:
        /* <DEDUP_REMOVED lines=9> */
.L_x_5491:
[----:B------:R-:W2:Y:S02]  /*2eb0*/  LDG.E.U16 R4, desc[UR36][R4.64] ;  /* 0x0000002404047981 */ /* 0x000ea4000c1e1500 */
[----:B--2---:R-:W-:-:S06]  /*2ec0*/  HADD2.F32 R16, -RZ, R4.H0_H0 ;  /* 0x20000004ff107230 */ /* 0x004fcc0000004100 */
[----:B------:R-:W0:Y:S01]  /*2ed0*/  F2I.FTZ.TRUNC.NTZ R16, R16 ;  /* 0x0000001000107305 */ /* 0x000e22000021f100 */
[----:B------:R-:W-:Y:S05]  /*2ee0*/  BRA `(.L_x_5482) ;  /* 0x0000000800c87947 */ /* 0x000fea0003800000 */
.L_x_5490:
        /* <DEDUP_REMOVED lines=9> */
.L_x_5493:
[----:B------:R-:W2:Y:S02]  /*2f80*/  LDG.E.U16 R4, desc[UR36][R4.64] ;  /* 0x0000002404047981 */ /* 0x000ea4000c1e1500 */
[----:B--2---:R-:W-:-:S06]  /*2f90*/  HADD2.F32 R16, -RZ, R4.H0_H0 ;  /* 0x20000004ff107230 */ /* 0x004fcc0000004100 */
[----:B------:R-:W0:Y:S01]  /*2fa0*/  F2I.FTZ.TRUNC.NTZ R16, R16 ;  /* 0x0000001000107305 */ /* 0x000e22000021f100 */
[----:B------:R-:W-:Y:S05]  /*2fb0*/  BRA `(.L_x_5482) ;  /* 0x0000000800947947 */ /* 0x000fea0003800000 */
.L_x_5492:
[----:B------:R-:W2:Y:S02]  /*2fc0*/  LDG.E.64 R16, desc[UR36][R4.64] ;  /* 0x0000002404107981 */ /* 0x000ea4000c1e1b00 */
[----:B--2---:R0:W1:Y:S01]  /*2fd0*/  F2I.F64.TRUNC R16, R16 ;  /* 0x0000001000107311 */ /* 0x004062000030d100 */
[----:B------:R-:W-:Y:S05]  /*2fe0*/  BRA `(.L_x_5482) ;  /* 0x0000000800887947 */ /* 0x000fea0003800000 */
.L_x_5483:
        /* <DEDUP_REMOVED lines=12> */
.L_x_5496:
[----:B------:R-:W2:Y:S02]  /*30b0*/  LDG.E.64 R4, desc[UR36][R4.64] ;  /* 0x0000002404047981 */ /* 0x000ea4000c1e1b00 */
[----:B--2---:R0:W1:Y:S01]  /*30c0*/  F2I.F64.TRUNC R16, R4 ;  /* 0x0000000400107311 */ /* 0x004062000030d100 */
[----:B------:R-:W-:Y:S05]  /*30d0*/  BRA `(.L_x_5482) ;  /* 0x00000008004c7947 */ /* 0x000fea0003800000 */
.L_x_5495:
        /* <DEDUP_REMOVED lines=26> */
.L_x_5498:
        /* <DEDUP_REMOVED lines=14> */
.L_x_5497:
[----:B------:R-:W2:Y:S02]  /*3360*/  LDG.E.U16 R16, desc[UR36][R4.64] ;  /* 0x0000002404107981 */ /* 0x000ea4000c1e1500 */
[----:B--2---:R-:W-:-:S06]  /*3370*/  IMAD.U32 R16, R16, 0x10000, RZ ;  /* 0x0001000010107824 */ /* 0x004fcc00078e00ff */
[----:B------:R-:W0:Y:S01]  /*3380*/  F2I.FTZ.TRUNC.NTZ R16, R16 ;  /* 0x0000001000107305 */ /* 0x000e22000021f100 */
[----:B------:R-:W-:Y:S05]  /*3390*/  BRA `(.L_x_5482) ;  /* 0x00000004009c7947 */ /* 0x000fea0003800000 */
.L_x_5494:
        /* <DEDUP_REMOVED lines=10> */
.L_x_5501:
        /* <DEDUP_REMOVED lines=21> */
.L_x_5505:
[----:B------:R-:W-:Y:S05]  /*3590*/  BSYNC.RECONVERGENT B1 ;  /* 0x0000000000017941 */ /* 0x000fea0003800200 */
.L_x_5504:
[----:B------:R-:W-:Y:S01]  /*35a0*/  IMAD.SHL.U32 R0, R0, 0x100000, RZ ;  /* 0x0010000000007824 */ /* 0x000fe200078e00ff */
[----:B------:R-:W-:-:S04]  /*35b0*/  LEA R3, R3, 0x3b800000, 0x17 ;  /* 0x3b80000003037811 */ /* 0x000fc800078eb8ff */
[----:B------:R-:W-:-:S07]  /*35c0*/  LOP3.LUT R16, R3, R0, R7, 0xfe, !PT ;  /* 0x0000000003107212 */ /* 0x000fce00078efe07 */
.L_x_5503:
[----:B------:R-:W-:Y:S05]  /*35d0*/  BSYNC.RECONVERGENT B0 ;  /* 0x0000000000007941 */ /* 0x000fea0003800200 */
.L_x_5502:
[----:B------:R-:W0:Y:S01]  /*35e0*/  F2I.FTZ.TRUNC.NTZ R16, R16 ;  /* 0x0000001000107305 */ /* 0x000e22000021f100 */
[----:B------:R-:W-:Y:S05]  /*35f0*/  BRA `(.L_x_5482) ;  /* 0x0000000400047947 */ /* 0x000fea0003800000 */
.L_x_5500:
        /* <DEDUP_REMOVED lines=21> */
.L_x_5509:
[----:B------:R-:W-:Y:S05]  /*3750*/  BSYNC.RECONVERGENT B1 ;  /* 0x0000000000017941 */ /* 0x000fea0003800200 */
.L_x_5508:
[----:B------:R-:W-:Y:S01]  /*3760*/  IMAD.SHL.U32 R0, R0, 0x200000, RZ ;  /* 0x0020000000007824 */ /* 0x000fe200078e00ff */
[----:B------:R-:W-:-:S04]  /*3770*/  LEA R3, R3, 0x37800000, 0x17 ;  /* 0x3780000003037811 */ /* 0x000fc800078eb8ff */
[----:B------:R-:W-:-:S07]  /*3780*/  LOP3.LUT R16, R3, R0, R7, 0xfe, !PT ;  /* 0x0000000003107212 */ /* 0x000fce00078efe07 */
.L_x_5507:
[----:B------:R-:W-:Y:S05]  /*3790*/  BSYNC.RECONVERGENT B0 ;  /* 0x0000000000007941 */ /* 0x000fea0003800200 */
.L_x_5506:
[----:B------:R-:W0:Y:S01]  /*37a0*/  F2I.FTZ.TRUNC.NTZ R16, R16 ;  /* 0x0000001000107305 */ /* 0x000e22000021f100 */
[----:B------:R-:W-:Y:S05]  /*37b0*/  BRA `(.L_x_5482) ;  /* 0x0000000000947947 */ /* 0x000fea0003800000 */
.L_x_5499:
        /* <DEDUP_REMOVED lines=14> */
.L_x_5513:
[----:B------:R-:W-:Y:S05]  /*38a0*/  BSYNC.RECONVERGENT B0 ;  /* 0x0000000000007941 */ /* 0x000fea0003800200 */
.L_x_5512:
[----:B------:R-:W0:Y:S01]  /*38b0*/  F2I.FTZ.TRUNC.NTZ R16, R16 ;  /* 0x0000001000107305 */ /* 0x000e22000021f100 */
[----:B------:R-:W-:Y:S05]  /*38c0*/  BRA `(.L_x_5482) ;  /* 0x0000000000507947 */ /* 0x000fea0003800000 */
.L_x_5487:
        /* <DEDUP_REMOVED lines=16> */
.L_x_5514:
[----:B------:R-:W-:Y:S05]  /*39d0*/  BRA `(.L_x_5482) ;  /* 0x00000000000c7947 */ /* 0x000fea0003800000 */
.L_x_5511:
[----:B------:R0:W5:Y:S01]  /*39e0*/  LDG.E R16, desc[UR36][R4.64] ;  /* 0x0000002404107981 */ /* 0x000162000c1e1900 */
[----:B------:R-:W-:Y:S05]  /*39f0*/  BRA `(.L_x_5482) ;  /* 0x0000000000047947 */ /* 0x000fea0003800000 */
.L_x_5510:
[----:B------:R0:W5:Y:S02]  /*3a00*/  LDG.E R16, desc[UR36][R4.64] ;  /* 0x0000002404107981 */ /* 0x000164000c1e1900 */
.L_x_5482:
[----:B------:R-:W-:Y:S05]  /*3a10*/  BSYNC.RECONVERGENT B6 ;  /* 0x0000000000067941 */ /* 0x000fea0003800200 */
.L_x_5481:
[----:B------:R-:W2:Y:S01]  /*3a20*/  LDCU UR4, c[0x0][0x388] ;  /* 0x00007100ff0477ac */ /* 0x000ea20008000800 */
[----:B0-----:R-:W0:Y:S01]  /*3a30*/  LDC.U8 R17, c[0x0][0x3ac] ;  /* 0x0000eb00ff117b82 */ /* 0x001e220000000000 */
[----:B------:R-:W-:Y:S01]  /*3a40*/  ISETP.GE.AND P0, PT, R2, R19, PT ;  /* 0x000000130200720c */ /* 0x000fe20003f06270 */
[----:B------:R-:W-:Y:S04]  /*3a50*/  BSSY.RECONVERGENT B7, `(.L_x_5515) ;  /* 0x00002c4000077945 */ /* 0x000fe80003800200 */
[----:B------:R-:W-:Y:S01]  /*3a60*/  BSSY.RELIABLE B6, `(.L_x_5516) ;  /* 0x00001db000067945 */ /* 0x000fe20003800100 */
[----:B--2---:R-:W-:-:S04]  /*3a70*/  UISETP.LT.U32.AND UP0, UPT, UR4, 0x1f, UPT ;  /* 0x0000001f0400788c */ /* 0x004fc8000bf01070 */
[----:B------:R-:W-:-:S06]  /*3a80*/  USEL UR4, UR4, 0x1f, UP0 ;  /* 0x0000001f04047887 */ /* 0x000fcc0008000000 */
[----:B-1-345:R-:W-:Y:S02]  /*3a90*/  SHF.R.S32.HI R4, RZ, UR4, R22 ;  /* 0x00000004ff047c19 */ /* 0x03afe40008011416 */
[----:B------:R-:W-:Y:S02]  /*3aa0*/  SHF.R.S32.HI R22, RZ, UR4, R24 ;  /* 0x00000004ff167c19 */ /* 0x000fe40008011418 */
[----:B------:R-:W-:Y:S02]  /*3ab0*/  SHF.R.S32.HI R18, RZ, UR4, R18 ;  /* 0x00000004ff127c19 */ /* 0x000fe40008011412 */
[----:B------:R-:W-:Y:S01]  /*3ac0*/  SHF.R.S32.HI R16, RZ, UR4, R16 ;  /* 0x00000004ff107c19 */ /* 0x000fe20008011410 */
[----:B------:R-:W-:Y:S06]  /*3ad0*/  @P0 BRA `(.L_x_5517) ;  /* 0x0000001c00400947 */ /* 0x000fec0003800000 */
[----:B------:R-:W1:Y:S01]  /*3ae0*/  LDCU UR4, c[0x0][0x3b0] ;  /* 0x00007600ff0477ac */ /* 0x000e620008000800 */
[----:B------:R-:W2:Y:S01]  /*3af0*/  LDC.64 R8, c[0x0][0x390] ;  /* 0x0000e400ff087b82 */ /* 0x000ea20000000a00 */
[----:B------:R-:W-:Y:S01]  /*3b00*/  IMAD R0, R23, 0x200, R2 ;  /* 0x0000020017007824 */ /* 0x000fe200078e0202 */
[----:B0-----:R-:W-:Y:S01]  /*3b10*/  PRMT R5, R17, 0x9910, RZ ;  /* 0x0000991011057816 */ /* 0x001fe200000000ff */
[----:B------:R-:W-:Y:S02]  /*3b20*/  VIADD R2, R2, 0x80 ;  /* 0x0000008002027836 */ /* 0x000fe40000000000 */
        /* <DEDUP_REMOVED lines=16> */
.L_x_5521:
[----:B------:R0:W-:Y:S01]  /*3c30*/  STG.E.U8 desc[UR36][R8.64], R4 ;  /* 0x0000000408007986 */ /* 0x0001e2000c101124 */
[----:B------:R-:W-:Y:S05]  /*3c40*/  BRA `(.L_x_5523) ;  /* 0x0000000c003c7947 */ /* 0x000fea0003800000 */
.L_x_5520:
        /* <DEDUP_REMOVED lines=9> */
.L_x_5525:
[----:B------:R0:W-:Y:S01]  /*3ce0*/  STG.E desc[UR36][R8.64], R4 ;  /* 0x0000000408007986 */ /* 0x0001e2000c101924 */
[----:B------:R-:W-:Y:S05]  /*3cf0*/  BRA `(.L_x_5523) ;  /* 0x0000000c00107947 */ /* 0x000fea0003800000 */
.L_x_5524:
[----:B------:R0:W-:Y:S01]  /*3d00*/  STG.E.U16 desc[UR36][R8.64], R4 ;  /* 0x0000000408007986 */ /* 0x0001e2000c101524 */
[----:B------:R-:W-:Y:S05]  /*3d10*/  BRA `(.L_x_5523) ;  /* 0x0000000c00087947 */ /* 0x000fea0003800000 */
.L_x_5519:
        /* <DEDUP_REMOVED lines=9> */
.L_x_5527:
[----:B------:R-:W-:-:S04]  /*3db0*/  I2FP.F32.S32 R0, R4 ;  /* 0x0000000400007245 */ /* 0x000fc80000201400 */
[----:B------:R-:W-:-:S05]  /*3dc0*/  F2FP.F16.F32.PACK_AB R0, RZ, R0 ;  /* 0x00000000ff00723e */ /* 0x000fca00000000ff */
[----:B------:R0:W-:Y:S01]  /*3dd0*/  STG.E.U16 desc[UR36][R8.64], R0 ;  /* 0x0000000008007986 */ /* 0x0001e2000c101524 */
[----:B------:R-:W-:Y:S05]  /*3de0*/  BRA `(.L_x_5523) ;  /* 0x0000000800d47947 */ /* 0x000fea0003800000 */
.L_x_5526:
        /* <DEDUP_REMOVED lines=10> */
.L_x_5529:
[----:B------:R-:W-:-:S04]  /*3e90*/  I2FP.F32.S32 R4, R4 ;  /* 0x0000000400047245 */ /* 0x000fc80000201400 */
[----:B------:R-:W-:-:S04]  /*3ea0*/  F2FP.F16.F32.PACK_AB R3, RZ, R4 ;  /* 0x00000004ff03723e */ /* 0x000fc800000000ff */
[----:B------:R-:W-:-:S05]  /*3eb0*/  PRMT R3, R3, 0x5410, RZ ;  /* 0x0000541003037816 */ /* 0x000fca00000000ff */
[----:B------:R0:W-:Y:S01]  /*3ec0*/  STG.E desc[UR36][R8.64], R3 ;  /* 0x0000000308007986 */ /* 0x0001e2000c101924 */
[----:B------:R-:W-:Y:S05]  /*3ed0*/  BRA `(.L_x_5523) ;  /* 0x0000000800987947 */ /* 0x000fea0003800000 */
.L_x_5528:
[----:B------:R-:W0:Y:S02]  /*3ee0*/  I2F.F64 R4, R4 ;  /* 0x0000000400047312 */ /* 0x000e240000201c00 */
[----:B0-----:R0:W-:Y:S01]  /*3ef0*/  STG.E.64 desc[UR36][R8.64], R4 ;  /* 0x0000000408007986 */ /* 0x0011e2000c101b24 */
[----:B------:R-:W-:Y:S05]  /*3f00*/  BRA `(.L_x_5523) ;  /* 0x00000008008c7947 */ /* 0x000fea0003800000 */
.L_x_5518:
        /* <DEDUP_REMOVED lines=12> */
.L_x_5532:
[----:B------:R-:W0:Y:S01]  /*3fd0*/  I2F.F64 R4, R4 ;  /* 0x0000000400047312 */ /* 0x000e220000201c00 */
[----:B------:R-:W-:-:S05]  /*3fe0*/  CS2R R6, SRZ ;  /* 0x0000000000067805 */ /* 0x000fca000001ff00 */
[----:B0-----:R3:W-:Y:S01]  /*3ff0*/  STG.E.128 desc[UR36][R8.64], R4 ;  /* 0x0000000408007986 */ /* 0x0017e2000c101d24 */
[----:B------:R-:W-:Y:S05]  /*4000*/  BRA `(.L_x_5523) ;  /* 0x00000008004c7947 */ /* 0x000fea0003800000 */
.L_x_5531:
        /* <DEDUP_REMOVED lines=19> */
.L_x_5536:
[----:B------:R-:W-:Y:S05]  /*4140*/  BSYNC.RECONVERGENT B0 ;  /* 0x0000000000007941 */ /* 0x000fea0003800200 */
.L_x_5535:
[----:B------:R-:W-:-:S05]  /*4150*/  LOP3.LUT R5, R0, 0x80, R5, 0xf8, !PT ;  /* 0x0000008000057812 */ /* 0x000fca00078ef805 */
[----:B------:R2:W-:Y:S01]  /*4160*/  STG.E.U8 desc[UR36][R8.64], R5 ;  /* 0x0000000508007986 */ /* 0x0005e2000c101124 */
[----:B------:R-:W-:Y:S05]  /*4170*/  BRA `(.L_x_5523) ;  /* 0x0000000400f07947 */ /* 0x000fea0003800000 */
.L_x_5534:
        /* <DEDUP_REMOVED lines=15> */
.L_x_5538:
[----:B------:R-:W-:Y:S05]  /*4270*/  BSYNC.RECONVERGENT B0 ;  /* 0x0000000000007941 */ /* 0x000fea0003800200 */
.L_x_5537:
[----:B------:R-:W-:-:S05]  /*4280*/  LOP3.LUT R5, R0, 0x80, R5, 0xf8, !PT ;  /* 0x0000008000057812 */ /* 0x000fca00078ef805 */
[----:B------:R1:W-:Y:S01]  /*4290*/  STG.E.U8 desc[UR36][R8.64], R5 ;  /* 0x0000000508007986 */ /* 0x0003e2000c101124 */
[----:B------:R-:W-:Y:S05]  /*42a0*/  BRA `(.L_x_5523) ;  /* 0x0000000400a47947 */ /* 0x000fea0003800000 */
.L_x_5533:
[----:B------:R-:W-:-:S04]  /*42b0*/  I2FP.F32.S32 R0, R4 ;  /* 0x0000000400007245 */ /* 0x000fc80000201400 */
[----:B------:R-:W-:-:S05]  /*42c0*/  F2FP.BF16.F32.PACK_AB R0, RZ, R0 ;  /* 0x00000000ff00723e */ /* 0x000fca00000010ff */
[----:B------:R0:W-:Y:S01]  /*42d0*/  STG.E.U16 desc[UR36][R8.64], R0 ;  /* 0x0000000008007986 */ /* 0x0001e2000c101524 */
[----:B------:R-:W-:Y:S05]  /*42e0*/  BRA `(.L_x_5523) ;  /* 0x0000000400947947 */ /* 0x000fea0003800000 */
.L_x_5530:
        /* <DEDUP_REMOVED lines=10> */
.L_x_5541:
        /* <DEDUP_REMOVED lines=13> */
.L_x_5544:
[----:B------:R-:W-:-:S04]  /*4460*/  SHF.R.U32.HI R0, RZ, 0x14, R3 ;  /* 0x00000014ff007819 */ /* 0x000fc80000011603 */
[----:B------:R-:W-:-:S04]  /*4470*/  LOP3.LUT R0, R0, 0x1, RZ, 0xc0, !PT ;  /* 0x0000000100007812 */ /* 0x000fc800078ec0ff */
[----:B------:R-:W-:-:S04]  /*4480*/  IADD3 R0, PT, PT, R3, 0x487ffff, R0 ;  /* 0x0487ffff03007810 */ /* 0x000fc80007ffe000 */
[----:B------:R-:W-:-:S04]  /*4490*/  SHF.R.U32.HI R0, RZ, 0x14, R0 ;  /* 0x00000014ff007819 */ /* 0x000fc80000011600 */
[----:B------:R-:W-:-:S07]  /*44a0*/  LOP3.LUT R0, R0, 0xff, RZ, 0xc0, !PT ;  /* 0x000000ff00007812 */ /* 0x000fce00078ec0ff */
.L_x_5545:
[----:B------:R-:W-:-:S04]  /*44b0*/  SHF.R.U32.HI R3, RZ, 0x18, R3 ;  /* 0x00000018ff037819 */ /* 0x000fc80000011603 */
[----:B------:R-:W-:-:S04]  /*44c0*/  LOP3.LUT R0, R0, 0x80, R3, 0xf8, !PT ;  /* 0x0000008000007812 */ /* 0x000fc800078ef803 */
[----:B------:R-:W-:-:S07]  /*44d0*/  PRMT R4, R0, 0x7610, R4 ;  /* 0x0000761000047816 */ /* 0x000fce0000000004 */
.L_x_5543:
[----:B------:R-:W-:Y:S05]  /*44e0*/  BSYNC.RECONVERGENT B0 ;  /* 0x0000000000007941 */ /* 0x000fea0003800200 */
.L_x_5542:
[----:B------:R0:W-:Y:S01]  /*44f0*/  STG.E.U8 desc[UR36][R8.64], R4 ;  /* 0x0000000408007986 */ /* 0x0001e2000c101124 */
[----:B------:R-:W-:Y:S05]  /*4500*/  BRA `(.L_x_5523) ;  /* 0x00000004000c7947 */ /* 0x000fea0003800000 */
.L_x_5540:
        /* <DEDUP_REMOVED lines=13> */
.L_x_5548:
[----:B------:R-:W-:-:S04]  /*45e0*/  SHF.R.U32.HI R0, RZ, 0x15, R3 ;  /* 0x00000015ff007819 */ /* 0x000fc80000011603 */
[----:B------:R-:W-:-:S04]  /*45f0*/  LOP3.LUT R0, R0, 0x1, RZ, 0xc0, !PT ;  /* 0x0000000100007812 */ /* 0x000fc800078ec0ff */
[----:B------:R-:W-:-:S04]  /*4600*/  IADD3 R0, PT, PT, R3, 0x88fffff, R0 ;  /* 0x088fffff03007810 */ /* 0x000fc80007ffe000 */
[----:B------:R-:W-:-:S04]  /*4610*/  SHF.R.U32.HI R0, RZ, 0x15, R0 ;  /* 0x00000015ff007819 */ /* 0x000fc80000011600 */
[----:B------:R-:W-:-:S07]  /*4620*/  LOP3.LUT R0, R0, 0xff, RZ, 0xc0, !PT ;  /* 0x000000ff00007812 */ /* 0x000fce00078ec0ff */
.L_x_5549:
[----:B------:R-:W-:-:S04]  /*4630*/  SHF.R.U32.HI R3, RZ, 0x18, R3 ;  /* 0x00000018ff037819 */ /* 0x000fc80000011603 */
[----:B------:R-:W-:-:S04]  /*4640*/  LOP3.LUT R0, R0, 0x80, R3, 0xf8, !PT ;  /* 0x0000008000007812 */ /* 0x000fc800078ef803 */
[----:B------:R-:W-:-:S07]  /*4650*/  PRMT R4, R0, 0x7610, R4 ;  /* 0x0000761000047816 */ /* 0x000fce0000000004 */
.L_x_5547:
[----:B------:R-:W-:Y:S05]  /*4660*/  BSYNC.RECONVERGENT B0 ;  /* 0x0000000000007941 */ /* 0x000fea0003800200 */
.L_x_5546:
[----:B------:R0:W-:Y:S01]  /*4670*/  STG.E.U8 desc[UR36][R8.64], R4 ;  /* 0x0000000408007986 */ /* 0x0001e2000c101124 */
[----:B------:R-:W-:Y:S05]  /*4680*/  BRA `(.L_x_5523) ;  /* 0x0000000000ac7947 */ /* 0x000fea0003800000 */
.L_x_5539:
[----:B------:R-:W-:-:S13]  /*4690*/  ISETP.NE.AND P0, PT, R0, 0x1c, PT ;  /* 0x0000001c0000780c */ /* 0x000fda0003f05270 */
[----:B------:R-:W-:Y:S05]  /*46a0*/  @!P0 BRA `(.L_x_5550) ;  /* 0x0000000000a08947 */ /* 0x000fea0003800000 */
[----:B------:R-:W-:-:S13]  /*46b0*/  ISETP.NE.AND P0, PT, R0, 0x1d, PT ;  /* 0x0000001d0000780c */ /* 0x000fda0003f05270 */
[----:B------:R-:W-:Y:S05]  /*46c0*/  @!P0 BRA `(.L_x_5551) ;  /* 0x00000000008c8947 */ /* 0x000fea0003800000 */
[----:B------:R-:W-:-:S13]  /*46d0*/  ISETP.NE.AND P0, PT, R0, 0x2c, PT ;  /* 0x0000002c0000780c */ /* 0x000fda0003f05270 */
[----:B------:R-:W-:Y:S05]  /*46e0*/  @!P0 BRA `(.L_x_5552) ;  /* 0x0000000000448947 */ /* 0x000fea0003800000 */
.L_x_5522:
        /* <DEDUP_REMOVED lines=16> */
.L_x_5553:
[----:B------:R-:W-:Y:S05]  /*47f0*/  BRA `(.L_x_5523) ;  /* 0x0000000000507947 */ /* 0x000fea0003800000 */
.L_x_5552:
        /* <DEDUP_REMOVED lines=16> */
.L_x_5551:
[----:B------:R-:W-:-:S05]  /*4900*/  SHF.R.S32.HI R5, RZ, 0x1f, R4 ;  /* 0x0000001fff057819 */ /* 0x000fca0000011404 */
[----:B------:R0:W-:Y:S01]  /*4910*/  STG.E.64 desc[UR36][R8.64], R4 ;  /* 0x0000000408007986 */ /* 0x0001e2000c101b24 */
[----:B------:R-:W-:Y:S05]  /*4920*/  BRA `(.L_x_5523) ;  /* 0x0000000000047947 */ /* 0x000fea0003800000 */
.L_x_5550:
[----:B------:R0:W-:Y:S02]  /*4930*/  STG.E desc[UR36][R8.64], R4 ;  /* 0x0000000408007986 */ /* 0x0001e4000c101924 */
.L_x_5523:
        /* <DEDUP_REMOVED lines=23> */
.L_x_5558:
[----:B------:R0:W-:Y:S01]  /*4ab0*/  STG.E.U8 desc[UR36][R8.64], R22 ;  /* 0x0000001608007986 */ /* 0x0001e2000c101124 */
[----:B------:R-:W-:Y:S05]  /*4ac0*/  BRA `(.L_x_5560) ;  /* 0x0000000c00407947 */ /* 0x000fea0003800000 */
.L_x_5557:
[----:B------:R-:W-:-:S13]  /*4ad0*/  ISETP.NE.AND P0, PT, R0, 0x2, PT ;  /* 0x000000020000780c */ /* 0x000fda0003f05270 */
[----:B------:R-:W-:Y:S05]  /*4ae0*/  @!P0 BRA `(.L_x_5561) ;  /* 0x0000000000288947 */ /* 0x000fea0003800000 */
[----:B------:R-:W-:-:S13]  /*4af0*/  ISETP.NE.AND P0, PT, R0, 0x3, PT ;  /* 0x000000030000780c */ /* 0x000fda0003f05270 */
[----:B------:R-:W-:Y:S05]  /*4b00*/  @!P0 BRA `(.L_x_5562) ;  /* 0x0000000000188947 */ /* 0x000fea0003800000 */
[----:B------:R-:W-:-:S13]  /*4b10*/  ISETP.NE.AND P0, PT, R0, 0x4, PT ;  /* 0x000000040000780c */ /* 0x000fda0003f05270 */
[----:B------:R-:W-:Y:S05]  /*4b20*/  @P0 BRA `(.L_x_5559) ;  /* 0x0000000800440947 */ /* 0x000fea0003800000 */
[--C-:B------:R-:W-:Y:S01]  /*4b30*/  SHF.R.S32.HI R5, RZ, 0x1f, R22.reuse ;  /* 0x0000001fff057819 */ /* 0x100fe20000011416 */
[----:B------:R-:W-:-:S05]  /*4b40*/  IMAD.MOV.U32 R4, RZ, RZ, R22 ;  /* 0x000000ffff047224 */ /* 0x000fca00078e0016 */
[----:B------:R4:W-:Y:S01]  /*4b50*/  STG.E.64 desc[UR36][R8.64], R4 ;  /* 0x0000000408007986 */ /* 0x0009e2000c101b24 */
[----:B------:R-:W-:Y:S05]  /*4b60*/  BRA `(.L_x_5560) ;  /* 0x0000000c00187947 */ /* 0x000fea0003800000 */
.L_x_5562:
[----:B------:R3:W-:Y:S01]  /*4b70*/  STG.E desc[UR36][R8.64], R22 ;  /* 0x0000001608007986 */ /* 0x0007e2000c101924 */
[----:B------:R-:W-:Y:S05]  /*4b80*/  BRA `(.L_x_5560) ;  /* 0x0000000c00107947 */ /* 0x000fea0003800000 */
.L_x_5561:
[----:B------:R2:W-:Y:S01]  /*4b90*/  STG.E.U16 desc[UR36][R8.64], R22 ;  /* 0x0000001608007986 */ /* 0x0005e2000c101524 */
[----:B------:R-:W-:Y:S05]  /*4ba0*/  BRA `(.L_x_5560) ;  /* 0x0000000c00087947 */ /* 0x000fea0003800000 */
.L_x_5556:
        /* <DEDUP_REMOVED lines=9> */
.L_x_5564:
[----:B------:R-:W-:-:S04]  /*4c40*/  I2FP.F32.S32 R0, R22 ;  /* 0x0000001600007245 */ /* 0x000fc80000201400 */
[----:B------:R-:W-:-:S05]  /*4c50*/  F2FP.F16.F32.PACK_AB R0, RZ, R0 ;  /* 0x00000000ff00723e */ /* 0x000fca00000000ff */
[----:B------:R0:W-:Y:S01]  /*4c60*/  STG.E.U16 desc[UR36][R8.64], R0 ;  /* 0x0000000008007986 */ /* 0x0001e2000c101524 */
[----:B------:R-:W-:Y:S05]  /*4c70*/  BRA `(.L_x_5560) ;  /* 0x0000000800d47947 */ /* 0x000fea0003800000 */
.L_x_5563:
        /* <DEDUP_REMOVED lines=10> */
.L_x_5566:
[----:B------:R-:W-:-:S04]  /*4d20*/  I2FP.F32.S32 R22, R22 ;  /* 0x0000001600167245 */ /* 0x000fc80000201400 */
[----:B------:R-:W-:-:S04]  /*4d30*/  F2FP.F16.F32.PACK_AB R3, RZ, R22 ;  /* 0x00000016ff03723e */ /* 0x000fc800000000ff */
[----:B------:R-:W-:-:S05]  /*4d40*/  PRMT R3, R3, 0x5410, RZ ;  /* 0x0000541003037816 */ /* 0x000fca00000000ff */
[----:B------:R0:W-:Y:S01]  /*4d50*/  STG.E desc[UR36][R8.64], R3 ;  /* 0x0000000308007986 */ /* 0x0001e2000c101924 */
[----:B------:R-:W-:Y:S05]  /*4d60*/  BRA `(.L_x_5560) ;  /* 0x0000000800987947 */ /* 0x000fea0003800000 */
.L_x_5565:
[----:B------:R-:W0:Y:S02]  /*4d70*/  I2F.F64 R4, R22 ;  /* 0x0000001600047312 */ /* 0x000e240000201c00 */
[----:B0-----:R0:W-:Y:S01]  /*4d80*/  STG.E.64 desc[UR36][R8.64], R4 ;  /* 0x0000000408007986 */ /* 0x0011e2000c101b24 */
[----:B------:R-:W-:Y:S05]  /*4d90*/  BRA `(.L_x_5560) ;  /* 0x00000008008c7947 */ /* 0x000fea0003800000 */
.L_x_5555:
        /* <DEDUP_REMOVED lines=12> */
.L_x_5570:
        /* <DEDUP_REMOVED lines=17> */
.L_x_5573:
[----:B------:R-:W-:-:S04]  /*4f70*/  SHF.R.U32.HI R3, RZ, 0x18, R5 ;  /* 0x00000018ff037819 */ /* 0x000fc80000011605 */
[----:B------:R-:W-:-:S04]  /*4f80*/  LOP3.LUT R0, R0, 0x80, R3, 0xf8, !PT ;  /* 0x0000008000007812 */ /* 0x000fc800078ef803 */
[----:B------:R-:W-:-:S07]  /*4f90*/  PRMT R4, R0, 0x7610, R4 ;  /* 0x0000761000047816 */ /* 0x000fce0000000004 */
.L_x_5572:
[----:B------:R-:W-:Y:S05]  /*4fa0*/  BSYNC.RECONVERGENT B0 ;  /* 0x0000000000007941 */ /* 0x000fea0003800200 */
.L_x_5571:
[----:B------:R0:W-:Y:S01]  /*4fb0*/  STG.E.U8 desc[UR36][R8.64], R4 ;  /* 0x0000000408007986 */ /* 0x0001e2000c101124 */
[----:B------:R-:W-:Y:S05]  /*4fc0*/  BRA `(.L_x_5560) ;  /* 0x0000000800007947 */ /* 0x000fea0003800000 */
.L_x_5569:
        /* <DEDUP_REMOVED lines=17> */
.L_x_5576:
[----:B------:R-:W-:-:S04]  /*50e0*/  SHF.R.U32.HI R3, RZ, 0x18, R5 ;  /* 0x00000018ff037819 */ /* 0x000fc80000011605 */
[----:B------:R-:W-:-:S04]  /*50f0*/  LOP3.LUT R0, R0, 0x80, R3, 0xf8, !PT ;  /* 0x0000008000007812 */ /* 0x000fc800078ef803 */
[----:B------:R-:W-:-:S07]  /*5100*/  PRMT R4, R0, 0x7610, R4 ;  /* 0x0000761000047816 */ /* 0x000fce0000000004 */
.L_x_5575:
[----:B------:R-:W-:Y:S05]  /*5110*/  BSYNC.RECONVERGENT B0 ;  /* 0x0000000000007941 */ /* 0x000fea0003800200 */
.L_x_5574:
[----:B------:R0:W-:Y:S01]  /*5120*/  STG.E.U8 desc[UR36][R8.64], R4 ;  /* 0x0000000408007986 */ /* 0x0001e2000c101124 */
[----:B------:R-:W-:Y:S05]  /*5130*/  BRA `(.L_x_5560) ;  /* 0x0000000400a47947 */ /* 0x000fea0003800000 */
.L_x_5568:
        /* <DEDUP_REMOVED lines=22> */
.L_x_5578:
[--C-:B------:R-:W-:Y:S01]  /*52a0*/  SHF.R.S32.HI R5, RZ, 0x1f, R22.reuse ;  /* 0x0000001fff057819 */ /* 0x100fe20000011416 */
[----:B------:R-:W-:-:S05]  /*52b0*/  IMAD.MOV.U32 R4, RZ, RZ, R22 ;  /* 0x000000ffff047224 */ /* 0x000fca00078e0016 */
[----:B------:R0:W-:Y:S01]  /*52c0*/  STG.E.64 desc[UR36][R8.64], R4 ;  /* 0x0000000408007986 */ /* 0x0001e2000c101b24 */
[----:B------:R-:W-:Y:S05]  /*52d0*/  BRA `(.L_x_5560) ;  /* 0x00000004003c7947 */ /* 0x000fea0003800000 */
.L_x_5577:
[----:B------:R0:W-:Y:S01]  /*52e0*/  STG.E desc[UR36][R8.64], R22 ;  /* 0x0000001608007986 */ /* 0x0001e2000c101924 */
[----:B------:R-:W-:Y:S05]  /*52f0*/  BRA `(.L_x_5560) ;  /* 0x0000000400347947 */ /* 0x000fea0003800000 */
.L_x_5567:
        /* <DEDUP_REMOVED lines=10> */
.L_x_5580:
[----:B------:R-:W0:Y:S01]  /*53a0*/  I2F.F64 R4, R22 ;  /* 0x0000001600047312 */ /* 0x000e220000201c00 */
[----:B------:R-:W-:-:S05]  /*53b0*/  CS2R R6, SRZ ;  /* 0x0000000000067805 */ /* 0x000fca000001ff00 */
[----:B0-----:R0:W-:Y:S01]  /*53c0*/  STG.E.128 desc[UR36][R8.64], R4 ;  /* 0x0000000408007986 */ /* 0x0011e2000c101d24 */
[----:B------:R-:W-:Y:S05]  /*53d0*/  BRA `(.L_x_5560) ;  /* 0x0000000000fc7947 */ /* 0x000fea0003800000 */
.L_x_5579:
[----:B------:R-:W-:-:S13]  /*53e0*/  ISETP.NE.AND P0, PT, R0, 0xf, PT ;  /* 0x0000000f0000780c */ /* 0x000fda0003f05270 */
[----:B------:R-:W-:Y:S05]  /*53f0*/  @!P0 BRA `(.L_x_5581) ;  /* 0x0000000000e88947 */ /* 0x000fea0003800000 */
[----:B------:R-:W-:-:S13]  /*5400*/  ISETP.NE.AND P0, PT, R0, 0x17, PT ;  /* 0x000000170000780c */ /* 0x000fda0003f05270 */
[----:B------:R-:W-:Y:S05]  /*5410*/  @!P0 BRA `(.L_x_5582) ;  /* 0x0000000000908947 */ /* 0x000fea0003800000 */
[----:B------:R-:W-:-:S13]  /*5420*/  ISETP.NE.AND P0, PT, R0, 0x18, PT ;  /* 0x000000180000780c */ /* 0x000fda0003f05270 */
[----:B------:R-:W-:Y:S05]  /*5430*/  @!P0 BRA `(.L_x_5583) ;  /* 0x0000000000448947 */ /* 0x000fea0003800000 */
.L_x_5559:
        /* <DEDUP_REMOVED lines=16> */
.L_x_5584:
[----:B------:R-:W-:Y:S05]  /*5540*/  BRA `(.L_x_5560) ;  /* 0x0000000000a07947 */ /* 0x000fea0003800000 */
.L_x_5583:
        /* <DEDUP_REMOVED lines=13> */
.L_x_5586:
[----:B------:R-:W-:Y:S05]  /*5620*/  BSYNC.RECONVERGENT B0 ;  /* 0x0000000000007941 */ /* 0x000fea0003800200 */
.L_x_5585:
[----:B------:R-:W-:-:S05]  /*5630*/  LOP3.LUT R3, R0, 0x80, R3, 0xf8, !PT ;  /* 0x0000008000037812 */ /* 0x000fca00078ef803 */
[----:B------:R0:W-:Y:S01]  /*5640*/  STG.E.U8 desc[UR36][R8.64], R3 ;  /* 0x0000000308007986 */ /* 0x0001e2000c101124 */
[----:B------:R-:W-:Y:S05]  /*5650*/  BRA `(.L_x_5560) ;  /* 0x00000000005c7947 */ /* 0x000fea0003800000 */
.L_x_5582:
        /* <DEDUP_REMOVED lines=12> */
.L_x_5588:
[----:B------:R-:W-:Y:S01]  /*5720*/  IMAD.MOV.U32 R0, RZ, RZ, 0x7f ;  /* 0x0000007fff007424 */ /* 0x000fe200078e00ff */
[----:B------:R-:W-:-:S04]  /*5730*/  ISETP.GT.U32.AND P0, PT, R4, 0x7f800000, PT ;  /* 0x7f8000000400780c */ /* 0x000fc80003f04070 */
[----:B------:R-:W-:-:S09]  /*5740*/  SEL R0, R0, 0x7c, P0 ;  /* 0x0000007c00007807 */ /* 0x000fd20000000000 */
.L_x_5589:
[----:B------:R-:W-:Y:S05]  /*5750*/  BSYNC.RECONVERGENT B0 ;  /* 0x0000000000007941 */ /* 0x000fea0003800200 */
.L_x_5587:
[----:B------:R-:W-:-:S04]  /*5760*/  SHF.R.U32.HI R3, RZ, 0x18, R3 ;  /* 0x00000018ff037819 */ /* 0x000fc80000011603 */
[----:B------:R-:W-:-:S05]  /*5770*/  LOP3.LUT R3, R0, 0x80, R3, 0xf8, !PT ;  /* 0x0000008000037812 */ /* 0x000fca00078ef803 */
[----:B------:R0:W-:Y:S01]  /*5780*/  STG.E.U8 desc[UR36][R8.64], R3 ;  /* 0x0000000308007986 */ /* 0x0001e2000c101124 */
[----:B------:R-:W-:Y:S05]  /*5790*/  BRA `(.L_x_5560) ;  /* 0x00000000000c7947 */ /* 0x000fea0003800000 */
.L_x_5581:
[----:B------:R-:W-:-:S04]  /*57a0*/  I2FP.F32.S32 R0, R22 ;  /* 0x0000001600007245 */ /* 0x000fc80000201400 */
[----:B------:R-:W-:-:S05]  /*57b0*/  F2FP.BF16.F32.PACK_AB R0, RZ, R0 ;  /* 0x00000000ff00723e */ /* 0x000fca00000010ff */
[----:B------:R0:W-:Y:S02]  /*57c0*/  STG.E.U16 desc[UR36][R8.64], R0 ;  /* 0x0000000008007986 */ /* 0x0001e4000c101524 */
.L_x_5560:
[----:B------:R-:W-:-:S07]  /*57d0*/  VIADD R2, R2, 0x80 ;  /* 0x0000008002027836 */ /* 0x000fce0000000000 */
.L_x_5517:
[----:B------:R-:W-:-:S13]  /*57e0*/  ISETP.GE.AND P0, PT, R2, R19, PT ;  /* 0x000000130200720c */ /* 0x000fda0003f06270 */
[----:B------:R-:W-:Y:S05]  /*57f0*/  @P0 BREAK.RELIABLE B6 ;  /* 0x0000000000060942 */ /* 0x000fea0003800100 */
[----:B------:R-:W-:Y:S05]  /*5800*/  @P0 BRA `(.L_x_5554) ;  /* 0x0000000c00a00947 */ /* 0x000fea0003800000 */
[----:B------:R-:W-:Y:S05]  /*5810*/  BSYNC.RELIABLE B6 ;  /* 0x0000000000067941 */ /* 0x000fea0003800100 */
.L_x_5516:
        /* <DEDUP_REMOVED lines=20> */
.L_x_5593:
[----:B------:R0:W-:Y:S01]  /*5960*/  STG.E.U8 desc[UR36][R8.64], R18 ;  /* 0x0000001208007986 */ /* 0x0001e2000c101124 */
[----:B------:R-:W-:Y:S05]  /*5970*/  BRA `(.L_x_5595) ;  /* 0x0000000c00407947 */ /* 0x000fea0003800000 */
.L_x_5592:
        /* <DEDUP_REMOVED lines=10> */
.L_x_5597:
[----:B------:R0:W-:Y:S01]  /*5a20*/  STG.E desc[UR36][R8.64], R18 ;  /* 0x0000001208007986 */ /* 0x0001e2000c101924 */
[----:B------:R-:W-:Y:S05]  /*5a30*/  BRA `(.L_x_5595) ;  /* 0x0000000c00107947 */ /* 0x000fea0003800000 */
.L_x_5596:
[----:B------:R0:W-:Y:S01]  /*5a40*/  STG.E.U16 desc[UR36][R8.64], R18 ;  /* 0x0000001208007986 */ /* 0x0001e2000c101524 */
[----:B------:R-:W-:Y:S05]  /*5a50*/  BRA `(.L_x_5595) ;  /* 0x0000000c00087947 */ /* 0x000fea0003800000 */
.L_x_5591:
        /* <DEDUP_REMOVED lines=9> */
.L_x_5599:
[----:B------:R-:W-:-:S04]  /*5af0*/  I2FP.F32.S32 R0, R18 ;  /* 0x0000001200007245 */ /* 0x000fc80000201400 */
[----:B------:R-:W-:-:S05]  /*5b00*/  F2FP.F16.F32.PACK_AB R0, RZ, R0 ;  /* 0x00000000ff00723e */ /* 0x000fca00000000ff */
[----:B------:R0:W-:Y:S01]  /*5b10*/  STG.E.U16 desc[UR36][R8.64], R0 ;  /* 0x0000000008007986 */ /* 0x0001e2000c101524 */
[----:B------:R-:W-:Y:S05]  /*5b20*/  BRA `(.L_x_5595) ;  /* 0x0000000800d47947 */ /* 0x000fea0003800000 */
.L_x_5598:
        /* <DEDUP_REMOVED lines=10> */
.L_x_5601:
[----:B------:R-:W-:-:S04]  /*5bd0*/  I2FP.F32.S32 R18, R18 ;  /* 0x0000001200127245 */ /* 0x000fc80000201400 */
[----:B------:R-:W-:-:S04]  /*5be0*/  F2FP.F16.F32.PACK_AB R3, RZ, R18 ;  /* 0x00000012ff03723e */ /* 0x000fc800000000ff */
[----:B------:R-:W-:-:S05]  /*5bf0*/  PRMT R3, R3, 0x5410, RZ ;  /* 0x0000541003037816 */ /* 0x000fca00000000ff */
[----:B------:R0:W-:Y:S01]  /*5c00*/  STG.E desc[UR36][R8.64], R3 ;  /* 0x0000000308007986 */ /* 0x0001e2000c101924 */
[----:B------:R-:W-:Y:S05]  /*5c10*/  BRA `(.L_x_5595) ;  /* 0x0000000800987947 */ /* 0x000fea0003800000 */
.L_x_5600:
[----:B------:R-:W0:Y:S02]  /*5c20*/  I2F.F64 R4, R18 ;  /* 0x0000001200047312 */ /* 0x000e240000201c00 */
[----:B0-----:R0:W-:Y:S01]  /*5c30*/  STG.E.64 desc[UR36][R8.64], R4 ;  /* 0x0000000408007986 */ /* 0x0011e2000c101b24 */
[----:B------:R-:W-:Y:S05]  /*5c40*/  BRA `(.L_x_5595) ;  /* 0x00000008008c7947 */ /* 0x000fea0003800000 */
.L_x_5590:
        /* <DEDUP_REMOVED lines=12> */
.L_x_5605:
        /* <DEDUP_REMOVED lines=17> */
.L_x_5608:
[----:B------:R-:W-:-:S04]  /*5e20*/  SHF.R.U32.HI R3, RZ, 0x18, R5 ;  /* 0x00000018ff037819 */ /* 0x000fc80000011605 */
[----:B------:R-:W-:-:S04]  /*5e30*/  LOP3.LUT R0, R0, 0x80, R3, 0xf8, !PT ;  /* 0x0000008000007812 */ /* 0x000fc800078ef803 */
[----:B------:R-:W-:-:S07]  /*5e40*/  PRMT R4, R0, 0x7610, R4 ;  /* 0x0000761000047816 */ /* 0x000fce0000000004 */
.L_x_5607:
[----:B------:R-:W-:Y:S05]  /*5e50*/  BSYNC.RECONVERGENT B0 ;  /* 0x0000000000007941 */ /* 0x000fea0003800200 */
.L_x_5606:
[----:B------:R0:W-:Y:S01]  /*5e60*/  STG.E.U8 desc[UR36][R8.64], R4 ;  /* 0x0000000408007986 */ /* 0x0001e2000c101124 */
[----:B------:R-:W-:Y:S05]  /*5e70*/  BRA `(.L_x_5595) ;  /* 0x0000000800007947 */ /* 0x000fea0003800000 */
.L_x_5604:
        /* <DEDUP_REMOVED lines=17> */
.L_x_5611:
[----:B------:R-:W-:-:S04]  /*5f90*/  SHF.R.U32.HI R3, RZ, 0x18, R5 ;  /* 0x00000018ff037819 */ /* 0x000fc80000011605 */
[----:B------:R-:W-:-:S04]  /*5fa0*/  LOP3.LUT R0, R0, 0x80, R3, 0xf8, !PT ;  /* 0x0000008000007812 */ /* 0x000fc800078ef803 */
[----:B------:R-:W-:-:S07]  /*5fb0*/  PRMT R4, R0, 0x7610, R4 ;  /* 0x0000761000047816 */ /* 0x000fce0000000004 */
.L_x_5610:
[----:B------:R-:W-:Y:S05]  /*5fc0*/  BSYNC.RECONVERGENT B0 ;  /* 0x0000000000007941 */ /* 0x000fea0003800200 */
.L_x_5609:
[----:B------:R0:W-:Y:S01]  /*5fd0*/  STG.E.U8 desc[UR36][R8.64], R4 ;  /* 0x0000000408007986 */ /* 0x0001e2000c101124 */
[----:B------:R-:W-:Y:S05]  /*5fe0*/  BRA `(.L_x_5595) ;  /* 0x0000000400a47947 */ /* 0x000fea0003800000 */
.L_x_5603:
        /* <DEDUP_REMOVED lines=22> */
.L_x_5613:
[--C-:B------:R-:W-:Y:S01]  /*6150*/  SHF.R.S32.HI R5, RZ, 0x1f, R18.reuse ;  /* 0x0000001fff057819 */ /* 0x100fe20000011412 */
[----:B------:R-:W-:-:S05]  /*6160*/  IMAD.MOV.U32 R4, RZ, RZ, R18 ;  /* 0x000000ffff047224 */ /* 0x000fca00078e0012 */
[----:B------:R0:W-:Y:S01]  /*6170*/  STG.E.64 desc[UR36][R8.64], R4 ;  /* 0x0000000408007986 */ /* 0x0001e2000c101b24 */
[----:B------:R-:W-:Y:S05]  /*6180*/  BRA `(.L_x_5595) ;  /* 0x00000004003c7947 */ /* 0x000fea0003800000 */
.L_x_5612:
[----:B------:R0:W-:Y:S01]  /*6190*/  STG.E desc[UR36][R8.64], R18 ;  /* 0x0000001208007986 */ /* 0x0001e2000c101924 */
[----:B------:R-:W-:Y:S05]  /*61a0*/  BRA `(.L_x_5595) ;  /* 0x0000000400347947 */ /* 0x000fea0003800000 */
.L_x_5602:
        /* <DEDUP_REMOVED lines=10> */
.L_x_5615:
[----:B------:R-:W0:Y:S01]  /*6250*/  I2F.F64 R4, R18 ;  /* 0x0000001200047312 */ /* 0x000e220000201c00 */
[----:B------:R-:W-:-:S05]  /*6260*/  CS2R R6, SRZ ;  /* 0x0000000000067805 */ /* 0x000fca000001ff00 */
[----:B0-----:R4:W-:Y:S01]  /*6270*/  STG.E.128 desc[UR36][R8.64], R4 ;  /* 0x0000000408007986 */ /* 0x0019e2000c101d24 */
[----:B------:R-:W-:Y:S05]  /*6280*/  BRA `(.L_x_5595) ;  /* 0x0000000000fc7947 */ /* 0x000fea0003800000 */
.L_x_5614:
[----:B------:R-:W-:-:S13]  /*6290*/  ISETP.NE.AND P0, PT, R0, 0xf, PT ;  /* 0x0000000f0000780c */ /* 0x000fda0003f05270 */
[----:B------:R-:W-:Y:S05]  /*62a0*/  @!P0 BRA `(.L_x_5616) ;  /* 0x0000000000e88947 */ /* 0x000fea0003800000 */
[----:B------:R-:W-:-:S13]  /*62b0*/  ISETP.NE.AND P0, PT, R0, 0x17, PT ;  /* 0x000000170000780c */ /* 0x000fda0003f05270 */
[----:B------:R-:W-:Y:S05]  /*62c0*/  @!P0 BRA `(.L_x_5617) ;  /* 0x0000000000908947 */ /* 0x000fea0003800000 */
[----:B------:R-:W-:-:S13]  /*62d0*/  ISETP.NE.AND P0, PT, R0, 0x18, PT ;  /* 0x000000180000780c */ /* 0x000fda0003f05270 */
[----:B------:R-:W-:Y:S05]  /*62e0*/  @!P0 BRA `(.L_x_5618) ;  /* 0x0000000000448947 */ /* 0x000fea0003800000 */
.L_x_5594:
        /* <DEDUP_REMOVED lines=16> */
.L_x_5619:
[----:B------:R-:W-:Y:S05]  /*63f0*/  BRA `(.L_x_5595) ;  /* 0x0000000000a07947 */ /* 0x000fea0003800000 */
.L_x_5618:
        /* <DEDUP_REMOVED lines=13> */
.L_x_5621:
[----:B------:R-:W-:Y:S05]  /*64d0*/  BSYNC.RECONVERGENT B0 ;  /* 0x0000000000007941 */ /* 0x000fea0003800200 */
.L_x_5620:
[----:B------:R-:W-:-:S05]  /*64e0*/  LOP3.LUT R3, R0, 0x80, R3, 0xf8, !PT ;  /* 0x0000008000037812 */ /* 0x000fca00078ef803 */
[----:B------:R2:W-:Y:S01]  /*64f0*/  STG.E.U8 desc[UR36][R8.64], R3 ;  /* 0x0000000308007986 */ /* 0x0005e2000c101124 */
[----:B------:R-:W-:Y:S05]  /*6500*/  BRA `(.L_x_5595) ;  /* 0x00000000005c7947 */ /* 0x000fea0003800000 */
.L_x_5617:
        /* <DEDUP_REMOVED lines=12> */
.L_x_5623:
[----:B------:R-:W-:Y:S01]  /*65d0*/  IMAD.MOV.U32 R0, RZ, RZ, 0x7f ;  /* 0x0000007fff007424 */ /* 0x000fe200078e00ff */
[----:B------:R-:W-:-:S04]  /*65e0*/  ISETP.GT.U32.AND P0, PT, R4, 0x7f800000, PT ;  /* 0x7f8000000400780c */ /* 0x000fc80003f04070 */
[----:B------:R-:W-:-:S09]  /*65f0*/  SEL R0, R0, 0x7c, P0 ;  /* 0x0000007c00007807 */ /* 0x000fd20000000000 */
.L_x_5624:
[----:B------:R-:W-:Y:S05]  /*6600*/  BSYNC.RECONVERGENT B0 ;  /* 0x0000000000007941 */ /* 0x000fea0003800200 */
.L_x_5622:
[----:B------:R-:W-:-:S04]  /*6610*/  SHF.R.U32.HI R3, RZ, 0x18, R3 ;  /* 0x00000018ff037819 */ /* 0x000fc80000011603 */
[----:B------:R-:W-:-:S05]  /*6620*/  LOP3.LUT R3, R0, 0x80, R3, 0xf8, !PT ;  /* 0x0000008000037812 */ /* 0x000fca00078ef803 */
[----:B------:R1:W-:Y:S01]  /*6630*/  STG.E.U8 desc[UR36][R8.64], R3 ;  /* 0x0000000308007986 */ /* 0x0003e2000c101124 */
[----:B------:R-:W-:Y:S05]  /*6640*/  BRA `(.L_x_5595) ;  /* 0x00000000000c7947 */ /* 0x000fea0003800000 */
.L_x_5616:
[----:B------:R-:W-:-:S04]  /*6650*/  I2FP.F32.S32 R0, R18 ;  /* 0x0000001200007245 */ /* 0x000fc80000201400 */
[----:B------:R-:W-:-:S05]  /*6660*/  F2FP.BF16.F32.PACK_AB R0, RZ, R0 ;  /* 0x00000000ff00723e */ /* 0x000fca00000010ff */
[----:B------:R0:W-:Y:S02]  /*6670*/  STG.E.U16 desc[UR36][R8.64], R0 ;  /* 0x0000000008007986 */ /* 0x0001e4000c101524 */
.L_x_5595:
[----:B------:R-:W-:-:S07]  /*6680*/  VIADD R2, R2, 0x80 ;  /* 0x0000008002027836 */ /* 0x000fce0000000000 */
.L_x_5554:
[----:B------:R-:W-:Y:S05]  /*6690*/  BSYNC.RECONVERGENT B7 ;  /* 0x0000000000077941 */ /* 0x000fea0003800200 */
.L_x_5515:
        /* <DEDUP_REMOVED lines=21> */
.L_x_5628:
[----:B------:R-:W-:Y:S01]  /*67f0*/  STG.E.U8 desc[UR36][R2.64], R16 ;  /* 0x0000001002007986 */ /* 0x000fe2000c101124 */
[----:B------:R-:W-:Y:S05]  /*6800*/  EXIT ;  /* 0x000000000000794d */ /* 0x000fea0003800000 */
.L_x_5627:
        /* <DEDUP_REMOVED lines=9> */
.L_x_5631:
[----:B------:R-:W-:Y:S01]  /*68a0*/  STG.E desc[UR36][R2.64], R16 ;  /* 0x0000001002007986 */ /* 0x000fe2000c101924 */
[----:B------:R-:W-:Y:S05]  /*68b0*/  EXIT ;  /* 0x000000000000794d */ /* 0x000fea0003800000 */
.L_x_5630:
[----:B------:R-:W-:Y:S01]  /*68c0*/  STG.E.U16 desc[UR36][R2.64], R16 ;  /* 0x0000001002007986 */ /* 0x000fe2000c101524 */
[----:B------:R-:W-:Y:S05]  /*68d0*/  EXIT ;  /* 0x000000000000794d */ /* 0x000fea0003800000 */
.L_x_5626:
        /* <DEDUP_REMOVED lines=9> */
.L_x_5633:
[----:B------:R-:W-:-:S04]  /*6970*/  I2FP.F32.S32 R0, R16 ;  /* 0x0000001000007245 */ /* 0x000fc80000201400 */
[----:B------:R-:W-:-:S05]  /*6980*/  F2FP.F16.F32.PACK_AB R0, RZ, R0 ;  /* 0x00000000ff00723e */ /* 0x000fca00000000ff */
[----:B------:R-:W-:Y:S01]  /*6990*/  STG.E.U16 desc[UR36][R2.64], R0 ;  /* 0x0000000002007986 */ /* 0x000fe2000c101524 */
[----:B------:R-:W-:Y:S05]  /*69a0*/  EXIT ;  /* 0x000000000000794d */ /* 0x000fea0003800000 */
.L_x_5632:
        /* <DEDUP_REMOVED lines=10> */
.L_x_5635:
[----:B------:R-:W-:-:S04]  /*6a50*/  I2FP.F32.S32 R16, R16 ;  /* 0x0000001000107245 */ /* 0x000fc80000201400 */
[----:B------:R-:W-:-:S04]  /*6a60*/  F2FP.F16.F32.PACK_AB R5, RZ, R16 ;  /* 0x00000010ff05723e */ /* 0x000fc800000000ff */
[----:B------:R-:W-:-:S05]  /*6a70*/  PRMT R5, R5, 0x5410, RZ ;  /* 0x0000541005057816 */ /* 0x000fca00000000ff */
[----:B------:R-:W-:Y:S01]  /*6a80*/  STG.E desc[UR36][R2.64], R5 ;  /* 0x0000000502007986 */ /* 0x000fe2000c101924 */
[----:B------:R-:W-:Y:S05]  /*6a90*/  EXIT ;  /* 0x000000000000794d */ /* 0x000fea0003800000 */
.L_x_5634:
[----:B------:R-:W0:Y:S02]  /*6aa0*/  I2F.F64 R16, R16 ;  /* 0x0000001000107312 */ /* 0x000e240000201c00 */
[----:B0-----:R-:W-:Y:S01]  /*6ab0*/  STG.E.64 desc[UR36][R2.64], R16 ;  /* 0x0000001002007986 */ /* 0x001fe2000c101b24 */
[----:B------:R-:W-:Y:S05]  /*6ac0*/  EXIT ;  /* 0x000000000000794d */ /* 0x000fea0003800000 */
.L_x_5625:
        /* <DEDUP_REMOVED lines=12> */
.L_x_5639:
        /* <DEDUP_REMOVED lines=18> */
.L_x_5642:
[----:B------:R-:W-:-:S04]  /*6cb0*/  SHF.R.U32.HI R5, RZ, 0x18, R5 ;  /* 0x00000018ff057819 */ /* 0x000fc80000011605 */
[----:B------:R-:W-:-:S07]  /*6cc0*/  LOP3.LUT R0, R0, 0x80, R5, 0xf8, !PT ;  /* 0x0000008000007812 */ /* 0x000fce00078ef805 */
.L_x_5641:
[----:B------:R-:W-:Y:S05]  /*6cd0*/  BSYNC.RECONVERGENT B0 ;  /* 0x0000000000007941 */ /* 0x000fea0003800200 */
.L_x_5640:
[----:B------:R-:W-:Y:S01]  /*6ce0*/  STG.E.U8 desc[UR36][R2.64], R0 ;  /* 0x0000000002007986 */ /* 0x000fe2000c101124 */
[----:B------:R-:W-:Y:S05]  /*6cf0*/  EXIT ;  /* 0x000000000000794d */ /* 0x000fea0003800000 */
.L_x_5638:
        /* <DEDUP_REMOVED lines=18> */
.L_x_5645:
[----:B------:R-:W-:-:S04]  /*6e20*/  SHF.R.U32.HI R5, RZ, 0x18, R5 ;  /* 0x00000018ff057819 */ /* 0x000fc80000011605 */
[----:B------:R-:W-:-:S07]  /*6e30*/  LOP3.LUT R0, R0, 0x80, R5, 0xf8, !PT ;  /* 0x0000008000007812 */ /* 0x000fce00078ef805 */
.L_x_5644:
[----:B------:R-:W-:Y:S05]  /*6e40*/  BSYNC.RECONVERGENT B0 ;  /* 0x0000000000007941 */ /* 0x000fea0003800200 */
.L_x_5643:
[----:B------:R-:W-:Y:S01]  /*6e50*/  STG.E.U8 desc[UR36][R2.64], R0 ;  /* 0x0000000002007986 */ /* 0x000fe2000c101124 */
[----:B------:R-:W-:Y:S05]  /*6e60*/  EXIT ;  /* 0x000000000000794d */ /* 0x000fea0003800000 */
.L_x_5637:
        /* <DEDUP_REMOVED lines=22> */
.L_x_5647:
[----:B------:R-:W-:-:S05]  /*6fd0*/  SHF.R.S32.HI R17, RZ, 0x1f, R16 ;  /* 0x0000001fff117819 */ /* 0x000fca0000011410 */
[----:B------:R-:W-:Y:S01]  /*6fe0*/  STG.E.64 desc[UR36][R2.64], R16 ;  /* 0x0000001002007986 */ /* 0x000fe2000c101b24 */
[----:B------:R-:W-:Y:S05]  /*6ff0*/  EXIT ;  /* 0x000000000000794d */ /* 0x000fea0003800000 */
.L_x_5646:
[----:B------:R-:W-:Y:S01]  /*7000*/  STG.E desc[UR36][R2.64], R16 ;  /* 0x0000001002007986 */ /* 0x000fe2000c101924 */
[----:B------:R-:W-:Y:S05]  /*7010*/  EXIT ;  /* 0x000000000000794d */ /* 0x000fea0003800000 */
.L_x_5636:
        /* <DEDUP_REMOVED lines=10> */
.L_x_5649:
[----:B------:R-:W0:Y:S01]  /*70c0*/  I2F.F64 R16, R16 ;  /* 0x0000001000107312 */ /* 0x000e220000201c00 */
[----:B------:R-:W-:-:S05]  /*70d0*/  CS2R R18, SRZ ;  /* 0x0000000000127805 */ /* 0x000fca000001ff00 */
[----:B0-----:R-:W-:Y:S01]  /*70e0*/  STG.E.128 desc[UR36][R2.64], R16 ;  /* 0x0000001002007986 */ /* 0x001fe2000c101d24 */
[----:B------:R-:W-:Y:S05]  /*70f0*/  EXIT ;  /* 0x000000000000794d */ /* 0x000fea0003800000 */
.L_x_5648:
[----:B------:R-:W-:-:S13]  /*7100*/  ISETP.NE.AND P0, PT, R0, 0xf, PT ;  /* 0x0000000f0000780c */ /* 0x000fda0003f05270 */
[----:B------:R-:W-:Y:S05]  /*7110*/  @!P0 BRA `(.L_x_5650) ;  /* 0x0000000000e88947 */ /* 0x000fea0003800000 */
[----:B------:R-:W-:-:S13]  /*7120*/  ISETP.NE.AND P0, PT, R0, 0x17, PT ;  /* 0x000000170000780c */ /* 0x000fda0003f05270 */
[----:B------:R-:W-:Y:S05]  /*7130*/  @!P0 BRA `(.L_x_5651) ;  /* 0x0000000000908947 */ /* 0x000fea0003800000 */
[----:B------:R-:W-:-:S13]  /*7140*/  ISETP.NE.AND P0, PT, R0, 0x18, PT ;  /* 0x000000180000780c */ /* 0x000fda0003f05270 */
[----:B------:R-:W-:Y:S05]  /*7150*/  @!P0 BRA `(.L_x_5652) ;  /* 0x0000000000448947 */ /* 0x000fea0003800000 */
.L_x_5629:
        /* <DEDUP_REMOVED lines=16> */
.L_x_5653:
[----:B------:R-:W-:Y:S05]  /*7260*/  EXIT ;  /* 0x000000000000794d */ /* 0x000fea0003800000 */
.L_x_5652:
        /* <DEDUP_REMOVED lines=13> */
.L_x_5655:
[----:B------:R-:W-:Y:S05]  /*7340*/  BSYNC.RECONVERGENT B0 ;  /* 0x0000000000007941 */ /* 0x000fea0003800200 */
.L_x_5654:
[----:B------:R-:W-:-:S05]  /*7350*/  LOP3.LUT R5, R0, 0x80, R5, 0xf8, !PT ;  /* 0x0000008000057812 */ /* 0x000fca00078ef805 */
[----:B------:R-:W-:Y:S01]  /*7360*/  STG.E.U8 desc[UR36][R2.64], R5 ;  /* 0x0000000502007986 */ /* 0x000fe2000c101124 */
[----:B------:R-:W-:Y:S05]  /*7370*/  EXIT ;  /* 0x000000000000794d */ /* 0x000fea0003800000 */
.L_x_5651:
        /* <DEDUP_REMOVED lines=12> */
.L_x_5657:
[----:B------:R-:W-:Y:S01]  /*7440*/  IMAD.MOV.U32 R0, RZ, RZ, 0x7f ;  /* 0x0000007fff007424 */ /* 0x000fe200078e00ff */
[----:B------:R-:W-:-:S04]  /*7450*/  ISETP.GT.U32.AND P0, PT, R4, 0x7f800000, PT ;  /* 0x7f8000000400780c */ /* 0x000fc80003f04070 */
[----:B------:R-:W-:-:S09]  /*7460*/  SEL R0, R0, 0x7c, P0 ;  /* 0x0000007c00007807 */ /* 0x000fd20000000000 */
.L_x_5658:
[----:B------:R-:W-:Y:S05]  /*7470*/  BSYNC.RECONVERGENT B0 ;  /* 0x0000000000007941 */ /* 0x000fea0003800200 */
.L_x_5656:
[----:B------:R-:W-:-:S04]  /*7480*/  SHF.R.U32.HI R5, RZ, 0x18, R5 ;  /* 0x00000018ff057819 */ /* 0x000fc80000011605 */
[----:B------:R-:W-:-:S05]  /*7490*/  LOP3.LUT R5, R0, 0x80, R5, 0xf8, !PT ;  /* 0x0000008000057812 */ /* 0x000fca00078ef805 */
[----:B------:R-:W-:Y:S01]  /*74a0*/  STG.E.U8 desc[UR36][R2.64], R5 ;  /* 0x0000000502007986 */ /* 0x000fe2000c101124 */
[----:B------:R-:W-:Y:S05]  /*74b0*/  EXIT ;  /* 0x000000000000794d */ /* 0x000fea0003800000 */
.L_x_5650:
[----:B------:R-:W-:-:S04]  /*74c0*/  I2FP.F32.S32 R0, R16 ;  /* 0x0000001000007245 */ /* 0x000fc80000201400 */
[----:B------:R-:W-:-:S05]  /*74d0*/  F2FP.BF16.F32.PACK_AB R0, RZ, R0 ;  /* 0x00000000ff00723e */ /* 0x000fca00000010ff */
[----:B------:R-:W-:Y:S01]  /*74e0*/  STG.E.U16 desc[UR36][R2.64], R0 ;  /* 0x0000000002007986 */ /* 0x000fe2000c101524 */
[----:B------:R-:W-:Y:S05]  /*74f0*/  EXIT ;  /* 0x000000000000794d */ /* 0x000fea0003800000 */
.L_x_5659:
        /* <DEDUP_REMOVED lines=16> */
.L_x_21084:


//--------------------- .text._ZN2at6native18elementwise_kernelILi128ELi2EZNS0_22gpu_kernel_impl_nocastINS0_13BUnaryFunctorIiiiZZZNS0_18rshift_kernel_cudaERNS_18TensorIteratorBaseEENKUlvE_clEvENKUlvE1_clEvEUliiE_EEEEvS5_RKT_EUliE_EEviT1_ --------------------------
	.section	.text._ZN2at6native18elementwise_kernelILi128ELi2EZNS0_22gpu_kernel_impl_nocastINS0_13BUnaryFunctorIiiiZZZNS0_18rshift_kernel_cudaERNS_18TensorIteratorBaseEENKUlvE_clEvENKUlvE1_clEvEUliiE_EEEEvS5_RKT_EUliE_EEviT1_,"ax",@progbits
	.align	128
        .global         _ZN2at6native18elementwise_kernelILi128ELi2EZNS0_22gpu_kernel_impl_nocastINS0_13BUnaryFunctorIiiiZZZNS0_18rshift_kernel_cudaERNS_18TensorIteratorBaseEENKUlvE_clEvENKUlvE1_clEvEUliiE_EEEEvS5_RKT_EUliE_EEviT1_
        .type           _ZN2at6native18elementwise_kernelILi128ELi2EZNS0_22gpu_kernel_impl_nocastINS0_13BUnaryFunctorIiiiZZZNS0_18rshift_kernel_cudaERNS_18TensorIteratorBaseEENKUlvE_clEvENKUlvE1_clEvEUliiE_EEEEvS5_RKT_EUliE_EEviT1_,@function
        .size           _ZN2at6native18elementwise_kernelILi128ELi2EZNS0_22gpu_kernel_impl_nocastINS0_13BUnaryFunctorIiiiZZZNS0_18rshift_kernel_cudaERNS_18TensorIteratorBaseEENKUlvE_clEvENKUlvE1_clEvEUliiE_EEEEvS5_RKT_EUliE_EEviT1_,(.L_x_21085 - _ZN2at6native18elementwise_kernelILi128ELi2EZNS0_22gpu_kernel_impl_nocastINS0_13BUnaryFunctorIiiiZZZNS0_18rshift_kernel_cudaERNS_18TensorIteratorBaseEENKUlvE_clEvENKUlvE1_clEvEUliiE_EEEEvS5_RKT_EUliE_EEviT1_)
        .other          _ZN2at6native18elementwise_kernelILi128ELi2EZNS0_22gpu_kernel_impl_nocastINS0_13BUnaryFunctorIiiiZZZNS0_18rshift_kernel_cudaERNS_18TensorIteratorBaseEENKUlvE_clEvENKUlvE1_clEvEUliiE_EEEEvS5_RKT_EUliE_EEviT1_,@"STO_CUDA_ENTRY STV_DEFAULT"
_ZN2at6native18elementwise_kernelILi128ELi2EZNS0_22gpu_kernel_impl_nocastINS0_13BUnaryFunctorIiiiZZZNS0_18rshift_kernel_cudaERNS_18TensorIteratorBaseEENKUlvE_clEvENKUlvE1_clEvEUliiE_EEEEvS5_RKT_EUliE_EEviT1_:
.text._ZN2at6native18elementwise_kernelILi128ELi2EZNS0_22gpu_kernel_impl_nocastINS0_13BUnaryFunctorIiiiZZZNS0_18rshift_kernel_cudaERNS_18TensorIteratorBaseEENKUlvE_clEvENKUlvE1_clEvEUliiE_EEEEvS5_RKT_EUliE_EEviT1_:
[----:B------:R-:W-:Y:S08]  /*0000*/  LDC R1, c[0x0][0x37c] ;  /* 0x0000df00ff017b82 */ /* 0x000ff00000000800 */
[----:B------:R-:W0:Y:S01]  /*0010*/  LDC R2, c[0x0][0x388] ;  /* 0x0000e200ff027b82 */ /* 0x000e220000000800 */
[----:B------:R-:W1:Y:S01]  /*0020*/  S2R R3, SR_TID.X ;  /* 0x0000000000037919 */ /* 0x000e620000002100 */
[----:B------:R-:W2:Y:S01]  /*0030*/  LDCU UR4, c[0x0][0x594] ;  /* 0x0000b280ff0477ac */ /* 0x000ea20008000800 */
[----:B------:R-:W3:Y:S05]  /*0040*/  LDCU.64 UR6, c[0x0][0x358] ;  /* 0x00006b00ff0677ac */ /* 0x000eea0008000a00 */
[----:B------:R-:W4:Y:S01]  /*0050*/  S2UR UR5, SR_CTAID.X ;  /* 0x00000000000579c3 */ /* 0x000f220000002500 */
[----:B--2---:R-:W-:Y:S01]  /*0060*/  UISETP.LT.U32.AND UP0, UPT, UR4, 0x1f, UPT ;  /* 0x0000001f0400788c */ /* 0x004fe2000bf01070 */
[----:B0-----:R-:W-:-:S03]  /*0070*/  ISETP.NE.AND P0, PT, R2, RZ, PT ;  /* 0x000000ff0200720c */ /* 0x001fc60003f05270 */
[----:B------:R-:W-:Y:S02]  /*0080*/  USEL UR4, UR4, 0x1f, UP0 ;  /* 0x0000001f04047887 */ /* 0x000fe40008000000 */
[----:B----4-:R-:W-:-:S06]  /*0090*/  USHF.L.U32 UR5, UR5, 0x8, URZ ;  /* 0x0000000805057899 */ /* 0x010fcc00080006ff */
[----:B-1----:R-:W-:Y:S02]  /*00a0*/  LOP3.LUT R3, R3, UR5, RZ, 0xfc, !PT ;  /* 0x0000000503037c12 */ /* 0x002fe4000f8efcff */
[----:B---3--:R-:W-:Y:S05]  /*00b0*/  @P0 BRA `(.L_x_5660) ;  /* 0x00000000004c0947 */ /* 0x008fea0003800000 */
[----:B------:R-:W0:Y:S01]  /*00c0*/  LDCU UR5, c[0x0][0x380] ;  /* 0x00007000ff0577ac */ /* 0x000e220008000800 */
[----:B------:R-:W-:Y:S01]  /*00d0*/  BSSY.RECONVERGENT B0, `(.L_x_5661) ;  /* 0x0000009000007945 */ /* 0x000fe20003800200 */
[----:B0-----:R-:W-:-:S13]  /*00e0*/  ISETP.GE.AND P0, PT, R3, UR5, PT ;  /* 0x0000000503007c0c */ /* 0x001fda000bf06270 */
[----:B------:R-:W-:Y:S05]  /*00f0*/  @P0 BRA `(.L_x_5662) ;  /* 0x0000000000180947 */ /* 0x000fea0003800000 */
[----:B------:R-:W0:Y:S02]  /*0100*/  LDC.64 R4, c[0x0][0x588] ;  /* 0x00016200ff047b82 */ /* 0x000e240000000a00 */
[----:B0-----:R-:W2:Y:S06]  /*0110*/  LDG.E R4, desc[UR6][R4.64] ;  /* 0x0000000604047981 */ /* 0x001eac000c1e1900 */
[----:B------:R-:W0:Y:S01]  /*0120*/  LDC.64 R6, c[0x0][0x580] ;  /* 0x00016000ff067b82 */ /* 0x000e220000000a00 */
[----:B------:R-:W-:Y:S02]  /*0130*/  IADD3 R3, PT, PT, R3, 0x80, RZ ;  /* 0x0000008003037810 */ /* 0x000fe40007ffe0ff */
[----:B--2---:R-:W-:-:S05]  /*0140*/  SHF.R.S32.HI R9, RZ, UR4, R4 ;  /* 0x00000004ff097c19 */ /* 0x004fca0008011404 */
[----:B0-----:R0:W-:Y:S02]  /*0150*/  STG.E desc[UR6][R6.64], R9 ;  /* 0x0000000906007986 */ /* 0x0011e4000c101906 */
.L_x_5662:
[----:B------:R-:W-:Y:S05]  /*0160*/  BSYNC.RECONVERGENT B0 ;  /* 0x0000000000007941 */ /* 0x000fea0003800200 */
.L_x_5661:
[----:B------:R-:W-:-:S13]  /*0170*/  ISETP.GE.AND P0, PT, R3, UR5, PT ;  /* 0x0000000503007c0c */ /* 0x000fda000bf06270 */
[----:B------:R-:W-:Y:S05]  /*0180*/  @P0 EXIT ;  /* 0x000000000000094d */ /* 0x000fea0003800000 */
[----:B------:R-:W1:Y:S02]  /*0190*/  LDC.64 R2, c[0x0][0x588] ;  /* 0x00016200ff027b82 */ /* 0x000e640000000a00 */
[----:B-1----:R-:W0:Y:S06]  /*01a0*/  LDG.E R2, desc[UR6][R2.64] ;  /* 0x0000000602027981 */ /* 0x002e2c000c1e1900 */
[----:B------:R-:W1:Y:S01]  /*01b0*/  LDC.64 R4, c[0x0][0x580] ;  /* 0x00016000ff047b82 */ /* 0x000e620000000a00 */
[----:B0-----:R-:W-:-:S05]  /*01c0*/  SHF.R.S32.HI R7, RZ, UR4, R2 ;  /* 0x00000004ff077c19 */ /* 0x001fca0008011402 */
[----:B-1----:R-:W-:Y:S01]  /*01d0*/  STG.E desc[UR6][R4.64], R7 ;  /* 0x0000000704007986 */ /* 0x002fe2000c101906 */
[----:B------:R-:W-:Y:S05]  /*01e0*/  EXIT ;  /* 0x000000000000794d */ /* 0x000fea0003800000 */
.L_x_5660:
        /* <DEDUP_REMOVED lines=305> */
.L_x_5665:
[----:B------:R-:W0:Y:S02]  /*1500*/  LDCU.128 UR8, c[0x0][0x580] ;  /* 0x0000b000ff0877ac */ /* 0x000e240008000c00 */
[----:B0-----:R-:W-:-:S05]  /*1510*/  IADD3 R6, P0, PT, R4, UR10, RZ ;  /* 0x0000000a04067c10 */ /* 0x001fca000ff1e0ff */
[----:B------:R-:W-:-:S05]  /*1520*/  IMAD.X R7, RZ, RZ, UR11, P0 ;  /* 0x0000000bff077e24 */ /* 0x000fca00080e06ff */
[----:B------:R-:W2:Y:S01]  /*1530*/  LDG.E R6, desc[UR6][R6.64] ;  /* 0x0000000606067981 */ /* 0x000ea2000c1e1900 */
[----:B------:R-:W-:Y:S02]  /*1540*/  IADD3 R4, P0, PT, R5, UR8, RZ ;  /* 0x0000000805047c10 */ /* 0x000fe4000ff1e0ff */
[----:B------:R-:W-:Y:S02]  /*1550*/  IADD3 R3, PT, PT, R3, 0x80, RZ ;  /* 0x0000008003037810 */ /* 0x000fe40007ffe0ff */
[----:B------:R-:W-:Y:S02]  /*1560*/  IADD3.X R5, PT, PT, RZ, UR9, RZ, P0, !PT ;  /* 0x00000009ff057c10 */ /* 0x000fe400087fe4ff */
[----:B--2---:R-:W-:-:S05]  /*1570*/  SHF.R.S32.HI R9, RZ, UR4, R6 ;  /* 0x00000004ff097c19 */ /* 0x004fca0008011406 */
[----:B------:R0:W-:Y:S02]  /*1580*/  STG.E desc[UR6][R4.64], R9 ;  /* 0x0000000904007986 */ /* 0x0001e4000c101906 */
.L_x_5664:
[----:B------:R-:W-:Y:S05]  /*1590*/  BSYNC.RECONVERGENT B0 ;  /* 0x0000000000007941 */ /* 0x000fea0003800200 */
.L_x_5663:
        /* <DEDUP_REMOVED lines=300> */
.L_x_5666:
[----:B------:R-:W0:Y:S02]  /*2860*/  LDCU.128 UR8, c[0x0][0x580] ;  /* 0x0000b000ff0877ac */ /* 0x000e240008000c00 */
[----:B0-----:R-:W-:-:S04]  /*2870*/  IADD3 R4, P0, PT, R2, UR10, RZ ;  /* 0x0000000a02047c10 */ /* 0x001fc8000ff1e0ff */
[----:B------:R-:W-:-:S05]  /*2880*/  IADD3.X R5, PT, PT, RZ, UR11, RZ, P0, !PT ;  /* 0x0000000bff057c10 */ /* 0x000fca00087fe4ff */
[----:B------:R-:W2:Y:S01]  /*2890*/  LDG.E R4, desc[UR6][R4.64] ;  /* 0x0000000604047981 */ /* 0x000ea2000c1e1900 */
[----:B------:R-:W-:-:S04]  /*28a0*/  IADD3 R2, P0, PT, R3, UR8, RZ ;  /* 0x0000000803027c10 */ /* 0x000fc8000ff1e0ff */
[----:B------:R-:W-:Y:S02]  /*28b0*/  IADD3.X R3, PT, PT, RZ, UR9, RZ, P0, !PT ;  /* 0x00000009ff037c10 */ /* 0x000fe400087fe4ff */
[----:B--2---:R-:W-:-:S05]  /*28c0*/  SHF.R.S32.HI R7, RZ, UR4, R4 ;  /* 0x00000004ff077c19 */ /* 0x004fca0008011404 */
[----:B------:R-:W-:Y:S01]  /*28d0*/  STG.E desc[UR6][R2.64], R7 ;  /* 0x0000000702007986 */ /* 0x000fe2000c101906 */
[----:B------:R-:W-:Y:S05]  /*28e0*/  EXIT ;  /* 0x000000000000794d */ /* 0x000fea0003800000 */
.L_x_5667:
        /* <DEDUP_REMOVED lines=9> */
.L_x_21085:


//--------------------- .text._ZN2at6native27unrolled_elementwise_kernelINS0_13BUnaryFunctorIiiiZZZNS0_18rshift_kernel_cudaERNS_18TensorIteratorBaseEENKUlvE_clEvENKUlvE1_clEvEUliiE_EESt5arrayIPcLm2EELi4E23TrivialOffsetCalculatorILi1EjESD_NS0_6memory15LoadWithoutCastENSE_16StoreWithoutCastEEEviT_T0_T2_T3_T4_T5_ --------------------------
	.section	.text._ZN2at6native27unrolled_elementwise_kernelINS0_13BUnaryFunctorIiiiZZZNS0_18rshift_kernel_cudaERNS_18TensorIteratorBaseEENKUlvE_clEvENKUlvE1_clEvEUliiE_EESt5arrayIPcLm2EELi4E23TrivialOffsetCalculatorILi1EjESD_NS0_6memory15LoadWithoutCastENSE_16StoreWithoutCastEEEviT_T0_T2_T3_T4_T5_,"ax",@progbits
	.align	128
        .global         _ZN2at6native27unrolled_elementwise_kernelINS0_13BUnaryFunctorIiiiZZZNS0_18rshift_kernel_cudaERNS_18TensorIteratorBaseEENKUlvE_clEvENKUlvE1_clEvEUliiE_EESt5arrayIPcLm2EELi4E23TrivialOffsetCalculatorILi1EjESD_NS0_6memory15LoadWithoutCastENSE_16StoreWithoutCastEEEviT_T0_T2_T3_T4_T5_
        .type           _ZN2at6native27unrolled_elementwise_kernelINS0_13BUnaryFunctorIiiiZZZNS0_18rshift_kernel_cudaERNS_18TensorIteratorBaseEENKUlvE_clEvENKUlvE1_clEvEUliiE_EESt5arrayIPcLm2EELi4E23TrivialOffsetCalculatorILi1EjESD_NS0_6memory15LoadWithoutCastENSE_16StoreWithoutCastEEEviT_T0_T2_T3_T4_T5_,@function
        .size           _ZN2at6native27unrolled_elementwise_kernelINS0_13BUnaryFunctorIiiiZZZNS0_18rshift_kernel_cudaERNS_18TensorIteratorBaseEENKUlvE_clEvENKUlvE1_clEvEUliiE_EESt5arrayIPcLm2EELi4E23TrivialOffsetCalculatorILi1EjESD_NS0_6memory15LoadWithoutCastENSE_16StoreWithoutCastEEEviT_T0_T2_T3_T4_T5_,(.L_x_21086 - _ZN2at6native27unrolled_elementwise_kernelINS0_13BUnaryFunctorIiiiZZZNS0_18rshift_kernel_cudaERNS_18TensorIteratorBaseEENKUlvE_clEvENKUlvE1_clEvEUliiE_EESt5arrayIPcLm2EELi4E23TrivialOffsetCalculatorILi1EjESD_NS0_6memory15LoadWithoutCastENSE_16StoreWithoutCastEEEviT_T0_T2_T3_T4_T5_)
        .other          _ZN2at6native27unrolled_elementwise_kernelINS0_13BUnaryFunctorIiiiZZZNS0_18rshift_kernel_cudaERNS_18TensorIteratorBaseEENKUlvE_clEvENKUlvE1_clEvEUliiE_EESt5arrayIPcLm2EELi4E23TrivialOffsetCalculatorILi1EjESD_NS0_6memory15LoadWithoutCastENSE_16StoreWithoutCastEEEviT_T0_T2_T3_T4_T5_,@"STO_CUDA_ENTRY STV_DEFAULT"
_ZN2at6native27unrolled_elementwise_kernelINS0_13BUnaryFunctorIiiiZZZNS0_18rshift_kernel_cudaERNS_18TensorIteratorBaseEENKUlvE_clEvENKUlvE1_clEvEUliiE_EESt5arrayIPcLm2EELi4E23TrivialOffsetCalculatorILi1EjESD_NS0_6memory15LoadWithoutCastENSE_16StoreWithoutCastEEEviT_T0_T2_T3_T4_T5_:
.text._ZN2at6native27unrolled_elementwise_kernelINS0_13BUnaryFunctorIiiiZZZNS0_18rshift_kernel_cudaERNS_18TensorIteratorBaseEENKUlvE_clEvENKUlvE1_clEvEUliiE_EESt5arrayIPcLm2EELi4E23TrivialOffsetCalculatorILi1EjESD_NS0_6memory15LoadWithoutCastENSE_16StoreWithoutCastEEEviT_T0_T2_T3_T4_T5_:
[----:B------:R-:W-:Y:S01]  /*0000*/  LDC R1, c[0x0][0x37c] ;  /* 0x0000df00ff017b82 */ /* 0x000fe20000000800 */
[----:B------:R-:W0:Y:S07]  /*0010*/  S2R R0, SR_CTAID.X ;  /* 0x0000000000007919 */ /* 0x000e2e0000002500 */
[----:B------:R-:W0:Y:S01]  /*0020*/  LDC R3, c[0x0][0x380] ;  /* 0x0000e000ff037b82 */ /* 0x000e220000000800 */
[----:B------:R-:W1:Y:S01]  /*0030*/  LDCU.64 UR6, c[0x0][0x358] ;  /* 0x00006b00ff0677ac */ /* 0x000e620008000a00 */
[----:B------:R-:W2:Y:S01]  /*0040*/  S2R R13, SR_TID.X ;  /* 0x00000000000d7919 */ /* 0x000ea20000002100 */
[----:B------:R-:W3:Y:S01]  /*0050*/  LDCU UR4, c[0x0][0x388] ;  /* 0x00007100ff0477ac */ /* 0x000ee20008000800 */
[----:B0-----:R-:W-:-:S02]  /*0060*/  IMAD R2, R0, -0x200, R3 ;  /* 0xfffffe0000027824 */ /* 0x001fc400078e0203 */
[----:B--2---:R-:W-:-:S03]  /*0070*/  IMAD.MOV.U32 R3, RZ, RZ, R13 ;  /* 0x000000ffff037224 */ /* 0x004fc600078e000d */
[----:B------:R-:W-:-:S13]  /*0080*/  ISETP.GE.AND P0, PT, R13, R2, PT ;  /* 0x000000020d00720c */ /* 0x000fda0003f06270 */
[----:B------:R-:W-:Y:S01]  /*0090*/  @!P0 VIADD R13, R3, 0x80 ;  /* 0x00000080030d8836 */ /* 0x000fe20000000000 */
[----:B------:R-:W0:Y:S01]  /*00a0*/  @!P0 LDC.64 R4, c[0x0][0x398] ;  /* 0x0000e600ff048b82 */ /* 0x000e220000000a00 */
[----:B------:R-:W-:-:S03]  /*00b0*/  @!P0 IMAD R15, R0, 0x200, R3 ;  /* 0x00000200000f8824 */ /* 0x000fc600078e0203 */
[----:B------:R-:W-:-:S13]  /*00c0*/  ISETP.GE.AND P1, PT, R13, R2, PT ;  /* 0x000000020d00720c */ /* 0x000fda0003f26270 */
[----:B------:R-:W-:Y:S01]  /*00d0*/  @!P1 LEA R17, R0, R13, 0x9 ;  /* 0x0000000d00119211 */ /* 0x000fe200078e48ff */
[----:B------:R-:W-:Y:S01]  /*00e0*/  @!P1 VIADD R13, R13, 0x80 ;  /* 0x000000800d0d9836 */ /* 0x000fe20000000000 */
[----:B------:R-:W2:Y:S04]  /*00f0*/  @!P1 LDC.64 R8, c[0x0][0x398] ;  /* 0x0000e600ff089b82 */ /* 0x000ea80000000a00 */
[----:B------:R-:W-:Y:S01]  /*0100*/  ISETP.GE.AND P3, PT, R13, R2, PT ;  /* 0x000000020d00720c */ /* 0x000fe20003f66270 */
[----:B0-----:R-:W-:Y:S01]  /*0110*/  @!P0 IMAD.WIDE.U32 R4, R15, 0x4, R4 ;  /* 0x000000040f048825 */ /* 0x001fe200078e0004 */
[----:B------:R-:W-:-:S11]  /*0120*/  CS2R R14, SRZ ;  /* 0x00000000000e7805 */ /* 0x000fd6000001ff00 */
[----:B------:R-:W-:Y:S01]  /*0130*/  @!P3 IMAD R19, R0, 0x200, R13 ;  /* 0x000002000013b824 */ /* 0x000fe200078e020d */
[----:B------:R-:W-:Y:S01]  /*0140*/  @!P3 IADD3 R13, PT, PT, R13, 0x80, RZ ;  /* 0x000000800d0db810 */ /* 0x000fe20007ffe0ff */
[----:B------:R-:W0:Y:S03]  /*0150*/  @!P3 LDC.64 R10, c[0x0][0x398] ;  /* 0x0000e600ff0abb82 */ /* 0x000e260000000a00 */
[----:B------:R-:W-:Y:S01]  /*0160*/  ISETP.GE.AND P2, PT, R13, R2, PT ;  /* 0x000000020d00720c */ /* 0x000fe20003f46270 */
[----:B--2---:R-:W-:-:S12]  /*0170*/  @!P1 IMAD.WIDE.U32 R8, R17, 0x4, R8 ;  /* 0x0000000411089825 */ /* 0x004fd800078e0008 */
[----:B------:R-:W2:Y:S01]  /*0180*/  @!P2 LDC.64 R6, c[0x0][0x398] ;  /* 0x0000e600ff06ab82 */ /* 0x000ea20000000a00 */
[----:B------:R-:W-:Y:S02]  /*0190*/  @!P2 IMAD R13, R0, 0x200, R13 ;  /* 0x00000200000da824 */ /* 0x000fe400078e020d */
[----:B0-----:R-:W-:-:S05]  /*01a0*/  @!P3 IMAD.WIDE.U32 R10, R19, 0x4, R10 ;  /* 0x00000004130ab825 */ /* 0x001fca00078e000a */
[----:B-1----:R-:W4:Y:S01]  /*01b0*/  @!P3 LDG.E R14, desc[UR6][R10.64] ;  /* 0x000000060a0eb981 */ /* 0x002f22000c1e1900 */
[----:B--2---:R-:W-:Y:S01]  /*01c0*/  @!P2 IMAD.WIDE.U32 R6, R13, 0x4, R6 ;  /* 0x000000040d06a825 */ /* 0x004fe200078e0006 */
[----:B------:R-:W-:-:S04]  /*01d0*/  CS2R R12, SRZ ;  /* 0x00000000000c7805 */ /* 0x000fc8000001ff00 */
[----:B------:R-:W2:Y:S04]  /*01e0*/  @!P2 LDG.E R15, desc[UR6][R6.64] ;  /* 0x00000006060fa981 */ /* 0x000ea8000c1e1900 */
[----:B------:R-:W5:Y:S04]  /*01f0*/  @!P0 LDG.E R12, desc[UR6][R4.64] ;  /* 0x00000006040c8981 */ /* 0x000f68000c1e1900 */
[----:B------:R-:W5:Y:S01]  /*0200*/  @!P1 LDG.E R13, desc[UR6][R8.64] ;  /* 0x00000006080d9981 */ /* 0x000f62000c1e1900 */
[----:B------:R-:W-:Y:S01]  /*0210*/  ISETP.GE.AND P0, PT, R3, R2, PT ;  /* 0x000000020300720c */ /* 0x000fe20003f06270 */
[----:B---3--:R-:W-:-:S04]  /*0220*/  UISETP.LT.U32.AND UP0, UPT, UR4, 0x1f, UPT ;  /* 0x0000001f0400788c */ /* 0x008fc8000bf01070 */
[----:B------:R-:W-:Y:S01]  /*0230*/  USEL UR4, UR4, 0x1f, UP0 ;  /* 0x0000001f04047887 */ /* 0x000fe20008000000 */
[----:B------:R-:W-:Y:S04]  /*0240*/  BSSY.RECONVERGENT B0, `(.L_x_5668) ;  /* 0x000001b000007945 */ /* 0x000fe80003800200 */
[----:B------:R-:W-:Y:S01]  /*0250*/  BSSY.RELIABLE B1, `(.L_x_5669) ;  /* 0x0000013000017945 */ /* 0x000fe20003800100 */
[----:B----4-:R-:W-:Y:S02]  /*0260*/  SHF.R.S32.HI R19, RZ, UR4, R14 ;  /* 0x00000004ff137c19 */ /* 0x010fe4000801140e */
[----:B--2---:R-:W-:Y:S02]  /*0270*/  SHF.R.S32.HI R15, RZ, UR4, R15 ;  /* 0x00000004ff0f7c19 */ /* 0x004fe4000801140f */
[----:B-----5:R-:W-:-:S02]  /*0280*/  SHF.R.S32.HI R17, RZ, UR4, R12 ;  /* 0x00000004ff117c19 */ /* 0x020fc4000801140c */
[----:B------:R-:W-:Y:S01]  /*0290*/  SHF.R.S32.HI R13, RZ, UR4, R13 ;  /* 0x00000004ff0d7c19 */ /* 0x000fe2000801140d */
        /* <DEDUP_REMOVED lines=14> */
.L_x_5670:
[----:B------:R-:W-:Y:S05]  /*0380*/  BSYNC.RELIABLE B1 ;  /* 0x0000000000017941 */ /* 0x000fea0003800100 */
.L_x_5669:
[----:B------:R-:W-:-:S13]  /*0390*/  ISETP.GE.AND P0, PT, R3, R2, PT ;  /* 0x000000020300720c */ /* 0x000fda0003f06270 */
[----:B0-----:R-:W0:Y:S01]  /*03a0*/  @!P0 LDC.64 R4, c[0x0][0x390] ;  /* 0x0000e400ff048b82 */ /* 0x001e220000000a00 */
[----:B------:R-:W-:Y:S01]  /*03b0*/  @!P0 LEA R7, R0, R3, 0x9 ;  /* 0x0000000300078211 */ /* 0x000fe200078e48ff */
[----:B------:R-:W-:-:S04]  /*03c0*/  @!P0 VIADD R3, R3, 0x80 ;  /* 0x0000008003038836 */ /* 0x000fc80000000000 */
[----:B0-----:R-:W-:-:S05]  /*03d0*/  @!P0 IMAD.WIDE.U32 R4, R7, 0x4, R4 ;  /* 0x0000000407048825 */ /* 0x001fca00078e0004 */
[----:B------:R1:W-:Y:S02]  /*03e0*/  @!P0 STG.E desc[UR6][R4.64], R19 ;  /* 0x0000001304008986 */ /* 0x0003e4000c101906 */
.L_x_5671:
[----:B------:R-:W-:Y:S05]  /*03f0*/  BSYNC.RECONVERGENT B0 ;  /* 0x0000000000007941 */ /* 0x000fea0003800200 */
.L_x_5668:
        /* <DEDUP_REMOVED lines=8> */
.L_x_5672:
        /* <DEDUP_REMOVED lines=16> */
.L_x_21086:


//--------------------- .text._ZN2at6native29vectorized_elementwise_kernelILi2ENS0_13BUnaryFunctorIiiiZZZNS0_18rshift_kernel_cudaERNS_18TensorIteratorBaseEENKUlvE_clEvENKUlvE1_clEvEUliiE_EESt5arrayIPcLm2EEEEviT0_T1_ --------------------------
	.section	.text._ZN2at6native29vectorized_elementwise_kernelILi2ENS0_13BUnaryFunctorIiiiZZZNS0_18rshift_kernel_cudaERNS_18TensorIteratorBaseEENKUlvE_clEvENKUlvE1_clEvEUliiE_EESt5arrayIPcLm2EEEEviT0_T1_,"ax",@progbits
	.align	128
        .global         _ZN2at6native29vectorized_elementwise_kernelILi2ENS0_13BUnaryFunctorIiiiZZZNS0_18rshift_kernel_cudaERNS_18TensorIteratorBaseEENKUlvE_clEvENKUlvE1_clEvEUliiE_EESt5arrayIPcLm2EEEEviT0_T1_
        .type           _ZN2at6native29vectorized_elementwise_kernelILi2ENS0_13BUnaryFunctorIiiiZZZNS0_18rshift_kernel_cudaERNS_18TensorIteratorBaseEENKUlvE_clEvENKUlvE1_clEvEUliiE_EESt5arrayIPcLm2EEEEviT0_T1_,@function
        .size           _ZN2at6native29vectorized_elementwise_kernelILi2ENS0_13BUnaryFunctorIiiiZZZNS0_18rshift_kernel_cudaERNS_18TensorIteratorBaseEENKUlvE_clEvENKUlvE1_clEvEUliiE_EESt5arrayIPcLm2EEEEviT0_T1_,(.L_x_21087 - _ZN2at6native29vectorized_elementwise_kernelILi2ENS0_13BUnaryFunctorIiiiZZZNS0_18rshift_kernel_cudaERNS_18TensorIteratorBaseEENKUlvE_clEvENKUlvE1_clEvEUliiE_EESt5arrayIPcLm2EEEEviT0_T1_)
        .other          _ZN2at6native29vectorized_elementwise_kernelILi2ENS0_13BUnaryFunctorIiiiZZZNS0_18rshift_kernel_cudaERNS_18TensorIteratorBaseEENKUlvE_clEvENKUlvE1_clEvEUliiE_EESt5arrayIPcLm2EEEEviT0_T1_,@"STO_CUDA_ENTRY STV_DEFAULT"
_ZN2at6native29vectorized_elementwise_kernelILi2ENS0_13BUnaryFunctorIiiiZZZNS0_18rshift_kernel_cudaERNS_18TensorIteratorBaseEENKUlvE_clEvENKUlvE1_clEvEUliiE_EESt5arrayIPcLm2EEEEviT0_T1_:
.text._ZN2at6native29vectorized_elementwise_kernelILi2ENS0_13BUnaryFunctorIiiiZZZNS0_18rshift_kernel_cudaERNS_18TensorIteratorBaseEENKUlvE_clEvENKUlvE1_clEvEUliiE_EESt5arrayIPcLm2EEEEviT0_T1_:
        /* <DEDUP_REMOVED lines=9> */
[----:B------:R-:W-:Y:S02]  /*0090*/  HFMA2 R18, -RZ, RZ, 0, 0 ;  /* 0x00000000ff127431 */ /* 0x000fe400000001ff */
[----:B------:R-:W-:Y:S01]  /*00a0*/  IMAD.MOV.U32 R22, RZ, RZ, RZ ;  /* 0x000000ffff167224 */ /* 0x000fe200078e00ff */
[----:B------:R-:W1:Y:S01]  /*00b0*/  LDCU UR4, c[0x0][0x388] ;  /* 0x00007100ff0477ac */ /* 0x000e620008000800 */
[----:B0-----:R-:W-:Y:S01]  /*00c0*/  ISETP.GE.U32.AND P6, PT, R25, R16, PT ;  /* 0x000000101900720c */ /* 0x001fe20003fc6070 */
[----:B------:R-:W-:-:S12]  /*00d0*/  IMAD.MOV.U32 R17, RZ, RZ, R25 ;  /* 0x000000ffff117224 */ /* 0x000fd800078e0019 */
[----:B------:R-:W-:Y:S01]  /*00e0*/  @!P6 IADD3 R25, PT, PT, R17, 0x80, RZ ;  /* 0x000000801119e810 */ /* 0x000fe20007ffe0ff */
[----:B------:R-:W0:Y:S01]  /*00f0*/  @!P6 LDC.64 R2, c[0x0][0x398] ;  /* 0x0000e600ff02eb82 */ /* 0x000e220000000a00 */
[----:B------:R-:W-:Y:S02]  /*0100*/  @!P6 IMAD.IADD R5, R0, 0x1, R17 ;  /* 0x000000010005e824 */ /* 0x000fe400078e0211 */
[----:B------:R-:W-:-:S13]  /*0110*/  ISETP.GE.U32.AND P5, PT, R25, R16, PT ;  /* 0x000000101900720c */ /* 0x000fda0003fa6070 */
[----:B------:R-:W-:Y:S01]  /*0120*/  @!P5 IMAD.IADD R20, R0, 0x1, R25 ;  /* 0x000000010014d824 */ /* 0x000fe200078e0219 */
[----:B------:R-:W2:Y:S01]  /*0130*/  @!P5 LDC.64 R14, c[0x0][0x398] ;  /* 0x0000e600ff0edb82 */ /* 0x000ea20000000a00 */
[----:B------:R-:W-:-:S05]  /*0140*/  @!P5 VIADD R25, R25, 0x80 ;  /* 0x000000801919d836 */ /* 0x000fca0000000000 */
[----:B------:R-:W-:Y:S01]  /*0150*/  ISETP.GE.U32.AND P4, PT, R25, R16, PT ;  /* 0x000000101900720c */ /* 0x000fe20003f86070 */
[----:B0-----:R-:W-:-:S05]  /*0160*/  @!P6 IMAD.WIDE.U32 R2, R5, 0x4, R2 ;  /* 0x000000040502e825 */ /* 0x001fca00078e0002 */
[----:B------:R0:W3:Y:S07]  /*0170*/  @!P6 LDG.E R18, desc[UR6][R2.64] ;  /* 0x000000060212e981 */ /* 0x0000ee000c1e1900 */
[----:B------:R-:W-:Y:S01]  /*0180*/  @!P4 IADD3 R29, PT, PT, R0, R25, RZ ;  /* 0x00000019001dc210 */ /* 0x000fe20007ffe0ff */
[----:B------:R-:W-:Y:S01]  /*0190*/  @!P4 VIADD R25, R25, 0x80 ;  /* 0x000000801919c836 */ /* 0x000fe20000000000 */
[----:B------:R-:W4:Y:S04]  /*01a0*/  @!P4 LDC.64 R12, c[0x0][0x398] ;  /* 0x0000e600ff0ccb82 */ /* 0x000f280000000a00 */
[----:B------:R-:W-:-:S13]  /*01b0*/  ISETP.GE.U32.AND P3, PT, R25, R16, PT ;  /* 0x000000101900720c */ /* 0x000fda0003f66070 */
[----:B------:R-:W-:Y:S01]  /*01c0*/  @!P3 IMAD.IADD R27, R0, 0x1, R25 ;  /* 0x00000001001bb824 */ /* 0x000fe200078e0219 */
[----:B------:R-:W-:Y:S01]  /*01d0*/  @!P3 IADD3 R25, PT, PT, R25, 0x80, RZ ;  /* 0x000000801919b810 */ /* 0x000fe20007ffe0ff */
[----:B0-----:R-:W0:Y:S03]  /*01e0*/  @!P3 LDC.64 R2, c[0x0][0x398] ;  /* 0x0000e600ff02bb82 */ /* 0x001e260000000a00 */
[----:B------:R-:W-:-:S13]  /*01f0*/  ISETP.GE.U32.AND P2, PT, R25, R16, PT ;  /* 0x000000101900720c */ /* 0x000fda0003f46070 */
[----:B------:R-:W-:Y:S01]  /*0200*/  @!P2 IMAD.IADD R23, R0, 0x1, R25 ;  /* 0x000000010017a824 */ /* 0x000fe200078e0219 */
[----:B------:R-:W5:Y:S01]  /*0210*/  @!P2 LDC.64 R4, c[0x0][0x398] ;  /* 0x0000e600ff04ab82 */ /* 0x000f620000000a00 */
[----:B------:R-:W-:-:S05]  /*0220*/  @!P2 VIADD R25, R25, 0x80 ;  /* 0x000000801919a836 */ /* 0x000fca0000000000 */
[----:B------:R-:W-:-:S13]  /*0230*/  ISETP.GE.U32.AND P1, PT, R25, R16, PT ;  /* 0x000000101900720c */ /* 0x000fda0003f26070 */
[----:B------:R-:W-:Y:S01]  /*0240*/  @!P1 IADD3 R21, PT, PT, R0, R25, RZ ;  /* 0x0000001900159210 */ /* 0x000fe20007ffe0ff */
[----:B------:R-:W-:Y:S01]  /*0250*/  @!P1 VIADD R25, R25, 0x80 ;  /* 0x0000008019199836 */ /* 0x000fe20000000000 */
[----:B------:R-:W1:Y:S04]  /*0260*/  @!P1 LDC.64 R6, c[0x0][0x398] ;  /* 0x0000e600ff069b82 */ /* 0x000e680000000a00 */
[----:B------:R-:W-:-:S13]  /*0270*/  ISETP.GE.U32.AND P0, PT, R25, R16, PT ;  /* 0x000000101900720c */ /* 0x000fda0003f06070 */
[----:B------:R-:W-:Y:S01]  /*0280*/  @!P0 IMAD.IADD R19, R0, 0x1, R25 ;  /* 0x0000000100138824 */ /* 0x000fe200078e0219 */
[----:B------:R-:W0:Y:S01]  /*0290*/  @!P0 LDC.64 R8, c[0x0][0x398] ;  /* 0x0000e600ff088b82 */ /* 0x000e220000000a00 */
[----:B------:R-:W-:-:S05]  /*02a0*/  @!P0 VIADD R25, R25, 0x80 ;  /* 0x0000008019198836 */ /* 0x000fca0000000000 */
[----:B------:R-:W-:-:S13]  /*02b0*/  ISETP.GE.U32.AND P6, PT, R25, R16, PT ;  /* 0x000000101900720c */ /* 0x000fda0003fc6070 */
[----:B------:R-:W1:Y:S01]  /*02c0*/  @!P6 LDC.64 R10, c[0x0][0x398] ;  /* 0x0000e600ff0aeb82 */ /* 0x000e620000000a00 */
[----:B--2---:R-:W-:Y:S01]  /*02d0*/  @!P5 IMAD.WIDE.U32 R14, R20, 0x4, R14 ;  /* 0x00000004140ed825 */ /* 0x004fe200078e000e */
[----:B------:R-:W-:-:S03]  /*02e0*/  MOV R20, RZ ;  /* 0x000000ff00147202 */ /* 0x000fc60000000f00 */
[----:B----4-:R-:W-:-:S03]  /*02f0*/  @!P4 IMAD.WIDE.U32 R12, R29, 0x4, R12 ;  /* 0x000000041d0cc825 */ /* 0x010fc600078e000c */
[----:B------:R2:W4:Y:S01]  /*0300*/  @!P5 LDG.E R20, desc[UR6][R14.64] ;  /* 0x000000060e14d981 */ /* 0x000522000c1e1900 */
[----:B0-----:R-:W-:-:S04]  /*0310*/  @!P0 IMAD.WIDE.U32 R8, R19, 0x4, R8 ;  /* 0x0000000413088825 */ /* 0x001fc800078e0008 */
[----:B------:R-:W-:Y:S01]  /*0320*/  HFMA2 R19, -RZ, RZ, 0, 0 ;  /* 0x00000000ff137431 */ /* 0x000fe200000001ff */
[----:B------:R0:W4:Y:S01]  /*0330*/  @!P4 LDG.E R22, desc[UR6][R12.64] ;  /* 0x000000060c16c981 */ /* 0x000122000c1e1900 */
[----:B------:R-:W-:Y:S02]  /*0340*/  @!P6 IMAD.IADD R25, R0, 0x1, R25 ;  /* 0x000000010019e824 */ /* 0x000fe400078e0219 */
[----:B-----5:R-:W-:Y:S01]  /*0350*/  @!P2 IMAD.WIDE.U32 R4, R23, 0x4, R4 ;  /* 0x000000041704a825 */ /* 0x020fe200078e0004 */
[----:B--2---:R-:W-:-:S03]  /*0360*/  MOV R14, RZ ;  /* 0x000000ff000e7202 */ /* 0x004fc60000000f00 */
[----:B-1----:R-:W-:-:S04]  /*0370*/  @!P1 IMAD.WIDE.U32 R6, R21, 0x4, R6 ;  /* 0x0000000415069825 */ /* 0x002fc800078e0006 */
[----:B------:R-:W-:Y:S01]  /*0380*/  IMAD.MOV.U32 R21, RZ, RZ, RZ ;  /* 0x000000ffff157224 */ /* 0x000fe200078e00ff */
[----:B------:R-:W2:Y:S01]  /*0390*/  @!P0 LDG.E R14, desc[UR6][R8.64] ;  /* 0x00000006080e8981 */ /* 0x000ea2000c1e1900 */
[----:B------:R-:W-:Y:S02]  /*03a0*/  IMAD.MOV.U32 R23, RZ, RZ, RZ ;  /* 0x000000ffff177224 */ /* 0x000fe400078e00ff */
[----:B0-----:R-:W-:Y:S02]  /*03b0*/  IMAD.MOV.U32 R13, RZ, RZ, RZ ;  /* 0x000000ffff0d7224 */ /* 0x001fe400078e00ff */
[----:B------:R-:W-:Y:S01]  /*03c0*/  @!P3 IMAD.WIDE.U32 R2, R27, 0x4, R2 ;  /* 0x000000041b02b825 */ /* 0x000fe200078e0002 */
[----:B------:R-:W5:Y:S03]  /*03d0*/  @!P2 LDG.E R21, desc[UR6][R4.64] ;  /* 0x000000060415a981 */ /* 0x000f66000c1e1900 */
[----:B------:R-:W-:Y:S01]  /*03e0*/  @!P6 IMAD.WIDE.U32 R10, R25, 0x4, R10 ;  /* 0x00000004190ae825 */ /* 0x000fe200078e000a */
[----:B------:R2:W5:Y:S04]  /*03f0*/  @!P3 LDG.E R19, desc[UR6][R2.64] ;  /* 0x000000060213b981 */ /* 0x000568000c1e1900 */
[----:B------:R-:W5:Y:S04]  /*0400*/  @!P1 LDG.E R23, desc[UR6][R6.64] ;  /* 0x0000000606179981 */ /* 0x000f68000c1e1900 */
[----:B------:R-:W5:Y:S01]  /*0410*/  @!P6 LDG.E R13, desc[UR6][R10.64] ;  /* 0x000000060a0de981 */ /* 0x000f62000c1e1900 */
[----:B------:R-:W-:Y:S01]  /*0420*/  ISETP.GE.U32.AND P0, PT, R17, R16, PT ;  /* 0x000000101100720c */ /* 0x000fe20003f06070 */
[----:B------:R-:W-:-:S04]  /*0430*/  UISETP.LT.U32.AND UP0, UPT, UR4, 0x1f, UPT ;  /* 0x0000001f0400788c */ /* 0x000fc8000bf01070 */
[----:B------:R-:W-:Y:S01]  /*0440*/  USEL UR4, UR4, 0x1f, UP0 ;  /* 0x0000001f04047887 */ /* 0x000fe20008000000 */
[----:B------:R-:W-:Y:S04]  /*0450*/  BSSY.RECONVERGENT B0, `(.L_x_5674) ;  /* 0x000003b000007945 */ /* 0x000fe80003800200 */
[----:B------:R-:W-:Y:S01]  /*0460*/  BSSY.RELIABLE B1, `(.L_x_5675) ;  /* 0x0000033000017945 */ /* 0x000fe20003800100 */
[----:B---3--:R-:W-:Y:S02]  /*0470*/  SHF.R.S32.HI R15, RZ, UR4, R18 ;  /* 0x00000004ff0f7c19 */ /* 0x008fe40008011412 */
[----:B----4-:R-:W-:Y:S02]  /*0480*/  SHF.R.S32.HI R25, RZ, UR4, R20 ;  /* 0x00000004ff197c19 */ /* 0x010fe40008011414 */
[----:B------:R-:W-:-:S02]  /*0490*/  SHF.R.S32.HI R22, RZ, UR4, R22 ;  /* 0x00000004ff167c19 */ /* 0x000fc40008011416 */
[----:B--2---:R-:W-:Y:S02]  /*04a0*/  SHF.R.S32.HI R3, RZ, UR4, R14 ;  /* 0x00000004ff037c19 */ /* 0x004fe4000801140e */
[----:B-----5:R-:W-:Y:S02]  /*04b0*/  SHF.R.S32.HI R5, RZ, UR4, R21 ;  /* 0x00000004ff057c19 */ /* 0x020fe40008011415 */
[----:B------:R-:W-:Y:S02]  /*04c0*/  SHF.R.S32.HI R12, RZ, UR4, R19 ;  /* 0x00000004ff0c7c19 */ /* 0x000fe40008011413 */
[----:B------:R-:W-:Y:S02]  /*04d0*/  SHF.R.S32.HI R4, RZ, UR4, R23 ;  /* 0x00000004ff047c19 */ /* 0x000fe40008011417 */
[----:B------:R-:W-:Y:S01]  /*04e0*/  SHF.R.S32.HI R2, RZ, UR4, R13 ;  /* 0x00000004ff027c19 */ /* 0x000fe2000801140d */
[----:B------:R-:W-:Y:S06]  /*04f0*/  @P0 BRA `(.L_x_5676) ;  /* 0x0000000000300947 */ /* 0x000fec0003800000 */
[----:B------:R-:W0:Y:S01]  /*0500*/  LDC.64 R6, c[0x0][0x390] ;  /* 0x0000e400ff067b82 */ /* 0x000e220000000a00 */
[----:B------:R-:W-:Y:S01]  /*0510*/  IMAD.IADD R9, R0, 0x1, R17 ;  /* 0x0000000100097824 */ /* 0x000fe200078e0211 */
[----:B------:R-:W-:-:S04]  /*0520*/  IADD3 R17, PT, PT, R17, 0x80, RZ ;  /* 0x0000008011117810 */ /* 0x000fc80007ffe0ff */
        /* <DEDUP_REMOVED lines=9> */
.L_x_5676:
[----:B------:R-:W-:-:S13]  /*05c0*/  ISETP.GE.U32.AND P0, PT, R17, R16, PT ;  /* 0x000000101100720c */ /* 0x000fda0003f06070 */
[----:B------:R-:W-:Y:S05]  /*05d0*/  @P0 BRA `(.L_x_5678) ;  /* 0x0000000000300947 */ /* 0x000fea0003800000 */
[----:B0-----:R-:W0:Y:S01]  /*05e0*/  LDC.64 R6, c[0x0][0x390] ;  /* 0x0000e400ff067b82 */ /* 0x001e220000000a00 */
[----:B------:R-:W-:Y:S01]  /*05f0*/  IADD3 R9, PT, PT, R0, R17, RZ ;  /* 0x0000001100097210 */ /* 0x000fe20007ffe0ff */
[----:B------:R-:W-:-:S04]  /*0600*/  VIADD R17, R17, 0x80 ;  /* 0x0000008011117836 */ /* 0x000fc80000000000 */
[----:B0-----:R-:W-:-:S05]  /*0610*/  IMAD.WIDE.U32 R6, R9, 0x4, R6 ;  /* 0x0000000409067825 */ /* 0x001fca00078e0006 */
[----:B------:R1:W-:Y:S02]  /*0620*/  STG.E desc[UR6][R6.64], R22 ;  /* 0x0000001606007986 */ /* 0x0003e4000c101906 */
.L_x_5677:
[----:B------:R-:W-:-:S13]  /*0630*/  ISETP.GE.U32.AND P0, PT, R17, R16, PT ;  /* 0x000000101100720c */ /* 0x000fda0003f06070 */
[----:B------:R-:W-:Y:S05]  /*0640*/  @P0 BRA `(.L_x_5679) ;  /* 0x0000000000300947 */ /* 0x000fea0003800000 */
[----:B01----:R-:W0:Y:S01]  /*0650*/  LDC.64 R6, c[0x0][0x390] ;  /* 0x0000e400ff067b82 */ /* 0x003e220000000a00 */
[----:B------:R-:W-:Y:S01]  /*0660*/  IMAD.IADD R9, R0, 0x1, R17 ;  /* 0x0000000100097824 */ /* 0x000fe200078e0211 */
[----:B------:R-:W-:-:S03]  /*0670*/  IADD3 R17, PT, PT, R17, 0x80, RZ ;  /* 0x0000008011117810 */ /* 0x000fc60007ffe0ff */
[----:B0-----:R-:W-:-:S05]  /*0680*/  IMAD.WIDE.U32 R6, R9, 0x4, R6 ;  /* 0x0000000409067825 */ /* 0x001fca00078e0006 */
[----:B------:R1:W-:Y:S02]  /*0690*/  STG.E desc[UR6][R6.64], R12 ;  /* 0x0000000c06007986 */ /* 0x0003e4000c101906 */
.L_x_5678:
[----:B------:R-:W-:-:S13]  /*06a0*/  ISETP.GE.U32.AND P0, PT, R17, R16, PT ;  /* 0x000000101100720c */ /* 0x000fda0003f06070 */
[----:B------:R-:W-:Y:S05]  /*06b0*/  @P0 BRA `(.L_x_5680) ;  /* 0x0000000000340947 */ /* 0x000fea0003800000 */
[----:B01----:R-:W0:Y:S01]  /*06c0*/  LDC.64 R6, c[0x0][0x390] ;  /* 0x0000e400ff067b82 */ /* 0x003e220000000a00 */
[----:B------:R-:W-:Y:S02]  /*06d0*/  IMAD.IADD R9, R0, 0x1, R17 ;  /* 0x0000000100097824 */ /* 0x000fe400078e0211 */
[----:B------:R-:W-:Y:S02]  /*06e0*/  VIADD R17, R17, 0x80 ;  /* 0x0000008011117836 */ /* 0x000fe40000000000 */
[----:B0-----:R-:W-:-:S05]  /*06f0*/  IMAD.WIDE.U32 R6, R9, 0x4, R6 ;  /* 0x0000000409067825 */ /* 0x001fca00078e0006 */
[----:B------:R2:W-:Y:S02]  /*0700*/  STG.E desc[UR6][R6.64], R5 ;  /* 0x0000000506007986 */ /* 0x0005e4000c101906 */
.L_x_5679:
        /* <DEDUP_REMOVED lines=8> */
.L_x_5680:
[----:B------:R-:W-:Y:S05]  /*0790*/  BSYNC.RELIABLE B1 ;  /* 0x0000000000017941 */ /* 0x000fea0003800100 */
.L_x_5675:
[----:B------:R-:W-:-:S13]  /*07a0*/  ISETP.GE.U32.AND P0, PT, R17, R16, PT ;  /* 0x000000101100720c */ /* 0x000fda0003f06070 */
[----:B--2---:R-:W2:Y:S01]  /*07b0*/  @!P0 LDC.64 R4, c[0x0][0x390] ;  /* 0x0000e400ff048b82 */ /* 0x004ea20000000a00 */
[----:B01----:R-:W-:Y:S01]  /*07c0*/  @!P0 IADD3 R7, PT, PT, R0, R17, RZ ;  /* 0x0000001100078210 */ /* 0x003fe20007ffe0ff */
[----:B------:R-:W-:-:S04]  /*07d0*/  @!P0 VIADD R17, R17, 0x80 ;  /* 0x0000008011118836 */ /* 0x000fc80000000000 */
[----:B--2---:R-:W-:-:S05]  /*07e0*/  @!P0 IMAD.WIDE.U32 R4, R7, 0x4, R4 ;  /* 0x0000000407048825 */ /* 0x004fca00078e0004 */
[----:B------:R3:W-:Y:S02]  /*07f0*/  @!P0 STG.E desc[UR6][R4.64], R3 ;  /* 0x0000000304008986 */ /* 0x0007e4000c101906 */
.L_x_5681:
[----:B------:R-:W-:Y:S05]  /*0800*/  BSYNC.RECONVERGENT B0 ;  /* 0x0000000000007941 */ /* 0x000fea0003800200 */
.L_x_5674:
[----:B------:R-:W-:Y:S05]  /*0810*/  WARPSYNC.ALL ;  /* 0x0000000000007948 */ /* 0x000fea0003800000 */
[----:B------:R-:W-:-:S13]  /*0820*/  ISETP.GE.U32.AND P0, PT, R17, R16, PT ;  /* 0x000000101100720c */ /* 0x000fda0003f06070 */
[----:B------:R-:W-:Y:S05]  /*0830*/  @P0 EXIT ;  /* 0x000000000000094d */ /* 0x000fea0003800000 */
[----:B--23--:R-:W2:Y:S01]  /*0840*/  LDC.64 R4, c[0x0][0x390] ;  /* 0x0000e400ff047b82 */ /* 0x00cea20000000a00 */
[----:B------:R-:W-:-:S05]  /*0850*/  IADD3 R17, PT, PT, R0, R17, RZ ;  /* 0x0000001100117210 */ /* 0x000fca0007ffe0ff */
[----:B--2---:R-:W-:-:S05]  /*0860*/  IMAD.WIDE.U32 R4, R17, 0x4, R4 ;  /* 0x0000000411047825 */ /* 0x004fca00078e0004 */
[----:B------:R-:W-:Y:S01]  /*0870*/  STG.E desc[UR6][R4.64], R2 ;  /* 0x0000000204007986 */ /* 0x000fe2000c101906 */
[----:B------:R-:W-:Y:S05]  /*0880*/  EXIT ;  /* 0x000000000000794d */ /* 0x000fea0003800000 */
.L_x_5673:
[----:B------:R-:W0:Y:S01]  /*0890*/  S2R R15, SR_TID.X ;  /* 0x00000000000f7919 */ /* 0x000e220000002100 */
[----:B------:R-:W1:Y:S01]  /*08a0*/  LDC.64 R2, c[0x0][0x398] ;  /* 0x0000e600ff027b82 */ /* 0x000e620000000a00 */
[----:B------:R-:W2:Y:S07]  /*08b0*/  LDCU UR4, c[0x0][0x388] ;  /* 0x00007100ff0477ac */ /* 0x000eae0008000800 */
[----:B------:R-:W3:Y:S01]  /*08c0*/  LDC.64 R4, c[0x0][0x390] ;  /* 0x0000e400ff047b82 */ /* 0x000ee20000000a00 */
[----:B-1----:R-:W-:-:S04]  /*08d0*/  IMAD.WIDE.U32 R2, R0, 0x4, R2 ;  /* 0x0000000400027825 */ /* 0x002fc800078e0002 */
[----:B0-----:R-:W-:-:S05]  /*08e0*/  IMAD.WIDE.U32 R2, R15, 0x8, R2 ;  /* 0x000000080f027825 */ /* 0x001fca00078e0002 */
[----:B------:R-:W4:Y:S04]  /*08f0*/  LDG.E.64 R6, desc[UR6][R2.64] ;  /* 0x0000000602067981 */ /* 0x000f28000c1e1b00 */
[----:B------:R-:W5:Y:S04]  /*0900*/  LDG.E.64 R8, desc[UR6][R2.64+0x400] ;  /* 0x0004000602087981 */ /* 0x000f68000c1e1b00 */
[----:B------:R-:W5:Y:S04]  /*0910*/  LDG.E.64 R10, desc[UR6][R2.64+0x800] ;  /* 0x00080006020a7981 */ /* 0x000f68000c1e1b00 */
[----:B------:R-:W5:Y:S01]  /*0920*/  LDG.E.64 R12, desc[UR6][R2.64+0xc00] ;  /* 0x000c0006020c7981 */ /* 0x000f62000c1e1b00 */
[----:B--2---:R-:W-:Y:S01]  /*0930*/  UISETP.LT.U32.AND UP0, UPT, UR4, 0x1f, UPT ;  /* 0x0000001f0400788c */ /* 0x004fe2000bf01070 */
[----:B---3--:R-:W-:-:S03]  /*0940*/  IMAD.WIDE.U32 R4, R0, 0x4, R4 ;  /* 0x0000000400047825 */ /* 0x008fc600078e0004 */
[----:B------:R-:W-:Y:S01]  /*0950*/  USEL UR4, UR4, 0x1f, UP0 ;  /* 0x0000001f04047887 */ /* 0x000fe20008000000 */
[----:B------:R-:W-:-:S05]  /*0960*/  IMAD.WIDE.U32 R4, R15, 0x8, R4 ;  /* 0x000000080f047825 */ /* 0x000fca00078e0004 */
[----:B----4-:R-:W-:Y:S02]  /*0970*/  SHF.R.S32.HI R6, RZ, UR4, R6 ;  /* 0x00000004ff067c19 */ /* 0x010fe40008011406 */
[----:B------:R-:W-:Y:S02]  /*0980*/  SHF.R.S32.HI R7, RZ, UR4, R7 ;  /* 0x00000004ff077c19 */ /* 0x000fe40008011407 */
[----:B-----5:R-:W-:Y:S02]  /*0990*/  SHF.R.S32.HI R8, RZ, UR4, R8 ;  /* 0x00000004ff087c19 */ /* 0x020fe40008011408 */
[----:B------:R-:W-:Y:S01]  /*09a0*/  SHF.R.S32.HI R9, RZ, UR4, R9 ;  /* 0x00000004ff097c19 */ /* 0x000fe20008011409 */
[----:B------:R-:W-:Y:S01]  /*09b0*/  STG.E.64 desc[UR6][R4.64], R6 ;  /* 0x0000000604007986 */ /* 0x000fe2000c101b06 */
[----:B------:R-:W-:Y:S02]  /*09c0*/  SHF.R.S32.HI R10, RZ, UR4, R10 ;  /* 0x00000004ff0a7c19 */ /* 0x000fe4000801140a */
[----:B------:R-:W-:Y:S01]  /*09d0*/  SHF.R.S32.HI R11, RZ, UR4, R11 ;  /* 0x00000004ff0b7c19 */ /* 0x000fe2000801140b */
[----:B------:R-:W-:Y:S01]  /*09e0*/  STG.E.64 desc[UR6][R4.64+0x400], R8 ;  /* 0x0004000804007986 */ /* 0x000fe2000c101b06 */
[----:B------:R-:W-:-:S02]  /*09f0*/  SHF.R.S32.HI R12, RZ, UR4, R12 ;  /* 0x00000004ff0c7c19 */ /* 0x000fc4000801140c */
[----:B------:R-:W-:Y:S01]  /*0a00*/  SHF.R.S32.HI R13, RZ, UR4, R13 ;  /* 0x00000004ff0d7c19 */ /* 0x000fe2000801140d */
[----:B------:R-:W-:Y:S04]  /*0a10*/  STG.E.64 desc[UR6][R4.64+0x800], R10 ;  /* 0x0008000a04007986 */ /* 0x000fe8000c101b06 */
[----:B------:R-:W-:Y:S01]  /*0a20*/  STG.E.64 desc[UR6][R4.64+0xc00], R12 ;  /* 0x000c000c04007986 */ /* 0x000fe2000c101b06 */
[----:B------:R-:W-:Y:S05]  /*0a30*/  EXIT ;  /* 0x000000000000794d */ /* 0x000fea0003800000 */
.L_x_5682:
        /* <DEDUP_REMOVED lines=12> */
.L_x_21087:


//--------------------- .text._ZN2at6native29vectorized_elementwise_kernelILi4ENS0_13BUnaryFunctorIiiiZZZNS0_18rshift_kernel_cudaERNS_18TensorIteratorBaseEENKUlvE_clEvENKUlvE1_clEvEUliiE_EESt5arrayIPcLm2EEEEviT0_T1_ --------------------------
	.section	.text._ZN2at6native29vectorized_elementwise_kernelILi4ENS0_13BUnaryFunctorIiiiZZZNS0_18rshift_kernel_cudaERNS_18TensorIteratorBaseEENKUlvE_clEvENKUlvE1_clEvEUliiE_EESt5arrayIPcLm2EEEEviT0_T1_,"ax",@progbits
	.align	128
        .global         _ZN2at6native29vectorized_elementwise_kernelILi4ENS0_13BUnaryFunctorIiiiZZZNS0_18rshift_kernel_cudaERNS_18TensorIteratorBaseEENKUlvE_clEvENKUlvE1_clEvEUliiE_EESt5arrayIPcLm2EEEEviT0_T1_
        .type           _ZN2at6native29vectorized_elementwise_kernelILi4ENS0_13BUnaryFunctorIiiiZZZNS0_18rshift_kernel_cudaERNS_18TensorIteratorBaseEENKUlvE_clEvENKUlvE1_clEvEUliiE_EESt5arrayIPcLm2EEEEviT0_T1_,@function
        .size           _ZN2at6native29vectorized_elementwise_kernelILi4ENS0_13BUnaryFunctorIiiiZZZNS0_18rshift_kernel_cudaERNS_18TensorIteratorBaseEENKUlvE_clEvENKUlvE1_clEvEUliiE_EESt5arrayIPcLm2EEEEviT0_T1_,(.L_x_21088 - _ZN2at6native29vectorized_elementwise_kernelILi4ENS0_13BUnaryFunctorIiiiZZZNS0_18rshift_kernel_cudaERNS_18TensorIteratorBaseEENKUlvE_clEvENKUlvE1_clEvEUliiE_EESt5arrayIPcLm2EEEEviT0_T1_)
        .other          _ZN2at6native29vectorized_elementwise_kernelILi4ENS0_13BUnaryFunctorIiiiZZZNS0_18rshift_kernel_cudaERNS_18TensorIteratorBaseEENKUlvE_clEvENKUlvE1_clEvEUliiE_EESt5arrayIPcLm2EEEEviT0_T1_,@"STO_CUDA_ENTRY STV_DEFAULT"
_ZN2at6native29vectorized_elementwise_kernelILi4ENS0_13BUnaryFunctorIiiiZZZNS0_18rshift_kernel_cudaERNS_18TensorIteratorBaseEENKUlvE_clEvENKUlvE1_clEvEUliiE_EESt5arrayIPcLm2EEEEviT0_T1_:
.text._ZN2at6native29vectorized_elementwise_kernelILi4ENS0_13BUnaryFunctorIiiiZZZNS0_18rshift_kernel_cudaERNS_18TensorIteratorBaseEENKUlvE_clEvENKUlvE1_clEvEUliiE_EESt5arrayIPcLm2EEEEviT0_T1_:
        /* <DEDUP_REMOVED lines=92> */
.L_x_5686:
[----:B------:R-:W-:-:S13]  /*05c0*/  ISETP.GE.U32.AND P0, PT, R17, R16, PT ;  /* 0x000000101100720c */ /* 0x000fda0003f06070 */
[----:B------:R-:W-:Y:S05]  /*05d0*/  @P0 BRA `(.L_x_5688) ;  /* 0x0000000000300947 */ /* 0x000fea0003800000 */
[----:B0-----:R-:W0:Y:S01]  /*05e0*/  LDC.64 R6, c[0x0][0x390] ;  /* 0x0000e400ff067b82 */ /* 0x001e220000000a00 */
[----:B------:R-:W-:Y:S01]  /*05f0*/  IADD3 R9, PT, PT, R0, R17, RZ ;  /* 0x0000001100097210 */ /* 0x000fe20007ffe0ff */
[----:B------:R-:W-:-:S04]  /*0600*/  VIADD R17, R17, 0x80 ;  /* 0x0000008011117836 */ /* 0x000fc80000000000 */
[----:B0-----:R-:W-:-:S05]  /*0610*/  IMAD.WIDE.U32 R6, R9, 0x4, R6 ;  /* 0x0000000409067825 */ /* 0x001fca00078e0006 */
[----:B------:R1:W-:Y:S02]  /*0620*/  STG.E desc[UR6][R6.64], R22 ;  /* 0x0000001606007986 */ /* 0x0003e4000c101906 */
.L_x_5687:
[----:B------:R-:W-:-:S13]  /*0630*/  ISETP.GE.U32.AND P0, PT, R17, R16, PT ;  /* 0x000000101100720c */ /* 0x000fda0003f06070 */
[----:B------:R-:W-:Y:S05]  /*0640*/  @P0 BRA `(.L_x_5689) ;  /* 0x0000000000300947 */ /* 0x000fea0003800000 */
[----:B01----:R-:W0:Y:S01]  /*0650*/  LDC.64 R6, c[0x0][0x390] ;  /* 0x0000e400ff067b82 */ /* 0x003e220000000a00 */
[----:B------:R-:W-:Y:S01]  /*0660*/  IMAD.IADD R9, R0, 0x1, R17 ;  /* 0x0000000100097824 */ /* 0x000fe200078e0211 */
[----:B------:R-:W-:-:S03]  /*0670*/  IADD3 R17, PT, PT, R17, 0x80, RZ ;  /* 0x0000008011117810 */ /* 0x000fc60007ffe0ff */
[----:B0-----:R-:W-:-:S05]  /*0680*/  IMAD.WIDE.U32 R6, R9, 0x4, R6 ;  /* 0x0000000409067825 */ /* 0x001fca00078e0006 */
[----:B------:R1:W-:Y:S02]  /*0690*/  STG.E desc[UR6][R6.64], R12 ;  /* 0x0000000c06007986 */ /* 0x0003e4000c101906 */
.L_x_5688:
[----:B------:R-:W-:-:S13]  /*06a0*/  ISETP.GE.U32.AND P0, PT, R17, R16, PT ;  /* 0x000000101100720c */ /* 0x000fda0003f06070 */
[----:B------:R-:W-:Y:S05]  /*06b0*/  @P0 BRA `(.L_x_5690) ;  /* 0x0000000000340947 */ /* 0x000fea0003800000 */
[----:B01----:R-:W0:Y:S01]  /*06c0*/  LDC.64 R6, c[0x0][0x390] ;  /* 0x0000e400ff067b82 */ /* 0x003e220000000a00 */
[----:B------:R-:W-:Y:S02]  /*06d0*/  IMAD.IADD R9, R0, 0x1, R17 ;  /* 0x0000000100097824 */ /* 0x000fe400078e0211 */
[----:B------:R-:W-:Y:S02]  /*06e0*/  VIADD R17, R17, 0x80 ;  /* 0x0000008011117836 */ /* 0x000fe40000000000 */
[----:B0-----:R-:W-:-:S05]  /*06f0*/  IMAD.WIDE.U32 R6, R9, 0x4, R6 ;  /* 0x0000000409067825 */ /* 0x001fca00078e0006 */
[----:B------:R2:W-:Y:S02]  /*0700*/  STG.E desc[UR6][R6.64], R5 ;  /* 0x0000000506007986 */ /* 0x0005e4000c101906 */
.L_x_5689:
        /* <DEDUP_REMOVED lines=8> */
.L_x_5690:
[----:B------:R-:W-:Y:S05]  /*0790*/  BSYNC.RELIABLE B1 ;  /* 0x0000000000017941 */ /* 0x000fea0003800100 */
.L_x_5685:
[----:B------:R-:W-:-:S13]  /*07a0*/  ISETP.GE.U32.AND P0, PT, R17, R16, PT ;  /* 0x000000101100720c */ /* 0x000fda0003f06070 */
[----:B--2---:R-:W2:Y:S01]  /*07b0*/  @!P0 LDC.64 R4, c[0x0][0x390] ;  /* 0x0000e400ff048b82 */ /* 0x004ea20000000a00 */
[----:B01----:R-:W-:Y:S01]  /*07c0*/  @!P0 IADD3 R7, PT, PT, R0, R17, RZ ;  /* 0x0000001100078210 */ /* 0x003fe20007ffe0ff */
[----:B------:R-:W-:-:S04]  /*07d0*/  @!P0 VIADD R17, R17, 0x80 ;  /* 0x0000008011118836 */ /* 0x000fc80000000000 */
[----:B--2---:R-:W-:-:S05]  /*07e0*/  @!P0 IMAD.WIDE.U32 R4, R7, 0x4, R4 ;  /* 0x0000000407048825 */ /* 0x004fca00078e0004 */
[----:B------:R3:W-:Y:S02]  /*07f0*/  @!P0 STG.E desc[UR6][R4.64], R3 ;  /* 0x0000000304008986 */ /* 0x0007e4000c101906 */
.L_x_5691:
[----:B------:R-:W-:Y:S05]  /*0800*/  BSYNC.RECONVERGENT B0 ;  /* 0x0000000000007941 */ /* 0x000fea0003800200 */
.L_x_5684:
        /* <DEDUP_REMOVED lines=8> */
.L_x_5683:
[----:B------:R-:W0:Y:S01]  /*0890*/  S2R R15, SR_TID.X ;  /* 0x00000000000f7919 */ /* 0x000e220000002100 */
[----:B------:R-:W1:Y:S01]  /*08a0*/  LDC.64 R2, c[0x0][0x398] ;  /* 0x0000e600ff027b82 */ /* 0x000e620000000a00 */
[----:B------:R-:W2:Y:S07]  /*08b0*/  LDCU UR4, c[0x0][0x388] ;  /* 0x00007100ff0477ac */ /* 0x000eae0008000800 */
[----:B------:R-:W3:Y:S01]  /*08c0*/  LDC.64 R12, c[0x0][0x390] ;  /* 0x0000e400ff0c7b82 */ /* 0x000ee20000000a00 */
[----:B-1----:R-:W-:-:S04]  /*08d0*/  IMAD.WIDE.U32 R2, R0, 0x4, R2 ;  /* 0x0000000400027825 */ /* 0x002fc800078e0002 */
[----:B0-----:R-:W-:-:S05]  /*08e0*/  IMAD.WIDE.U32 R2, R15, 0x10, R2 ;  /* 0x000000100f027825 */ /* 0x001fca00078e0002 */
[----:B------:R-:W4:Y:S04]  /*08f0*/  LDG.E.128 R4, desc[UR6][R2.64] ;  /* 0x0000000602047981 */ /* 0x000f28000c1e1d00 */
[----:B------:R-:W5:Y:S01]  /*0900*/  LDG.E.128 R8, desc[UR6][R2.64+0x800] ;  /* 0x0008000602087981 */ /* 0x000f62000c1e1d00 */
[----:B--2---:R-:W-:Y:S01]  /*0910*/  UISETP.LT.U32.AND UP0, UPT, UR4, 0x1f, UPT ;  /* 0x0000001f0400788c */ /* 0x004fe2000bf01070 */
[----:B---3--:R-:W-:-:S03]  /*0920*/  IMAD.WIDE.U32 R12, R0, 0x4, R12 ;  /* 0x00000004000c7825 */ /* 0x008fc600078e000c */
[----:B------:R-:W-:Y:S01]  /*0930*/  USEL UR4, UR4, 0x1f, UP0 ;  /* 0x0000001f04047887 */ /* 0x000fe20008000000 */
[----:B------:R-:W-:-:S05]  /*0940*/  IMAD.WIDE.U32 R12, R15, 0x10, R12 ;  /* 0x000000100f0c7825 */ /* 0x000fca00078e000c */
[----:B----4-:R-:W-:Y:S02]  /*0950*/  SHF.R.S32.HI R4, RZ, UR4, R4 ;  /* 0x00000004ff047c19 */ /* 0x010fe40008011404 */
[----:B------:R-:W-:Y:S02]  /*0960*/  SHF.R.S32.HI R5, RZ, UR4, R5 ;  /* 0x00000004ff057c19 */ /* 0x000fe40008011405 */
[----:B------:R-:W-:Y:S02]  /*0970*/  SHF.R.S32.HI R6, RZ, UR4, R6 ;  /* 0x00000004ff067c19 */ /* 0x000fe40008011406 */
[----:B------:R-:W-:Y:S02]  /*0980*/  SHF.R.S32.HI R7, RZ, UR4, R7 ;  /* 0x00000004ff077c19 */ /* 0x000fe40008011407 */
[----:B-----5:R-:W-:Y:S02]  /*0990*/  SHF.R.S32.HI R8, RZ, UR4, R8 ;  /* 0x00000004ff087c19 */ /* 0x020fe40008011408 */
[----:B------:R-:W-:Y:S01]  /*09a0*/  SHF.R.S32.HI R9, RZ, UR4, R9 ;  /* 0x00000004ff097c19 */ /* 0x000fe20008011409 */
[----:B------:R-:W-:Y:S01]  /*09b0*/  STG.E.128 desc[UR6][R12.64], R4 ;  /* 0x000000040c007986 */ /* 0x000fe2000c101d06 */
[----:B------:R-:W-:-:S02]  /*09c0*/  SHF.R.S32.HI R10, RZ, UR4, R10 ;  /* 0x00000004ff0a7c19 */ /* 0x000fc4000801140a */
[----:B------:R-:W-:-:S05]  /*09d0*/  SHF.R.S32.HI R11, RZ, UR4, R11 ;  /* 0x00000004ff0b7c19 */ /* 0x000fca000801140b */
[----:B------:R-:W-:Y:S01]  /*09e0*/  STG.E.128 desc[UR6][R12.64+0x800], R8 ;  /* 0x000800080c007986 */ /* 0x000fe2000c101d06 */
[----:B------:R-:W-:Y:S05]  /*09f0*/  EXIT ;  /* 0x000000000000794d */ /* 0x000fea0003800000 */
.L_x_5692:
        /* <DEDUP_REMOVED lines=16> */
.L_x_21088:


//--------------------- .text._ZN2at6native29vectorized_elementwise_kernelILi8ENS0_13BUnaryFunctorIiiiZZZNS0_18rshift_kernel_cudaERNS_18TensorIteratorBaseEENKUlvE_clEvENKUlvE1_clEvEUliiE_EESt5arrayIPcLm2EEEEviT0_T1_ --------------------------
	.section	.text._ZN2at6native29vectorized_elementwise_kernelILi8ENS0_13BUnaryFunctorIiiiZZZNS0_18rshift_kernel_cudaERNS_18TensorIteratorBaseEENKUlvE_clEvENKUlvE1_clEvEUliiE_EESt5arrayIPcLm2EEEEviT0_T1_,"ax",@progbits
	.align	128
        .global         _ZN2at6native29vectorized_elementwise_kernelILi8ENS0_13BUnaryFunctorIiiiZZZNS0_18rshift_kernel_cudaERNS_18TensorIteratorBaseEENKUlvE_clEvENKUlvE1_clEvEUliiE_EESt5arrayIPcLm2EEEEviT0_T1_
        .type           _ZN2at6native29vectorized_elementwise_kernelILi8ENS0_13BUnaryFunctorIiiiZZZNS0_18rshift_kernel_cudaERNS_18TensorIteratorBaseEENKUlvE_clEvENKUlvE1_clEvEUliiE_EESt5arrayIPcLm2EEEEviT0_T1_,@function
        .size           _ZN2at6native29vectorized_elementwise_kernelILi8ENS0_13BUnaryFunctorIiiiZZZNS0_18rshift_kernel_cudaERNS_18TensorIteratorBaseEENKUlvE_clEvENKUlvE1_clEvEUliiE_EESt5arrayIPcLm2EEEEviT0_T1_,(.L_x_21089 - _ZN2at6native29vectorized_elementwise_kernelILi8ENS0_13BUnaryFunctorIiiiZZZNS0_18rshift_kernel_cudaERNS_18TensorIteratorBaseEENKUlvE_clEvENKUlvE1_clEvEUliiE_EESt5arrayIPcLm2EEEEviT0_T1_)
        .other          _ZN2at6native29vectorized_elementwise_kernelILi8ENS0_13BUnaryFunctorIiiiZZZNS0_18rshift_kernel_cudaERNS_18TensorIteratorBaseEENKUlvE_clEvENKUlvE1_clEvEUliiE_EESt5arrayIPcLm2EEEEviT0_T1_,@"STO_CUDA_ENTRY STV_DEFAULT"
_ZN2at6native29vectorized_elementwise_kernelILi8ENS0_13BUnaryFunctorIiiiZZZNS0_18rshift_kernel_cudaERNS_18TensorIteratorBaseEENKUlvE_clEvENKUlvE1_clEvEUliiE_EESt5arrayIPcLm2EEEEviT0_T1_:
.text._ZN2at6native29vectorized_elementwise_kernelILi8ENS0_13BUnaryFunctorIiiiZZZNS0_18rshift_kernel_cudaERNS_18TensorIteratorBaseEENKUlvE_clEvENKUlvE1_clEvEUliiE_EESt5arrayIPcLm2EEEEviT0_T1_:
        /* <DEDUP_REMOVED lines=92> */
.L_x_5696:
[----:B------:R-:W-:-:S13]  /*05c0*/  ISETP.GE.U32.AND P0, PT, R17, R16, PT ;  /* 0x000000101100720c */ /* 0x000fda0003f06070 */
[----:B------:R-:W-:Y:S05]  /*05d0*/  @P0 BRA `(.L_x_5698) ;  /* 0x0000000000300947 */ /* 0x000fea0003800000 */
[----:B0-----:R-:W0:Y:S01]  /*05e0*/  LDC.64 R6, c[0x0][0x390] ;  /* 0x0000e400ff067b82 */ /* 0x001e220000000a00 */
[----:B------:R-:W-:Y:S01]  /*05f0*/  IADD3 R9, PT, PT, R0, R17, RZ ;  /* 0x0000001100097210 */ /* 0x000fe20007ffe0ff */
[----:B------:R-:W-:-:S04]  /*0600*/  VIADD R17, R17, 0x80 ;  /* 0x0000008011117836 */ /* 0x000fc80000000000 */
[----:B0-----:R-:W-:-:S05]  /*0610*/  IMAD.WIDE.U32 R6, R9, 0x4, R6 ;  /* 0x0000000409067825 */ /* 0x001fca00078e0006 */
[----:B------:R1:W-:Y:S02]  /*0620*/  STG.E desc[UR6][R6.64], R22 ;  /* 0x0000001606007986 */ /* 0x0003e4000c101906 */
.L_x_5697:
[----:B------:R-:W-:-:S13]  /*0630*/  ISETP.GE.U32.AND P0, PT, R17, R16, PT ;  /* 0x000000101100720c */ /* 0x000fda0003f06070 */
[----:B------:R-:W-:Y:S05]  /*0640*/  @P0 BRA `(.L_x_5699) ;  /* 0x0000000000300947 */ /* 0x000fea0003800000 */
[----:B01----:R-:W0:Y:S01]  /*0650*/  LDC.64 R6, c[0x0][0x390] ;  /* 0x0000e400ff067b82 */ /* 0x003e220000000a00 */
[----:B------:R-:W-:Y:S01]  /*0660*/  IMAD.IADD R9, R0, 0x1, R17 ;  /* 0x0000000100097824 */ /* 0x000fe200078e0211 */
[----:B------:R-:W-:-:S03]  /*0670*/  IADD3 R17, PT, PT, R17, 0x80, RZ ;  /* 0x0000008011117810 */ /* 0x000fc60007ffe0ff */
[----:B0-----:R-:W-:-:S05]  /*0680*/  IMAD.WIDE.U32 R6, R9, 0x4, R6 ;  /* 0x0000000409067825 */ /* 0x001fca00078e0006 */
[----:B------:R1:W-:Y:S02]  /*0690*/  STG.E desc[UR6][R6.64], R12 ;  /* 0x0000000c06007986 */ /* 0x0003e4000c101906 */
.L_x_5698:
[----:B------:R-:W-:-:S13]  /*06a0*/  ISETP.GE.U32.AND P0, PT, R17, R16, PT ;  /* 0x000000101100720c */ /* 0x000fda0003f06070 */
[----:B------:R-:W-:Y:S05]  /*06b0*/  @P0 BRA `(.L_x_5700) ;  /* 0x0000000000340947 */ /* 0x000fea0003800000 */
[----:B01----:R-:W0:Y:S01]  /*06c0*/  LDC.64 R6, c[0x0][0x390] ;  /* 0x0000e400ff067b82 */ /* 0x003e220000000a00 */
[----:B------:R-:W-:Y:S02]  /*06d0*/  IMAD.IADD R9, R0, 0x1, R17 ;  /* 0x0000000100097824 */ /* 0x000fe400078e0211 */
[----:B------:R-:W-:Y:S02]  /*06e0*/  VIADD R17, R17, 0x80 ;  /* 0x0000008011117836 */ /* 0x000fe40000000000 */
[----:B0-----:R-:W-:-:S05]  /*06f0*/  IMAD.WIDE.U32 R6, R9, 0x4, R6 ;  /* 0x0000000409067825 */ /* 0x001fca00078e0006 */
[----:B------:R2:W-:Y:S02]  /*0700*/  STG.E desc[UR6][R6.64], R5 ;  /* 0x0000000506007986 */ /* 0x0005e4000c101906 */
.L_x_5699:
        /* <DEDUP_REMOVED lines=8> */
.L_x_5700:
[----:B------:R-:W-:Y:S05]  /*0790*/  BSYNC.RELIABLE B1 ;  /* 0x0000000000017941 */ /* 0x000fea0003800100 */
.L_x_5695:
[----:B------:R-:W-:-:S13]  /*07a0*/  ISETP.GE.U32.AND P0, PT, R17, R16, PT ;  /* 0x000000101100720c */ /* 0x000fda0003f06070 */
[----:B--2---:R-:W2:Y:S01]  /*07b0*/  @!P0 LDC.64 R4, c[0x0][0x390] ;  /* 0x0000e400ff048b82 */ /* 0x004ea20000000a00 */
[----:B01----:R-:W-:Y:S01]  /*07c0*/  @!P0 IADD3 R7, PT, PT, R0, R17, RZ ;  /* 0x0000001100078210 */ /* 0x003fe20007ffe0ff */
[----:B------:R-:W-:-:S04]  /*07d0*/  @!P0 VIADD R17, R17, 0x80 ;  /* 0x0000008011118836 */ /* 0x000fc80000000000 */
[----:B--2---:R-:W-:-:S05]  /*07e0*/  @!P0 IMAD.WIDE.U32 R4, R7, 0x4, R4 ;  /* 0x0000000407048825 */ /* 0x004fca00078e0004 */
[----:B------:R3:W-:Y:S02]  /*07f0*/  @!P0 STG.E desc[UR6][R4.64], R3 ;  /* 0x0000000304008986 */ /* 0x0007e4000c101906 */
.L_x_5701:
[----:B------:R-:W-:Y:S05]  /*0800*/  BSYNC.RECONVERGENT B0 ;  /* 0x0000000000007941 */ /* 0x000fea0003800200 */
.L_x_5694:
        /* <DEDUP_REMOVED lines=8> */
.L_x_5693:
[----:B------:R-:W0:Y:S01]  /*0890*/  S2R R15, SR_TID.X ;  /* 0x00000000000f7919 */ /* 0x000e220000002100 */
[----:B------:R-:W1:Y:S01]  /*08a0*/  LDC.64 R2, c[0x0][0x398] ;  /* 0x0000e600ff027b82 */ /* 0x000e620000000a00 */
[----:B------:R-:W2:Y:S07]  /*08b0*/  LDCU UR4, c[0x0][0x388] ;  /* 0x00007100ff0477ac */ /* 0x000eae0008000800 */
[----:B------:R-:W3:Y:S01]  /*08c0*/  LDC.64 R12, c[0x0][0x390] ;  /* 0x0000e400ff0c7b82 */ /* 0x000ee20000000a00 */
[----:B-1----:R-:W-:-:S04]  /*08d0*/  IMAD.WIDE.U32 R2, R0, 0x4, R2 ;  /* 0x0000000400027825 */ /* 0x002fc800078e0002 */
[----:B0-----:R-:W-:-:S05]  /*08e0*/  IMAD.WIDE.U32 R2, R15, 0x20, R2 ;  /* 0x000000200f027825 */ /* 0x001fca00078e0002 */
[----:B------:R-:W4:Y:S01]  /*08f0*/  LDG.E.ENL2.256 R4, R8, desc[UR6][R2.64] ;  /* 0xfe0000060208797e */ /* 0x000f220008121904 */
        /* <DEDUP_REMOVED lines=8> */
[----:B------:R-:W-:Y:S02]  /*0980*/  SHF.R.S32.HI R4, RZ, UR4, R4 ;  /* 0x00000004ff047c19 */ /* 0x000fe40008011404 */
[----:B------:R-:W-:-:S02]  /*0990*/  SHF.R.S32.HI R5, RZ, UR4, R5 ;  /* 0x00000004ff057c19 */ /* 0x000fc40008011405 */
[----:B------:R-:W-:Y:S02]  /*09a0*/  SHF.R.S32.HI R6, RZ, UR4, R6 ;  /* 0x00000004ff067c19 */ /* 0x000fe40008011406 */
[----:B------:R-:W-:-:S05]  /*09b0*/  SHF.R.S32.HI R7, RZ, UR4, R7 ;  /* 0x00000004ff077c19 */ /* 0x000fca0008011407 */
[----:B------:R-:W-:Y:S01]  /*09c0*/  STG.E.ENL2.256 desc[UR6][R12.64], R8, R4 ;  /* 0xf80000080c04797f */ /* 0x000fe2000f121806 */
[----:B------:R-:W-:Y:S05]  /*09d0*/  EXIT ;  /* 0x000000000000794d */ /* 0x000fea0003800000 */
.L_x_5702:
        /* <DEDUP_REMOVED lines=10> */
.L_x_21089:


//--------------------- .text._ZN2at6native18elementwise_kernelILi128ELi4EZNS0_15gpu_kernel_implINS0_13AUnaryFunctorIiiiZZZNS0_18rshift_kernel_cudaERNS_18TensorIteratorBaseEENKUlvE_clEvENKUlvE1_clEvEUliiE_EEEEvS5_RKT_EUliE_EEviT1_ --------------------------
	.section	.text._ZN2at6native18elementwise_kernelILi128ELi4EZNS0_15gpu_kernel_implINS0_13AUnaryFunctorIiiiZZZNS0_18rshift_kernel_cudaERNS_18TensorIteratorBaseEENKUlvE_clEvENKUlvE1_clEvEUliiE_EEEEvS5_RKT_EUliE_EEviT1_,"ax",@progbits
	.align	128
        .global         _ZN2at6native18elementwise_kernelILi128ELi4EZNS0_15gpu_kernel_implINS0_13AUnaryFunctorIiiiZZZNS0_18rshift_kernel_cudaERNS_18TensorIteratorBaseEENKUlvE_clEvENKUlvE1_clEvEUliiE_EEEEvS5_RKT_EUliE_EEviT1_
        .type           _ZN2at6native18elementwise_kernelILi128ELi4EZNS0_15gpu_kernel_implINS0_13AUnaryFunctorIiiiZZZNS0_18rshift_kernel_cudaERNS_18TensorIteratorBaseEENKUlvE_clEvENKUlvE1_clEvEUliiE_EEEEvS5_RKT_EUliE_EEviT1_,@function
        .size           _ZN2at6native18elementwise_kernelILi128ELi4EZNS0_15gpu_kernel_implINS0_13AUnaryFunctorIiiiZZZNS0_18rshift_kernel_cudaERNS_18TensorIteratorBaseEENKUlvE_clEvENKUlvE1_clEvEUliiE_EEEEvS5_RKT_EUliE_EEviT1_,(.L_x_21090 - _ZN2at6native18elementwise_kernelILi128ELi4EZNS0_15gpu_kernel_implINS0_13AUnaryFunctorIiiiZZZNS0_18rshift_kernel_cudaERNS_18TensorIteratorBaseEENKUlvE_clEvENKUlvE1_clEvEUliiE_EEEEvS5_RKT_EUliE_EEviT1_)
        .other          _ZN2at6native18elementwise_kernelILi128ELi4EZNS0_15gpu_kernel_implINS0_13AUnaryFunctorIiiiZZZNS0_18rshift_kernel_cudaERNS_18TensorIteratorBaseEENKUlvE_clEvENKUlvE1_clEvEUliiE_EEEEvS5_RKT_EUliE_EEviT1_,@"STO_CUDA_ENTRY STV_DEFAULT"
_ZN2at6native18elementwise_kernelILi128ELi4EZNS0_15gpu_kernel_implINS0_13AUnaryFunctorIiiiZZZNS0_18rshift_kernel_cudaERNS_18TensorIteratorBaseEENKUlvE_clEvENKUlvE1_clEvEUliiE_EEEEvS5_RKT_EUliE_EEviT1_:
.text._ZN2at6native18elementwise_kernelILi128ELi4EZNS0_15gpu_kernel_implINS0_13AUnaryFunctorIiiiZZZNS0_18rshift_kernel_cudaERNS_18TensorIteratorBaseEENKUlvE_clEvENKUlvE1_clEvEUliiE_EEEEvS5_RKT_EUliE_EEviT1_:
        /* <DEDUP_REMOVED lines=319> */
.L_x_5705:
        /* <DEDUP_REMOVED lines=16> */
.L_x_5709:
[----:B------:R0:W5:Y:S01]  /*14f0*/  LDG.E.U8 R0, desc[UR36][R2.64] ;  /* 0x0000002402007981 */ /* 0x000162000c1e1100 */
[----:B------:R-:W-:Y:S05]  /*1500*/  BRA `(.L_x_5711) ;  /* 0x0000000c002c7947 */ /* 0x000fea0003800000 */
.L_x_5708:
        /* <DEDUP_REMOVED lines=8> */
.L_x_5713:
[----:B------:R0:W5:Y:S01]  /*1590*/  LDG.E R0, desc[UR36][R2.64] ;  /* 0x0000002402007981 */ /* 0x000162000c1e1900 */
[----:B------:R-:W-:Y:S05]  /*15a0*/  BRA `(.L_x_5711) ;  /* 0x0000000c00047947 */ /* 0x000fea0003800000 */
.L_x_5712:
[----:B------:R0:W5:Y:S01]  /*15b0*/  LDG.E.S16 R0, desc[UR36][R2.64] ;  /* 0x0000002402007981 */ /* 0x000162000c1e1700 */
[----:B------:R-:W-:Y:S05]  /*15c0*/  BRA `(.L_x_5711) ;  /* 0x0000000800fc7947 */ /* 0x000fea0003800000 */
.L_x_5707:
        /* <DEDUP_REMOVED lines=9> */
.L_x_5715:
[----:B------:R-:W2:Y:S02]  /*1660*/  LDG.E.U16 R2, desc[UR36][R2.64] ;  /* 0x0000002402027981 */ /* 0x000ea4000c1e1500 */
[----:B--2---:R-:W-:-:S06]  /*1670*/  HADD2.F32 R0, -RZ, R2.H0_H0 ;  /* 0x20000002ff007230 */ /* 0x004fcc0000004100 */
[----:B------:R-:W0:Y:S01]  /*1680*/  F2I.FTZ.TRUNC.NTZ R0, R0 ;  /* 0x0000000000007305 */ /* 0x000e22000021f100 */
[----:B------:R-:W-:Y:S05]  /*1690*/  BRA `(.L_x_5711) ;  /* 0x0000000800c87947 */ /* 0x000fea0003800000 */
.L_x_5714:
        /* <DEDUP_REMOVED lines=9> */
.L_x_5717:
[----:B------:R-:W2:Y:S02]  /*1730*/  LDG.E.U16 R2, desc[UR36][R2.64] ;  /* 0x0000002402027981 */ /* 0x000ea4000c1e1500 */
[----:B--2---:R-:W-:-:S06]  /*1740*/  HADD2.F32 R0, -RZ, R2.H0_H0 ;  /* 0x20000002ff007230 */ /* 0x004fcc0000004100 */
[----:B------:R-:W0:Y:S01]  /*1750*/  F2I.FTZ.TRUNC.NTZ R0, R0 ;  /* 0x0000000000007305 */ /* 0x000e22000021f100 */
[----:B------:R-:W-:Y:S05]  /*1760*/  BRA `(.L_x_5711) ;  /* 0x0000000800947947 */ /* 0x000fea0003800000 */
.L_x_5716:
[----:B------:R-:W2:Y:S02]  /*1770*/  LDG.E.64 R2, desc[UR36][R2.64] ;  /* 0x0000002402027981 */ /* 0x000ea4000c1e1b00 */
[----:B--2---:R0:W1:Y:S01]  /*1780*/  F2I.F64.TRUNC R0, R2 ;  /* 0x0000000200007311 */ /* 0x004062000030d100 */
[----:B------:R-:W-:Y:S05]  /*1790*/  BRA `(.L_x_5711) ;  /* 0x0000000800887947 */ /* 0x000fea0003800000 */
.L_x_5706:
        /* <DEDUP_REMOVED lines=12> */
.L_x_5720:
[----:B------:R-:W2:Y:S02]  /*1860*/  LDG.E.64 R2, desc[UR36][R2.64] ;  /* 0x0000002402027981 */ /* 0x000ea4000c1e1b00 */
[----:B--2---:R0:W1:Y:S01]  /*1870*/  F2I.F64.TRUNC R0, R2 ;  /* 0x0000000200007311 */ /* 0x004062000030d100 */
[----:B------:R-:W-:Y:S05]  /*1880*/  BRA `(.L_x_5711) ;  /* 0x00000008004c7947 */ /* 0x000fea0003800000 */
.L_x_5719:
        /* <DEDUP_REMOVED lines=26> */
.L_x_5722:
        /* <DEDUP_REMOVED lines=13> */
.L_x_5721:
[----:B------:R-:W2:Y:S02]  /*1b00*/  LDG.E.U16 R0, desc[UR36][R2.64] ;  /* 0x0000002402007981 */ /* 0x000ea4000c1e1500 */
[----:B--2---:R-:W-:-:S06]  /*1b10*/  IMAD.U32 R0, R0, 0x10000, RZ ;  /* 0x0001000000007824 */ /* 0x004fcc00078e00ff */
[----:B------:R-:W0:Y:S01]  /*1b20*/  F2I.FTZ.TRUNC.NTZ R0, R0 ;  /* 0x0000000000007305 */ /* 0x000e22000021f100 */
[----:B------:R-:W-:Y:S05]  /*1b30*/  BRA `(.L_x_5711) ;  /* 0x0000000400a07947 */ /* 0x000fea0003800000 */
.L_x_5718:
        /* <DEDUP_REMOVED lines=10> */
.L_x_5725:
        /* <DEDUP_REMOVED lines=21> */
.L_x_5729:
[----:B------:R-:W-:Y:S05]  /*1d30*/  BSYNC.RECONVERGENT B1 ;  /* 0x0000000000017941 */ /* 0x000fea0003800200 */
.L_x_5728:
[----:B------:R-:W-:Y:S02]  /*1d40*/  SHF.L.U32 R0, R0, 0x14, RZ ;  /* 0x0000001400007819 */ /* 0x000fe400000006ff */
[----:B------:R-:W-:-:S04]  /*1d50*/  LEA R2, R2, 0x3b800000, 0x17 ;  /* 0x3b80000002027811 */ /* 0x000fc800078eb8ff */
[----:B------:R-:W-:-:S07]  /*1d60*/  LOP3.LUT R0, R2, R0, R7, 0xfe, !PT ;  /* 0x0000000002007212 */ /* 0x000fce00078efe07 */
.L_x_5727:
[----:B------:R-:W-:Y:S05]  /*1d70*/  BSYNC.RECONVERGENT B0 ;  /* 0x0000000000007941 */ /* 0x000fea0003800200 */
.L_x_5726:
[----:B------:R-:W1:Y:S01]  /*1d80*/  F2I.FTZ.TRUNC.NTZ R0, R0 ;  /* 0x0000000000007305 */ /* 0x000e62000021f100 */
[----:B------:R-:W-:Y:S05]  /*1d90*/  BRA `(.L_x_5711) ;  /* 0x0000000400087947 */ /* 0x000fea0003800000 */
.L_x_5724:
        /* <DEDUP_REMOVED lines=21> */
.L_x_5733:
[----:B------:R-:W-:Y:S05]  /*1ef0*/  BSYNC.RECONVERGENT B1 ;  /* 0x0000000000017941 */ /* 0x000fea0003800200 */
.L_x_5732:
[----:B------:R-:W-:Y:S01]  /*1f00*/  IMAD.SHL.U32 R0, R0, 0x200000, RZ ;  /* 0x0020000000007824 */ /* 0x000fe200078e00ff */
[----:B------:R-:W-:-:S04]  /*1f10*/  LEA R2, R2, 0x37800000, 0x17 ;  /* 0x3780000002027811 */ /* 0x000fc800078eb8ff */
[----:B------:R-:W-:-:S07]  /*1f20*/  LOP3.LUT R0, R2, R0, R7, 0xfe, !PT ;  /* 0x0000000002007212 */ /* 0x000fce00078efe07 */
.L_x_5731:
[----:B------:R-:W-:Y:S05]  /*1f30*/  BSYNC.RECONVERGENT B0 ;  /* 0x0000000000007941 */ /* 0x000fea0003800200 */
.L_x_5730:
[----:B------:R-:W2:Y:S01]  /*1f40*/  F2I.FTZ.TRUNC.NTZ R0, R0 ;  /* 0x0000000000007305 */ /* 0x000ea2000021f100 */
[----:B------:R-:W-:Y:S05]  /*1f50*/  BRA `(.L_x_5711) ;  /* 0x0000000000987947 */ /* 0x000fea0003800000 */
.L_x_5723:
[----:B------:R-:W-:-:S09]  /*1f60*/  UISETP.NE.AND UP0, UPT, UR4, 0x1c, UPT ;  /* 0x0000001c0400788c */ /* 0x000fd2000bf05270 */
[----:B------:R-:W-:Y:S05]  /*1f70*/  BRA.U !UP0, `(.L_x_5734) ;  /* 0x00000001088c7547 */ /* 0x000fea000b800000 */
[----:B------:R-:W-:-:S09]  /*1f80*/  UISETP.NE.AND UP0, UPT, UR4, 0x1d, UPT ;  /* 0x0000001d0400788c */ /* 0x000fd2000bf05270 */
[----:B------:R-:W-:Y:S05]  /*1f90*/  BRA.U !UP0, `(.L_x_5735) ;  /* 0x00000001087c7547 */ /* 0x000fea000b800000 */
[----:B------:R-:W-:-:S09]  /*1fa0*/  UISETP.NE.AND UP0, UPT, UR4, 0x2c, UPT ;  /* 0x0000002c0400788c */ /* 0x000fd2000bf05270 */
[----:B------:R-:W-:Y:S05]  /*1fb0*/  BRA.U !UP0, `(.L_x_5736) ;  /* 0x0000000108487547 */ /* 0x000fea000b800000 */
.L_x_5710:
        /* <DEDUP_REMOVED lines=16> */
.L_x_5737:
[----:B------:R-:W-:Y:S01]  /*20c0*/  IMAD.MOV.U32 R0, RZ, RZ, RZ ;  /* 0x000000ffff007224 */ /* 0x000fe200078e00ff */
[----:B------:R-:W-:Y:S06]  /*20d0*/  BRA `(.L_x_5711) ;  /* 0x0000000000387947 */ /* 0x000fec0003800000 */
.L_x_5736:
        /* <DEDUP_REMOVED lines=8> */
.L_x_5739:
[----:B------:R-:W-:Y:S05]  /*2160*/  BSYNC.RECONVERGENT B0 ;  /* 0x0000000000007941 */ /* 0x000fea0003800200 */
.L_x_5738:
[----:B------:R-:W4:Y:S01]  /*2170*/  F2I.FTZ.TRUNC.NTZ R0, R0 ;  /* 0x0000000000007305 */ /* 0x000f22000021f100 */
[----:B------:R-:W-:Y:S05]  /*2180*/  BRA `(.L_x_5711) ;  /* 0x00000000000c7947 */ /* 0x000fea0003800000 */
.L_x_5735:
[----:B------:R0:W5:Y:S01]  /*2190*/  LDG.E R0, desc[UR36][R2.64] ;  /* 0x0000002402007981 */ /* 0x000162000c1e1900 */
[----:B------:R-:W-:Y:S05]  /*21a0*/  BRA `(.L_x_5711) ;  /* 0x0000000000047947 */ /* 0x000fea0003800000 */
.L_x_5734:
[----:B------:R3:W5:Y:S02]  /*21b0*/  LDG.E R0, desc[UR36][R2.64] ;  /* 0x0000002402007981 */ /* 0x000764000c1e1900 */
.L_x_5711:
[----:B------:R-:W3:Y:S01]  /*21c0*/  LDC R5, c[0x0][0x594] ;  /* 0x00016500ff057b82 */ /* 0x000ee20000000800 */
[----:B------:R-:W3:Y:S01]  /*21d0*/  LDCU.64 UR6, c[0x0][0x580] ;  /* 0x0000b000ff0677ac */ /* 0x000ee20008000a00 */
[----:B012-45:R-:W-:Y:S01]  /*21e0*/  VIMNMX.U32 R0, PT, PT, R0, 0x1f, PT ;  /* 0x0000001f00007848 */ /* 0x037fe20003fe0000 */
[----:B------:R-:W-:-:S04]  /*21f0*/  UPRMT UR4, UR41, 0x9910, URZ ;  /* 0x0000991029047896 */ /* 0x000fc800080000ff */
[----:B------:R-:W-:Y:S01]  /*2200*/  UISETP.GT.AND UP0, UPT, UR4, 0x9, UPT ;  /* 0x000000090400788c */ /* 0x000fe2000bf04270 */
[----:B---3--:R-:W-:-:S05]  /*2210*/  IADD3 R2, P0, PT, R16, UR6, RZ ;  /* 0x0000000610027c10 */ /* 0x008fca000ff1e0ff */
[----:B------:R-:W-:Y:S01]  /*2220*/  IMAD.X R3, RZ, RZ, UR7, P0 ;  /* 0x00000007ff037e24 */ /* 0x000fe200080e06ff */
[----:B------:R-:W-:Y:S02]  /*2230*/  SHF.R.S32.HI R4, RZ, R0, R5 ;  /* 0x00000000ff047219 */ /* 0x000fe40000011405 */
        /* <DEDUP_REMOVED lines=11> */
.L_x_5743:
[----:B------:R3:W-:Y:S01]  /*22f0*/  STG.E.U8 desc[UR36][R2.64], R4 ;  /* 0x0000000402007986 */ /* 0x0007e2000c101124 */
[----:B------:R-:W-:Y:S05]  /*2300*/  BRA `(.L_x_5745) ;  /* 0x0000000c003c7947 */ /* 0x000fea0003800000 */
.L_x_5742:
        /* <DEDUP_REMOVED lines=9> */
.L_x_5747:
[----:B------:R1:W-:Y:S01]  /*23a0*/  STG.E desc[UR36][R2.64], R4 ;  /* 0x0000000402007986 */ /* 0x0003e2000c101924 */
[----:B------:R-:W-:Y:S05]  /*23b0*/  BRA `(.L_x_5745) ;  /* 0x0000000c00107947 */ /* 0x000fea0003800000 */
.L_x_5746:
[----:B------:R2:W-:Y:S01]  /*23c0*/  STG.E.U16 desc[UR36][R2.64], R4 ;  /* 0x0000000402007986 */ /* 0x0005e2000c101524 */
[----:B------:R-:W-:Y:S05]  /*23d0*/  BRA `(.L_x_5745) ;  /* 0x0000000c00087947 */ /* 0x000fea0003800000 */
.L_x_5741:
        /* <DEDUP_REMOVED lines=9> */
.L_x_5749:
[----:B------:R-:W-:-:S04]  /*2470*/  I2FP.F32.S32 R0, R4 ;  /* 0x0000000400007245 */ /* 0x000fc80000201400 */
[----:B------:R-:W-:-:S05]  /*2480*/  F2FP.F16.F32.PACK_AB R0, RZ, R0 ;  /* 0x00000000ff00723e */ /* 0x000fca00000000ff */
[----:B------:R0:W-:Y:S01]  /*2490*/  STG.E.U16 desc[UR36][R2.64], R0 ;  /* 0x0000000002007986 */ /* 0x0001e2000c101524 */
[----:B------:R-:W-:Y:S05]  /*24a0*/  BRA `(.L_x_5745) ;  /* 0x0000000800d47947 */ /* 0x000fea0003800000 */
.L_x_5748:
        /* <DEDUP_REMOVED lines=10> */
.L_x_5751:
[----:B------:R-:W-:-:S04]  /*2550*/  I2FP.F32.S32 R4, R4 ;  /* 0x0000000400047245 */ /* 0x000fc80000201400 */
[----:B------:R-:W-:-:S04]  /*2560*/  F2FP.F16.F32.PACK_AB R5, RZ, R4 ;  /* 0x00000004ff05723e */ /* 0x000fc800000000ff */
[----:B------:R-:W-:-:S05]  /*2570*/  PRMT R5, R5, 0x5410, RZ ;  /* 0x0000541005057816 */ /* 0x000fca00000000ff */
[----:B------:R0:W-:Y:S01]  /*2580*/  STG.E desc[UR36][R2.64], R5 ;  /* 0x0000000502007986 */ /* 0x0001e2000c101924 */
[----:B------:R-:W-:Y:S05]  /*2590*/  BRA `(.L_x_5745) ;  /* 0x0000000800987947 */ /* 0x000fea0003800000 */
.L_x_5750:
[----:B------:R-:W0:Y:S02]  /*25a0*/  I2F.F64 R4, R4 ;  /* 0x0000000400047312 */ /* 0x000e240000201c00 */
[----:B0-----:R0:W-:Y:S01]  /*25b0*/  STG.E.64 desc[UR36][R2.64], R4 ;  /* 0x0000000402007986 */ /* 0x0011e2000c101b24 */
[----:B------:R-:W-:Y:S05]  /*25c0*/  BRA `(.L_x_5745) ;  /* 0x00000008008c7947 */ /* 0x000fea0003800000 */
.L_x_5740:
        /* <DEDUP_REMOVED lines=12> */
.L_x_5754:
[----:B------:R-:W0:Y:S01]  /*2690*/  I2F.F64 R4, R4 ;  /* 0x0000000400047312 */ /* 0x000e220000201c00 */
[----:B------:R-:W-:-:S05]  /*26a0*/  CS2R R6, SRZ ;  /* 0x0000000000067805 */ /* 0x000fca000001ff00 */
[----:B0-----:R0:W-:Y:S01]  /*26b0*/  STG.E.128 desc[UR36][R2.64], R4 ;  /* 0x0000000402007986 */ /* 0x0011e2000c101d24 */
[----:B------:R-:W-:Y:S05]  /*26c0*/  BRA `(.L_x_5745) ;  /* 0x00000008004c7947 */ /* 0x000fea0003800000 */
.L_x_5753:
        /* <DEDUP_REMOVED lines=19> */
.L_x_5758:
[----:B------:R-:W-:Y:S05]  /*2800*/  BSYNC.RECONVERGENT B0 ;  /* 0x0000000000007941 */ /* 0x000fea0003800200 */
.L_x_5757:
[----:B------:R-:W-:-:S05]  /*2810*/  LOP3.LUT R5, R0, 0x80, R5, 0xf8, !PT ;  /* 0x0000008000057812 */ /* 0x000fca00078ef805 */
[----:B------:R0:W-:Y:S01]  /*2820*/  STG.E.U8 desc[UR36][R2.64], R5 ;  /* 0x0000000502007986 */ /* 0x0001e2000c101124 */
[----:B------:R-:W-:Y:S05]  /*2830*/  BRA `(.L_x_5745) ;  /* 0x0000000400f07947 */ /* 0x000fea0003800000 */
.L_x_5756:
        /* <DEDUP_REMOVED lines=15> */
.L_x_5760:
[----:B------:R-:W-:Y:S05]  /*2930*/  BSYNC.RECONVERGENT B0 ;  /* 0x0000000000007941 */ /* 0x000fea0003800200 */
.L_x_5759:
[----:B------:R-:W-:-:S05]  /*2940*/  LOP3.LUT R5, R0, 0x80, R5, 0xf8, !PT ;  /* 0x0000008000057812 */ /* 0x000fca00078ef805 */
[----:B------:R0:W-:Y:S01]  /*2950*/  STG.E.U8 desc[UR36][R2.64], R5 ;  /* 0x0000000502007986 */ /* 0x0001e2000c101124 */
[----:B------:R-:W-:Y:S05]  /*2960*/  BRA `(.L_x_5745) ;  /* 0x0000000400a47947 */ /* 0x000fea0003800000 */
.L_x_5755:
[----:B------:R-:W-:-:S04]  /*2970*/  I2FP.F32.S32 R0, R4 ;  /* 0x0000000400007245 */ /* 0x000fc80000201400 */
[----:B------:R-:W-:-:S05]  /*2980*/  F2FP.BF16.F32.PACK_AB R0, RZ, R0 ;  /* 0x00000000ff00723e */ /* 0x000fca00000010ff */
[----:B------:R0:W-:Y:S01]  /*2990*/  STG.E.U16 desc[UR36][R2.64], R0 ;  /* 0x0000000002007986 */ /* 0x0001e2000c101524 */
[----:B------:R-:W-:Y:S05]  /*29a0*/  BRA `(.L_x_5745) ;  /* 0x0000000400947947 */ /* 0x000fea0003800000 */
.L_x_5752:
        /* <DEDUP_REMOVED lines=10> */
.L_x_5763:
        /* <DEDUP_REMOVED lines=13> */
.L_x_5766:
[----:B------:R-:W-:-:S04]  /*2b20*/  SHF.R.U32.HI R0, RZ, 0x14, R5 ;  /* 0x00000014ff007819 */ /* 0x000fc80000011605 */
[----:B------:R-:W-:-:S04]  /*2b30*/  LOP3.LUT R0, R0, 0x1, RZ, 0xc0, !PT ;  /* 0x0000000100007812 */ /* 0x000fc800078ec0ff */
[----:B------:R-:W-:-:S04]  /*2b40*/  IADD3 R0, PT, PT, R5, 0x487ffff, R0 ;  /* 0x0487ffff05007810 */ /* 0x000fc80007ffe000 */
[----:B------:R-:W-:-:S04]  /*2b50*/  SHF.R.U32.HI R0, RZ, 0x14, R0 ;  /* 0x00000014ff007819 */ /* 0x000fc80000011600 */
[----:B------:R-:W-:-:S07]  /*2b60*/  LOP3.LUT R4, R0, 0xff, RZ, 0xc0, !PT ;  /* 0x000000ff00047812 */ /* 0x000fce00078ec0ff */
.L_x_5767:
[----:B------:R-:W-:-:S04]  /*2b70*/  SHF.R.U32.HI R5, RZ, 0x18, R5 ;  /* 0x00000018ff057819 */ /* 0x000fc80000011605 */
[----:B------:R-:W-:-:S04]  /*2b80*/  LOP3.LUT R4, R4, 0x80, R5, 0xf8, !PT ;  /* 0x0000008004047812 */ /* 0x000fc800078ef805 */
[----:B------:R-:W-:-:S07]  /*2b90*/  PRMT R0, R4, 0x7610, R0 ;  /* 0x0000761004007816 */ /* 0x000fce0000000000 */
.L_x_5765:
[----:B------:R-:W-:Y:S05]  /*2ba0*/  BSYNC.RECONVERGENT B0 ;  /* 0x0000000000007941 */ /* 0x000fea0003800200 */
.L_x_5764:
[----:B------:R0:W-:Y:S01]  /*2bb0*/  STG.E.U8 desc[UR36][R2.64], R0 ;  /* 0x0000000002007986 */ /* 0x0001e2000c101124 */
[----:B------:R-:W-:Y:S05]  /*2bc0*/  BRA `(.L_x_5745) ;  /* 0x00000004000c7947 */ /* 0x000fea0003800000 */
.L_x_5762:
        /* <DEDUP_REMOVED lines=13> */
.L_x_5770:
[----:B------:R-:W-:-:S04]  /*2ca0*/  SHF.R.U32.HI R0, RZ, 0x15, R5 ;  /* 0x00000015ff007819 */ /* 0x000fc80000011605 */
[----:B------:R-:W-:-:S04]  /*2cb0*/  LOP3.LUT R0, R0, 0x1, RZ, 0xc0, !PT ;  /* 0x0000000100007812 */ /* 0x000fc800078ec0ff */
[----:B------:R-:W-:-:S04]  /*2cc0*/  IADD3 R0, PT, PT, R5, 0x88fffff, R0 ;  /* 0x088fffff05007810 */ /* 0x000fc80007ffe000 */
[----:B------:R-:W-:-:S04]  /*2cd0*/  SHF.R.U32.HI R0, RZ, 0x15, R0 ;  /* 0x00000015ff007819 */ /* 0x000fc80000011600 */
[----:B------:R-:W-:-:S07]  /*2ce0*/  LOP3.LUT R4, R0, 0xff, RZ, 0xc0, !PT ;  /* 0x000000ff00047812 */ /* 0x000fce00078ec0ff */
.L_x_5771:
[----:B------:R-:W-:-:S04]  /*2cf0*/  SHF.R.U32.HI R5, RZ, 0x18, R5 ;  /* 0x00000018ff057819 */ /* 0x000fc80000011605 */
[----:B------:R-:W-:-:S04]  /*2d00*/  LOP3.LUT R4, R4, 0x80, R5, 0xf8, !PT ;  /* 0x0000008004047812 */ /* 0x000fc800078ef805 */
[----:B------:R-:W-:-:S07]  /*2d10*/  PRMT R0, R4, 0x7610, R0 ;  /* 0x0000761004007816 */ /* 0x000fce0000000000 */
.L_x_5769:
[----:B------:R-:W-:Y:S05]  /*2d20*/  BSYNC.RECONVERGENT B0 ;  /* 0x0000000000007941 */ /* 0x000fea0003800200 */
.L_x_5768:
[----:B------:R0:W-:Y:S01]  /*2d30*/  STG.E.U8 desc[UR36][R2.64], R0 ;  /* 0x0000000002007986 */ /* 0x0001e2000c101124 */
[----:B------:R-:W-:Y:S05]  /*2d40*/  BRA `(.L_x_5745) ;  /* 0x0000000000ac7947 */ /* 0x000fea0003800000 */
.L_x_5761:
[----:B------:R-:W-:-:S09]  /*2d50*/  UISETP.NE.AND UP0, UPT, UR4, 0x1c, UPT ;  /* 0x0000001c0400788c */ /* 0x000fd2000bf05270 */
[----:B------:R-:W-:Y:S05]  /*2d60*/  BRA.U !UP0, `(.L_x_5772) ;  /* 0x0000000108a07547 */ /* 0x000fea000b800000 */
[----:B------:R-:W-:-:S09]  /*2d70*/  UISETP.NE.AND UP0, UPT, UR4, 0x1d, UPT ;  /* 0x0000001d0400788c */ /* 0x000fd2000bf05270 */
[----:B------:R-:W-:Y:S05]  /*2d80*/  BRA.U !UP0, `(.L_x_5773) ;  /* 0x00000001088c7547 */ /* 0x000fea000b800000 */
[----:B------:R-:W-:-:S09]  /*2d90*/  UISETP.NE.AND UP0, UPT, UR4, 0x2c, UPT ;  /* 0x0000002c0400788c */ /* 0x000fd2000bf05270 */
[----:B------:R-:W-:Y:S05]  /*2da0*/  BRA.U !UP0, `(.L_x_5774) ;  /* 0x0000000108447547 */ /* 0x000fea000b800000 */
.L_x_5744:
        /* <DEDUP_REMOVED lines=16> */
.L_x_5775:
[----:B------:R-:W-:Y:S05]  /*2eb0*/  BRA `(.L_x_5745) ;  /* 0x0000000000507947 */ /* 0x000fea0003800000 */
.L_x_5774:
        /* <DEDUP_REMOVED lines=16> */
.L_x_5773:
[----:B------:R-:W-:-:S05]  /*2fc0*/  SHF.R.S32.HI R5, RZ, 0x1f, R4 ;  /* 0x0000001fff057819 */ /* 0x000fca0000011404 */
[----:B------:R0:W-:Y:S01]  /*2fd0*/  STG.E.64 desc[UR36][R2.64], R4 ;  /* 0x0000000402007986 */ /* 0x0001e2000c101b24 */
[----:B------:R-:W-:Y:S05]  /*2fe0*/  BRA `(.L_x_5745) ;  /* 0x0000000000047947 */ /* 0x000fea0003800000 */
.L_x_5772:
[----:B------:R0:W-:Y:S02]  /*2ff0*/  STG.E desc[UR36][R2.64], R4 ;  /* 0x0000000402007986 */ /* 0x0001e4000c101924 */
.L_x_5745:
[----:B------:R-:W-:-:S07]  /*3000*/  VIADD R17, R17, 0x80 ;  /* 0x0000008011117836 */ /* 0x000fce0000000000 */
.L_x_5704:
[----:B------:R-:W-:Y:S05]  /*3010*/  BSYNC.RECONVERGENT B6 ;  /* 0x0000000000067941 */ /* 0x000fea0003800200 */
.L_x_5703:
        /* <DEDUP_REMOVED lines=307> */
.L_x_5778:
        /* <DEDUP_REMOVED lines=16> */
.L_x_5782:
[----:B------:R1:W5:Y:S01]  /*4450*/  LDG.E.U8 R0, desc[UR36][R2.64] ;  /* 0x0000002402007981 */ /* 0x000362000c1e1100 */
[----:B------:R-:W-:Y:S05]  /*4460*/  BRA `(.L_x_5784) ;  /* 0x0000000c002c7947 */ /* 0x000fea0003800000 */
.L_x_5781:
        /* <DEDUP_REMOVED lines=8> */
.L_x_5786:
[----:B------:R3:W5:Y:S01]  /*44f0*/  LDG.E R0, desc[UR36][R2.64] ;  /* 0x0000002402007981 */ /* 0x000762000c1e1900 */
[----:B------:R-:W-:Y:S05]  /*4500*/  BRA `(.L_x_5784) ;  /* 0x0000000c00047947 */ /* 0x000fea0003800000 */
.L_x_5785:
[----:B------:R2:W5:Y:S01]  /*4510*/  LDG.E.S16 R0, desc[UR36][R2.64] ;  /* 0x0000002402007981 */ /* 0x000562000c1e1700 */
[----:B------:R-:W-:Y:S05]  /*4520*/  BRA `(.L_x_5784) ;  /* 0x0000000800fc7947 */ /* 0x000fea0003800000 */
.L_x_5780:
        /* <DEDUP_REMOVED lines=9> */
.L_x_5788:
[----:B------:R-:W2:Y:S02]  /*45c0*/  LDG.E.U16 R2, desc[UR36][R2.64] ;  /* 0x0000002402027981 */ /* 0x000ea4000c1e1500 */
[----:B--2---:R-:W-:-:S06]  /*45d0*/  HADD2.F32 R0, -RZ, R2.H0_H0 ;  /* 0x20000002ff007230 */ /* 0x004fcc0000004100 */
[----:B------:R-:W0:Y:S01]  /*45e0*/  F2I.FTZ.TRUNC.NTZ R0, R0 ;  /* 0x0000000000007305 */ /* 0x000e22000021f100 */
[----:B------:R-:W-:Y:S05]  /*45f0*/  BRA `(.L_x_5784) ;  /* 0x0000000800c87947 */ /* 0x000fea0003800000 */
.L_x_5787:
        /* <DEDUP_REMOVED lines=9> */
.L_x_5790:
[----:B------:R-:W2:Y:S02]  /*4690*/  LDG.E.U16 R2, desc[UR36][R2.64] ;  /* 0x0000002402027981 */ /* 0x000ea4000c1e1500 */
[----:B--2---:R-:W-:-:S06]  /*46a0*/  HADD2.F32 R0, -RZ, R2.H0_H0 ;  /* 0x20000002ff007230 */ /* 0x004fcc0000004100 */
[----:B------:R-:W0:Y:S01]  /*46b0*/  F2I.FTZ.TRUNC.NTZ R0, R0 ;  /* 0x0000000000007305 */ /* 0x000e22000021f100 */
[----:B------:R-:W-:Y:S05]  /*46c0*/  BRA `(.L_x_5784) ;  /* 0x0000000800947947 */ /* 0x000fea0003800000 */
.L_x_5789:
[----:B------:R-:W2:Y:S02]  /*46d0*/  LDG.E.64 R2, desc[UR36][R2.64] ;  /* 0x0000002402027981 */ /* 0x000ea4000c1e1b00 */
[----:B--2---:R0:W1:Y:S01]  /*46e0*/  F2I.F64.TRUNC R0, R2 ;  /* 0x0000000200007311 */ /* 0x004062000030d100 */
[----:B------:R-:W-:Y:S05]  /*46f0*/  BRA `(.L_x_5784) ;  /* 0x0000000800887947 */ /* 0x000fea0003800000 */
.L_x_5779:
        /* <DEDUP_REMOVED lines=12> */
.L_x_5793:
[----:B------:R-:W2:Y:S02]  /*47c0*/  LDG.E.64 R2, desc[UR36][R2.64] ;  /* 0x0000002402027981 */ /* 0x000ea4000c1e1b00 */
[----:B--2---:R0:W1:Y:S01]  /*47d0*/  F2I.F64.TRUNC R0, R2 ;  /* 0x0000000200007311 */ /* 0x004062000030d100 */
[----:B------:R-:W-:Y:S05]  /*47e0*/  BRA `(.L_x_5784) ;  /* 0x00000008004c7947 */ /* 0x000fea0003800000 */
.L_x_5792:
        /* <DEDUP_REMOVED lines=26> */
.L_x_5795:
        /* <DEDUP_REMOVED lines=13> */
.L_x_5794:
[----:B------:R-:W2:Y:S02]  /*4a60*/  LDG.E.U16 R0, desc[UR36][R2.64] ;  /* 0x0000002402007981 */ /* 0x000ea4000c1e1500 */
[----:B--2---:R-:W-:-:S06]  /*4a70*/  IMAD.U32 R0, R0, 0x10000, RZ ;  /* 0x0001000000007824 */ /* 0x004fcc00078e00ff */
[----:B------:R-:W0:Y:S01]  /*4a80*/  F2I.FTZ.TRUNC.NTZ R0, R0 ;  /* 0x0000000000007305 */ /* 0x000e22000021f100 */
[----:B------:R-:W-:Y:S05]  /*4a90*/  BRA `(.L_x_5784) ;  /* 0x0000000400a07947 */ /* 0x000fea0003800000 */
.L_x_5791:
        /* <DEDUP_REMOVED lines=10> */
.L_x_5798:
        /* <DEDUP_REMOVED lines=21> */
.L_x_5802:
[----:B------:R-:W-:Y:S05]  /*4c90*/  BSYNC.RECONVERGENT B1 ;  /* 0x0000000000017941 */ /* 0x000fea0003800200 */
.L_x_5801:
[----:B------:R-:W-:Y:S02]  /*4ca0*/  SHF.L.U32 R0, R0, 0x14, RZ ;  /* 0x0000001400007819 */ /* 0x000fe400000006ff */
[----:B------:R-:W-:-:S04]  /*4cb0*/  LEA R2, R2, 0x3b800000, 0x17 ;  /* 0x3b80000002027811 */ /* 0x000fc800078eb8ff */
[----:B------:R-:W-:-:S07]  /*4cc0*/  LOP3.LUT R0, R2, R0, R7, 0xfe, !PT ;  /* 0x0000000002007212 */ /* 0x000fce00078efe07 */
.L_x_5800:
[----:B------:R-:W-:Y:S05]  /*4cd0*/  BSYNC.RECONVERGENT B0 ;  /* 0x0000000000007941 */ /* 0x000fea0003800200 */
.L_x_5799:
[----:B------:R-:W0:Y:S01]  /*4ce0*/  F2I.FTZ.TRUNC.NTZ R0, R0 ;  /* 0x0000000000007305 */ /* 0x000e22000021f100 */
[----:B------:R-:W-:Y:S05]  /*4cf0*/  BRA `(.L_x_5784) ;  /* 0x0000000400087947 */ /* 0x000fea0003800000 */
.L_x_5797:
        /* <DEDUP_REMOVED lines=21> */
.L_x_5806:
[----:B------:R-:W-:Y:S05]  /*4e50*/  BSYNC.RECONVERGENT B1 ;  /* 0x0000000000017941 */ /* 0x000fea0003800200 */
.L_x_5805:
[----:B------:R-:W-:Y:S01]  /*4e60*/  IMAD.SHL.U32 R0, R0, 0x200000, RZ ;  /* 0x0020000000007824 */ /* 0x000fe200078e00ff */
[----:B------:R-:W-:-:S04]  /*4e70*/  LEA R2, R2, 0x37800000, 0x17 ;  /* 0x3780000002027811 */ /* 0x000fc800078eb8ff */
[----:B------:R-:W-:-:S07]  /*4e80*/  LOP3.LUT R0, R2, R0, R7, 0xfe, !PT ;  /* 0x0000000002007212 */ /* 0x000fce00078efe07 */
.L_x_5804:
[----:B------:R-:W-:Y:S05]  /*4e90*/  BSYNC.RECONVERGENT B0 ;  /* 0x0000000000007941 */ /* 0x000fea0003800200 */
.L_x_5803:
[----:B------:R-:W0:Y:S01]  /*4ea0*/  F2I.FTZ.TRUNC.NTZ R0, R0 ;  /* 0x0000000000007305 */ /* 0x000e22000021f100 */
[----:B------:R-:W-:Y:S05]  /*4eb0*/  BRA `(.L_x_5784) ;  /* 0x0000000000987947 */ /* 0x000fea0003800000 */
.L_x_5796:
        /* <DEDUP_REMOVED lines=14> */
.L_x_5810:
[----:B------:R-:W-:Y:S05]  /*4fa0*/  BSYNC.RECONVERGENT B0 ;  /* 0x0000000000007941 */ /* 0x000fea0003800200 */
.L_x_5809:
[----:B------:R-:W0:Y:S01]  /*4fb0*/  F2I.FTZ.TRUNC.NTZ R0, R0 ;  /* 0x0000000000007305 */ /* 0x000e22000021f100 */
[----:B------:R-:W-:Y:S05]  /*4fc0*/  BRA `(.L_x_5784) ;  /* 0x0000000000547947 */ /* 0x000fea0003800000 */
.L_x_5783:
        /* <DEDUP_REMOVED lines=16> */
.L_x_5811:
[----:B------:R-:W-:Y:S01]  /*50d0*/  MOV R0, RZ ;  /* 0x000000ff00007202 */ /* 0x000fe20000000f00 */
[----:B------:R-:W-:Y:S06]  /*50e0*/  BRA `(.L_x_5784) ;  /* 0x00000000000c7947 */ /* 0x000fec0003800000 */
.L_x_5808:
[----:B------:R0:W5:Y:S01]  /*50f0*/  LDG.E R0, desc[UR36][R2.64] ;  /* 0x0000002402007981 */ /* 0x000162000c1e1900 */
[----:B------:R-:W-:Y:S05]  /*5100*/  BRA `(.L_x_5784) ;  /* 0x0000000000047947 */ /* 0x000fea0003800000 */
.L_x_5807:
[----:B------:R0:W5:Y:S02]  /*5110*/  LDG.E R0, desc[UR36][R2.64] ;  /* 0x0000002402007981 */ /* 0x000164000c1e1900 */
.L_x_5784:
[----:B------:R-:W2:Y:S01]  /*5120*/  LDC R5, c[0x0][0x594] ;  /* 0x00016500ff057b82 */ /* 0x000ea20000000800 */
[----:B------:R-:W2:Y:S01]  /*5130*/  LDCU.64 UR6, c[0x0][0x580] ;  /* 0x0000b000ff0677ac */ /* 0x000ea20008000a00 */
[----:B01---5:R-:W-:Y:S01]  /*5140*/  VIMNMX.U32 R0, PT, PT, R0, 0x1f, PT ;  /* 0x0000001f00007848 */ /* 0x023fe20003fe0000 */
[----:B------:R-:W-:-:S04]  /*5150*/  UPRMT UR4, UR41, 0x9910, URZ ;  /* 0x0000991029047896 */ /* 0x000fc800080000ff */
[----:B------:R-:W-:Y:S01]  /*5160*/  UISETP.GT.AND UP0, UPT, UR4, 0x9, UPT ;  /* 0x000000090400788c */ /* 0x000fe2000bf04270 */
[----:B--234-:R-:W-:-:S05]  /*5170*/  IADD3 R2, P0, PT, R16, UR6, RZ ;  /* 0x0000000610027c10 */ /* 0x01cfca000ff1e0ff */
        /* <DEDUP_REMOVED lines=13> */
.L_x_5815:
[----:B------:R0:W-:Y:S01]  /*5250*/  STG.E.U8 desc[UR36][R2.64], R4 ;  /* 0x0000000402007986 */ /* 0x0001e2000c101124 */
[----:B------:R-:W-:Y:S05]  /*5260*/  BRA `(.L_x_5817) ;  /* 0x0000000c00387947 */ /* 0x000fea0003800000 */
.L_x_5814:
        /* <DEDUP_REMOVED lines=9> */
.L_x_5819:
[----:B------:R0:W-:Y:S01]  /*5300*/  STG.E desc[UR36][R2.64], R4 ;  /* 0x0000000402007986 */ /* 0x0001e2000c101924 */
[----:B------:R-:W-:Y:S05]  /*5310*/  BRA `(.L_x_5817) ;  /* 0x0000000c000c7947 */ /* 0x000fea0003800000 */
.L_x_5818:
[----:B------:R0:W-:Y:S01]  /*5320*/  STG.E.U16 desc[UR36][R2.64], R4 ;  /* 0x0000000402007986 */ /* 0x0001e2000c101524 */
[----:B------:R-:W-:Y:S05]  /*5330*/  BRA `(.L_x_5817) ;  /* 0x0000000c00047947 */ /* 0x000fea0003800000 */
.L_x_5813:
        /* <DEDUP_REMOVED lines=9> */
.L_x_5821:
[----:B------:R-:W-:-:S04]  /*53d0*/  I2FP.F32.S32 R0, R4 ;  /* 0x0000000400007245 */ /* 0x000fc80000201400 */
[----:B------:R-:W-:-:S05]  /*53e0*/  F2FP.F16.F32.PACK_AB R0, RZ, R0 ;  /* 0x00000000ff00723e */ /* 0x000fca00000000ff */
[----:B------:R0:W-:Y:S01]  /*53f0*/  STG.E.U16 desc[UR36][R2.64], R0 ;  /* 0x0000000002007986 */ /* 0x0001e2000c101524 */
[----:B------:R-:W-:Y:S05]  /*5400*/  BRA `(.L_x_5817) ;  /* 0x0000000800d07947 */ /* 0x000fea0003800000 */
.L_x_5820:
        /* <DEDUP_REMOVED lines=10> */
.L_x_5823:
[----:B------:R-:W-:-:S04]  /*54b0*/  I2FP.F32.S32 R4, R4 ;  /* 0x0000000400047245 */ /* 0x000fc80000201400 */
[----:B------:R-:W-:-:S04]  /*54c0*/  F2FP.F16.F32.PACK_AB R5, RZ, R4 ;  /* 0x00000004ff05723e */ /* 0x000fc800000000ff */
[----:B------:R-:W-:-:S05]  /*54d0*/  PRMT R5, R5, 0x5410, RZ ;  /* 0x0000541005057816 */ /* 0x000fca00000000ff */
[----:B------:R0:W-:Y:S01]  /*54e0*/  STG.E desc[UR36][R2.64], R5 ;  /* 0x0000000502007986 */ /* 0x0001e2000c101924 */
[----:B------:R-:W-:Y:S05]  /*54f0*/  BRA `(.L_x_5817) ;  /* 0x0000000800947947 */ /* 0x000fea0003800000 */
.L_x_5822:
[----:B------:R-:W0:Y:S02]  /*5500*/  I2F.F64 R4, R4 ;  /* 0x0000000400047312 */ /* 0x000e240000201c00 */
[----:B0-----:R0:W-:Y:S01]  /*5510*/  STG.E.64 desc[UR36][R2.64], R4 ;  /* 0x0000000402007986 */ /* 0x0011e2000c101b24 */
[----:B------:R-:W-:Y:S05]  /*5520*/  BRA `(.L_x_5817) ;  /* 0x0000000800887947 */ /* 0x000fea0003800000 */
.L_x_5812:
        /* <DEDUP_REMOVED lines=12> */
.L_x_5827:
        /* <DEDUP_REMOVED lines=18> */
.L_x_5830:
[----:B------:R-:W-:-:S04]  /*5710*/  SHF.R.U32.HI R5, RZ, 0x18, R5 ;  /* 0x00000018ff057819 */ /* 0x000fc80000011605 */
[----:B------:R-:W-:-:S07]  /*5720*/  LOP3.LUT R0, R0, 0x80, R5, 0xf8, !PT ;  /* 0x0000008000007812 */ /* 0x000fce00078ef805 */
.L_x_5829:
[----:B------:R-:W-:Y:S05]  /*5730*/  BSYNC.RECONVERGENT B0 ;  /* 0x0000000000007941 */ /* 0x000fea0003800200 */
.L_x_5828:
[----:B------:R0:W-:Y:S01]  /*5740*/  STG.E.U8 desc[UR36][R2.64], R0 ;  /* 0x0000000002007986 */ /* 0x0001e2000c101124 */
[----:B------:R-:W-:Y:S05]  /*5750*/  BRA `(.L_x_5817) ;  /* 0x0000000400fc7947 */ /* 0x000fea0003800000 */
.L_x_5826:
        /* <DEDUP_REMOVED lines=18> */
.L_x_5833:
[----:B------:R-:W-:-:S04]  /*5880*/  SHF.R.U32.HI R5, RZ, 0x18, R5 ;  /* 0x00000018ff057819 */ /* 0x000fc80000011605 */
[----:B------:R-:W-:-:S07]  /*5890*/  LOP3.LUT R0, R0, 0x80, R5, 0xf8, !PT ;  /* 0x0000008000007812 */ /* 0x000fce00078ef805 */
.L_x_5832:
[----:B------:R-:W-:Y:S05]  /*58a0*/  BSYNC.RECONVERGENT B0 ;  /* 0x0000000000007941 */ /* 0x000fea0003800200 */
.L_x_5831:
[----:B------:R0:W-:Y:S01]  /*58b0*/  STG.E.U8 desc[UR36][R2.64], R0 ;  /* 0x0000000002007986 */ /* 0x0001e2000c101124 */
[----:B------:R-:W-:Y:S05]  /*58c0*/  BRA `(.L_x_5817) ;  /* 0x0000000400a07947 */ /* 0x000fea0003800000 */
.L_x_5825:
        /* <DEDUP_REMOVED lines=22> */
.L_x_5835:
[----:B------:R-:W-:-:S05]  /*5a30*/  SHF.R.S32.HI R5, RZ, 0x1f, R4 ;  /* 0x0000001fff057819 */ /* 0x000fca0000011404 */
[----:B------:R0:W-:Y:S01]  /*5a40*/  STG.E.64 desc[UR36][R2.64], R4 ;  /* 0x0000000402007986 */ /* 0x0001e2000c101b24 */
[----:B------:R-:W-:Y:S05]  /*5a50*/  BRA `(.L_x_5817) ;  /* 0x00000004003c7947 */ /* 0x000fea0003800000 */
.L_x_5834:
[----:B------:R0:W-:Y:S01]  /*5a60*/  STG.E desc[UR36][R2.64], R4 ;  /* 0x0000000402007986 */ /* 0x0001e2000c101924 */
[----:B------:R-:W-:Y:S05]  /*5a70*/  BRA `(.L_x_5817) ;  /* 0x0000000400347947 */ /* 0x000fea0003800000 */
.L_x_5824:
        /* <DEDUP_REMOVED lines=10> */
.L_x_5837:
[----:B------:R-:W0:Y:S01]  /*5b20*/  I2F.F64 R4, R4 ;  /* 0x0000000400047312 */ /* 0x000e220000201c00 */
[----:B------:R-:W-:-:S05]  /*5b30*/  CS2R R6, SRZ ;  /* 0x0000000000067805 */ /* 0x000fca000001ff00 */
[----:B0-----:R4:W-:Y:S01]  /*5b40*/  STG.E.128 desc[UR36][R2.64], R4 ;  /* 0x0000000402007986 */ /* 0x0019e2000c101d24 */
[----:B------:R-:W-:Y:S05]  /*5b50*/  BRA `(.L_x_5817) ;  /* 0x0000000000fc7947 */ /* 0x000fea0003800000 */
.L_x_5836:
[----:B------:R-:W-:-:S09]  /*5b60*/  UISETP.NE.AND UP0, UPT, UR4, 0xf, UPT ;  /* 0x0000000f0400788c */ /* 0x000fd2000bf05270 */
[----:B------:R-:W-:Y:S05]  /*5b70*/  BRA.U !UP0, `(.L_x_5838) ;  /* 0x0000000108e87547 */ /* 0x000fea000b800000 */
[----:B------:R-:W-:-:S09]  /*5b80*/  UISETP.NE.AND UP0, UPT, UR4, 0x17, UPT ;  /* 0x000000170400788c */ /* 0x000fd2000bf05270 */
[----:B------:R-:W-:Y:S05]  /*5b90*/  BRA.U !UP0, `(.L_x_5839) ;  /* 0x0000000108907547 */ /* 0x000fea000b800000 */
[----:B------:R-:W-:-:S09]  /*5ba0*/  UISETP.NE.AND UP0, UPT, UR4, 0x18, UPT ;  /* 0x000000180400788c */ /* 0x000fd2000bf05270 */
[----:B------:R-:W-:Y:S05]  /*5bb0*/  BRA.U !UP0, `(.L_x_5840) ;  /* 0x0000000108447547 */ /* 0x000fea000b800000 */
.L_x_5816:
        /* <DEDUP_REMOVED lines=16> */
.L_x_5841:
[----:B------:R-:W-:Y:S05]  /*5cc0*/  BRA `(.L_x_5817) ;  /* 0x0000000000a07947 */ /* 0x000fea0003800000 */
.L_x_5840:
        /* <DEDUP_REMOVED lines=13> */
.L_x_5843:
[----:B------:R-:W-:Y:S05]  /*5da0*/  BSYNC.RECONVERGENT B0 ;  /* 0x0000000000007941 */ /* 0x000fea0003800200 */
.L_x_5842:
[----:B------:R-:W-:-:S05]  /*5db0*/  LOP3.LUT R5, R0, 0x80, R5, 0xf8, !PT ;  /* 0x0000008000057812 */ /* 0x000fca00078ef805 */
[----:B------:R2:W-:Y:S01]  /*5dc0*/  STG.E.U8 desc[UR36][R2.64], R5 ;  /* 0x0000000502007986 */ /* 0x0005e2000c101124 */
[----:B------:R-:W-:Y:S05]  /*5dd0*/  BRA `(.L_x_5817) ;  /* 0x00000000005c7947 */ /* 0x000fea0003800000 */
.L_x_5839:
        /* <DEDUP_REMOVED lines=12> */
.L_x_5845:
[----:B------:R-:W-:Y:S02]  /*5ea0*/  ISETP.GT.U32.AND P0, PT, R4, 0x7f800000, PT ;  /* 0x7f8000000400780c */ /* 0x000fe40003f04070 */
[----:B------:R-:W-:-:S04]  /*5eb0*/  MOV R0, 0x7f ;  /* 0x0000007f00007802 */ /* 0x000fc80000000f00 */
[----:B------:R-:W-:-:S07]  /*5ec0*/  SEL R0, R0, 0x7c, P0 ;  /* 0x0000007c00007807 */ /* 0x000fce0000000000 */
.L_x_5846:
[----:B------:R-:W-:Y:S05]  /*5ed0*/  BSYNC.RECONVERGENT B0 ;  /* 0x0000000000007941 */ /* 0x000fea0003800200 */
.L_x_5844:
[----:B------:R-:W-:-:S04]  /*5ee0*/  SHF.R.U32.HI R5, RZ, 0x18, R5 ;  /* 0x00000018ff057819 */ /* 0x000fc80000011605 */
[----:B------:R-:W-:-:S05]  /*5ef0*/  LOP3.LUT R5, R0, 0x80, R5, 0xf8, !PT ;  /* 0x0000008000057812 */ /* 0x000fca00078ef805 */
[----:B------:R1:W-:Y:S01]  /*5f00*/  STG.E.U8 desc[UR36][R2.64], R5 ;  /* 0x0000000502007986 */ /* 0x0003e2000c101124 */
[----:B------:R-:W-:Y:S05]  /*5f10*/  BRA `(.L_x_5817) ;  /* 0x00000000000c7947 */ /* 0x000fea0003800000 */
.L_x_5838:
[----:B------:R-:W-:-:S04]  /*5f20*/  I2FP.F32.S32 R0, R4 ;  /* 0x0000000400007245 */ /* 0x000fc80000201400 */
[----:B------:R-:W-:-:S05]  /*5f30*/  F2FP.BF16.F32.PACK_AB R0, RZ, R0 ;  /* 0x00000000ff00723e */ /* 0x000fca00000010ff */
[----:B------:R0:W-:Y:S02]  /*5f40*/  STG.E.U16 desc[UR36][R2.64], R0 ;  /* 0x0000000002007986 */ /* 0x0001e4000c101524 */
.L_x_5817:
[----:B------:R-:W-:-:S07]  /*5f50*/  VIADD R17, R17, 0x80 ;  /* 0x0000008011117836 */ /* 0x000fce0000000000 */
.L_x_5777:
[----:B------:R-:W-:Y:S05]  /*5f60*/  BSYNC.RECONVERGENT B6 ;  /* 0x0000000000067941 */ /* 0x000fea0003800200 */
.L_x_5776:
        /* <DEDUP_REMOVED lines=307> */
.L_x_5849:
        /* <DEDUP_REMOVED lines=16> */
.L_x_5853:
[----:B------:R0:W5:Y:S01]  /*73a0*/  LDG.E.U8 R0, desc[UR36][R2.64] ;  /* 0x0000002402007981 */ /* 0x000162000c1e1100 */
[----:B------:R-:W-:Y:S05]  /*73b0*/  BRA `(.L_x_5855) ;  /* 0x0000000c002c7947 */ /* 0x000fea0003800000 */
.L_x_5852:
        /* <DEDUP_REMOVED lines=8> */
.L_x_5857:
[----:B------:R0:W5:Y:S01]  /*7440*/  LDG.E R0, desc[UR36][R2.64] ;  /* 0x0000002402007981 */ /* 0x000162000c1e1900 */
[----:B------:R-:W-:Y:S05]  /*7450*/  BRA `(.L_x_5855) ;  /* 0x0000000c00047947 */ /* 0x000fea0003800000 */
.L_x_5856:
[----:B------:R0:W5:Y:S01]  /*7460*/  LDG.E.S16 R0, desc[UR36][R2.64] ;  /* 0x0000002402007981 */ /* 0x000162000c1e1700 */
[----:B------:R-:W-:Y:S05]  /*7470*/  BRA `(.L_x_5855) ;  /* 0x0000000800fc7947 */ /* 0x000fea0003800000 */
.L_x_5851:
        /* <DEDUP_REMOVED lines=9> */
.L_x_5859:
[----:B------:R-:W2:Y:S02]  /*7510*/  LDG.E.U16 R2, desc[UR36][R2.64] ;  /* 0x0000002402027981 */ /* 0x000ea4000c1e1500 */
[----:B--2---:R-:W-:-:S06]  /*7520*/  HADD2.F32 R0, -RZ, R2.H0_H0 ;  /* 0x20000002ff007230 */ /* 0x004fcc0000004100 */
[----:B------:R-:W0:Y:S01]  /*7530*/  F2I.FTZ.TRUNC.NTZ R0, R0 ;  /* 0x0000000000007305 */ /* 0x000e22000021f100 */
[----:B------:R-:W-:Y:S05]  /*7540*/  BRA `(.L_x_5855) ;  /* 0x0000000800c87947 */ /* 0x000fea0003800000 */
.L_x_5858:
        /* <DEDUP_REMOVED lines=9> */
.L_x_5861:
[----:B------:R-:W2:Y:S02]  /*75e0*/  LDG.E.U16 R2, desc[UR36][R2.64] ;  /* 0x0000002402027981 */ /* 0x000ea4000c1e1500 */
[----:B--2---:R-:W-:-:S06]  /*75f0*/  HADD2.F32 R0, -RZ, R2.H0_H0 ;  /* 0x20000002ff007230 */ /* 0x004fcc0000004100 */
[----:B------:R-:W0:Y:S01]  /*7600*/  F2I.FTZ.TRUNC.NTZ R0, R0 ;  /* 0x0000000000007305 */ /* 0x000e22000021f100 */
[----:B------:R-:W-:Y:S05]  /*7610*/  BRA `(.L_x_5855) ;  /* 0x0000000800947947 */ /* 0x000fea0003800000 */
.L_x_5860:
[----:B------:R-:W2:Y:S02]  /*7620*/  LDG.E.64 R2, desc[UR36][R2.64] ;  /* 0x0000002402027981 */ /* 0x000ea4000c1e1b00 */
[----:B--2---:R0:W1:Y:S01]  /*7630*/  F2I.F64.TRUNC R0, R2 ;  /* 0x0000000200007311 */ /* 0x004062000030d100 */
[----:B------:R-:W-:Y:S05]  /*7640*/  BRA `(.L_x_5855) ;  /* 0x0000000800887947 */ /* 0x000fea0003800000 */
.L_x_5850:
        /* <DEDUP_REMOVED lines=12> */
.L_x_5864:
[----:B------:R-:W2:Y:S02]  /*7710*/  LDG.E.64 R2, desc[UR36][R2.64] ;  /* 0x0000002402027981 */ /* 0x000ea4000c1e1b00 */
[----:B--2---:R0:W1:Y:S01]  /*7720*/  F2I.F64.TRUNC R0, R2 ;  /* 0x0000000200007311 */ /* 0x004062000030d100 */
[----:B------:R-:W-:Y:S05]  /*7730*/  BRA `(.L_x_5855) ;  /* 0x00000008004c7947 */ /* 0x000fea0003800000 */
.L_x_5863:
        /* <DEDUP_REMOVED lines=26> */
.L_x_5866:
        /* <DEDUP_REMOVED lines=13> */
.L_x_5865:
[----:B------:R-:W2:Y:S02]  /*79b0*/  LDG.E.U16 R0, desc[UR36][R2.64] ;  /* 0x0000002402007981 */ /* 0x000ea4000c1e1500 */
[----:B--2---:R-:W-:-:S06]  /*79c0*/  IMAD.U32 R0, R0, 0x10000, RZ ;  /* 0x0001000000007824 */ /* 0x004fcc00078e00ff */
[----:B------:R-:W4:Y:S01]  /*79d0*/  F2I.FTZ.TRUNC.NTZ R0, R0 ;  /* 0x0000000000007305 */ /* 0x000f22000021f100 */
[----:B------:R-:W-:Y:S05]  /*79e0*/  BRA `(.L_x_5855) ;  /* 0x0000000400a07947 */ /* 0x000fea0003800000 */
.L_x_5862:
        /* <DEDUP_REMOVED lines=10> */
.L_x_5869:
        /* <DEDUP_REMOVED lines=21> */
.L_x_5873:
[----:B------:R-:W-:Y:S05]  /*7be0*/  BSYNC.RECONVERGENT B1 ;  /* 0x0000000000017941 */ /* 0x000fea0003800200 */
.L_x_5872:
[----:B------:R-:W-:Y:S02]  /*7bf0*/  SHF.L.U32 R0, R0, 0x14, RZ ;  /* 0x0000001400007819 */ /* 0x000fe400000006ff */
[----:B------:R-:W-:-:S04]  /*7c00*/  LEA R2, R2, 0x3b800000, 0x17 ;  /* 0x3b80000002027811 */ /* 0x000fc800078eb8ff */
[----:B------:R-:W-:-:S07]  /*7c10*/  LOP3.LUT R0, R2, R0, R7, 0xfe, !PT ;  /* 0x0000000002007212 */ /* 0x000fce00078efe07 */
.L_x_5871:
[----:B------:R-:W-:Y:S05]  /*7c20*/  BSYNC.RECONVERGENT B0 ;  /* 0x0000000000007941 */ /* 0x000fea0003800200 */
.L_x_5870:
[----:B------:R-:W0:Y:S01]  /*7c30*/  F2I.FTZ.TRUNC.NTZ R0, R0 ;  /* 0x0000000000007305 */ /* 0x000e22000021f100 */
[----:B------:R-:W-:Y:S05]  /*7c40*/  BRA `(.L_x_5855) ;  /* 0x0000000400087947 */ /* 0x000fea0003800000 */
.L_x_5868:
        /* <DEDUP_REMOVED lines=21> */
.L_x_5877:
[----:B------:R-:W-:Y:S05]  /*7da0*/  BSYNC.RECONVERGENT B1 ;  /* 0x0000000000017941 */ /* 0x000fea0003800200 */
.L_x_5876:
[----:B------:R-:W-:Y:S01]  /*7db0*/  IMAD.SHL.U32 R0, R0, 0x200000, RZ ;  /* 0x0020000000007824 */ /* 0x000fe200078e00ff */
[----:B------:R-:W-:-:S04]  /*7dc0*/  LEA R2, R2, 0x37800000, 0x17 ;  /* 0x3780000002027811 */ /* 0x000fc800078eb8ff */
[----:B------:R-:W-:-:S07]  /*7dd0*/  LOP3.LUT R0, R2, R0, R7, 0xfe, !PT ;  /* 0x0000000002007212 */ /* 0x000fce00078efe07 */
.L_x_5875:
[----:B------:R-:W-:Y:S05]  /*7de0*/  BSYNC.RECONVERGENT B0 ;  /* 0x0000000000007941 */ /* 0x000fea0003800200 */
.L_x_5874:
[----:B------:R-:W0:Y:S01]  /*7df0*/  F2I.FTZ.TRUNC.NTZ R0, R0 ;  /* 0x0000000000007305 */ /* 0x000e22000021f100 */
[----:B------:R-:W-:Y:S05]  /*7e00*/  BRA `(.L_x_5855) ;  /* 0x0000000000987947 */ /* 0x000fea0003800000 */
.L_x_5867:
        /* <DEDUP_REMOVED lines=14> */
.L_x_5881:
[----:B------:R-:W-:Y:S05]  /*7ef0*/  BSYNC.RECONVERGENT B0 ;  /* 0x0000000000007941 */ /* 0x000fea0003800200 */
.L_x_5880:
[----:B------:R-:W0:Y:S01]  /*7f00*/  F2I.FTZ.TRUNC.NTZ R0, R0 ;  /* 0x0000000000007305 */ /* 0x000e22000021f100 */
[----:B------:R-:W-:Y:S05]  /*7f10*/  BRA `(.L_x_5855) ;  /* 0x0000000000547947 */ /* 0x000fea0003800000 */
.L_x_5854:
        /* <DEDUP_REMOVED lines=16> */
.L_x_5882:
[----:B------:R-:W-:Y:S01]  /*8020*/  MOV R0, RZ ;  /* 0x000000ff00007202 */ /* 0x000fe20000000f00 */
[----:B------:R-:W-:Y:S06]  /*8030*/  BRA `(.L_x_5855) ;  /* 0x00000000000c7947 */ /* 0x000fec0003800000 */
.L_x_5879:
[----:B------:R0:W5:Y:S01]  /*8040*/  LDG.E R0, desc[UR36][R2.64] ;  /* 0x0000002402007981 */ /* 0x000162000c1e1900 */
[----:B------:R-:W-:Y:S05]  /*8050*/  BRA `(.L_x_5855) ;  /* 0x0000000000047947 */ /* 0x000fea0003800000 */
.L_x_5878:
[----:B------:R0:W5:Y:S02]  /*8060*/  LDG.E R0, desc[UR36][R2.64] ;  /* 0x0000002402007981 */ /* 0x000164000c1e1900 */
.L_x_5855:
[----:B------:R-:W0:Y:S01]  /*8070*/  LDC R5, c[0x0][0x594] ;  /* 0x00016500ff057b82 */ /* 0x000e220000000800 */
[----:B------:R-:W0:Y:S02]  /*8080*/  LDCU.64 UR6, c[0x0][0x580] ;  /* 0x0000b000ff0677ac */ /* 0x000e240008000a00 */
[----:B012345:R-:W-:Y:S01]  /*8090*/  VIMNMX.U32 R0, PT, PT, R0, 0x1f, PT ;  /* 0x0000001f00007848 */ /* 0x03ffe20003fe0000 */
[----:B------:R-:W-:-:S04]  /*80a0*/  UPRMT UR4, UR41, 0x9910, URZ ;  /* 0x0000991029047896 */ /* 0x000fc800080000ff */
[----:B------:R-:W-:Y:S01]  /*80b0*/  UISETP.GT.AND UP0, UPT, UR4, 0x9, UPT ;  /* 0x000000090400788c */ /* 0x000fe2000bf04270 */
[----:B------:R-:W-:-:S05]  /*80c0*/  IADD3 R2, P0, PT, R16, UR6, RZ ;  /* 0x0000000610027c10 */ /* 0x000fca000ff1e0ff */
        /* <DEDUP_REMOVED lines=13> */
.L_x_5886:
[----:B------:R4:W-:Y:S01]  /*81a0*/  STG.E.U8 desc[UR36][R2.64], R4 ;  /* 0x0000000402007986 */ /* 0x0009e2000c101124 */
[----:B------:R-:W-:Y:S05]  /*81b0*/  BRA `(.L_x_5888) ;  /* 0x0000000c00387947 */ /* 0x000fea0003800000 */
.L_x_5885:
        /* <DEDUP_REMOVED lines=9> */
.L_x_5890:
[----:B------:R2:W-:Y:S01]  /*8250*/  STG.E desc[UR36][R2.64], R4 ;  /* 0x0000000402007986 */ /* 0x0005e2000c101924 */
[----:B------:R-:W-:Y:S05]  /*8260*/  BRA `(.L_x_5888) ;  /* 0x0000000c000c7947 */ /* 0x000fea0003800000 */
.L_x_5889:
[----:B------:R0:W-:Y:S01]  /*8270*/  STG.E.U16 desc[UR36][R2.64], R4 ;  /* 0x0000000402007986 */ /* 0x0001e2000c101524 */
[----:B------:R-:W-:Y:S05]  /*8280*/  BRA `(.L_x_5888) ;  /* 0x0000000c00047947 */ /* 0x000fea0003800000 */
.L_x_5884:
        /* <DEDUP_REMOVED lines=9> */
.L_x_5892:
[----:B------:R-:W-:-:S04]  /*8320*/  I2FP.F32.S32 R0, R4 ;  /* 0x0000000400007245 */ /* 0x000fc80000201400 */
[----:B------:R-:W-:-:S05]  /*8330*/  F2FP.F16.F32.PACK_AB R0, RZ, R0 ;  /* 0x00000000ff00723e */ /* 0x000fca00000000ff */
[----:B------:R0:W-:Y:S01]  /*8340*/  STG.E.U16 desc[UR36][R2.64], R0 ;  /* 0x0000000002007986 */ /* 0x0001e2000c101524 */
[----:B------:R-:W-:Y:S05]  /*8350*/  BRA `(.L_x_5888) ;  /* 0x0000000800d07947 */ /* 0x000fea0003800000 */
.L_x_5891:
        /* <DEDUP_REMOVED lines=10> */
.L_x_5894:
[----:B------:R-:W-:-:S04]  /*8400*/  I2FP.F32.S32 R4, R4 ;  /* 0x0000000400047245 */ /* 0x000fc80000201400 */
[----:B------:R-:W-:-:S04]  /*8410*/  F2FP.F16.F32.PACK_AB R5, RZ, R4 ;  /* 0x00000004ff05723e */ /* 0x000fc800000000ff */
[----:B------:R-:W-:-:S05]  /*8420*/  PRMT R5, R5, 0x5410, RZ ;  /* 0x0000541005057816 */ /* 0x000fca00000000ff */
[----:B------:R0:W-:Y:S01]  /*8430*/  STG.E desc[UR36][R2.64], R5 ;  /* 0x0000000502007986 */ /* 0x0001e2000c101924 */
[----:B------:R-:W-:Y:S05]  /*8440*/  BRA `(.L_x_5888) ;  /* 0x0000000800947947 */ /* 0x000fea0003800000 */
.L_x_5893:
[----:B------:R-:W0:Y:S02]  /*8450*/  I2F.F64 R4, R4 ;  /* 0x0000000400047312 */ /* 0x000e240000201c00 */
[----:B0-----:R0:W-:Y:S01]  /*8460*/  STG.E.64 desc[UR36][R2.64], R4 ;  /* 0x0000000402007986 */ /* 0x0011e2000c101b24 */
[----:B------:R-:W-:Y:S05]  /*8470*/  BRA `(.L_x_5888) ;  /* 0x0000000800887947 */ /* 0x000fea0003800000 */
.L_x_5883:
        /* <DEDUP_REMOVED lines=12> */
.L_x_5898:
        /* <DEDUP_REMOVED lines=18> */
.L_x_5901:
[----:B------:R-:W-:-:S04]  /*8660*/  SHF.R.U32.HI R5, RZ, 0x18, R5 ;  /* 0x00000018ff057819 */ /* 0x000fc80000011605 */
[----:B------:R-:W-:-:S07]  /*8670*/  LOP3.LUT R0, R0, 0x80, R5, 0xf8, !PT ;  /* 0x0000008000007812 */ /* 0x000fce00078ef805 */
.L_x_5900:
[----:B------:R-:W-:Y:S05]  /*8680*/  BSYNC.RECONVERGENT B0 ;  /* 0x0000000000007941 */ /* 0x000fea0003800200 */
.L_x_5899:
[----:B------:R0:W-:Y:S01]  /*8690*/  STG.E.U8 desc[UR36][R2.64], R0 ;  /* 0x0000000002007986 */ /* 0x0001e2000c101124 */
[----:B------:R-:W-:Y:S05]  /*86a0*/  BRA `(.L_x_5888) ;  /* 0x0000000400fc7947 */ /* 0x000fea0003800000 */
.L_x_5897:
        /* <DEDUP_REMOVED lines=18> */
.L_x_5904:
[----:B------:R-:W-:-:S04]  /*87d0*/  SHF.R.U32.HI R5, RZ, 0x18, R5 ;  /* 0x00000018ff057819 */ /* 0x000fc80000011605 */
[----:B------:R-:W-:-:S07]  /*87e0*/  LOP3.LUT R0, R0, 0x80, R5, 0xf8, !PT ;  /* 0x0000008000007812 */ /* 0x000fce00078ef805 */
.L_x_5903:
[----:B------:R-:W-:Y:S05]  /*87f0*/  BSYNC.RECONVERGENT B0 ;  /* 0x0000000000007941 */ /* 0x000fea0003800200 */
.L_x_5902:
[----:B------:R0:W-:Y:S01]  /*8800*/  STG.E.U8 desc[UR36][R2.64], R0 ;  /* 0x0000000002007986 */ /* 0x0001e2000c101124 */
[----:B------:R-:W-:Y:S05]  /*8810*/  BRA `(.L_x_5888) ;  /* 0x0000000400a07947 */ /* 0x000fea0003800000 */
.L_x_5896:
        /* <DEDUP_REMOVED lines=22> */
.L_x_5906:
[----:B------:R-:W-:-:S05]  /*8980*/  SHF.R.S32.HI R5, RZ, 0x1f, R4 ;  /* 0x0000001fff057819 */ /* 0x000fca0000011404 */
[----:B------:R0:W-:Y:S01]  /*8990*/  STG.E.64 desc[UR36][R2.64], R4 ;  /* 0x0000000402007986 */ /* 0x0001e2000c101b24 */
[----:B------:R-:W-:Y:S05]  /*89a0*/  BRA `(.L_x_5888) ;  /* 0x00000004003c7947 */ /* 0x000fea0003800000 */
.L_x_5905:
[----:B------:R0:W-:Y:S01]  /*89b0*/  STG.E desc[UR36][R2.64], R4 ;  /* 0x0000000402007986 */ /* 0x0001e2000c101924 */
[----:B------:R-:W-:Y:S05]  /*89c0*/  BRA `(.L_x_5888) ;  /* 0x0000000400347947 */ /* 0x000fea0003800000 */
.L_x_5895:
        /* <DEDUP_REMOVED lines=10> */
.L_x_5908:
[----:B------:R-:W0:Y:S01]  /*8a70*/  I2F.F64 R4, R4 ;  /* 0x0000000400047312 */ /* 0x000e220000201c00 */
[----:B------:R-:W-:-:S05]  /*8a80*/  CS2R R6, SRZ ;  /* 0x0000000000067805 */ /* 0x000fca000001ff00 */
[----:B0-----:R0:W-:Y:S01]  /*8a90*/  STG.E.128 desc[UR36][R2.64], R4 ;  /* 0x0000000402007986 */ /* 0x0011e2000c101d24 */
[----:B------:R-:W-:Y:S05]  /*8aa0*/  BRA `(.L_x_5888) ;  /* 0x0000000000fc7947 */ /* 0x000fea0003800000 */
.L_x_5907:
[----:B------:R-:W-:-:S09]  /*8ab0*/  UISETP.NE.AND UP0, UPT, UR4, 0xf, UPT ;  /* 0x0000000f0400788c */ /* 0x000fd2000bf05270 */
[----:B------:R-:W-:Y:S05]  /*8ac0*/  BRA.U !UP0, `(.L_x_5909) ;  /* 0x0000000108e87547 */ /* 0x000fea000b800000 */
[----:B------:R-:W-:-:S09]  /*8ad0*/  UISETP.NE.AND UP0, UPT, UR4, 0x17, UPT ;  /* 0x000000170400788c */ /* 0x000fd2000bf05270 */
[----:B------:R-:W-:Y:S05]  /*8ae0*/  BRA.U !UP0, `(.L_x_5910) ;  /* 0x0000000108907547 */ /* 0x000fea000b800000 */
[----:B------:R-:W-:-:S09]  /*8af0*/  UISETP.NE.AND UP0, UPT, UR4, 0x18, UPT ;  /* 0x000000180400788c */ /* 0x000fd2000bf05270 */
[----:B------:R-:W-:Y:S05]  /*8b00*/  BRA.U !UP0, `(.L_x_5911) ;  /* 0x0000000108447547 */ /* 0x000fea000b800000 */
.L_x_5887:
        /* <DEDUP_REMOVED lines=16> */
.L_x_5912:
[----:B------:R-:W-:Y:S05]  /*8c10*/  BRA `(.L_x_5888) ;  /* 0x0000000000a07947 */ /* 0x000fea0003800000 */
.L_x_5911:
        /* <DEDUP_REMOVED lines=13> */
.L_x_5914:
[----:B------:R-:W-:Y:S05]  /*8cf0*/  BSYNC.RECONVERGENT B0 ;  /* 0x0000000000007941 */ /* 0x000fea0003800200 */
.L_x_5913:
[----:B------:R-:W-:-:S05]  /*8d00*/  LOP3.LUT R5, R0, 0x80, R5, 0xf8, !PT ;  /* 0x0000008000057812 */ /* 0x000fca00078ef805 */
[----:B------:R0:W-:Y:S01]  /*8d10*/  STG.E.U8 desc[UR36][R2.64], R5 ;  /* 0x0000000502007986 */ /* 0x0001e2000c101124 */
[----:B------:R-:W-:Y:S05]  /*8d20*/  BRA `(.L_x_5888) ;  /* 0x00000000005c7947 */ /* 0x000fea0003800000 */
.L_x_5910:
        /* <DEDUP_REMOVED lines=12> */
.L_x_5916:
[----:B------:R-:W-:Y:S02]  /*8df0*/  ISETP.GT.U32.AND P0, PT, R4, 0x7f800000, PT ;  /* 0x7f8000000400780c */ /* 0x000fe40003f04070 */
[----:B------:R-:W-:-:S04]  /*8e00*/  MOV R0, 0x7f ;  /* 0x0000007f00007802 */ /* 0x000fc80000000f00 */
[----:B------:R-:W-:-:S07]  /*8e10*/  SEL R0, R0, 0x7c, P0 ;  /* 0x0000007c00007807 */ /* 0x000fce0000000000 */
.L_x_5917:
[----:B------:R-:W-:Y:S05]  /*8e20*/  BSYNC.RECONVERGENT B0 ;  /* 0x0000000000007941 */ /* 0x000fea0003800200 */
.L_x_5915:
[----:B------:R-:W-:-:S04]  /*8e30*/  SHF.R.U32.HI R5, RZ, 0x18, R5 ;  /* 0x00000018ff057819 */ /* 0x000fc80000011605 */
[----:B------:R-:W-:-:S05]  /*8e40*/  LOP3.LUT R5, R0, 0x80, R5, 0xf8, !PT ;  /* 0x0000008000057812 */ /* 0x000fca00078ef805 */
[----:B------:R0:W-:Y:S01]  /*8e50*/  STG.E.U8 desc[UR36][R2.64], R5 ;  /* 0x0000000502007986 */ /* 0x0001e2000c101124 */
[----:B------:R-:W-:Y:S05]  /*8e60*/  BRA `(.L_x_5888) ;  /* 0x00000000000c7947 */ /* 0x000fea0003800000 */
.L_x_5909:
[----:B------:R-:W-:-:S04]  /*8e70*/  I2FP.F32.S32 R0, R4 ;  /* 0x0000000400007245 */ /* 0x000fc80000201400 */
[----:B------:R-:W-:-:S05]  /*8e80*/  F2FP.BF16.F32.PACK_AB R0, RZ, R0 ;  /* 0x00000000ff00723e */ /* 0x000fca00000010ff */
[----:B------:R0:W-:Y:S02]  /*8e90*/  STG.E.U16 desc[UR36][R2.64], R0 ;  /* 0x0000000002007986 */ /* 0x0001e4000c101524 */
.L_x_5888:
[----:B------:R-:W-:-:S07]  /*8ea0*/  VIADD R17, R17, 0x80 ;  /* 0x0000008011117836 */ /* 0x000fce0000000000 */
.L_x_5848:
[----:B------:R-:W-:Y:S05]  /*8eb0*/  BSYNC.RECONVERGENT B6 ;  /* 0x0000000000067941 */ /* 0x000fea0003800200 */
.L_x_5847:
        /* <DEDUP_REMOVED lines=306> */
.L_x_5918:
        /* <DEDUP_REMOVED lines=18> */
.L_x_5922:
[----:B------:R0:W5:Y:S01]  /*a300*/  LDG.E.U8 R0, desc[UR36][R2.64] ;  /* 0x0000002402007981 */ /* 0x000162000c1e1100 */
[----:B------:R-:W-:Y:S05]  /*a310*/  BRA `(.L_x_5924) ;  /* 0x0000000c002c7947 */ /* 0x000fea0003800000 */
.L_x_5921:
        /* <DEDUP_REMOVED lines=8> */
.L_x_5926:
[----:B------:R0:W5:Y:S01]  /*a3a0*/  LDG.E R0, desc[UR36][R2.64] ;  /* 0x0000002402007981 */ /* 0x000162000c1e1900 */
[----:B------:R-:W-:Y:S05]  /*a3b0*/  BRA `(.L_x_5924) ;  /* 0x0000000c00047947 */ /* 0x000fea0003800000 */
.L_x_5925:
[----:B------:R0:W5:Y:S01]  /*a3c0*/  LDG.E.S16 R0, desc[UR36][R2.64] ;  /* 0x0000002402007981 */ /* 0x000162000c1e1700 */
[----:B------:R-:W-:Y:S05]  /*a3d0*/  BRA `(.L_x_5924) ;  /* 0x0000000800fc7947 */ /* 0x000fea0003800000 */
.L_x_5920:
        /* <DEDUP_REMOVED lines=9> */
.L_x_5928:
[----:B------:R-:W2:Y:S02]  /*a470*/  LDG.E.U16 R2, desc[UR36][R2.64] ;  /* 0x0000002402027981 */ /* 0x000ea4000c1e1500 */
[----:B--2---:R-:W-:-:S06]  /*a480*/  HADD2.F32 R0, -RZ, R2.H0_H0 ;  /* 0x20000002ff007230 */ /* 0x004fcc0000004100 */
[----:B------:R-:W0:Y:S01]  /*a490*/  F2I.FTZ.TRUNC.NTZ R0, R0 ;  /* 0x0000000000007305 */ /* 0x000e22000021f100 */
[----:B------:R-:W-:Y:S05]  /*a4a0*/  BRA `(.L_x_5924) ;  /* 0x0000000800c87947 */ /* 0x000fea0003800000 */
.L_x_5927:
        /* <DEDUP_REMOVED lines=9> */
.L_x_5930:
[----:B------:R-:W2:Y:S02]  /*a540*/  LDG.E.U16 R2, desc[UR36][R2.64] ;  /* 0x0000002402027981 */ /* 0x000ea4000c1e1500 */
[----:B--2---:R-:W-:-:S06]  /*a550*/  HADD2.F32 R0, -RZ, R2.H0_H0 ;  /* 0x20000002ff007230 */ /* 0x004fcc0000004100 */
[----:B------:R-:W0:Y:S01]  /*a560*/  F2I.FTZ.TRUNC.NTZ R0, R0 ;  /* 0x0000000000007305 */ /* 0x000e22000021f100 */
[----:B------:R-:W-:Y:S05]  /*a570*/  BRA `(.L_x_5924) ;  /* 0x0000000800947947 */ /* 0x000fea0003800000 */
.L_x_5929:
[----:B------:R-:W2:Y:S02]  /*a580*/  LDG.E.64 R2, desc[UR36][R2.64] ;  /* 0x0000002402027981 */ /* 0x000ea4000c1e1b00 */
[----:B--2---:R0:W1:Y:S01]  /*a590*/  F2I.F64.TRUNC R0, R2 ;  /* 0x0000000200007311 */ /* 0x004062000030d100 */
[----:B------:R-:W-:Y:S05]  /*a5a0*/  BRA `(.L_x_5924) ;  /* 0x0000000800887947 */ /* 0x000fea0003800000 */
.L_x_5919:
        /* <DEDUP_REMOVED lines=12> */
.L_x_5933:
[----:B------:R-:W2:Y:S02]  /*a670*/  LDG.E.64 R2, desc[UR36][R2.64] ;  /* 0x0000002402027981 */ /* 0x000ea4000c1e1b00 */
[----:B--2---:R0:W1:Y:S01]  /*a680*/  F2I.F64.TRUNC R0, R2 ;  /* 0x0000000200007311 */ /* 0x004062000030d100 */
[----:B------:R-:W-:Y:S05]  /*a690*/  BRA `(.L_x_5924) ;  /* 0x00000008004c7947 */ /* 0x000fea0003800000 */
.L_x_5932:
        /* <DEDUP_REMOVED lines=26> */
.L_x_5935:
        /* <DEDUP_REMOVED lines=13> */
.L_x_5934:
[----:B------:R-:W2:Y:S02]  /*a910*/  LDG.E.U16 R0, desc[UR36][R2.64] ;  /* 0x0000002402007981 */ /* 0x000ea4000c1e1500 */
[----:B--2---:R-:W-:-:S06]  /*a920*/  IMAD.U32 R0, R0, 0x10000, RZ ;  /* 0x0001000000007824 */ /* 0x004fcc00078e00ff */
[----:B------:R-:W0:Y:S01]  /*a930*/  F2I.FTZ.TRUNC.NTZ R0, R0 ;  /* 0x0000000000007305 */ /* 0x000e22000021f100 */
[----:B------:R-:W-:Y:S05]  /*a940*/  BRA `(.L_x_5924) ;  /* 0x0000000400a07947 */ /* 0x000fea0003800000 */
.L_x_5931:
        /* <DEDUP_REMOVED lines=10> */
.L_x_5938:
        /* <DEDUP_REMOVED lines=21> */
.L_x_5942:
[----:B------:R-:W-:Y:S05]  /*ab40*/  BSYNC.RECONVERGENT B1 ;  /* 0x0000000000017941 */ /* 0x000fea0003800200 */
.L_x_5941:
[----:B------:R-:W-:Y:S01]  /*ab50*/  IMAD.SHL.U32 R0, R0, 0x100000, RZ ;  /* 0x0010000000007824 */ /* 0x000fe200078e00ff */
[----:B------:R-:W-:-:S04]  /*ab60*/  LEA R2, R2, 0x3b800000, 0x17 ;  /* 0x3b80000002027811 */ /* 0x000fc800078eb8ff */
[----:B------:R-:W-:-:S07]  /*ab70*/  LOP3.LUT R0, R2, R0, R7, 0xfe, !PT ;  /* 0x0000000002007212 */ /* 0x000fce00078efe07 */
.L_x_5940:
[----:B------:R-:W-:Y:S05]  /*ab80*/  BSYNC.RECONVERGENT B0 ;  /* 0x0000000000007941 */ /* 0x000fea0003800200 */
.L_x_5939:
[----:B------:R-:W2:Y:S01]  /*ab90*/  F2I.FTZ.TRUNC.NTZ R0, R0 ;  /* 0x0000000000007305 */ /* 0x000ea2000021f100 */
[----:B------:R-:W-:Y:S05]  /*aba0*/  BRA `(.L_x_5924) ;  /* 0x0000000400087947 */ /* 0x000fea0003800000 */
.L_x_5937:
        /* <DEDUP_REMOVED lines=21> */
.L_x_5946:
[----:B------:R-:W-:Y:S05]  /*ad00*/  BSYNC.RECONVERGENT B1 ;  /* 0x0000000000017941 */ /* 0x000fea0003800200 */
.L_x_5945:
[----:B------:R-:W-:Y:S02]  /*ad10*/  SHF.L.U32 R0, R0, 0x15, RZ ;  /* 0x0000001500007819 */ /* 0x000fe400000006ff */
[----:B------:R-:W-:-:S04]  /*ad20*/  LEA R2, R2, 0x37800000, 0x17 ;  /* 0x3780000002027811 */ /* 0x000fc800078eb8ff */
[----:B------:R-:W-:-:S07]  /*ad30*/  LOP3.LUT R0, R2, R0, R7, 0xfe, !PT ;  /* 0x0000000002007212 */ /* 0x000fce00078efe07 */
.L_x_5944:
[----:B------:R-:W-:Y:S05]  /*ad40*/  BSYNC.RECONVERGENT B0 ;  /* 0x0000000000007941 */ /* 0x000fea0003800200 */
.L_x_5943:
[----:B------:R-:W0:Y:S01]  /*ad50*/  F2I.FTZ.TRUNC.NTZ R0, R0 ;  /* 0x0000000000007305 */ /* 0x000e22000021f100 */
[----:B------:R-:W-:Y:S05]  /*ad60*/  BRA `(.L_x_5924) ;  /* 0x0000000000987947 */ /* 0x000fea0003800000 */
.L_x_5936:
        /* <DEDUP_REMOVED lines=14> */
.L_x_5950:
[----:B------:R-:W-:Y:S05]  /*ae50*/  BSYNC.RECONVERGENT B0 ;  /* 0x0000000000007941 */ /* 0x000fea0003800200 */
.L_x_5949:
[----:B------:R-:W4:Y:S01]  /*ae60*/  F2I.FTZ.TRUNC.NTZ R0, R0 ;  /* 0x0000000000007305 */ /* 0x000f22000021f100 */
[----:B------:R-:W-:Y:S05]  /*ae70*/  BRA `(.L_x_5924) ;  /* 0x0000000000547947 */ /* 0x000fea0003800000 */
.L_x_5923:
        /* <DEDUP_REMOVED lines=16> */
.L_x_5951:
[----:B------:R-:W-:Y:S01]  /*af80*/  IMAD.MOV.U32 R0, RZ, RZ, RZ ;  /* 0x000000ffff007224 */ /* 0x000fe200078e00ff */
[----:B------:R-:W-:Y:S06]  /*af90*/  BRA `(.L_x_5924) ;  /* 0x00000000000c7947 */ /* 0x000fec0003800000 */
.L_x_5948:
[----:B------:R0:W5:Y:S01]  /*afa0*/  LDG.E R0, desc[UR36][R2.64] ;  /* 0x0000002402007981 */ /* 0x000162000c1e1900 */
[----:B------:R-:W-:Y:S05]  /*afb0*/  BRA `(.L_x_5924) ;  /* 0x0000000000047947 */ /* 0x000fea0003800000 */
.L_x_5947:
[----:B------:R3:W5:Y:S02]  /*afc0*/  LDG.E R0, desc[UR36][R2.64] ;  /* 0x0000002402007981 */ /* 0x000764000c1e1900 */
.L_x_5924:
[----:B01-3--:R-:W0:Y:S01]  /*afd0*/  LDC R3, c[0x0][0x594] ;  /* 0x00016500ff037b82 */ /* 0x00be220000000800 */
[----:B------:R-:W-:Y:S01]  /*afe0*/  UPRMT UR4, UR41, 0x9910, URZ ;  /* 0x0000991029047896 */ /* 0x000fe200080000ff */
[----:B--2-45:R-:W-:-:S03]  /*aff0*/  VIMNMX.U32 R0, PT, PT, R0, 0x1f, PT ;  /* 0x0000001f00007848 */ /* 0x034fc60003fe0000 */
[----:B------:R-:W-:Y:S01]  /*b000*/  UISETP.GT.AND UP0, UPT, UR4, 0x9, UPT ;  /* 0x000000090400788c */ /* 0x000fe2000bf04270 */
[----:B0-----:R-:W-:-:S08]  /*b010*/  SHF.R.S32.HI R2, RZ, R0, R3 ;  /* 0x00000000ff027219 */ /* 0x001fd00000011403 */
        /* <DEDUP_REMOVED lines=11> */
.L_x_5955:
[----:B------:R-:W-:Y:S01]  /*b0d0*/  STG.E.U8 desc[UR36][R16.64], R2 ;  /* 0x0000000210007986 */ /* 0x000fe2000c101124 */
[----:B------:R-:W-:Y:S05]  /*b0e0*/  EXIT ;  /* 0x000000000000794d */ /* 0x000fea0003800000 */
.L_x_5954:
        /* <DEDUP_REMOVED lines=9> */
.L_x_5958:
[----:B------:R-:W-:Y:S01]  /*b180*/  STG.E desc[UR36][R16.64], R2 ;  /* 0x0000000210007986 */ /* 0x000fe2000c101924 */
[----:B------:R-:W-:Y:S05]  /*b190*/  EXIT ;  /* 0x000000000000794d */ /* 0x000fea0003800000 */
.L_x_5957:
[----:B------:R-:W-:Y:S01]  /*b1a0*/  STG.E.U16 desc[UR36][R16.64], R2 ;  /* 0x0000000210007986 */ /* 0x000fe2000c101524 */
[----:B------:R-:W-:Y:S05]  /*b1b0*/  EXIT ;  /* 0x000000000000794d */ /* 0x000fea0003800000 */
.L_x_5953:
        /* <DEDUP_REMOVED lines=9> */
.L_x_5960:
[----:B------:R-:W-:-:S04]  /*b250*/  I2FP.F32.S32 R0, R2 ;  /* 0x0000000200007245 */ /* 0x000fc80000201400 */
[----:B------:R-:W-:-:S05]  /*b260*/  F2FP.F16.F32.PACK_AB R0, RZ, R0 ;  /* 0x00000000ff00723e */ /* 0x000fca00000000ff */
[----:B------:R-:W-:Y:S01]  /*b270*/  STG.E.U16 desc[UR36][R16.64], R0 ;  /* 0x0000000010007986 */ /* 0x000fe2000c101524 */
[----:B------:R-:W-:Y:S05]  /*b280*/  EXIT ;  /* 0x000000000000794d */ /* 0x000fea0003800000 */
.L_x_5959:
        /* <DEDUP_REMOVED lines=10> */
.L_x_5962:
[----:B------:R-:W-:-:S04]  /*b330*/  I2FP.F32.S32 R2, R2 ;  /* 0x0000000200027245 */ /* 0x000fc80000201400 */
[----:B------:R-:W-:-:S04]  /*b340*/  F2FP.F16.F32.PACK_AB R3, RZ, R2 ;  /* 0x00000002ff03723e */ /* 0x000fc800000000ff */
[----:B------:R-:W-:-:S05]  /*b350*/  PRMT R3, R3, 0x5410, RZ ;  /* 0x0000541003037816 */ /* 0x000fca00000000ff */
[----:B------:R-:W-:Y:S01]  /*b360*/  STG.E desc[UR36][R16.64], R3 ;  /* 0x0000000310007986 */ /* 0x000fe2000c101924 */
[----:B------:R-:W-:Y:S05]  /*b370*/  EXIT ;  /* 0x000000000000794d */ /* 0x000fea0003800000 */
.L_x_5961:
[----:B------:R-:W0:Y:S02]  /*b380*/  I2F.F64 R2, R2 ;  /* 0x0000000200027312 */ /* 0x000e240000201c00 */
[----:B0-----:R-:W-:Y:S01]  /*b390*/  STG.E.64 desc[UR36][R16.64], R2 ;  /* 0x0000000210007986 */ /* 0x001fe2000c101b24 */
[----:B------:R-:W-:Y:S05]  /*b3a0*/  EXIT ;  /* 0x000000000000794d */ /* 0x000fea0003800000 */
.L_x_5952:
        /* <DEDUP_REMOVED lines=12> */
.L_x_5966:
        /* <DEDUP_REMOVED lines=17> */
.L_x_5969:
[----:B------:R-:W-:-:S04]  /*b580*/  SHF.R.U32.HI R3, RZ, 0x18, R3 ;  /* 0x00000018ff037819 */ /* 0x000fc80000011603 */
[----:B------:R-:W-:-:S04]  /*b590*/  LOP3.LUT R0, R0, 0x80, R3, 0xf8, !PT ;  /* 0x0000008000007812 */ /* 0x000fc800078ef803 */
[----:B------:R-:W-:-:S07]  /*b5a0*/  PRMT R8, R0, 0x7610, R8 ;  /* 0x0000761000087816 */ /* 0x000fce0000000008 */
.L_x_5968:
[----:B------:R-:W-:Y:S05]  /*b5b0*/  BSYNC.RECONVERGENT B0 ;  /* 0x0000000000007941 */ /* 0x000fea0003800200 */
.L_x_5967:
[----:B------:R-:W-:Y:S01]  /*b5c0*/  STG.E.U8 desc[UR36][R16.64], R8 ;  /* 0x0000000810007986 */ /* 0x000fe2000c101124 */
[----:B------:R-:W-:Y:S05]  /*b5d0*/  EXIT ;  /* 0x000000000000794d */ /* 0x000fea0003800000 */
.L_x_5965:
        /* <DEDUP_REMOVED lines=17> */
.L_x_5972:
[----:B------:R-:W-:-:S04]  /*b6f0*/  SHF.R.U32.HI R3, RZ, 0x18, R3 ;  /* 0x00000018ff037819 */ /* 0x000fc80000011603 */
[----:B------:R-:W-:-:S04]  /*b700*/  LOP3.LUT R0, R0, 0x80, R3, 0xf8, !PT ;  /* 0x0000008000007812 */ /* 0x000fc800078ef803 */
[----:B------:R-:W-:-:S07]  /*b710*/  PRMT R8, R0, 0x7610, R8 ;  /* 0x0000761000087816 */ /* 0x000fce0000000008 */
.L_x_5971:
[----:B------:R-:W-:Y:S05]  /*b720*/  BSYNC.RECONVERGENT B0 ;  /* 0x0000000000007941 */ /* 0x000fea0003800200 */
.L_x_5970:
[----:B------:R-:W-:Y:S01]  /*b730*/  STG.E.U8 desc[UR36][R16.64], R8 ;  /* 0x0000000810007986 */ /* 0x000fe2000c101124 */
[----:B------:R-:W-:Y:S05]  /*b740*/  EXIT ;  /* 0x000000000000794d */ /* 0x000fea0003800000 */
.L_x_5964:
        /* <DEDUP_REMOVED lines=22> */
.L_x_5974:
[----:B------:R-:W-:-:S05]  /*b8b0*/  SHF.R.S32.HI R3, RZ, 0x1f, R2 ;  /* 0x0000001fff037819 */ /* 0x000fca0000011402 */
[----:B------:R-:W-:Y:S01]  /*b8c0*/  STG.E.64 desc[UR36][R16.64], R2 ;  /* 0x0000000210007986 */ /* 0x000fe2000c101b24 */
[----:B------:R-:W-:Y:S05]  /*b8d0*/  EXIT ;  /* 0x000000000000794d */ /* 0x000fea0003800000 */
.L_x_5973:
[----:B------:R-:W-:Y:S01]  /*b8e0*/  STG.E desc[UR36][R16.64], R2 ;  /* 0x0000000210007986 */ /* 0x000fe2000c101924 */
[----:B------:R-:W-:Y:S05]  /*b8f0*/  EXIT ;  /* 0x000000000000794d */ /* 0x000fea0003800000 */
.L_x_5963:
        /* <DEDUP_REMOVED lines=10> */
.L_x_5976:
[----:B------:R-:W0:Y:S01]  /*b9a0*/  I2F.F64 R4, R2 ;  /* 0x0000000200047312 */ /* 0x000e220000201c00 */
[----:B------:R-:W-:-:S05]  /*b9b0*/  CS2R R6, SRZ ;  /* 0x0000000000067805 */ /* 0x000fca000001ff00 */
[----:B0-----:R-:W-:Y:S01]  /*b9c0*/  STG.E.128 desc[UR36][R16.64], R4 ;  /* 0x0000000410007986 */ /* 0x001fe2000c101d24 */
[----:B------:R-:W-:Y:S05]  /*b9d0*/  EXIT ;  /* 0x000000000000794d */ /* 0x000fea0003800000 */
.L_x_5975:
[----:B------:R-:W-:-:S09]  /*b9e0*/  UISETP.NE.AND UP0, UPT, UR4, 0xf, UPT ;  /* 0x0000000f0400788c */ /* 0x000fd2000bf05270 */
[----:B------:R-:W-:Y:S05]  /*b9f0*/  BRA.U !UP0, `(.L_x_5977) ;  /* 0x0000000108e87547 */ /* 0x000fea000b800000 */
[----:B------:R-:W-:-:S09]  /*ba00*/  UISETP.NE.AND UP0, UPT, UR4, 0x17, UPT ;  /* 0x000000170400788c */ /* 0x000fd2000bf05270 */
[----:B------:R-:W-:Y:S05]  /*ba10*/  BRA.U !UP0, `(.L_x_5978) ;  /* 0x0000000108907547 */ /* 0x000fea000b800000 */
[----:B------:R-:W-:-:S09]  /*ba20*/  UISETP.NE.AND UP0, UPT, UR4, 0x18, UPT ;  /* 0x000000180400788c */ /* 0x000fd2000bf05270 */
[----:B------:R-:W-:Y:S05]  /*ba30*/  BRA.U !UP0, `(.L_x_5979) ;  /* 0x0000000108447547 */ /* 0x000fea000b800000 */
.L_x_5956:
        /* <DEDUP_REMOVED lines=16> */
.L_x_5980:
[----:B------:R-:W-:Y:S05]  /*bb40*/  EXIT ;  /* 0x000000000000794d */ /* 0x000fea0003800000 */
.L_x_5979:
        /* <DEDUP_REMOVED lines=13> */
.L_x_5982:
[----:B------:R-:W-:Y:S05]  /*bc20*/  BSYNC.RECONVERGENT B0 ;  /* 0x0000000000007941 */ /* 0x000fea0003800200 */
.L_x_5981:
[----:B------:R-:W-:-:S05]  /*bc30*/  LOP3.LUT R3, R0, 0x80, R3, 0xf8, !PT ;  /* 0x0000008000037812 */ /* 0x000fca00078ef803 */
[----:B------:R-:W-:Y:S01]  /*bc40*/  STG.E.U8 desc[UR36][R16.64], R3 ;  /* 0x0000000310007986 */ /* 0x000fe2000c101124 */
[----:B------:R-:W-:Y:S05]  /*bc50*/  EXIT ;  /* 0x000000000000794d */ /* 0x000fea0003800000 */
.L_x_5978:
        /* <DEDUP_REMOVED lines=12> */
.L_x_5984:
[----:B------:R-:W-:Y:S01]  /*bd20*/  IMAD.MOV.U32 R0, RZ, RZ, 0x7f ;  /* 0x0000007fff007424 */ /* 0x000fe200078e00ff */
[----:B------:R-:W-:-:S04]  /*bd30*/  ISETP.GT.U32.AND P0, PT, R2, 0x7f800000, PT ;  /* 0x7f8000000200780c */ /* 0x000fc80003f04070 */
[----:B------:R-:W-:-:S09]  /*bd40*/  SEL R0, R0, 0x7c, P0 ;  /* 0x0000007c00007807 */ /* 0x000fd20000000000 */
.L_x_5985:
[----:B------:R-:W-:Y:S05]  /*bd50*/  BSYNC.RECONVERGENT B0 ;  /* 0x0000000000007941 */ /* 0x000fea0003800200 */
.L_x_5983:
[----:B------:R-:W-:-:S04]  /*bd60*/  SHF.R.U32.HI R3, RZ, 0x18, R3 ;  /* 0x00000018ff037819 */ /* 0x000fc80000011603 */
[----:B------:R-:W-:-:S05]  /*bd70*/  LOP3.LUT R3, R0, 0x80, R3, 0xf8, !PT ;  /* 0x0000008000037812 */ /* 0x000fca00078ef803 */
[----:B------:R-:W-:Y:S01]  /*bd80*/  STG.E.U8 desc[UR36][R16.64], R3 ;  /* 0x0000000310007986 */ /* 0x000fe2000c101124 */
[----:B------:R-:W-:Y:S05]  /*bd90*/  EXIT ;  /* 0x000000000000794d */ /* 0x000fea0003800000 */
.L_x_5977:
[----:B------:R-:W-:-:S04]  /*bda0*/  I2FP.F32.S32 R0, R2 ;  /* 0x0000000200007245 */ /* 0x000fc80000201400 */
[----:B------:R-:W-:-:S05]  /*bdb0*/  F2FP.BF16.F32.PACK_AB R0, RZ, R0 ;  /* 0x00000000ff00723e */ /* 0x000fca00000010ff */
[----:B------:R-:W-:Y:S01]  /*bdc0*/  STG.E.U16 desc[UR36][R16.64], R0 ;  /* 0x0000000010007986 */ /* 0x000fe2000c101524 */
[----:B------:R-:W-:Y:S05]  /*bdd0*/  EXIT ;  /* 0x000000000000794d */ /* 0x000fea0003800000 */
.L_x_5986:
        /* <DEDUP_REMOVED lines=10> */
.L_x_21090:


//--------------------- .text._ZN2at6native27unrolled_elementwise_kernelINS0_13AUnaryFunctorIiiiZZZNS0_18rshift_kernel_cudaERNS_18TensorIteratorBaseEENKUlvE_clEvENKUlvE1_clEvEUliiE_EESt5arrayIPcLm2EELi4E23TrivialOffsetCalculatorILi1EjESD_NS0_6memory12LoadWithCastILi1EEENSE_13StoreWithCastILi1EEEEEviT_T0_T2_T3_T4_T5_ --------------------------
	.section	.text._ZN2at6native27unrolled_elementwise_kernelINS0_13AUnaryFunctorIiiiZZZNS0_18rshift_kernel_cudaERNS_18TensorIteratorBaseEENKUlvE_clEvENKUlvE1_clEvEUliiE_EESt5arrayIPcLm2EELi4E23TrivialOffsetCalculatorILi1EjESD_NS0_6memory12LoadWithCastILi1EEENSE_13StoreWithCastILi1EEEEEviT_T0_T2_T3_T4_T5_,"ax",@progbits
	.align	128
        .global         _ZN2at6native27unrolled_elementwise_kernelINS0_13AUnaryFunctorIiiiZZZNS0_18rshift_kernel_cudaERNS_18TensorIteratorBaseEENKUlvE_clEvENKUlvE1_clEvEUliiE_EESt5arrayIPcLm2EELi4E23TrivialOffsetCalculatorILi1EjESD_NS0_6memory12LoadWithCastILi1EEENSE_13StoreWithCastILi1EEEEEviT_T0_T2_T3_T4_T5_
        .type           _ZN2at6native27unrolled_elementwise_kernelINS0_13AUnaryFunctorIiiiZZZNS0_18rshift_kernel_cudaERNS_18TensorIteratorBaseEENKUlvE_clEvENKUlvE1_clEvEUliiE_EESt5arrayIPcLm2EELi4E23TrivialOffsetCalculatorILi1EjESD_NS0_6memory12LoadWithCastILi1EEENSE_13StoreWithCastILi1EEEEEviT_T0_T2_T3_T4_T5_,@function
        .size           _ZN2at6native27unrolled_elementwise_kernelINS0_13AUnaryFunctorIiiiZZZNS0_18rshift_kernel_cudaERNS_18TensorIteratorBaseEENKUlvE_clEvENKUlvE1_clEvEUliiE_EESt5arrayIPcLm2EELi4E23TrivialOffsetCalculatorILi1EjESD_NS0_6memory12LoadWithCastILi1EEENSE_13StoreWithCastILi1EEEEEviT_T0_T2_T3_T4_T5_,(.L_x_21091 - _ZN2at6native27unrolled_elementwise_kernelINS0_13AUnaryFunctorIiiiZZZNS0_18rshift_kernel_cudaERNS_18TensorIteratorBaseEENKUlvE_clEvENKUlvE1_clEvEUliiE_EESt5arrayIPcLm2EELi4E23TrivialOffsetCalculatorILi1EjESD_NS0_6memory12LoadWithCastILi1EEENSE_13StoreWithCastILi1EEEEEviT_T0_T2_T3_T4_T5_)
        .other          _ZN2at6native27unrolled_elementwise_kernelINS0_13AUnaryFunctorIiiiZZZNS0_18rshift_kernel_cudaERNS_18TensorIteratorBaseEENKUlvE_clEvENKUlvE1_clEvEUliiE_EESt5arrayIPcLm2EELi4E23TrivialOffsetCalculatorILi1EjESD_NS0_6memory12LoadWithCastILi1EEENSE_13StoreWithCastILi1EEEEEviT_T0_T2_T3_T4_T5_,@"STO_CUDA_ENTRY STV_DEFAULT"
_ZN2at6native27unrolled_elementwise_kernelINS0_13AUnaryFunctorIiiiZZZNS0_18rshift_kernel_cudaERNS_18TensorIteratorBaseEENKUlvE_clEvENKUlvE1_clEvEUliiE_EESt5arrayIPcLm2EELi4E23TrivialOffsetCalculatorILi1EjESD_NS0_6memory12LoadWithCastILi1EEENSE_13StoreWithCastILi1EEEEEviT_T0_T2_T3_T4_T5_:
.text._ZN2at6native27unrolled_elementwise_kernelINS0_13AUnaryFunctorIiiiZZZNS0_18rshift_kernel_cudaERNS_18TensorIteratorBaseEENKUlvE_clEvENKUlvE1_clEvEUliiE_EESt5arrayIPcLm2EELi4E23TrivialOffsetCalculatorILi1EjESD_NS0_6memory12LoadWithCastILi1EEENSE_13StoreWithCastILi1EEEEEviT_T0_T2_T3_T4_T5_:
        /* <DEDUP_REMOVED lines=31> */
.L_x_5992:
[----:B------:R3:W5:Y:S01]  /*01f0*/  LDG.E.U8 R16, desc[UR36][R4.64] ;  /* 0x0000002404107981 */ /* 0x000762000c1e1100 */
[----:B------:R-:W-:Y:S05]  /*0200*/  BRA `(.L_x_5994) ;  /* 0x0000000c00307947 */ /* 0x000fea0003800000 */
.L_x_5991:
        /* <DEDUP_REMOVED lines=8> */
.L_x_5996:
[----:B------:R1:W5:Y:S01]  /*0290*/  LDG.E R16, desc[UR36][R4.64] ;  /* 0x0000002404107981 */ /* 0x000362000c1e1900 */
[----:B------:R-:W-:Y:S05]  /*02a0*/  BRA `(.L_x_5994) ;  /* 0x0000000c00087947 */ /* 0x000fea0003800000 */
.L_x_5995:
[----:B------:R2:W5:Y:S01]  /*02b0*/  LDG.E.S16 R16, desc[UR36][R4.64] ;  /* 0x0000002404107981 */ /* 0x000562000c1e1700 */
[----:B------:R-:W-:Y:S05]  /*02c0*/  BRA `(.L_x_5994) ;  /* 0x0000000c00007947 */ /* 0x000fea0003800000 */
.L_x_5990:
        /* <DEDUP_REMOVED lines=9> */
.L_x_5998:
[----:B------:R-:W2:Y:S02]  /*0360*/  LDG.E.U16 R4, desc[UR36][R4.64] ;  /* 0x0000002404047981 */ /* 0x000ea4000c1e1500 */
[----:B--2---:R-:W-:-:S06]  /*0370*/  HADD2.F32 R16, -RZ, R4.H0_H0 ;  /* 0x20000004ff107230 */ /* 0x004fcc0000004100 */
[----:B------:R-:W0:Y:S01]  /*0380*/  F2I.FTZ.TRUNC.NTZ R16, R16 ;  /* 0x0000001000107305 */ /* 0x000e22000021f100 */
[----:B------:R-:W-:Y:S05]  /*0390*/  BRA `(.L_x_5994) ;  /* 0x0000000800cc7947 */ /* 0x000fea0003800000 */
.L_x_5997:
        /* <DEDUP_REMOVED lines=9> */
.L_x_6000:
[----:B------:R-:W2:Y:S02]  /*0430*/  LDG.E.U16 R4, desc[UR36][R4.64] ;  /* 0x0000002404047981 */ /* 0x000ea4000c1e1500 */
[----:B--2---:R-:W-:-:S06]  /*0440*/  HADD2.F32 R16, -RZ, R4.H0_H0 ;  /* 0x20000004ff107230 */ /* 0x004fcc0000004100 */
[----:B------:R-:W0:Y:S01]  /*0450*/  F2I.FTZ.TRUNC.NTZ R16, R16 ;  /* 0x0000001000107305 */ /* 0x000e22000021f100 */
[----:B------:R-:W-:Y:S05]  /*0460*/  BRA `(.L_x_5994) ;  /* 0x0000000800987947 */ /* 0x000fea0003800000 */
.L_x_5999:
[----:B------:R-:W2:Y:S02]  /*0470*/  LDG.E.64 R16, desc[UR36][R4.64] ;  /* 0x0000002404107981 */ /* 0x000ea4000c1e1b00 */
[----:B--2---:R0:W1:Y:S01]  /*0480*/  F2I.F64.TRUNC R16, R16 ;  /* 0x0000001000107311 */ /* 0x004062000030d100 */
[----:B------:R-:W-:Y:S05]  /*0490*/  BRA `(.L_x_5994) ;  /* 0x00000008008c7947 */ /* 0x000fea0003800000 */
.L_x_5989:
        /* <DEDUP_REMOVED lines=12> */
.L_x_6003:
[----:B------:R-:W2:Y:S02]  /*0560*/  LDG.E.64 R4, desc[UR36][R4.64] ;  /* 0x0000002404047981 */ /* 0x000ea4000c1e1b00 */
[----:B--2---:R0:W1:Y:S01]  /*0570*/  F2I.F64.TRUNC R16, R4 ;  /* 0x0000000400107311 */ /* 0x004062000030d100 */
[----:B------:R-:W-:Y:S05]  /*0580*/  BRA `(.L_x_5994) ;  /* 0x0000000800507947 */ /* 0x000fea0003800000 */
.L_x_6002:
        /* <DEDUP_REMOVED lines=26> */
.L_x_6005:
        /* <DEDUP_REMOVED lines=14> */
.L_x_6004:
[----:B------:R-:W2:Y:S02]  /*0810*/  LDG.E.U16 R16, desc[UR36][R4.64] ;  /* 0x0000002404107981 */ /* 0x000ea4000c1e1500 */
[----:B--2---:R-:W-:-:S06]  /*0820*/  IMAD.U32 R16, R16, 0x10000, RZ ;  /* 0x0001000010107824 */ /* 0x004fcc00078e00ff */
[----:B------:R-:W0:Y:S01]  /*0830*/  F2I.FTZ.TRUNC.NTZ R16, R16 ;  /* 0x0000001000107305 */ /* 0x000e22000021f100 */
[----:B------:R-:W-:Y:S05]  /*0840*/  BRA `(.L_x_5994) ;  /* 0x0000000400a07947 */ /* 0x000fea0003800000 */
.L_x_6001:
        /* <DEDUP_REMOVED lines=10> */
.L_x_6008:
        /* <DEDUP_REMOVED lines=21> */
.L_x_6012:
[----:B------:R-:W-:Y:S05]  /*0a40*/  BSYNC.RECONVERGENT B1 ;  /* 0x0000000000017941 */ /* 0x000fea0003800200 */
.L_x_6011:
[----:B------:R-:W-:Y:S01]  /*0a50*/  IMAD.SHL.U32 R0, R0, 0x100000, RZ ;  /* 0x0010000000007824 */ /* 0x000fe200078e00ff */
[----:B------:R-:W-:-:S04]  /*0a60*/  LEA R3, R3, 0x3b800000, 0x17 ;  /* 0x3b80000003037811 */ /* 0x000fc800078eb8ff */
[----:B------:R-:W-:-:S07]  /*0a70*/  LOP3.LUT R16, R3, R0, R7, 0xfe, !PT ;  /* 0x0000000003107212 */ /* 0x000fce00078efe07 */
.L_x_6010:
[----:B------:R-:W-:Y:S05]  /*0a80*/  BSYNC.RECONVERGENT B0 ;  /* 0x0000000000007941 */ /* 0x000fea0003800200 */
.L_x_6009:
[----:B------:R-:W0:Y:S01]  /*0a90*/  F2I.FTZ.TRUNC.NTZ R16, R16 ;  /* 0x0000001000107305 */ /* 0x000e22000021f100 */
[----:B------:R-:W-:Y:S05]  /*0aa0*/  BRA `(.L_x_5994) ;  /* 0x0000000400087947 */ /* 0x000fea0003800000 */
.L_x_6007:
        /* <DEDUP_REMOVED lines=21> */
.L_x_6016:
[----:B------:R-:W-:Y:S05]  /*0c00*/  BSYNC.RECONVERGENT B1 ;  /* 0x0000000000017941 */ /* 0x000fea0003800200 */
.L_x_6015:
[----:B------:R-:W-:Y:S01]  /*0c10*/  IMAD.SHL.U32 R0, R0, 0x200000, RZ ;  /* 0x0020000000007824 */ /* 0x000fe200078e00ff */
[----:B------:R-:W-:-:S04]  /*0c20*/  LEA R3, R3, 0x37800000, 0x17 ;  /* 0x3780000003037811 */ /* 0x000fc800078eb8ff */
[----:B------:R-:W-:-:S07]  /*0c30*/  LOP3.LUT R16, R3, R0, R7, 0xfe, !PT ;  /* 0x0000000003107212 */ /* 0x000fce00078efe07 */
.L_x_6014:
[----:B------:R-:W-:Y:S05]  /*0c40*/  BSYNC.RECONVERGENT B0 ;  /* 0x0000000000007941 */ /* 0x000fea0003800200 */
.L_x_6013:
[----:B------:R-:W0:Y:S01]  /*0c50*/  F2I.FTZ.TRUNC.NTZ R16, R16 ;  /* 0x0000001000107305 */ /* 0x000e22000021f100 */
[----:B------:R-:W-:Y:S05]  /*0c60*/  BRA `(.L_x_5994) ;  /* 0x0000000000987947 */ /* 0x000fea0003800000 */
.L_x_6006:
[----:B------:R-:W-:-:S09]  /*0c70*/  UISETP.NE.AND UP0, UPT, UR4, 0x1c, UPT ;  /* 0x0000001c0400788c */ /* 0x000fd2000bf05270 */
[----:B------:R-:W-:Y:S05]  /*0c80*/  BRA.U !UP0, `(.L_x_6017) ;  /* 0x00000001088c7547 */ /* 0x000fea000b800000 */
[----:B------:R-:W-:-:S09]  /*0c90*/  UISETP.NE.AND UP0, UPT, UR4, 0x1d, UPT ;  /* 0x0000001d0400788c */ /* 0x000fd2000bf05270 */
[----:B------:R-:W-:Y:S05]  /*0ca0*/  BRA.U !UP0, `(.L_x_6018) ;  /* 0x00000001087c7547 */ /* 0x000fea000b800000 */
[----:B------:R-:W-:-:S09]  /*0cb0*/  UISETP.NE.AND UP0, UPT, UR4, 0x2c, UPT ;  /* 0x0000002c0400788c */ /* 0x000fd2000bf05270 */
[----:B------:R-:W-:Y:S05]  /*0cc0*/  BRA.U !UP0, `(.L_x_6019) ;  /* 0x0000000108487547 */ /* 0x000fea000b800000 */
.L_x_5993:
        /* <DEDUP_REMOVED lines=16> */
.L_x_6020:
[----:B------:R-:W-:Y:S01]  /*0dd0*/  IMAD.MOV.U32 R16, RZ, RZ, RZ ;  /* 0x000000ffff107224 */ /* 0x000fe200078e00ff */
[----:B------:R-:W-:Y:S06]  /*0de0*/  BRA `(.L_x_5994) ;  /* 0x0000000000387947 */ /* 0x000fec0003800000 */
.L_x_6019:
        /* <DEDUP_REMOVED lines=8> */
.L_x_6022:
[----:B------:R-:W-:Y:S05]  /*0e70*/  BSYNC.RECONVERGENT B0 ;  /* 0x0000000000007941 */ /* 0x000fea0003800200 */
.L_x_6021:
[----:B------:R-:W0:Y:S01]  /*0e80*/  F2I.FTZ.TRUNC.NTZ R16, R16 ;  /* 0x0000001000107305 */ /* 0x000e22000021f100 */
[----:B------:R-:W-:Y:S05]  /*0e90*/  BRA `(.L_x_5994) ;  /* 0x00000000000c7947 */ /* 0x000fea0003800000 */
.L_x_6018:
[----:B------:R0:W5:Y:S01]  /*0ea0*/  LDG.E R16, desc[UR36][R4.64] ;  /* 0x0000002404107981 */ /* 0x000162000c1e1900 */
[----:B------:R-:W-:Y:S05]  /*0eb0*/  BRA `(.L_x_5994) ;  /* 0x0000000000047947 */ /* 0x000fea0003800000 */
.L_x_6017:
[----:B------:R0:W5:Y:S02]  /*0ec0*/  LDG.E R16, desc[UR36][R4.64] ;  /* 0x0000002404107981 */ /* 0x000164000c1e1900 */
.L_x_5994:
[----:B------:R-:W-:-:S07]  /*0ed0*/  VIADD R26, R2, 0x80 ;  /* 0x00000080021a7836 */ /* 0x000fce0000000000 */
.L_x_5988:
[----:B------:R-:W-:Y:S05]  /*0ee0*/  BSYNC.RECONVERGENT B6 ;  /* 0x0000000000067941 */ /* 0x000fea0003800200 */
.L_x_5987:
        /* <DEDUP_REMOVED lines=23> */
.L_x_6028:
[----:B------:R0:W5:Y:S01]  /*1060*/  LDG.E.U8 R18, desc[UR36][R4.64] ;  /* 0x0000002404127981 */ /* 0x000162000c1e1100 */
[----:B------:R-:W-:Y:S05]  /*1070*/  BRA `(.L_x_6030) ;  /* 0x0000000c00307947 */ /* 0x000fea0003800000 */
.L_x_6027:
        /* <DEDUP_REMOVED lines=8> */
.L_x_6032:
[----:B------:R0:W5:Y:S01]  /*1100*/  LDG.E R18, desc[UR36][R4.64] ;  /* 0x0000002404127981 */ /* 0x000162000c1e1900 */
[----:B------:R-:W-:Y:S05]  /*1110*/  BRA `(.L_x_6030) ;  /* 0x0000000c00087947 */ /* 0x000fea0003800000 */
.L_x_6031:
[----:B------:R0:W5:Y:S01]  /*1120*/  LDG.E.S16 R18, desc[UR36][R4.64] ;  /* 0x0000002404127981 */ /* 0x000162000c1e1700 */
[----:B------:R-:W-:Y:S05]  /*1130*/  BRA `(.L_x_6030) ;  /* 0x0000000c00007947 */ /* 0x000fea0003800000 */
.L_x_6026:
        /* <DEDUP_REMOVED lines=9> */
.L_x_6034:
[----:B------:R-:W2:Y:S02]  /*11d0*/  LDG.E.U16 R4, desc[UR36][R4.64] ;  /* 0x0000002404047981 */ /* 0x000ea4000c1e1500 */
[----:B--2---:R-:W-:-:S06]  /*11e0*/  HADD2.F32 R18, -RZ, R4.H0_H0 ;  /* 0x20000004ff127230 */ /* 0x004fcc0000004100 */
[----:B------:R-:W0:Y:S01]  /*11f0*/  F2I.FTZ.TRUNC.NTZ R18, R18 ;  /* 0x0000001200127305 */ /* 0x000e22000021f100 */
[----:B------:R-:W-:Y:S05]  /*1200*/  BRA `(.L_x_6030) ;  /* 0x0000000800cc7947 */ /* 0x000fea0003800000 */
.L_x_6033:
        /* <DEDUP_REMOVED lines=9> */
.L_x_6036:
[----:B------:R-:W2:Y:S02]  /*12a0*/  LDG.E.U16 R4, desc[UR36][R4.64] ;  /* 0x0000002404047981 */ /* 0x000ea4000c1e1500 */
[----:B--2---:R-:W-:-:S06]  /*12b0*/  HADD2.F32 R18, -RZ, R4.H0_H0 ;  /* 0x20000004ff127230 */ /* 0x004fcc0000004100 */
[----:B------:R-:W0:Y:S01]  /*12c0*/  F2I.FTZ.TRUNC.NTZ R18, R18 ;  /* 0x0000001200127305 */ /* 0x000e22000021f100 */
[----:B------:R-:W-:Y:S05]  /*12d0*/  BRA `(.L_x_6030) ;  /* 0x0000000800987947 */ /* 0x000fea0003800000 */
.L_x_6035:
[----:B------:R-:W2:Y:S02]  /*12e0*/  LDG.E.64 R4, desc[UR36][R4.64] ;  /* 0x0000002404047981 */ /* 0x000ea4000c1e1b00 */
[----:B--2---:R0:W1:Y:S01]  /*12f0*/  F2I.F64.TRUNC R18, R4 ;  /* 0x0000000400127311 */ /* 0x004062000030d100 */
[----:B------:R-:W-:Y:S05]  /*1300*/  BRA `(.L_x_6030) ;  /* 0x00000008008c7947 */ /* 0x000fea0003800000 */
.L_x_6025:
        /* <DEDUP_REMOVED lines=12> */
.L_x_6039:
[----:B------:R-:W2:Y:S02]  /*13d0*/  LDG.E.64 R4, desc[UR36][R4.64] ;  /* 0x0000002404047981 */ /* 0x000ea4000c1e1b00 */
[----:B--2---:R0:W1:Y:S01]  /*13e0*/  F2I.F64.TRUNC R18, R4 ;  /* 0x0000000400127311 */ /* 0x004062000030d100 */
[----:B------:R-:W-:Y:S05]  /*13f0*/  BRA `(.L_x_6030) ;  /* 0x0000000800507947 */ /* 0x000fea0003800000 */
.L_x_6038:
        /* <DEDUP_REMOVED lines=26> */
.L_x_6041:
        /* <DEDUP_REMOVED lines=14> */
.L_x_6040:
[----:B------:R-:W2:Y:S02]  /*1680*/  LDG.E.U16 R18, desc[UR36][R4.64] ;  /* 0x0000002404127981 */ /* 0x000ea4000c1e1500 */
[----:B--2---:R-:W-:-:S06]  /*1690*/  IMAD.U32 R18, R18, 0x10000, RZ ;  /* 0x0001000012127824 */ /* 0x004fcc00078e00ff */
[----:B------:R-:W4:Y:S01]  /*16a0*/  F2I.FTZ.TRUNC.NTZ R18, R18 ;  /* 0x0000001200127305 */ /* 0x000f22000021f100 */
[----:B------:R-:W-:Y:S05]  /*16b0*/  BRA `(.L_x_6030) ;  /* 0x0000000400a07947 */ /* 0x000fea0003800000 */
.L_x_6037:
        /* <DEDUP_REMOVED lines=10> */
.L_x_6044:
        /* <DEDUP_REMOVED lines=21> */
.L_x_6048:
[----:B------:R-:W-:Y:S05]  /*18b0*/  BSYNC.RECONVERGENT B1 ;  /* 0x0000000000017941 */ /* 0x000fea0003800200 */
.L_x_6047:
[----:B------:R-:W-:Y:S01]  /*18c0*/  IMAD.SHL.U32 R0, R0, 0x100000, RZ ;  /* 0x0010000000007824 */ /* 0x000fe200078e00ff */
[----:B------:R-:W-:-:S04]  /*18d0*/  LEA R3, R3, 0x3b800000, 0x17 ;  /* 0x3b80000003037811 */ /* 0x000fc800078eb8ff */
[----:B------:R-:W-:-:S07]  /*18e0*/  LOP3.LUT R18, R3, R0, R7, 0xfe, !PT ;  /* 0x0000000003127212 */ /* 0x000fce00078efe07 */
.L_x_6046:
[----:B------:R-:W-:Y:S05]  /*18f0*/  BSYNC.RECONVERGENT B0 ;  /* 0x0000000000007941 */ /* 0x000fea0003800200 */
.L_x_6045:
[----:B------:R-:W0:Y:S01]  /*1900*/  F2I.FTZ.TRUNC.NTZ R18, R18 ;  /* 0x0000001200127305 */ /* 0x000e22000021f100 */
[----:B------:R-:W-:Y:S05]  /*1910*/  BRA `(.L_x_6030) ;  /* 0x0000000400087947 */ /* 0x000fea0003800000 */
.L_x_6043:
        /* <DEDUP_REMOVED lines=21> */
.L_x_6052:
[----:B------:R-:W-:Y:S05]  /*1a70*/  BSYNC.RECONVERGENT B1 ;  /* 0x0000000000017941 */ /* 0x000fea0003800200 */
.L_x_6051:
[----:B------:R-:W-:Y:S01]  /*1a80*/  IMAD.SHL.U32 R0, R0, 0x200000, RZ ;  /* 0x0020000000007824 */ /* 0x000fe200078e00ff */
[----:B------:R-:W-:-:S04]  /*1a90*/  LEA R3, R3, 0x37800000, 0x17 ;  /* 0x3780000003037811 */ /* 0x000fc800078eb8ff */
[----:B------:R-:W-:-:S07]  /*1aa0*/  LOP3.LUT R18, R3, R0, R7, 0xfe, !PT ;  /* 0x0000000003127212 */ /* 0x000fce00078efe07 */
.L_x_6050:
[----:B------:R-:W-:Y:S05]  /*1ab0*/  BSYNC.RECONVERGENT B0 ;  /* 0x0000000000007941 */ /* 0x000fea0003800200 */
.L_x_6049:
[----:B------:R-:W0:Y:S01]  /*1ac0*/  F2I.FTZ.TRUNC.NTZ R18, R18 ;  /* 0x0000001200127305 */ /* 0x000e22000021f100 */
[----:B------:R-:W-:Y:S05]  /*1ad0*/  BRA `(.L_x_6030) ;  /* 0x0000000000987947 */ /* 0x000fea0003800000 */
.L_x_6042:
        /* <DEDUP_REMOVED lines=14> */
.L_x_6056:
[----:B------:R-:W-:Y:S05]  /*1bc0*/  BSYNC.RECONVERGENT B0 ;  /* 0x0000000000007941 */ /* 0x000fea0003800200 */
.L_x_6055:
[----:B------:R-:W0:Y:S01]  /*1bd0*/  F2I.FTZ.TRUNC.NTZ R18, R18 ;  /* 0x0000001200127305 */ /* 0x000e22000021f100 */
[----:B------:R-:W-:Y:S05]  /*1be0*/  BRA `(.L_x_6030) ;  /* 0x0000000000547947 */ /* 0x000fea0003800000 */
.L_x_6029:
        /* <DEDUP_REMOVED lines=16> */
.L_x_6057:
[----:B------:R-:W-:Y:S01]  /*1cf0*/  IMAD.MOV.U32 R18, RZ, RZ, RZ ;  /* 0x000000ffff127224 */ /* 0x000fe200078e00ff */
[----:B------:R-:W-:Y:S06]  /*1d00*/  BRA `(.L_x_6030) ;  /* 0x00000000000c7947 */ /* 0x000fec0003800000 */
.L_x_6054:
[----:B------:R0:W5:Y:S01]  /*1d10*/  LDG.E R18, desc[UR36][R4.64] ;  /* 0x0000002404127981 */ /* 0x000162000c1e1900 */
[----:B------:R-:W-:Y:S05]  /*1d20*/  BRA `(.L_x_6030) ;  /* 0x0000000000047947 */ /* 0x000fea0003800000 */
.L_x_6053:
[----:B------:R0:W5:Y:S02]  /*1d30*/  LDG.E R18, desc[UR36][R4.64] ;  /* 0x0000002404127981 */ /* 0x000164000c1e1900 */
.L_x_6030:
[----:B------:R-:W-:-:S07]  /*1d40*/  VIADD R26, R26, 0x80 ;  /* 0x000000801a1a7836 */ /* 0x000fce0000000000 */
.L_x_6024:
[----:B------:R-:W-:Y:S05]  /*1d50*/  BSYNC.RECONVERGENT B6 ;  /* 0x0000000000067941 */ /* 0x000fea0003800200 */
.L_x_6023:
        /* <DEDUP_REMOVED lines=23> */
.L_x_6063:
[----:B------:R0:W5:Y:S01]  /*1ed0*/  LDG.E.U8 R22, desc[UR36][R4.64] ;  /* 0x0000002404167981 */ /* 0x000162000c1e1100 */
[----:B------:R-:W-:Y:S05]  /*1ee0*/  BRA `(.L_x_6065) ;  /* 0x0000000c00307947 */ /* 0x000fea0003800000 */
.L_x_6062:
        /* <DEDUP_REMOVED lines=8> */
.L_x_6067:
[----:B------:R0:W5:Y:S01]  /*1f70*/  LDG.E R22, desc[UR36][R4.64] ;  /* 0x0000002404167981 */ /* 0x000162000c1e1900 */
[----:B------:R-:W-:Y:S05]  /*1f80*/  BRA `(.L_x_6065) ;  /* 0x0000000c00087947 */ /* 0x000fea0003800000 */
.L_x_6066:
[----:B------:R0:W5:Y:S01]  /*1f90*/  LDG.E.S16 R22, desc[UR36][R4.64] ;  /* 0x0000002404167981 */ /* 0x000162000c1e1700 */
[----:B------:R-:W-:Y:S05]  /*1fa0*/  BRA `(.L_x_6065) ;  /* 0x0000000c00007947 */ /* 0x000fea0003800000 */
.L_x_6061:
        /* <DEDUP_REMOVED lines=9> */
.L_x_6069:
[----:B------:R-:W2:Y:S02]  /*2040*/  LDG.E.U16 R4, desc[UR36][R4.64] ;  /* 0x0000002404047981 */ /* 0x000ea4000c1e1500 */
[----:B--2---:R-:W-:-:S06]  /*2050*/  HADD2.F32 R22, -RZ, R4.H0_H0 ;  /* 0x20000004ff167230 */ /* 0x004fcc0000004100 */
[----:B------:R-:W0:Y:S01]  /*2060*/  F2I.FTZ.TRUNC.NTZ R22, R22 ;  /* 0x0000001600167305 */ /* 0x000e22000021f100 */
[----:B------:R-:W-:Y:S05]  /*2070*/  BRA `(.L_x_6065) ;  /* 0x0000000800cc7947 */ /* 0x000fea0003800000 */
.L_x_6068:
        /* <DEDUP_REMOVED lines=9> */
.L_x_6071:
[----:B------:R-:W2:Y:S02]  /*2110*/  LDG.E.U16 R4, desc[UR36][R4.64] ;  /* 0x0000002404047981 */ /* 0x000ea4000c1e1500 */
[----:B--2---:R-:W-:-:S06]  /*2120*/  HADD2.F32 R22, -RZ, R4.H0_H0 ;  /* 0x20000004ff167230 */ /* 0x004fcc0000004100 */
[----:B------:R-:W0:Y:S01]  /*2130*/  F2I.FTZ.TRUNC.NTZ R22, R22 ;  /* 0x0000001600167305 */ /* 0x000e22000021f100 */
[----:B------:R-:W-:Y:S05]  /*2140*/  BRA `(.L_x_6065) ;  /* 0x0000000800987947 */ /* 0x000fea0003800000 */
.L_x_6070:
[----:B------:R-:W2:Y:S02]  /*2150*/  LDG.E.64 R4, desc[UR36][R4.64] ;  /* 0x0000002404047981 */ /* 0x000ea4000c1e1b00 */
[----:B--2---:R0:W1:Y:S01]  /*2160*/  F2I.F64.TRUNC R22, R4 ;  /* 0x0000000400167311 */ /* 0x004062000030d100 */
[----:B------:R-:W-:Y:S05]  /*2170*/  BRA `(.L_x_6065) ;  /* 0x00000008008c7947 */ /* 0x000fea0003800000 */
.L_x_6060:
        /* <DEDUP_REMOVED lines=12> */
.L_x_6074:
[----:B------:R-:W2:Y:S02]  /*2240*/  LDG.E.64 R4, desc[UR36][R4.64] ;  /* 0x0000002404047981 */ /* 0x000ea4000c1e1b00 */
[----:B--2---:R0:W1:Y:S01]  /*2250*/  F2I.F64.TRUNC R22, R4 ;  /* 0x0000000400167311 */ /* 0x004062000030d100 */
[----:B------:R-:W-:Y:S05]  /*2260*/  BRA `(.L_x_6065) ;  /* 0x0000000800507947 */ /* 0x000fea0003800000 */
.L_x_6073:
        /* <DEDUP_REMOVED lines=26> */
.L_x_6076:
        /* <DEDUP_REMOVED lines=14> */
.L_x_6075:
[----:B------:R-:W2:Y:S02]  /*24f0*/  LDG.E.U16 R22, desc[UR36][R4.64] ;  /* 0x0000002404167981 */ /* 0x000ea4000c1e1500 */
[----:B--2---:R-:W-:-:S06]  /*2500*/  IMAD.U32 R22, R22, 0x10000, RZ ;  /* 0x0001000016167824 */ /* 0x004fcc00078e00ff */
[----:B------:R-:W0:Y:S01]  /*2510*/  F2I.FTZ.TRUNC.NTZ R22, R22 ;  /* 0x0000001600167305 */ /* 0x000e22000021f100 */
[----:B------:R-:W-:Y:S05]  /*2520*/  BRA `(.L_x_6065) ;  /* 0x0000000400a07947 */ /* 0x000fea0003800000 */
.L_x_6072:
        /* <DEDUP_REMOVED lines=10> */
.L_x_6079:
        /* <DEDUP_REMOVED lines=21> */
.L_x_6083:
[----:B------:R-:W-:Y:S05]  /*2720*/  BSYNC.RECONVERGENT B1 ;  /* 0x0000000000017941 */ /* 0x000fea0003800200 */
.L_x_6082:
[----:B------:R-:W-:Y:S01]  /*2730*/  IMAD.SHL.U32 R0, R0, 0x100000, RZ ;  /* 0x0010000000007824 */ /* 0x000fe200078e00ff */
[----:B------:R-:W-:-:S04]  /*2740*/  LEA R3, R3, 0x3b800000, 0x17 ;  /* 0x3b80000003037811 */ /* 0x000fc800078eb8ff */
[----:B------:R-:W-:-:S07]  /*2750*/  LOP3.LUT R22, R3, R0, R7, 0xfe, !PT ;  /* 0x0000000003167212 */ /* 0x000fce00078efe07 */
.L_x_6081:
[----:B------:R-:W-:Y:S05]  /*2760*/  BSYNC.RECONVERGENT B0 ;  /* 0x0000000000007941 */ /* 0x000fea0003800200 */
.L_x_6080:
[----:B------:R-:W1:Y:S01]  /*2770*/  F2I.FTZ.TRUNC.NTZ R22, R22 ;  /* 0x0000001600167305 */ /* 0x000e62000021f100 */
[----:B------:R-:W-:Y:S05]  /*2780*/  BRA `(.L_x_6065) ;  /* 0x0000000400087947 */ /* 0x000fea0003800000 */
.L_x_6078:
        /* <DEDUP_REMOVED lines=21> */
.L_x_6087:
[----:B------:R-:W-:Y:S05]  /*28e0*/  BSYNC.RECONVERGENT B1 ;  /* 0x0000000000017941 */ /* 0x000fea0003800200 */
.L_x_6086:
[----:B------:R-:W-:Y:S01]  /*28f0*/  IMAD.SHL.U32 R0, R0, 0x200000, RZ ;  /* 0x0020000000007824 */ /* 0x000fe200078e00ff */
[----:B------:R-:W-:-:S04]  /*2900*/  LEA R3, R3, 0x37800000, 0x17 ;  /* 0x3780000003037811 */ /* 0x000fc800078eb8ff */
[----:B------:R-:W-:-:S07]  /*2910*/  LOP3.LUT R22, R3, R0, R7, 0xfe, !PT ;  /* 0x0000000003167212 */ /* 0x000fce00078efe07 */
.L_x_6085:
[----:B------:R-:W-:Y:S05]  /*2920*/  BSYNC.RECONVERGENT B0 ;  /* 0x0000000000007941 */ /* 0x000fea0003800200 */
.L_x_6084:
[----:B------:R-:W2:Y:S01]  /*2930*/  F2I.FTZ.TRUNC.NTZ R22, R22 ;  /* 0x0000001600167305 */ /* 0x000ea2000021f100 */
[----:B------:R-:W-:Y:S05]  /*2940*/  BRA `(.L_x_6065) ;  /* 0x0000000000987947 */ /* 0x000fea0003800000 */
.L_x_6077:
        /* <DEDUP_REMOVED lines=14> */
.L_x_6091:
[----:B------:R-:W-:Y:S05]  /*2a30*/  BSYNC.RECONVERGENT B0 ;  /* 0x0000000000007941 */ /* 0x000fea0003800200 */
.L_x_6090:
[----:B------:R-:W4:Y:S01]  /*2a40*/  F2I.FTZ.TRUNC.NTZ R22, R22 ;  /* 0x0000001600167305 */ /* 0x000f22000021f100 */
[----:B------:R-:W-:Y:S05]  /*2a50*/  BRA `(.L_x_6065) ;  /* 0x0000000000547947 */ /* 0x000fea0003800000 */
.L_x_6064:
        /* <DEDUP_REMOVED lines=16> */
.L_x_6092:
[----:B------:R-:W-:Y:S01]  /*2b60*/  IMAD.MOV.U32 R22, RZ, RZ, RZ ;  /* 0x000000ffff167224 */ /* 0x000fe200078e00ff */
[----:B------:R-:W-:Y:S06]  /*2b70*/  BRA `(.L_x_6065) ;  /* 0x00000000000c7947 */ /* 0x000fec0003800000 */
.L_x_6089:
[----:B------:R0:W5:Y:S01]  /*2b80*/  LDG.E R22, desc[UR36][R4.64] ;  /* 0x0000002404167981 */ /* 0x000162000c1e1900 */
[----:B------:R-:W-:Y:S05]  /*2b90*/  BRA `(.L_x_6065) ;  /* 0x0000000000047947 */ /* 0x000fea0003800000 */
.L_x_6088:
[----:B------:R3:W5:Y:S02]  /*2ba0*/  LDG.E R22, desc[UR36][R4.64] ;  /* 0x0000002404167981 */ /* 0x000764000c1e1900 */
.L_x_6065:
[----:B------:R-:W-:-:S07]  /*2bb0*/  VIADD R26, R26, 0x80 ;  /* 0x000000801a1a7836 */ /* 0x000fce0000000000 */
.L_x_6059:
[----:B------:R-:W-:Y:S05]  /*2bc0*/  BSYNC.RECONVERGENT B6 ;  /* 0x0000000000067941 */ /* 0x000fea0003800200 */
.L_x_6058:
        /* <DEDUP_REMOVED lines=23> */
.L_x_6098:
[----:B------:R0:W5:Y:S01]  /*2d40*/  LDG.E.U8 R24, desc[UR36][R4.64] ;  /* 0x0000002404187981 */ /* 0x000162000c1e1100 */
[----:B------:R-:W-:Y:S05]  /*2d50*/  BRA `(.L_x_6094) ;  /* 0x0000000c002c7947 */ /* 0x000fea0003800000 */
.L_x_6097:
        /* <DEDUP_REMOVED lines=8> */
.L_x_6101:
[----:B------:R0:W5:Y:S01]  /*2de0*/  LDG.E R24, desc[UR36][R4.64] ;  /* 0x0000002404187981 */ /* 0x000162000c1e1900 */
[----:B------:R-:W-:Y:S05]  /*2df0*/  BRA `(.L_x_6094) ;  /* 0x0000000c00047947 */ /* 0x000fea0003800000 */
.L_x_6100:
[----:B------:R0:W5:Y:S01]  /*2e00*/  LDG.E.S16 R24, desc[UR36][R4.64] ;  /* 0x0000002404187981 */ /* 0x000162000c1e1700 */
[----:B------:R-:W-:Y:S05]  /*2e10*/  BRA `(.L_x_6094) ;  /* 0x0000000800fc7947 */ /* 0x000fea0003800000 */
.L_x_6096:
        /* <DEDUP_REMOVED lines=9> */
.L_x_6103:
[----:B------:R-:W2:Y:S02]  /*2eb0*/  LDG.E.U16 R4, desc[UR36][R4.64] ;  /* 0x0000002404047981 */ /* 0x000ea4000c1e1500 */
[----:B--2---:R-:W-:-:S06]  /*2ec0*/  HADD2.F32 R24, -RZ, R4.H0_H0 ;  /* 0x20000004ff187230 */ /* 0x004fcc0000004100 */
[----:B------:R-:W0:Y:S01]  /*2ed0*/  F2I.FTZ.TRUNC.NTZ R24, R24 ;  /* 0x0000001800187305 */ /* 0x000e22000021f100 */
[----:B------:R-:W-:Y:S05]  /*2ee0*/  BRA `(.L_x_6094) ;  /* 0x0000000800c87947 */ /* 0x000fea0003800000 */
.L_x_6102:
        /* <DEDUP_REMOVED lines=9> */
.L_x_6105:
[----:B------:R-:W2:Y:S02]  /*2f80*/  LDG.E.U16 R4, desc[UR36][R4.64] ;  /* 0x0000002404047981 */ /* 0x000ea4000c1e1500 */
[----:B--2---:R-:W-:-:S06]  /*2f90*/  HADD2.F32 R24, -RZ, R4.H0_H0 ;  /* 0x20000004ff187230 */ /* 0x004fcc0000004100 */
[----:B------:R-:W0:Y:S01]  /*2fa0*/  F2I.FTZ.TRUNC.NTZ R24, R24 ;  /* 0x0000001800187305 */ /* 0x000e22000021f100 */
[----:B------:R-:W-:Y:S05]  /*2fb0*/  BRA `(.L_x_6094) ;  /* 0x0000000800947947 */ /* 0x000fea0003800000 */
.L_x_6104:
[----:B------:R-:W2:Y:S02]  /*2fc0*/  LDG.E.64 R24, desc[UR36][R4.64] ;  /* 0x0000002404187981 */ /* 0x000ea4000c1e1b00 */
[----:B--2---:R0:W1:Y:S01]  /*2fd0*/  F2I.F64.TRUNC R24, R24 ;  /* 0x0000001800187311 */ /* 0x004062000030d100 */
[----:B------:R-:W-:Y:S05]  /*2fe0*/  BRA `(.L_x_6094) ;  /* 0x0000000800887947 */ /* 0x000fea0003800000 */
.L_x_6095:
        /* <DEDUP_REMOVED lines=12> */
.L_x_6108:
[----:B------:R-:W2:Y:S02]  /*30b0*/  LDG.E.64 R4, desc[UR36][R4.64] ;  /* 0x0000002404047981 */ /* 0x000ea4000c1e1b00 */
[----:B--2---:R0:W1:Y:S01]  /*30c0*/  F2I.F64.TRUNC R24, R4 ;  /* 0x0000000400187311 */ /* 0x004062000030d100 */
[----:B------:R-:W-:Y:S05]  /*30d0*/  BRA `(.L_x_6094) ;  /* 0x00000008004c7947 */ /* 0x000fea0003800000 */
.L_x_6107:
        /* <DEDUP_REMOVED lines=26> */
.L_x_6110:
        /* <DEDUP_REMOVED lines=14> */
.L_x_6109:
[----:B------:R-:W2:Y:S02]  /*3360*/  LDG.E.U16 R24, desc[UR36][R4.64] ;  /* 0x0000002404187981 */ /* 0x000ea4000c1e1500 */
[----:B--2---:R-:W-:-:S06]  /*3370*/  IMAD.U32 R24, R24, 0x10000, RZ ;  /* 0x0001000018187824 */ /* 0x004fcc00078e00ff */
[----:B------:R-:W0:Y:S01]  /*3380*/  F2I.FTZ.TRUNC.NTZ R24, R24 ;  /* 0x0000001800187305 */ /* 0x000e22000021f100 */
[----:B------:R-:W-:Y:S05]  /*3390*/  BRA `(.L_x_6094) ;  /* 0x00000004009c7947 */ /* 0x000fea0003800000 */
.L_x_6106:
        /* <DEDUP_REMOVED lines=10> */
.L_x_6113:
        /* <DEDUP_REMOVED lines=21> */
.L_x_6117:
[----:B------:R-:W-:Y:S05]  /*3590*/  BSYNC.RECONVERGENT B1 ;  /* 0x0000000000017941 */ /* 0x000fea0003800200 */
.L_x_6116:
[----:B------:R-:W-:Y:S01]  /*35a0*/  IMAD.SHL.U32 R0, R0, 0x100000, RZ ;  /* 0x0010000000007824 */ /* 0x000fe200078e00ff */
[----:B------:R-:W-:-:S04]  /*35b0*/  LEA R3, R3, 0x3b800000, 0x17 ;  /* 0x3b80000003037811 */ /* 0x000fc800078eb8ff */
[----:B------:R-:W-:-:S07]  /*35c0*/  LOP3.LUT R24, R3, R0, R7, 0xfe, !PT ;  /* 0x0000000003187212 */ /* 0x000fce00078efe07 */
.L_x_6115:
[----:B------:R-:W-:Y:S05]  /*35d0*/  BSYNC.RECONVERGENT B0 ;  /* 0x0000000000007941 */ /* 0x000fea0003800200 */
.L_x_6114:
[----:B------:R-:W0:Y:S01]  /*35e0*/  F2I.FTZ.TRUNC.NTZ R24, R24 ;  /* 0x0000001800187305 */ /* 0x000e22000021f100 */
[----:B------:R-:W-:Y:S05]  /*35f0*/  BRA `(.L_x_6094) ;  /* 0x0000000400047947 */ /* 0x000fea0003800000 */
.L_x_6112:
        /* <DEDUP_REMOVED lines=21> */
.L_x_6121:
[----:B------:R-:W-:Y:S05]  /*3750*/  BSYNC.RECONVERGENT B1 ;  /* 0x0000000000017941 */ /* 0x000fea0003800200 */
.L_x_6120:
[----:B------:R-:W-:Y:S01]  /*3760*/  IMAD.SHL.U32 R0, R0, 0x200000, RZ ;  /* 0x0020000000007824 */ /* 0x000fe200078e00ff */
[----:B------:R-:W-:-:S04]  /*3770*/  LEA R3, R3, 0x37800000, 0x17 ;  /* 0x3780000003037811 */ /* 0x000fc800078eb8ff */
[----:B------:R-:W-:-:S07]  /*3780*/  LOP3.LUT R24, R3, R0, R7, 0xfe, !PT ;  /* 0x0000000003187212 */ /* 0x000fce00078efe07 */
.L_x_6119:
[----:B------:R-:W-:Y:S05]  /*3790*/  BSYNC.RECONVERGENT B0 ;  /* 0x0000000000007941 */ /* 0x000fea0003800200 */
.L_x_6118:
[----:B------:R-:W0:Y:S01]  /*37a0*/  F2I.FTZ.TRUNC.NTZ R24, R24 ;  /* 0x0000001800187305 */ /* 0x000e22000021f100 */
[----:B------:R-:W-:Y:S05]  /*37b0*/  BRA `(.L_x_6094) ;  /* 0x0000000000947947 */ /* 0x000fea0003800000 */
.L_x_6111:
        /* <DEDUP_REMOVED lines=14> */
.L_x_6125:
[----:B------:R-:W-:Y:S05]  /*38a0*/  BSYNC.RECONVERGENT B0 ;  /* 0x0000000000007941 */ /* 0x000fea0003800200 */
.L_x_6124:
[----:B------:R-:W0:Y:S01]  /*38b0*/  F2I.FTZ.TRUNC.NTZ R24, R24 ;  /* 0x0000001800187305 */ /* 0x000e22000021f100 */
[----:B------:R-:W-:Y:S05]  /*38c0*/  BRA `(.L_x_6094) ;  /* 0x0000000000507947 */ /* 0x000fea0003800000 */
.L_x_6099:
        /* <DEDUP_REMOVED lines=16> */
.L_x_6126:
[----:B------:R-:W-:Y:S05]  /*39d0*/  BRA `(.L_x_6094) ;  /* 0x00000000000c7947 */ /* 0x000fea0003800000 */
.L_x_6123:
[----:B------:R0:W5:Y:S01]  /*39e0*/  LDG.E R24, desc[UR36][R4.64] ;  /* 0x0000002404187981 */ /* 0x000162000c1e1900 */
[----:B------:R-:W-:Y:S05]  /*39f0*/  BRA `(.L_x_6094) ;  /* 0x0000000000047947 */ /* 0x000fea0003800000 */
.L_x_6122:
[----:B------:R0:W5:Y:S02]  /*3a00*/  LDG.E R24, desc[UR36][R4.64] ;  /* 0x0000002404187981 */ /* 0x000164000c1e1900 */
.L_x_6094:
[----:B------:R-:W-:Y:S05]  /*3a10*/  BSYNC.RECONVERGENT B6 ;  /* 0x0000000000067941 */ /* 0x000fea0003800200 */
.L_x_6093:
[----:B0-----:R-:W0:Y:S01]  /*3a20*/  LDC R3, c[0x0][0x388] ;  /* 0x0000e200ff037b82 */ /* 0x001e220000000800 */
[----:B------:R-:W-:Y:S01]  /*3a30*/  ISETP.GE.AND P0, PT, R2, R19, PT ;  /* 0x000000130200720c */ /* 0x000fe20003f06270 */
[----:B------:R-:W-:Y:S01]  /*3a40*/  BSSY.RECONVERGENT B7, `(.L_x_6127) ;  /* 0x00002c7000077945 */ /* 0x000fe20003800200 */
[----:B-1---5:R-:W-:-:S03]  /*3a50*/  VIMNMX.U32 R16, PT, PT, R16, 0x1f, PT ;  /* 0x0000001f10107848 */ /* 0x022fc60003fe0000 */
[----:B------:R-:W-:Y:S01]  /*3a60*/  BSSY.RELIABLE B6, `(.L_x_6128) ;  /* 0x00001dd000067945 */ /* 0x000fe20003800100 */
[----:B---34-:R-:W-:Y:S02]  /*3a70*/  VIMNMX.U32 R18, PT, PT, R18, 0x1f, PT ;  /* 0x0000001f12127848 */ /* 0x018fe40003fe0000 */
[----:B--2---:R-:W-:Y:S01]  /*3a80*/  VIMNMX.U32 R0, PT, PT, R22, 0x1f, PT ;  /* 0x0000001f16007848 */ /* 0x004fe20003fe0000 */
[----:B------:R-:W1:Y:S01]  /*3a90*/  LDC.U8 R17, c[0x0][0x3ac] ;  /* 0x0000eb00ff117b82 */ /* 0x000e620000000000 */
[----:B------:R-:W-:Y:S02]  /*3aa0*/  VIMNMX.U32 R24, PT, PT, R24, 0x1f, PT ;  /* 0x0000001f18187848 */ /* 0x000fe40003fe0000 */
[--C-:B0-----:R-:W-:Y:S02]  /*3ab0*/  SHF.R.S32.HI R4, RZ, R16, R3.reuse ;  /* 0x00000010ff047219 */ /* 0x101fe40000011403 */
[--C-:B------:R-:W-:Y:S02]  /*3ac0*/  SHF.R.S32.HI R22, RZ, R18, R3.reuse ;  /* 0x00000012ff167219 */ /* 0x100fe40000011403 */
[----:B------:R-:W-:-:S02]  /*3ad0*/  SHF.R.S32.HI R18, RZ, R0, R3 ;  /* 0x00000000ff127219 */ /* 0x000fc40000011403 */
[----:B------:R-:W-:Y:S01]  /*3ae0*/  SHF.R.S32.HI R16, RZ, R24, R3 ;  /* 0x00000018ff107219 */ /* 0x000fe20000011403 */
[----:B------:R-:W-:Y:S06]  /*3af0*/  @P0 BRA `(.L_x_6129) ;  /* 0x0000001c00400947 */ /* 0x000fec0003800000 */
[----:B------:R-:W0:Y:S01]  /*3b00*/  LDCU UR4, c[0x0][0x3b0] ;  /* 0x00007600ff0477ac */ /* 0x000e220008000800 */
[----:B------:R-:W2:Y:S01]  /*3b10*/  LDC.64 R8, c[0x0][0x390] ;  /* 0x0000e400ff087b82 */ /* 0x000ea20000000a00 */
[----:B------:R-:W-:Y:S01]  /*3b20*/  IMAD R0, R23, 0x200, R2 ;  /* 0x0000020017007824 */ /* 0x000fe200078e0202 */
[----:B-1----:R-:W-:Y:S01]  /*3b30*/  PRMT R5, R17, 0x9910, RZ ;  /* 0x0000991011057816 */ /* 0x002fe200000000ff */
[----:B------:R-:W-:Y:S02]  /*3b40*/  VIADD R2, R2, 0x80 ;  /* 0x0000008002027836 */ /* 0x000fe40000000000 */
[----:B0-----:R-:W-:Y:S02]  /*3b50*/  IMAD R3, R0, UR4, RZ ;  /* 0x0000000400037c24 */ /* 0x001fe4000f8e02ff */
        /* <DEDUP_REMOVED lines=15> */
.L_x_6133:
[----:B------:R0:W-:Y:S01]  /*3c50*/  STG.E.U8 desc[UR36][R8.64], R4 ;  /* 0x0000000408007986 */ /* 0x0001e2000c101124 */
[----:B------:R-:W-:Y:S05]  /*3c60*/  BRA `(.L_x_6135) ;  /* 0x0000000c003c7947 */ /* 0x000fea0003800000 */
.L_x_6132:
        /* <DEDUP_REMOVED lines=9> */
.L_x_6137:
[----:B------:R0:W-:Y:S01]  /*3d00*/  STG.E desc[UR36][R8.64], R4 ;  /* 0x0000000408007986 */ /* 0x0001e2000c101924 */
[----:B------:R-:W-:Y:S05]  /*3d10*/  BRA `(.L_x_6135) ;  /* 0x0000000c00107947 */ /* 0x000fea0003800000 */
.L_x_6136:
[----:B------:R0:W-:Y:S01]  /*3d20*/  STG.E.U16 desc[UR36][R8.64], R4 ;  /* 0x0000000408007986 */ /* 0x0001e2000c101524 */
[----:B------:R-:W-:Y:S05]  /*3d30*/  BRA `(.L_x_6135) ;  /* 0x0000000c00087947 */ /* 0x000fea0003800000 */
.L_x_6131:
        /* <DEDUP_REMOVED lines=9> */
.L_x_6139:
[----:B------:R-:W-:-:S04]  /*3dd0*/  I2FP.F32.S32 R0, R4 ;  /* 0x0000000400007245 */ /* 0x000fc80000201400 */
[----:B------:R-:W-:-:S05]  /*3de0*/  F2FP.F16.F32.PACK_AB R0, RZ, R0 ;  /* 0x00000000ff00723e */ /* 0x000fca00000000ff */
[----:B------:R0:W-:Y:S01]  /*3df0*/  STG.E.U16 desc[UR36][R8.64], R0 ;  /* 0x0000000008007986 */ /* 0x0001e2000c101524 */
[----:B------:R-:W-:Y:S05]  /*3e00*/  BRA `(.L_x_6135) ;  /* 0x0000000800d47947 */ /* 0x000fea0003800000 */
.L_x_6138:
        /* <DEDUP_REMOVED lines=10> */
.L_x_6141:
[----:B------:R-:W-:-:S04]  /*3eb0*/  I2FP.F32.S32 R4, R4 ;  /* 0x0000000400047245 */ /* 0x000fc80000201400 */
[----:B------:R-:W-:-:S04]  /*3ec0*/  F2FP.F16.F32.PACK_AB R3, RZ, R4 ;  /* 0x00000004ff03723e */ /* 0x000fc800000000ff */
[----:B------:R-:W-:-:S05]  /*3ed0*/  PRMT R3, R3, 0x5410, RZ ;  /* 0x0000541003037816 */ /* 0x000fca00000000ff */
[----:B------:R0:W-:Y:S01]  /*3ee0*/  STG.E desc[UR36][R8.64], R3 ;  /* 0x0000000308007986 */ /* 0x0001e2000c101924 */
[----:B------:R-:W-:Y:S05]  /*3ef0*/  BRA `(.L_x_6135) ;  /* 0x0000000800987947 */ /* 0x000fea0003800000 */
.L_x_6140:
[----:B------:R-:W0:Y:S02]  /*3f00*/  I2F.F64 R4, R4 ;  /* 0x0000000400047312 */ /* 0x000e240000201c00 */
[----:B0-----:R0:W-:Y:S01]  /*3f10*/  STG.E.64 desc[UR36][R8.64], R4 ;  /* 0x0000000408007986 */ /* 0x0011e2000c101b24 */
[----:B------:R-:W-:Y:S05]  /*3f20*/  BRA `(.L_x_6135) ;  /* 0x00000008008c7947 */ /* 0x000fea0003800000 */
.L_x_6130:
        /* <DEDUP_REMOVED lines=12> */
.L_x_6144:
[----:B------:R-:W0:Y:S01]  /*3ff0*/  I2F.F64 R4, R4 ;  /* 0x0000000400047312 */ /* 0x000e220000201c00 */
[----:B------:R-:W-:-:S05]  /*4000*/  CS2R R6, SRZ ;  /* 0x0000000000067805 */ /* 0x000fca000001ff00 */
[----:B0-----:R3:W-:Y:S01]  /*4010*/  STG.E.128 desc[UR36][R8.64], R4 ;  /* 0x0000000408007986 */ /* 0x0017e2000c101d24 */
[----:B------:R-:W-:Y:S05]  /*4020*/  BRA `(.L_x_6135) ;  /* 0x00000008004c7947 */ /* 0x000fea0003800000 */
.L_x_6143:
        /* <DEDUP_REMOVED lines=19> */
.L_x_6148:
[----:B------:R-:W-:Y:S05]  /*4160*/  BSYNC.RECONVERGENT B0 ;  /* 0x0000000000007941 */ /* 0x000fea0003800200 */
.L_x_6147:
[----:B------:R-:W-:-:S05]  /*4170*/  LOP3.LUT R5, R0, 0x80, R5, 0xf8, !PT ;  /* 0x0000008000057812 */ /* 0x000fca00078ef805 */
[----:B------:R2:W-:Y:S01]  /*4180*/  STG.E.U8 desc[UR36][R8.64], R5 ;  /* 0x0000000508007986 */ /* 0x0005e2000c101124 */
[----:B------:R-:W-:Y:S05]  /*4190*/  BRA `(.L_x_6135) ;  /* 0x0000000400f07947 */ /* 0x000fea0003800000 */
.L_x_6146:
        /* <DEDUP_REMOVED lines=15> */
.L_x_6150:
[----:B------:R-:W-:Y:S05]  /*4290*/  BSYNC.RECONVERGENT B0 ;  /* 0x0000000000007941 */ /* 0x000fea0003800200 */
.L_x_6149:
[----:B------:R-:W-:-:S05]  /*42a0*/  LOP3.LUT R5, R0, 0x80, R5, 0xf8, !PT ;  /* 0x0000008000057812 */ /* 0x000fca00078ef805 */
[----:B------:R1:W-:Y:S01]  /*42b0*/  STG.E.U8 desc[UR36][R8.64], R5 ;  /* 0x0000000508007986 */ /* 0x0003e2000c101124 */
[----:B------:R-:W-:Y:S05]  /*42c0*/  BRA `(.L_x_6135) ;  /* 0x0000000400a47947 */ /* 0x000fea0003800000 */
.L_x_6145:
[----:B------:R-:W-:-:S04]  /*42d0*/  I2FP.F32.S32 R0, R4 ;  /* 0x0000000400007245 */ /* 0x000fc80000201400 */
[----:B------:R-:W-:-:S05]  /*42e0*/  F2FP.BF16.F32.PACK_AB R0, RZ, R0 ;  /* 0x00000000ff00723e */ /* 0x000fca00000010ff */
[----:B------:R0:W-:Y:S01]  /*42f0*/  STG.E.U16 desc[UR36][R8.64], R0 ;  /* 0x0000000008007986 */ /* 0x0001e2000c101524 */
[----:B------:R-:W-:Y:S05]  /*4300*/  BRA `(.L_x_6135) ;  /* 0x0000000400947947 */ /* 0x000fea0003800000 */
.L_x_6142:
        /* <DEDUP_REMOVED lines=10> */
.L_x_6153:
        /* <DEDUP_REMOVED lines=13> */
.L_x_6156:
[----:B------:R-:W-:-:S04]  /*4480*/  SHF.R.U32.HI R0, RZ, 0x14, R3 ;  /* 0x00000014ff007819 */ /* 0x000fc80000011603 */
[----:B------:R-:W-:-:S04]  /*4490*/  LOP3.LUT R0, R0, 0x1, RZ, 0xc0, !PT ;  /* 0x0000000100007812 */ /* 0x000fc800078ec0ff */
[----:B------:R-:W-:-:S04]  /*44a0*/  IADD3 R0, PT, PT, R3, 0x487ffff, R0 ;  /* 0x0487ffff03007810 */ /* 0x000fc80007ffe000 */
[----:B------:R-:W-:-:S04]  /*44b0*/  SHF.R.U32.HI R0, RZ, 0x14, R0 ;  /* 0x00000014ff007819 */ /* 0x000fc80000011600 */
[----:B------:R-:W-:-:S07]  /*44c0*/  LOP3.LUT R0, R0, 0xff, RZ, 0xc0, !PT ;  /* 0x000000ff00007812 */ /* 0x000fce00078ec0ff */
.L_x_6157:
[----:B------:R-:W-:-:S04]  /*44d0*/  SHF.R.U32.HI R3, RZ, 0x18, R3 ;  /* 0x00000018ff037819 */ /* 0x000fc80000011603 */
[----:B------:R-:W-:-:S04]  /*44e0*/  LOP3.LUT R0, R0, 0x80, R3, 0xf8, !PT ;  /* 0x0000008000007812 */ /* 0x000fc800078ef803 */
[----:B------:R-:W-:-:S07]  /*44f0*/  PRMT R4, R0, 0x7610, R4 ;  /* 0x0000761000047816 */ /* 0x000fce0000000004 */
.L_x_6155:
[----:B------:R-:W-:Y:S05]  /*4500*/  BSYNC.RECONVERGENT B0 ;  /* 0x0000000000007941 */ /* 0x000fea0003800200 */
.L_x_6154:
[----:B------:R0:W-:Y:S01]  /*4510*/  STG.E.U8 desc[UR36][R8.64], R4 ;  /* 0x0000000408007986 */ /* 0x0001e2000c101124 */
[----:B------:R-:W-:Y:S05]  /*4520*/  BRA `(.L_x_6135) ;  /* 0x00000004000c7947 */ /* 0x000fea0003800000 */
.L_x_6152:
        /* <DEDUP_REMOVED lines=13> */
.L_x_6160:
[----:B------:R-:W-:-:S04]  /*4600*/  SHF.R.U32.HI R0, RZ, 0x15, R3 ;  /* 0x00000015ff007819 */ /* 0x000fc80000011603 */
[----:B------:R-:W-:-:S04]  /*4610*/  LOP3.LUT R0, R0, 0x1, RZ, 0xc0, !PT ;  /* 0x0000000100007812 */ /* 0x000fc800078ec0ff */
[----:B------:R-:W-:-:S04]  /*4620*/  IADD3 R0, PT, PT, R3, 0x88fffff, R0 ;  /* 0x088fffff03007810 */ /* 0x000fc80007ffe000 */
[----:B------:R-:W-:-:S04]  /*4630*/  SHF.R.U32.HI R0, RZ, 0x15, R0 ;  /* 0x00000015ff007819 */ /* 0x000fc80000011600 */
[----:B------:R-:W-:-:S07]  /*4640*/  LOP3.LUT R0, R0, 0xff, RZ, 0xc0, !PT ;  /* 0x000000ff00007812 */ /* 0x000fce00078ec0ff */
.L_x_6161:
[----:B------:R-:W-:-:S04]  /*4650*/  SHF.R.U32.HI R3, RZ, 0x18, R3 ;  /* 0x00000018ff037819 */ /* 0x000fc80000011603 */
[----:B------:R-:W-:-:S04]  /*4660*/  LOP3.LUT R0, R0, 0x80, R3, 0xf8, !PT ;  /* 0x0000008000007812 */ /* 0x000fc800078ef803 */
[----:B------:R-:W-:-:S07]  /*4670*/  PRMT R4, R0, 0x7610, R4 ;  /* 0x0000761000047816 */ /* 0x000fce0000000004 */
.L_x_6159:
[----:B------:R-:W-:Y:S05]  /*4680*/  BSYNC.RECONVERGENT B0 ;  /* 0x0000000000007941 */ /* 0x000fea0003800200 */
.L_x_6158:
[----:B------:R0:W-:Y:S01]  /*4690*/  STG.E.U8 desc[UR36][R8.64], R4 ;  /* 0x0000000408007986 */ /* 0x0001e2000c101124 */
[----:B------:R-:W-:Y:S05]  /*46a0*/  BRA `(.L_x_6135) ;  /* 0x0000000000ac7947 */ /* 0x000fea0003800000 */
.L_x_6151:
[----:B------:R-:W-:-:S13]  /*46b0*/  ISETP.NE.AND P0, PT, R0, 0x1c, PT ;  /* 0x0000001c0000780c */ /* 0x000fda0003f05270 */
[----:B------:R-:W-:Y:S05]  /*46c0*/  @!P0 BRA `(.L_x_6162) ;  /* 0x0000000000a08947 */ /* 0x000fea0003800000 */
[----:B------:R-:W-:-:S13]  /*46d0*/  ISETP.NE.AND P0, PT, R0, 0x1d, PT ;  /* 0x0000001d0000780c */ /* 0x000fda0003f05270 */
[----:B------:R-:W-:Y:S05]  /*46e0*/  @!P0 BRA `(.L_x_6163) ;  /* 0x00000000008c8947 */ /* 0x000fea0003800000 */
[----:B------:R-:W-:-:S13]  /*46f0*/  ISETP.NE.AND P0, PT, R0, 0x2c, PT ;  /* 0x0000002c0000780c */ /* 0x000fda0003f05270 */
[----:B------:R-:W-:Y:S05]  /*4700*/  @!P0 BRA `(.L_x_6164) ;  /* 0x0000000000448947 */ /* 0x000fea0003800000 */
.L_x_6134:
        /* <DEDUP_REMOVED lines=16> */
.L_x_6165:
[----:B------:R-:W-:Y:S05]  /*4810*/  BRA `(.L_x_6135) ;  /* 0x0000000000507947 */ /* 0x000fea0003800000 */
.L_x_6164:
        /* <DEDUP_REMOVED lines=16> */
.L_x_6163:
[----:B------:R-:W-:-:S05]  /*4920*/  SHF.R.S32.HI R5, RZ, 0x1f, R4 ;  /* 0x0000001fff057819 */ /* 0x000fca0000011404 */
[----:B------:R0:W-:Y:S01]  /*4930*/  STG.E.64 desc[UR36][R8.64], R4 ;  /* 0x0000000408007986 */ /* 0x0001e2000c101b24 */
[----:B------:R-:W-:Y:S05]  /*4940*/  BRA `(.L_x_6135) ;  /* 0x0000000000047947 */ /* 0x000fea0003800000 */
.L_x_6162:
[----:B------:R0:W-:Y:S02]  /*4950*/  STG.E desc[UR36][R8.64], R4 ;  /* 0x0000000408007986 */ /* 0x0001e4000c101924 */
.L_x_6135:
        /* <DEDUP_REMOVED lines=23> */
.L_x_6170:
[----:B------:R0:W-:Y:S01]  /*4ad0*/  STG.E.U8 desc[UR36][R8.64], R22 ;  /* 0x0000001608007986 */ /* 0x0001e2000c101124 */
[----:B------:R-:W-:Y:S05]  /*4ae0*/  BRA `(.L_x_6172) ;  /* 0x0000000c00407947 */ /* 0x000fea0003800000 */
.L_x_6169:
        /* <DEDUP_REMOVED lines=10> */
.L_x_6174:
[----:B------:R3:W-:Y:S01]  /*4b90*/  STG.E desc[UR36][R8.64], R22 ;  /* 0x0000001608007986 */ /* 0x0007e2000c101924 */
[----:B------:R-:W-:Y:S05]  /*4ba0*/  BRA `(.L_x_6172) ;  /* 0x0000000c00107947 */ /* 0x000fea0003800000 */
.L_x_6173:
[----:B------:R2:W-:Y:S01]  /*4bb0*/  STG.E.U16 desc[UR36][R8.64], R22 ;  /* 0x0000001608007986 */ /* 0x0005e2000c101524 */
[----:B------:R-:W-:Y:S05]  /*4bc0*/  BRA `(.L_x_6172) ;  /* 0x0000000c00087947 */ /* 0x000fea0003800000 */
.L_x_6168:
        /* <DEDUP_REMOVED lines=9> */
.L_x_6176:
[----:B------:R-:W-:-:S04]  /*4c60*/  I2FP.F32.S32 R0, R22 ;  /* 0x0000001600007245 */ /* 0x000fc80000201400 */
[----:B------:R-:W-:-:S05]  /*4c70*/  F2FP.F16.F32.PACK_AB R0, RZ, R0 ;  /* 0x00000000ff00723e */ /* 0x000fca00000000ff */
[----:B------:R0:W-:Y:S01]  /*4c80*/  STG.E.U16 desc[UR36][R8.64], R0 ;  /* 0x0000000008007986 */ /* 0x0001e2000c101524 */
[----:B------:R-:W-:Y:S05]  /*4c90*/  BRA `(.L_x_6172) ;  /* 0x0000000800d47947 */ /* 0x000fea0003800000 */
.L_x_6175:
        /* <DEDUP_REMOVED lines=10> */
.L_x_6178:
[----:B------:R-:W-:-:S04]  /*4d40*/  I2FP.F32.S32 R22, R22 ;  /* 0x0000001600167245 */ /* 0x000fc80000201400 */
[----:B------:R-:W-:-:S04]  /*4d50*/  F2FP.F16.F32.PACK_AB R3, RZ, R22 ;  /* 0x00000016ff03723e */ /* 0x000fc800000000ff */
[----:B------:R-:W-:-:S05]  /*4d60*/  PRMT R3, R3, 0x5410, RZ ;  /* 0x0000541003037816 */ /* 0x000fca00000000ff */
[----:B------:R0:W-:Y:S01]  /*4d70*/  STG.E desc[UR36][R8.64], R3 ;  /* 0x0000000308007986 */ /* 0x0001e2000c101924 */
[----:B------:R-:W-:Y:S05]  /*4d80*/  BRA `(.L_x_6172) ;  /* 0x0000000800987947 */ /* 0x000fea0003800000 */
.L_x_6177:
[----:B------:R-:W0:Y:S02]  /*4d90*/  I2F.F64 R4, R22 ;  /* 0x0000001600047312 */ /* 0x000e240000201c00 */
[----:B0-----:R0:W-:Y:S01]  /*4da0*/  STG.E.64 desc[UR36][R8.64], R4 ;  /* 0x0000000408007986 */ /* 0x0011e2000c101b24 */
[----:B------:R-:W-:Y:S05]  /*4db0*/  BRA `(.L_x_6172) ;  /* 0x00000008008c7947 */ /* 0x000fea0003800000 */
.L_x_6167:
        /* <DEDUP_REMOVED lines=12> */
.L_x_6182:
        /* <DEDUP_REMOVED lines=17> */
.L_x_6185:
[----:B------:R-:W-:-:S04]  /*4f90*/  SHF.R.U32.HI R3, RZ, 0x18, R5 ;  /* 0x00000018ff037819 */ /* 0x000fc80000011605 */
[----:B------:R-:W-:-:S04]  /*4fa0*/  LOP3.LUT R0, R0, 0x80, R3, 0xf8, !PT ;  /* 0x0000008000007812 */ /* 0x000fc800078ef803 */
[----:B------:R-:W-:-:S07]  /*4fb0*/  PRMT R4, R0, 0x7610, R4 ;  /* 0x0000761000047816 */ /* 0x000fce0000000004 */
.L_x_6184:
[----:B------:R-:W-:Y:S05]  /*4fc0*/  BSYNC.RECONVERGENT B0 ;  /* 0x0000000000007941 */ /* 0x000fea0003800200 */
.L_x_6183:
[----:B------:R0:W-:Y:S01]  /*4fd0*/  STG.E.U8 desc[UR36][R8.64], R4 ;  /* 0x0000000408007986 */ /* 0x0001e2000c101124 */
[----:B------:R-:W-:Y:S05]  /*4fe0*/  BRA `(.L_x_6172) ;  /* 0x0000000800007947 */ /* 0x000fea0003800000 */
.L_x_6181:
        /* <DEDUP_REMOVED lines=17> */
.L_x_6188:
[----:B------:R-:W-:-:S04]  /*5100*/  SHF.R.U32.HI R3, RZ, 0x18, R5 ;  /* 0x00000018ff037819 */ /* 0x000fc80000011605 */
[----:B------:R-:W-:-:S04]  /*5110*/  LOP3.LUT R0, R0, 0x80, R3, 0xf8, !PT ;  /* 0x0000008000007812 */ /* 0x000fc800078ef803 */
[----:B------:R-:W-:-:S07]  /*5120*/  PRMT R4, R0, 0x7610, R4 ;  /* 0x0000761000047816 */ /* 0x000fce0000000004 */
.L_x_6187:
[----:B------:R-:W-:Y:S05]  /*5130*/  BSYNC.RECONVERGENT B0 ;  /* 0x0000000000007941 */ /* 0x000fea0003800200 */
.L_x_6186:
[----:B------:R0:W-:Y:S01]  /*5140*/  STG.E.U8 desc[UR36][R8.64], R4 ;  /* 0x0000000408007986 */ /* 0x0001e2000c101124 */
[----:B------:R-:W-:Y:S05]  /*5150*/  BRA `(.L_x_6172) ;  /* 0x0000000400a47947 */ /* 0x000fea0003800000 */
.L_x_6180:
        /* <DEDUP_REMOVED lines=22> */
.L_x_6190:
[--C-:B------:R-:W-:Y:S01]  /*52c0*/  SHF.R.S32.HI R5, RZ, 0x1f, R22.reuse ;  /* 0x0000001fff057819 */ /* 0x100fe20000011416 */
[----:B------:R-:W-:-:S05]  /*52d0*/  IMAD.MOV.U32 R4, RZ, RZ, R22 ;  /* 0x000000ffff047224 */ /* 0x000fca00078e0016 */
[----:B------:R0:W-:Y:S01]  /*52e0*/  STG.E.64 desc[UR36][R8.64], R4 ;  /* 0x0000000408007986 */ /* 0x0001e2000c101b24 */
[----:B------:R-:W-:Y:S05]  /*52f0*/  BRA `(.L_x_6172) ;  /* 0x00000004003c7947 */ /* 0x000fea0003800000 */
.L_x_6189:
[----:B------:R0:W-:Y:S01]  /*5300*/  STG.E desc[UR36][R8.64], R22 ;  /* 0x0000001608007986 */ /* 0x0001e2000c101924 */
[----:B------:R-:W-:Y:S05]  /*5310*/  BRA `(.L_x_6172) ;  /* 0x0000000400347947 */ /* 0x000fea0003800000 */
.L_x_6179:
        /* <DEDUP_REMOVED lines=10> */
.L_x_6192:
[----:B------:R-:W0:Y:S01]  /*53c0*/  I2F.F64 R4, R22 ;  /* 0x0000001600047312 */ /* 0x000e220000201c00 */
[----:B------:R-:W-:-:S05]  /*53d0*/  CS2R R6, SRZ ;  /* 0x0000000000067805 */ /* 0x000fca000001ff00 */
[----:B0-----:R0:W-:Y:S01]  /*53e0*/  STG.E.128 desc[UR36][R8.64], R4 ;  /* 0x0000000408007986 */ /* 0x0011e2000c101d24 */
[----:B------:R-:W-:Y:S05]  /*53f0*/  BRA `(.L_x_6172) ;  /* 0x0000000000fc7947 */ /* 0x000fea0003800000 */
.L_x_6191:
[----:B------:R-:W-:-:S13]  /*5400*/  ISETP.NE.AND P0, PT, R0, 0xf, PT ;  /* 0x0000000f0000780c */ /* 0x000fda0003f05270 */
[----:B------:R-:W-:Y:S05]  /*5410*/  @!P0 BRA `(.L_x_6193) ;  /* 0x0000000000e88947 */ /* 0x000fea0003800000 */
[----:B------:R-:W-:-:S13]  /*5420*/  ISETP.NE.AND P0, PT, R0, 0x17, PT ;  /* 0x000000170000780c */ /* 0x000fda0003f05270 */
[----:B------:R-:W-:Y:S05]  /*5430*/  @!P0 BRA `(.L_x_6194) ;  /* 0x0000000000908947 */ /* 0x000fea0003800000 */
[----:B------:R-:W-:-:S13]  /*5440*/  ISETP.NE.AND P0, PT, R0, 0x18, PT ;  /* 0x000000180000780c */ /* 0x000fda0003f05270 */
[----:B------:R-:W-:Y:S05]  /*5450*/  @!P0 BRA `(.L_x_6195) ;  /* 0x0000000000448947 */ /* 0x000fea0003800000 */
.L_x_6171:
        /* <DEDUP_REMOVED lines=16> */
.L_x_6196:
[----:B------:R-:W-:Y:S05]  /*5560*/  BRA `(.L_x_6172) ;  /* 0x0000000000a07947 */ /* 0x000fea0003800000 */
.L_x_6195:
        /* <DEDUP_REMOVED lines=13> */
.L_x_6198:
[----:B------:R-:W-:Y:S05]  /*5640*/  BSYNC.RECONVERGENT B0 ;  /* 0x0000000000007941 */ /* 0x000fea0003800200 */
.L_x_6197:
[----:B------:R-:W-:-:S05]  /*5650*/  LOP3.LUT R3, R0, 0x80, R3, 0xf8, !PT ;  /* 0x0000008000037812 */ /* 0x000fca00078ef803 */
[----:B------:R0:W-:Y:S01]  /*5660*/  STG.E.U8 desc[UR36][R8.64], R3 ;  /* 0x0000000308007986 */ /* 0x0001e2000c101124 */
[----:B------:R-:W-:Y:S05]  /*5670*/  BRA `(.L_x_6172) ;  /* 0x00000000005c7947 */ /* 0x000fea0003800000 */
.L_x_6194:
        /* <DEDUP_REMOVED lines=12> */
.L_x_6200:
[----:B------:R-:W-:Y:S01]  /*5740*/  IMAD.MOV.U32 R0, RZ, RZ, 0x7f ;  /* 0x0000007fff007424 */ /* 0x000fe200078e00ff */
[----:B------:R-:W-:-:S04]  /*5750*/  ISETP.GT.U32.AND P0, PT, R4, 0x7f800000, PT ;  /* 0x7f8000000400780c */ /* 0x000fc80003f04070 */
[----:B------:R-:W-:-:S09]  /*5760*/  SEL R0, R0, 0x7c, P0 ;  /* 0x0000007c00007807 */ /* 0x000fd20000000000 */
.L_x_6201:
[----:B------:R-:W-:Y:S05]  /*5770*/  BSYNC.RECONVERGENT B0 ;  /* 0x0000000000007941 */ /* 0x000fea0003800200 */
.L_x_6199:
[----:B------:R-:W-:-:S04]  /*5780*/  SHF.R.U32.HI R3, RZ, 0x18, R3 ;  /* 0x00000018ff037819 */ /* 0x000fc80000011603 */
[----:B------:R-:W-:-:S05]  /*5790*/  LOP3.LUT R3, R0, 0x80, R3, 0xf8, !PT ;  /* 0x0000008000037812 */ /* 0x000fca00078ef803 */
[----:B------:R0:W-:Y:S01]  /*57a0*/  STG.E.U8 desc[UR36][R8.64], R3 ;  /* 0x0000000308007986 */ /* 0x0001e2000c101124 */
[----:B------:R-:W-:Y:S05]  /*57b0*/  BRA `(.L_x_6172) ;  /* 0x00000000000c7947 */ /* 0x000fea0003800000 */
.L_x_6193:
[----:B------:R-:W-:-:S04]  /*57c0*/  I2FP.F32.S32 R0, R22 ;  /* 0x0000001600007245 */ /* 0x000fc80000201400 */
[----:B------:R-:W-:-:S05]  /*57d0*/  F2FP.BF16.F32.PACK_AB R0, RZ, R0 ;  /* 0x00000000ff00723e */ /* 0x000fca00000010ff */
[----:B------:R0:W-:Y:S02]  /*57e0*/  STG.E.U16 desc[UR36][R8.64], R0 ;  /* 0x0000000008007986 */ /* 0x0001e4000c101524 */
.L_x_6172:
[----:B------:R-:W-:-:S07]  /*57f0*/  VIADD R2, R2, 0x80 ;  /* 0x0000008002027836 */ /* 0x000fce0000000000 */
.L_x_6129:
[----:B------:R-:W-:-:S13]  /*5800*/  ISETP.GE.AND P0, PT, R2, R19, PT ;  /* 0x000000130200720c */ /* 0x000fda0003f06270 */
[----:B------:R-:W-:Y:S05]  /*5810*/  @P0 BREAK.RELIABLE B6 ;  /* 0x0000000000060942 */ /* 0x000fea0003800100 */
[----:B------:R-:W-:Y:S05]  /*5820*/  @P0 BRA `(.L_x_6166) ;  /* 0x0000000c00a00947 */ /* 0x000fea0003800000 */
[----:B------:R-:W-:Y:S05]  /*5830*/  BSYNC.RELIABLE B6 ;  /* 0x0000000000067941 */ /* 0x000fea0003800100 */
.L_x_6128:
        /* <DEDUP_REMOVED lines=20> */
.L_x_6205:
[----:B------:R0:W-:Y:S01]  /*5980*/  STG.E.U8 desc[UR36][R8.64], R18 ;  /* 0x0000001208007986 */ /* 0x0001e2000c101124 */
[----:B------:R-:W-:Y:S05]  /*5990*/  BRA `(.L_x_6207) ;  /* 0x0000000c00407947 */ /* 0x000fea0003800000 */
.L_x_6204:
        /* <DEDUP_REMOVED lines=10> */
.L_x_6209:
[----:B------:R0:W-:Y:S01]  /*5a40*/  STG.E desc[UR36][R8.64], R18 ;  /* 0x0000001208007986 */ /* 0x0001e2000c101924 */
[----:B------:R-:W-:Y:S05]  /*5a50*/  BRA `(.L_x_6207) ;  /* 0x0000000c00107947 */ /* 0x000fea0003800000 */
.L_x_6208:
[----:B------:R0:W-:Y:S01]  /*5a60*/  STG.E.U16 desc[UR36][R8.64], R18 ;  /* 0x0000001208007986 */ /* 0x0001e2000c101524 */
[----:B------:R-:W-:Y:S05]  /*5a70*/  BRA `(.L_x_6207) ;  /* 0x0000000c00087947 */ /* 0x000fea0003800000 */
.L_x_6203:
        /* <DEDUP_REMOVED lines=9> */
.L_x_6211:
[----:B------:R-:W-:-:S04]  /*5b10*/  I2FP.F32.S32 R0, R18 ;  /* 0x0000001200007245 */ /* 0x000fc80000201400 */
[----:B------:R-:W-:-:S05]  /*5b20*/  F2FP.F16.F32.PACK_AB R0, RZ, R0 ;  /* 0x00000000ff00723e */ /* 0x000fca00000000ff */
[----:B------:R0:W-:Y:S01]  /*5b30*/  STG.E.U16 desc[UR36][R8.64], R0 ;  /* 0x0000000008007986 */ /* 0x0001e2000c101524 */
[----:B------:R-:W-:Y:S05]  /*5b40*/  BRA `(.L_x_6207) ;  /* 0x0000000800d47947 */ /* 0x000fea0003800000 */
.L_x_6210:
        /* <DEDUP_REMOVED lines=10> */
.L_x_6213:
[----:B------:R-:W-:-:S04]  /*5bf0*/  I2FP.F32.S32 R18, R18 ;  /* 0x0000001200127245 */ /* 0x000fc80000201400 */
[----:B------:R-:W-:-:S04]  /*5c00*/  F2FP.F16.F32.PACK_AB R3, RZ, R18 ;  /* 0x00000012ff03723e */ /* 0x000fc800000000ff */
[----:B------:R-:W-:-:S05]  /*5c10*/  PRMT R3, R3, 0x5410, RZ ;  /* 0x0000541003037816 */ /* 0x000fca00000000ff */
[----:B------:R0:W-:Y:S01]  /*5c20*/  STG.E desc[UR36][R8.64], R3 ;  /* 0x0000000308007986 */ /* 0x0001e2000c101924 */
[----:B------:R-:W-:Y:S05]  /*5c30*/  BRA `(.L_x_6207) ;  /* 0x0000000800987947 */ /* 0x000fea0003800000 */
.L_x_6212:
[----:B------:R-:W0:Y:S02]  /*5c40*/  I2F.F64 R4, R18 ;  /* 0x0000001200047312 */ /* 0x000e240000201c00 */
[----:B0-----:R0:W-:Y:S01]  /*5c50*/  STG.E.64 desc[UR36][R8.64], R4 ;  /* 0x0000000408007986 */ /* 0x0011e2000c101b24 */
[----:B------:R-:W-:Y:S05]  /*5c60*/  BRA `(.L_x_6207) ;  /* 0x00000008008c7947 */ /* 0x000fea0003800000 */
.L_x_6202:
        /* <DEDUP_REMOVED lines=12> */
.L_x_6217:
        /* <DEDUP_REMOVED lines=17> */
.L_x_6220:
[----:B------:R-:W-:-:S04]  /*5e40*/  SHF.R.U32.HI R3, RZ, 0x18, R5 ;  /* 0x00000018ff037819 */ /* 0x000fc80000011605 */
[----:B------:R-:W-:-:S04]  /*5e50*/  LOP3.LUT R0, R0, 0x80, R3, 0xf8, !PT ;  /* 0x0000008000007812 */ /* 0x000fc800078ef803 */
[----:B------:R-:W-:-:S07]  /*5e60*/  PRMT R4, R0, 0x7610, R4 ;  /* 0x0000761000047816 */ /* 0x000fce0000000004 */
.L_x_6219:
[----:B------:R-:W-:Y:S05]  /*5e70*/  BSYNC.RECONVERGENT B0 ;  /* 0x0000000000007941 */ /* 0x000fea0003800200 */
.L_x_6218:
[----:B------:R0:W-:Y:S01]  /*5e80*/  STG.E.U8 desc[UR36][R8.64], R4 ;  /* 0x0000000408007986 */ /* 0x0001e2000c101124 */
[----:B------:R-:W-:Y:S05]  /*5e90*/  BRA `(.L_x_6207) ;  /* 0x0000000800007947 */ /* 0x000fea0003800000 */
.L_x_6216:
        /* <DEDUP_REMOVED lines=17> */
.L_x_6223:
[----:B------:R-:W-:-:S04]  /*5fb0*/  SHF.R.U32.HI R3, RZ, 0x18, R5 ;  /* 0x00000018ff037819 */ /* 0x000fc80000011605 */
[----:B------:R-:W-:-:S04]  /*5fc0*/  LOP3.LUT R0, R0, 0x80, R3, 0xf8, !PT ;  /* 0x0000008000007812 */ /* 0x000fc800078ef803 */
[----:B------:R-:W-:-:S07]  /*5fd0*/  PRMT R4, R0, 0x7610, R4 ;  /* 0x0000761000047816 */ /* 0x000fce0000000004 */
.L_x_6222:
[----:B------:R-:W-:Y:S05]  /*5fe0*/  BSYNC.RECONVERGENT B0 ;  /* 0x0000000000007941 */ /* 0x000fea0003800200 */
.L_x_6221:
[----:B------:R0:W-:Y:S01]  /*5ff0*/  STG.E.U8 desc[UR36][R8.64], R4 ;  /* 0x0000000408007986 */ /* 0x0001e2000c101124 */
[----:B------:R-:W-:Y:S05]  /*6000*/  BRA `(.L_x_6207) ;  /* 0x0000000400a47947 */ /* 0x000fea0003800000 */
.L_x_6215:
        /* <DEDUP_REMOVED lines=22> */
.L_x_6225:
[--C-:B------:R-:W-:Y:S01]  /*6170*/  SHF.R.S32.HI R5, RZ, 0x1f, R18.reuse ;  /* 0x0000001fff057819 */ /* 0x100fe20000011412 */
[----:B------:R-:W-:-:S05]  /*6180*/  IMAD.MOV.U32 R4, RZ, RZ, R18 ;  /* 0x000000ffff047224 */ /* 0x000fca00078e0012 */
[----:B------:R0:W-:Y:S01]  /*6190*/  STG.E.64 desc[UR36][R8.64], R4 ;  /* 0x0000000408007986 */ /* 0x0001e2000c101b24 */
[----:B------:R-:W-:Y:S05]  /*61a0*/  BRA `(.L_x_6207) ;  /* 0x00000004003c7947 */ /* 0x000fea0003800000 */
.L_x_6224:
[----:B------:R0:W-:Y:S01]  /*61b0*/  STG.E desc[UR36][R8.64], R18 ;  /* 0x0000001208007986 */ /* 0x0001e2000c101924 */
[----:B------:R-:W-:Y:S05]  /*61c0*/  BRA `(.L_x_6207) ;  /* 0x0000000400347947 */ /* 0x000fea0003800000 */
.L_x_6214:
        /* <DEDUP_REMOVED lines=10> */
.L_x_6227:
[----:B------:R-:W0:Y:S01]  /*6270*/  I2F.F64 R4, R18 ;  /* 0x0000001200047312 */ /* 0x000e220000201c00 */
[----:B------:R-:W-:-:S05]  /*6280*/  CS2R R6, SRZ ;  /* 0x0000000000067805 */ /* 0x000fca000001ff00 */
[----:B0-----:R4:W-:Y:S01]  /*6290*/  STG.E.128 desc[UR36][R8.64], R4 ;  /* 0x0000000408007986 */ /* 0x0019e2000c101d24 */
[----:B------:R-:W-:Y:S05]  /*62a0*/  BRA `(.L_x_6207) ;  /* 0x0000000000fc7947 */ /* 0x000fea0003800000 */
.L_x_6226:
[----:B------:R-:W-:-:S13]  /*62b0*/  ISETP.NE.AND P0, PT, R0, 0xf, PT ;  /* 0x0000000f0000780c */ /* 0x000fda0003f05270 */
[----:B------:R-:W-:Y:S05]  /*62c0*/  @!P0 BRA `(.L_x_6228) ;  /* 0x0000000000e88947 */ /* 0x000fea0003800000 */
[----:B------:R-:W-:-:S13]  /*62d0*/  ISETP.NE.AND P0, PT, R0, 0x17, PT ;  /* 0x000000170000780c */ /* 0x000fda0003f05270 */
[----:B------:R-:W-:Y:S05]  /*62e0*/  @!P0 BRA `(.L_x_6229) ;  /* 0x0000000000908947 */ /* 0x000fea0003800000 */
[----:B------:R-:W-:-:S13]  /*62f0*/  ISETP.NE.AND P0, PT, R0, 0x18, PT ;  /* 0x000000180000780c */ /* 0x000fda0003f05270 */
[----:B------:R-:W-:Y:S05]  /*6300*/  @!P0 BRA `(.L_x_6230) ;  /* 0x0000000000448947 */ /* 0x000fea0003800000 */
.L_x_6206:
        /* <DEDUP_REMOVED lines=16> */
.L_x_6231:
[----:B------:R-:W-:Y:S05]  /*6410*/  BRA `(.L_x_6207) ;  /* 0x0000000000a07947 */ /* 0x000fea0003800000 */
.L_x_6230:
        /* <DEDUP_REMOVED lines=13> */
.L_x_6233:
[----:B------:R-:W-:Y:S05]  /*64f0*/  BSYNC.RECONVERGENT B0 ;  /* 0x0000000000007941 */ /* 0x000fea0003800200 */
.L_x_6232:
[----:B------:R-:W-:-:S05]  /*6500*/  LOP3.LUT R3, R0, 0x80, R3, 0xf8, !PT ;  /* 0x0000008000037812 */ /* 0x000fca00078ef803 */
[----:B------:R2:W-:Y:S01]  /*6510*/  STG.E.U8 desc[UR36][R8.64], R3 ;  /* 0x0000000308007986 */ /* 0x0005e2000c101124 */
[----:B------:R-:W-:Y:S05]  /*6520*/  BRA `(.L_x_6207) ;  /* 0x00000000005c7947 */ /* 0x000fea0003800000 */
.L_x_6229:
        /* <DEDUP_REMOVED lines=12> */
.L_x_6235:
[----:B------:R-:W-:Y:S01]  /*65f0*/  IMAD.MOV.U32 R0, RZ, RZ, 0x7f ;  /* 0x0000007fff007424 */ /* 0x000fe200078e00ff */
[----:B------:R-:W-:-:S04]  /*6600*/  ISETP.GT.U32.AND P0, PT, R4, 0x7f800000, PT ;  /* 0x7f8000000400780c */ /* 0x000fc80003f04070 */
[----:B------:R-:W-:-:S09]  /*6610*/  SEL R0, R0, 0x7c, P0 ;  /* 0x0000007c00007807 */ /* 0x000fd20000000000 */
.L_x_6236:
[----:B------:R-:W-:Y:S05]  /*6620*/  BSYNC.RECONVERGENT B0 ;  /* 0x0000000000007941 */ /* 0x000fea0003800200 */
.L_x_6234:
[----:B------:R-:W-:-:S04]  /*6630*/  SHF.R.U32.HI R3, RZ, 0x18, R3 ;  /* 0x00000018ff037819 */ /* 0x000fc80000011603 */
[----:B------:R-:W-:-:S05]  /*6640*/  LOP3.LUT R3, R0, 0x80, R3, 0xf8, !PT ;  /* 0x0000008000037812 */ /* 0x000fca00078ef803 */
[----:B------:R1:W-:Y:S01]  /*6650*/  STG.E.U8 desc[UR36][R8.64], R3 ;  /* 0x0000000308007986 */ /* 0x0003e2000c101124 */
[----:B------:R-:W-:Y:S05]  /*6660*/  BRA `(.L_x_6207) ;  /* 0x00000000000c7947 */ /* 0x000fea0003800000 */
.L_x_6228:
[----:B------:R-:W-:-:S04]  /*6670*/  I2FP.F32.S32 R0, R18 ;  /* 0x0000001200007245 */ /* 0x000fc80000201400 */
[----:B------:R-:W-:-:S05]  /*6680*/  F2FP.BF16.F32.PACK_AB R0, RZ, R0 ;  /* 0x00000000ff00723e */ /* 0x000fca00000010ff */
[----:B------:R0:W-:Y:S02]  /*6690*/  STG.E.U16 desc[UR36][R8.64], R0 ;  /* 0x0000000008007986 */ /* 0x0001e4000c101524 */
.L_x_6207:
[----:B------:R-:W-:-:S07]  /*66a0*/  VIADD R2, R2, 0x80 ;  /* 0x0000008002027836 */ /* 0x000fce0000000000 */
.L_x_6166:
[----:B------:R-:W-:Y:S05]  /*66b0*/  BSYNC.RECONVERGENT B7 ;  /* 0x0000000000077941 */ /* 0x000fea0003800200 */
.L_x_6127:
        /* <DEDUP_REMOVED lines=21> */
.L_x_6240:
[----:B------:R-:W-:Y:S01]  /*6810*/  STG.E.U8 desc[UR36][R2.64], R16 ;  /* 0x0000001002007986 */ /* 0x000fe2000c101124 */
[----:B------:R-:W-:Y:S05]  /*6820*/  EXIT ;  /* 0x000000000000794d */ /* 0x000fea0003800000 */
.L_x_6239:
        /* <DEDUP_REMOVED lines=9> */
.L_x_6243:
[----:B------:R-:W-:Y:S01]  /*68c0*/  STG.E desc[UR36][R2.64], R16 ;  /* 0x0000001002007986 */ /* 0x000fe2000c101924 */
[----:B------:R-:W-:Y:S05]  /*68d0*/  EXIT ;  /* 0x000000000000794d */ /* 0x000fea0003800000 */
.L_x_6242:
[----:B------:R-:W-:Y:S01]  /*68e0*/  STG.E.U16 desc[UR36][R2.64], R16 ;  /* 0x0000001002007986 */ /* 0x000fe2000c101524 */
[----:B------:R-:W-:Y:S05]  /*68f0*/  EXIT ;  /* 0x000000000000794d */ /* 0x000fea0003800000 */
.L_x_6238:
        /* <DEDUP_REMOVED lines=9> */
.L_x_6245:
[----:B------:R-:W-:-:S04]  /*6990*/  I2FP.F32.S32 R0, R16 ;  /* 0x0000001000007245 */ /* 0x000fc80000201400 */
[----:B------:R-:W-:-:S05]  /*69a0*/  F2FP.F16.F32.PACK_AB R0, RZ, R0 ;  /* 0x00000000ff00723e */ /* 0x000fca00000000ff */
[----:B------:R-:W-:Y:S01]  /*69b0*/  STG.E.U16 desc[UR36][R2.64], R0 ;  /* 0x0000000002007986 */ /* 0x000fe2000c101524 */
[----:B------:R-:W-:Y:S05]  /*69c0*/  EXIT ;  /* 0x000000000000794d */ /* 0x000fea0003800000 */
.L_x_6244:
        /* <DEDUP_REMOVED lines=10> */
.L_x_6247:
[----:B------:R-:W-:-:S04]  /*6a70*/  I2FP.F32.S32 R16, R16 ;  /* 0x0000001000107245 */ /* 0x000fc80000201400 */
[----:B------:R-:W-:-:S04]  /*6a80*/  F2FP.F16.F32.PACK_AB R5, RZ, R16 ;  /* 0x00000010ff05723e */ /* 0x000fc800000000ff */
[----:B------:R-:W-:-:S05]  /*6a90*/  PRMT R5, R5, 0x5410, RZ ;  /* 0x0000541005057816 */ /* 0x000fca00000000ff */
[----:B------:R-:W-:Y:S01]  /*6aa0*/  STG.E desc[UR36][R2.64], R5 ;  /* 0x0000000502007986 */ /* 0x000fe2000c101924 */
[----:B------:R-:W-:Y:S05]  /*6ab0*/  EXIT ;  /* 0x000000000000794d */ /* 0x000fea0003800000 */
.L_x_6246:
[----:B------:R-:W0:Y:S02]  /*6ac0*/  I2F.F64 R16, R16 ;  /* 0x0000001000107312 */ /* 0x000e240000201c00 */
[----:B0-----:R-:W-:Y:S01]  /*6ad0*/  STG.E.64 desc[UR36][R2.64], R16 ;  /* 0x0000001002007986 */ /* 0x001fe2000c101b24 */
[----:B------:R-:W-:Y:S05]  /*6ae0*/  EXIT ;  /* 0x000000000000794d */ /* 0x000fea0003800000 */
.L_x_6237:
        /* <DEDUP_REMOVED lines=12> */
.L_x_6251:
        /* <DEDUP_REMOVED lines=18> */
.L_x_6254:
[----:B------:R-:W-:-:S04]  /*6cd0*/  SHF.R.U32.HI R5, RZ, 0x18, R5 ;  /* 0x00000018ff057819 */ /* 0x000fc80000011605 */
[----:B------:R-:W-:-:S07]  /*6ce0*/  LOP3.LUT R0, R0, 0x80, R5, 0xf8, !PT ;  /* 0x0000008000007812 */ /* 0x000fce00078ef805 */
.L_x_6253:
[----:B------:R-:W-:Y:S05]  /*6cf0*/  BSYNC.RECONVERGENT B0 ;  /* 0x0000000000007941 */ /* 0x000fea0003800200 */
.L_x_6252:
[----:B------:R-:W-:Y:S01]  /*6d00*/  STG.E.U8 desc[UR36][R2.64], R0 ;  /* 0x0000000002007986 */ /* 0x000fe2000c101124 */
[----:B------:R-:W-:Y:S05]  /*6d10*/  EXIT ;  /* 0x000000000000794d */ /* 0x000fea0003800000 */
.L_x_6250:
        /* <DEDUP_REMOVED lines=18> */
.L_x_6257:
[----:B------:R-:W-:-:S04]  /*6e40*/  SHF.R.U32.HI R5, RZ, 0x18, R5 ;  /* 0x00000018ff057819 */ /* 0x000fc80000011605 */
[----:B------:R-:W-:-:S07]  /*6e50*/  LOP3.LUT R0, R0, 0x80, R5, 0xf8, !PT ;  /* 0x0000008000007812 */ /* 0x000fce00078ef805 */
.L_x_6256:
[----:B------:R-:W-:Y:S05]  /*6e60*/  BSYNC.RECONVERGENT B0 ;  /* 0x0000000000007941 */ /* 0x000fea0003800200 */
.L_x_6255:
[----:B------:R-:W-:Y:S01]  /*6e70*/  STG.E.U8 desc[UR36][R2.64], R0 ;  /* 0x0000000002007986 */ /* 0x000fe2000c101124 */
[----:B------:R-:W-:Y:S05]  /*6e80*/  EXIT ;  /* 0x000000000000794d */ /* 0x000fea0003800000 */
.L_x_6249:
        /* <DEDUP_REMOVED lines=22> */
.L_x_6259:
[----:B------:R-:W-:-:S05]  /*6ff0*/  SHF.R.S32.HI R17, RZ, 0x1f, R16 ;  /* 0x0000001fff117819 */ /* 0x000fca0000011410 */
[----:B------:R-:W-:Y:S01]  /*7000*/  STG.E.64 desc[UR36][R2.64], R16 ;  /* 0x0000001002007986 */ /* 0x000fe2000c101b24 */
[----:B------:R-:W-:Y:S05]  /*7010*/  EXIT ;  /* 0x000000000000794d */ /* 0x000fea0003800000 */
.L_x_6258:
[----:B------:R-:W-:Y:S01]  /*7020*/  STG.E desc[UR36][R2.64], R16 ;  /* 0x0000001002007986 */ /* 0x000fe2000c101924 */
[----:B------:R-:W-:Y:S05]  /*7030*/  EXIT ;  /* 0x000000000000794d */ /* 0x000fea0003800000 */
.L_x_6248:
        /* <DEDUP_REMOVED lines=10> */
.L_x_6261:
[----:B------:R-:W0:Y:S01]  /*70e0*/  I2F.F64 R16, R16 ;  /* 0x0000001000107312 */ /* 0x000e220000201c00 */
[----:B------:R-:W-:-:S05]  /*70f0*/  CS2R R18, SRZ ;  /* 0x0000000000127805 */ /* 0x000fca000001ff00 */
[----:B0-----:R-:W-:Y:S01]  /*7100*/  STG.E.128 desc[UR36][R2.64], R16 ;  /* 0x0000001002007986 */ /* 0x001fe2000c101d24 */
[----:B------:R-:W-:Y:S05]  /*7110*/  EXIT ;  /* 0x000000000000794d */ /* 0x000fea0003800000 */
.L_x_6260:
[----:B------:R-:W-:-:S13]  /*7120*/  ISETP.NE.AND P0, PT, R0, 0xf, PT ;  /* 0x0000000f0000780c */ /* 0x000fda0003f05270 */
[----:B------:R-:W-:Y:S05]  /*7130*/  @!P0 BRA `(.L_x_6262) ;  /* 0x0000000000e88947 */ /* 0x000fea0003800000 */
[----:B------:R-:W-:-:S13]  /*7140*/  ISETP.NE.AND P0, PT, R0, 0x17, PT ;  /* 0x000000170000780c */ /* 0x000fda0003f05270 */
[----:B------:R-:W-:Y:S05]  /*7150*/  @!P0 BRA `(.L_x_6263) ;  /* 0x0000000000908947 */ /* 0x000fea0003800000 */
[----:B------:R-:W-:-:S13]  /*7160*/  ISETP.NE.AND P0, PT, R0, 0x18, PT ;  /* 0x000000180000780c */ /* 0x000fda0003f05270 */
[----:B------:R-:W-:Y:S05]  /*7170*/  @!P0 BRA `(.L_x_6264) ;  /* 0x0000000000448947 */ /* 0x000fea0003800000 */
.L_x_6241:
        /* <DEDUP_REMOVED lines=16> */
.L_x_6265:
[----:B------:R-:W-:Y:S05]  /*7280*/  EXIT ;  /* 0x000000000000794d */ /* 0x000fea0003800000 */
.L_x_6264:
        /* <DEDUP_REMOVED lines=13> */
.L_x_6267:
[----:B------:R-:W-:Y:S05]  /*7360*/  BSYNC.RECONVERGENT B0 ;  /* 0x0000000000007941 */ /* 0x000fea0003800200 */
.L_x_6266:
[----:B------:R-:W-:-:S05]  /*7370*/  LOP3.LUT R5, R0, 0x80, R5, 0xf8, !PT ;  /* 0x0000008000057812 */ /* 0x000fca00078ef805 */
[----:B------:R-:W-:Y:S01]  /*7380*/  STG.E.U8 desc[UR36][R2.64], R5 ;  /* 0x0000000502007986 */ /* 0x000fe2000c101124 */
[----:B------:R-:W-:Y:S05]  /*7390*/  EXIT ;  /* 0x000000000000794d */ /* 0x000fea0003800000 */
.L_x_6263:
        /* <DEDUP_REMOVED lines=12> */
.L_x_6269:
[----:B------:R-:W-:Y:S01]  /*7460*/  IMAD.MOV.U32 R0, RZ, RZ, 0x7f ;  /* 0x0000007fff007424 */ /* 0x000fe200078e00ff */
[----:B------:R-:W-:-:S04]  /*7470*/  ISETP.GT.U32.AND P0, PT, R4, 0x7f800000, PT ;  /* 0x7f8000000400780c */ /* 0x000fc80003f04070 */
[----:B------:R-:W-:-:S09]  /*7480*/  SEL R0, R0, 0x7c, P0 ;  /* 0x0000007c00007807 */ /* 0x000fd20000000000 */
.L_x_6270:
[----:B------:R-:W-:Y:S05]  /*7490*/  BSYNC.RECONVERGENT B0 ;  /* 0x0000000000007941 */ /* 0x000fea0003800200 */
.L_x_6268:
[----:B------:R-:W-:-:S04]  /*74a0*/  SHF.R.U32.HI R5, RZ, 0x18, R5 ;  /* 0x00000018ff057819 */ /* 0x000fc80000011605 */
[----:B------:R-:W-:-:S05]  /*74b0*/  LOP3.LUT R5, R0, 0x80, R5, 0xf8, !PT ;  /* 0x0000008000057812 */ /* 0x000fca00078ef805 */
[----:B------:R-:W-:Y:S01]  /*74c0*/  STG.E.U8 desc[UR36][R2.64], R5 ;  /* 0x0000000502007986 */ /* 0x000fe2000c101124 */
[----:B------:R-:W-:Y:S05]  /*74d0*/  EXIT ;  /* 0x000000000000794d */ /* 0x000fea0003800000 */
.L_x_6262:
[----:B------:R-:W-:-:S04]  /*74e0*/  I2FP.F32.S32 R0, R16 ;  /* 0x0000001000007245 */ /* 0x000fc80000201400 */
[----:B------:R-:W-:-:S05]  /*74f0*/  F2FP.BF16.F32.PACK_AB R0, RZ, R0 ;  /* 0x00000000ff00723e */ /* 0x000fca00000010ff */
[----:B------:R-:W-:Y:S01]  /*7500*/  STG.E.U16 desc[UR36][R2.64], R0 ;  /* 0x0000000002007986 */ /* 0x000fe2000c101524 */
[----:B------:R-:W-:Y:S05]  /*7510*/  EXIT ;  /* 0x000000000000794d */ /* 0x000fea0003800000 */
.L_x_6271:
        /* <DEDUP_REMOVED lines=14> */
.L_x_21091:


//--------------------- .text._ZN2at6native18elementwise_kernelILi128ELi2EZNS0_22gpu_kernel_impl_nocastINS0_13AUnaryFunctorIiiiZZZNS0_18rshift_kernel_cudaERNS_18TensorIteratorBaseEENKUlvE_clEvENKUlvE1_clEvEUliiE_EEEEvS5_RKT_EUliE_EEviT1_ --------------------------
	.section	.text._ZN2at6native18elementwise_kernelILi128ELi2EZNS0_22gpu_kernel_impl_nocastINS0_13AUnaryFunctorIiiiZZZNS0_18rshift_kernel_cudaERNS_18TensorIteratorBaseEENKUlvE_clEvENKUlvE1_clEvEUliiE_EEEEvS5_RKT_EUliE_EEviT1_,"ax",@progbits
	.align	128
        .global         _ZN2at6native18elementwise_kernelILi128ELi2EZNS0_22gpu_kernel_impl_nocastINS0_13AUnaryFunctorIiiiZZZNS0_18rshift_kernel_cudaERNS_18TensorIteratorBaseEENKUlvE_clEvENKUlvE1_clEvEUliiE_EEEEvS5_RKT_EUliE_EEviT1_
        .type           _ZN2at6native18elementwise_kernelILi128ELi2EZNS0_22gpu_kernel_impl_nocastINS0_13AUnaryFunctorIiiiZZZNS0_18rshift_kernel_cudaERNS_18TensorIteratorBaseEENKUlvE_clEvENKUlvE1_clEvEUliiE_EEEEvS5_RKT_EUliE_EEviT1_,@function
        .size           _ZN2at6native18elementwise_kernelILi128ELi2EZNS0_22gpu_kernel_impl_nocastINS0_13AUnaryFunctorIiiiZZZNS0_18rshift_kernel_cudaERNS_18TensorIteratorBaseEENKUlvE_clEvENKUlvE1_clEvEUliiE_EEEEvS5_RKT_EUliE_EEviT1_,(.L_x_21092 - _ZN2at6native18elementwise_kernelILi128ELi2EZNS0_22gpu_kernel_impl_nocastINS0_13AUnaryFunctorIiiiZZZNS0_18rshift_kernel_cudaERNS_18TensorIteratorBaseEENKUlvE_clEvENKUlvE1_clEvEUliiE_EEEEvS5_RKT_EUliE_EEviT1_)
        .other          _ZN2at6native18elementwise_kernelILi128ELi2EZNS0_22gpu_kernel_impl_nocastINS0_13AUnaryFunctorIiiiZZZNS0_18rshift_kernel_cudaERNS_18TensorIteratorBaseEENKUlvE_clEvENKUlvE1_clEvEUliiE_EEEEvS5_RKT_EUliE_EEviT1_,@"STO_CUDA_ENTRY STV_DEFAULT"
_ZN2at6native18elementwise_kernelILi128ELi2EZNS0_22gpu_kernel_impl_nocastINS0_13AUnaryFunctorIiiiZZZNS0_18rshift_kernel_cudaERNS_18TensorIteratorBaseEENKUlvE_clEvENKUlvE1_clEvEUliiE_EEEEvS5_RKT_EUliE_EEviT1_:
.text._ZN2at6native18elementwise_kernelILi128ELi2EZNS0_22gpu_kernel_impl_nocastINS0_13AUnaryFunctorIiiiZZZNS0_18rshift_kernel_cudaERNS_18TensorIteratorBaseEENKUlvE_clEvENKUlvE1_clEvEUliiE_EEEEvS5_RKT_EUliE_EEviT1_:
        /* <DEDUP_REMOVED lines=14> */
[----:B------:R-:W1:Y:S01]  /*00e0*/  LDC R9, c[0x0][0x594] ;  /* 0x00016500ff097b82 */ /* 0x000e620000000800 */
[----:B0-----:R-:W2:Y:S07]  /*00f0*/  LDG.E R4, desc[UR6][R4.64] ;  /* 0x0000000604047981 */ /* 0x001eae000c1e1900 */
[----:B------:R-:W0:Y:S01]  /*0100*/  LDC.64 R6, c[0x0][0x580] ;  /* 0x00016000ff067b82 */ /* 0x000e220000000a00 */
[----:B------:R-:W-:-:S02]  /*0110*/  IADD3 R3, PT, PT, R3, 0x80, RZ ;  /* 0x0000008003037810 */ /* 0x000fc40007ffe0ff */
[----:B--2---:R-:W-:-:S04]  /*0120*/  VIMNMX.U32 R0, PT, PT, R4, 0x1f, PT ;  /* 0x0000001f04007848 */ /* 0x004fc80003fe0000 */
[----:B-1----:R-:W-:-:S05]  /*0130*/  SHF.R.S32.HI R9, RZ, R0, R9 ;  /* 0x00000000ff097219 */ /* 0x002fca0000011409 */
[----:B0-----:R0:W-:Y:S02]  /*0140*/  STG.E desc[UR6][R6.64], R9 ;  /* 0x0000000906007986 */ /* 0x0011e4000c101906 */
.L_x_6274:
[----:B------:R-:W-:Y:S05]  /*0150*/  BSYNC.RECONVERGENT B0 ;  /* 0x0000000000007941 */ /* 0x000fea0003800200 */
.L_x_6273:
[----:B------:R-:W-:-:S13]  /*0160*/  ISETP.GE.AND P0, PT, R3, UR4, PT ;  /* 0x0000000403007c0c */ /* 0x000fda000bf06270 */
[----:B------:R-:W-:Y:S05]  /*0170*/  @P0 EXIT ;  /* 0x000000000000094d */ /* 0x000fea0003800000 */
[----:B------:R-:W1:Y:S08]  /*0180*/  LDC.64 R2, c[0x0][0x588] ;  /* 0x00016200ff027b82 */ /* 0x000e700000000a00 */
[----:B0-----:R-:W0:Y:S01]  /*0190*/  LDC R7, c[0x0][0x594] ;  /* 0x00016500ff077b82 */ /* 0x001e220000000800 */
[----:B-1----:R-:W2:Y:S07]  /*01a0*/  LDG.E R2, desc[UR6][R2.64] ;  /* 0x0000000602027981 */ /* 0x002eae000c1e1900 */
[----:B------:R-:W1:Y:S01]  /*01b0*/  LDC.64 R4, c[0x0][0x580] ;  /* 0x00016000ff047b82 */ /* 0x000e620000000a00 */
[----:B--2---:R-:W-:-:S04]  /*01c0*/  VIMNMX.U32 R0, PT, PT, R2, 0x1f, PT ;  /* 0x0000001f02007848 */ /* 0x004fc80003fe0000 */
[----:B0-----:R-:W-:-:S05]  /*01d0*/  SHF.R.S32.HI R7, RZ, R0, R7 ;  /* 0x00000000ff077219 */ /* 0x001fca0000011407 */
[----:B-1----:R-:W-:Y:S01]  /*01e0*/  STG.E desc[UR6][R4.64], R7 ;  /* 0x0000000704007986 */ /* 0x002fe2000c101906 */
[----:B------:R-:W-:Y:S05]  /*01f0*/  EXIT ;  /* 0x000000000000794d */ /* 0x000fea0003800000 */
.L_x_6272:
        /* <DEDUP_REMOVED lines=305> */
.L_x_6277:
[----:B------:R-:W0:Y:S01]  /*1510*/  LDCU.128 UR8, c[0x0][0x580] ;  /* 0x0000b000ff0877ac */ /* 0x000e220008000c00 */
[----:B------:R-:W1:Y:S01]  /*1520*/  LDC R9, c[0x0][0x594] ;  /* 0x00016500ff097b82 */ /* 0x000e620000000800 */
[----:B0-----:R-:W-:-:S05]  /*1530*/  IADD3 R6, P0, PT, R4, UR10, RZ ;  /* 0x0000000a04067c10 */ /* 0x001fca000ff1e0ff */
[----:B------:R-:W-:-:S05]  /*1540*/  IMAD.X R7, RZ, RZ, UR11, P0 ;  /* 0x0000000bff077e24 */ /* 0x000fca00080e06ff */
[----:B------:R-:W2:Y:S01]  /*1550*/  LDG.E R6, desc[UR6][R6.64] ;  /* 0x0000000606067981 */ /* 0x000ea2000c1e1900 */
[----:B------:R-:W-:Y:S02]  /*1560*/  IADD3 R4, P0, PT, R5, UR8, RZ ;  /* 0x0000000805047c10 */ /* 0x000fe4000ff1e0ff */
[----:B------:R-:W-:Y:S02]  /*1570*/  IADD3 R3, PT, PT, R3, 0x80, RZ ;  /* 0x0000008003037810 */ /* 0x000fe40007ffe0ff */
[----:B------:R-:W-:Y:S02]  /*1580*/  IADD3.X R5, PT, PT, RZ, UR9, RZ, P0, !PT ;  /* 0x00000009ff057c10 */ /* 0x000fe400087fe4ff */
[----:B--2---:R-:W-:-:S04]  /*1590*/  VIMNMX.U32 R8, PT, PT, R6, 0x1f, PT ;  /* 0x0000001f06087848 */ /* 0x004fc80003fe0000 */
[----:B-1----:R-:W-:-:S05]  /*15a0*/  SHF.R.S32.HI R9, RZ, R8, R9 ;  /* 0x00000008ff097219 */ /* 0x002fca0000011409 */
[----:B------:R0:W-:Y:S02]  /*15b0*/  STG.E desc[UR6][R4.64], R9 ;  /* 0x0000000904007986 */ /* 0x0001e4000c101906 */
.L_x_6276:
[----:B------:R-:W-:Y:S05]  /*15c0*/  BSYNC.RECONVERGENT B0 ;  /* 0x0000000000007941 */ /* 0x000fea0003800200 */
.L_x_6275:
        /* <DEDUP_REMOVED lines=300> */
.L_x_6278:
[----:B------:R-:W0:Y:S01]  /*2890*/  LDCU.128 UR8, c[0x0][0x580] ;  /* 0x0000b000ff0877ac */ /* 0x000e220008000c00 */
[----:B------:R-:W1:Y:S01]  /*28a0*/  LDC R7, c[0x0][0x594] ;  /* 0x00016500ff077b82 */ /* 0x000e620000000800 */
[----:B0-----:R-:W-:-:S04]  /*28b0*/  IADD3 R4, P0, PT, R2, UR10, RZ ;  /* 0x0000000a02047c10 */ /* 0x001fc8000ff1e0ff */
[----:B------:R-:W-:-:S05]  /*28c0*/  IADD3.X R5, PT, PT, RZ, UR11, RZ, P0, !PT ;  /* 0x0000000bff057c10 */ /* 0x000fca00087fe4ff */
[----:B------:R-:W2:Y:S01]  /*28d0*/  LDG.E R4, desc[UR6][R4.64] ;  /* 0x0000000604047981 */ /* 0x000ea2000c1e1900 */
[----:B------:R-:W-:-:S04]  /*28e0*/  IADD3 R2, P0, PT, R3, UR8, RZ ;  /* 0x0000000803027c10 */ /* 0x000fc8000ff1e0ff */
[----:B------:R-:W-:Y:S02]  /*28f0*/  IADD3.X R3, PT, PT, RZ, UR9, RZ, P0, !PT ;  /* 0x00000009ff037c10 */ /* 0x000fe400087fe4ff */
[----:B--2---:R-:W-:-:S04]  /*2900*/  VIMNMX.U32 R0, PT, PT, R4, 0x1f, PT ;  /* 0x0000001f04007848 */ /* 0x004fc80003fe0000 */
[----:B-1----:R-:W-:-:S05]  /*2910*/  SHF.R.S32.HI R7, RZ, R0, R7 ;  /* 0x00000000ff077219 */ /* 0x002fca0000011407 */
[----:B------:R-:W-:Y:S01]  /*2920*/  STG.E desc[UR6][R2.64], R7 ;  /* 0x0000000702007986 */ /* 0x000fe2000c101906 */
[----:B------:R-:W-:Y:S05]  /*2930*/  EXIT ;  /* 0x000000000000794d */ /* 0x000fea0003800000 */
.L_x_6279:
        /* <DEDUP_REMOVED lines=12> */
.L_x_21092:


//--------------------- .text._ZN2at6native27unrolled_elementwise_kernelINS0_13AUnaryFunctorIiiiZZZNS0_18rshift_kernel_cudaERNS_18TensorIteratorBaseEENKUlvE_clEvENKUlvE1_clEvEUliiE_EESt5arrayIPcLm2EELi4E23TrivialOffsetCalculatorILi1EjESD_NS0_6memory15LoadWithoutCastENSE_16StoreWithoutCastEEEviT_T0_T2_T3_T4_T5_ --------------------------
	.section	.text._ZN2at6native27unrolled_elementwise_kernelINS0_13AUnaryFunctorIiiiZZZNS0_18rshift_kernel_cudaERNS_18TensorIteratorBaseEENKUlvE_clEvENKUlvE1_clEvEUliiE_EESt5arrayIPcLm2EELi4E23TrivialOffsetCalculatorILi1EjESD_NS0_6memory15LoadWithoutCastENSE_16StoreWithoutCastEEEviT_T0_T2_T3_T4_T5_,"ax",@progbits
	.align	128
        .global         _ZN2at6native27unrolled_elementwise_kernelINS0_13AUnaryFunctorIiiiZZZNS0_18rshift_kernel_cudaERNS_18TensorIteratorBaseEENKUlvE_clEvENKUlvE1_clEvEUliiE_EESt5arrayIPcLm2EELi4E23TrivialOffsetCalculatorILi1EjESD_NS0_6memory15LoadWithoutCastENSE_16StoreWithoutCastEEEviT_T0_T2_T3_T4_T5_
        .type           _ZN2at6native27unrolled_elementwise_kernelINS0_13AUnaryFunctorIiiiZZZNS0_18rshift_kernel_cudaERNS_18TensorIteratorBaseEENKUlvE_clEvENKUlvE1_clEvEUliiE_EESt5arrayIPcLm2EELi4E23TrivialOffsetCalculatorILi1EjESD_NS0_6memory15LoadWithoutCastENSE_16StoreWithoutCastEEEviT_T0_T2_T3_T4_T5_,@function
        .size           _ZN2at6native27unrolled_elementwise_kernelINS0_13AUnaryFunctorIiiiZZZNS0_18rshift_kernel_cudaERNS_18TensorIteratorBaseEENKUlvE_clEvENKUlvE1_clEvEUliiE_EESt5arrayIPcLm2EELi4E23TrivialOffsetCalculatorILi1EjESD_NS0_6memory15LoadWithoutCastENSE_16StoreWithoutCastEEEviT_T0_T2_T3_T4_T5_,(.L_x_21093 - _ZN2at6native27unrolled_elementwise_kernelINS0_13AUnaryFunctorIiiiZZZNS0_18rshift_kernel_cudaERNS_18TensorIteratorBaseEENKUlvE_clEvENKUlvE1_clEvEUliiE_EESt5arrayIPcLm2EELi4E23TrivialOffsetCalculatorILi1EjESD_NS0_6memory15LoadWithoutCastENSE_16StoreWithoutCastEEEviT_T0_T2_T3_T4_T5_)
        .other          _ZN2at6native27unrolled_elementwise_kernelINS0_13AUnaryFunctorIiiiZZZNS0_18rshift_kernel_cudaERNS_18TensorIteratorBaseEENKUlvE_clEvENKUlvE1_clEvEUliiE_EESt5arrayIPcLm2EELi4E23TrivialOffsetCalculatorILi1EjESD_NS0_6memory15LoadWithoutCastENSE_16StoreWithoutCastEEEviT_T0_T2_T3_T4_T5_,@"STO_CUDA_ENTRY STV_DEFAULT"
_ZN2at6native27unrolled_elementwise_kernelINS0_13AUnaryFunctorIiiiZZZNS0_18rshift_kernel_cudaERNS_18TensorIteratorBaseEENKUlvE_clEvENKUlvE1_clEvEUliiE_EESt5arrayIPcLm2EELi4E23TrivialOffsetCalculatorILi1EjESD_NS0_6memory15LoadWithoutCastENSE_16StoreWithoutCastEEEviT_T0_T2_T3_T4_T5_:
.text._ZN2at6native27unrolled_elementwise_kernelINS0_13AUnaryFunctorIiiiZZZNS0_18rshift_kernel_cudaERNS_18TensorIteratorBaseEENKUlvE_clEvENKUlvE1_clEvEUliiE_EESt5arrayIPcLm2EELi4E23TrivialOffsetCalculatorILi1EjESD_NS0_6memory15LoadWithoutCastENSE_16StoreWithoutCastEEEviT_T0_T2_T3_T4_T5_:
[----:B------:R-:W-:Y:S01]  /*0000*/  LDC R1, c[0x0][0x37c] ;  /* 0x0000df00ff017b82 */ /* 0x000fe20000000800 */
[----:B------:R-:W0:Y:S07]  /*0010*/  S2R R0, SR_CTAID.X ;  /* 0x0000000000007919 */ /* 0x000e2e0000002500 */
[----:B------:R-:W0:Y:S01]  /*0020*/  LDC R3, c[0x0][0x380] ;  /* 0x0000e000ff037b82 */ /* 0x000e220000000800 */
[----:B------:R-:W1:Y:S01]  /*0030*/  LDCU.64 UR4, c[0x0][0x358] ;  /* 0x00006b00ff0477ac */ /* 0x000e620008000a00 */
[----:B------:R-:W2:Y:S06]  /*0040*/  S2R R13, SR_TID.X ;  /* 0x00000000000d7919 */ /* 0x000eac0000002100 */
[----:B------:R-:W3:Y:S01]  /*0050*/  LDC R16, c[0x0][0x388] ;  /* 0x0000e200ff107b82 */ /* 0x000ee20000000800 */
        /* <DEDUP_REMOVED lines=8> */
[----:B------:R-:W-:Y:S01]  /*00e0*/  @!P1 IADD3 R13, PT, PT, R13, 0x80, RZ ;  /* 0x000000800d0d9810 */ /* 0x000fe20007ffe0ff */
[----:B------:R-:W2:Y:S03]  /*00f0*/  @!P1 LDC.64 R8, c[0x0][0x398] ;  /* 0x0000e600ff089b82 */ /* 0x000ea60000000a00 */
[----:B------:R-:W-:Y:S01]  /*0100*/  ISETP.GE.AND P3, PT, R13, R2, PT ;  /* 0x000000020d00720c */ /* 0x000fe20003f66270 */
[----:B0-----:R-:W-:Y:S01]  /*0110*/  @!P0 IMAD.WIDE.U32 R4, R15, 0x4, R4 ;  /* 0x000000040f048825 */ /* 0x001fe200078e0004 */
[----:B------:R-:W-:-:S11]  /*0120*/  CS2R R14, SRZ ;  /* 0x00000000000e7805 */ /* 0x000fd6000001ff00 */
[----:B------:R-:W-:Y:S01]  /*0130*/  @!P3 IMAD R19, R0, 0x200, R13 ;  /* 0x000002000013b824 */ /* 0x000fe200078e020d */
[----:B------:R-:W0:Y:S01]  /*0140*/  @!P3 LDC.64 R10, c[0x0][0x398] ;  /* 0x0000e600ff0abb82 */ /* 0x000e220000000a00 */
[----:B------:R-:W-:-:S05]  /*0150*/  @!P3 VIADD R13, R13, 0x80 ;  /* 0x000000800d0db836 */ /* 0x000fca0000000000 */
[----:B------:R-:W-:Y:S01]  /*0160*/  ISETP.GE.AND P2, PT, R13, R2, PT ;  /* 0x000000020d00720c */ /* 0x000fe20003f46270 */
[----:B--2---:R-:W-:-:S12]  /*0170*/  @!P1 IMAD.WIDE.U32 R8, R17, 0x4, R8 ;  /* 0x0000000411089825 */ /* 0x004fd800078e0008 */
[----:B------:R-:W2:Y:S01]  /*0180*/  @!P2 LDC.64 R6, c[0x0][0x398] ;  /* 0x0000e600ff06ab82 */ /* 0x000ea20000000a00 */
[----:B------:R-:W-:Y:S01]  /*0190*/  @!P2 LEA R13, R0, R13, 0x9 ;  /* 0x0000000d000da211 */ /* 0x000fe200078e48ff */
[----:B0-----:R-:W-:-:S05]  /*01a0*/  @!P3 IMAD.WIDE.U32 R10, R19, 0x4, R10 ;  /* 0x00000004130ab825 */ /* 0x001fca00078e000a */
[----:B-1----:R-:W4:Y:S01]  /*01b0*/  @!P3 LDG.E R14, desc[UR4][R10.64] ;  /* 0x000000040a0eb981 */ /* 0x002f22000c1e1900 */
[----:B--2---:R-:W-:Y:S01]  /*01c0*/  @!P2 IMAD.WIDE.U32 R6, R13, 0x4, R6 ;  /* 0x000000040d06a825 */ /* 0x004fe200078e0006 */
[----:B------:R-:W-:-:S04]  /*01d0*/  CS2R R12, SRZ ;  /* 0x00000000000c7805 */ /* 0x000fc8000001ff00 */
[----:B------:R-:W2:Y:S04]  /*01e0*/  @!P2 LDG.E R15, desc[UR4][R6.64] ;  /* 0x00000004060fa981 */ /* 0x000ea8000c1e1900 */
[----:B------:R-:W5:Y:S04]  /*01f0*/  @!P0 LDG.E R12, desc[UR4][R4.64] ;  /* 0x00000004040c8981 */ /* 0x000f68000c1e1900 */
[----:B------:R3:W5:Y:S01]  /*0200*/  @!P1 LDG.E R13, desc[UR4][R8.64] ;  /* 0x00000004080d9981 */ /* 0x000762000c1e1900 */
[----:B------:R-:W-:Y:S01]  /*0210*/  ISETP.GE.AND P0, PT, R3, R2, PT ;  /* 0x000000020300720c */ /* 0x000fe20003f06270 */
[----:B------:R-:W-:Y:S04]  /*0220*/  BSSY.RECONVERGENT B0, `(.L_x_6280) ;  /* 0x000001f000007945 */ /* 0x000fe80003800200 */
[----:B------:R-:W-:Y:S01]  /*0230*/  BSSY.RELIABLE B1, `(.L_x_6281) ;  /* 0x0000017000017945 */ /* 0x000fe20003800100 */
[----:B----4-:R-:W-:-:S04]  /*0240*/  VIMNMX.U32 R14, PT, PT, R14, 0x1f, PT ;  /* 0x0000001f0e0e7848 */ /* 0x010fc80003fe0000 */
[--C-:B---3--:R-:W-:Y:S02]  /*0250*/  SHF.R.S32.HI R9, RZ, R14, R16.reuse ;  /* 0x0000000eff097219 */ /* 0x108fe40000011410 */
[----:B--2---:R-:W-:Y:S02]  /*0260*/  VIMNMX.U32 R15, PT, PT, R15, 0x1f, PT ;  /* 0x0000001f0f0f7848 */ /* 0x004fe40003fe0000 */
[----:B-----5:R-:W-:Y:S02]  /*0270*/  VIMNMX.U32 R12, PT, PT, R12, 0x1f, PT ;  /* 0x0000001f0c0c7848 */ /* 0x020fe40003fe0000 */
[----:B------:R-:W-:Y:S02]  /*0280*/  VIMNMX.U32 R13, PT, PT, R13, 0x1f, PT ;  /* 0x0000001f0d0d7848 */ /* 0x000fe40003fe0000 */
[--C-:B------:R-:W-:Y:S02]  /*0290*/  SHF.R.S32.HI R17, RZ, R12, R16.reuse ;  /* 0x0000000cff117219 */ /* 0x100fe40000011410 */
        /* <DEDUP_REMOVED lines=16> */
.L_x_6282:
[----:B------:R-:W-:Y:S05]  /*03a0*/  BSYNC.RELIABLE B1 ;  /* 0x0000000000017941 */ /* 0x000fea0003800100 */
.L_x_6281:
[----:B------:R-:W-:-:S13]  /*03b0*/  ISETP.GE.AND P0, PT, R3, R2, PT ;  /* 0x000000020300720c */ /* 0x000fda0003f06270 */
[----:B0-----:R-:W0:Y:S01]  /*03c0*/  @!P0 LDC.64 R4, c[0x0][0x390] ;  /* 0x0000e400ff048b82 */ /* 0x001e220000000a00 */
[----:B------:R-:W-:Y:S01]  /*03d0*/  @!P0 IMAD R7, R0, 0x200, R3 ;  /* 0x0000020000078824 */ /* 0x000fe200078e0203 */
[----:B------:R-:W-:-:S03]  /*03e0*/  @!P0 IADD3 R3, PT, PT, R3, 0x80, RZ ;  /* 0x0000008003038810 */ /* 0x000fc60007ffe0ff */
[----:B0-----:R-:W-:-:S05]  /*03f0*/  @!P0 IMAD.WIDE.U32 R4, R7, 0x4, R4 ;  /* 0x0000000407048825 */ /* 0x001fca00078e0004 */
[----:B------:R1:W-:Y:S02]  /*0400*/  @!P0 STG.E desc[UR4][R4.64], R9 ;  /* 0x0000000904008986 */ /* 0x0003e4000c101904 */
.L_x_6283:
[----:B------:R-:W-:Y:S05]  /*0410*/  BSYNC.RECONVERGENT B0 ;  /* 0x0000000000007941 */ /* 0x000fea0003800200 */
.L_x_6280:
[----:B------:R-:W-:Y:S05]  /*0420*/  WARPSYNC.ALL ;  /* 0x0000000000007948 */ /* 0x000fea0003800000 */
[----:B------:R-:W-:-:S13]  /*0430*/  ISETP.GE.AND P0, PT, R3, R2, PT ;  /* 0x000000020300720c */ /* 0x000fda0003f06270 */
[----:B------:R-:W-:Y:S05]  /*0440*/  @P0 EXIT ;  /* 0x000000000000094d */ /* 0x000fea0003800000 */
[----:B01----:R-:W0:Y:S01]  /*0450*/  LDC.64 R4, c[0x0][0x390] ;  /* 0x0000e400ff047b82 */ /* 0x003e220000000a00 */
[----:B------:R-:W-:-:S04]  /*0460*/  IMAD R3, R0, 0x200, R3 ;  /* 0x0000020000037824 */ /* 0x000fc800078e0203 */
[----:B0-----:R-:W-:-:S05]  /*0470*/  IMAD.WIDE.U32 R2, R3, 0x4, R4 ;  /* 0x0000000403027825 */ /* 0x001fca00078e0004 */
[----:B------:R-:W-:Y:S01]  /*0480*/  STG.E desc[UR4][R2.64], R15 ;  /* 0x0000000f02007986 */ /* 0x000fe2000c101904 */
[----:B------:R-:W-:Y:S05]  /*0490*/  EXIT ;  /* 0x000000000000794d */ /* 0x000fea0003800000 */
.L_x_6284:
        /* <DEDUP_REMOVED lines=14> */
.L_x_21093:


//--------------------- .text._ZN2at6native29vectorized_elementwise_kernelILi2ENS0_13AUnaryFunctorIiiiZZZNS0_18rshift_kernel_cudaERNS_18TensorIteratorBaseEENKUlvE_clEvENKUlvE1_clEvEUliiE_EESt5arrayIPcLm2EEEEviT0_T1_ --------------------------
	.section	.text._ZN2at6native29vectorized_elementwise_kernelILi2ENS0_13AUnaryFunctorIiiiZZZNS0_18rshift_kernel_cudaERNS_18TensorIteratorBaseEENKUlvE_clEvENKUlvE1_clEvEUliiE_EESt5arrayIPcLm2EEEEviT0_T1_,"ax",@progbits
	.align	128
        .global         _ZN2at6native29vectorized_elementwise_kernelILi2ENS0_13AUnaryFunctorIiiiZZZNS0_18rshift_kernel_cudaERNS_18TensorIteratorBaseEENKUlvE_clEvENKUlvE1_clEvEUliiE_EESt5arrayIPcLm2EEEEviT0_T1_
        .type           _ZN2at6native29vectorized_elementwise_kernelILi2ENS0_13AUnaryFunctorIiiiZZZNS0_18rshift_kernel_cudaERNS_18TensorIteratorBaseEENKUlvE_clEvENKUlvE1_clEvEUliiE_EESt5arrayIPcLm2EEEEviT0_T1_,@function
        .size           _ZN2at6native29vectorized_elementwise_kernelILi2ENS0_13AUnaryFunctorIiiiZZZNS0_18rshift_kernel_cudaERNS_18TensorIteratorBaseEENKUlvE_clEvENKUlvE1_clEvEUliiE_EESt5arrayIPcLm2EEEEviT0_T1_,(.L_x_21094 - _ZN2at6native29vectorized_elementwise_kernelILi2ENS0_13AUnaryFunctorIiiiZZZNS0_18rshift_kernel_cudaERNS_18TensorIteratorBaseEENKUlvE_clEvENKUlvE1_clEvEUliiE_EESt5arrayIPcLm2EEEEviT0_T1_)
        .other          _ZN2at6native29vectorized_elementwise_kernelILi2ENS0_13AUnaryFunctorIiiiZZZNS0_18rshift_kernel_cudaERNS_18TensorIteratorBaseEENKUlvE_clEvENKUlvE1_clEvEUliiE_EESt5arrayIPcLm2EEEEviT0_T1_,@"STO_CUDA_ENTRY STV_DEFAULT"
_ZN2at6native29vectorized_elementwise_kernelILi2ENS0_13AUnaryFunctorIiiiZZZNS0_18rshift_kernel_cudaERNS_18TensorIteratorBaseEENKUlvE_clEvENKUlvE1_clEvEUliiE_EESt5arrayIPcLm2EEEEviT0_T1_:
.text._ZN2at6native29vectorized_elementwise_kernelILi2ENS0_13AUnaryFunctorIiiiZZZNS0_18rshift_kernel_cudaERNS_18TensorIteratorBaseEENKUlvE_clEvENKUlvE1_clEvEUliiE_EESt5arrayIPcLm2EEEEviT0_T1_:
        /* <DEDUP_REMOVED lines=9> */
[----:B------:R-:W-:Y:S01]  /*0090*/  IMAD.MOV.U32 R18, RZ, RZ, RZ ;  /* 0x000000ffff127224 */ /* 0x000fe200078e00ff */
        /* <DEDUP_REMOVED lines=11> */
[----:B------:R0:W2:Y:S07]  /*0150*/  @!P6 LDG.E R18, desc[UR4][R2.64] ;  /* 0x000000040212e981 */ /* 0x0000ae000c1e1900 */
[----:B------:R-:W-:Y:S01]  /*0160*/  @!P4 IMAD.IADD R29, R0, 0x1, R25 ;  /* 0x00000001001dc824 */ /* 0x000fe200078e0219 */
[----:B------:R-:W-:Y:S01]  /*0170*/  @!P4 IADD3 R25, PT, PT, R25, 0x80, RZ ;  /* 0x000000801919c810 */ /* 0x000fe20007ffe0ff */
[----:B------:R-:W3:Y:S03]  /*0180*/  @!P4 LDC.64 R14, c[0x0][0x398] ;  /* 0x0000e600ff0ecb82 */ /* 0x000ee60000000a00 */
        /* <DEDUP_REMOVED lines=10> */
[----:B------:R-:W-:Y:S01]  /*0230*/  @!P1 IADD3 R25, PT, PT, R25, 0x80, RZ ;  /* 0x0000008019199810 */ /* 0x000fe20007ffe0ff */
[----:B------:R-:W5:Y:S03]  /*0240*/  @!P1 LDC.64 R4, c[0x0][0x398] ;  /* 0x0000e600ff049b82 */ /* 0x000f660000000a00 */
[----:B------:R-:W-:-:S13]  /*0250*/  ISETP.GE.U32.AND P0, PT, R25, R16, PT ;  /* 0x000000101900720c */ /* 0x000fda0003f06070 */
[----:B------:R-:W-:Y:S01]  /*0260*/  @!P0 IMAD.IADD R19, R0, 0x1, R25 ;  /* 0x0000000100138824 */ /* 0x000fe200078e0219 */
[----:B------:R-:W3:Y:S01]  /*0270*/  @!P0 LDC.64 R6, c[0x0][0x398] ;  /* 0x0000e600ff068b82 */ /* 0x000ee20000000a00 */
[----:B------:R-:W-:-:S05]  /*0280*/  @!P0 VIADD R25, R25, 0x80 ;  /* 0x0000008019198836 */ /* 0x000fca0000000000 */
[----:B------:R-:W-:-:S13]  /*0290*/  ISETP.GE.U32.AND P6, PT, R25, R16, PT ;  /* 0x000000101900720c */ /* 0x000fda0003fc6070 */
[----:B------:R-:W4:Y:S01]  /*02a0*/  @!P6 LDC.64 R8, c[0x0][0x398] ;  /* 0x0000e600ff08eb82 */ /* 0x000f220000000a00 */
[----:B------:R-:W-:Y:S02]  /*02b0*/  IMAD.MOV.U32 R22, RZ, RZ, RZ ;  /* 0x000000ffff167224 */ /* 0x000fe400078e00ff */
[----:B-1----:R-:W-:-:S04]  /*02c0*/  @!P5 IMAD.WIDE.U32 R12, R20, 0x4, R12 ;  /* 0x00000004140cd825 */ /* 0x002fc800078e000c */
[----:B------:R-:W-:Y:S02]  /*02d0*/  HFMA2 R20, -RZ, RZ, 0, 0 ;  /* 0x00000000ff147431 */ /* 0x000fe400000001ff */
[----:B------:R-:W-:Y:S01]  /*02e0*/  @!P6 IMAD.IADD R25, R0, 0x1, R25 ;  /* 0x000000010019e824 */ /* 0x000fe200078e0219 */
[----:B------:R1:W2:Y:S01]  /*02f0*/  @!P5 LDG.E R22, desc[UR4][R12.64] ;  /* 0x000000040c16d981 */ /* 0x0002a2000c1e1900 */
[----:B0-----:R-:W-:-:S04]  /*0300*/  @!P2 IMAD.WIDE.U32 R2, R23, 0x4, R2 ;  /* 0x000000041702a825 */ /* 0x001fc800078e0002 */
[----:B-----5:R-:W-:-:S04]  /*0310*/  @!P1 IMAD.WIDE.U32 R4, R21, 0x4, R4 ;  /* 0x0000000415049825 */ /* 0x020fc800078e0004 */
[----:B---3--:R-:W-:Y:S01]  /*0320*/  @!P0 IMAD.WIDE.U32 R6, R19, 0x4, R6 ;  /* 0x0000000413068825 */ /* 0x008fe200078e0006 */
[----:B-1----:R-:W-:Y:S01]  /*0330*/  MOV R12, RZ ;  /* 0x000000ff000c7202 */ /* 0x002fe20000000f00 */
[----:B------:R-:W0:Y:S02]  /*0340*/  LDC R13, c[0x0][0x388] ;  /* 0x0000e200ff0d7b82 */ /* 0x000e240000000800 */
[----:B------:R-:W-:Y:S02]  /*0350*/  IMAD.MOV.U32 R24, RZ, RZ, RZ ;  /* 0x000000ffff187224 */ /* 0x000fe400078e00ff */
[----:B------:R-:W-:Y:S02]  /*0360*/  IMAD.MOV.U32 R21, RZ, RZ, RZ ;  /* 0x000000ffff157224 */ /* 0x000fe400078e00ff */
[----:B------:R-:W-:Y:S02]  /*0370*/  IMAD.MOV.U32 R23, RZ, RZ, RZ ;  /* 0x000000ffff177224 */ /* 0x000fe400078e00ff */
[----:B------:R-:W-:-:S02]  /*0380*/  IMAD.MOV.U32 R19, RZ, RZ, RZ ;  /* 0x000000ffff137224 */ /* 0x000fc400078e00ff */
[----:B------:R-:W-:Y:S01]  /*0390*/  @!P4 IMAD.WIDE.U32 R14, R29, 0x4, R14 ;  /* 0x000000041d0ec825 */ /* 0x000fe200078e000e */
[----:B------:R-:W3:Y:S03]  /*03a0*/  @!P2 LDG.E R21, desc[UR4][R2.64] ;  /* 0x000000040215a981 */ /* 0x000ee6000c1e1900 */
[----:B----4-:R-:W-:Y:S01]  /*03b0*/  @!P3 IMAD.WIDE.U32 R10, R27, 0x4, R10 ;  /* 0x000000041b0ab825 */ /* 0x010fe200078e000a */
[----:B------:R0:W4:Y:S03]  /*03c0*/  @!P4 LDG.E R20, desc[UR4][R14.64] ;  /* 0x000000040e14c981 */ /* 0x000126000c1e1900 */
[----:B------:R-:W-:Y:S01]  /*03d0*/  @!P6 IMAD.WIDE.U32 R8, R25, 0x4, R8 ;  /* 0x000000041908e825 */ /* 0x000fe200078e0008 */
[----:B------:R1:W5:Y:S04]  /*03e0*/  @!P3 LDG.E R24, desc[UR4][R10.64] ;  /* 0x000000040a18b981 */ /* 0x000368000c1e1900 */
[----:B------:R3:W5:Y:S04]  /*03f0*/  @!P1 LDG.E R23, desc[UR4][R4.64] ;  /* 0x0000000404179981 */ /* 0x000768000c1e1900 */
[----:B------:R-:W5:Y:S04]  /*0400*/  @!P0 LDG.E R19, desc[UR4][R6.64] ;  /* 0x0000000406138981 */ /* 0x000f68000c1e1900 */
[----:B------:R-:W5:Y:S01]  /*0410*/  @!P6 LDG.E R12, desc[UR4][R8.64] ;  /* 0x00000004080ce981 */ /* 0x000f62000c1e1900 */
[----:B------:R-:W-:Y:S01]  /*0420*/  ISETP.GE.U32.AND P0, PT, R17, R16, PT ;  /* 0x000000101100720c */ /* 0x000fe20003f06070 */
[----:B------:R-:W-:Y:S04]  /*0430*/  BSSY.RECONVERGENT B0, `(.L_x_6286) ;  /* 0x0000043000007945 */ /* 0x000fe80003800200 */
[----:B------:R-:W-:Y:S01]  /*0440*/  BSSY.RELIABLE B1, `(.L_x_6287) ;  /* 0x000003b000017945 */ /* 0x000fe20003800100 */
[----:B--2---:R-:W-:-:S04]  /*0450*/  VIMNMX.U32 R18, PT, PT, R18, 0x1f, PT ;  /* 0x0000001f12127848 */ /* 0x004fc80003fe0000 */
[----:B0-----:R-:W-:Y:S02]  /*0460*/  SHF.R.S32.HI R15, RZ, R18, R13 ;  /* 0x00000012ff0f7219 */ /* 0x001fe4000001140d */
[----:B-1----:R-:W-:-:S04]  /*0470*/  VIMNMX.U32 R11, PT, PT, R22, 0x1f, PT ;  /* 0x0000001f160b7848 */ /* 0x002fc80003fe0000 */
[----:B------:R-:W-:Y:S02]  /*0480*/  SHF.R.S32.HI R11, RZ, R11, R13 ;  /* 0x0000000bff0b7219 */ /* 0x000fe4000001140d */
[----:B---3--:R-:W-:Y:S02]  /*0490*/  VIMNMX.U32 R5, PT, PT, R21, 0x1f, PT ;  /* 0x0000001f15057848 */ /* 0x008fe40003fe0000 */
[----:B----4-:R-:W-:Y:S02]  /*04a0*/  VIMNMX.U32 R10, PT, PT, R20, 0x1f, PT ;  /* 0x0000001f140a7848 */ /* 0x010fe40003fe0000 */
[----:B-----5:R-:W-:Y:S02]  /*04b0*/  VIMNMX.U32 R24, PT, PT, R24, 0x1f, PT ;  /* 0x0000001f18187848 */ /* 0x020fe40003fe0000 */
[----:B------:R-:W-:Y:S02]  /*04c0*/  VIMNMX.U32 R3, PT, PT, R23, 0x1f, PT ;  /* 0x0000001f17037848 */ /* 0x000fe40003fe0000 */
[----:B------:R-:W-:-:S02]  /*04d0*/  VIMNMX.U32 R4, PT, PT, R19, 0x1f, PT ;  /* 0x0000001f13047848 */ /* 0x000fc40003fe0000 */
[----:B------:R-:W-:Y:S02]  /*04e0*/  VIMNMX.U32 R2, PT, PT, R12, 0x1f, PT ;  /* 0x0000001f0c027848 */ /* 0x000fe40003fe0000 */
[--C-:B------:R-:W-:Y:S02]  /*04f0*/  SHF.R.S32.HI R10, RZ, R10, R13.reuse ;  /* 0x0000000aff0a7219 */ /* 0x100fe4000001140d */
[--C-:B------:R-:W-:Y:S02]  /*0500*/  SHF.R.S32.HI R6, RZ, R24, R13.reuse ;  /* 0x00000018ff067219 */ /* 0x100fe4000001140d */
[--C-:B------:R-:W-:Y:S02]  /*0510*/  SHF.R.S32.HI R5, RZ, R5, R13.reuse ;  /* 0x00000005ff057219 */ /* 0x100fe4000001140d */
[--C-:B------:R-:W-:Y:S02]  /*0520*/  SHF.R.S32.HI R3, RZ, R3, R13.reuse ;  /* 0x00000003ff037219 */ /* 0x100fe4000001140d */
[----:B------:R-:W-:-:S02]  /*0530*/  SHF.R.S32.HI R4, RZ, R4, R13 ;  /* 0x00000004ff047219 */ /* 0x000fc4000001140d */
[----:B------:R-:W-:Y:S01]  /*0540*/  SHF.R.S32.HI R2, RZ, R2, R13 ;  /* 0x00000002ff027219 */ /* 0x000fe2000001140d */
[----:B------:R-:W-:Y:S06]  /*0550*/  @P0 BRA `(.L_x_6288) ;  /* 0x0000000000300947 */ /* 0x000fec0003800000 */
[----:B------:R-:W0:Y:S01]  /*0560*/  LDC.64 R8, c[0x0][0x390] ;  /* 0x0000e400ff087b82 */ /* 0x000e220000000a00 */
[----:B------:R-:W-:Y:S02]  /*0570*/  IMAD.IADD R7, R0, 0x1, R17 ;  /* 0x0000000100077824 */ /* 0x000fe400078e0211 */
        /* <DEDUP_REMOVED lines=10> */
.L_x_6288:
[----:B------:R-:W-:-:S13]  /*0620*/  ISETP.GE.U32.AND P0, PT, R17, R16, PT ;  /* 0x000000101100720c */ /* 0x000fda0003f06070 */
[----:B------:R-:W-:Y:S05]  /*0630*/  @P0 BRA `(.L_x_6290) ;  /* 0x0000000000300947 */ /* 0x000fea0003800000 */
[----:B0-----:R-:W0:Y:S01]  /*0640*/  LDC.64 R8, c[0x0][0x390] ;  /* 0x0000e400ff087b82 */ /* 0x001e220000000a00 */
[----:B------:R-:W-:Y:S01]  /*0650*/  IMAD.IADD R7, R0, 0x1, R17 ;  /* 0x0000000100077824 */ /* 0x000fe200078e0211 */
[----:B------:R-:W-:-:S03]  /*0660*/  IADD3 R17, PT, PT, R17, 0x80, RZ ;  /* 0x0000008011117810 */ /* 0x000fc60007ffe0ff */
[----:B0-----:R-:W-:-:S05]  /*0670*/  IMAD.WIDE.U32 R8, R7, 0x4, R8 ;  /* 0x0000000407087825 */ /* 0x001fca00078e0008 */
[----:B------:R1:W-:Y:S02]  /*0680*/  STG.E desc[UR4][R8.64], R10 ;  /* 0x0000000a08007986 */ /* 0x0003e4000c101904 */
.L_x_6289:
[----:B------:R-:W-:-:S13]  /*0690*/  ISETP.GE.U32.AND P0, PT, R17, R16, PT ;  /* 0x000000101100720c */ /* 0x000fda0003f06070 */
[----:B------:R-:W-:Y:S05]  /*06a0*/  @P0 BRA `(.L_x_6291) ;  /* 0x0000000000300947 */ /* 0x000fea0003800000 */
[----:B01----:R-:W0:Y:S01]  /*06b0*/  LDC.64 R8, c[0x0][0x390] ;  /* 0x0000e400ff087b82 */ /* 0x003e220000000a00 */
[----:B------:R-:W-:Y:S02]  /*06c0*/  IMAD.IADD R7, R0, 0x1, R17 ;  /* 0x0000000100077824 */ /* 0x000fe400078e0211 */
[----:B------:R-:W-:Y:S02]  /*06d0*/  VIADD R17, R17, 0x80 ;  /* 0x0000008011117836 */ /* 0x000fe40000000000 */
[----:B0-----:R-:W-:-:S05]  /*06e0*/  IMAD.WIDE.U32 R8, R7, 0x4, R8 ;  /* 0x0000000407087825 */ /* 0x001fca00078e0008 */
[----:B------:R1:W-:Y:S02]  /*06f0*/  STG.E desc[UR4][R8.64], R6 ;  /* 0x0000000608007986 */ /* 0x0003e4000c101904 */
.L_x_6290:
[----:B------:R-:W-:-:S13]  /*0700*/  ISETP.GE.U32.AND P0, PT, R17, R16, PT ;  /* 0x000000101100720c */ /* 0x000fda0003f06070 */
[----:B------:R-:W-:Y:S05]  /*0710*/  @P0 BRA `(.L_x_6292) ;  /* 0x0000000000340947 */ /* 0x000fea0003800000 */
[----:B-1----:R-:W1:Y:S01]  /*0720*/  LDC.64 R6, c[0x0][0x390] ;  /* 0x0000e400ff067b82 */ /* 0x002e620000000a00 */
[----:B0-----:R-:W-:Y:S02]  /*0730*/  IMAD.IADD R9, R0, 0x1, R17 ;  /* 0x0000000100097824 */ /* 0x001fe400078e0211 */
[----:B------:R-:W-:Y:S02]  /*0740*/  VIADD R17, R17, 0x80 ;  /* 0x0000008011117836 */ /* 0x000fe40000000000 */
[----:B-1----:R-:W-:-:S05]  /*0750*/  IMAD.WIDE.U32 R6, R9, 0x4, R6 ;  /* 0x0000000409067825 */ /* 0x002fca00078e0006 */
[----:B------:R2:W-:Y:S02]  /*0760*/  STG.E desc[UR4][R6.64], R5 ;  /* 0x0000000506007986 */ /* 0x0005e4000c101904 */
.L_x_6291:
[----:B------:R-:W-:-:S13]  /*0770*/  ISETP.GE.U32.AND P0, PT, R17, R16, PT ;  /* 0x000000101100720c */ /* 0x000fda0003f06070 */
[----:B------:R-:W-:Y:S05]  /*0780*/  @P0 BREAK.RELIABLE B1 ;  /* 0x0000000000010942 */ /* 0x000fea0003800100 */
[----:B------:R-:W-:Y:S05]  /*0790*/  @P0 BRA `(.L_x_6293) ;  /* 0x0000000000300947 */ /* 0x000fea0003800000 */
[----:B--2---:R-:W2:Y:S01]  /*07a0*/  LDC.64 R6, c[0x0][0x390] ;  /* 0x0000e400ff067b82 */ /* 0x004ea20000000a00 */
[----:B------:R-:W-:Y:S01]  /*07b0*/  IMAD.IADD R5, R0, 0x1, R17 ;  /* 0x0000000100057824 */ /* 0x000fe200078e0211 */
[----:B------:R-:W-:-:S03]  /*07c0*/  IADD3 R17, PT, PT, R17, 0x80, RZ ;  /* 0x0000008011117810 */ /* 0x000fc60007ffe0ff */
[----:B--2---:R-:W-:-:S05]  /*07d0*/  IMAD.WIDE.U32 R6, R5, 0x4, R6 ;  /* 0x0000000405067825 */ /* 0x004fca00078e0006 */
[----:B------:R2:W-:Y:S02]  /*07e0*/  STG.E desc[UR4][R6.64], R3 ;  /* 0x0000000306007986 */ /* 0x0005e4000c101904 */
.L_x_6292:
[----:B------:R-:W-:Y:S05]  /*07f0*/  BSYNC.RELIABLE B1 ;  /* 0x0000000000017941 */ /* 0x000fea0003800100 */
.L_x_6287:
[----:B------:R-:W-:-:S13]  /*0800*/  ISETP.GE.U32.AND P0, PT, R17, R16, PT ;  /* 0x000000101100720c */ /* 0x000fda0003f06070 */
[----:B-12---:R-:W1:Y:S01]  /*0810*/  @!P0 LDC.64 R6, c[0x0][0x390] ;  /* 0x0000e400ff068b82 */ /* 0x006e620000000a00 */
[----:B------:R-:W-:Y:S02]  /*0820*/  @!P0 IMAD.IADD R3, R0, 0x1, R17 ;  /* 0x0000000100038824 */ /* 0x000fe400078e0211 */
[----:B------:R-:W-:Y:S02]  /*0830*/  @!P0 VIADD R17, R17, 0x80 ;  /* 0x0000008011118836 */ /* 0x000fe40000000000 */
[----:B-1----:R-:W-:-:S05]  /*0840*/  @!P0 IMAD.WIDE.U32 R6, R3, 0x4, R6 ;  /* 0x0000000403068825 */ /* 0x002fca00078e0006 */
[----:B------:R3:W-:Y:S02]  /*0850*/  @!P0 STG.E desc[UR4][R6.64], R4 ;  /* 0x0000000406008986 */ /* 0x0007e4000c101904 */
.L_x_6293:
[----:B------:R-:W-:Y:S05]  /*0860*/  BSYNC.RECONVERGENT B0 ;  /* 0x0000000000007941 */ /* 0x000fea0003800200 */
.L_x_6286:
[----:B------:R-:W-:Y:S05]  /*0870*/  WARPSYNC.ALL ;  /* 0x0000000000007948 */ /* 0x000fea0003800000 */
[----:B------:R-:W-:-:S13]  /*0880*/  ISETP.GE.U32.AND P0, PT, R17, R16, PT ;  /* 0x000000101100720c */ /* 0x000fda0003f06070 */
[----:B------:R-:W-:Y:S05]  /*0890*/  @P0 EXIT ;  /* 0x000000000000094d */ /* 0x000fea0003800000 */
[----:B--23--:R-:W2:Y:S01]  /*08a0*/  LDC.64 R4, c[0x0][0x390] ;  /* 0x0000e400ff047b82 */ /* 0x00cea20000000a00 */
[----:B------:R-:W-:-:S04]  /*08b0*/  IMAD.IADD R17, R0, 0x1, R17 ;  /* 0x0000000100117824 */ /* 0x000fc800078e0211 */
[----:B--2---:R-:W-:-:S05]  /*08c0*/  IMAD.WIDE.U32 R4, R17, 0x4, R4 ;  /* 0x0000000411047825 */ /* 0x004fca00078e0004 */
[----:B------:R-:W-:Y:S01]  /*08d0*/  STG.E desc[UR4][R4.64], R2 ;  /* 0x0000000204007986 */ /* 0x000fe2000c101904 */
[----:B------:R-:W-:Y:S05]  /*08e0*/  EXIT ;  /* 0x000000000000794d */ /* 0x000fea0003800000 */
.L_x_6285:
[----:B------:R-:W0:Y:S01]  /*08f0*/  S2R R9, SR_TID.X ;  /* 0x0000000000097919 */ /* 0x000e220000002100 */
[----:B------:R-:W1:Y:S08]  /*0900*/  LDC.64 R2, c[0x0][0x398] ;  /* 0x0000e600ff027b82 */ /* 0x000e700000000a00 */
[----:B------:R-:W2:Y:S08]  /*0910*/  LDC.64 R4, c[0x0][0x390] ;  /* 0x0000e400ff047b82 */ /* 0x000eb00000000a00 */
[----:B------:R-:W3:Y:S01]  /*0920*/  LDC R8, c[0x0][0x388] ;  /* 0x0000e200ff087b82 */ /* 0x000ee20000000800 */
[----:B-1----:R-:W-:-:S04]  /*0930*/  IMAD.WIDE.U32 R2, R0, 0x4, R2 ;  /* 0x0000000400027825 */ /* 0x002fc800078e0002 */
[----:B0-----:R-:W-:-:S05]  /*0940*/  IMAD.WIDE.U32 R10, R9, 0x8, R2 ;  /* 0x00000008090a7825 */ /* 0x001fca00078e0002 */
[----:B------:R-:W4:Y:S04]  /*0950*/  LDG.E.64 R12, desc[UR4][R10.64] ;  /* 0x000000040a0c7981 */ /* 0x000f28000c1e1b00 */
[----:B------:R-:W5:Y:S04]  /*0960*/  LDG.E.64 R14, desc[UR4][R10.64+0x400] ;  /* 0x000400040a0e7981 */ /* 0x000f68000c1e1b00 */
[----:B------:R-:W3:Y:S04]  /*0970*/  LDG.E.64 R2, desc[UR4][R10.64+0x800] ;  /* 0x000800040a027981 */ /* 0x000ee8000c1e1b00 */
[----:B------:R-:W3:Y:S01]  /*0980*/  LDG.E.64 R6, desc[UR4][R10.64+0xc00] ;  /* 0x000c00040a067981 */ /* 0x000ee2000c1e1b00 */
[----:B--2---:R-:W-:-:S04]  /*0990*/  IMAD.WIDE.U32 R4, R0, 0x4, R4 ;  /* 0x0000000400047825 */ /* 0x004fc800078e0004 */
[----:B------:R-:W-:Y:S01]  /*09a0*/  IMAD.WIDE.U32 R4, R9, 0x8, R4 ;  /* 0x0000000809047825 */ /* 0x000fe200078e0004 */
[----:B----4-:R-:W-:Y:S02]  /*09b0*/  VIMNMX.U32 R13, PT, PT, R13, 0x1f, PT ;  /* 0x0000001f0d0d7848 */ /* 0x010fe40003fe0000 */
[----:B------:R-:W-:Y:S02]  /*09c0*/  VIMNMX.U32 R9, PT, PT, R12, 0x1f, PT ;  /* 0x0000001f0c097848 */ /* 0x000fe40003fe0000 */
[----:B-----5:R-:W-:Y:S02]  /*09d0*/  VIMNMX.U32 R17, PT, PT, R14, 0x1f, PT ;  /* 0x0000001f0e117848 */ /* 0x020fe40003fe0000 */
[----:B------:R-:W-:Y:S02]  /*09e0*/  VIMNMX.U32 R15, PT, PT, R15, 0x1f, PT ;  /* 0x0000001f0f0f7848 */ /* 0x000fe40003fe0000 */
[----:B---3--:R-:W-:Y:S02]  /*09f0*/  VIMNMX.U32 R19, PT, PT, R2, 0x1f, PT ;  /* 0x0000001f02137848 */ /* 0x008fe40003fe0000 */
[----:B------:R-:W-:-:S02]  /*0a00*/  VIMNMX.U32 R21, PT, PT, R3, 0x1f, PT ;  /* 0x0000001f03157848 */ /* 0x000fc40003fe0000 */
[----:B------:R-:W-:Y:S02]  /*0a10*/  VIMNMX.U32 R23, PT, PT, R6, 0x1f, PT ;  /* 0x0000001f06177848 */ /* 0x000fe40003fe0000 */
[----:B------:R-:W-:Y:S02]  /*0a20*/  VIMNMX.U32 R25, PT, PT, R7, 0x1f, PT ;  /* 0x0000001f07197848 */ /* 0x000fe40003fe0000 */
[--C-:B------:R-:W-:Y:S02]  /*0a30*/  SHF.R.S32.HI R3, RZ, R13, R8.reuse ;  /* 0x0000000dff037219 */ /* 0x100fe40000011408 */
[--C-:B------:R-:W-:Y:S02]  /*0a40*/  SHF.R.S32.HI R2, RZ, R9, R8.reuse ;  /* 0x00000009ff027219 */ /* 0x100fe40000011408 */
[--C-:B------:R-:W-:Y:S02]  /*0a50*/  SHF.R.S32.HI R6, RZ, R17, R8.reuse ;  /* 0x00000011ff067219 */ /* 0x100fe40000011408 */
[--C-:B------:R-:W-:Y:S01]  /*0a60*/  SHF.R.S32.HI R7, RZ, R15, R8.reuse ;  /* 0x0000000fff077219 */ /* 0x100fe20000011408 */
[----:B------:R-:W-:Y:S01]  /*0a70*/  STG.E.64 desc[UR4][R4.64], R2 ;  /* 0x0000000204007986 */ /* 0x000fe2000c101b04 */
[----:B------:R-:W-:-:S02]  /*0a80*/  SHF.R.S32.HI R10, RZ, R19, R8 ;  /* 0x00000013ff0a7219 */ /* 0x000fc40000011408 */
[--C-:B------:R-:W-:Y:S01]  /*0a90*/  SHF.R.S32.HI R11, RZ, R21, R8.reuse ;  /* 0x00000015ff0b7219 */ /* 0x100fe20000011408 */
[----:B------:R-:W-:Y:S01]  /*0aa0*/  STG.E.64 desc[UR4][R4.64+0x400], R6 ;  /* 0x0004000604007986 */ /* 0x000fe2000c101b04 */
[--C-:B------:R-:W-:Y:S02]  /*0ab0*/  SHF.R.S32.HI R12, RZ, R23, R8.reuse ;  /* 0x00000017ff0c7219 */ /* 0x100fe40000011408 */
[----:B------:R-:W-:Y:S01]  /*0ac0*/  SHF.R.S32.HI R13, RZ, R25, R8 ;  /* 0x00000019ff0d7219 */ /* 0x000fe20000011408 */
[----:B------:R-:W-:Y:S04]  /*0ad0*/  STG.E.64 desc[UR4][R4.64+0x800], R10 ;  /* 0x0008000a04007986 */ /* 0x000fe8000c101b04 */
[----:B------:R-:W-:Y:S01]  /*0ae0*/  STG.E.64 desc[UR4][R4.64+0xc00], R12 ;  /* 0x000c000c04007986 */ /* 0x000fe2000c101b04 */
[----:B------:R-:W-:Y:S05]  /*0af0*/  EXIT ;  /* 0x000000000000794d */ /* 0x000fea0003800000 */
.L_x_6294:
        /* <DEDUP_REMOVED lines=16> */
.L_x_21094:


//--------------------- .text._ZN2at6native29vectorized_elementwise_kernelILi4ENS0_13AUnaryFunctorIiiiZZZNS0_18rshift_kernel_cudaERNS_18TensorIteratorBaseEENKUlvE_clEvENKUlvE1_clEvEUliiE_EESt5arrayIPcLm2EEEEviT0_T1_ --------------------------
	.section	.text._ZN2at6native29vectorized_elementwise_kernelILi4ENS0_13AUnaryFunctorIiiiZZZNS0_18rshift_kernel_cudaERNS_18TensorIteratorBaseEENKUlvE_clEvENKUlvE1_clEvEUliiE_EESt5arrayIPcLm2EEEEviT0_T1_,"ax",@progbits
	.align	128
        .global         _ZN2at6native29vectorized_elementwise_kernelILi4ENS0_13AUnaryFunctorIiiiZZZNS0_18rshift_kernel_cudaERNS_18TensorIteratorBaseEENKUlvE_clEvENKUlvE1_clEvEUliiE_EESt5arrayIPcLm2EEEEviT0_T1_
        .type           _ZN2at6native29vectorized_elementwise_kernelILi4ENS0_13AUnaryFunctorIiiiZZZNS0_18rshift_kernel_cudaERNS_18TensorIteratorBaseEENKUlvE_clEvENKUlvE1_clEvEUliiE_EESt5arrayIPcLm2EEEEviT0_T1_,@function
        .size           _ZN2at6native29vectorized_elementwise_kernelILi4ENS0_13AUnaryFunctorIiiiZZZNS0_18rshift_kernel_cudaERNS_18TensorIteratorBaseEENKUlvE_clEvENKUlvE1_clEvEUliiE_EESt5arrayIPcLm2EEEEviT0_T1_,(.L_x_21095 - _ZN2at6native29vectorized_elementwise_kernelILi4ENS0_13AUnaryFunctorIiiiZZZNS0_18rshift_kernel_cudaERNS_18TensorIteratorBaseEENKUlvE_clEvENKUlvE1_clEvEUliiE_EESt5arrayIPcLm2EEEEviT0_T1_)
        .other          _ZN2at6native29vectorized_elementwise_kernelILi4ENS0_13AUnaryFunctorIiiiZZZNS0_18rshift_kernel_cudaERNS_18TensorIteratorBaseEENKUlvE_clEvENKUlvE1_clEvEUliiE_EESt5arrayIPcLm2EEEEviT0_T1_,@"STO_CUDA_ENTRY STV_DEFAULT"
_ZN2at6native29vectorized_elementwise_kernelILi4ENS0_13AUnaryFunctorIiiiZZZNS0_18rshift_kernel_cudaERNS_18TensorIteratorBaseEENKUlvE_clEvENKUlvE1_clEvEUliiE_EESt5arrayIPcLm2EEEEviT0_T1_:
.text._ZN2at6native29vectorized_elementwise_kernelILi4ENS0_13AUnaryFunctorIiiiZZZNS0_18rshift_kernel_cudaERNS_18TensorIteratorBaseEENKUlvE_clEvENKUlvE1_clEvEUliiE_EESt5arrayIPcLm2EEEEviT0_T1_:
        /* <DEDUP_REMOVED lines=98> */
.L_x_6298:
[----:B------:R-:W-:-:S13]  /*0620*/  ISETP.GE.U32.AND P0, PT, R17, R16, PT ;  /* 0x000000101100720c */ /* 0x000fda0003f06070 */
[----:B------:R-:W-:Y:S05]  /*0630*/  @P0 BRA `(.L_x_6300) ;  /* 0x0000000000300947 */ /* 0x000fea0003800000 */
[----:B0-----:R-:W0:Y:S01]  /*0640*/  LDC.64 R8, c[0x0][0x390] ;  /* 0x0000e400ff087b82 */ /* 0x001e220000000a00 */
[----:B------:R-:W-:Y:S01]  /*0650*/  IMAD.IADD R7, R0, 0x1, R17 ;  /* 0x0000000100077824 */ /* 0x000fe200078e0211 */
[----:B------:R-:W-:-:S03]  /*0660*/  IADD3 R17, PT, PT, R17, 0x80, RZ ;  /* 0x0000008011117810 */ /* 0x000fc60007ffe0ff */
[----:B0-----:R-:W-:-:S05]  /*0670*/  IMAD.WIDE.U32 R8, R7, 0x4, R8 ;  /* 0x0000000407087825 */ /* 0x001fca00078e0008 */
[----:B------:R1:W-:Y:S02]  /*0680*/  STG.E desc[UR4][R8.64], R10 ;  /* 0x0000000a08007986 */ /* 0x0003e4000c101904 */
.L_x_6299:
[----:B------:R-:W-:-:S13]  /*0690*/  ISETP.GE.U32.AND P0, PT, R17, R16, PT ;  /* 0x000000101100720c */ /* 0x000fda0003f06070 */
[----:B------:R-:W-:Y:S05]  /*06a0*/  @P0 BRA `(.L_x_6301) ;  /* 0x0000000000300947 */ /* 0x000fea0003800000 */
[----:B01----:R-:W0:Y:S01]  /*06b0*/  LDC.64 R8, c[0x0][0x390] ;  /* 0x0000e400ff087b82 */ /* 0x003e220000000a00 */
[----:B------:R-:W-:Y:S02]  /*06c0*/  IMAD.IADD R7, R0, 0x1, R17 ;  /* 0x0000000100077824 */ /* 0x000fe400078e0211 */
[----:B------:R-:W-:Y:S02]  /*06d0*/  VIADD R17, R17, 0x80 ;  /* 0x0000008011117836 */ /* 0x000fe40000000000 */
[----:B0-----:R-:W-:-:S05]  /*06e0*/  IMAD.WIDE.U32 R8, R7, 0x4, R8 ;  /* 0x0000000407087825 */ /* 0x001fca00078e0008 */
[----:B------:R1:W-:Y:S02]  /*06f0*/  STG.E desc[UR4][R8.64], R6 ;  /* 0x0000000608007986 */ /* 0x0003e4000c101904 */
.L_x_6300:
[----:B------:R-:W-:-:S13]  /*0700*/  ISETP.GE.U32.AND P0, PT, R17, R16, PT ;  /* 0x000000101100720c */ /* 0x000fda0003f06070 */
[----:B------:R-:W-:Y:S05]  /*0710*/  @P0 BRA `(.L_x_6302) ;  /* 0x0000000000340947 */ /* 0x000fea0003800000 */
[----:B-1----:R-:W1:Y:S01]  /*0720*/  LDC.64 R6, c[0x0][0x390] ;  /* 0x0000e400ff067b82 */ /* 0x002e620000000a00 */
[----:B0-----:R-:W-:Y:S02]  /*0730*/  IMAD.IADD R9, R0, 0x1, R17 ;  /* 0x0000000100097824 */ /* 0x001fe400078e0211 */
[----:B------:R-:W-:Y:S02]  /*0740*/  VIADD R17, R17, 0x80 ;  /* 0x0000008011117836 */ /* 0x000fe40000000000 */
[----:B-1----:R-:W-:-:S05]  /*0750*/  IMAD.WIDE.U32 R6, R9, 0x4, R6 ;  /* 0x0000000409067825 */ /* 0x002fca00078e0006 */
[----:B------:R2:W-:Y:S02]  /*0760*/  STG.E desc[UR4][R6.64], R5 ;  /* 0x0000000506007986 */ /* 0x0005e4000c101904 */
.L_x_6301:
        /* <DEDUP_REMOVED lines=8> */
.L_x_6302:
[----:B------:R-:W-:Y:S05]  /*07f0*/  BSYNC.RELIABLE B1 ;  /* 0x0000000000017941 */ /* 0x000fea0003800100 */
.L_x_6297:
[----:B------:R-:W-:-:S13]  /*0800*/  ISETP.GE.U32.AND P0, PT, R17, R16, PT ;  /* 0x000000101100720c */ /* 0x000fda0003f06070 */
[----:B-12---:R-:W1:Y:S01]  /*0810*/  @!P0 LDC.64 R6, c[0x0][0x390] ;  /* 0x0000e400ff068b82 */ /* 0x006e620000000a00 */
[----:B------:R-:W-:Y:S02]  /*0820*/  @!P0 IMAD.IADD R3, R0, 0x1, R17 ;  /* 0x0000000100038824 */ /* 0x000fe400078e0211 */
[----:B------:R-:W-:Y:S02]  /*0830*/  @!P0 VIADD R17, R17, 0x80 ;  /* 0x0000008011118836 */ /* 0x000fe40000000000 */
[----:B-1----:R-:W-:-:S05]  /*0840*/  @!P0 IMAD.WIDE.U32 R6, R3, 0x4, R6 ;  /* 0x0000000403068825 */ /* 0x002fca00078e0006 */
[----:B------:R3:W-:Y:S02]  /*0850*/  @!P0 STG.E desc[UR4][R6.64], R4 ;  /* 0x0000000406008986 */ /* 0x0007e4000c101904 */
.L_x_6303:
[----:B------:R-:W-:Y:S05]  /*0860*/  BSYNC.RECONVERGENT B0 ;  /* 0x0000000000007941 */ /* 0x000fea0003800200 */
.L_x_6296:
        /* <DEDUP_REMOVED lines=8> */
.L_x_6295:
[----:B------:R-:W0:Y:S01]  /*08f0*/  S2R R13, SR_TID.X ;  /* 0x00000000000d7919 */ /* 0x000e220000002100 */
[----:B------:R-:W1:Y:S08]  /*0900*/  LDC.64 R2, c[0x0][0x398] ;  /* 0x0000e600ff027b82 */ /* 0x000e700000000a00 */
[----:B------:R-:W2:Y:S01]  /*0910*/  LDC R12, c[0x0][0x388] ;  /* 0x0000e200ff0c7b82 */ /* 0x000ea20000000800 */
[----:B-1----:R-:W-:-:S04]  /*0920*/  IMAD.WIDE.U32 R2, R0, 0x4, R2 ;  /* 0x0000000400027825 */ /* 0x002fc800078e0002 */
[----:B0-----:R-:W-:-:S03]  /*0930*/  IMAD.WIDE.U32 R14, R13, 0x10, R2 ;  /* 0x000000100d0e7825 */ /* 0x001fc600078e0002 */
[----:B------:R-:W0:Y:S02]  /*0940*/  LDC.64 R2, c[0x0][0x390] ;  /* 0x0000e400ff027b82 */ /* 0x000e240000000a00 */
[----:B------:R-:W3:Y:S04]  /*0950*/  LDG.E.128 R4, desc[UR4][R14.64] ;  /* 0x000000040e047981 */ /* 0x000ee8000c1e1d00 */
[----:B------:R-:W4:Y:S01]  /*0960*/  LDG.E.128 R8, desc[UR4][R14.64+0x800] ;  /* 0x000800040e087981 */ /* 0x000f22000c1e1d00 */
[----:B0-----:R-:W-:-:S04]  /*0970*/  IMAD.WIDE.U32 R2, R0, 0x4, R2 ;  /* 0x0000000400027825 */ /* 0x001fc800078e0002 */
[----:B------:R-:W-:Y:S01]  /*0980*/  IMAD.WIDE.U32 R2, R13, 0x10, R2 ;  /* 0x000000100d027825 */ /* 0x000fe200078e0002 */
[----:B---3--:R-:W-:Y:S02]  /*0990*/  VIMNMX.U32 R13, PT, PT, R4, 0x1f, PT ;  /* 0x0000001f040d7848 */ /* 0x008fe40003fe0000 */
[----:B------:R-:W-:Y:S02]  /*09a0*/  VIMNMX.U32 R5, PT, PT, R5, 0x1f, PT ;  /* 0x0000001f05057848 */ /* 0x000fe40003fe0000 */
[----:B------:R-:W-:Y:S02]  /*09b0*/  VIMNMX.U32 R17, PT, PT, R6, 0x1f, PT ;  /* 0x0000001f06117848 */ /* 0x000fe40003fe0000 */
[----:B------:R-:W-:Y:S02]  /*09c0*/  VIMNMX.U32 R7, PT, PT, R7, 0x1f, PT ;  /* 0x0000001f07077848 */ /* 0x000fe40003fe0000 */
[----:B----4-:R-:W-:Y:S02]  /*09d0*/  VIMNMX.U32 R19, PT, PT, R8, 0x1f, PT ;  /* 0x0000001f08137848 */ /* 0x010fe40003fe0000 */
[----:B------:R-:W-:-:S02]  /*09e0*/  VIMNMX.U32 R9, PT, PT, R9, 0x1f, PT ;  /* 0x0000001f09097848 */ /* 0x000fc40003fe0000 */
[----:B------:R-:W-:Y:S02]  /*09f0*/  VIMNMX.U32 R15, PT, PT, R10, 0x1f, PT ;  /* 0x0000001f0a0f7848 */ /* 0x000fe40003fe0000 */
[----:B------:R-:W-:Y:S02]  /*0a00*/  VIMNMX.U32 R11, PT, PT, R11, 0x1f, PT ;  /* 0x0000001f0b0b7848 */ /* 0x000fe40003fe0000 */
[--C-:B--2---:R-:W-:Y:S02]  /*0a10*/  SHF.R.S32.HI R4, RZ, R13, R12.reuse ;  /* 0x0000000dff047219 */ /* 0x104fe4000001140c */
[--C-:B------:R-:W-:Y:S02]  /*0a20*/  SHF.R.S32.HI R5, RZ, R5, R12.reuse ;  /* 0x00000005ff057219 */ /* 0x100fe4000001140c */
[--C-:B------:R-:W-:Y:S02]  /*0a30*/  SHF.R.S32.HI R6, RZ, R17, R12.reuse ;  /* 0x00000011ff067219 */ /* 0x100fe4000001140c */
[----:B------:R-:W-:-:S02]  /*0a40*/  SHF.R.S32.HI R7, RZ, R7, R12 ;  /* 0x00000007ff077219 */ /* 0x000fc4000001140c */
[--C-:B------:R-:W-:Y:S02]  /*0a50*/  SHF.R.S32.HI R8, RZ, R19, R12.reuse ;  /* 0x00000013ff087219 */ /* 0x100fe4000001140c */
[--C-:B------:R-:W-:Y:S01]  /*0a60*/  SHF.R.S32.HI R9, RZ, R9, R12.reuse ;  /* 0x00000009ff097219 */ /* 0x100fe2000001140c */
[----:B------:R-:W-:Y:S01]  /*0a70*/  STG.E.128 desc[UR4][R2.64], R4 ;  /* 0x0000000402007986 */ /* 0x000fe2000c101d04 */
[--C-:B------:R-:W-:Y:S02]  /*0a80*/  SHF.R.S32.HI R10, RZ, R15, R12.reuse ;  /* 0x0000000fff0a7219 */ /* 0x100fe4000001140c */
[----:B------:R-:W-:-:S05]  /*0a90*/  SHF.R.S32.HI R11, RZ, R11, R12 ;  /* 0x0000000bff0b7219 */ /* 0x000fca000001140c */
[----:B------:R-:W-:Y:S01]  /*0aa0*/  STG.E.128 desc[UR4][R2.64+0x800], R8 ;  /* 0x0008000802007986 */ /* 0x000fe2000c101d04 */
[----:B------:R-:W-:Y:S05]  /*0ab0*/  EXIT ;  /* 0x000000000000794d */ /* 0x000fea0003800000 */
.L_x_6304:
        /* <DEDUP_REMOVED lines=12> */
.L_x_21095:


//--------------------- .text._ZN2at6native29vectorized_elementwise_kernelILi8ENS0_13AUnaryFunctorIiiiZZZNS0_18rshift_kernel_cudaERNS_18TensorIteratorBaseEENKUlvE_clEvENKUlvE1_clEvEUliiE_EESt5arrayIPcLm2EEEEviT0_T1_ --------------------------
	.section	.text._ZN2at6native29vectorized_elementwise_kernelILi8ENS0_13AUnaryFunctorIiiiZZZNS0_18rshift_kernel_cudaERNS_18TensorIteratorBaseEENKUlvE_clEvENKUlvE1_clEvEUliiE_EESt5arrayIPcLm2EEEEviT0_T1_,"ax",@progbits
	.align	128
        .global         _ZN2at6native29vectorized_elementwise_kernelILi8ENS0_13AUnaryFunctorIiiiZZZNS0_18rshift_kernel_cudaERNS_18TensorIteratorBaseEENKUlvE_clEvENKUlvE1_clEvEUliiE_EESt5arrayIPcLm2EEEEviT0_T1_
        .type           _ZN2at6native29vectorized_elementwise_kernelILi8ENS0_13AUnaryFunctorIiiiZZZNS0_18rshift_kernel_cudaERNS_18TensorIteratorBaseEENKUlvE_clEvENKUlvE1_clEvEUliiE_EESt5arrayIPcLm2EEEEviT0_T1_,@function
        .size           _ZN2at6native29vectorized_elementwise_kernelILi8ENS0_13AUnaryFunctorIiiiZZZNS0_18rshift_kernel_cudaERNS_18TensorIteratorBaseEENKUlvE_clEvENKUlvE1_clEvEUliiE_EESt5arrayIPcLm2EEEEviT0_T1_,(.L_x_21096 - _ZN2at6native29vectorized_elementwise_kernelILi8ENS0_13AUnaryFunctorIiiiZZZNS0_18rshift_kernel_cudaERNS_18TensorIteratorBaseEENKUlvE_clEvENKUlvE1_clEvEUliiE_EESt5arrayIPcLm2EEEEviT0_T1_)
        .other          _ZN2at6native29vectorized_elementwise_kernelILi8ENS0_13AUnaryFunctorIiiiZZZNS0_18rshift_kernel_cudaERNS_18TensorIteratorBaseEENKUlvE_clEvENKUlvE1_clEvEUliiE_EESt5arrayIPcLm2EEEEviT0_T1_,@"STO_CUDA_ENTRY STV_DEFAULT"
_ZN2at6native29vectorized_elementwise_kernelILi8ENS0_13AUnaryFunctorIiiiZZZNS0_18rshift_kernel_cudaERNS_18TensorIteratorBaseEENKUlvE_clEvENKUlvE1_clEvEUliiE_EESt5arrayIPcLm2EEEEviT0_T1_:
.text._ZN2at6native29vectorized_elementwise_kernelILi8ENS0_13AUnaryFunctorIiiiZZZNS0_18rshift_kernel_cudaERNS_18TensorIteratorBaseEENKUlvE_clEvENKUlvE1_clEvEUliiE_EESt5arrayIPcLm2EEEEviT0_T1_:
        /* <DEDUP_REMOVED lines=98> */
.L_x_6308:
[----:B------:R-:W-:-:S13]  /*0620*/  ISETP.GE.U32.AND P0, PT, R17, R16, PT ;  /* 0x000000101100720c */ /* 0x000fda0003f06070 */
[----:B------:R-:W-:Y:S05]  /*0630*/  @P0 BRA `(.L_x_6310) ;  /* 0x0000000000300947 */ /* 0x000fea0003800000 */
[----:B0-----:R-:W0:Y:S01]  /*0640*/  LDC.64 R8, c[0x0][0x390] ;  /* 0x0000e400ff087b82 */ /* 0x001e220000000a00 */
[----:B------:R-:W-:Y:S01]  /*0650*/  IMAD.IADD R7, R0, 0x1, R17 ;  /* 0x0000000100077824 */ /* 0x000fe200078e0211 */
[----:B------:R-:W-:-:S03]  /*0660*/  IADD3 R17, PT, PT, R17, 0x80, RZ ;  /* 0x0000008011117810 */ /* 0x000fc60007ffe0ff */
[----:B0-----:R-:W-:-:S05]  /*0670*/  IMAD.WIDE.U32 R8, R7, 0x4, R8 ;  /* 0x0000000407087825 */ /* 0x001fca00078e0008 */
[----:B------:R1:W-:Y:S02]  /*0680*/  STG.E desc[UR4][R8.64], R10 ;  /* 0x0000000a08007986 */ /* 0x0003e4000c101904 */
.L_x_6309:
[----:B------:R-:W-:-:S13]  /*0690*/  ISETP.GE.U32.AND P0, PT, R17, R16, PT ;  /* 0x000000101100720c */ /* 0x000fda0003f06070 */
[----:B------:R-:W-:Y:S05]  /*06a0*/  @P0 BRA `(.L_x_6311) ;  /* 0x0000000000300947 */ /* 0x000fea0003800000 */
[----:B01----:R-:W0:Y:S01]  /*06b0*/  LDC.64 R8, c[0x0][0x390] ;  /* 0x0000e400ff087b82 */ /* 0x003e220000000a00 */
[----:B------:R-:W-:Y:S02]  /*06c0*/  IMAD.IADD R7, R0, 0x1, R17 ;  /* 0x0000000100077824 */ /* 0x000fe400078e0211 */
[----:B------:R-:W-:Y:S02]  /*06d0*/  VIADD R17, R17, 0x80 ;  /* 0x0000008011117836 */ /* 0x000fe40000000000 */
[----:B0-----:R-:W-:-:S05]  /*06e0*/  IMAD.WIDE.U32 R8, R7, 0x4, R8 ;  /* 0x0000000407087825 */ /* 0x001fca00078e0008 */
[----:B------:R1:W-:Y:S02]  /*06f0*/  STG.E desc[UR4][R8.64], R6 ;  /* 0x0000000608007986 */ /* 0x0003e4000c101904 */
.L_x_6310:
[----:B------:R-:W-:-:S13]  /*0700*/  ISETP.GE.U32.AND P0, PT, R17, R16, PT ;  /* 0x000000101100720c */ /* 0x000fda0003f06070 */
[----:B------:R-:W-:Y:S05]  /*0710*/  @P0 BRA `(.L_x_6312) ;  /* 0x0000000000340947 */ /* 0x000fea0003800000 */
[----:B-1----:R-:W1:Y:S01]  /*0720*/  LDC.64 R6, c[0x0][0x390] ;  /* 0x0000e400ff067b82 */ /* 0x002e620000000a00 */
[----:B0-----:R-:W-:Y:S02]  /*0730*/  IMAD.IADD R9, R0, 0x1, R17 ;  /* 0x0000000100097824 */ /* 0x001fe400078e0211 */
[----:B------:R-:W-:Y:S02]  /*0740*/  VIADD R17, R17, 0x80 ;  /* 0x0000008011117836 */ /* 0x000fe40000000000 */
[----:B-1----:R-:W-:-:S05]  /*0750*/  IMAD.WIDE.U32 R6, R9, 0x4, R6 ;  /* 0x0000000409067825 */ /* 0x002fca00078e0006 */
[----:B------:R2:W-:Y:S02]  /*0760*/  STG.E desc[UR4][R6.64], R5 ;  /* 0x0000000506007986 */ /* 0x0005e4000c101904 */
.L_x_6311:
        /* <DEDUP_REMOVED lines=8> */
.L_x_6312:
[----:B------:R-:W-:Y:S05]  /*07f0*/  BSYNC.RELIABLE B1 ;  /* 0x0000000000017941 */ /* 0x000fea0003800100 */
.L_x_6307:
[----:B------:R-:W-:-:S13]  /*0800*/  ISETP.GE.U32.AND P0, PT, R17, R16, PT ;  /* 0x000000101100720c */ /* 0x000fda0003f06070 */
[----:B-12---:R-:W1:Y:S01]  /*0810*/  @!P0 LDC.64 R6, c[0x0][0x390] ;  /* 0x0000e400ff068b82 */ /* 0x006e620000000a00 */
[----:B------:R-:W-:Y:S02]  /*0820*/  @!P0 IMAD.IADD R3, R0, 0x1, R17 ;  /* 0x0000000100038824 */ /* 0x000fe400078e0211 */
[----:B------:R-:W-:Y:S02]  /*0830*/  @!P0 VIADD R17, R17, 0x80 ;  /* 0x0000008011118836 */ /* 0x000fe40000000000 */
[----:B-1----:R-:W-:-:S05]  /*0840*/  @!P0 IMAD.WIDE.U32 R6, R3, 0x4, R6 ;  /* 0x0000000403068825 */ /* 0x002fca00078e0006 */
[----:B------:R3:W-:Y:S02]  /*0850*/  @!P0 STG.E desc[UR4][R6.64], R4 ;  /* 0x0000000406008986 */ /* 0x0007e4000c101904 */
.L_x_6313:
[----:B------:R-:W-:Y:S05]  /*0860*/  BSYNC.RECONVERGENT B0 ;  /* 0x0000000000007941 */ /* 0x000fea0003800200 */
.L_x_6306:
        /* <DEDUP_REMOVED lines=8> */
.L_x_6305:
[----:B------:R-:W0:Y:S01]  /*08f0*/  S2R R13, SR_TID.X ;  /* 0x00000000000d7919 */ /* 0x000e220000002100 */
[----:B------:R-:W1:Y:S08]  /*0900*/  LDC.64 R2, c[0x0][0x398] ;  /* 0x0000e600ff027b82 */ /* 0x000e700000000a00 */
[----:B------:R-:W2:Y:S01]  /*0910*/  LDC R12, c[0x0][0x388] ;  /* 0x0000e200ff0c7b82 */ /* 0x000ea20000000800 */
[----:B-1----:R-:W-:-:S04]  /*0920*/  IMAD.WIDE.U32 R2, R0, 0x4, R2 ;  /* 0x0000000400027825 */ /* 0x002fc800078e0002 */
[----:B0-----:R-:W-:-:S03]  /*0930*/  IMAD.WIDE.U32 R4, R13, 0x20, R2 ;  /* 0x000000200d047825 */ /* 0x001fc600078e0002 */
[----:B------:R-:W0:Y:S03]  /*0940*/  LDC.64 R2, c[0x0][0x390] ;  /* 0x0000e400ff027b82 */ /* 0x000e260000000a00 */
[----:B------:R-:W3:Y:S01]  /*0950*/  LDG.E.ENL2.256 R4, R8, desc[UR4][R4.64] ;  /* 0xfe0000040408797e */ /* 0x000ee20008121904 */
[----:B0-----:R-:W-:-:S04]  /*0960*/  IMAD.WIDE.U32 R2, R0, 0x4, R2 ;  /* 0x0000000400027825 */ /* 0x001fc800078e0002 */
[----:B------:R-:W-:Y:S01]  /*0970*/  IMAD.WIDE.U32 R2, R13, 0x20, R2 ;  /* 0x000000200d027825 */ /* 0x000fe200078e0002 */
[----:B---3--:R-:W-:Y:S02]  /*0980*/  VIMNMX.U32 R9, PT, PT, R9, 0x1f, PT ;  /* 0x0000001f09097848 */ /* 0x008fe40003fe0000 */
[----:B------:R-:W-:Y:S02]  /*0990*/  VIMNMX.U32 R11, PT, PT, R11, 0x1f, PT ;  /* 0x0000001f0b0b7848 */ /* 0x000fe40003fe0000 */
[----:B------:R-:W-:Y:S02]  /*09a0*/  VIMNMX.U32 R13, PT, PT, R8, 0x1f, PT ;  /* 0x0000001f080d7848 */ /* 0x000fe40003fe0000 */
[----:B------:R-:W-:Y:S02]  /*09b0*/  VIMNMX.U32 R15, PT, PT, R10, 0x1f, PT ;  /* 0x0000001f0a0f7848 */ /* 0x000fe40003fe0000 */
[----:B------:R-:W-:Y:S02]  /*09c0*/  VIMNMX.U32 R17, PT, PT, R4, 0x1f, PT ;  /* 0x0000001f04117848 */ /* 0x000fe40003fe0000 */
        /* <DEDUP_REMOVED lines=8> */
[--C-:B------:R-:W-:Y:S02]  /*0a50*/  SHF.R.S32.HI R9, RZ, R19, R12.reuse ;  /* 0x00000013ff097219 */ /* 0x100fe4000001140c */
[--C-:B------:R-:W-:Y:S02]  /*0a60*/  SHF.R.S32.HI R10, RZ, R21, R12.reuse ;  /* 0x00000015ff0a7219 */ /* 0x100fe4000001140c */
[----:B------:R-:W-:-:S05]  /*0a70*/  SHF.R.S32.HI R11, RZ, R23, R12 ;  /* 0x00000017ff0b7219 */ /* 0x000fca000001140c */
[----:B------:R-:W-:Y:S01]  /*0a80*/  STG.E.ENL2.256 desc[UR4][R2.64], R4, R8 ;  /* 0xf80000040208797f */ /* 0x000fe2000f121804 */
[----:B------:R-:W-:Y:S05]  /*0a90*/  EXIT ;  /* 0x000000000000794d */ /* 0x000fea0003800000 */
.L_x_6314:
        /* <DEDUP_REMOVED lines=14> */
.L_x_21096:


//--------------------- .text._ZN2at6native18elementwise_kernelILi128ELi4EZNS0_15gpu_kernel_implINS0_13BinaryFunctorIaaaZZZNS0_18rshift_kernel_cudaERNS_18TensorIteratorBaseEENKUlvE_clEvENKUlvE0_clEvEUlaaE_EEEEvS5_RKT_EUliE_EEviT1_ --------------------------
	.section	.text._ZN2at6native18elementwise_kernelILi128ELi4EZNS0_15gpu_kernel_implINS0_13BinaryFunctorIaaaZZZNS0_18rshift_kernel_cudaERNS_18TensorIteratorBaseEENKUlvE_clEvENKUlvE0_clEvEUlaaE_EEEEvS5_RKT_EUliE_EEviT1_,"ax",@progbits
	.align	128
        .global         _ZN2at6native18elementwise_kernelILi128ELi4EZNS0_15gpu_kernel_implINS0_13BinaryFunctorIaaaZZZNS0_18rshift_kernel_cudaERNS_18TensorIteratorBaseEENKUlvE_clEvENKUlvE0_clEvEUlaaE_EEEEvS5_RKT_EUliE_EEviT1_
        .type           _ZN2at6native18elementwise_kernelILi128ELi4EZNS0_15gpu_kernel_implINS0_13BinaryFunctorIaaaZZZNS0_18rshift_kernel_cudaERNS_18TensorIteratorBaseEENKUlvE_clEvENKUlvE0_clEvEUlaaE_EEEEvS5_RKT_EUliE_EEviT1_,@function
        .size           _ZN2at6native18elementwise_kernelILi128ELi4EZNS0_15gpu_kernel_implINS0_13BinaryFunctorIaaaZZZNS0_18rshift_kernel_cudaERNS_18TensorIteratorBaseEENKUlvE_clEvENKUlvE0_clEvEUlaaE_EEEEvS5_RKT_EUliE_EEviT1_,(.L_x_21097 - _ZN2at6native18elementwise_kernelILi128ELi4EZNS0_15gpu_kernel_implINS0_13BinaryFunctorIaaaZZZNS0_18rshift_kernel_cudaERNS_18TensorIteratorBaseEENKUlvE_clEvENKUlvE0_clEvEUlaaE_EEEEvS5_RKT_EUliE_EEviT1_)
        .other          _ZN2at6native18elementwise_kernelILi128ELi4EZNS0_15gpu_kernel_implINS0_13BinaryFunctorIaaaZZZNS0_18rshift_kernel_cudaERNS_18TensorIteratorBaseEENKUlvE_clEvENKUlvE0_clEvEUlaaE_EEEEvS5_RKT_EUliE_EEviT1_,@"STO_CUDA_ENTRY STV_DEFAULT"
_ZN2at6native18elementwise_kernelILi128ELi4EZNS0_15gpu_kernel_implINS0_13BinaryFunctorIaaaZZZNS0_18rshift_kernel_cudaERNS_18TensorIteratorBaseEENKUlvE_clEvENKUlvE0_clEvEUlaaE_EEEEvS5_RKT_EUliE_EEviT1_:
.text._ZN2at6native18elementwise_kernelILi128ELi4EZNS0_15gpu_kernel_implINS0_13BinaryFunctorIaaaZZZNS0_18rshift_kernel_cudaERNS_18TensorIteratorBaseEENKUlvE_clEvENKUlvE0_clEvEUlaaE_EEEEvS5_RKT_EUliE_EEviT1_:
        /* <DEDUP_REMOVED lines=371> */
.L_x_6317:
        /* <DEDUP_REMOVED lines=14> */
[----:B------:R0:W5:Y:S01]  /*1810*/  LDG.E.U8 R19, desc[UR36][R2.64] ;  /* 0x0000002402137981 */ /* 0x000162000c1e1100 */
[----:B------:R-:W-:Y:S05]  /*1820*/  BRA `(.L_x_6323) ;  /* 0x0000000c00547947 */ /* 0x000fea0003800000 */
.L_x_6321:
[----:B------:R0:W5:Y:S01]  /*1830*/  LDG.E.U8 R19, desc[UR36][R2.64] ;  /* 0x0000002402137981 */ /* 0x000162000c1e1100 */
[----:B------:R-:W-:Y:S05]  /*1840*/  BRA `(.L_x_6323) ;  /* 0x0000000c004c7947 */ /* 0x000fea0003800000 */
.L_x_6320:
[----:B------:R-:W-:-:S09]  /*1850*/  UISETP.NE.AND UP0, UPT, UR4, 0x2, UPT ;  /* 0x000000020400788c */ /* 0x000fd2000bf05270 */
[----:B------:R-:W-:Y:S05]  /*1860*/  BRA.U !UP0, `(.L_x_6324) ;  /* 0x0000000108207547 */ /* 0x000fea000b800000 */
[----:B------:R-:W-:-:S09]  /*1870*/  UISETP.NE.AND UP0, UPT, UR4, 0x3, UPT ;  /* 0x000000030400788c */ /* 0x000fd2000bf05270 */
[----:B------:R-:W-:Y:S05]  /*1880*/  BRA.U !UP0, `(.L_x_6325) ;  /* 0x0000000108107547 */ /* 0x000fea000b800000 */
[----:B------:R-:W-:-:S09]  /*1890*/  UISETP.NE.AND UP0, UPT, UR4, 0x4, UPT ;  /* 0x000000040400788c */ /* 0x000fd2000bf05270 */
[----:B------:R-:W-:Y:S05]  /*18a0*/  BRA.U UP0, `(.L_x_6322) ;  /* 0x0000000900b07547 */ /* 0x000fea000b800000 */
[----:B------:R0:W5:Y:S01]  /*18b0*/  LDG.E.U8 R19, desc[UR36][R2.64] ;  /* 0x0000002402137981 */ /* 0x000162000c1e1100 */
[----:B------:R-:W-:Y:S05]  /*18c0*/  BRA `(.L_x_6323) ;  /* 0x0000000c002c7947 */ /* 0x000fea0003800000 */
.L_x_6325:
[----:B------:R0:W5:Y:S01]  /*18d0*/  LDG.E.U8 R19, desc[UR36][R2.64] ;  /* 0x0000002402137981 */ /* 0x000162000c1e1100 */
[----:B------:R-:W-:Y:S05]  /*18e0*/  BRA `(.L_x_6323) ;  /* 0x0000000c00247947 */ /* 0x000fea0003800000 */
.L_x_6324:
[----:B------:R0:W5:Y:S01]  /*18f0*/  LDG.E.U16 R19, desc[UR36][R2.64] ;  /* 0x0000002402137981 */ /* 0x000162000c1e1500 */
[----:B------:R-:W-:Y:S05]  /*1900*/  BRA `(.L_x_6323) ;  /* 0x0000000c001c7947 */ /* 0x000fea0003800000 */
.L_x_6319:
        /* <DEDUP_REMOVED lines=9> */
.L_x_6327:
[----:B------:R-:W2:Y:S02]  /*19a0*/  LDG.E.U16 R0, desc[UR36][R2.64] ;  /* 0x0000002402007981 */ /* 0x000ea4000c1e1500 */
[----:B--2---:R-:W-:-:S06]  /*19b0*/  HADD2.F32 R0, -RZ, R0.H0_H0 ;  /* 0x20000000ff007230 */ /* 0x004fcc0000004100 */
[----:B------:R-:W0:Y:S02]  /*19c0*/  F2I.FTZ.TRUNC.NTZ R0, R0 ;  /* 0x0000000000007305 */ /* 0x000e24000021f100 */
[----:B0-----:R-:W-:Y:S01]  /*19d0*/  PRMT R19, R0, 0x7610, R19 ;  /* 0x0000761000137816 */ /* 0x001fe20000000013 */
[----:B------:R-:W-:Y:S06]  /*19e0*/  BRA `(.L_x_6323) ;  /* 0x0000000800e47947 */ /* 0x000fec0003800000 */
.L_x_6326:
        /* <DEDUP_REMOVED lines=9> */
.L_x_6329:
[----:B------:R-:W2:Y:S02]  /*1a80*/  LDG.E.U16 R2, desc[UR36][R2.64] ;  /* 0x0000002402027981 */ /* 0x000ea4000c1e1500 */
[----:B--2---:R-:W-:-:S06]  /*1a90*/  HADD2.F32 R0, -RZ, R2.H0_H0 ;  /* 0x20000002ff007230 */ /* 0x004fcc0000004100 */
[----:B------:R-:W0:Y:S02]  /*1aa0*/  F2I.FTZ.TRUNC.NTZ R0, R0 ;  /* 0x0000000000007305 */ /* 0x000e24000021f100 */
[----:B0-----:R-:W-:Y:S01]  /*1ab0*/  PRMT R19, R0, 0x7610, R19 ;  /* 0x0000761000137816 */ /* 0x001fe20000000013 */
[----:B------:R-:W-:Y:S06]  /*1ac0*/  BRA `(.L_x_6323) ;  /* 0x0000000800ac7947 */ /* 0x000fec0003800000 */
.L_x_6328:
[----:B------:R-:W2:Y:S02]  /*1ad0*/  LDG.E.64 R2, desc[UR36][R2.64] ;  /* 0x0000002402027981 */ /* 0x000ea4000c1e1b00 */
[----:B--2---:R0:W1:Y:S01]  /*1ae0*/  F2I.F64.TRUNC R19, R2 ;  /* 0x0000000200137311 */ /* 0x004062000030d100 */
[----:B------:R-:W-:Y:S05]  /*1af0*/  BRA `(.L_x_6323) ;  /* 0x0000000800a07947 */ /* 0x000fea0003800000 */
.L_x_6318:
        /* <DEDUP_REMOVED lines=12> */
.L_x_6332:
[----:B------:R-:W2:Y:S02]  /*1bc0*/  LDG.E.64 R2, desc[UR36][R2.64] ;  /* 0x0000002402027981 */ /* 0x000ea4000c1e1b00 */
[----:B--2---:R3:W4:Y:S01]  /*1bd0*/  F2I.F64.TRUNC R19, R2 ;  /* 0x0000000200137311 */ /* 0x004722000030d100 */
[----:B------:R-:W-:Y:S05]  /*1be0*/  BRA `(.L_x_6323) ;  /* 0x0000000800647947 */ /* 0x000fea0003800000 */
.L_x_6331:
        /* <DEDUP_REMOVED lines=27> */
.L_x_6334:
        /* <DEDUP_REMOVED lines=14> */
.L_x_6333:
[----:B------:R-:W2:Y:S02]  /*1e80*/  LDG.E.U16 R0, desc[UR36][R2.64] ;  /* 0x0000002402007981 */ /* 0x000ea4000c1e1500 */
[----:B--2---:R-:W-:-:S06]  /*1e90*/  IMAD.U32 R0, R0, 0x10000, RZ ;  /* 0x0001000000007824 */ /* 0x004fcc00078e00ff */
[----:B------:R-:W0:Y:S02]  /*1ea0*/  F2I.FTZ.TRUNC.NTZ R0, R0 ;  /* 0x0000000000007305 */ /* 0x000e24000021f100 */
[----:B0-----:R-:W-:Y:S01]  /*1eb0*/  PRMT R19, R0, 0x7610, R19 ;  /* 0x0000761000137816 */ /* 0x001fe20000000013 */
[----:B------:R-:W-:Y:S06]  /*1ec0*/  BRA `(.L_x_6323) ;  /* 0x0000000400ac7947 */ /* 0x000fec0003800000 */
.L_x_6330:
        /* <DEDUP_REMOVED lines=10> */
.L_x_6337:
        /* <DEDUP_REMOVED lines=21> */
.L_x_6341:
[----:B------:R-:W-:Y:S05]  /*20c0*/  BSYNC.RECONVERGENT B1 ;  /* 0x0000000000017941 */ /* 0x000fea0003800200 */
.L_x_6340:
[----:B------:R-:W-:Y:S01]  /*20d0*/  IMAD.SHL.U32 R0, R0, 0x100000, RZ ;  /* 0x0010000000007824 */ /* 0x000fe200078e00ff */
[----:B------:R-:W-:-:S04]  /*20e0*/  LEA R2, R2, 0x3b800000, 0x17 ;  /* 0x3b80000002027811 */ /* 0x000fc800078eb8ff */
[----:B------:R-:W-:-:S07]  /*20f0*/  LOP3.LUT R0, R2, R0, R7, 0xfe, !PT ;  /* 0x0000000002007212 */ /* 0x000fce00078efe07 */
.L_x_6339:
[----:B------:R-:W-:Y:S05]  /*2100*/  BSYNC.RECONVERGENT B0 ;  /* 0x0000000000007941 */ /* 0x000fea0003800200 */
.L_x_6338:
[----:B------:R-:W0:Y:S02]  /*2110*/  F2I.FTZ.TRUNC.NTZ R0, R0 ;  /* 0x0000000000007305 */ /* 0x000e24000021f100 */
[----:B0-----:R-:W-:Y:S01]  /*2120*/  PRMT R19, R0, 0x7610, R19 ;  /* 0x0000761000137816 */ /* 0x001fe20000000013 */
[----:B------:R-:W-:Y:S06]  /*2130*/  BRA `(.L_x_6323) ;  /* 0x0000000400107947 */ /* 0x000fec0003800000 */
.L_x_6336:
        /* <DEDUP_REMOVED lines=21> */
.L_x_6345:
[----:B------:R-:W-:Y:S05]  /*2290*/  BSYNC.RECONVERGENT B1 ;  /* 0x0000000000017941 */ /* 0x000fea0003800200 */
.L_x_6344:
[----:B------:R-:W-:Y:S01]  /*22a0*/  IMAD.SHL.U32 R0, R0, 0x200000, RZ ;  /* 0x0020000000007824 */ /* 0x000fe200078e00ff */
[----:B------:R-:W-:-:S04]  /*22b0*/  LEA R2, R2, 0x37800000, 0x17 ;  /* 0x3780000002027811 */ /* 0x000fc800078eb8ff */
[----:B------:R-:W-:-:S07]  /*22c0*/  LOP3.LUT R0, R2, R0, R7, 0xfe, !PT ;  /* 0x0000000002007212 */ /* 0x000fce00078efe07 */
.L_x_6343:
[----:B------:R-:W-:Y:S05]  /*22d0*/  BSYNC.RECONVERGENT B0 ;  /* 0x0000000000007941 */ /* 0x000fea0003800200 */
.L_x_6342:
[----:B------:R-:W0:Y:S02]  /*22e0*/  F2I.FTZ.TRUNC.NTZ R0, R0 ;  /* 0x0000000000007305 */ /* 0x000e24000021f100 */
[----:B0-----:R-:W-:Y:S01]  /*22f0*/  PRMT R19, R0, 0x7610, R19 ;  /* 0x0000761000137816 */ /* 0x001fe20000000013 */
[----:B------:R-:W-:Y:S06]  /*2300*/  BRA `(.L_x_6323) ;  /* 0x00000000009c7947 */ /* 0x000fec0003800000 */
.L_x_6335:
[----:B------:R-:W-:-:S09]  /*2310*/  UISETP.NE.AND UP0, UPT, UR4, 0x1c, UPT ;  /* 0x0000001c0400788c */ /* 0x000fd2000bf05270 */
[----:B------:R-:W-:Y:S05]  /*2320*/  BRA.U !UP0, `(.L_x_6346) ;  /* 0x0000000108907547 */ /* 0x000fea000b800000 */
[----:B------:R-:W-:-:S09]  /*2330*/  UISETP.NE.AND UP0, UPT, UR4, 0x1d, UPT ;  /* 0x0000001d0400788c */ /* 0x000fd2000bf05270 */
[----:B------:R-:W-:Y:S05]  /*2340*/  BRA.U !UP0, `(.L_x_6347) ;  /* 0x0000000108807547 */ /* 0x000fea000b800000 */
[----:B------:R-:W-:-:S09]  /*2350*/  UISETP.NE.AND UP0, UPT, UR4, 0x2c, UPT ;  /* 0x0000002c0400788c */ /* 0x000fd2000bf05270 */
[----:B------:R-:W-:Y:S05]  /*2360*/  BRA.U !UP0, `(.L_x_6348) ;  /* 0x0000000108487547 */ /* 0x000fea000b800000 */
.L_x_6322:
        /* <DEDUP_REMOVED lines=16> */
.L_x_6349:
[----:B------:R-:W-:Y:S01]  /*2470*/  PRMT R19, RZ, 0x7610, R19 ;  /* 0x00007610ff137816 */ /* 0x000fe20000000013 */
[----:B------:R-:W-:Y:S06]  /*2480*/  BRA `(.L_x_6323) ;  /* 0x00000000003c7947 */ /* 0x000fec0003800000 */
.L_x_6348:
        /* <DEDUP_REMOVED lines=8> */
.L_x_6351:
[----:B------:R-:W-:Y:S05]  /*2510*/  BSYNC.RECONVERGENT B0 ;  /* 0x0000000000007941 */ /* 0x000fea0003800200 */
.L_x_6350:
[----:B------:R-:W0:Y:S02]  /*2520*/  F2I.FTZ.TRUNC.NTZ R0, R0 ;  /* 0x0000000000007305 */ /* 0x000e24000021f100 */
[----:B0-----:R-:W-:Y:S01]  /*2530*/  PRMT R19, R0, 0x7610, R19 ;  /* 0x0000761000137816 */ /* 0x001fe20000000013 */
[----:B------:R-:W-:Y:S06]  /*2540*/  BRA `(.L_x_6323) ;  /* 0x00000000000c7947 */ /* 0x000fec0003800000 */
.L_x_6347:
[----:B------:R2:W5:Y:S01]  /*2550*/  LDG.E.U8 R19, desc[UR36][R2.64] ;  /* 0x0000002402137981 */ /* 0x000562000c1e1100 */
[----:B------:R-:W-:Y:S05]  /*2560*/  BRA `(.L_x_6323) ;  /* 0x0000000000047947 */ /* 0x000fea0003800000 */
.L_x_6346:
[----:B------:R1:W5:Y:S02]  /*2570*/  LDG.E.U8 R19, desc[UR36][R2.64] ;  /* 0x0000002402137981 */ /* 0x000364000c1e1100 */
.L_x_6323:
        /* <DEDUP_REMOVED lines=16> */
.L_x_6355:
[----:B------:R3:W5:Y:S01]  /*2680*/  LDG.E.U8 R0, desc[UR36][R2.64] ;  /* 0x0000002402007981 */ /* 0x000762000c1e1100 */
[----:B------:R-:W-:Y:S05]  /*2690*/  BRA `(.L_x_6357) ;  /* 0x0000000c004c7947 */ /* 0x000fea0003800000 */
.L_x_6354:
        /* <DEDUP_REMOVED lines=8> */
.L_x_6359:
[----:B------:R1:W5:Y:S01]  /*2720*/  LDG.E.U8 R0, desc[UR36][R2.64] ;  /* 0x0000002402007981 */ /* 0x000362000c1e1100 */
[----:B------:R-:W-:Y:S05]  /*2730*/  BRA `(.L_x_6357) ;  /* 0x0000000c00247947 */ /* 0x000fea0003800000 */
.L_x_6358:
[----:B------:R2:W5:Y:S01]  /*2740*/  LDG.E.U16 R0, desc[UR36][R2.64] ;  /* 0x0000002402007981 */ /* 0x000562000c1e1500 */
[----:B------:R-:W-:Y:S05]  /*2750*/  BRA `(.L_x_6357) ;  /* 0x0000000c001c7947 */ /* 0x000fea0003800000 */
.L_x_6353:
        /* <DEDUP_REMOVED lines=9> */
.L_x_6361:
[----:B------:R-:W2:Y:S02]  /*27f0*/  LDG.E.U16 R4, desc[UR36][R2.64] ;  /* 0x0000002402047981 */ /* 0x000ea4000c1e1500 */
[----:B--2---:R-:W-:-:S06]  /*2800*/  HADD2.F32 R4, -RZ, R4.H0_H0 ;  /* 0x20000004ff047230 */ /* 0x004fcc0000004100 */
[----:B------:R-:W0:Y:S02]  /*2810*/  F2I.FTZ.TRUNC.NTZ R4, R4 ;  /* 0x0000000400047305 */ /* 0x000e24000021f100 */
[----:B0-----:R-:W-:Y:S01]  /*2820*/  PRMT R0, R4, 0x7610, R0 ;  /* 0x0000761004007816 */ /* 0x001fe20000000000 */
[----:B------:R-:W-:Y:S06]  /*2830*/  BRA `(.L_x_6357) ;  /* 0x0000000800e47947 */ /* 0x000fec0003800000 */
.L_x_6360:
        /* <DEDUP_REMOVED lines=9> */
.L_x_6363:
[----:B------:R-:W2:Y:S02]  /*28d0*/  LDG.E.U16 R2, desc[UR36][R2.64] ;  /* 0x0000002402027981 */ /* 0x000ea4000c1e1500 */
[----:B--2---:R-:W-:-:S06]  /*28e0*/  HADD2.F32 R4, -RZ, R2.H0_H0 ;  /* 0x20000002ff047230 */ /* 0x004fcc0000004100 */
[----:B------:R-:W0:Y:S02]  /*28f0*/  F2I.FTZ.TRUNC.NTZ R4, R4 ;  /* 0x0000000400047305 */ /* 0x000e24000021f100 */
[----:B0-----:R-:W-:Y:S01]  /*2900*/  PRMT R0, R4, 0x7610, R0 ;  /* 0x0000761004007816 */ /* 0x001fe20000000000 */
[----:B------:R-:W-:Y:S06]  /*2910*/  BRA `(.L_x_6357) ;  /* 0x0000000800ac7947 */ /* 0x000fec0003800000 */
.L_x_6362:
[----:B------:R-:W2:Y:S02]  /*2920*/  LDG.E.64 R2, desc[UR36][R2.64] ;  /* 0x0000002402027981 */ /* 0x000ea4000c1e1b00 */
[----:B--2---:R0:W1:Y:S01]  /*2930*/  F2I.F64.TRUNC R0, R2 ;  /* 0x0000000200007311 */ /* 0x004062000030d100 */
[----:B------:R-:W-:Y:S05]  /*2940*/  BRA `(.L_x_6357) ;  /* 0x0000000800a07947 */ /* 0x000fea0003800000 */
.L_x_6352:
        /* <DEDUP_REMOVED lines=12> */
.L_x_6366:
[----:B------:R-:W2:Y:S02]  /*2a10*/  LDG.E.64 R2, desc[UR36][R2.64] ;  /* 0x0000002402027981 */ /* 0x000ea4000c1e1b00 */
[----:B--2---:R0:W1:Y:S01]  /*2a20*/  F2I.F64.TRUNC R0, R2 ;  /* 0x0000000200007311 */ /* 0x004062000030d100 */
[----:B------:R-:W-:Y:S05]  /*2a30*/  BRA `(.L_x_6357) ;  /* 0x0000000800647947 */ /* 0x000fea0003800000 */
.L_x_6365:
        /* <DEDUP_REMOVED lines=27> */
.L_x_6368:
        /* <DEDUP_REMOVED lines=14> */
.L_x_6367:
[----:B------:R-:W2:Y:S02]  /*2cd0*/  LDG.E.U16 R4, desc[UR36][R2.64] ;  /* 0x0000002402047981 */ /* 0x000ea4000c1e1500 */
[----:B--2---:R-:W-:-:S06]  /*2ce0*/  IMAD.U32 R4, R4, 0x10000, RZ ;  /* 0x0001000004047824 */ /* 0x004fcc00078e00ff */
[----:B------:R-:W0:Y:S02]  /*2cf0*/  F2I.FTZ.TRUNC.NTZ R4, R4 ;  /* 0x0000000400047305 */ /* 0x000e24000021f100 */
[----:B0-----:R-:W-:Y:S01]  /*2d00*/  PRMT R0, R4, 0x7610, R0 ;  /* 0x0000761004007816 */ /* 0x001fe20000000000 */
[----:B------:R-:W-:Y:S06]  /*2d10*/  BRA `(.L_x_6357) ;  /* 0x0000000400ac7947 */ /* 0x000fec0003800000 */
.L_x_6364:
        /* <DEDUP_REMOVED lines=10> */
.L_x_6371:
        /* <DEDUP_REMOVED lines=21> */
.L_x_6375:
[----:B------:R-:W-:Y:S05]  /*2f10*/  BSYNC.RECONVERGENT B1 ;  /* 0x0000000000017941 */ /* 0x000fea0003800200 */
.L_x_6374:
[----:B------:R-:W-:Y:S01]  /*2f20*/  IMAD.SHL.U32 R0, R0, 0x100000, RZ ;  /* 0x0010000000007824 */ /* 0x000fe200078e00ff */
[----:B------:R-:W-:-:S04]  /*2f30*/  LEA R2, R2, 0x3b800000, 0x17 ;  /* 0x3b80000002027811 */ /* 0x000fc800078eb8ff */
[----:B------:R-:W-:-:S07]  /*2f40*/  LOP3.LUT R4, R2, R0, R7, 0xfe, !PT ;  /* 0x0000000002047212 */ /* 0x000fce00078efe07 */
.L_x_6373:
[----:B------:R-:W-:Y:S05]  /*2f50*/  BSYNC.RECONVERGENT B0 ;  /* 0x0000000000007941 */ /* 0x000fea0003800200 */
.L_x_6372:
[----:B------:R-:W0:Y:S02]  /*2f60*/  F2I.FTZ.TRUNC.NTZ R4, R4 ;  /* 0x0000000400047305 */ /* 0x000e24000021f100 */
[----:B0-----:R-:W-:Y:S01]  /*2f70*/  PRMT R0, R4, 0x7610, R0 ;  /* 0x0000761004007816 */ /* 0x001fe20000000000 */
[----:B------:R-:W-:Y:S06]  /*2f80*/  BRA `(.L_x_6357) ;  /* 0x0000000400107947 */ /* 0x000fec0003800000 */
.L_x_6370:
        /* <DEDUP_REMOVED lines=21> */
.L_x_6379:
[----:B------:R-:W-:Y:S05]  /*30e0*/  BSYNC.RECONVERGENT B1 ;  /* 0x0000000000017941 */ /* 0x000fea0003800200 */
.L_x_6378:
[----:B------:R-:W-:Y:S01]  /*30f0*/  IMAD.SHL.U32 R0, R0, 0x200000, RZ ;  /* 0x0020000000007824 */ /* 0x000fe200078e00ff */
[----:B------:R-:W-:-:S04]  /*3100*/  LEA R2, R2, 0x37800000, 0x17 ;  /* 0x3780000002027811 */ /* 0x000fc800078eb8ff */
[----:B------:R-:W-:-:S07]  /*3110*/  LOP3.LUT R4, R2, R0, R7, 0xfe, !PT ;  /* 0x0000000002047212 */ /* 0x000fce00078efe07 */
.L_x_6377:
[----:B------:R-:W-:Y:S05]  /*3120*/  BSYNC.RECONVERGENT B0 ;  /* 0x0000000000007941 */ /* 0x000fea0003800200 */
.L_x_6376:
[----:B------:R-:W0:Y:S02]  /*3130*/  F2I.FTZ.TRUNC.NTZ R4, R4 ;  /* 0x0000000400047305 */ /* 0x000e24000021f100 */
[----:B0-----:R-:W-:Y:S01]  /*3140*/  PRMT R0, R4, 0x7610, R0 ;  /* 0x0000761004007816 */ /* 0x001fe20000000000 */
[----:B------:R-:W-:Y:S06]  /*3150*/  BRA `(.L_x_6357) ;  /* 0x00000000009c7947 */ /* 0x000fec0003800000 */
.L_x_6369:
[----:B------:R-:W-:-:S09]  /*3160*/  UISETP.NE.AND UP0, UPT, UR4, 0x1c, UPT ;  /* 0x0000001c0400788c */ /* 0x000fd2000bf05270 */
[----:B------:R-:W-:Y:S05]  /*3170*/  BRA.U !UP0, `(.L_x_6380) ;  /* 0x0000000108907547 */ /* 0x000fea000b800000 */
[----:B------:R-:W-:-:S09]  /*3180*/  UISETP.NE.AND UP0, UPT, UR4, 0x1d, UPT ;  /* 0x0000001d0400788c */ /* 0x000fd2000bf05270 */
[----:B------:R-:W-:Y:S05]  /*3190*/  BRA.U !UP0, `(.L_x_6381) ;  /* 0x0000000108807547 */ /* 0x000fea000b800000 */
[----:B------:R-:W-:-:S09]  /*31a0*/  UISETP.NE.AND UP0, UPT, UR4, 0x2c, UPT ;  /* 0x0000002c0400788c */ /* 0x000fd2000bf05270 */
[----:B------:R-:W-:Y:S05]  /*31b0*/  BRA.U !UP0, `(.L_x_6382) ;  /* 0x0000000108487547 */ /* 0x000fea000b800000 */
.L_x_6356:
        /* <DEDUP_REMOVED lines=16> */
.L_x_6383:
[----:B------:R-:W-:Y:S01]  /*32c0*/  PRMT R0, RZ, 0x7610, R0 ;  /* 0x00007610ff007816 */ /* 0x000fe20000000000 */
[----:B------:R-:W-:Y:S06]  /*32d0*/  BRA `(.L_x_6357) ;  /* 0x00000000003c7947 */ /* 0x000fec0003800000 */
.L_x_6382:
        /* <DEDUP_REMOVED lines=8> */
.L_x_6385:
[----:B------:R-:W-:Y:S05]  /*3360*/  BSYNC.RECONVERGENT B0 ;  /* 0x0000000000007941 */ /* 0x000fea0003800200 */
.L_x_6384:
[----:B------:R-:W0:Y:S02]  /*3370*/  F2I.FTZ.TRUNC.NTZ R4, R4 ;  /* 0x0000000400047305 */ /* 0x000e24000021f100 */
[----:B0-----:R-:W-:Y:S01]  /*3380*/  PRMT R0, R4, 0x7610, R0 ;  /* 0x0000761004007816 */ /* 0x001fe20000000000 */
[----:B------:R-:W-:Y:S06]  /*3390*/  BRA `(.L_x_6357) ;  /* 0x00000000000c7947 */ /* 0x000fec0003800000 */
.L_x_6381:
[----:B------:R0:W5:Y:S01]  /*33a0*/  LDG.E.U8 R0, desc[UR36][R2.64] ;  /* 0x0000002402007981 */ /* 0x000162000c1e1100 */
[----:B------:R-:W-:Y:S05]  /*33b0*/  BRA `(.L_x_6357) ;  /* 0x0000000000047947 */ /* 0x000fea0003800000 */
.L_x_6380:
[----:B------:R0:W5:Y:S02]  /*33c0*/  LDG.E.U8 R0, desc[UR36][R2.64] ;  /* 0x0000002402007981 */ /* 0x000164000c1e1100 */
.L_x_6357:
[----:B-1---5:R-:W-:Y:S01]  /*33d0*/  LOP3.LUT R0, R0, 0xff, RZ, 0xc0, !PT ;  /* 0x000000ff00007812 */ /* 0x022fe200078ec0ff */
[----:B------:R-:W1:Y:S03]  /*33e0*/  LDCU.64 UR6, c[0x0][0x5e8] ;  /* 0x0000bd00ff0677ac */ /* 0x000e660008000a00 */
[----:B------:R-:W-:Y:S01]  /*33f0*/  ISETP.GE.U32.AND P0, PT, R0, 0x7, PT ;  /* 0x000000070000780c */ /* 0x000fe20003f06070 */
[----:B------:R-:W-:-:S04]  /*3400*/  UPRMT UR4, UR43, 0x9910, URZ ;  /* 0x000099102b047896 */ /* 0x000fc800080000ff */
[----:B------:R-:W-:-:S08]  /*3410*/  UISETP.GT.AND UP0, UPT, UR4, 0x9, UPT ;  /* 0x000000090400788c */ /* 0x000fd0000bf04270 */
[C---:B0-234-:R-:W-:Y:S02]  /*3420*/  @!P0 LOP3.LUT R2, R19.reuse, 0xffff, RZ, 0xc0, !PT ;  /* 0x0000ffff13028812 */ /* 0x05dfe400078ec0ff */
[----:B------:R-:W-:Y:S02]  /*3430*/  @P0 PRMT R3, R19, 0x8880, RZ ;  /* 0x0000888013030816 */ /* 0x000fe400000000ff */
[----:B------:R-:W-:Y:S02]  /*3440*/  @!P0 PRMT R5, R2, 0x8880, RZ ;  /* 0x0000888002058816 */ /* 0x000fe400000000ff */
[----:B------:R-:W-:Y:S02]  /*3450*/  @P0 SHF.R.S32.HI R3, RZ, 0x7, R3 ;  /* 0x00000007ff030819 */ /* 0x000fe40000011403 */
[----:B------:R-:W-:Y:S02]  /*3460*/  @!P0 SHF.R.S32.HI R0, RZ, R0, R5 ;  /* 0x00000000ff008219 */ /* 0x000fe40000011405 */
[----:B-1----:R-:W-:-:S02]  /*3470*/  IADD3 R2, P1, PT, R16, UR6, RZ ;  /* 0x0000000610027c10 */ /* 0x002fc4000ff3e0ff */
[----:B------:R-:W-:Y:S02]  /*3480*/  @P0 PRMT R5, R3, 0x7610, R5 ;  /* 0x0000761003050816 */ /* 0x000fe40000000005 */
[----:B------:R-:W-:Y:S02]  /*3490*/  IADD3.X R3, PT, PT, RZ, UR7, RZ, P1, !PT ;  /* 0x00000007ff037c10 */ /* 0x000fe40008ffe4ff */
[----:B------:R-:W-:Y:S01]  /*34a0*/  @!P0 PRMT R5, R0, 0x7610, R5 ;  /* 0x0000761000058816 */ /* 0x000fe20000000005 */
        /* <DEDUP_REMOVED lines=11> */
.L_x_6389:
[----:B------:R1:W-:Y:S01]  /*3560*/  STG.E.U8 desc[UR36][R2.64], R5 ;  /* 0x0000000502007986 */ /* 0x0003e2000c101124 */
[----:B------:R-:W-:Y:S05]  /*3570*/  BRA `(.L_x_6391) ;  /* 0x0000000c005c7947 */ /* 0x000fea0003800000 */
.L_x_6388:
[----:B------:R-:W-:-:S09]  /*3580*/  UISETP.NE.AND UP0, UPT, UR4, 0x2, UPT ;  /* 0x000000020400788c */ /* 0x000fd2000bf05270 */
[----:B------:R-:W-:Y:S05]  /*3590*/  BRA.U !UP0, `(.L_x_6392) ;  /* 0x0000000108307547 */ /* 0x000fea000b800000 */
[----:B------:R-:W-:-:S09]  /*35a0*/  UISETP.NE.AND UP0, UPT, UR4, 0x3, UPT ;  /* 0x000000030400788c */ /* 0x000fd2000bf05270 */
[----:B------:R-:W-:Y:S05]  /*35b0*/  BRA.U !UP0, `(.L_x_6393) ;  /* 0x00000001081c7547 */ /* 0x000fea000b800000 */
[----:B------:R-:W-:-:S09]  /*35c0*/  UISETP.NE.AND UP0, UPT, UR4, 0x4, UPT ;  /* 0x000000040400788c */ /* 0x000fd2000bf05270 */
[----:B------:R-:W-:Y:S05]  /*35d0*/  BRA.U UP0, `(.L_x_6390) ;  /* 0x0000000900a07547 */ /* 0x000fea000b800000 */
[----:B------:R-:W-:-:S05]  /*35e0*/  PRMT R5, R5, 0x9910, RZ ;  /* 0x0000991005057816 */ /* 0x000fca00000000ff */
[----:B------:R-:W-:-:S05]  /*35f0*/  IMAD.MOV.U32 R4, RZ, RZ, R5 ;  /* 0x000000ffff047224 */ /* 0x000fca00078e0005 */
[----:B------:R-:W-:-:S05]  /*3600*/  SHF.R.S32.HI R5, RZ, 0x1f, R4 ;  /* 0x0000001fff057819 */ /* 0x000fca0000011404 */
[----:B------:R4:W-:Y:S01]  /*3610*/  STG.E.64 desc[UR36][R2.64], R4 ;  /* 0x0000000402007986 */ /* 0x0009e2000c101b24 */
[----:B------:R-:W-:Y:S05]  /*3620*/  BRA `(.L_x_6391) ;  /* 0x0000000c00307947 */ /* 0x000fea0003800000 */
.L_x_6393:
[----:B------:R-:W-:-:S05]  /*3630*/  PRMT R5, R5, 0x9910, RZ ;  /* 0x0000991005057816 */ /* 0x000fca00000000ff */
[----:B------:R3:W-:Y:S01]  /*3640*/  STG.E desc[UR36][R2.64], R5 ;  /* 0x0000000502007986 */ /* 0x0007e2000c101924 */
[----:B------:R-:W-:Y:S05]  /*3650*/  BRA `(.L_x_6391) ;  /* 0x0000000c00247947 */ /* 0x000fea0003800000 */
.L_x_6392:
[----:B------:R2:W-:Y:S01]  /*3660*/  STG.E.U16 desc[UR36][R2.64], R5 ;  /* 0x0000000502007986 */ /* 0x0005e2000c101524 */
[----:B------:R-:W-:Y:S05]  /*3670*/  BRA `(.L_x_6391) ;  /* 0x0000000c001c7947 */ /* 0x000fea0003800000 */
.L_x_6387:
        /* <DEDUP_REMOVED lines=9> */
.L_x_6395:
[----:B------:R-:W0:Y:S02]  /*3710*/  I2F.S16 R0, R5 ;  /* 0x0000000500007306 */ /* 0x000e240000101400 */
[----:B0-----:R-:W-:-:S05]  /*3720*/  F2FP.F16.F32.PACK_AB R0, RZ, R0 ;  /* 0x00000000ff00723e */ /* 0x001fca00000000ff */
[----:B------:R0:W-:Y:S01]  /*3730*/  STG.E.U16 desc[UR36][R2.64], R0 ;  /* 0x0000000002007986 */ /* 0x0001e2000c101524 */
[----:B------:R-:W-:Y:S05]  /*3740*/  BRA `(.L_x_6391) ;  /* 0x0000000800e87947 */ /* 0x000fea0003800000 */
.L_x_6394:
        /* <DEDUP_REMOVED lines=10> */
.L_x_6397:
[----:B------:R-:W0:Y:S02]  /*37f0*/  I2F.S16 R5, R5 ;  /* 0x0000000500057306 */ /* 0x000e240000101400 */
[----:B0-----:R-:W-:-:S04]  /*3800*/  F2FP.F16.F32.PACK_AB R5, RZ, R5 ;  /* 0x00000005ff05723e */ /* 0x001fc800000000ff */
[----:B------:R-:W-:-:S05]  /*3810*/  PRMT R5, R5, 0x5410, RZ ;  /* 0x0000541005057816 */ /* 0x000fca00000000ff */
[----:B------:R0:W-:Y:S01]  /*3820*/  STG.E desc[UR36][R2.64], R5 ;  /* 0x0000000502007986 */ /* 0x0001e2000c101924 */
[----:B------:R-:W-:Y:S05]  /*3830*/  BRA `(.L_x_6391) ;  /* 0x0000000800ac7947 */ /* 0x000fea0003800000 */
.L_x_6396:
[----:B------:R-:W0:Y:S02]  /*3840*/  I2F.F64.S16 R4, R5 ;  /* 0x0000000500047312 */ /* 0x000e240000101c00 */
[----:B0-----:R0:W-:Y:S01]  /*3850*/  STG.E.64 desc[UR36][R2.64], R4 ;  /* 0x0000000402007986 */ /* 0x0011e2000c101b24 */
[----:B------:R-:W-:Y:S05]  /*3860*/  BRA `(.L_x_6391) ;  /* 0x0000000800a07947 */ /* 0x000fea0003800000 */
.L_x_6386:
        /* <DEDUP_REMOVED lines=13> */
.L_x_6400:
[----:B------:R-:W0:Y:S01]  /*3940*/  I2F.F64.S16 R4, R5 ;  /* 0x0000000500047312 */ /* 0x000e220000101c00 */
[----:B------:R-:W-:-:S05]  /*3950*/  CS2R R6, SRZ ;  /* 0x0000000000067805 */ /* 0x000fca000001ff00 */
[----:B0-----:R0:W-:Y:S01]  /*3960*/  STG.E.128 desc[UR36][R2.64], R4 ;  /* 0x0000000402007986 */ /* 0x0011e2000c101d24 */
[----:B------:R-:W-:Y:S05]  /*3970*/  BRA `(.L_x_6391) ;  /* 0x00000008005c7947 */ /* 0x000fea0003800000 */
.L_x_6399:
        /* <DEDUP_REMOVED lines=19> */
.L_x_6404:
[----:B------:R-:W-:Y:S05]  /*3ab0*/  BSYNC.RECONVERGENT B0 ;  /* 0x0000000000007941 */ /* 0x000fea0003800200 */
.L_x_6403:
[----:B------:R-:W-:-:S05]  /*3ac0*/  LOP3.LUT R7, R0, 0x80, R7, 0xf8, !PT ;  /* 0x0000008000077812 */ /* 0x000fca00078ef807 */
[----:B------:R0:W-:Y:S01]  /*3ad0*/  STG.E.U8 desc[UR36][R2.64], R7 ;  /* 0x0000000702007986 */ /* 0x0001e2000c101124 */
[----:B------:R-:W-:Y:S05]  /*3ae0*/  BRA `(.L_x_6391) ;  /* 0x0000000800007947 */ /* 0x000fea0003800000 */
.L_x_6402:
        /* <DEDUP_REMOVED lines=15> */
.L_x_6406:
[----:B------:R-:W-:Y:S05]  /*3be0*/  BSYNC.RECONVERGENT B0 ;  /* 0x0000000000007941 */ /* 0x000fea0003800200 */
.L_x_6405:
[----:B------:R-:W-:-:S05]  /*3bf0*/  LOP3.LUT R7, R0, 0x80, R7, 0xf8, !PT ;  /* 0x0000008000077812 */ /* 0x000fca00078ef807 */
[----:B------:R0:W-:Y:S01]  /*3c00*/  STG.E.U8 desc[UR36][R2.64], R7 ;  /* 0x0000000702007986 */ /* 0x0001e2000c101124 */
[----:B------:R-:W-:Y:S05]  /*3c10*/  BRA `(.L_x_6391) ;  /* 0x0000000400b47947 */ /* 0x000fea0003800000 */
.L_x_6401:
[----:B------:R-:W0:Y:S02]  /*3c20*/  I2F.S16 R0, R5 ;  /* 0x0000000500007306 */ /* 0x000e240000101400 */
[----:B0-----:R-:W-:-:S05]  /*3c30*/  F2FP.BF16.F32.PACK_AB R0, RZ, R0 ;  /* 0x00000000ff00723e */ /* 0x001fca00000010ff */
[----:B------:R0:W-:Y:S01]  /*3c40*/  STG.E.U16 desc[UR36][R2.64], R0 ;  /* 0x0000000002007986 */ /* 0x0001e2000c101524 */
[----:B------:R-:W-:Y:S05]  /*3c50*/  BRA `(.L_x_6391) ;  /* 0x0000000400a47947 */ /* 0x000fea0003800000 */
.L_x_6398:
        /* <DEDUP_REMOVED lines=10> */
.L_x_6409:
        /* <DEDUP_REMOVED lines=13> */
.L_x_6412:
[----:B------:R-:W-:-:S04]  /*3dd0*/  SHF.R.U32.HI R0, RZ, 0x14, R5 ;  /* 0x00000014ff007819 */ /* 0x000fc80000011605 */
[----:B------:R-:W-:-:S04]  /*3de0*/  LOP3.LUT R0, R0, 0x1, RZ, 0xc0, !PT ;  /* 0x0000000100007812 */ /* 0x000fc800078ec0ff */
[----:B------:R-:W-:-:S04]  /*3df0*/  IADD3 R0, PT, PT, R5, 0x487ffff, R0 ;  /* 0x0487ffff05007810 */ /* 0x000fc80007ffe000 */
[----:B------:R-:W-:-:S04]  /*3e00*/  SHF.R.U32.HI R0, RZ, 0x14, R0 ;  /* 0x00000014ff007819 */ /* 0x000fc80000011600 */
[----:B------:R-:W-:-:S07]  /*3e10*/  LOP3.LUT R4, R0, 0xff, RZ, 0xc0, !PT ;  /* 0x000000ff00047812 */ /* 0x000fce00078ec0ff */
.L_x_6413:
[----:B------:R-:W-:-:S04]  /*3e20*/  SHF.R.U32.HI R5, RZ, 0x18, R5 ;  /* 0x00000018ff057819 */ /* 0x000fc80000011605 */
[----:B------:R-:W-:-:S04]  /*3e30*/  LOP3.LUT R4, R4, 0x80, R5, 0xf8, !PT ;  /* 0x0000008004047812 */ /* 0x000fc800078ef805 */
[----:B------:R-:W-:-:S07]  /*3e40*/  PRMT R0, R4, 0x7610, R0 ;  /* 0x0000761004007816 */ /* 0x000fce0000000000 */
.L_x_6411:
[----:B------:R-:W-:Y:S05]  /*3e50*/  BSYNC.RECONVERGENT B0 ;  /* 0x0000000000007941 */ /* 0x000fea0003800200 */
.L_x_6410:
[----:B------:R0:W-:Y:S01]  /*3e60*/  STG.E.U8 desc[UR36][R2.64], R0 ;  /* 0x0000000002007986 */ /* 0x0001e2000c101124 */
[----:B------:R-:W-:Y:S05]  /*3e70*/  BRA `(.L_x_6391) ;  /* 0x00000004001c7947 */ /* 0x000fea0003800000 */
.L_x_6408:
        /* <DEDUP_REMOVED lines=13> */
.L_x_6416:
[----:B------:R-:W-:-:S04]  /*3f50*/  SHF.R.U32.HI R0, RZ, 0x15, R5 ;  /* 0x00000015ff007819 */ /* 0x000fc80000011605 */
[----:B------:R-:W-:-:S04]  /*3f60*/  LOP3.LUT R0, R0, 0x1, RZ, 0xc0, !PT ;  /* 0x0000000100007812 */ /* 0x000fc800078ec0ff */
[----:B------:R-:W-:-:S04]  /*3f70*/  IADD3 R0, PT, PT, R5, 0x88fffff, R0 ;  /* 0x088fffff05007810 */ /* 0x000fc80007ffe000 */
[----:B------:R-:W-:-:S04]  /*3f80*/  SHF.R.U32.HI R0, RZ, 0x15, R0 ;  /* 0x00000015ff007819 */ /* 0x000fc80000011600 */
[----:B------:R-:W-:-:S07]  /*3f90*/  LOP3.LUT R4, R0, 0xff, RZ, 0xc0, !PT ;  /* 0x000000ff00047812 */ /* 0x000fce00078ec0ff */
.L_x_6417:
[----:B------:R-:W-:-:S04]  /*3fa0*/  SHF.R.U32.HI R5, RZ, 0x18, R5 ;  /* 0x00000018ff057819 */ /* 0x000fc80000011605 */
[----:B------:R-:W-:-:S04]  /*3fb0*/  LOP3.LUT R4, R4, 0x80, R5, 0xf8, !PT ;  /* 0x0000008004047812 */ /* 0x000fc800078ef805 */
[----:B------:R-:W-:-:S07]  /*3fc0*/  PRMT R0, R4, 0x7610, R0 ;  /* 0x0000761004007816 */ /* 0x000fce0000000000 */
.L_x_6415:
[----:B------:R-:W-:Y:S05]  /*3fd0*/  BSYNC.RECONVERGENT B0 ;  /* 0x0000000000007941 */ /* 0x000fea0003800200 */
.L_x_6414:
[----:B------:R0:W-:Y:S01]  /*3fe0*/  STG.E.U8 desc[UR36][R2.64], R0 ;  /* 0x0000000002007986 */ /* 0x0001e2000c101124 */
[----:B------:R-:W-:Y:S05]  /*3ff0*/  BRA `(.L_x_6391) ;  /* 0x0000000000bc7947 */ /* 0x000fea0003800000 */
.L_x_6407:
[----:B------:R-:W-:-:S09]  /*4000*/  UISETP.NE.AND UP0, UPT, UR4, 0x1c, UPT ;  /* 0x0000001c0400788c */ /* 0x000fd2000bf05270 */
[----:B------:R-:W-:Y:S05]  /*4010*/  BRA.U !UP0, `(.L_x_6418) ;  /* 0x0000000108ac7547 */ /* 0x000fea000b800000 */
[----:B------:R-:W-:-:S09]  /*4020*/  UISETP.NE.AND UP0, UPT, UR4, 0x1d, UPT ;  /* 0x0000001d0400788c */ /* 0x000fd2000bf05270 */
[----:B------:R-:W-:Y:S05]  /*4030*/  BRA.U !UP0, `(.L_x_6419) ;  /* 0x0000000108907547 */ /* 0x000fea000b800000 */
[----:B------:R-:W-:-:S09]  /*4040*/  UISETP.NE.AND UP0, UPT, UR4, 0x2c, UPT ;  /* 0x0000002c0400788c */ /* 0x000fd2000bf05270 */
[----:B------:R-:W-:Y:S05]  /*4050*/  BRA.U !UP0, `(.L_x_6420) ;  /* 0x0000000108447547 */ /* 0x000fea000b800000 */
.L_x_6390:
        /* <DEDUP_REMOVED lines=16> */
.L_x_6421:
[----:B------:R-:W-:Y:S05]  /*4160*/  BRA `(.L_x_6391) ;  /* 0x0000000000607947 */ /* 0x000fea0003800000 */
.L_x_6420:
        /* <DEDUP_REMOVED lines=17> */
.L_x_6419:
[----:B------:R-:W-:-:S04]  /*4280*/  PRMT R5, R5, 0x9910, RZ ;  /* 0x0000991005057816 */ /* 0x000fc800000000ff */
[----:B------:R-:W-:-:S04]  /*4290*/  MOV R4, R5 ;  /* 0x0000000500047202 */ /* 0x000fc80000000f00 */
[----:B------:R-:W-:-:S05]  /*42a0*/  SHF.R.S32.HI R5, RZ, 0x1f, R4 ;  /* 0x0000001fff057819 */ /* 0x000fca0000011404 */
[----:B------:R0:W-:Y:S01]  /*42b0*/  STG.E.64 desc[UR36][R2.64], R4 ;  /* 0x0000000402007986 */ /* 0x0001e2000c101b24 */
[----:B------:R-:W-:Y:S05]  /*42c0*/  BRA `(.L_x_6391) ;  /* 0x0000000000087947 */ /* 0x000fea0003800000 */
.L_x_6418:
[----:B------:R-:W-:-:S05]  /*42d0*/  PRMT R5, R5, 0x9910, RZ ;  /* 0x0000991005057816 */ /* 0x000fca00000000ff */
[----:B------:R0:W-:Y:S02]  /*42e0*/  STG.E desc[UR36][R2.64], R5 ;  /* 0x0000000502007986 */ /* 0x0001e4000c101924 */
.L_x_6391:
[----:B------:R-:W-:-:S07]  /*42f0*/  VIADD R17, R17, 0x80 ;  /* 0x0000008011117836 */ /* 0x000fce0000000000 */
.L_x_6316:
[----:B------:R-:W-:Y:S05]  /*4300*/  BSYNC.RECONVERGENT B6 ;  /* 0x0000000000067941 */ /* 0x000fea0003800200 */
.L_x_6315:
        /* <DEDUP_REMOVED lines=358> */
.L_x_6424:
        /* <DEDUP_REMOVED lines=16> */
.L_x_6428:
[----:B------:R0:W5:Y:S01]  /*5a70*/  LDG.E.U8 R19, desc[UR36][R2.64] ;  /* 0x0000002402137981 */ /* 0x000162000c1e1100 */
[----:B------:R-:W-:Y:S05]  /*5a80*/  BRA `(.L_x_6430) ;  /* 0x0000000c004c7947 */ /* 0x000fea0003800000 */
.L_x_6427:
        /* <DEDUP_REMOVED lines=8> */
.L_x_6432:
[----:B------:R0:W5:Y:S01]  /*5b10*/  LDG.E.U8 R19, desc[UR36][R2.64] ;  /* 0x0000002402137981 */ /* 0x000162000c1e1100 */
[----:B------:R-:W-:Y:S05]  /*5b20*/  BRA `(.L_x_6430) ;  /* 0x0000000c00247947 */ /* 0x000fea0003800000 */
.L_x_6431:
[----:B------:R0:W5:Y:S01]  /*5b30*/  LDG.E.U16 R19, desc[UR36][R2.64] ;  /* 0x0000002402137981 */ /* 0x000162000c1e1500 */
[----:B------:R-:W-:Y:S05]  /*5b40*/  BRA `(.L_x_6430) ;  /* 0x0000000c001c7947 */ /* 0x000fea0003800000 */
.L_x_6426:
        /* <DEDUP_REMOVED lines=9> */
.L_x_6434:
[----:B------:R-:W2:Y:S02]  /*5be0*/  LDG.E.U16 R0, desc[UR36][R2.64] ;  /* 0x0000002402007981 */ /* 0x000ea4000c1e1500 */
[----:B--2---:R-:W-:-:S06]  /*5bf0*/  HADD2.F32 R0, -RZ, R0.H0_H0 ;  /* 0x20000000ff007230 */ /* 0x004fcc0000004100 */
[----:B------:R-:W0:Y:S02]  /*5c00*/  F2I.FTZ.TRUNC.NTZ R0, R0 ;  /* 0x0000000000007305 */ /* 0x000e24000021f100 */
[----:B0-----:R-:W-:Y:S01]  /*5c10*/  PRMT R19, R0, 0x7610, R19 ;  /* 0x0000761000137816 */ /* 0x001fe20000000013 */
[----:B------:R-:W-:Y:S06]  /*5c20*/  BRA `(.L_x_6430) ;  /* 0x0000000800e47947 */ /* 0x000fec0003800000 */
.L_x_6433:
        /* <DEDUP_REMOVED lines=9> */
.L_x_6436:
[----:B------:R-:W2:Y:S02]  /*5cc0*/  LDG.E.U16 R2, desc[UR36][R2.64] ;  /* 0x0000002402027981 */ /* 0x000ea4000c1e1500 */
[----:B--2---:R-:W-:-:S06]  /*5cd0*/  HADD2.F32 R0, -RZ, R2.H0_H0 ;  /* 0x20000002ff007230 */ /* 0x004fcc0000004100 */
[----:B------:R-:W0:Y:S02]  /*5ce0*/  F2I.FTZ.TRUNC.NTZ R0, R0 ;  /* 0x0000000000007305 */ /* 0x000e24000021f100 */
[----:B0-----:R-:W-:Y:S01]  /*5cf0*/  PRMT R19, R0, 0x7610, R19 ;  /* 0x0000761000137816 */ /* 0x001fe20000000013 */
[----:B------:R-:W-:Y:S06]  /*5d00*/  BRA `(.L_x_6430) ;  /* 0x0000000800ac7947 */ /* 0x000fec0003800000 */
.L_x_6435:
[----:B------:R-:W2:Y:S02]  /*5d10*/  LDG.E.64 R2, desc[UR36][R2.64] ;  /* 0x0000002402027981 */ /* 0x000ea4000c1e1b00 */
[----:B--2---:R0:W1:Y:S01]  /*5d20*/  F2I.F64.TRUNC R19, R2 ;  /* 0x0000000200137311 */ /* 0x004062000030d100 */
[----:B------:R-:W-:Y:S05]  /*5d30*/  BRA `(.L_x_6430) ;  /* 0x0000000800a07947 */ /* 0x000fea0003800000 */
.L_x_6425:
        /* <DEDUP_REMOVED lines=12> */
.L_x_6439:
[----:B------:R-:W2:Y:S02]  /*5e00*/  LDG.E.64 R2, desc[UR36][R2.64] ;  /* 0x0000002402027981 */ /* 0x000ea4000c1e1b00 */
[----:B--2---:R3:W4:Y:S01]  /*5e10*/  F2I.F64.TRUNC R19, R2 ;  /* 0x0000000200137311 */ /* 0x004722000030d100 */
[----:B------:R-:W-:Y:S05]  /*5e20*/  BRA `(.L_x_6430) ;  /* 0x0000000800647947 */ /* 0x000fea0003800000 */
.L_x_6438:
        /* <DEDUP_REMOVED lines=27> */
.L_x_6441:
        /* <DEDUP_REMOVED lines=14> */
.L_x_6440:
[----:B------:R-:W2:Y:S02]  /*60c0*/  LDG.E.U16 R0, desc[UR36][R2.64] ;  /* 0x0000002402007981 */ /* 0x000ea4000c1e1500 */
[----:B--2---:R-:W-:-:S06]  /*60d0*/  SHF.L.U32 R0, R0, 0x10, RZ ;  /* 0x0000001000007819 */ /* 0x004fcc00000006ff */
[----:B------:R-:W0:Y:S02]  /*60e0*/  F2I.FTZ.TRUNC.NTZ R0, R0 ;  /* 0x0000000000007305 */ /* 0x000e24000021f100 */
[----:B0-----:R-:W-:Y:S01]  /*60f0*/  PRMT R19, R0, 0x7610, R19 ;  /* 0x0000761000137816 */ /* 0x001fe20000000013 */
[----:B------:R-:W-:Y:S06]  /*6100*/  BRA `(.L_x_6430) ;  /* 0x0000000400ac7947 */ /* 0x000fec0003800000 */
.L_x_6437:
        /* <DEDUP_REMOVED lines=10> */
.L_x_6444:
        /* <DEDUP_REMOVED lines=21> */
.L_x_6448:
[----:B------:R-:W-:Y:S05]  /*6300*/  BSYNC.RECONVERGENT B1 ;  /* 0x0000000000017941 */ /* 0x000fea0003800200 */
.L_x_6447:
[----:B------:R-:W-:Y:S02]  /*6310*/  SHF.L.U32 R0, R0, 0x14, RZ ;  /* 0x0000001400007819 */ /* 0x000fe400000006ff */
[----:B------:R-:W-:-:S04]  /*6320*/  LEA R2, R2, 0x3b800000, 0x17 ;  /* 0x3b80000002027811 */ /* 0x000fc800078eb8ff */
[----:B------:R-:W-:-:S07]  /*6330*/  LOP3.LUT R0, R2, R0, R7, 0xfe, !PT ;  /* 0x0000000002007212 */ /* 0x000fce00078efe07 */
.L_x_6446:
[----:B------:R-:W-:Y:S05]  /*6340*/  BSYNC.RECONVERGENT B0 ;  /* 0x0000000000007941 */ /* 0x000fea0003800200 */
.L_x_6445:
[----:B------:R-:W0:Y:S02]  /*6350*/  F2I.FTZ.TRUNC.NTZ R0, R0 ;  /* 0x0000000000007305 */ /* 0x000e24000021f100 */
[----:B0-----:R-:W-:Y:S01]  /*6360*/  PRMT R19, R0, 0x7610, R19 ;  /* 0x0000761000137816 */ /* 0x001fe20000000013 */
[----:B------:R-:W-:Y:S06]  /*6370*/  BRA `(.L_x_6430) ;  /* 0x0000000400107947 */ /* 0x000fec0003800000 */
.L_x_6443:
        /* <DEDUP_REMOVED lines=21> */
.L_x_6452:
[----:B------:R-:W-:Y:S05]  /*64d0*/  BSYNC.RECONVERGENT B1 ;  /* 0x0000000000017941 */ /* 0x000fea0003800200 */
.L_x_6451:
[----:B------:R-:W-:Y:S02]  /*64e0*/  SHF.L.U32 R0, R0, 0x15, RZ ;  /* 0x0000001500007819 */ /* 0x000fe400000006ff */
[----:B------:R-:W-:-:S04]  /*64f0*/  LEA R2, R2, 0x37800000, 0x17 ;  /* 0x3780000002027811 */ /* 0x000fc800078eb8ff */
[----:B------:R-:W-:-:S07]  /*6500*/  LOP3.LUT R0, R2, R0, R7, 0xfe, !PT ;  /* 0x0000000002007212 */ /* 0x000fce00078efe07 */
.L_x_6450:
[----:B------:R-:W-:Y:S05]  /*6510*/  BSYNC.RECONVERGENT B0 ;  /* 0x0000000000007941 */ /* 0x000fea0003800200 */
.L_x_6449:
[----:B------:R-:W0:Y:S02]  /*6520*/  F2I.FTZ.TRUNC.NTZ R0, R0 ;  /* 0x0000000000007305 */ /* 0x000e24000021f100 */
[----:B0-----:R-:W-:Y:S01]  /*6530*/  PRMT R19, R0, 0x7610, R19 ;  /* 0x0000761000137816 */ /* 0x001fe20000000013 */
[----:B------:R-:W-:Y:S06]  /*6540*/  BRA `(.L_x_6430) ;  /* 0x00000000009c7947 */ /* 0x000fec0003800000 */
.L_x_6442:
        /* <DEDUP_REMOVED lines=14> */
.L_x_6456:
[----:B------:R-:W-:Y:S05]  /*6630*/  BSYNC.RECONVERGENT B0 ;  /* 0x0000000000007941 */ /* 0x000fea0003800200 */
.L_x_6455:
[----:B------:R-:W0:Y:S02]  /*6640*/  F2I.FTZ.TRUNC.NTZ R0, R0 ;  /* 0x0000000000007305 */ /* 0x000e24000021f100 */
[----:B0-----:R-:W-:Y:S01]  /*6650*/  PRMT R19, R0, 0x7610, R19 ;  /* 0x0000761000137816 */ /* 0x001fe20000000013 */
[----:B------:R-:W-:Y:S06]  /*6660*/  BRA `(.L_x_6430) ;  /* 0x0000000000547947 */ /* 0x000fec0003800000 */
.L_x_6429:
        /* <DEDUP_REMOVED lines=12> */
[----:B---3--:R-:W-:Y:S02]  /*6730*/  IMAD.U32 R10, RZ, RZ, UR8 ;  /* 0x00000008ff0a7e24 */ /* 0x008fe4000f8e00ff */
[----:B------:R-:W-:-:S07]  /*6740*/  IMAD.U32 R11, RZ, RZ, UR9 ;  /* 0x00000009ff0b7e24 */ /* 0x000fce000f8e00ff */
[----:B------:R-:W-:-:S07]  /*6750*/  LEPC R20, `(.L_x_6457) ;  /* 0x000000001014794e */ /* 0x000fce0000000000 */
[----:B--2---:R-:W-:Y:S05]  /*6760*/  CALL.ABS.NOINC R2 ;  /* 0x0000000002007343 */ /* 0x004fea0003c00000 */
.L_x_6457:
[----:B------:R-:W-:Y:S01]  /*6770*/  PRMT R19, RZ, 0x7610, R19 ;  /* 0x00007610ff137816 */ /* 0x000fe20000000013 */
[----:B------:R-:W-:Y:S06]  /*6780*/  BRA `(.L_x_6430) ;  /* 0x00000000000c7947 */ /* 0x000fec0003800000 */
.L_x_6454:
[----:B------:R1:W5:Y:S01]  /*6790*/  LDG.E.U8 R19, desc[UR36][R2.64] ;  /* 0x0000002402137981 */ /* 0x000362000c1e1100 */
[----:B------:R-:W-:Y:S05]  /*67a0*/  BRA `(.L_x_6430) ;  /* 0x0000000000047947 */ /* 0x000fea0003800000 */
.L_x_6453:
[----:B------:R2:W5:Y:S02]  /*67b0*/  LDG.E.U8 R19, desc[UR36][R2.64] ;  /* 0x0000002402137981 */ /* 0x000564000c1e1100 */
.L_x_6430:
        /* <DEDUP_REMOVED lines=16> */
.L_x_6461:
[----:B------:R3:W5:Y:S01]  /*68c0*/  LDG.E.U8 R0, desc[UR36][R2.64] ;  /* 0x0000002402007981 */ /* 0x000762000c1e1100 */
[----:B------:R-:W-:Y:S05]  /*68d0*/  BRA `(.L_x_6463) ;  /* 0x0000000c004c7947 */ /* 0x000fea0003800000 */
.L_x_6460:
        /* <DEDUP_REMOVED lines=8> */
.L_x_6465:
[----:B------:R2:W5:Y:S01]  /*6960*/  LDG.E.U8 R0, desc[UR36][R2.64] ;  /* 0x0000002402007981 */ /* 0x000562000c1e1100 */
[----:B------:R-:W-:Y:S05]  /*6970*/  BRA `(.L_x_6463) ;  /* 0x0000000c00247947 */ /* 0x000fea0003800000 */
.L_x_6464:
[----:B------:R0:W5:Y:S01]  /*6980*/  LDG.E.U16 R0, desc[UR36][R2.64] ;  /* 0x0000002402007981 */ /* 0x000162000c1e1500 */
[----:B------:R-:W-:Y:S05]  /*6990*/  BRA `(.L_x_6463) ;  /* 0x0000000c001c7947 */ /* 0x000fea0003800000 */
.L_x_6459:
        /* <DEDUP_REMOVED lines=9> */
.L_x_6467:
[----:B------:R-:W2:Y:S02]  /*6a30*/  LDG.E.U16 R4, desc[UR36][R2.64] ;  /* 0x0000002402047981 */ /* 0x000ea4000c1e1500 */
[----:B--2---:R-:W-:-:S06]  /*6a40*/  HADD2.F32 R4, -RZ, R4.H0_H0 ;  /* 0x20000004ff047230 */ /* 0x004fcc0000004100 */
[----:B------:R-:W0:Y:S02]  /*6a50*/  F2I.FTZ.TRUNC.NTZ R4, R4 ;  /* 0x0000000400047305 */ /* 0x000e24000021f100 */
[----:B0-----:R-:W-:Y:S01]  /*6a60*/  PRMT R0, R4, 0x7610, R0 ;  /* 0x0000761004007816 */ /* 0x001fe20000000000 */
[----:B------:R-:W-:Y:S06]  /*6a70*/  BRA `(.L_x_6463) ;  /* 0x0000000800e47947 */ /* 0x000fec0003800000 */
.L_x_6466:
        /* <DEDUP_REMOVED lines=9> */
.L_x_6469:
[----:B------:R-:W2:Y:S02]  /*6b10*/  LDG.E.U16 R2, desc[UR36][R2.64] ;  /* 0x0000002402027981 */ /* 0x000ea4000c1e1500 */
[----:B--2---:R-:W-:-:S06]  /*6b20*/  HADD2.F32 R4, -RZ, R2.H0_H0 ;  /* 0x20000002ff047230 */ /* 0x004fcc0000004100 */
[----:B------:R-:W0:Y:S02]  /*6b30*/  F2I.FTZ.TRUNC.NTZ R4, R4 ;  /* 0x0000000400047305 */ /* 0x000e24000021f100 */
[----:B0-----:R-:W-:Y:S01]  /*6b40*/  PRMT R0, R4, 0x7610, R0 ;  /* 0x0000761004007816 */ /* 0x001fe20000000000 */
[----:B------:R-:W-:Y:S06]  /*6b50*/  BRA `(.L_x_6463) ;  /* 0x0000000800ac7947 */ /* 0x000fec0003800000 */
.L_x_6468:
[----:B------:R-:W2:Y:S02]  /*6b60*/  LDG.E.64 R2, desc[UR36][R2.64] ;  /* 0x0000002402027981 */ /* 0x000ea4000c1e1b00 */
[----:B--2---:R0:W1:Y:S01]  /*6b70*/  F2I.F64.TRUNC R0, R2 ;  /* 0x0000000200007311 */ /* 0x004062000030d100 */
[----:B------:R-:W-:Y:S05]  /*6b80*/  BRA `(.L_x_6463) ;  /* 0x0000000800a07947 */ /* 0x000fea0003800000 */
.L_x_6458:
        /* <DEDUP_REMOVED lines=12> */
.L_x_6472:
[----:B------:R-:W2:Y:S02]  /*6c50*/  LDG.E.64 R2, desc[UR36][R2.64] ;  /* 0x0000002402027981 */ /* 0x000ea4000c1e1b00 */
[----:B--2---:R0:W1:Y:S01]  /*6c60*/  F2I.F64.TRUNC R0, R2 ;  /* 0x0000000200007311 */ /* 0x004062000030d100 */
[----:B------:R-:W-:Y:S05]  /*6c70*/  BRA `(.L_x_6463) ;  /* 0x0000000800647947 */ /* 0x000fea0003800000 */
.L_x_6471:
        /* <DEDUP_REMOVED lines=27> */
.L_x_6474:
        /* <DEDUP_REMOVED lines=14> */
.L_x_6473:
[----:B------:R-:W2:Y:S02]  /*6f10*/  LDG.E.U16 R4, desc[UR36][R2.64] ;  /* 0x0000002402047981 */ /* 0x000ea4000c1e1500 */
[----:B--2---:R-:W-:-:S06]  /*6f20*/  IMAD.U32 R4, R4, 0x10000, RZ ;  /* 0x0001000004047824 */ /* 0x004fcc00078e00ff */
[----:B------:R-:W0:Y:S02]  /*6f30*/  F2I.FTZ.TRUNC.NTZ R4, R4 ;  /* 0x0000000400047305 */ /* 0x000e24000021f100 */
[----:B0-----:R-:W-:Y:S01]  /*6f40*/  PRMT R0, R4, 0x7610, R0 ;  /* 0x0000761004007816 */ /* 0x001fe20000000000 */
[----:B------:R-:W-:Y:S06]  /*6f50*/  BRA `(.L_x_6463) ;  /* 0x0000000400ac7947 */ /* 0x000fec0003800000 */
.L_x_6470:
        /* <DEDUP_REMOVED lines=10> */
.L_x_6477:
        /* <DEDUP_REMOVED lines=21> */
.L_x_6481:
[----:B------:R-:W-:Y:S05]  /*7150*/  BSYNC.RECONVERGENT B1 ;  /* 0x0000000000017941 */ /* 0x000fea0003800200 */
.L_x_6480:
[----:B------:R-:W-:Y:S01]  /*7160*/  IMAD.SHL.U32 R0, R0, 0x100000, RZ ;  /* 0x0010000000007824 */ /* 0x000fe200078e00ff */
[----:B------:R-:W-:-:S04]  /*7170*/  LEA R2, R2, 0x3b800000, 0x17 ;  /* 0x3b80000002027811 */ /* 0x000fc800078eb8ff */
[----:B------:R-:W-:-:S07]  /*7180*/  LOP3.LUT R4, R2, R0, R7, 0xfe, !PT ;  /* 0x0000000002047212 */ /* 0x000fce00078efe07 */
.L_x_6479:
[----:B------:R-:W-:Y:S05]  /*7190*/  BSYNC.RECONVERGENT B0 ;  /* 0x0000000000007941 */ /* 0x000fea0003800200 */
.L_x_6478:
[----:B------:R-:W0:Y:S02]  /*71a0*/  F2I.FTZ.TRUNC.NTZ R4, R4 ;  /* 0x0000000400047305 */ /* 0x000e24000021f100 */
[----:B0-----:R-:W-:Y:S01]  /*71b0*/  PRMT R0, R4, 0x7610, R0 ;  /* 0x0000761004007816 */ /* 0x001fe20000000000 */
[----:B------:R-:W-:Y:S06]  /*71c0*/  BRA `(.L_x_6463) ;  /* 0x0000000400107947 */ /* 0x000fec0003800000 */
.L_x_6476:
        /* <DEDUP_REMOVED lines=21> */
.L_x_6485:
[----:B------:R-:W-:Y:S05]  /*7320*/  BSYNC.RECONVERGENT B1 ;  /* 0x0000000000017941 */ /* 0x000fea0003800200 */
.L_x_6484:
[----:B------:R-:W-:Y:S01]  /*7330*/  IMAD.SHL.U32 R0, R0, 0x200000, RZ ;  /* 0x0020000000007824 */ /* 0x000fe200078e00ff */
[----:B------:R-:W-:-:S04]  /*7340*/  LEA R2, R2, 0x37800000, 0x17 ;  /* 0x3780000002027811 */ /* 0x000fc800078eb8ff */
[----:B------:R-:W-:-:S07]  /*7350*/  LOP3.LUT R4, R2, R0, R7, 0xfe, !PT ;  /* 0x0000000002047212 */ /* 0x000fce00078efe07 */
.L_x_6483:
[----:B------:R-:W-:Y:S05]  /*7360*/  BSYNC.RECONVERGENT B0 ;  /* 0x0000000000007941 */ /* 0x000fea0003800200 */
.L_x_6482:
[----:B------:R-:W0:Y:S02]  /*7370*/  F2I.FTZ.TRUNC.NTZ R4, R4 ;  /* 0x0000000400047305 */ /* 0x000e24000021f100 */
[----:B0-----:R-:W-:Y:S01]  /*7380*/  PRMT R0, R4, 0x7610, R0 ;  /* 0x0000761004007816 */ /* 0x001fe20000000000 */
[----:B------:R-:W-:Y:S06]  /*7390*/  BRA `(.L_x_6463) ;  /* 0x00000000009c7947 */ /* 0x000fec0003800000 */
.L_x_6475:
        /* <DEDUP_REMOVED lines=14> */
.L_x_6489:
[----:B------:R-:W-:Y:S05]  /*7480*/  BSYNC.RECONVERGENT B0 ;  /* 0x0000000000007941 */ /* 0x000fea0003800200 */
.L_x_6488:
[----:B------:R-:W0:Y:S02]  /*7490*/  F2I.FTZ.TRUNC.NTZ R4, R4 ;  /* 0x0000000400047305 */ /* 0x000e24000021f100 */
[----:B0-----:R-:W-:Y:S01]  /*74a0*/  PRMT R0, R4, 0x7610, R0 ;  /* 0x0000761004007816 */ /* 0x001fe20000000000 */
[----:B------:R-:W-:Y:S06]  /*74b0*/  BRA `(.L_x_6463) ;  /* 0x0000000000547947 */ /* 0x000fec0003800000 */
.L_x_6462:
        /* <DEDUP_REMOVED lines=16> */
.L_x_6490:
[----:B------:R-:W-:Y:S01]  /*75c0*/  PRMT R0, RZ, 0x7610, R0 ;  /* 0x00007610ff007816 */ /* 0x000fe20000000000 */
[----:B------:R-:W-:Y:S06]  /*75d0*/  BRA `(.L_x_6463) ;  /* 0x00000000000c7947 */ /* 0x000fec0003800000 */
.L_x_6487:
[----:B------:R0:W5:Y:S01]  /*75e0*/  LDG.E.U8 R0, desc[UR36][R2.64] ;  /* 0x0000002402007981 */ /* 0x000162000c1e1100 */
[----:B------:R-:W-:Y:S05]  /*75f0*/  BRA `(.L_x_6463) ;  /* 0x0000000000047947 */ /* 0x000fea0003800000 */
.L_x_6486:
[----:B------:R0:W5:Y:S02]  /*7600*/  LDG.E.U8 R0, desc[UR36][R2.64] ;  /* 0x0000002402007981 */ /* 0x000164000c1e1100 */
.L_x_6463:
[----:B-1---5:R-:W-:Y:S01]  /*7610*/  LOP3.LUT R0, R0, 0xff, RZ, 0xc0, !PT ;  /* 0x000000ff00007812 */ /* 0x022fe200078ec0ff */
[----:B------:R-:W1:Y:S03]  /*7620*/  LDCU.64 UR6, c[0x0][0x5e8] ;  /* 0x0000bd00ff0677ac */ /* 0x000e660008000a00 */
[----:B------:R-:W-:Y:S01]  /*7630*/  ISETP.GT.U32.AND P0, PT, R0, 0x6, PT ;  /* 0x000000060000780c */ /* 0x000fe20003f04070 */
[----:B------:R-:W-:-:S04]  /*7640*/  UPRMT UR4, UR43, 0x9910, URZ ;  /* 0x000099102b047896 */ /* 0x000fc800080000ff */
[----:B------:R-:W-:-:S08]  /*7650*/  UISETP.GT.AND UP0, UPT, UR4, 0x9, UPT ;  /* 0x000000090400788c */ /* 0x000fd0000bf04270 */
[C---:B0-234-:R-:W-:Y:S02]  /*7660*/  @!P0 LOP3.LUT R2, R19.reuse, 0xffff, RZ, 0xc0, !PT ;  /* 0x0000ffff13028812 */ /* 0x05dfe400078ec0ff */
[----:B------:R-:W-:Y:S02]  /*7670*/  @P0 PRMT R19, R19, 0x8880, RZ ;  /* 0x0000888013130816 */ /* 0x000fe400000000ff */
[----:B------:R-:W-:Y:S02]  /*7680*/  @!P0 PRMT R3, R2, 0x8880, RZ ;  /* 0x0000888002038816 */ /* 0x000fe400000000ff */
[----:B-1----:R-:W-:Y:S02]  /*7690*/  IADD3 R2, P1, PT, R16, UR6, RZ ;  /* 0x0000000610027c10 */ /* 0x002fe4000ff3e0ff */
[----:B------:R-:W-:Y:S01]  /*76a0*/  @!P0 SHF.R.S32.HI R3, RZ, R0, R3 ;  /* 0x00000000ff038219 */ /* 0x000fe20000011403 */
[----:B------:R-:W-:-:S03]  /*76b0*/  @P0 IMAD.MOV.U32 R0, RZ, RZ, R19 ;  /* 0x000000ffff000224 */ /* 0x000fc600078e0013 */
[----:B------:R-:W-:Y:S01]  /*76c0*/  @!P0 PRMT R5, R3, 0x7610, R5 ;  /* 0x0000761003058816 */ /* 0x000fe20000000005 */
[----:B------:R-:W-:Y:S01]  /*76d0*/  IMAD.X R3, RZ, RZ, UR7, P1 ;  /* 0x00000007ff037e24 */ /* 0x000fe200088e06ff */
[----:B------:R-:W-:-:S04]  /*76e0*/  @P0 SHF.R.S32.HI R0, RZ, 0x7, R0 ;  /* 0x00000007ff000819 */ /* 0x000fc80000011400 */
[----:B------:R-:W-:Y:S01]  /*76f0*/  @P0 PRMT R5, R0, 0x7610, R5 ;  /* 0x0000761000050816 */ /* 0x000fe20000000005 */
        /* <DEDUP_REMOVED lines=11> */
.L_x_6494:
[----:B------:R0:W-:Y:S01]  /*77b0*/  STG.E.U8 desc[UR36][R2.64], R5 ;  /* 0x0000000502007986 */ /* 0x0001e2000c101124 */
[----:B------:R-:W-:Y:S05]  /*77c0*/  BRA `(.L_x_6496) ;  /* 0x0000000c00587947 */ /* 0x000fea0003800000 */
.L_x_6493:
        /* <DEDUP_REMOVED lines=11> */
.L_x_6498:
[----:B------:R-:W-:-:S05]  /*7880*/  PRMT R5, R5, 0x9910, RZ ;  /* 0x0000991005057816 */ /* 0x000fca00000000ff */
[----:B------:R0:W-:Y:S01]  /*7890*/  STG.E desc[UR36][R2.64], R5 ;  /* 0x0000000502007986 */ /* 0x0001e2000c101924 */
[----:B------:R-:W-:Y:S05]  /*78a0*/  BRA `(.L_x_6496) ;  /* 0x0000000c00207947 */ /* 0x000fea0003800000 */
.L_x_6497:
[----:B------:R0:W-:Y:S01]  /*78b0*/  STG.E.U16 desc[UR36][R2.64], R5 ;  /* 0x0000000502007986 */ /* 0x0001e2000c101524 */
[----:B------:R-:W-:Y:S05]  /*78c0*/  BRA `(.L_x_6496) ;  /* 0x0000000c00187947 */ /* 0x000fea0003800000 */
.L_x_6492:
        /* <DEDUP_REMOVED lines=9> */
.L_x_6500:
[----:B------:R-:W0:Y:S02]  /*7960*/  I2F.S16 R0, R5 ;  /* 0x0000000500007306 */ /* 0x000e240000101400 */
[----:B0-----:R-:W-:-:S05]  /*7970*/  F2FP.F16.F32.PACK_AB R0, RZ, R0 ;  /* 0x00000000ff00723e */ /* 0x001fca00000000ff */
[----:B------:R0:W-:Y:S01]  /*7980*/  STG.E.U16 desc[UR36][R2.64], R0 ;  /* 0x0000000002007986 */ /* 0x0001e2000c101524 */
[----:B------:R-:W-:Y:S05]  /*7990*/  BRA `(.L_x_6496) ;  /* 0x0000000800e47947 */ /* 0x000fea0003800000 */
.L_x_6499:
        /* <DEDUP_REMOVED lines=10> */
.L_x_6502:
[----:B------:R-:W0:Y:S02]  /*7a40*/  I2F.S16 R5, R5 ;  /* 0x0000000500057306 */ /* 0x000e240000101400 */
[----:B0-----:R-:W-:-:S04]  /*7a50*/  F2FP.F16.F32.PACK_AB R5, RZ, R5 ;  /* 0x00000005ff05723e */ /* 0x001fc800000000ff */
[----:B------:R-:W-:-:S05]  /*7a60*/  PRMT R5, R5, 0x5410, RZ ;  /* 0x0000541005057816 */ /* 0x000fca00000000ff */
[----:B------:R0:W-:Y:S01]  /*7a70*/  STG.E desc[UR36][R2.64], R5 ;  /* 0x0000000502007986 */ /* 0x0001e2000c101924 */
[----:B------:R-:W-:Y:S05]  /*7a80*/  BRA `(.L_x_6496) ;  /* 0x0000000800a87947 */ /* 0x000fea0003800000 */
.L_x_6501:
[----:B------:R-:W0:Y:S02]  /*7a90*/  I2F.F64.S16 R4, R5 ;  /* 0x0000000500047312 */ /* 0x000e240000101c00 */
[----:B0-----:R0:W-:Y:S01]  /*7aa0*/  STG.E.64 desc[UR36][R2.64], R4 ;  /* 0x0000000402007986 */ /* 0x0011e2000c101b24 */
[----:B------:R-:W-:Y:S05]  /*7ab0*/  BRA `(.L_x_6496) ;  /* 0x00000008009c7947 */ /* 0x000fea0003800000 */
.L_x_6491:
        /* <DEDUP_REMOVED lines=12> */
.L_x_6506:
        /* <DEDUP_REMOVED lines=18> */
.L_x_6509:
[----:B------:R-:W-:-:S04]  /*7ca0*/  SHF.R.U32.HI R5, RZ, 0x18, R5 ;  /* 0x00000018ff057819 */ /* 0x000fc80000011605 */
[----:B------:R-:W-:-:S07]  /*7cb0*/  LOP3.LUT R0, R0, 0x80, R5, 0xf8, !PT ;  /* 0x0000008000007812 */ /* 0x000fce00078ef805 */
.L_x_6508:
[----:B------:R-:W-:Y:S05]  /*7cc0*/  BSYNC.RECONVERGENT B0 ;  /* 0x0000000000007941 */ /* 0x000fea0003800200 */
.L_x_6507:
[----:B------:R3:W-:Y:S01]  /*7cd0*/  STG.E.U8 desc[UR36][R2.64], R0 ;  /* 0x0000000002007986 */ /* 0x0007e2000c101124 */
[----:B------:R-:W-:Y:S05]  /*7ce0*/  BRA `(.L_x_6496) ;  /* 0x0000000800107947 */ /* 0x000fea0003800000 */
.L_x_6505:
        /* <DEDUP_REMOVED lines=18> */
.L_x_6512:
[----:B------:R-:W-:-:S04]  /*7e10*/  SHF.R.U32.HI R5, RZ, 0x18, R5 ;  /* 0x00000018ff057819 */ /* 0x000fc80000011605 */
[----:B------:R-:W-:-:S07]  /*7e20*/  LOP3.LUT R0, R0, 0x80, R5, 0xf8, !PT ;  /* 0x0000008000007812 */ /* 0x000fce00078ef805 */
.L_x_6511:
[----:B------:R-:W-:Y:S05]  /*7e30*/  BSYNC.RECONVERGENT B0 ;  /* 0x0000000000007941 */ /* 0x000fea0003800200 */
.L_x_6510:
[----:B------:R0:W-:Y:S01]  /*7e40*/  STG.E.U8 desc[UR36][R2.64], R0 ;  /* 0x0000000002007986 */ /* 0x0001e2000c101124 */
[----:B------:R-:W-:Y:S05]  /*7e50*/  BRA `(.L_x_6496) ;  /* 0x0000000400b47947 */ /* 0x000fea0003800000 */
.L_x_6504:
        /* <DEDUP_REMOVED lines=23> */
.L_x_6514:
[----:B------:R-:W-:-:S05]  /*7fd0*/  PRMT R5, R5, 0x9910, RZ ;  /* 0x0000991005057816 */ /* 0x000fca00000000ff */
[----:B------:R-:W-:-:S05]  /*7fe0*/  IMAD.MOV.U32 R4, RZ, RZ, R5 ;  /* 0x000000ffff047224 */ /* 0x000fca00078e0005 */
[----:B------:R-:W-:-:S05]  /*7ff0*/  SHF.R.S32.HI R5, RZ, 0x1f, R4 ;  /* 0x0000001fff057819 */ /* 0x000fca0000011404 */
[----:B------:R1:W-:Y:S01]  /*8000*/  STG.E.64 desc[UR36][R2.64], R4 ;  /* 0x0000000402007986 */ /* 0x0003e2000c101b24 */
[----:B------:R-:W-:Y:S05]  /*8010*/  BRA `(.L_x_6496) ;  /* 0x0000000400447947 */ /* 0x000fea0003800000 */
.L_x_6513:
[----:B------:R-:W-:-:S05]  /*8020*/  PRMT R5, R5, 0x9910, RZ ;  /* 0x0000991005057816 */ /* 0x000fca00000000ff */
[----:B------:R0:W-:Y:S01]  /*8030*/  STG.E desc[UR36][R2.64], R5 ;  /* 0x0000000502007986 */ /* 0x0001e2000c101924 */
[----:B------:R-:W-:Y:S05]  /*8040*/  BRA `(.L_x_6496) ;  /* 0x0000000400387947 */ /* 0x000fea0003800000 */
.L_x_6503:
        /* <DEDUP_REMOVED lines=11> */
.L_x_6516:
[----:B------:R-:W0:Y:S01]  /*8100*/  I2F.F64.S16 R4, R5 ;  /* 0x0000000500047312 */ /* 0x000e220000101c00 */
[----:B------:R-:W-:-:S05]  /*8110*/  CS2R R6, SRZ ;  /* 0x0000000000067805 */ /* 0x000fca000001ff00 */
[----:B0-----:R0:W-:Y:S01]  /*8120*/  STG.E.128 desc[UR36][R2.64], R4 ;  /* 0x0000000402007986 */ /* 0x0011e2000c101d24 */
[----:B------:R-:W-:Y:S05]  /*8130*/  BRA `(.L_x_6496) ;  /* 0x0000000000fc7947 */ /* 0x000fea0003800000 */
.L_x_6515:
[----:B------:R-:W-:-:S09]  /*8140*/  UISETP.NE.AND UP0, UPT, UR4, 0xf, UPT ;  /* 0x0000000f0400788c */ /* 0x000fd2000bf05270 */
[----:B------:R-:W-:Y:S05]  /*8150*/  BRA.U !UP0, `(.L_x_6517) ;  /* 0x0000000108e87547 */ /* 0x000fea000b800000 */
[----:B------:R-:W-:-:S09]  /*8160*/  UISETP.NE.AND UP0, UPT, UR4, 0x17, UPT ;  /* 0x000000170400788c */ /* 0x000fd2000bf05270 */
[----:B------:R-:W-:Y:S05]  /*8170*/  BRA.U !UP0, `(.L_x_6518) ;  /* 0x0000000108907547 */ /* 0x000fea000b800000 */
[----:B------:R-:W-:-:S09]  /*8180*/  UISETP.NE.AND UP0, UPT, UR4, 0x18, UPT ;  /* 0x000000180400788c */ /* 0x000fd2000bf05270 */
[----:B------:R-:W-:Y:S05]  /*8190*/  BRA.U !UP0, `(.L_x_6519) ;  /* 0x0000000108447547 */ /* 0x000fea000b800000 */
.L_x_6495:
        /* <DEDUP_REMOVED lines=11> */
[----:B------:R-:W-:Y:S02]  /*8250*/  IMAD.U32 R7, RZ, RZ, UR7 ;  /* 0x00000007ff077e24 */ /* 0x000fe4000f8e00ff */
[----:B----4-:R-:W-:Y:S02]  /*8260*/  IMAD.U32 R10, RZ, RZ, UR8 ;  /* 0x00000008ff0a7e24 */ /* 0x010fe4000f8e00ff */
[----:B-1----:R-:W-:-:S07]  /*8270*/  IMAD.U32 R11, RZ, RZ, UR9 ;  /* 0x00000009ff0b7e24 */ /* 0x002fce000f8e00ff */
[----:B------:R-:W-:-:S07]  /*8280*/  LEPC R20, `(.L_x_6520) ;  /* 0x000000001014794e */ /* 0x000fce0000000000 */
[----:B--2---:R-:W-:Y:S05]  /*8290*/  CALL.ABS.NOINC R2 ;  /* 0x0000000002007343 */ /* 0x004fea0003c00000 */
.L_x_6520:
[----:B------:R-:W-:Y:S05]  /*82a0*/  BRA `(.L_x_6496) ;  /* 0x0000000000a07947 */ /* 0x000fea0003800000 */
.L_x_6519:
        /* <DEDUP_REMOVED lines=13> */
.L_x_6522:
[----:B------:R-:W-:Y:S05]  /*8380*/  BSYNC.RECONVERGENT B0 ;  /* 0x0000000000007941 */ /* 0x000fea0003800200 */
.L_x_6521:
[----:B------:R-:W-:-:S05]  /*8390*/  LOP3.LUT R7, R0, 0x80, R7, 0xf8, !PT ;  /* 0x0000008000077812 */ /* 0x000fca00078ef807 */
[----:B------:R0:W-:Y:S01]  /*83a0*/  STG.E.U8 desc[UR36][R2.64], R7 ;  /* 0x0000000702007986 */ /* 0x0001e2000c101124 */
[----:B------:R-:W-:Y:S05]  /*83b0*/  BRA `(.L_x_6496) ;  /* 0x00000000005c7947 */ /* 0x000fea0003800000 */
.L_x_6518:
        /* <DEDUP_REMOVED lines=12> */
.L_x_6524:
[----:B------:R-:W-:Y:S01]  /*8480*/  IMAD.MOV.U32 R0, RZ, RZ, 0x7f ;  /* 0x0000007fff007424 */ /* 0x000fe200078e00ff */
[----:B------:R-:W-:-:S04]  /*8490*/  ISETP.GT.U32.AND P0, PT, R4, 0x7f800000, PT ;  /* 0x7f8000000400780c */ /* 0x000fc80003f04070 */
[----:B------:R-:W-:-:S09]  /*84a0*/  SEL R0, R0, 0x7c, P0 ;  /* 0x0000007c00007807 */ /* 0x000fd20000000000 */
.L_x_6525:
[----:B------:R-:W-:Y:S05]  /*84b0*/  BSYNC.RECONVERGENT B0 ;  /* 0x0000000000007941 */ /* 0x000fea0003800200 */
.L_x_6523:
[----:B------:R-:W-:-:S04]  /*84c0*/  SHF.R.U32.HI R5, RZ, 0x18, R5 ;  /* 0x00000018ff057819 */ /* 0x000fc80000011605 */
[----:B------:R-:W-:-:S05]  /*84d0*/  LOP3.LUT R5, R0, 0x80, R5, 0xf8, !PT ;  /* 0x0000008000057812 */ /* 0x000fca00078ef805 */
[----:B------:R0:W-:Y:S01]  /*84e0*/  STG.E.U8 desc[UR36][R2.64], R5 ;  /* 0x0000000502007986 */ /* 0x0001e2000c101124 */
[----:B------:R-:W-:Y:S05]  /*84f0*/  BRA `(.L_x_6496) ;  /* 0x00000000000c7947 */ /* 0x000fea0003800000 */
.L_x_6517:
[----:B------:R-:W0:Y:S02]  /*8500*/  I2F.S16 R0, R5 ;  /* 0x0000000500007306 */ /* 0x000e240000101400 */
[----:B0-----:R-:W-:-:S05]  /*8510*/  F2FP.BF16.F32.PACK_AB R0, RZ, R0 ;  /* 0x00000000ff00723e */ /* 0x001fca00000010ff */
[----:B------:R0:W-:Y:S02]  /*8520*/  STG.E.U16 desc[UR36][R2.64], R0 ;  /* 0x0000000002007986 */ /* 0x0001e4000c101524 */
.L_x_6496:
[----:B------:R-:W-:-:S07]  /*8530*/  IADD3 R17, PT, PT, R17, 0x80, RZ ;  /* 0x0000008011117810 */ /* 0x000fce0007ffe0ff */
.L_x_6423:
[----:B------:R-:W-:Y:S05]  /*8540*/  BSYNC.RECONVERGENT B6 ;  /* 0x0000000000067941 */ /* 0x000fea0003800200 */
.L_x_6422:
[----:B------:R-:W5:Y:S01]  /*8550*/  LDCU UR4, c[0x0][0x380] ;  /* 0x00007000ff0477ac */ /* 0x000f620008000800 */
[----:B------:R-:W-:Y:S01]  /*8560*/  BSSY.RECONVERGENT B6, `(.L_x_6526) ;  /* 0x0000422000067945 */ /* 0x000fe20003800200 */
[----:B-----5:R-:W-:-:S13]  /*8570*/  ISETP.GE.AND P0, PT, R17, UR4, PT ;  /* 0x0000000411007c0c */ /* 0x020fda000bf06270 */
[----:B------:R-:W-:Y:S05]  /*8580*/  @P0 BRA `(.L_x_6527) ;  /* 0x00000040007c0947 */ /* 0x000fea0003800000 */
[----:B------:R-:W5:Y:S01]  /*8590*/  LDCU UR4, c[0x0][0x388] ;  /* 0x00007100ff0477ac */ /* 0x000f620008000800 */
[----:B------:R-:W-:Y:S02]  /*85a0*/  IMAD.MOV.U32 R18, RZ, RZ, RZ ;  /* 0x000000ffff127224 */ /* 0x000fe400078e00ff */
        /* <DEDUP_REMOVED lines=352> */
.L_x_6528:
        /* <DEDUP_REMOVED lines=16> */
.L_x_6532:
[----:B------:R4:W5:Y:S01]  /*9cb0*/  LDG.E.U8 R19, desc[UR36][R2.64] ;  /* 0x0000002402137981 */ /* 0x000962000c1e1100 */
[----:B------:R-:W-:Y:S05]  /*9cc0*/  BRA `(.L_x_6534) ;  /* 0x0000000c004c7947 */ /* 0x000fea0003800000 */
.L_x_6531:
        /* <DEDUP_REMOVED lines=8> */
.L_x_6536:
[----:B------:R2:W5:Y:S01]  /*9d50*/  LDG.E.U8 R19, desc[UR36][R2.64] ;  /* 0x0000002402137981 */ /* 0x000562000c1e1100 */
[----:B------:R-:W-:Y:S05]  /*9d60*/  BRA `(.L_x_6534) ;  /* 0x0000000c00247947 */ /* 0x000fea0003800000 */
.L_x_6535:
[----:B------:R0:W5:Y:S01]  /*9d70*/  LDG.E.U16 R19, desc[UR36][R2.64] ;  /* 0x0000002402137981 */ /* 0x000162000c1e1500 */
[----:B------:R-:W-:Y:S05]  /*9d80*/  BRA `(.L_x_6534) ;  /* 0x0000000c001c7947 */ /* 0x000fea0003800000 */
.L_x_6530:
        /* <DEDUP_REMOVED lines=9> */
.L_x_6538:
[----:B------:R-:W2:Y:S02]  /*9e20*/  LDG.E.U16 R0, desc[UR36][R2.64] ;  /* 0x0000002402007981 */ /* 0x000ea4000c1e1500 */
[----:B--2---:R-:W-:-:S06]  /*9e30*/  HADD2.F32 R0, -RZ, R0.H0_H0 ;  /* 0x20000000ff007230 */ /* 0x004fcc0000004100 */
[----:B------:R-:W0:Y:S02]  /*9e40*/  F2I.FTZ.TRUNC.NTZ R0, R0 ;  /* 0x0000000000007305 */ /* 0x000e24000021f100 */
[----:B0-----:R-:W-:Y:S01]  /*9e50*/  PRMT R19, R0, 0x7610, R19 ;  /* 0x0000761000137816 */ /* 0x001fe20000000013 */
[----:B------:R-:W-:Y:S06]  /*9e60*/  BRA `(.L_x_6534) ;  /* 0x0000000800e47947 */ /* 0x000fec0003800000 */
.L_x_6537:
        /* <DEDUP_REMOVED lines=9> */
.L_x_6540:
[----:B------:R-:W2:Y:S02]  /*9f00*/  LDG.E.U16 R2, desc[UR36][R2.64] ;  /* 0x0000002402027981 */ /* 0x000ea4000c1e1500 */
[----:B--2---:R-:W-:-:S06]  /*9f10*/  HADD2.F32 R0, -RZ, R2.H0_H0 ;  /* 0x20000002ff007230 */ /* 0x004fcc0000004100 */
[----:B------:R-:W0:Y:S02]  /*9f20*/  F2I.FTZ.TRUNC.NTZ R0, R0 ;  /* 0x0000000000007305 */ /* 0x000e24000021f100 */
[----:B0-----:R-:W-:Y:S01]  /*9f30*/  PRMT R19, R0, 0x7610, R19 ;  /* 0x0000761000137816 */ /* 0x001fe20000000013 */
[----:B------:R-:W-:Y:S06]  /*9f40*/  BRA `(.L_x_6534) ;  /* 0x0000000800ac7947 */ /* 0x000fec0003800000 */
.L_x_6539:
[----:B------:R-:W2:Y:S02]  /*9f50*/  LDG.E.64 R2, desc[UR36][R2.64] ;  /* 0x0000002402027981 */ /* 0x000ea4000c1e1b00 */
[----:B--2---:R0:W1:Y:S01]  /*9f60*/  F2I.F64.TRUNC R19, R2 ;  /* 0x0000000200137311 */ /* 0x004062000030d100 */
[----:B------:R-:W-:Y:S05]  /*9f70*/  BRA `(.L_x_6534) ;  /* 0x0000000800a07947 */ /* 0x000fea0003800000 */
.L_x_6529:
        /* <DEDUP_REMOVED lines=12> */
.L_x_6543:
[----:B------:R-:W2:Y:S02]  /*a040*/  LDG.E.64 R2, desc[UR36][R2.64] ;  /* 0x0000002402027981 */ /* 0x000ea4000c1e1b00 */
[----:B--2---:R0:W1:Y:S01]  /*a050*/  F2I.F64.TRUNC R19, R2 ;  /* 0x0000000200137311 */ /* 0x004062000030d100 */
[----:B------:R-:W-:Y:S05]  /*a060*/  BRA `(.L_x_6534) ;  /* 0x0000000800647947 */ /* 0x000fea0003800000 */
.L_x_6542:
        /* <DEDUP_REMOVED lines=27> */
.L_x_6545:
        /* <DEDUP_REMOVED lines=14> */
.L_x_6544:
[----:B------:R-:W2:Y:S02]  /*a300*/  LDG.E.U16 R0, desc[UR36][R2.64] ;  /* 0x0000002402007981 */ /* 0x000ea4000c1e1500 */
[----:B--2---:R-:W-:-:S06]  /*a310*/  IMAD.U32 R0, R0, 0x10000, RZ ;  /* 0x0001000000007824 */ /* 0x004fcc00078e00ff */
[----:B------:R-:W0:Y:S02]  /*a320*/  F2I.FTZ.TRUNC.NTZ R0, R0 ;  /* 0x0000000000007305 */ /* 0x000e24000021f100 */
[----:B0-----:R-:W-:Y:S01]  /*a330*/  PRMT R19, R0, 0x7610, R19 ;  /* 0x0000761000137816 */ /* 0x001fe20000000013 */
[----:B------:R-:W-:Y:S06]  /*a340*/  BRA `(.L_x_6534) ;  /* 0x0000000400ac7947 */ /* 0x000fec0003800000 */
.L_x_6541:
        /* <DEDUP_REMOVED lines=10> */
.L_x_6548:
        /* <DEDUP_REMOVED lines=21> */
.L_x_6552:
[----:B------:R-:W-:Y:S05]  /*a540*/  BSYNC.RECONVERGENT B1 ;  /* 0x0000000000017941 */ /* 0x000fea0003800200 */
.L_x_6551:
[----:B------:R-:W-:Y:S01]  /*a550*/  IMAD.SHL.U32 R0, R0, 0x100000, RZ ;  /* 0x0010000000007824 */ /* 0x000fe200078e00ff */
[----:B------:R-:W-:-:S04]  /*a560*/  LEA R2, R2, 0x3b800000, 0x17 ;  /* 0x3b80000002027811 */ /* 0x000fc800078eb8ff */
[----:B------:R-:W-:-:S07]  /*a570*/  LOP3.LUT R0, R2, R0, R7, 0xfe, !PT ;  /* 0x0000000002007212 */ /* 0x000fce00078efe07 */
.L_x_6550:
[----:B------:R-:W-:Y:S05]  /*a580*/  BSYNC.RECONVERGENT B0 ;  /* 0x0000000000007941 */ /* 0x000fea0003800200 */
.L_x_6549:
[----:B------:R-:W0:Y:S02]  /*a590*/  F2I.FTZ.TRUNC.NTZ R0, R0 ;  /* 0x0000000000007305 */ /* 0x000e24000021f100 */
[----:B0-----:R-:W-:Y:S01]  /*a5a0*/  PRMT R19, R0, 0x7610, R19 ;  /* 0x0000761000137816 */ /* 0x001fe20000000013 */
[----:B------:R-:W-:Y:S06]  /*a5b0*/  BRA `(.L_x_6534) ;  /* 0x0000000400107947 */ /* 0x000fec0003800000 */
.L_x_6547:
        /* <DEDUP_REMOVED lines=21> */
.L_x_6556:
[----:B------:R-:W-:Y:S05]  /*a710*/  BSYNC.RECONVERGENT B1 ;  /* 0x0000000000017941 */ /* 0x000fea0003800200 */
.L_x_6555:
[----:B------:R-:W-:Y:S02]  /*a720*/  SHF.L.U32 R0, R0, 0x15, RZ ;  /* 0x0000001500007819 */ /* 0x000fe400000006ff */
[----:B------:R-:W-:-:S04]  /*a730*/  LEA R2, R2, 0x37800000, 0x17 ;  /* 0x3780000002027811 */ /* 0x000fc800078eb8ff */
[----:B------:R-:W-:-:S07]  /*a740*/  LOP3.LUT R0, R2, R0, R7, 0xfe, !PT ;  /* 0x0000000002007212 */ /* 0x000fce00078efe07 */
.L_x_6554:
[----:B------:R-:W-:Y:S05]  /*a750*/  BSYNC.RECONVERGENT B0 ;  /* 0x0000000000007941 */ /* 0x000fea0003800200 */
.L_x_6553:
[----:B------:R-:W0:Y:S02]  /*a760*/  F2I.FTZ.TRUNC.NTZ R0, R0 ;  /* 0x0000000000007305 */ /* 0x000e24000021f100 */
[----:B0-----:R-:W-:Y:S01]  /*a770*/  PRMT R19, R0, 0x7610, R19 ;  /* 0x0000761000137816 */ /* 0x001fe20000000013 */
[----:B------:R-:W-:Y:S06]  /*a780*/  BRA `(.L_x_6534) ;  /* 0x00000000009c7947 */ /* 0x000fec0003800000 */
.L_x_6546:
        /* <DEDUP_REMOVED lines=14> */
.L_x_6560:
[----:B------:R-:W-:Y:S05]  /*a870*/  BSYNC.RECONVERGENT B0 ;  /* 0x0000000000007941 */ /* 0x000fea0003800200 */
.L_x_6559:
[----:B------:R-:W0:Y:S02]  /*a880*/  F2I.FTZ.TRUNC.NTZ R0, R0 ;  /* 0x0000000000007305 */ /* 0x000e24000021f100 */
[----:B0-----:R-:W-:Y:S01]  /*a890*/  PRMT R19, R0, 0x7610, R19 ;  /* 0x0000761000137816 */ /* 0x001fe20000000013 */
[----:B------:R-:W-:Y:S06]  /*a8a0*/  BRA `(.L_x_6534) ;  /* 0x0000000000547947 */ /* 0x000fec0003800000 */
.L_x_6533:
        /* <DEDUP_REMOVED lines=16> */
.L_x_6561:
[----:B------:R-:W-:Y:S01]  /*a9b0*/  PRMT R19, RZ, 0x7610, R19 ;  /* 0x00007610ff137816 */ /* 0x000fe20000000013 */
[----:B------:R-:W-:Y:S06]  /*a9c0*/  BRA `(.L_x_6534) ;  /* 0x00000000000c7947 */ /* 0x000fec0003800000 */
.L_x_6558:
[----:B------:R0:W5:Y:S01]  /*a9d0*/  LDG.E.U8 R19, desc[UR36][R2.64] ;  /* 0x0000002402137981 */ /* 0x000162000c1e1100 */
[----:B------:R-:W-:Y:S05]  /*a9e0*/  BRA `(.L_x_6534) ;  /* 0x0000000000047947 */ /* 0x000fea0003800000 */
.L_x_6557:
[----:B------:R0:W5:Y:S02]  /*a9f0*/  LDG.E.U8 R19, desc[UR36][R2.64] ;  /* 0x0000002402137981 */ /* 0x000164000c1e1100 */
.L_x_6534:
        /* <DEDUP_REMOVED lines=16> */
.L_x_6565:
[----:B------:R0:W5:Y:S01]  /*ab00*/  LDG.E.U8 R0, desc[UR36][R2.64] ;  /* 0x0000002402007981 */ /* 0x000162000c1e1100 */
[----:B------:R-:W-:Y:S05]  /*ab10*/  BRA `(.L_x_6567) ;  /* 0x0000000c004c7947 */ /* 0x000fea0003800000 */
.L_x_6564:
        /* <DEDUP_REMOVED lines=8> */
.L_x_6569:
[----:B------:R0:W5:Y:S01]  /*aba0*/  LDG.E.U8 R0, desc[UR36][R2.64] ;  /* 0x0000002402007981 */ /* 0x000162000c1e1100 */
[----:B------:R-:W-:Y:S05]  /*abb0*/  BRA `(.L_x_6567) ;  /* 0x0000000c00247947 */ /* 0x000fea0003800000 */
.L_x_6568:
[----:B------:R0:W5:Y:S01]  /*abc0*/  LDG.E.U16 R0, desc[UR36][R2.64] ;  /* 0x0000002402007981 */ /* 0x000162000c1e1500 */
[----:B------:R-:W-:Y:S05]  /*abd0*/  BRA `(.L_x_6567) ;  /* 0x0000000c001c7947 */ /* 0x000fea0003800000 */
.L_x_6563:
        /* <DEDUP_REMOVED lines=9> */
.L_x_6571:
[----:B------:R-:W2:Y:S02]  /*ac70*/  LDG.E.U16 R4, desc[UR36][R2.64] ;  /* 0x0000002402047981 */ /* 0x000ea4000c1e1500 */
[----:B--2---:R-:W-:-:S06]  /*ac80*/  HADD2.F32 R4, -RZ, R4.H0_H0 ;  /* 0x20000004ff047230 */ /* 0x004fcc0000004100 */
[----:B------:R-:W0:Y:S02]  /*ac90*/  F2I.FTZ.TRUNC.NTZ R4, R4 ;  /* 0x0000000400047305 */ /* 0x000e24000021f100 */
[----:B0-----:R-:W-:Y:S01]  /*aca0*/  PRMT R0, R4, 0x7610, R0 ;  /* 0x0000761004007816 */ /* 0x001fe20000000000 */
[----:B------:R-:W-:Y:S06]  /*acb0*/  BRA `(.L_x_6567) ;  /* 0x0000000800e47947 */ /* 0x000fec0003800000 */
.L_x_6570:
        /* <DEDUP_REMOVED lines=9> */
.L_x_6573:
[----:B------:R-:W2:Y:S02]  /*ad50*/  LDG.E.U16 R2, desc[UR36][R2.64] ;  /* 0x0000002402027981 */ /* 0x000ea4000c1e1500 */
[----:B--2---:R-:W-:-:S06]  /*ad60*/  HADD2.F32 R4, -RZ, R2.H0_H0 ;  /* 0x20000002ff047230 */ /* 0x004fcc0000004100 */
[----:B------:R-:W0:Y:S02]  /*ad70*/  F2I.FTZ.TRUNC.NTZ R4, R4 ;  /* 0x0000000400047305 */ /* 0x000e24000021f100 */
[----:B0-----:R-:W-:Y:S01]  /*ad80*/  PRMT R0, R4, 0x7610, R0 ;  /* 0x0000761004007816 */ /* 0x001fe20000000000 */
[----:B------:R-:W-:Y:S06]  /*ad90*/  BRA `(.L_x_6567) ;  /* 0x0000000800ac7947 */ /* 0x000fec0003800000 */
.L_x_6572:
[----:B------:R-:W2:Y:S02]  /*ada0*/  LDG.E.64 R2, desc[UR36][R2.64] ;  /* 0x0000002402027981 */ /* 0x000ea4000c1e1b00 */
[----:B--2---:R4:W0:Y:S01]  /*adb0*/  F2I.F64.TRUNC R0, R2 ;  /* 0x0000000200007311 */ /* 0x004822000030d100 */
[----:B------:R-:W-:Y:S05]  /*adc0*/  BRA `(.L_x_6567) ;  /* 0x0000000800a07947 */ /* 0x000fea0003800000 */
.L_x_6562:
        /* <DEDUP_REMOVED lines=12> */
.L_x_6576:
[----:B------:R-:W2:Y:S02]  /*ae90*/  LDG.E.64 R2, desc[UR36][R2.64] ;  /* 0x0000002402027981 */ /* 0x000ea4000c1e1b00 */
[----:B--2---:R0:W1:Y:S01]  /*aea0*/  F2I.F64.TRUNC R0, R2 ;  /* 0x0000000200007311 */ /* 0x004062000030d100 */
[----:B------:R-:W-:Y:S05]  /*aeb0*/  BRA `(.L_x_6567) ;  /* 0x0000000800647947 */ /* 0x000fea0003800000 */
.L_x_6575:
        /* <DEDUP_REMOVED lines=27> */
.L_x_6578:
        /* <DEDUP_REMOVED lines=14> */
.L_x_6577:
[----:B------:R-:W2:Y:S02]  /*b150*/  LDG.E.U16 R4, desc[UR36][R2.64] ;  /* 0x0000002402047981 */ /* 0x000ea4000c1e1500 */
[----:B--2---:R-:W-:-:S06]  /*b160*/  IMAD.U32 R4, R4, 0x10000, RZ ;  /* 0x0001000004047824 */ /* 0x004fcc00078e00ff */
[----:B------:R-:W0:Y:S02]  /*b170*/  F2I.FTZ.TRUNC.NTZ R4, R4 ;  /* 0x0000000400047305 */ /* 0x000e24000021f100 */
[----:B0-----:R-:W-:Y:S01]  /*b180*/  PRMT R0, R4, 0x7610, R0 ;  /* 0x0000761004007816 */ /* 0x001fe20000000000 */
[----:B------:R-:W-:Y:S06]  /*b190*/  BRA `(.L_x_6567) ;  /* 0x0000000400ac7947 */ /* 0x000fec0003800000 */
.L_x_6574:
        /* <DEDUP_REMOVED lines=10> */
.L_x_6581:
        /* <DEDUP_REMOVED lines=21> */
.L_x_6585:
[----:B------:R-:W-:Y:S05]  /*b390*/  BSYNC.RECONVERGENT B1 ;  /* 0x0000000000017941 */ /* 0x000fea0003800200 */
.L_x_6584:
[----:B------:R-:W-:Y:S02]  /*b3a0*/  SHF.L.U32 R0, R0, 0x14, RZ ;  /* 0x0000001400007819 */ /* 0x000fe400000006ff */
[----:B------:R-:W-:-:S04]  /*b3b0*/  LEA R2, R2, 0x3b800000, 0x17 ;  /* 0x3b80000002027811 */ /* 0x000fc800078eb8ff */
[----:B------:R-:W-:-:S07]  /*b3c0*/  LOP3.LUT R4, R2, R0, R7, 0xfe, !PT ;  /* 0x0000000002047212 */ /* 0x000fce00078efe07 */
.L_x_6583:
[----:B------:R-:W-:Y:S05]  /*b3d0*/  BSYNC.RECONVERGENT B0 ;  /* 0x0000000000007941 */ /* 0x000fea0003800200 */
.L_x_6582:
[----:B------:R-:W0:Y:S02]  /*b3e0*/  F2I.FTZ.TRUNC.NTZ R4, R4 ;  /* 0x0000000400047305 */ /* 0x000e24000021f100 */
[----:B0-----:R-:W-:Y:S01]  /*b3f0*/  PRMT R0, R4, 0x7610, R0 ;  /* 0x0000761004007816 */ /* 0x001fe20000000000 */
[----:B------:R-:W-:Y:S06]  /*b400*/  BRA `(.L_x_6567) ;  /* 0x0000000400107947 */ /* 0x000fec0003800000 */
.L_x_6580:
        /* <DEDUP_REMOVED lines=21> */
.L_x_6589:
[----:B------:R-:W-:Y:S05]  /*b560*/  BSYNC.RECONVERGENT B1 ;  /* 0x0000000000017941 */ /* 0x000fea0003800200 */
.L_x_6588:
[----:B------:R-:W-:Y:S01]  /*b570*/  IMAD.SHL.U32 R0, R0, 0x200000, RZ ;  /* 0x0020000000007824 */ /* 0x000fe200078e00ff */
[----:B------:R-:W-:-:S04]  /*b580*/  LEA R2, R2, 0x37800000, 0x17 ;  /* 0x3780000002027811 */ /* 0x000fc800078eb8ff */
[----:B------:R-:W-:-:S07]  /*b590*/  LOP3.LUT R4, R2, R0, R7, 0xfe, !PT ;  /* 0x0000000002047212 */ /* 0x000fce00078efe07 */
.L_x_6587:
[----:B------:R-:W-:Y:S05]  /*b5a0*/  BSYNC.RECONVERGENT B0 ;  /* 0x0000000000007941 */ /* 0x000fea0003800200 */
.L_x_6586:
[----:B------:R-:W0:Y:S02]  /*b5b0*/  F2I.FTZ.TRUNC.NTZ R4, R4 ;  /* 0x0000000400047305 */ /* 0x000e24000021f100 */
[----:B0-----:R-:W-:Y:S01]  /*b5c0*/  PRMT R0, R4, 0x7610, R0 ;  /* 0x0000761004007816 */ /* 0x001fe20000000000 */
[----:B------:R-:W-:Y:S06]  /*b5d0*/  BRA `(.L_x_6567) ;  /* 0x00000000009c7947 */ /* 0x000fec0003800000 */
.L_x_6579:
        /* <DEDUP_REMOVED lines=14> */
.L_x_6593:
[----:B------:R-:W-:Y:S05]  /*b6c0*/  BSYNC.RECONVERGENT B0 ;  /* 0x0000000000007941 */ /* 0x000fea0003800200 */
.L_x_6592:
[----:B------:R-:W0:Y:S02]  /*b6d0*/  F2I.FTZ.TRUNC.NTZ R4, R4 ;  /* 0x0000000400047305 */ /* 0x000e24000021f100 */
[----:B0-----:R-:W-:Y:S01]  /*b6e0*/  PRMT R0, R4, 0x7610, R0 ;  /* 0x0000761004007816 */ /* 0x001fe20000000000 */
[----:B------:R-:W-:Y:S06]  /*b6f0*/  BRA `(.L_x_6567) ;  /* 0x0000000000547947 */ /* 0x000fec0003800000 */
.L_x_6566:
        /* <DEDUP_REMOVED lines=15> */
[----:B--2--5:R-:W-:Y:S05]  /*b7f0*/  CALL.ABS.NOINC R2 ;  /* 0x0000000002007343 */ /* 0x024fea0003c00000 */
.L_x_6594:
[----:B------:R-:W-:Y:S01]  /*b800*/  PRMT R0, RZ, 0x7610, R0 ;  /* 0x00007610ff007816 */ /* 0x000fe20000000000 */
[----:B------:R-:W-:Y:S06]  /*b810*/  BRA `(.L_x_6567) ;  /* 0x00000000000c7947 */ /* 0x000fec0003800000 */
.L_x_6591:
[----:B------:R0:W5:Y:S01]  /*b820*/  LDG.E.U8 R0, desc[UR36][R2.64] ;  /* 0x0000002402007981 */ /* 0x000162000c1e1100 */
[----:B------:R-:W-:Y:S05]  /*b830*/  BRA `(.L_x_6567) ;  /* 0x0000000000047947 */ /* 0x000fea0003800000 */
.L_x_6590:
[----:B------:R0:W5:Y:S02]  /*b840*/  LDG.E.U8 R0, desc[UR36][R2.64] ;  /* 0x0000002402007981 */ /* 0x000164000c1e1100 */
.L_x_6567:
[----:B01-3-5:R-:W-:Y:S01]  /*b850*/  LOP3.LUT R0, R0, 0xff, RZ, 0xc0, !PT ;  /* 0x000000ff00007812 */ /* 0x02bfe200078ec0ff */
[----:B------:R-:W0:Y:S03]  /*b860*/  LDCU.64 UR6, c[0x0][0x5e8] ;  /* 0x0000bd00ff0677ac */ /* 0x000e260008000a00 */
[----:B------:R-:W-:Y:S01]  /*b870*/  ISETP.GT.U32.AND P0, PT, R0, 0x6, PT ;  /* 0x000000060000780c */ /* 0x000fe20003f04070 */
[----:B------:R-:W-:-:S04]  /*b880*/  UPRMT UR4, UR43, 0x9910, URZ ;  /* 0x000099102b047896 */ /* 0x000fc800080000ff */
[----:B------:R-:W-:-:S08]  /*b890*/  UISETP.GT.AND UP0, UPT, UR4, 0x9, UPT ;  /* 0x000000090400788c */ /* 0x000fd0000bf04270 */
[C---:B--2-4-:R-:W-:Y:S02]  /*b8a0*/  @!P0 LOP3.LUT R2, R19.reuse, 0xffff, RZ, 0xc0, !PT ;  /* 0x0000ffff13028812 */ /* 0x054fe400078ec0ff */
[----:B------:R-:W-:Y:S02]  /*b8b0*/  @P0 PRMT R19, R19, 0x8880, RZ ;  /* 0x0000888013130816 */ /* 0x000fe400000000ff */
[----:B------:R-:W-:Y:S02]  /*b8c0*/  @!P0 PRMT R3, R2, 0x8880, RZ ;  /* 0x0000888002038816 */ /* 0x000fe400000000ff */
[----:B0-----:R-:W-:Y:S02]  /*b8d0*/  IADD3 R2, P1, PT, R16, UR6, RZ ;  /* 0x0000000610027c10 */ /* 0x001fe4000ff3e0ff */
        /* <DEDUP_REMOVED lines=17> */
.L_x_6598:
[----:B------:R0:W-:Y:S01]  /*b9f0*/  STG.E.U8 desc[UR36][R2.64], R5 ;  /* 0x0000000502007986 */ /* 0x0001e2000c101124 */
[----:B------:R-:W-:Y:S05]  /*ba00*/  BRA `(.L_x_6600) ;  /* 0x0000000c00587947 */ /* 0x000fea0003800000 */
.L_x_6597:
[----:B------:R-:W-:-:S09]  /*ba10*/  UISETP.NE.AND UP0, UPT, UR4, 0x2, UPT ;  /* 0x000000020400788c */ /* 0x000fd2000bf05270 */
[----:B------:R-:W-:Y:S05]  /*ba20*/  BRA.U !UP0, `(.L_x_6601) ;  /* 0x0000000108307547 */ /* 0x000fea000b800000 */
[----:B------:R-:W-:-:S09]  /*ba30*/  UISETP.NE.AND UP0, UPT, UR4, 0x3, UPT ;  /* 0x000000030400788c */ /* 0x000fd2000bf05270 */
[----:B------:R-:W-:Y:S05]  /*ba40*/  BRA.U !UP0, `(.L_x_6602) ;  /* 0x00000001081c7547 */ /* 0x000fea000b800000 */
[----:B------:R-:W-:-:S09]  /*ba50*/  UISETP.NE.AND UP0, UPT, UR4, 0x4, UPT ;  /* 0x000000040400788c */ /* 0x000fd2000bf05270 */
[----:B------:R-:W-:Y:S05]  /*ba60*/  BRA.U UP0, `(.L_x_6599) ;  /* 0x00000009005c7547 */ /* 0x000fea000b800000 */
[----:B------:R-:W-:-:S04]  /*ba70*/  PRMT R5, R5, 0x9910, RZ ;  /* 0x0000991005057816 */ /* 0x000fc800000000ff */
[----:B------:R-:W-:-:S04]  /*ba80*/  MOV R4, R5 ;  /* 0x0000000500047202 */ /* 0x000fc80000000f00 */
[----:B------:R-:W-:-:S05]  /*ba90*/  SHF.R.S32.HI R5, RZ, 0x1f, R4 ;  /* 0x0000001fff057819 */ /* 0x000fca0000011404 */
[----:B------:R0:W-:Y:S01]  /*baa0*/  STG.E.64 desc[UR36][R2.64], R4 ;  /* 0x0000000402007986 */ /* 0x0001e2000c101b24 */
[----:B------:R-:W-:Y:S05]  /*bab0*/  BRA `(.L_x_6600) ;  /* 0x0000000c002c7947 */ /* 0x000fea0003800000 */
.L_x_6602:
[----:B------:R-:W-:-:S05]  /*bac0*/  PRMT R5, R5, 0x9910, RZ ;  /* 0x0000991005057816 */ /* 0x000fca00000000ff */
[----:B------:R0:W-:Y:S01]  /*bad0*/  STG.E desc[UR36][R2.64], R5 ;  /* 0x0000000502007986 */ /* 0x0001e2000c101924 */
[----:B------:R-:W-:Y:S05]  /*bae0*/  BRA `(.L_x_6600) ;  /* 0x0000000c00207947 */ /* 0x000fea0003800000 */
.L_x_6601:
[----:B------:R0:W-:Y:S01]  /*baf0*/  STG.E.U16 desc[UR36][R2.64], R5 ;  /* 0x0000000502007986 */ /* 0x0001e2000c101524 */
[----:B------:R-:W-:Y:S05]  /*bb00*/  BRA `(.L_x_6600) ;  /* 0x0000000c00187947 */ /* 0x000fea0003800000 */
.L_x_6596:
        /* <DEDUP_REMOVED lines=9> */
.L_x_6604:
[----:B------:R-:W0:Y:S02]  /*bba0*/  I2F.S16 R0, R5 ;  /* 0x0000000500007306 */ /* 0x000e240000101400 */
[----:B0-----:R-:W-:-:S05]  /*bbb0*/  F2FP.F16.F32.PACK_AB R0, RZ, R0 ;  /* 0x00000000ff00723e */ /* 0x001fca00000000ff */
[----:B------:R0:W-:Y:S01]  /*bbc0*/  STG.E.U16 desc[UR36][R2.64], R0 ;  /* 0x0000000002007986 */ /* 0x0001e2000c101524 */
[----:B------:R-:W-:Y:S05]  /*bbd0*/  BRA `(.L_x_6600) ;  /* 0x0000000800e47947 */ /* 0x000fea0003800000 */
.L_x_6603:
        /* <DEDUP_REMOVED lines=10> */
.L_x_6606:
[----:B------:R-:W0:Y:S02]  /*bc80*/  I2F.S16 R5, R5 ;  /* 0x0000000500057306 */ /* 0x000e240000101400 */
[----:B0-----:R-:W-:-:S04]  /*bc90*/  F2FP.F16.F32.PACK_AB R5, RZ, R5 ;  /* 0x00000005ff05723e */ /* 0x001fc800000000ff */
[----:B------:R-:W-:-:S05]  /*bca0*/  PRMT R5, R5, 0x5410, RZ ;  /* 0x0000541005057816 */ /* 0x000fca00000000ff */
[----:B------:R0:W-:Y:S01]  /*bcb0*/  STG.E desc[UR36][R2.64], R5 ;  /* 0x0000000502007986 */ /* 0x0001e2000c101924 */
[----:B------:R-:W-:Y:S05]  /*bcc0*/  BRA `(.L_x_6600) ;  /* 0x0000000800a87947 */ /* 0x000fea0003800000 */
.L_x_6605:
[----:B------:R-:W0:Y:S02]  /*bcd0*/  I2F.F64.S16 R4, R5 ;  /* 0x0000000500047312 */ /* 0x000e240000101c00 */
[----:B0-----:R0:W-:Y:S01]  /*bce0*/  STG.E.64 desc[UR36][R2.64], R4 ;  /* 0x0000000402007986 */ /* 0x0011e2000c101b24 */
[----:B------:R-:W-:Y:S05]  /*bcf0*/  BRA `(.L_x_6600) ;  /* 0x00000008009c7947 */ /* 0x000fea0003800000 */
.L_x_6595:
        /* <DEDUP_REMOVED lines=12> */
.L_x_6610:
        /* <DEDUP_REMOVED lines=18> */
.L_x_6613:
[----:B------:R-:W-:-:S04]  /*bee0*/  SHF.R.U32.HI R5, RZ, 0x18, R5 ;  /* 0x00000018ff057819 */ /* 0x000fc80000011605 */
[----:B------:R-:W-:-:S07]  /*bef0*/  LOP3.LUT R0, R0, 0x80, R5, 0xf8, !PT ;  /* 0x0000008000007812 */ /* 0x000fce00078ef805 */
.L_x_6612:
[----:B------:R-:W-:Y:S05]  /*bf00*/  BSYNC.RECONVERGENT B0 ;  /* 0x0000000000007941 */ /* 0x000fea0003800200 */
.L_x_6611:
[----:B------:R0:W-:Y:S01]  /*bf10*/  STG.E.U8 desc[UR36][R2.64], R0 ;  /* 0x0000000002007986 */ /* 0x0001e2000c101124 */
[----:B------:R-:W-:Y:S05]  /*bf20*/  BRA `(.L_x_6600) ;  /* 0x0000000800107947 */ /* 0x000fea0003800000 */
.L_x_6609:
        /* <DEDUP_REMOVED lines=18> */
.L_x_6616:
[----:B------:R-:W-:-:S04]  /*c050*/  SHF.R.U32.HI R5, RZ, 0x18, R5 ;  /* 0x00000018ff057819 */ /* 0x000fc80000011605 */
[----:B------:R-:W-:-:S07]  /*c060*/  LOP3.LUT R0, R0, 0x80, R5, 0xf8, !PT ;  /* 0x0000008000007812 */ /* 0x000fce00078ef805 */
.L_x_6615:
[----:B------:R-:W-:Y:S05]  /*c070*/  BSYNC.RECONVERGENT B0 ;  /* 0x0000000000007941 */ /* 0x000fea0003800200 */
.L_x_6614:
[----:B------:R0:W-:Y:S01]  /*c080*/  STG.E.U8 desc[UR36][R2.64], R0 ;  /* 0x0000000002007986 */ /* 0x0001e2000c101124 */
[----:B------:R-:W-:Y:S05]  /*c090*/  BRA `(.L_x_6600) ;  /* 0x0000000400b47947 */ /* 0x000fea0003800000 */
.L_x_6608:
        /* <DEDUP_REMOVED lines=23> */
.L_x_6618:
[----:B------:R-:W-:-:S05]  /*c210*/  PRMT R5, R5, 0x9910, RZ ;  /* 0x0000991005057816 */ /* 0x000fca00000000ff */
[----:B------:R-:W-:-:S05]  /*c220*/  IMAD.MOV.U32 R4, RZ, RZ, R5 ;  /* 0x000000ffff047224 */ /* 0x000fca00078e0005 */
[----:B------:R-:W-:-:S05]  /*c230*/  SHF.R.S32.HI R5, RZ, 0x1f, R4 ;  /* 0x0000001fff057819 */ /* 0x000fca0000011404 */
[----:B------:R0:W-:Y:S01]  /*c240*/  STG.E.64 desc[UR36][R2.64], R4 ;  /* 0x0000000402007986 */ /* 0x0001e2000c101b24 */
[----:B------:R-:W-:Y:S05]  /*c250*/  BRA `(.L_x_6600) ;  /* 0x0000000400447947 */ /* 0x000fea0003800000 */
.L_x_6617:
[----:B------:R-:W-:-:S05]  /*c260*/  PRMT R5, R5, 0x9910, RZ ;  /* 0x0000991005057816 */ /* 0x000fca00000000ff */
[----:B------:R0:W-:Y:S01]  /*c270*/  STG.E desc[UR36][R2.64], R5 ;  /* 0x0000000502007986 */ /* 0x0001e2000c101924 */
[----:B------:R-:W-:Y:S05]  /*c280*/  BRA `(.L_x_6600) ;  /* 0x0000000400387947 */ /* 0x000fea0003800000 */
.L_x_6607:
        /* <DEDUP_REMOVED lines=11> */
.L_x_6620:
[----:B------:R-:W0:Y:S01]  /*c340*/  I2F.F64.S16 R4, R5 ;  /* 0x0000000500047312 */ /* 0x000e220000101c00 */
[----:B------:R-:W-:-:S05]  /*c350*/  CS2R R6, SRZ ;  /* 0x0000000000067805 */ /* 0x000fca000001ff00 */
[----:B0-----:R0:W-:Y:S01]  /*c360*/  STG.E.128 desc[UR36][R2.64], R4 ;  /* 0x0000000402007986 */ /* 0x0011e2000c101d24 */
[----:B------:R-:W-:Y:S05]  /*c370*/  BRA `(.L_x_6600) ;  /* 0x0000000000fc7947 */ /* 0x000fea0003800000 */
.L_x_6619:
[----:B------:R-:W-:-:S09]  /*c380*/  UISETP.NE.AND UP0, UPT, UR4, 0xf, UPT ;  /* 0x0000000f0400788c */ /* 0x000fd2000bf05270 */
[----:B------:R-:W-:Y:S05]  /*c390*/  BRA.U !UP0, `(.L_x_6621) ;  /* 0x0000000108e87547 */ /* 0x000fea000b800000 */
[----:B------:R-:W-:-:S09]  /*c3a0*/  UISETP.NE.AND UP0, UPT, UR4, 0x17, UPT ;  /* 0x000000170400788c */ /* 0x000fd2000bf05270 */
[----:B------:R-:W-:Y:S05]  /*c3b0*/  BRA.U !UP0, `(.L_x_6622) ;  /* 0x0000000108907547 */ /* 0x000fea000b800000 */
[----:B------:R-:W-:-:S09]  /*c3c0*/  UISETP.NE.AND UP0, UPT, UR4, 0x18, UPT ;  /* 0x000000180400788c */ /* 0x000fd2000bf05270 */
[----:B------:R-:W-:Y:S05]  /*c3d0*/  BRA.U !UP0, `(.L_x_6623) ;  /* 0x0000000108447547 */ /* 0x000fea000b800000 */
.L_x_6599:
        /* <DEDUP_REMOVED lines=16> */
.L_x_6624:
[----:B------:R-:W-:Y:S05]  /*c4e0*/  BRA `(.L_x_6600) ;  /* 0x0000000000a07947 */ /* 0x000fea0003800000 */
.L_x_6623:
[----:B------:R-:W0:Y:S01]  /*c4f0*/  I2F.S16 R5, R5 ;  /* 0x0000000500057306 */ /* 0x000e220000101400 */
[----:B------:R-:W-:Y:S01]  /*c500*/  BSSY.RECONVERGENT B0, `(.L_x_6625) ;  /* 0x000000c000007945 */ /* 0x000fe20003800200 */
[----:B------:R-:W-:Y:S01]  /*c510*/  HFMA2 R0, -RZ, RZ, 0, 7.569789886474609375e-06 ;  /* 0x0000007fff007431 */ /* 0x000fe200000001ff */
        /* <DEDUP_REMOVED lines=10> */
.L_x_6626:
[----:B------:R-:W-:Y:S05]  /*c5c0*/  BSYNC.RECONVERGENT B0 ;  /* 0x0000000000007941 */ /* 0x000fea0003800200 */
.L_x_6625:
[----:B------:R-:W-:-:S05]  /*c5d0*/  LOP3.LUT R7, R0, 0x80, R7, 0xf8, !PT ;  /* 0x0000008000077812 */ /* 0x000fca00078ef807 */
[----:B------:R3:W-:Y:S01]  /*c5e0*/  STG.E.U8 desc[UR36][R2.64], R7 ;  /* 0x0000000702007986 */ /* 0x0007e2000c101124 */
[----:B------:R-:W-:Y:S05]  /*c5f0*/  BRA `(.L_x_6600) ;  /* 0x00000000005c7947 */ /* 0x000fea0003800000 */
.L_x_6622:
        /* <DEDUP_REMOVED lines=12> */
.L_x_6628:
[----:B------:R-:W-:Y:S01]  /*c6c0*/  IMAD.MOV.U32 R0, RZ, RZ, 0x7f ;  /* 0x0000007fff007424 */ /* 0x000fe200078e00ff */
[----:B------:R-:W-:-:S04]  /*c6d0*/  ISETP.GT.U32.AND P0, PT, R4, 0x7f800000, PT ;  /* 0x7f8000000400780c */ /* 0x000fc80003f04070 */
[----:B------:R-:W-:-:S09]  /*c6e0*/  SEL R0, R0, 0x7c, P0 ;  /* 0x0000007c00007807 */ /* 0x000fd20000000000 */
.L_x_6629:
[----:B------:R-:W-:Y:S05]  /*c6f0*/  BSYNC.RECONVERGENT B0 ;  /* 0x0000000000007941 */ /* 0x000fea0003800200 */
.L_x_6627:
[----:B------:R-:W-:-:S04]  /*c700*/  SHF.R.U32.HI R5, RZ, 0x18, R5 ;  /* 0x00000018ff057819 */ /* 0x000fc80000011605 */
[----:B------:R-:W-:-:S05]  /*c710*/  LOP3.LUT R5, R0, 0x80, R5, 0xf8, !PT ;  /* 0x0000008000057812 */ /* 0x000fca00078ef805 */
[----:B------:R2:W-:Y:S01]  /*c720*/  STG.E.U8 desc[UR36][R2.64], R5 ;  /* 0x0000000502007986 */ /* 0x0005e2000c101124 */
[----:B------:R-:W-:Y:S05]  /*c730*/  BRA `(.L_x_6600) ;  /* 0x00000000000c7947 */ /* 0x000fea0003800000 */
.L_x_6621:
[----:B------:R-:W0:Y:S02]  /*c740*/  I2F.S16 R0, R5 ;  /* 0x0000000500007306 */ /* 0x000e240000101400 */
[----:B0-----:R-:W-:-:S05]  /*c750*/  F2FP.BF16.F32.PACK_AB R0, RZ, R0 ;  /* 0x00000000ff00723e */ /* 0x001fca00000010ff */
[----:B------:R4:W-:Y:S02]  /*c760*/  STG.E.U16 desc[UR36][R2.64], R0 ;  /* 0x0000000002007986 */ /* 0x0009e4000c101524 */
.L_x_6600:
[----:B------:R-:W-:-:S07]  /*c770*/  VIADD R17, R17, 0x80 ;  /* 0x0000008011117836 */ /* 0x000fce0000000000 */
.L_x_6527:
[----:B------:R-:W-:Y:S05]  /*c780*/  BSYNC.RECONVERGENT B6 ;  /* 0x0000000000067941 */ /* 0x000fea0003800200 */
.L_x_6526:
[----:B------:R-:W5:Y:S02]  /*c790*/  LDCU UR4, c[0x0][0x380] ;  /* 0x00007000ff0477ac */ /* 0x000f640008000800 */
[----:B-----5:R-:W-:-:S13]  /*c7a0*/  ISETP.GE.AND P0, PT, R17, UR4, PT ;  /* 0x0000000411007c0c */ /* 0x020fda000bf06270 */
[----:B------:R-:W-:Y:S05]  /*c7b0*/  @P0 EXIT ;  /* 0x000000000000094d */ /* 0x000fea0003800000 */
[----:B------:R-:W5:Y:S01]  /*c7c0*/  LDCU UR4, c[0x0][0x388] ;  /* 0x00007100ff0477ac */ /* 0x000f620008000800 */
[----:B------:R-:W-:Y:S01]  /*c7d0*/  IMAD.MOV.U32 R18, RZ, RZ, RZ ;  /* 0x000000ffff127224 */ /* 0x000fe200078e00ff */
[----:B0--34-:R-:W-:Y:S01]  /*c7e0*/  MOV R0, RZ ;  /* 0x000000ff00007202 */ /* 0x019fe20000000f00 */
        /* <DEDUP_REMOVED lines=351> */
.L_x_6630:
[----:B------:R-:W1:Y:S01]  /*dde0*/  LDCU.64 UR8, c[0x0][0x5f0] ;  /* 0x0000be00ff0877ac */ /* 0x000e620008000a00 */
[----:B------:R-:W0:Y:S01]  /*ddf0*/  LDCU.64 UR6, c[0x0][0x5e8] ;  /* 0x0000bd00ff0677ac */ /* 0x000e220008000a00 */
[----:B------:R-:W-:-:S04]  /*de00*/  UPRMT UR4, UR39, 0x9910, URZ ;  /* 0x0000991027047896 */ /* 0x000fc800080000ff */
[----:B------:R-:W-:Y:S01]  /*de10*/  UISETP.GT.AND UP0, UPT, UR4, 0x9, UPT ;  /* 0x000000090400788c */ /* 0x000fe2000bf04270 */
[----:B-12---:R-:W-:Y:S02]  /*de20*/  IADD3 R2, P1, PT, R0, UR8, RZ ;  /* 0x0000000800027c10 */ /* 0x006fe4000ff3e0ff */
[----:B0-----:R-:W-:-:S03]  /*de30*/  IADD3 R16, P0, PT, R16, UR6, RZ ;  /* 0x0000000610107c10 */ /* 0x001fc6000ff1e0ff */
        /* <DEDUP_REMOVED lines=13> */
.L_x_6634:
[----:B------:R0:W5:Y:S01]  /*df10*/  LDG.E.U8 R19, desc[UR36][R2.64] ;  /* 0x0000002402137981 */ /* 0x000162000c1e1100 */
[----:B------:R-:W-:Y:S05]  /*df20*/  BRA `(.L_x_6636) ;  /* 0x0000000c004c7947 */ /* 0x000fea0003800000 */
.L_x_6633:
        /* <DEDUP_REMOVED lines=8> */
.L_x_6638:
[----:B------:R0:W5:Y:S01]  /*dfb0*/  LDG.E.U8 R19, desc[UR36][R2.64] ;  /* 0x0000002402137981 */ /* 0x000162000c1e1100 */
[----:B------:R-:W-:Y:S05]  /*dfc0*/  BRA `(.L_x_6636) ;  /* 0x0000000c00247947 */ /* 0x000fea0003800000 */
.L_x_6637:
[----:B------:R0:W5:Y:S01]  /*dfd0*/  LDG.E.U16 R19, desc[UR36][R2.64] ;  /* 0x0000002402137981 */ /* 0x000162000c1e1500 */
[----:B------:R-:W-:Y:S05]  /*dfe0*/  BRA `(.L_x_6636) ;  /* 0x0000000c001c7947 */ /* 0x000fea0003800000 */
.L_x_6632:
        /* <DEDUP_REMOVED lines=9> */
.L_x_6640:
[----:B------:R-:W2:Y:S02]  /*e080*/  LDG.E.U16 R0, desc[UR36][R2.64] ;  /* 0x0000002402007981 */ /* 0x000ea4000c1e1500 */
[----:B--2---:R-:W-:-:S06]  /*e090*/  HADD2.F32 R0, -RZ, R0.H0_H0 ;  /* 0x20000000ff007230 */ /* 0x004fcc0000004100 */
[----:B------:R-:W0:Y:S02]  /*e0a0*/  F2I.FTZ.TRUNC.NTZ R0, R0 ;  /* 0x0000000000007305 */ /* 0x000e24000021f100 */
[----:B0-----:R-:W-:Y:S01]  /*e0b0*/  PRMT R19, R0, 0x7610, R19 ;  /* 0x0000761000137816 */ /* 0x001fe20000000013 */
[----:B------:R-:W-:Y:S06]  /*e0c0*/  BRA `(.L_x_6636) ;  /* 0x0000000800e47947 */ /* 0x000fec0003800000 */
.L_x_6639:
        /* <DEDUP_REMOVED lines=9> */
.L_x_6642:
[----:B------:R-:W2:Y:S02]  /*e160*/  LDG.E.U16 R2, desc[UR36][R2.64] ;  /* 0x0000002402027981 */ /* 0x000ea4000c1e1500 */
[----:B--2---:R-:W-:-:S06]  /*e170*/  HADD2.F32 R0, -RZ, R2.H0_H0 ;  /* 0x20000002ff007230 */ /* 0x004fcc0000004100 */
[----:B------:R-:W0:Y:S02]  /*e180*/  F2I.FTZ.TRUNC.NTZ R0, R0 ;  /* 0x0000000000007305 */ /* 0x000e24000021f100 */
[----:B0-----:R-:W-:Y:S01]  /*e190*/  PRMT R19, R0, 0x7610, R19 ;  /* 0x0000761000137816 */ /* 0x001fe20000000013 */
[----:B------:R-:W-:Y:S06]  /*e1a0*/  BRA `(.L_x_6636) ;  /* 0x0000000800ac7947 */ /* 0x000fec0003800000 */
.L_x_6641:
[----:B------:R-:W2:Y:S02]  /*e1b0*/  LDG.E.64 R2, desc[UR36][R2.64] ;  /* 0x0000002402027981 */ /* 0x000ea4000c1e1b00 */
[----:B--2---:R0:W1:Y:S01]  /*e1c0*/  F2I.F64.TRUNC R19, R2 ;  /* 0x0000000200137311 */ /* 0x004062000030d100 */
[----:B------:R-:W-:Y:S05]  /*e1d0*/  BRA `(.L_x_6636) ;  /* 0x0000000800a07947 */ /* 0x000fea0003800000 */
.L_x_6631:
        /* <DEDUP_REMOVED lines=12> */
.L_x_6645:
[----:B------:R-:W2:Y:S02]  /*e2a0*/  LDG.E.64 R2, desc[UR36][R2.64] ;  /* 0x0000002402027981 */ /* 0x000ea4000c1e1b00 */
[----:B--2---:R0:W1:Y:S01]  /*e2b0*/  F2I.F64.TRUNC R19, R2 ;  /* 0x0000000200137311 */ /* 0x004062000030d100 */
[----:B------:R-:W-:Y:S05]  /*e2c0*/  BRA `(.L_x_6636) ;  /* 0x0000000800647947 */ /* 0x000fea0003800000 */
.L_x_6644:
        /* <DEDUP_REMOVED lines=27> */
.L_x_6647:
        /* <DEDUP_REMOVED lines=14> */
.L_x_6646:
[----:B------:R-:W2:Y:S02]  /*e560*/  LDG.E.U16 R0, desc[UR36][R2.64] ;  /* 0x0000002402007981 */ /* 0x000ea4000c1e1500 */
[----:B--2---:R-:W-:-:S06]  /*e570*/  IMAD.U32 R0, R0, 0x10000, RZ ;  /* 0x0001000000007824 */ /* 0x004fcc00078e00ff */
[----:B------:R-:W0:Y:S02]  /*e580*/  F2I.FTZ.TRUNC.NTZ R0, R0 ;  /* 0x0000000000007305 */ /* 0x000e24000021f100 */
[----:B0-----:R-:W-:Y:S01]  /*e590*/  PRMT R19, R0, 0x7610, R19 ;  /* 0x0000761000137816 */ /* 0x001fe20000000013 */
[----:B------:R-:W-:Y:S06]  /*e5a0*/  BRA `(.L_x_6636) ;  /* 0x0000000400ac7947 */ /* 0x000fec0003800000 */
.L_x_6643:
        /* <DEDUP_REMOVED lines=10> */
.L_x_6650:
        /* <DEDUP_REMOVED lines=21> */
.L_x_6654:
[----:B------:R-:W-:Y:S05]  /*e7a0*/  BSYNC.RECONVERGENT B1 ;  /* 0x0000000000017941 */ /* 0x000fea0003800200 */
.L_x_6653:
[----:B------:R-:W-:Y:S02]  /*e7b0*/  SHF.L.U32 R0, R0, 0x14, RZ ;  /* 0x0000001400007819 */ /* 0x000fe400000006ff */
[----:B------:R-:W-:-:S04]  /*e7c0*/  LEA R2, R2, 0x3b800000, 0x17 ;  /* 0x3b80000002027811 */ /* 0x000fc800078eb8ff */
[----:B------:R-:W-:-:S07]  /*e7d0*/  LOP3.LUT R0, R2, R0, R7, 0xfe, !PT ;  /* 0x0000000002007212 */ /* 0x000fce00078efe07 */
.L_x_6652:
[----:B------:R-:W-:Y:S05]  /*e7e0*/  BSYNC.RECONVERGENT B0 ;  /* 0x0000000000007941 */ /* 0x000fea0003800200 */
.L_x_6651:
[----:B------:R-:W0:Y:S02]  /*e7f0*/  F2I.FTZ.TRUNC.NTZ R0, R0 ;  /* 0x0000000000007305 */ /* 0x000e24000021f100 */
[----:B0-----:R-:W-:Y:S01]  /*e800*/  PRMT R19, R0, 0x7610, R19 ;  /* 0x0000761000137816 */ /* 0x001fe20000000013 */
[----:B------:R-:W-:Y:S06]  /*e810*/  BRA `(.L_x_6636) ;  /* 0x0000000400107947 */ /* 0x000fec0003800000 */
.L_x_6649:
        /* <DEDUP_REMOVED lines=21> */
.L_x_6658:
[----:B------:R-:W-:Y:S05]  /*e970*/  BSYNC.RECONVERGENT B1 ;  /* 0x0000000000017941 */ /* 0x000fea0003800200 */
.L_x_6657:
[----:B------:R-:W-:Y:S01]  /*e980*/  IMAD.SHL.U32 R0, R0, 0x200000, RZ ;  /* 0x0020000000007824 */ /* 0x000fe200078e00ff */
[----:B------:R-:W-:-:S04]  /*e990*/  LEA R2, R2, 0x37800000, 0x17 ;  /* 0x3780000002027811 */ /* 0x000fc800078eb8ff */
[----:B------:R-:W-:-:S07]  /*e9a0*/  LOP3.LUT R0, R2, R0, R7, 0xfe, !PT ;  /* 0x0000000002007212 */ /* 0x000fce00078efe07 */
.L_x_6656:
[----:B------:R-:W-:Y:S05]  /*e9b0*/  BSYNC.RECONVERGENT B0 ;  /* 0x0000000000007941 */ /* 0x000fea0003800200 */
.L_x_6655:
[----:B------:R-:W0:Y:S02]  /*e9c0*/  F2I.FTZ.TRUNC.NTZ R0, R0 ;  /* 0x0000000000007305 */ /* 0x000e24000021f100 */
[----:B0-----:R-:W-:Y:S01]  /*e9d0*/  PRMT R19, R0, 0x7610, R19 ;  /* 0x0000761000137816 */ /* 0x001fe20000000013 */
[----:B------:R-:W-:Y:S06]  /*e9e0*/  BRA `(.L_x_6636) ;  /* 0x00000000009c7947 */ /* 0x000fec0003800000 */
.L_x_6648:
        /* <DEDUP_REMOVED lines=14> */
.L_x_6662:
[----:B------:R-:W-:Y:S05]  /*ead0*/  BSYNC.RECONVERGENT B0 ;  /* 0x0000000000007941 */ /* 0x000fea0003800200 */
.L_x_6661:
[----:B------:R-:W0:Y:S02]  /*eae0*/  F2I.FTZ.TRUNC.NTZ R0, R0 ;  /* 0x0000000000007305 */ /* 0x000e24000021f100 */
[----:B0-----:R-:W-:Y:S01]  /*eaf0*/  PRMT R19, R0, 0x7610, R19 ;  /* 0x0000761000137816 */ /* 0x001fe20000000013 */
[----:B------:R-:W-:Y:S06]  /*eb00*/  BRA `(.L_x_6636) ;  /* 0x0000000000547947 */ /* 0x000fec0003800000 */
.L_x_6635:
        /* <DEDUP_REMOVED lines=16> */
.L_x_6663:
[----:B------:R-:W-:Y:S01]  /*ec10*/  PRMT R19, RZ, 0x7610, R19 ;  /* 0x00007610ff137816 */ /* 0x000fe20000000013 */
[----:B------:R-:W-:Y:S06]  /*ec20*/  BRA `(.L_x_6636) ;  /* 0x00000000000c7947 */ /* 0x000fec0003800000 */
.L_x_6660:
[----:B------:R2:W5:Y:S01]  /*ec30*/  LDG.E.U8 R19, desc[UR36][R2.64] ;  /* 0x0000002402137981 */ /* 0x000562000c1e1100 */
[----:B------:R-:W-:Y:S05]  /*ec40*/  BRA `(.L_x_6636) ;  /* 0x0000000000047947 */ /* 0x000fea0003800000 */
.L_x_6659:
[----:B------:R3:W5:Y:S02]  /*ec50*/  LDG.E.U8 R19, desc[UR36][R2.64] ;  /* 0x0000002402137981 */ /* 0x000764000c1e1100 */
.L_x_6636:
[----:B------:R-:W0:Y:S01]  /*ec60*/  LDCU.64 UR6, c[0x0][0x5f8] ;  /* 0x0000bf00ff0677ac */ /* 0x000e220008000a00 */
[----:B------:R-:W-:-:S04]  /*ec70*/  UPRMT UR4, UR42, 0x9910, URZ ;  /* 0x000099102a047896 */ /* 0x000fc800080000ff */
[----:B------:R-:W-:Y:S01]  /*ec80*/  UISETP.GT.AND UP0, UPT, UR4, 0x9, UPT ;  /* 0x000000090400788c */ /* 0x000fe2000bf04270 */
[----:B0-234-:R-:W-:-:S05]  /*ec90*/  IADD3 R2, P0, PT, R18, UR6, RZ ;  /* 0x0000000612027c10 */ /* 0x01dfca000ff1e0ff */
        /* <DEDUP_REMOVED lines=12> */
.L_x_6667:
[----:B------:R2:W5:Y:S01]  /*ed60*/  LDG.E.U8 R0, desc[UR36][R2.64] ;  /* 0x0000002402007981 */ /* 0x000562000c1e1100 */
[----:B------:R-:W-:Y:S05]  /*ed70*/  BRA `(.L_x_6669) ;  /* 0x0000000c004c7947 */ /* 0x000fea0003800000 */
.L_x_6666:
        /* <DEDUP_REMOVED lines=8> */
.L_x_6671:
[----:B------:R0:W5:Y:S01]  /*ee00*/  LDG.E.U8 R0, desc[UR36][R2.64] ;  /* 0x0000002402007981 */ /* 0x000162000c1e1100 */
[----:B------:R-:W-:Y:S05]  /*ee10*/  BRA `(.L_x_6669) ;  /* 0x0000000c00247947 */ /* 0x000fea0003800000 */
.L_x_6670:
[----:B------:R3:W5:Y:S01]  /*ee20*/  LDG.E.U16 R0, desc[UR36][R2.64] ;  /* 0x0000002402007981 */ /* 0x000762000c1e1500 */
[----:B------:R-:W-:Y:S05]  /*ee30*/  BRA `(.L_x_6669) ;  /* 0x0000000c001c7947 */ /* 0x000fea0003800000 */
.L_x_6665:
        /* <DEDUP_REMOVED lines=9> */
.L_x_6673:
[----:B------:R-:W2:Y:S02]  /*eed0*/  LDG.E.U16 R4, desc[UR36][R2.64] ;  /* 0x0000002402047981 */ /* 0x000ea4000c1e1500 */
[----:B--2---:R-:W-:-:S06]  /*eee0*/  HADD2.F32 R4, -RZ, R4.H0_H0 ;  /* 0x20000004ff047230 */ /* 0x004fcc0000004100 */
[----:B------:R-:W0:Y:S02]  /*eef0*/  F2I.FTZ.TRUNC.NTZ R4, R4 ;  /* 0x0000000400047305 */ /* 0x000e24000021f100 */
[----:B0-----:R-:W-:Y:S01]  /*ef00*/  PRMT R0, R4, 0x7610, R0 ;  /* 0x0000761004007816 */ /* 0x001fe20000000000 */
[----:B------:R-:W-:Y:S06]  /*ef10*/  BRA `(.L_x_6669) ;  /* 0x0000000800e47947 */ /* 0x000fec0003800000 */
.L_x_6672:
        /* <DEDUP_REMOVED lines=9> */
.L_x_6675:
[----:B------:R-:W2:Y:S02]  /*efb0*/  LDG.E.U16 R2, desc[UR36][R2.64] ;  /* 0x0000002402027981 */ /* 0x000ea4000c1e1500 */
[----:B--2---:R-:W-:-:S06]  /*efc0*/  HADD2.F32 R4, -RZ, R2.H0_H0 ;  /* 0x20000002ff047230 */ /* 0x004fcc0000004100 */
[----:B------:R-:W0:Y:S02]  /*efd0*/  F2I.FTZ.TRUNC.NTZ R4, R4 ;  /* 0x0000000400047305 */ /* 0x000e24000021f100 */
[----:B0-----:R-:W-:Y:S01]  /*efe0*/  PRMT R0, R4, 0x7610, R0 ;  /* 0x0000761004007816 */ /* 0x001fe20000000000 */
[----:B------:R-:W-:Y:S06]  /*eff0*/  BRA `(.L_x_6669) ;  /* 0x0000000800ac7947 */ /* 0x000fec0003800000 */
.L_x_6674:
[----:B------:R-:W2:Y:S02]  /*f000*/  LDG.E.64 R2, desc[UR36][R2.64] ;  /* 0x0000002402027981 */ /* 0x000ea4000c1e1b00 */
[----:B--2---:R0:W2:Y:S01]  /*f010*/  F2I.F64.TRUNC R0, R2 ;  /* 0x0000000200007311 */ /* 0x0040a2000030d100 */
[----:B------:R-:W-:Y:S05]  /*f020*/  BRA `(.L_x_6669) ;  /* 0x0000000800a07947 */ /* 0x000fea0003800000 */
.L_x_6664:
        /* <DEDUP_REMOVED lines=12> */
.L_x_6678:
[----:B------:R-:W2:Y:S02]  /*f0f0*/  LDG.E.64 R2, desc[UR36][R2.64] ;  /* 0x0000002402027981 */ /* 0x000ea4000c1e1b00 */
[----:B--2---:R0:W2:Y:S01]  /*f100*/  F2I.F64.TRUNC R0, R2 ;  /* 0x0000000200007311 */ /* 0x0040a2000030d100 */
[----:B------:R-:W-:Y:S05]  /*f110*/  BRA `(.L_x_6669) ;  /* 0x0000000800647947 */ /* 0x000fea0003800000 */
.L_x_6677:
        /* <DEDUP_REMOVED lines=27> */
.L_x_6680:
        /* <DEDUP_REMOVED lines=14> */
.L_x_6679:
[----:B------:R-:W2:Y:S02]  /*f3b0*/  LDG.E.U16 R4, desc[UR36][R2.64] ;  /* 0x0000002402047981 */ /* 0x000ea4000c1e1500 */
[----:B--2---:R-:W-:-:S06]  /*f3c0*/  SHF.L.U32 R4, R4, 0x10, RZ ;  /* 0x0000001004047819 */ /* 0x004fcc00000006ff */
[----:B------:R-:W0:Y:S02]  /*f3d0*/  F2I.FTZ.TRUNC.NTZ R4, R4 ;  /* 0x0000000400047305 */ /* 0x000e24000021f100 */
[----:B0-----:R-:W-:Y:S01]  /*f3e0*/  PRMT R0, R4, 0x7610, R0 ;  /* 0x0000761004007816 */ /* 0x001fe20000000000 */
[----:B------:R-:W-:Y:S06]  /*f3f0*/  BRA `(.L_x_6669) ;  /* 0x0000000400ac7947 */ /* 0x000fec0003800000 */
.L_x_6676:
        /* <DEDUP_REMOVED lines=10> */
.L_x_6683:
        /* <DEDUP_REMOVED lines=21> */
.L_x_6687:
[----:B------:R-:W-:Y:S05]  /*f5f0*/  BSYNC.RECONVERGENT B1 ;  /* 0x0000000000017941 */ /* 0x000fea0003800200 */
.L_x_6686:
[----:B------:R-:W-:Y:S01]  /*f600*/  IMAD.SHL.U32 R0, R0, 0x100000, RZ ;  /* 0x0010000000007824 */ /* 0x000fe200078e00ff */
[----:B------:R-:W-:-:S04]  /*f610*/  LEA R2, R2, 0x3b800000, 0x17 ;  /* 0x3b80000002027811 */ /* 0x000fc800078eb8ff */
[----:B------:R-:W-:-:S07]  /*f620*/  LOP3.LUT R4, R2, R0, R7, 0xfe, !PT ;  /* 0x0000000002047212 */ /* 0x000fce00078efe07 */
.L_x_6685:
[----:B------:R-:W-:Y:S05]  /*f630*/  BSYNC.RECONVERGENT B0 ;  /* 0x0000000000007941 */ /* 0x000fea0003800200 */
.L_x_6684:
[----:B------:R-:W0:Y:S02]  /*f640*/  F2I.FTZ.TRUNC.NTZ R4, R4 ;  /* 0x0000000400047305 */ /* 0x000e24000021f100 */
[----:B0-----:R-:W-:Y:S01]  /*f650*/  PRMT R0, R4, 0x7610, R0 ;  /* 0x0000761004007816 */ /* 0x001fe20000000000 */
[----:B------:R-:W-:Y:S06]  /*f660*/  BRA `(.L_x_6669) ;  /* 0x0000000400107947 */ /* 0x000fec0003800000 */
.L_x_6682:
        /* <DEDUP_REMOVED lines=21> */
.L_x_6691:
[----:B------:R-:W-:Y:S05]  /*f7c0*/  BSYNC.RECONVERGENT B1 ;  /* 0x0000000000017941 */ /* 0x000fea0003800200 */
.L_x_6690:
[----:B------:R-:W-:Y:S01]  /*f7d0*/  IMAD.SHL.U32 R0, R0, 0x200000, RZ ;  /* 0x0020000000007824 */ /* 0x000fe200078e00ff */
[----:B------:R-:W-:-:S04]  /*f7e0*/  LEA R2, R2, 0x37800000, 0x17 ;  /* 0x3780000002027811 */ /* 0x000fc800078eb8ff */
[----:B------:R-:W-:-:S07]  /*f7f0*/  LOP3.LUT R4, R2, R0, R7, 0xfe, !PT ;  /* 0x0000000002047212 */ /* 0x000fce00078efe07 */
.L_x_6689:
[----:B------:R-:W-:Y:S05]  /*f800*/  BSYNC.RECONVERGENT B0 ;  /* 0x0000000000007941 */ /* 0x000fea0003800200 */
.L_x_6688:
[----:B------:R-:W0:Y:S02]  /*f810*/  F2I.FTZ.TRUNC.NTZ R4, R4 ;  /* 0x0000000400047305 */ /* 0x000e24000021f100 */
[----:B0-----:R-:W-:Y:S01]  /*f820*/  PRMT R0, R4, 0x7610, R0 ;  /* 0x0000761004007816 */ /* 0x001fe20000000000 */
[----:B------:R-:W-:Y:S06]  /*f830*/  BRA `(.L_x_6669) ;  /* 0x00000000009c7947 */ /* 0x000fec0003800000 */
.L_x_6681:
        /* <DEDUP_REMOVED lines=14> */
.L_x_6695:
[----:B------:R-:W-:Y:S05]  /*f920*/  BSYNC.RECONVERGENT B0 ;  /* 0x0000000000007941 */ /* 0x000fea0003800200 */
.L_x_6694:
[----:B------:R-:W0:Y:S02]  /*f930*/  F2I.FTZ.TRUNC.NTZ R4, R4 ;  /* 0x0000000400047305 */ /* 0x000e24000021f100 */
[----:B0-----:R-:W-:Y:S01]  /*f940*/  PRMT R0, R4, 0x7610, R0 ;  /* 0x0000761004007816 */ /* 0x001fe20000000000 */
[----:B------:R-:W-:Y:S06]  /*f950*/  BRA `(.L_x_6669) ;  /* 0x0000000000547947 */ /* 0x000fec0003800000 */
.L_x_6668:
[----:B------:R-:W-:Y:S01]  /*f960*/  MOV R2, 0x0 ;  /* 0x0000000000027802 */ /* 0x000fe20000000f00 */
[----:B------:R-:W0:Y:S01]  /*f970*/  LDCU.64 UR4, c[0x4][0x138] ;  /* 0x01002700ff0477ac */ /* 0x000e220008000a00 */
[----:B------:R-:W-:Y:S02]  /*f980*/  HFMA2 R8, -RZ, RZ, 0, 4.64916229248046875e-06 ;  /* 0x0000004eff087431 */ /* 0x000fe400000001ff */
[----:B------:R-:W-:Y:S01]  /*f990*/  IMAD.MOV.U32 R12, RZ, RZ, 0x1 ;  /* 0x00000001ff0c7424 */ /* 0x000fe200078e00ff */
[----:B------:R-:W2:Y:S01]  /*f9a0*/  LDCU.64 UR6, c[0x4][0x140] ;  /* 0x01002800ff0677ac */ /* 0x000ea20008000a00 */
[----:B------:R-:W3:Y:S01]  /*f9b0*/  LDC.64 R2, c[0x4][R2] ;  /* 0x0100000002027b82 */ /* 0x000ee20000000a00 */
[----:B------:R-:W-:Y:S01]  /*f9c0*/  IMAD.MOV.U32 R13, RZ, RZ, RZ ;  /* 0x000000ffff0d7224 */ /* 0x000fe200078e00ff */
[----:B------:R-:W4:Y:S01]  /*f9d0*/  LDCU.64 UR8, c[0x4][0x18] ;  /* 0x01000300ff0877ac */ /* 0x000f220008000a00 */
[----:B0-----:R-:W-:Y:S02]  /*f9e0*/  IMAD.U32 R4, RZ, RZ, UR4 ;  /* 0x00000004ff047e24 */ /* 0x001fe4000f8e00ff */
[----:B------:R-:W-:Y:S01]  /*f9f0*/  IMAD.U32 R5, RZ, RZ, UR5 ;  /* 0x00000005ff057e24 */ /* 0x000fe2000f8e00ff */
[----:B--2---:R-:W-:Y:S01]  /*fa00*/  MOV R6, UR6 ;  /* 0x0000000600067c02 */ /* 0x004fe20008000f00 */
[----:B------:R-:W-:-:S02]  /*fa10*/  IMAD.U32 R7, RZ, RZ, UR7 ;  /* 0x00000007ff077e24 */ /* 0x000fc4000f8e00ff */
[----:B----4-:R-:W-:Y:S02]  /*fa20*/  IMAD.U32 R10, RZ, RZ, UR8 ;  /* 0x00000008ff0a7e24 */ /* 0x010fe4000f8e00ff */
[----:B------:R-:W-:-:S07]  /*fa30*/  IMAD.U32 R11, RZ, RZ, UR9 ;  /* 0x00000009ff0b7e24 */ /* 0x000fce000f8e00ff */
[----:B------:R-:W-:-:S07]  /*fa40*/  LEPC R20, `(.L_x_6696) ;  /* 0x000000001014794e */ /* 0x000fce0000000000 */
[----:B-1-3-5:R-:W-:Y:S05]  /*fa50*/  CALL.ABS.NOINC R2 ;  /* 0x0000000002007343 */ /* 0x02afea0003c00000 */
.L_x_6696:
[----:B------:R-:W-:Y:S01]  /*fa60*/  PRMT R0, RZ, 0x7610, R0 ;  /* 0x00007610ff007816 */ /* 0x000fe20000000000 */
[----:B------:R-:W-:Y:S06]  /*fa70*/  BRA `(.L_x_6669) ;  /* 0x00000000000c7947 */ /* 0x000fec0003800000 */
.L_x_6693:
[----:B------:R0:W5:Y:S01]  /*fa80*/  LDG.E.U8 R0, desc[UR36][R2.64] ;  /* 0x0000002402007981 */ /* 0x000162000c1e1100 */
[----:B------:R-:W-:Y:S05]  /*fa90*/  BRA `(.L_x_6669) ;  /* 0x0000000000047947 */ /* 0x000fea0003800000 */
.L_x_6692:
[----:B------:R0:W5:Y:S02]  /*faa0*/  LDG.E.U8 R0, desc[UR36][R2.64] ;  /* 0x0000002402007981 */ /* 0x000164000c1e1100 */
.L_x_6669:
[----:B--2--5:R-:W-:Y:S01]  /*fab0*/  LOP3.LUT R0, R0, 0xff, RZ, 0xc0, !PT ;  /* 0x000000ff00007812 */ /* 0x024fe200078ec0ff */
[----:B------:R-:W-:-:S03]  /*fac0*/  UPRMT UR4, UR43, 0x9910, URZ ;  /* 0x000099102b047896 */ /* 0x000fc600080000ff */
[----:B------:R-:W-:Y:S01]  /*fad0*/  ISETP.GT.U32.AND P0, PT, R0, 0x6, PT ;  /* 0x000000060000780c */ /* 0x000fe20003f04070 */
[----:B------:R-:W-:-:S12]  /*fae0*/  UISETP.GT.AND UP0, UPT, UR4, 0x9, UPT ;  /* 0x000000090400788c */ /* 0x000fd8000bf04270 */
[----:B01-34-:R-:W-:-:S04]  /*faf0*/  @!P0 LOP3.LUT R2, R19, 0xffff, RZ, 0xc0, !PT ;  /* 0x0000ffff13028812 */ /* 0x01bfc800078ec0ff */
[----:B------:R-:W-:Y:S02]  /*fb00*/  @!P0 PRMT R3, R2, 0x8880, RZ ;  /* 0x0000888002038816 */ /* 0x000fe400000000ff */
[----:B------:R-:W-:Y:S02]  /*fb10*/  @P0 PRMT R2, R19, 0x8880, RZ ;  /* 0x0000888013020816 */ /* 0x000fe400000000ff */
[----:B------:R-:W-:Y:S02]  /*fb20*/  @!P0 SHF.R.S32.HI R3, RZ, R0, R3 ;  /* 0x00000000ff038219 */ /* 0x000fe40000011403 */
        /* <DEDUP_REMOVED lines=13> */
.L_x_6700:
[----:B------:R-:W-:Y:S01]  /*fc00*/  STG.E.U8 desc[UR36][R16.64], R3 ;  /* 0x0000000310007986 */ /* 0x000fe2000c101124 */
[----:B------:R-:W-:Y:S05]  /*fc10*/  EXIT ;  /* 0x000000000000794d */ /* 0x000fea0003800000 */
.L_x_6699:
        /* <DEDUP_REMOVED lines=9> */
[----:B------:R-:W-:Y:S01]  /*fcb0*/  STG.E.64 desc[UR36][R16.64], R2 ;  /* 0x0000000210007986 */ /* 0x000fe2000c101b24 */
[----:B------:R-:W-:Y:S05]  /*fcc0*/  EXIT ;  /* 0x000000000000794d */ /* 0x000fea0003800000 */
.L_x_6703:
[----:B------:R-:W-:-:S05]  /*fcd0*/  PRMT R3, R3, 0x9910, RZ ;  /* 0x0000991003037816 */ /* 0x000fca00000000ff */
[----:B------:R-:W-:Y:S01]  /*fce0*/  STG.E desc[UR36][R16.64], R3 ;  /* 0x0000000310007986 */ /* 0x000fe2000c101924 */
[----:B------:R-:W-:Y:S05]  /*fcf0*/  EXIT ;  /* 0x000000000000794d */ /* 0x000fea0003800000 */
.L_x_6702:
[----:B------:R-:W-:Y:S01]  /*fd00*/  STG.E.U16 desc[UR36][R16.64], R3 ;  /* 0x0000000310007986 */ /* 0x000fe2000c101524 */
[----:B------:R-:W-:Y:S05]  /*fd10*/  EXIT ;  /* 0x000000000000794d */ /* 0x000fea0003800000 */
.L_x_6698:
        /* <DEDUP_REMOVED lines=9> */
.L_x_6705:
[----:B------:R-:W0:Y:S02]  /*fdb0*/  I2F.S16 R0, R3 ;  /* 0x0000000300007306 */ /* 0x000e240000101400 */
[----:B0-----:R-:W-:-:S05]  /*fdc0*/  F2FP.F16.F32.PACK_AB R0, RZ, R0 ;  /* 0x00000000ff00723e */ /* 0x001fca00000000ff */
[----:B------:R-:W-:Y:S01]  /*fdd0*/  STG.E.U16 desc[UR36][R16.64], R0 ;  /* 0x0000000010007986 */ /* 0x000fe2000c101524 */
[----:B------:R-:W-:Y:S05]  /*fde0*/  EXIT ;  /* 0x000000000000794d */ /* 0x000fea0003800000 */
.L_x_6704:
        /* <DEDUP_REMOVED lines=8> */
[----:B0-----:R-:W-:Y:S01]  /*fe70*/  STG.E.64 desc[UR36][R16.64], R4 ;  /* 0x0000000410007986 */ /* 0x001fe2000c101b24 */
[----:B------:R-:W-:Y:S05]  /*fe80*/  EXIT ;  /* 0x000000000000794d */ /* 0x000fea0003800000 */
.L_x_6707:
[----:B------:R-:W0:Y:S02]  /*fe90*/  I2F.S16 R3, R3 ;  /* 0x0000000300037306 */ /* 0x000e240000101400 */
[----:B0-----:R-:W-:-:S04]  /*fea0*/  F2FP.F16.F32.PACK_AB R3, RZ, R3 ;  /* 0x00000003ff03723e */ /* 0x001fc800000000ff */
[----:B------:R-:W-:-:S05]  /*feb0*/  PRMT R3, R3, 0x5410, RZ ;  /* 0x0000541003037816 */ /* 0x000fca00000000ff */
[----:B------:R-:W-:Y:S01]  /*fec0*/  STG.E desc[UR36][R16.64], R3 ;  /* 0x0000000310007986 */ /* 0x000fe2000c101924 */
[----:B------:R-:W-:Y:S05]  /*fed0*/  EXIT ;  /* 0x000000000000794d */ /* 0x000fea0003800000 */
.L_x_6706:
[----:B------:R-:W0:Y:S02]  /*fee0*/  I2F.F64.S16 R2, R3 ;  /* 0x0000000300027312 */ /* 0x000e240000101c00 */
[----:B0-----:R-:W-:Y:S01]  /*fef0*/  STG.E.64 desc[UR36][R16.64], R2 ;  /* 0x0000000210007986 */ /* 0x001fe2000c101b24 */
[----:B------:R-:W-:Y:S05]  /*ff00*/  EXIT ;  /* 0x000000000000794d */ /* 0x000fea0003800000 */
.L_x_6697:
        /* <DEDUP_REMOVED lines=12> */
.L_x_6711:
        /* <DEDUP_REMOVED lines=17> */
.L_x_6714:
[----:B------:R-:W-:-:S04]  /*100e0*/  SHF.R.U32.HI R3, RZ, 0x18, R3 ;  /* 0x00000018ff037819 */ /* 0x000fc80000011603 */
[----:B------:R-:W-:-:S04]  /*100f0*/  LOP3.LUT R0, R0, 0x80, R3, 0xf8, !PT ;  /* 0x0000008000007812 */ /* 0x000fc800078ef803 */
[----:B------:R-:W-:-:S07]  /*10100*/  PRMT R8, R0, 0x7610, R8 ;  /* 0x0000761000087816 */ /* 0x000fce0000000008 */
.L_x_6713:
[----:B------:R-:W-:Y:S05]  /*10110*/  BSYNC.RECONVERGENT B0 ;  /* 0x0000000000007941 */ /* 0x000fea0003800200 */
.L_x_6712:
[----:B------:R-:W-:Y:S01]  /*10120*/  STG.E.U8 desc[UR36][R16.64], R8 ;  /* 0x0000000810007986 */ /* 0x000fe2000c101124 */
[----:B------:R-:W-:Y:S05]  /*10130*/  EXIT ;  /* 0x000000000000794d */ /* 0x000fea0003800000 */
.L_x_6710:
        /* <DEDUP_REMOVED lines=17> */
.L_x_6717:
[----:B------:R-:W-:-:S04]  /*10250*/  SHF.R.U32.HI R3, RZ, 0x18, R3 ;  /* 0x00000018ff037819 */ /* 0x000fc80000011603 */
[----:B------:R-:W-:-:S04]  /*10260*/  LOP3.LUT R0, R0, 0x80, R3, 0xf8, !PT ;  /* 0x0000008000007812 */ /* 0x000fc800078ef803 */
[----:B------:R-:W-:-:S07]  /*10270*/  PRMT R8, R0, 0x7610, R8 ;  /* 0x0000761000087816 */ /* 0x000fce0000000008 */
.L_x_6716:
[----:B------:R-:W-:Y:S05]  /*10280*/  BSYNC.RECONVERGENT B0 ;  /* 0x0000000000007941 */ /* 0x000fea0003800200 */
.L_x_6715:
[----:B------:R-:W-:Y:S01]  /*10290*/  STG.E.U8 desc[UR36][R16.64], R8 ;  /* 0x0000000810007986 */ /* 0x000fe2000c101124 */
[----:B------:R-:W-:Y:S05]  /*102a0*/  EXIT ;  /* 0x000000000000794d */ /* 0x000fea0003800000 */
.L_x_6709:
        /* <DEDUP_REMOVED lines=23> */
.L_x_6719:
[----:B------:R-:W-:-:S05]  /*10420*/  PRMT R3, R3, 0x9910, RZ ;  /* 0x0000991003037816 */ /* 0x000fca00000000ff */
[----:B------:R-:W-:-:S05]  /*10430*/  IMAD.MOV.U32 R2, RZ, RZ, R3 ;  /* 0x000000ffff027224 */ /* 0x000fca00078e0003 */
[----:B------:R-:W-:-:S05]  /*10440*/  SHF.R.S32.HI R3, RZ, 0x1f, R2 ;  /* 0x0000001fff037819 */ /* 0x000fca0000011402 */
[----:B------:R-:W-:Y:S01]  /*10450*/  STG.E.64 desc[UR36][R16.64], R2 ;  /* 0x0000000210007986 */ /* 0x000fe2000c101b24 */
[----:B------:R-:W-:Y:S05]  /*10460*/  EXIT ;  /* 0x000000000000794d */ /* 0x000fea0003800000 */
.L_x_6718:
[----:B------:R-:W-:-:S05]  /*10470*/  PRMT R3, R3, 0x9910, RZ ;  /* 0x0000991003037816 */ /* 0x000fca00000000ff */
[----:B------:R-:W-:Y:S01]  /*10480*/  STG.E desc[UR36][R16.64], R3 ;  /* 0x0000000310007986 */ /* 0x000fe2000c101924 */
[----:B------:R-:W-:Y:S05]  /*10490*/  EXIT ;  /* 0x000000000000794d */ /* 0x000fea0003800000 */
.L_x_6708:
        /* <DEDUP_REMOVED lines=11> */
.L_x_6721:
[----:B------:R-:W0:Y:S01]  /*10550*/  I2F.F64.S16 R4, R3 ;  /* 0x0000000300047312 */ /* 0x000e220000101c00 */
[----:B------:R-:W-:-:S05]  /*10560*/  CS2R R6, SRZ ;  /* 0x0000000000067805 */ /* 0x000fca000001ff00 */
[----:B0-----:R-:W-:Y:S01]  /*10570*/  STG.E.128 desc[UR36][R16.64], R4 ;  /* 0x0000000410007986 */ /* 0x001fe2000c101d24 */
[----:B------:R-:W-:Y:S05]  /*10580*/  EXIT ;  /* 0x000000000000794d */ /* 0x000fea0003800000 */
.L_x_6720:
[----:B------:R-:W-:-:S09]  /*10590*/  UISETP.NE.AND UP0, UPT, UR4, 0xf, UPT ;  /* 0x0000000f0400788c */ /* 0x000fd2000bf05270 */
[----:B------:R-:W-:Y:S05]  /*105a0*/  BRA.U !UP0, `(.L_x_6722) ;  /* 0x0000000108e87547 */ /* 0x000fea000b800000 */
[----:B------:R-:W-:-:S09]  /*105b0*/  UISETP.NE.AND UP0, UPT, UR4, 0x17, UPT ;  /* 0x000000170400788c */ /* 0x000fd2000bf05270 */
[----:B------:R-:W-:Y:S05]  /*105c0*/  BRA.U !UP0, `(.L_x_6723) ;  /* 0x0000000108907547 */ /* 0x000fea000b800000 */
[----:B------:R-:W-:-:S09]  /*105d0*/  UISETP.NE.AND UP0, UPT, UR4, 0x18, UPT ;  /* 0x000000180400788c */ /* 0x000fd2000bf05270 */
[----:B------:R-:W-:Y:S05]  /*105e0*/  BRA.U !UP0, `(.L_x_6724) ;  /* 0x0000000108447547 */ /* 0x000fea000b800000 */
.L_x_6701:
        /* <DEDUP_REMOVED lines=16> */
.L_x_6725:
[----:B------:R-:W-:Y:S05]  /*106f0*/  EXIT ;  /* 0x000000000000794d */ /* 0x000fea0003800000 */
.L_x_6724:
        /* <DEDUP_REMOVED lines=13> */
.L_x_6727:
[----:B------:R-:W-:Y:S05]  /*107d0*/  BSYNC.RECONVERGENT B0 ;  /* 0x0000000000007941 */ /* 0x000fea0003800200 */
.L_x_6726:
[----:B------:R-:W-:-:S05]  /*107e0*/  LOP3.LUT R5, R0, 0x80, R5, 0xf8, !PT ;  /* 0x0000008000057812 */ /* 0x000fca00078ef805 */
[----:B------:R-:W-:Y:S01]  /*107f0*/  STG.E.U8 desc[UR36][R16.64], R5 ;  /* 0x0000000510007986 */ /* 0x000fe2000c101124 */
[----:B------:R-:W-:Y:S05]  /*10800*/  EXIT ;  /* 0x000000000000794d */ /* 0x000fea0003800000 */
.L_x_6723:
        /* <DEDUP_REMOVED lines=12> */
.L_x_6729:
[----:B------:R-:W-:Y:S01]  /*108d0*/  IMAD.MOV.U32 R0, RZ, RZ, 0x7f ;  /* 0x0000007fff007424 */ /* 0x000fe200078e00ff */
[----:B------:R-:W-:-:S04]  /*108e0*/  ISETP.GT.U32.AND P0, PT, R2, 0x7f800000, PT ;  /* 0x7f8000000200780c */ /* 0x000fc80003f04070 */
[----:B------:R-:W-:-:S09]  /*108f0*/  SEL R0, R0, 0x7c, P0 ;  /* 0x0000007c00007807 */ /* 0x000fd20000000000 */
.L_x_6730:
[----:B------:R-:W-:Y:S05]  /*10900*/  BSYNC.RECONVERGENT B0 ;  /* 0x0000000000007941 */ /* 0x000fea0003800200 */
.L_x_6728:
[----:B------:R-:W-:-:S04]  /*10910*/  SHF.R.U32.HI R3, RZ, 0x18, R3 ;  /* 0x00000018ff037819 */ /* 0x000fc80000011603 */
[----:B------:R-:W-:-:S05]  /*10920*/  LOP3.LUT R3, R0, 0x80, R3, 0xf8, !PT ;  /* 0x0000008000037812 */ /* 0x000fca00078ef803 */
[----:B------:R-:W-:Y:S01]  /*10930*/  STG.E.U8 desc[UR36][R16.64], R3 ;  /* 0x0000000310007986 */ /* 0x000fe2000c101124 */
[----:B------:R-:W-:Y:S05]  /*10940*/  EXIT ;  /* 0x000000000000794d */ /* 0x000fea0003800000 */
.L_x_6722:
[----:B------:R-:W0:Y:S02]  /*10950*/  I2F.S16 R0, R3 ;  /* 0x0000000300007306 */ /* 0x000e240000101400 */
[----:B0-----:R-:W-:-:S05]  /*10960*/  F2FP.BF16.F32.PACK_AB R0, RZ, R0 ;  /* 0x00000000ff00723e */ /* 0x001fca00000010ff */
[----:B------:R-:W-:Y:S01]  /*10970*/  STG.E.U16 desc[UR36][R16.64], R0 ;  /* 0x0000000010007986 */ /* 0x000fe2000c101524 */
[----:B------:R-:W-:Y:S05]  /*10980*/  EXIT ;  /* 0x000000000000794d */ /* 0x000fea0003800000 */
.L_x_6731:
        /* <DEDUP_REMOVED lines=15> */
.L_x_21097:


//--------------------- .text._ZN2at6native27unrolled_elementwise_kernelINS0_13BinaryFunctorIaaaZZZNS0_18rshift_kernel_cudaERNS_18TensorIteratorBaseEENKUlvE_clEvENKUlvE0_clEvEUlaaE_EESt5arrayIPcLm3EELi4E23TrivialOffsetCalculatorILi2EjESC_ILi1EjENS0_6memory12LoadWithCastILi2EEENSF_13StoreWithCastILi1EEEEEviT_T0_T2_T3_T4_T5_ --------------------------
	.section	.text._ZN2at6native27unrolled_elementwise_kernelINS0_13BinaryFunctorIaaaZZZNS0_18rshift_kernel_cudaERNS_18TensorIteratorBaseEENKUlvE_clEvENKUlvE0_clEvEUlaaE_EESt5arrayIPcLm3EELi4E23TrivialOffsetCalculatorILi2EjESC_ILi1EjENS0_6memory12LoadWithCastILi2EEENSF_13StoreWithCastILi1EEEEEviT_T0_T2_T3_T4_T5_,"ax",@progbits
	.align	128
        .global         _ZN2at6native27unrolled_elementwise_kernelINS0_13BinaryFunctorIaaaZZZNS0_18rshift_kernel_cudaERNS_18TensorIteratorBaseEENKUlvE_clEvENKUlvE0_clEvEUlaaE_EESt5arrayIPcLm3EELi4E23TrivialOffsetCalculatorILi2EjESC_ILi1EjENS0_6memory12LoadWithCastILi2EEENSF_13StoreWithCastILi1EEEEEviT_T0_T2_T3_T4_T5_
        .type           _ZN2at6native27unrolled_elementwise_kernelINS0_13BinaryFunctorIaaaZZZNS0_18rshift_kernel_cudaERNS_18TensorIteratorBaseEENKUlvE_clEvENKUlvE0_clEvEUlaaE_EESt5arrayIPcLm3EELi4E23TrivialOffsetCalculatorILi2EjESC_ILi1EjENS0_6memory12LoadWithCastILi2EEENSF_13StoreWithCastILi1EEEEEviT_T0_T2_T3_T4_T5_,@function
        .size           _ZN2at6native27unrolled_elementwise_kernelINS0_13BinaryFunctorIaaaZZZNS0_18rshift_kernel_cudaERNS_18TensorIteratorBaseEENKUlvE_clEvENKUlvE0_clEvEUlaaE_EESt5arrayIPcLm3EELi4E23TrivialOffsetCalculatorILi2EjESC_ILi1EjENS0_6memory12LoadWithCastILi2EEENSF_13StoreWithCastILi1EEEEEviT_T0_T2_T3_T4_T5_,(.L_x_21098 - _ZN2at6native27unrolled_elementwise_kernelINS0_13BinaryFunctorIaaaZZZNS0_18rshift_kernel_cudaERNS_18TensorIteratorBaseEENKUlvE_clEvENKUlvE0_clEvEUlaaE_EESt5arrayIPcLm3EELi4E23TrivialOffsetCalculatorILi2EjESC_ILi1EjENS0_6memory12LoadWithCastILi2EEENSF_13StoreWithCastILi1EEEEEviT_T0_T2_T3_T4_T5_)
        .other          _ZN2at6native27unrolled_elementwise_kernelINS0_13BinaryFunctorIaaaZZZNS0_18rshift_kernel_cudaERNS_18TensorIteratorBaseEENKUlvE_clEvENKUlvE0_clEvEUlaaE_EESt5arrayIPcLm3EELi4E23TrivialOffsetCalculatorILi2EjESC_ILi1EjENS0_6memory12LoadWithCastILi2EEENSF_13StoreWithCastILi1EEEEEviT_T0_T2_T3_T4_T5_,@"STO_CUDA_ENTRY STV_DEFAULT"
_ZN2at6native27unrolled_elementwise_kernelINS0_13BinaryFunctorIaaaZZZNS0_18rshift_kernel_cudaERNS_18TensorIteratorBaseEENKUlvE_clEvENKUlvE0_clEvEUlaaE_EESt5arrayIPcLm3EELi4E23TrivialOffsetCalculatorILi2EjESC_ILi1EjENS0_6memory12LoadWithCastILi2EEENSF_13StoreWithCastILi1EEEEEviT_T0_T2_T3_T4_T5_:
.text._ZN2at6native27unrolled_elementwise_kernelINS0_13BinaryFunctorIaaaZZZNS0_18rshift_kernel_cudaERNS_18TensorIteratorBaseEENKUlvE_clEvENKUlvE0_clEvEUlaaE_EESt5arrayIPcLm3EELi4E23TrivialOffsetCalculatorILi2EjESC_ILi1EjENS0_6memory12LoadWithCastILi2EEENSF_13StoreWithCastILi1EEEEEviT_T0_T2_T3_T4_T5_:
        /* <DEDUP_REMOVED lines=33> */
.L_x_6737:
[----:B------:R3:W5:Y:S01]  /*0210*/  LDG.E.U8 R29, desc[UR36][R4.64] ;  /* 0x00000024041d7981 */ /* 0x000762000c1e1100 */
[----:B------:R-:W-:Y:S05]  /*0220*/  BRA `(.L_x_6739) ;  /* 0x0000000c00507947 */ /* 0x000fea0003800000 */
.L_x_6736:
        /* <DEDUP_REMOVED lines=8> */
.L_x_6741:
[----:B------:R1:W5:Y:S01]  /*02b0*/  LDG.E.U8 R29, desc[UR36][R4.64] ;  /* 0x00000024041d7981 */ /* 0x000362000c1e1100 */
[----:B------:R-:W-:Y:S05]  /*02c0*/  BRA `(.L_x_6739) ;  /* 0x0000000c00287947 */ /* 0x000fea0003800000 */
.L_x_6740:
[----:B------:R2:W5:Y:S01]  /*02d0*/  LDG.E.U16 R29, desc[UR36][R4.64] ;  /* 0x00000024041d7981 */ /* 0x000562000c1e1500 */
[----:B------:R-:W-:Y:S05]  /*02e0*/  BRA `(.L_x_6739) ;  /* 0x0000000c00207947 */ /* 0x000fea0003800000 */
.L_x_6735:
        /* <DEDUP_REMOVED lines=9> */
.L_x_6743:
[----:B------:R-:W2:Y:S02]  /*0380*/  LDG.E.U16 R0, desc[UR36][R4.64] ;  /* 0x0000002404007981 */ /* 0x000ea4000c1e1500 */
[----:B--2---:R-:W-:-:S06]  /*0390*/  HADD2.F32 R0, -RZ, R0.H0_H0 ;  /* 0x20000000ff007230 */ /* 0x004fcc0000004100 */
[----:B------:R-:W0:Y:S02]  /*03a0*/  F2I.FTZ.TRUNC.NTZ R0, R0 ;  /* 0x0000000000007305 */ /* 0x000e24000021f100 */
[----:B0-----:R-:W-:Y:S01]  /*03b0*/  PRMT R29, R0, 0x7610, R29 ;  /* 0x00007610001d7816 */ /* 0x001fe2000000001d */
[----:B------:R-:W-:Y:S06]  /*03c0*/  BRA `(.L_x_6739) ;  /* 0x0000000800e87947 */ /* 0x000fec0003800000 */
.L_x_6742:
        /* <DEDUP_REMOVED lines=9> */
.L_x_6745:
[----:B------:R-:W2:Y:S02]  /*0460*/  LDG.E.U16 R4, desc[UR36][R4.64] ;  /* 0x0000002404047981 */ /* 0x000ea4000c1e1500 */
[----:B--2---:R-:W-:-:S06]  /*0470*/  HADD2.F32 R0, -RZ, R4.H0_H0 ;  /* 0x20000004ff007230 */ /* 0x004fcc0000004100 */
[----:B------:R-:W0:Y:S02]  /*0480*/  F2I.FTZ.TRUNC.NTZ R0, R0 ;  /* 0x0000000000007305 */ /* 0x000e24000021f100 */
[----:B0-----:R-:W-:Y:S01]  /*0490*/  PRMT R29, R0, 0x7610, R29 ;  /* 0x00007610001d7816 */ /* 0x001fe2000000001d */
[----:B------:R-:W-:Y:S06]  /*04a0*/  BRA `(.L_x_6739) ;  /* 0x0000000800b07947 */ /* 0x000fec0003800000 */
.L_x_6744:
[----:B------:R-:W2:Y:S02]  /*04b0*/  LDG.E.64 R4, desc[UR36][R4.64] ;  /* 0x0000002404047981 */ /* 0x000ea4000c1e1b00 */
[----:B--2---:R0:W1:Y:S01]  /*04c0*/  F2I.F64.TRUNC R29, R4 ;  /* 0x00000004001d7311 */ /* 0x004062000030d100 */
[----:B------:R-:W-:Y:S05]  /*04d0*/  BRA `(.L_x_6739) ;  /* 0x0000000800a47947 */ /* 0x000fea0003800000 */
.L_x_6734:
        /* <DEDUP_REMOVED lines=12> */
.L_x_6748:
[----:B------:R-:W2:Y:S02]  /*05a0*/  LDG.E.64 R4, desc[UR36][R4.64] ;  /* 0x0000002404047981 */ /* 0x000ea4000c1e1b00 */
[----:B--2---:R0:W1:Y:S01]  /*05b0*/  F2I.F64.TRUNC R29, R4 ;  /* 0x00000004001d7311 */ /* 0x004062000030d100 */
[----:B------:R-:W-:Y:S05]  /*05c0*/  BRA `(.L_x_6739) ;  /* 0x0000000800687947 */ /* 0x000fea0003800000 */
.L_x_6747:
        /* <DEDUP_REMOVED lines=27> */
.L_x_6750:
        /* <DEDUP_REMOVED lines=15> */
.L_x_6749:
[----:B------:R-:W2:Y:S02]  /*0870*/  LDG.E.U16 R0, desc[UR36][R4.64] ;  /* 0x0000002404007981 */ /* 0x000ea4000c1e1500 */
[----:B--2---:R-:W-:-:S06]  /*0880*/  IMAD.U32 R0, R0, 0x10000, RZ ;  /* 0x0001000000007824 */ /* 0x004fcc00078e00ff */
[----:B------:R-:W0:Y:S02]  /*0890*/  F2I.FTZ.TRUNC.NTZ R0, R0 ;  /* 0x0000000000007305 */ /* 0x000e24000021f100 */
[----:B0-----:R-:W-:Y:S01]  /*08a0*/  PRMT R29, R0, 0x7610, R29 ;  /* 0x00007610001d7816 */ /* 0x001fe2000000001d */
[----:B------:R-:W-:Y:S06]  /*08b0*/  BRA `(.L_x_6739) ;  /* 0x0000000400ac7947 */ /* 0x000fec0003800000 */
.L_x_6746:
        /* <DEDUP_REMOVED lines=10> */
.L_x_6753:
        /* <DEDUP_REMOVED lines=21> */
.L_x_6757:
[----:B------:R-:W-:Y:S05]  /*0ab0*/  BSYNC.RECONVERGENT B1 ;  /* 0x0000000000017941 */ /* 0x000fea0003800200 */
.L_x_6756:
[----:B------:R-:W-:Y:S01]  /*0ac0*/  IMAD.SHL.U32 R0, R0, 0x100000, RZ ;  /* 0x0010000000007824 */ /* 0x000fe200078e00ff */
[----:B------:R-:W-:-:S04]  /*0ad0*/  LEA R3, R3, 0x3b800000, 0x17 ;  /* 0x3b80000003037811 */ /* 0x000fc800078eb8ff */
[----:B------:R-:W-:-:S07]  /*0ae0*/  LOP3.LUT R0, R3, R0, R7, 0xfe, !PT ;  /* 0x0000000003007212 */ /* 0x000fce00078efe07 */
.L_x_6755:
[----:B------:R-:W-:Y:S05]  /*0af0*/  BSYNC.RECONVERGENT B0 ;  /* 0x0000000000007941 */ /* 0x000fea0003800200 */
.L_x_6754:
[----:B------:R-:W0:Y:S02]  /*0b00*/  F2I.FTZ.TRUNC.NTZ R0, R0 ;  /* 0x0000000000007305 */ /* 0x000e24000021f100 */
[----:B0-----:R-:W-:Y:S01]  /*0b10*/  PRMT R29, R0, 0x7610, R29 ;  /* 0x00007610001d7816 */ /* 0x001fe2000000001d */
[----:B------:R-:W-:Y:S06]  /*0b20*/  BRA `(.L_x_6739) ;  /* 0x0000000400107947 */ /* 0x000fec0003800000 */
.L_x_6752:
        /* <DEDUP_REMOVED lines=21> */
.L_x_6761:
[----:B------:R-:W-:Y:S05]  /*0c80*/  BSYNC.RECONVERGENT B1 ;  /* 0x0000000000017941 */ /* 0x000fea0003800200 */
.L_x_6760:
[----:B------:R-:W-:Y:S01]  /*0c90*/  IMAD.SHL.U32 R0, R0, 0x200000, RZ ;  /* 0x0020000000007824 */ /* 0x000fe200078e00ff */
[----:B------:R-:W-:-:S04]  /*0ca0*/  LEA R3, R3, 0x37800000, 0x17 ;  /* 0x3780000003037811 */ /* 0x000fc800078eb8ff */
[----:B------:R-:W-:-:S07]  /*0cb0*/  LOP3.LUT R0, R3, R0, R7, 0xfe, !PT ;  /* 0x0000000003007212 */ /* 0x000fce00078efe07 */
.L_x_6759:
[----:B------:R-:W-:Y:S05]  /*0cc0*/  BSYNC.RECONVERGENT B0 ;  /* 0x0000000000007941 */ /* 0x000fea0003800200 */
.L_x_6758:
[----:B------:R-:W0:Y:S02]  /*0cd0*/  F2I.FTZ.TRUNC.NTZ R0, R0 ;  /* 0x0000000000007305 */ /* 0x000e24000021f100 */
[----:B0-----:R-:W-:Y:S01]  /*0ce0*/  PRMT R29, R0, 0x7610, R29 ;  /* 0x00007610001d7816 */ /* 0x001fe2000000001d */
[----:B------:R-:W-:Y:S06]  /*0cf0*/  BRA `(.L_x_6739) ;  /* 0x00000000009c7947 */ /* 0x000fec0003800000 */
.L_x_6751:
[----:B------:R-:W-:-:S09]  /*0d00*/  UISETP.NE.AND UP0, UPT, UR4, 0x1c, UPT ;  /* 0x0000001c0400788c */ /* 0x000fd2000bf05270 */
[----:B------:R-:W-:Y:S05]  /*0d10*/  BRA.U !UP0, `(.L_x_6762) ;  /* 0x0000000108907547 */ /* 0x000fea000b800000 */
[----:B------:R-:W-:-:S09]  /*0d20*/  UISETP.NE.AND UP0, UPT, UR4, 0x1d, UPT ;  /* 0x0000001d0400788c */ /* 0x000fd2000bf05270 */
[----:B------:R-:W-:Y:S05]  /*0d30*/  BRA.U !UP0, `(.L_x_6763) ;  /* 0x0000000108807547 */ /* 0x000fea000b800000 */
[----:B------:R-:W-:-:S09]  /*0d40*/  UISETP.NE.AND UP0, UPT, UR4, 0x2c, UPT ;  /* 0x0000002c0400788c */ /* 0x000fd2000bf05270 */
[----:B------:R-:W-:Y:S05]  /*0d50*/  BRA.U !UP0, `(.L_x_6764) ;  /* 0x0000000108487547 */ /* 0x000fea000b800000 */
.L_x_6738:
        /* <DEDUP_REMOVED lines=16> */
.L_x_6765:
[----:B------:R-:W-:Y:S01]  /*0e60*/  PRMT R29, RZ, 0x7610, R29 ;  /* 0x00007610ff1d7816 */ /* 0x000fe2000000001d */
[----:B------:R-:W-:Y:S06]  /*0e70*/  BRA `(.L_x_6739) ;  /* 0x00000000003c7947 */ /* 0x000fec0003800000 */
.L_x_6764:
        /* <DEDUP_REMOVED lines=8> */
.L_x_6767:
[----:B------:R-:W-:Y:S05]  /*0f00*/  BSYNC.RECONVERGENT B0 ;  /* 0x0000000000007941 */ /* 0x000fea0003800200 */
.L_x_6766:
[----:B------:R-:W0:Y:S02]  /*0f10*/  F2I.FTZ.TRUNC.NTZ R0, R0 ;  /* 0x0000000000007305 */ /* 0x000e24000021f100 */
[----:B0-----:R-:W-:Y:S01]  /*0f20*/  PRMT R29, R0, 0x7610, R29 ;  /* 0x00007610001d7816 */ /* 0x001fe2000000001d */
[----:B------:R-:W-:Y:S06]  /*0f30*/  BRA `(.L_x_6739) ;  /* 0x00000000000c7947 */ /* 0x000fec0003800000 */
.L_x_6763:
[----:B------:R0:W5:Y:S01]  /*0f40*/  LDG.E.U8 R29, desc[UR36][R4.64] ;  /* 0x00000024041d7981 */ /* 0x000162000c1e1100 */
[----:B------:R-:W-:Y:S05]  /*0f50*/  BRA `(.L_x_6739) ;  /* 0x0000000000047947 */ /* 0x000fea0003800000 */
.L_x_6762:
[----:B------:R0:W5:Y:S02]  /*0f60*/  LDG.E.U8 R29, desc[UR36][R4.64] ;  /* 0x00000024041d7981 */ /* 0x000164000c1e1100 */
.L_x_6739:
        /* <DEDUP_REMOVED lines=18> */
.L_x_6771:
[----:B------:R1:W5:Y:S01]  /*1090*/  LDG.E.U8 R28, desc[UR36][R4.64] ;  /* 0x00000024041c7981 */ /* 0x000362000c1e1100 */
[----:B------:R-:W-:Y:S05]  /*10a0*/  BRA `(.L_x_6773) ;  /* 0x0000000c00507947 */ /* 0x000fea0003800000 */
.L_x_6770:
        /* <DEDUP_REMOVED lines=8> */
.L_x_6775:
[----:B------:R3:W5:Y:S01]  /*1130*/  LDG.E.U8 R28, desc[UR36][R4.64] ;  /* 0x00000024041c7981 */ /* 0x000762000c1e1100 */
[----:B------:R-:W-:Y:S05]  /*1140*/  BRA `(.L_x_6773) ;  /* 0x0000000c00287947 */ /* 0x000fea0003800000 */
.L_x_6774:
[----:B------:R2:W5:Y:S01]  /*1150*/  LDG.E.U16 R28, desc[UR36][R4.64] ;  /* 0x00000024041c7981 */ /* 0x000562000c1e1500 */
[----:B------:R-:W-:Y:S05]  /*1160*/  BRA `(.L_x_6773) ;  /* 0x0000000c00207947 */ /* 0x000fea0003800000 */
.L_x_6769:
        /* <DEDUP_REMOVED lines=9> */
.L_x_6777:
[----:B------:R-:W2:Y:S02]  /*1200*/  LDG.E.U16 R0, desc[UR36][R4.64] ;  /* 0x0000002404007981 */ /* 0x000ea4000c1e1500 */
[----:B--2---:R-:W-:-:S06]  /*1210*/  HADD2.F32 R0, -RZ, R0.H0_H0 ;  /* 0x20000000ff007230 */ /* 0x004fcc0000004100 */
[----:B------:R-:W0:Y:S02]  /*1220*/  F2I.FTZ.TRUNC.NTZ R0, R0 ;  /* 0x0000000000007305 */ /* 0x000e24000021f100 */
[----:B0-----:R-:W-:Y:S01]  /*1230*/  PRMT R28, R0, 0x7610, R28 ;  /* 0x00007610001c7816 */ /* 0x001fe2000000001c */
[----:B------:R-:W-:Y:S06]  /*1240*/  BRA `(.L_x_6773) ;  /* 0x0000000800e87947 */ /* 0x000fec0003800000 */
.L_x_6776:
        /* <DEDUP_REMOVED lines=9> */
.L_x_6779:
[----:B------:R-:W2:Y:S02]  /*12e0*/  LDG.E.U16 R4, desc[UR36][R4.64] ;  /* 0x0000002404047981 */ /* 0x000ea4000c1e1500 */
[----:B--2---:R-:W-:-:S06]  /*12f0*/  HADD2.F32 R0, -RZ, R4.H0_H0 ;  /* 0x20000004ff007230 */ /* 0x004fcc0000004100 */
[----:B------:R-:W0:Y:S02]  /*1300*/  F2I.FTZ.TRUNC.NTZ R0, R0 ;  /* 0x0000000000007305 */ /* 0x000e24000021f100 */
[----:B0-----:R-:W-:Y:S01]  /*1310*/  PRMT R28, R0, 0x7610, R28 ;  /* 0x00007610001c7816 */ /* 0x001fe2000000001c */
[----:B------:R-:W-:Y:S06]  /*1320*/  BRA `(.L_x_6773) ;  /* 0x0000000800b07947 */ /* 0x000fec0003800000 */
.L_x_6778:
[----:B------:R-:W2:Y:S02]  /*1330*/  LDG.E.64 R4, desc[UR36][R4.64] ;  /* 0x0000002404047981 */ /* 0x000ea4000c1e1b00 */
[----:B--2---:R0:W1:Y:S01]  /*1340*/  F2I.F64.TRUNC R28, R4 ;  /* 0x00000004001c7311 */ /* 0x004062000030d100 */
[----:B------:R-:W-:Y:S05]  /*1350*/  BRA `(.L_x_6773) ;  /* 0x0000000800a47947 */ /* 0x000fea0003800000 */
.L_x_6768:
        /* <DEDUP_REMOVED lines=12> */
.L_x_6782:
[----:B------:R-:W2:Y:S02]  /*1420*/  LDG.E.64 R4, desc[UR36][R4.64] ;  /* 0x0000002404047981 */ /* 0x000ea4000c1e1b00 */
[----:B--2---:R0:W1:Y:S01]  /*1430*/  F2I.F64.TRUNC R28, R4 ;  /* 0x00000004001c7311 */ /* 0x004062000030d100 */
[----:B------:R-:W-:Y:S05]  /*1440*/  BRA `(.L_x_6773) ;  /* 0x0000000800687947 */ /* 0x000fea0003800000 */
.L_x_6781:
        /* <DEDUP_REMOVED lines=27> */
.L_x_6784:
        /* <DEDUP_REMOVED lines=15> */
.L_x_6783:
[----:B------:R-:W2:Y:S02]  /*16f0*/  LDG.E.U16 R0, desc[UR36][R4.64] ;  /* 0x0000002404007981 */ /* 0x000ea4000c1e1500 */
[----:B--2---:R-:W-:-:S06]  /*1700*/  IMAD.U32 R0, R0, 0x10000, RZ ;  /* 0x0001000000007824 */ /* 0x004fcc00078e00ff */
[----:B------:R-:W0:Y:S02]  /*1710*/  F2I.FTZ.TRUNC.NTZ R0, R0 ;  /* 0x0000000000007305 */ /* 0x000e24000021f100 */
[----:B0-----:R-:W-:Y:S01]  /*1720*/  PRMT R28, R0, 0x7610, R28 ;  /* 0x00007610001c7816 */ /* 0x001fe2000000001c */
[----:B------:R-:W-:Y:S06]  /*1730*/  BRA `(.L_x_6773) ;  /* 0x0000000400ac7947 */ /* 0x000fec0003800000 */
.L_x_6780:
        /* <DEDUP_REMOVED lines=10> */
.L_x_6787:
        /* <DEDUP_REMOVED lines=21> */
.L_x_6791:
[----:B------:R-:W-:Y:S05]  /*1930*/  BSYNC.RECONVERGENT B1 ;  /* 0x0000000000017941 */ /* 0x000fea0003800200 */
.L_x_6790:
[----:B------:R-:W-:Y:S01]  /*1940*/  IMAD.SHL.U32 R0, R0, 0x100000, RZ ;  /* 0x0010000000007824 */ /* 0x000fe200078e00ff */
[----:B------:R-:W-:-:S04]  /*1950*/  LEA R3, R3, 0x3b800000, 0x17 ;  /* 0x3b80000003037811 */ /* 0x000fc800078eb8ff */
[----:B------:R-:W-:-:S07]  /*1960*/  LOP3.LUT R0, R3, R0, R7, 0xfe, !PT ;  /* 0x0000000003007212 */ /* 0x000fce00078efe07 */
.L_x_6789:
[----:B------:R-:W-:Y:S05]  /*1970*/  BSYNC.RECONVERGENT B0 ;  /* 0x0000000000007941 */ /* 0x000fea0003800200 */
.L_x_6788:
[----:B------:R-:W0:Y:S02]  /*1980*/  F2I.FTZ.TRUNC.NTZ R0, R0 ;  /* 0x0000000000007305 */ /* 0x000e24000021f100 */
[----:B0-----:R-:W-:Y:S01]  /*1990*/  PRMT R28, R0, 0x7610, R28 ;  /* 0x00007610001c7816 */ /* 0x001fe2000000001c */
[----:B------:R-:W-:Y:S06]  /*19a0*/  BRA `(.L_x_6773) ;  /* 0x0000000400107947 */ /* 0x000fec0003800000 */
.L_x_6786:
        /* <DEDUP_REMOVED lines=21> */
.L_x_6795:
[----:B------:R-:W-:Y:S05]  /*1b00*/  BSYNC.RECONVERGENT B1 ;  /* 0x0000000000017941 */ /* 0x000fea0003800200 */
.L_x_6794:
[----:B------:R-:W-:Y:S01]  /*1b10*/  IMAD.SHL.U32 R0, R0, 0x200000, RZ ;  /* 0x0020000000007824 */ /* 0x000fe200078e00ff */
[----:B------:R-:W-:-:S04]  /*1b20*/  LEA R3, R3, 0x37800000, 0x17 ;  /* 0x3780000003037811 */ /* 0x000fc800078eb8ff */
[----:B------:R-:W-:-:S07]  /*1b30*/  LOP3.LUT R0, R3, R0, R7, 0xfe, !PT ;  /* 0x0000000003007212 */ /* 0x000fce00078efe07 */
.L_x_6793:
[----:B------:R-:W-:Y:S05]  /*1b40*/  BSYNC.RECONVERGENT B0 ;  /* 0x0000000000007941 */ /* 0x000fea0003800200 */
.L_x_6792:
[----:B------:R-:W0:Y:S02]  /*1b50*/  F2I.FTZ.TRUNC.NTZ R0, R0 ;  /* 0x0000000000007305 */ /* 0x000e24000021f100 */
[----:B0-----:R-:W-:Y:S01]  /*1b60*/  PRMT R28, R0, 0x7610, R28 ;  /* 0x00007610001c7816 */ /* 0x001fe2000000001c */
[----:B------:R-:W-:Y:S06]  /*1b70*/  BRA `(.L_x_6773) ;  /* 0x00000000009c7947 */ /* 0x000fec0003800000 */
.L_x_6785:
[----:B------:R-:W-:-:S09]  /*1b80*/  UISETP.NE.AND UP0, UPT, UR4, 0x1c, UPT ;  /* 0x0000001c0400788c */ /* 0x000fd2000bf05270 */
[----:B------:R-:W-:Y:S05]  /*1b90*/  BRA.U !UP0, `(.L_x_6796) ;  /* 0x0000000108907547 */ /* 0x000fea000b800000 */
[----:B------:R-:W-:-:S09]  /*1ba0*/  UISETP.NE.AND UP0, UPT, UR4, 0x1d, UPT ;  /* 0x0000001d0400788c */ /* 0x000fd2000bf05270 */
[----:B------:R-:W-:Y:S05]  /*1bb0*/  BRA.U !UP0, `(.L_x_6797) ;  /* 0x0000000108807547 */ /* 0x000fea000b800000 */
[----:B------:R-:W-:-:S09]  /*1bc0*/  UISETP.NE.AND UP0, UPT, UR4, 0x2c, UPT ;  /* 0x0000002c0400788c */ /* 0x000fd2000bf05270 */
[----:B------:R-:W-:Y:S05]  /*1bd0*/  BRA.U !UP0, `(.L_x_6798) ;  /* 0x0000000108487547 */ /* 0x000fea000b800000 */
.L_x_6772:
        /* <DEDUP_REMOVED lines=16> */
.L_x_6799:
[----:B------:R-:W-:Y:S01]  /*1ce0*/  PRMT R28, RZ, 0x7610, R28 ;  /* 0x00007610ff1c7816 */ /* 0x000fe2000000001c */
[----:B------:R-:W-:Y:S06]  /*1cf0*/  BRA `(.L_x_6773) ;  /* 0x00000000003c7947 */ /* 0x000fec0003800000 */
.L_x_6798:
        /* <DEDUP_REMOVED lines=8> */
.L_x_6801:
[----:B------:R-:W-:Y:S05]  /*1d80*/  BSYNC.RECONVERGENT B0 ;  /* 0x0000000000007941 */ /* 0x000fea0003800200 */
.L_x_6800:
[----:B------:R-:W0:Y:S02]  /*1d90*/  F2I.FTZ.TRUNC.NTZ R0, R0 ;  /* 0x0000000000007305 */ /* 0x000e24000021f100 */
[----:B0-----:R-:W-:Y:S01]  /*1da0*/  PRMT R28, R0, 0x7610, R28 ;  /* 0x00007610001c7816 */ /* 0x001fe2000000001c */
[----:B------:R-:W-:Y:S06]  /*1db0*/  BRA `(.L_x_6773) ;  /* 0x00000000000c7947 */ /* 0x000fec0003800000 */
.L_x_6797:
[----:B------:R0:W5:Y:S01]  /*1dc0*/  LDG.E.U8 R28, desc[UR36][R4.64] ;  /* 0x00000024041c7981 */ /* 0x000162000c1e1100 */
[----:B------:R-:W-:Y:S05]  /*1dd0*/  BRA `(.L_x_6773) ;  /* 0x0000000000047947 */ /* 0x000fea0003800000 */
.L_x_6796:
[----:B------:R0:W5:Y:S02]  /*1de0*/  LDG.E.U8 R28, desc[UR36][R4.64] ;  /* 0x00000024041c7981 */ /* 0x000164000c1e1100 */
.L_x_6773:
[----:B------:R-:W-:-:S07]  /*1df0*/  VIADD R17, R25, 0x80 ;  /* 0x0000008019117836 */ /* 0x000fce0000000000 */
.L_x_6733:
[----:B------:R-:W-:Y:S05]  /*1e00*/  BSYNC.RECONVERGENT B6 ;  /* 0x0000000000067941 */ /* 0x000fea0003800200 */
.L_x_6732:
        /* <DEDUP_REMOVED lines=24> */
.L_x_6807:
[----:B------:R0:W5:Y:S01]  /*1f90*/  LDG.E.U8 R22, desc[UR36][R4.64] ;  /* 0x0000002404167981 */ /* 0x000162000c1e1100 */
[----:B------:R-:W-:Y:S05]  /*1fa0*/  BRA `(.L_x_6809) ;  /* 0x0000000c00507947 */ /* 0x000fea0003800000 */
.L_x_6806:
        /* <DEDUP_REMOVED lines=8> */
.L_x_6811:
[----:B------:R0:W5:Y:S01]  /*2030*/  LDG.E.U8 R22, desc[UR36][R4.64] ;  /* 0x0000002404167981 */ /* 0x000162000c1e1100 */
[----:B------:R-:W-:Y:S05]  /*2040*/  BRA `(.L_x_6809) ;  /* 0x0000000c00287947 */ /* 0x000fea0003800000 */
.L_x_6810:
[----:B------:R0:W5:Y:S01]  /*2050*/  LDG.E.U16 R22, desc[UR36][R4.64] ;  /* 0x0000002404167981 */ /* 0x000162000c1e1500 */
[----:B------:R-:W-:Y:S05]  /*2060*/  BRA `(.L_x_6809) ;  /* 0x0000000c00207947 */ /* 0x000fea0003800000 */
.L_x_6805:
        /* <DEDUP_REMOVED lines=9> */
.L_x_6813:
[----:B------:R-:W2:Y:S02]  /*2100*/  LDG.E.U16 R0, desc[UR36][R4.64] ;  /* 0x0000002404007981 */ /* 0x000ea4000c1e1500 */
[----:B--2---:R-:W-:-:S06]  /*2110*/  HADD2.F32 R0, -RZ, R0.H0_H0 ;  /* 0x20000000ff007230 */ /* 0x004fcc0000004100 */
[----:B------:R-:W0:Y:S02]  /*2120*/  F2I.FTZ.TRUNC.NTZ R0, R0 ;  /* 0x0000000000007305 */ /* 0x000e24000021f100 */
[----:B0-----:R-:W-:Y:S01]  /*2130*/  PRMT R22, R0, 0x7610, R22 ;  /* 0x0000761000167816 */ /* 0x001fe20000000016 */
[----:B------:R-:W-:Y:S06]  /*2140*/  BRA `(.L_x_6809) ;  /* 0x0000000800e87947 */ /* 0x000fec0003800000 */
.L_x_6812:
        /* <DEDUP_REMOVED lines=9> */
.L_x_6815:
[----:B------:R-:W2:Y:S02]  /*21e0*/  LDG.E.U16 R4, desc[UR36][R4.64] ;  /* 0x0000002404047981 */ /* 0x000ea4000c1e1500 */
[----:B--2---:R-:W-:-:S06]  /*21f0*/  HADD2.F32 R0, -RZ, R4.H0_H0 ;  /* 0x20000004ff007230 */ /* 0x004fcc0000004100 */
[----:B------:R-:W0:Y:S02]  /*2200*/  F2I.FTZ.TRUNC.NTZ R0, R0 ;  /* 0x0000000000007305 */ /* 0x000e24000021f100 */
[----:B0-----:R-:W-:Y:S01]  /*2210*/  PRMT R22, R0, 0x7610, R22 ;  /* 0x0000761000167816 */ /* 0x001fe20000000016 */
[----:B------:R-:W-:Y:S06]  /*2220*/  BRA `(.L_x_6809) ;  /* 0x0000000800b07947 */ /* 0x000fec0003800000 */
.L_x_6814:
[----:B------:R-:W2:Y:S02]  /*2230*/  LDG.E.64 R4, desc[UR36][R4.64] ;  /* 0x0000002404047981 */ /* 0x000ea4000c1e1b00 */
[----:B--2---:R0:W1:Y:S01]  /*2240*/  F2I.F64.TRUNC R22, R4 ;  /* 0x0000000400167311 */ /* 0x004062000030d100 */
[----:B------:R-:W-:Y:S05]  /*2250*/  BRA `(.L_x_6809) ;  /* 0x0000000800a47947 */ /* 0x000fea0003800000 */
.L_x_6804:
        /* <DEDUP_REMOVED lines=12> */
.L_x_6818:
[----:B------:R-:W2:Y:S02]  /*2320*/  LDG.E.64 R4, desc[UR36][R4.64] ;  /* 0x0000002404047981 */ /* 0x000ea4000c1e1b00 */
[----:B--2---:R0:W1:Y:S01]  /*2330*/  F2I.F64.TRUNC R22, R4 ;  /* 0x0000000400167311 */ /* 0x004062000030d100 */
[----:B------:R-:W-:Y:S05]  /*2340*/  BRA `(.L_x_6809) ;  /* 0x0000000800687947 */ /* 0x000fea0003800000 */
.L_x_6817:
        /* <DEDUP_REMOVED lines=27> */
.L_x_6820:
        /* <DEDUP_REMOVED lines=15> */
.L_x_6819:
[----:B------:R-:W2:Y:S02]  /*25f0*/  LDG.E.U16 R0, desc[UR36][R4.64] ;  /* 0x0000002404007981 */ /* 0x000ea4000c1e1500 */
[----:B--2---:R-:W-:-:S06]  /*2600*/  IMAD.U32 R0, R0, 0x10000, RZ ;  /* 0x0001000000007824 */ /* 0x004fcc00078e00ff */
[----:B------:R-:W0:Y:S02]  /*2610*/  F2I.FTZ.TRUNC.NTZ R0, R0 ;  /* 0x0000000000007305 */ /* 0x000e24000021f100 */
[----:B0-----:R-:W-:Y:S01]  /*2620*/  PRMT R22, R0, 0x7610, R22 ;  /* 0x0000761000167816 */ /* 0x001fe20000000016 */
[----:B------:R-:W-:Y:S06]  /*2630*/  BRA `(.L_x_6809) ;  /* 0x0000000400ac7947 */ /* 0x000fec0003800000 */
.L_x_6816:
        /* <DEDUP_REMOVED lines=10> */
.L_x_6823:
        /* <DEDUP_REMOVED lines=21> */
.L_x_6827:
[----:B------:R-:W-:Y:S05]  /*2830*/  BSYNC.RECONVERGENT B1 ;  /* 0x0000000000017941 */ /* 0x000fea0003800200 */
.L_x_6826:
[----:B------:R-:W-:Y:S01]  /*2840*/  IMAD.SHL.U32 R0, R0, 0x100000, RZ ;  /* 0x0010000000007824 */ /* 0x000fe200078e00ff */
[----:B------:R-:W-:-:S04]  /*2850*/  LEA R3, R3, 0x3b800000, 0x17 ;  /* 0x3b80000003037811 */ /* 0x000fc800078eb8ff */
[----:B------:R-:W-:-:S07]  /*2860*/  LOP3.LUT R0, R3, R0, R7, 0xfe, !PT ;  /* 0x0000000003007212 */ /* 0x000fce00078efe07 */
.L_x_6825:
[----:B------:R-:W-:Y:S05]  /*2870*/  BSYNC.RECONVERGENT B0 ;  /* 0x0000000000007941 */ /* 0x000fea0003800200 */
.L_x_6824:
[----:B------:R-:W0:Y:S02]  /*2880*/  F2I.FTZ.TRUNC.NTZ R0, R0 ;  /* 0x0000000000007305 */ /* 0x000e24000021f100 */
[----:B0-----:R-:W-:Y:S01]  /*2890*/  PRMT R22, R0, 0x7610, R22 ;  /* 0x0000761000167816 */ /* 0x001fe20000000016 */
[----:B------:R-:W-:Y:S06]  /*28a0*/  BRA `(.L_x_6809) ;  /* 0x0000000400107947 */ /* 0x000fec0003800000 */
.L_x_6822:
        /* <DEDUP_REMOVED lines=21> */
.L_x_6831:
[----:B------:R-:W-:Y:S05]  /*2a00*/  BSYNC.RECONVERGENT B1 ;  /* 0x0000000000017941 */ /* 0x000fea0003800200 */
.L_x_6830:
[----:B------:R-:W-:Y:S01]  /*2a10*/  IMAD.SHL.U32 R0, R0, 0x200000, RZ ;  /* 0x0020000000007824 */ /* 0x000fe200078e00ff */
[----:B------:R-:W-:-:S04]  /*2a20*/  LEA R3, R3, 0x37800000, 0x17 ;  /* 0x3780000003037811 */ /* 0x000fc800078eb8ff */
[----:B------:R-:W-:-:S07]  /*2a30*/  LOP3.LUT R0, R3, R0, R7, 0xfe, !PT ;  /* 0x0000000003007212 */ /* 0x000fce00078efe07 */
.L_x_6829:
[----:B------:R-:W-:Y:S05]  /*2a40*/  BSYNC.RECONVERGENT B0 ;  /* 0x0000000000007941 */ /* 0x000fea0003800200 */
.L_x_6828:
[----:B------:R-:W0:Y:S02]  /*2a50*/  F2I.FTZ.TRUNC.NTZ R0, R0 ;  /* 0x0000000000007305 */ /* 0x000e24000021f100 */
[----:B0-----:R-:W-:Y:S01]  /*2a60*/  PRMT R22, R0, 0x7610, R22 ;  /* 0x0000761000167816 */ /* 0x001fe20000000016 */
[----:B------:R-:W-:Y:S06]  /*2a70*/  BRA `(.L_x_6809) ;  /* 0x00000000009c7947 */ /* 0x000fec0003800000 */
.L_x_6821:
        /* <DEDUP_REMOVED lines=14> */
.L_x_6835:
[----:B------:R-:W-:Y:S05]  /*2b60*/  BSYNC.RECONVERGENT B0 ;  /* 0x0000000000007941 */ /* 0x000fea0003800200 */
.L_x_6834:
[----:B------:R-:W0:Y:S02]  /*2b70*/  F2I.FTZ.TRUNC.NTZ R0, R0 ;  /* 0x0000000000007305 */ /* 0x000e24000021f100 */
[----:B0-----:R-:W-:Y:S01]  /*2b80*/  PRMT R22, R0, 0x7610, R22 ;  /* 0x0000761000167816 */ /* 0x001fe20000000016 */
[----:B------:R-:W-:Y:S06]  /*2b90*/  BRA `(.L_x_6809) ;  /* 0x0000000000547947 */ /* 0x000fec0003800000 */
.L_x_6808:
        /* <DEDUP_REMOVED lines=16> */
.L_x_6836:
[----:B------:R-:W-:Y:S01]  /*2ca0*/  PRMT R22, RZ, 0x7610, R22 ;  /* 0x00007610ff167816 */ /* 0x000fe20000000016 */
[----:B------:R-:W-:Y:S06]  /*2cb0*/  BRA `(.L_x_6809) ;  /* 0x00000000000c7947 */ /* 0x000fec0003800000 */
.L_x_6833:
[----:B------:R2:W5:Y:S01]  /*2cc0*/  LDG.E.U8 R22, desc[UR36][R4.64] ;  /* 0x0000002404167981 */ /* 0x000562000c1e1100 */
[----:B------:R-:W-:Y:S05]  /*2cd0*/  BRA `(.L_x_6809) ;  /* 0x0000000000047947 */ /* 0x000fea0003800000 */
.L_x_6832:
[----:B------:R3:W5:Y:S02]  /*2ce0*/  LDG.E.U8 R22, desc[UR36][R4.64] ;  /* 0x0000002404167981 */ /* 0x000764000c1e1100 */
.L_x_6809:
        /* <DEDUP_REMOVED lines=18> */
.L_x_6840:
[----:B------:R0:W5:Y:S01]  /*2e10*/  LDG.E.U8 R27, desc[UR36][R4.64] ;  /* 0x00000024041b7981 */ /* 0x000162000c1e1100 */
[----:B------:R-:W-:Y:S05]  /*2e20*/  BRA `(.L_x_6842) ;  /* 0x0000000c00507947 */ /* 0x000fea0003800000 */
.L_x_6839:
        /* <DEDUP_REMOVED lines=8> */
.L_x_6844:
[----:B------:R0:W5:Y:S01]  /*2eb0*/  LDG.E.U8 R27, desc[UR36][R4.64] ;  /* 0x00000024041b7981 */ /* 0x000162000c1e1100 */
[----:B------:R-:W-:Y:S05]  /*2ec0*/  BRA `(.L_x_6842) ;  /* 0x0000000c00287947 */ /* 0x000fea0003800000 */
.L_x_6843:
[----:B------:R0:W5:Y:S01]  /*2ed0*/  LDG.E.U16 R27, desc[UR36][R4.64] ;  /* 0x00000024041b7981 */ /* 0x000162000c1e1500 */
[----:B------:R-:W-:Y:S05]  /*2ee0*/  BRA `(.L_x_6842) ;  /* 0x0000000c00207947 */ /* 0x000fea0003800000 */
.L_x_6838:
        /* <DEDUP_REMOVED lines=9> */
.L_x_6846:
[----:B------:R-:W2:Y:S02]  /*2f80*/  LDG.E.U16 R0, desc[UR36][R4.64] ;  /* 0x0000002404007981 */ /* 0x000ea4000c1e1500 */
[----:B--2---:R-:W-:-:S06]  /*2f90*/  HADD2.F32 R0, -RZ, R0.H0_H0 ;  /* 0x20000000ff007230 */ /* 0x004fcc0000004100 */
[----:B------:R-:W0:Y:S02]  /*2fa0*/  F2I.FTZ.TRUNC.NTZ R0, R0 ;  /* 0x0000000000007305 */ /* 0x000e24000021f100 */
[----:B0-----:R-:W-:Y:S01]  /*2fb0*/  PRMT R27, R0, 0x7610, R27 ;  /* 0x00007610001b7816 */ /* 0x001fe2000000001b */
[----:B------:R-:W-:Y:S06]  /*2fc0*/  BRA `(.L_x_6842) ;  /* 0x0000000800e87947 */ /* 0x000fec0003800000 */
.L_x_6845:
        /* <DEDUP_REMOVED lines=9> */
.L_x_6848:
[----:B------:R-:W2:Y:S02]  /*3060*/  LDG.E.U16 R4, desc[UR36][R4.64] ;  /* 0x0000002404047981 */ /* 0x000ea4000c1e1500 */
[----:B--2---:R-:W-:-:S06]  /*3070*/  HADD2.F32 R0, -RZ, R4.H0_H0 ;  /* 0x20000004ff007230 */ /* 0x004fcc0000004100 */
[----:B------:R-:W0:Y:S02]  /*3080*/  F2I.FTZ.TRUNC.NTZ R0, R0 ;  /* 0x0000000000007305 */ /* 0x000e24000021f100 */
[----:B0-----:R-:W-:Y:S01]  /*3090*/  PRMT R27, R0, 0x7610, R27 ;  /* 0x00007610001b7816 */ /* 0x001fe2000000001b */
[----:B------:R-:W-:Y:S06]  /*30a0*/  BRA `(.L_x_6842) ;  /* 0x0000000800b07947 */ /* 0x000fec0003800000 */
.L_x_6847:
[----:B------:R-:W2:Y:S02]  /*30b0*/  LDG.E.64 R4, desc[UR36][R4.64] ;  /* 0x0000002404047981 */ /* 0x000ea4000c1e1b00 */
[----:B--2---:R0:W2:Y:S01]  /*30c0*/  F2I.F64.TRUNC R27, R4 ;  /* 0x00000004001b7311 */ /* 0x0040a2000030d100 */
[----:B------:R-:W-:Y:S05]  /*30d0*/  BRA `(.L_x_6842) ;  /* 0x0000000800a47947 */ /* 0x000fea0003800000 */
.L_x_6837:
        /* <DEDUP_REMOVED lines=12> */
.L_x_6851:
[----:B------:R-:W2:Y:S02]  /*31a0*/  LDG.E.64 R4, desc[UR36][R4.64] ;  /* 0x0000002404047981 */ /* 0x000ea4000c1e1b00 */
[----:B--2---:R4:W0:Y:S01]  /*31b0*/  F2I.F64.TRUNC R27, R4 ;  /* 0x00000004001b7311 */ /* 0x004822000030d100 */
[----:B------:R-:W-:Y:S05]  /*31c0*/  BRA `(.L_x_6842) ;  /* 0x0000000800687947 */ /* 0x000fea0003800000 */
.L_x_6850:
        /* <DEDUP_REMOVED lines=27> */
.L_x_6853:
        /* <DEDUP_REMOVED lines=15> */
.L_x_6852:
[----:B------:R-:W2:Y:S02]  /*3470*/  LDG.E.U16 R0, desc[UR36][R4.64] ;  /* 0x0000002404007981 */ /* 0x000ea4000c1e1500 */
[----:B--2---:R-:W-:-:S06]  /*3480*/  IMAD.U32 R0, R0, 0x10000, RZ ;  /* 0x0001000000007824 */ /* 0x004fcc00078e00ff */
[----:B------:R-:W0:Y:S02]  /*3490*/  F2I.FTZ.TRUNC.NTZ R0, R0 ;  /* 0x0000000000007305 */ /* 0x000e24000021f100 */
[----:B0-----:R-:W-:Y:S01]  /*34a0*/  PRMT R27, R0, 0x7610, R27 ;  /* 0x00007610001b7816 */ /* 0x001fe2000000001b */
[----:B------:R-:W-:Y:S06]  /*34b0*/  BRA `(.L_x_6842) ;  /* 0x0000000400ac7947 */ /* 0x000fec0003800000 */
.L_x_6849:
        /* <DEDUP_REMOVED lines=10> */
.L_x_6856:
        /* <DEDUP_REMOVED lines=21> */
.L_x_6860:
[----:B------:R-:W-:Y:S05]  /*36b0*/  BSYNC.RECONVERGENT B1 ;  /* 0x0000000000017941 */ /* 0x000fea0003800200 */
.L_x_6859:
[----:B------:R-:W-:Y:S01]  /*36c0*/  IMAD.SHL.U32 R0, R0, 0x100000, RZ ;  /* 0x0010000000007824 */ /* 0x000fe200078e00ff */
[----:B------:R-:W-:-:S04]  /*36d0*/  LEA R3, R3, 0x3b800000, 0x17 ;  /* 0x3b80000003037811 */ /* 0x000fc800078eb8ff */
[----:B------:R-:W-:-:S07]  /*36e0*/  LOP3.LUT R0, R3, R0, R7, 0xfe, !PT ;  /* 0x0000000003007212 */ /* 0x000fce00078efe07 */
.L_x_6858:
[----:B------:R-:W-:Y:S05]  /*36f0*/  BSYNC.RECONVERGENT B0 ;  /* 0x0000000000007941 */ /* 0x000fea0003800200 */
.L_x_6857:
[----:B------:R-:W0:Y:S02]  /*3700*/  F2I.FTZ.TRUNC.NTZ R0, R0 ;  /* 0x0000000000007305 */ /* 0x000e24000021f100 */
[----:B0-----:R-:W-:Y:S01]  /*3710*/  PRMT R27, R0, 0x7610, R27 ;  /* 0x00007610001b7816 */ /* 0x001fe2000000001b */
[----:B------:R-:W-:Y:S06]  /*3720*/  BRA `(.L_x_6842) ;  /* 0x0000000400107947 */ /* 0x000fec0003800000 */
.L_x_6855:
        /* <DEDUP_REMOVED lines=21> */
.L_x_6864:
[----:B------:R-:W-:Y:S05]  /*3880*/  BSYNC.RECONVERGENT B1 ;  /* 0x0000000000017941 */ /* 0x000fea0003800200 */
.L_x_6863:
[----:B------:R-:W-:Y:S01]  /*3890*/  IMAD.SHL.U32 R0, R0, 0x200000, RZ ;  /* 0x0020000000007824 */ /* 0x000fe200078e00ff */
[----:B------:R-:W-:-:S04]  /*38a0*/  LEA R3, R3, 0x37800000, 0x17 ;  /* 0x3780000003037811 */ /* 0x000fc800078eb8ff */
[----:B------:R-:W-:-:S07]  /*38b0*/  LOP3.LUT R0, R3, R0, R7, 0xfe, !PT ;  /* 0x0000000003007212 */ /* 0x000fce00078efe07 */
.L_x_6862:
[----:B------:R-:W-:Y:S05]  /*38c0*/  BSYNC.RECONVERGENT B0 ;  /* 0x0000000000007941 */ /* 0x000fea0003800200 */
.L_x_6861:
[----:B------:R-:W0:Y:S02]  /*38d0*/  F2I.FTZ.TRUNC.NTZ R0, R0 ;  /* 0x0000000000007305 */ /* 0x000e24000021f100 */
[----:B0-----:R-:W-:Y:S01]  /*38e0*/  PRMT R27, R0, 0x7610, R27 ;  /* 0x00007610001b7816 */ /* 0x001fe2000000001b */
[----:B------:R-:W-:Y:S06]  /*38f0*/  BRA `(.L_x_6842) ;  /* 0x00000000009c7947 */ /* 0x000fec0003800000 */
.L_x_6854:
        /* <DEDUP_REMOVED lines=14> */
.L_x_6868:
[----:B------:R-:W-:Y:S05]  /*39e0*/  BSYNC.RECONVERGENT B0 ;  /* 0x0000000000007941 */ /* 0x000fea0003800200 */
.L_x_6867:
[----:B------:R-:W0:Y:S02]  /*39f0*/  F2I.FTZ.TRUNC.NTZ R0, R0 ;  /* 0x0000000000007305 */ /* 0x000e24000021f100 */
[----:B0-----:R-:W-:Y:S01]  /*3a00*/  PRMT R27, R0, 0x7610, R27 ;  /* 0x00007610001b7816 */ /* 0x001fe2000000001b */
[----:B------:R-:W-:Y:S06]  /*3a10*/  BRA `(.L_x_6842) ;  /* 0x0000000000547947 */ /* 0x000fec0003800000 */
.L_x_6841:
        /* <DEDUP_REMOVED lines=16> */
.L_x_6869:
[----:B------:R-:W-:Y:S01]  /*3b20*/  PRMT R27, RZ, 0x7610, R27 ;  /* 0x00007610ff1b7816 */ /* 0x000fe2000000001b */
[----:B------:R-:W-:Y:S06]  /*3b30*/  BRA `(.L_x_6842) ;  /* 0x00000000000c7947 */ /* 0x000fec0003800000 */
.L_x_6866:
[----:B------:R2:W5:Y:S01]  /*3b40*/  LDG.E.U8 R27, desc[UR36][R4.64] ;  /* 0x00000024041b7981 */ /* 0x000562000c1e1100 */
[----:B------:R-:W-:Y:S05]  /*3b50*/  BRA `(.L_x_6842) ;  /* 0x0000000000047947 */ /* 0x000fea0003800000 */
.L_x_6865:
[----:B------:R3:W5:Y:S02]  /*3b60*/  LDG.E.U8 R27, desc[UR36][R4.64] ;  /* 0x00000024041b7981 */ /* 0x000764000c1e1100 */
.L_x_6842:
[----:B------:R-:W-:-:S07]  /*3b70*/  VIADD R17, R17, 0x80 ;  /* 0x0000008011117836 */ /* 0x000fce0000000000 */
.L_x_6803:
[----:B------:R-:W-:Y:S05]  /*3b80*/  BSYNC.RECONVERGENT B6 ;  /* 0x0000000000067941 */ /* 0x000fea0003800200 */
.L_x_6802:
        /* <DEDUP_REMOVED lines=24> */
.L_x_6875:
[----:B------:R0:W5:Y:S01]  /*3d10*/  LDG.E.U8 R18, desc[UR36][R4.64] ;  /* 0x0000002404127981 */ /* 0x000162000c1e1100 */
[----:B------:R-:W-:Y:S05]  /*3d20*/  BRA `(.L_x_6877) ;  /* 0x0000000c00507947 */ /* 0x000fea0003800000 */
.L_x_6874:
        /* <DEDUP_REMOVED lines=8> */
.L_x_6879:
[----:B------:R0:W5:Y:S01]  /*3db0*/  LDG.E.U8 R18, desc[UR36][R4.64] ;  /* 0x0000002404127981 */ /* 0x000162000c1e1100 */
[----:B------:R-:W-:Y:S05]  /*3dc0*/  BRA `(.L_x_6877) ;  /* 0x0000000c00287947 */ /* 0x000fea0003800000 */
.L_x_6878:
[----:B------:R0:W5:Y:S01]  /*3dd0*/  LDG.E.U16 R18, desc[UR36][R4.64] ;  /* 0x0000002404127981 */ /* 0x000162000c1e1500 */
[----:B------:R-:W-:Y:S05]  /*3de0*/  BRA `(.L_x_6877) ;  /* 0x0000000c00207947 */ /* 0x000fea0003800000 */
.L_x_6873:
        /* <DEDUP_REMOVED lines=9> */
.L_x_6881:
[----:B------:R-:W2:Y:S02]  /*3e80*/  LDG.E.U16 R0, desc[UR36][R4.64] ;  /* 0x0000002404007981 */ /* 0x000ea4000c1e1500 */
[----:B--2---:R-:W-:-:S06]  /*3e90*/  HADD2.F32 R0, -RZ, R0.H0_H0 ;  /* 0x20000000ff007230 */ /* 0x004fcc0000004100 */
[----:B------:R-:W0:Y:S02]  /*3ea0*/  F2I.FTZ.TRUNC.NTZ R0, R0 ;  /* 0x0000000000007305 */ /* 0x000e24000021f100 */
[----:B0-----:R-:W-:Y:S01]  /*3eb0*/  PRMT R18, R0, 0x7610, R18 ;  /* 0x0000761000127816 */ /* 0x001fe20000000012 */
[----:B------:R-:W-:Y:S06]  /*3ec0*/  BRA `(.L_x_6877) ;  /* 0x0000000800e87947 */ /* 0x000fec0003800000 */
.L_x_6880:
        /* <DEDUP_REMOVED lines=9> */
.L_x_6883:
[----:B------:R-:W2:Y:S02]  /*3f60*/  LDG.E.U16 R4, desc[UR36][R4.64] ;  /* 0x0000002404047981 */ /* 0x000ea4000c1e1500 */
[----:B--2---:R-:W-:-:S06]  /*3f70*/  HADD2.F32 R0, -RZ, R4.H0_H0 ;  /* 0x20000004ff007230 */ /* 0x004fcc0000004100 */
[----:B------:R-:W0:Y:S02]  /*3f80*/  F2I.FTZ.TRUNC.NTZ R0, R0 ;  /* 0x0000000000007305 */ /* 0x000e24000021f100 */
[----:B0-----:R-:W-:Y:S01]  /*3f90*/  PRMT R18, R0, 0x7610, R18 ;  /* 0x0000761000127816 */ /* 0x001fe20000000012 */
[----:B------:R-:W-:Y:S06]  /*3fa0*/  BRA `(.L_x_6877) ;  /* 0x0000000800b07947 */ /* 0x000fec0003800000 */
.L_x_6882:
[----:B------:R-:W2:Y:S02]  /*3fb0*/  LDG.E.64 R4, desc[UR36][R4.64] ;  /* 0x0000002404047981 */ /* 0x000ea4000c1e1b00 */
[----:B--2---:R0:W1:Y:S01]  /*3fc0*/  F2I.F64.TRUNC R18, R4 ;  /* 0x0000000400127311 */ /* 0x004062000030d100 */
[----:B------:R-:W-:Y:S05]  /*3fd0*/  BRA `(.L_x_6877) ;  /* 0x0000000800a47947 */ /* 0x000fea0003800000 */
.L_x_6872:
        /* <DEDUP_REMOVED lines=12> */
.L_x_6886:
[----:B------:R-:W2:Y:S02]  /*40a0*/  LDG.E.64 R4, desc[UR36][R4.64] ;  /* 0x0000002404047981 */ /* 0x000ea4000c1e1b00 */
[----:B--2---:R0:W1:Y:S01]  /*40b0*/  F2I.F64.TRUNC R18, R4 ;  /* 0x0000000400127311 */ /* 0x004062000030d100 */
[----:B------:R-:W-:Y:S05]  /*40c0*/  BRA `(.L_x_6877) ;  /* 0x0000000800687947 */ /* 0x000fea0003800000 */
.L_x_6885:
        /* <DEDUP_REMOVED lines=27> */
.L_x_6888:
        /* <DEDUP_REMOVED lines=15> */
.L_x_6887:
[----:B------:R-:W2:Y:S02]  /*4370*/  LDG.E.U16 R0, desc[UR36][R4.64] ;  /* 0x0000002404007981 */ /* 0x000ea4000c1e1500 */
[----:B--2---:R-:W-:-:S06]  /*4380*/  IMAD.U32 R0, R0, 0x10000, RZ ;  /* 0x0001000000007824 */ /* 0x004fcc00078e00ff */
[----:B------:R-:W0:Y:S02]  /*4390*/  F2I.FTZ.TRUNC.NTZ R0, R0 ;  /* 0x0000000000007305 */ /* 0x000e24000021f100 */
[----:B0-----:R-:W-:Y:S01]  /*43a0*/  PRMT R18, R0, 0x7610, R18 ;  /* 0x0000761000127816 */ /* 0x001fe20000000012 */
[----:B------:R-:W-:Y:S06]  /*43b0*/  BRA `(.L_x_6877) ;  /* 0x0000000400ac7947 */ /* 0x000fec0003800000 */
.L_x_6884:
        /* <DEDUP_REMOVED lines=10> */
.L_x_6891:
        /* <DEDUP_REMOVED lines=21> */
.L_x_6895:
[----:B------:R-:W-:Y:S05]  /*45b0*/  BSYNC.RECONVERGENT B1 ;  /* 0x0000000000017941 */ /* 0x000fea0003800200 */
.L_x_6894:
[----:B------:R-:W-:Y:S01]  /*45c0*/  IMAD.SHL.U32 R0, R0, 0x100000, RZ ;  /* 0x0010000000007824 */ /* 0x000fe200078e00ff */
[----:B------:R-:W-:-:S04]  /*45d0*/  LEA R3, R3, 0x3b800000, 0x17 ;  /* 0x3b80000003037811 */ /* 0x000fc800078eb8ff */
[----:B------:R-:W-:-:S07]  /*45e0*/  LOP3.LUT R0, R3, R0, R7, 0xfe, !PT ;  /* 0x0000000003007212 */ /* 0x000fce00078efe07 */
.L_x_6893:
[----:B------:R-:W-:Y:S05]  /*45f0*/  BSYNC.RECONVERGENT B0 ;  /* 0x0000000000007941 */ /* 0x000fea0003800200 */
.L_x_6892:
[----:B------:R-:W0:Y:S02]  /*4600*/  F2I.FTZ.TRUNC.NTZ R0, R0 ;  /* 0x0000000000007305 */ /* 0x000e24000021f100 */
[----:B0-----:R-:W-:Y:S01]  /*4610*/  PRMT R18, R0, 0x7610, R18 ;  /* 0x0000761000127816 */ /* 0x001fe20000000012 */
[----:B------:R-:W-:Y:S06]  /*4620*/  BRA `(.L_x_6877) ;  /* 0x0000000400107947 */ /* 0x000fec0003800000 */
.L_x_6890:
        /* <DEDUP_REMOVED lines=21> */
.L_x_6899:
[----:B------:R-:W-:Y:S05]  /*4780*/  BSYNC.RECONVERGENT B1 ;  /* 0x0000000000017941 */ /* 0x000fea0003800200 */
.L_x_6898:
[----:B------:R-:W-:Y:S01]  /*4790*/  IMAD.SHL.U32 R0, R0, 0x200000, RZ ;  /* 0x0020000000007824 */ /* 0x000fe200078e00ff */
[----:B------:R-:W-:-:S04]  /*47a0*/  LEA R3, R3, 0x37800000, 0x17 ;  /* 0x3780000003037811 */ /* 0x000fc800078eb8ff */
[----:B------:R-:W-:-:S07]  /*47b0*/  LOP3.LUT R0, R3, R0, R7, 0xfe, !PT ;  /* 0x0000000003007212 */ /* 0x000fce00078efe07 */
.L_x_6897:
[----:B------:R-:W-:Y:S05]  /*47c0*/  BSYNC.RECONVERGENT B0 ;  /* 0x0000000000007941 */ /* 0x000fea0003800200 */
.L_x_6896:
[----:B------:R-:W0:Y:S02]  /*47d0*/  F2I.FTZ.TRUNC.NTZ R0, R0 ;  /* 0x0000000000007305 */ /* 0x000e24000021f100 */
[----:B0-----:R-:W-:Y:S01]  /*47e0*/  PRMT R18, R0, 0x7610, R18 ;  /* 0x0000761000127816 */ /* 0x001fe20000000012 */
[----:B------:R-:W-:Y:S06]  /*47f0*/  BRA `(.L_x_6877) ;  /* 0x00000000009c7947 */ /* 0x000fec0003800000 */
.L_x_6889:
        /* <DEDUP_REMOVED lines=14> */
.L_x_6903:
[----:B------:R-:W-:Y:S05]  /*48e0*/  BSYNC.RECONVERGENT B0 ;  /* 0x0000000000007941 */ /* 0x000fea0003800200 */
.L_x_6902:
[----:B------:R-:W0:Y:S02]  /*48f0*/  F2I.FTZ.TRUNC.NTZ R0, R0 ;  /* 0x0000000000007305 */ /* 0x000e24000021f100 */
[----:B0-----:R-:W-:Y:S01]  /*4900*/  PRMT R18, R0, 0x7610, R18 ;  /* 0x0000761000127816 */ /* 0x001fe20000000012 */
[----:B------:R-:W-:Y:S06]  /*4910*/  BRA `(.L_x_6877) ;  /* 0x0000000000547947 */ /* 0x000fec0003800000 */
.L_x_6876:
        /* <DEDUP_REMOVED lines=16> */
.L_x_6904:
[----:B------:R-:W-:Y:S01]  /*4a20*/  PRMT R18, RZ, 0x7610, R18 ;  /* 0x00007610ff127816 */ /* 0x000fe20000000012 */
[----:B------:R-:W-:Y:S06]  /*4a30*/  BRA `(.L_x_6877) ;  /* 0x00000000000c7947 */ /* 0x000fec0003800000 */
.L_x_6901:
[----:B------:R3:W5:Y:S01]  /*4a40*/  LDG.E.U8 R18, desc[UR36][R4.64] ;  /* 0x0000002404127981 */ /* 0x000762000c1e1100 */
[----:B------:R-:W-:Y:S05]  /*4a50*/  BRA `(.L_x_6877) ;  /* 0x0000000000047947 */ /* 0x000fea0003800000 */
.L_x_6900:
[----:B------:R4:W5:Y:S02]  /*4a60*/  LDG.E.U8 R18, desc[UR36][R4.64] ;  /* 0x0000002404127981 */ /* 0x000964000c1e1100 */
.L_x_6877:
        /* <DEDUP_REMOVED lines=18> */
.L_x_6908:
[----:B------:R0:W5:Y:S01]  /*4b90*/  LDG.E.U8 R26, desc[UR36][R4.64] ;  /* 0x00000024041a7981 */ /* 0x000162000c1e1100 */
[----:B------:R-:W-:Y:S05]  /*4ba0*/  BRA `(.L_x_6910) ;  /* 0x0000000c00507947 */ /* 0x000fea0003800000 */
.L_x_6907:
        /* <DEDUP_REMOVED lines=8> */
.L_x_6912:
[----:B------:R0:W5:Y:S01]  /*4c30*/  LDG.E.U8 R26, desc[UR36][R4.64] ;  /* 0x00000024041a7981 */ /* 0x000162000c1e1100 */
[----:B------:R-:W-:Y:S05]  /*4c40*/  BRA `(.L_x_6910) ;  /* 0x0000000c00287947 */ /* 0x000fea0003800000 */
.L_x_6911:
[----:B------:R0:W5:Y:S01]  /*4c50*/  LDG.E.U16 R26, desc[UR36][R4.64] ;  /* 0x00000024041a7981 */ /* 0x000162000c1e1500 */
[----:B------:R-:W-:Y:S05]  /*4c60*/  BRA `(.L_x_6910) ;  /* 0x0000000c00207947 */ /* 0x000fea0003800000 */
.L_x_6906:
        /* <DEDUP_REMOVED lines=9> */
.L_x_6914:
[----:B------:R-:W2:Y:S02]  /*4d00*/  LDG.E.U16 R0, desc[UR36][R4.64] ;  /* 0x0000002404007981 */ /* 0x000ea4000c1e1500 */
[----:B--2---:R-:W-:-:S06]  /*4d10*/  HADD2.F32 R0, -RZ, R0.H0_H0 ;  /* 0x20000000ff007230 */ /* 0x004fcc0000004100 */
[----:B------:R-:W0:Y:S02]  /*4d20*/  F2I.FTZ.TRUNC.NTZ R0, R0 ;  /* 0x0000000000007305 */ /* 0x000e24000021f100 */
[----:B0-----:R-:W-:Y:S01]  /*4d30*/  PRMT R26, R0, 0x7610, R26 ;  /* 0x00007610001a7816 */ /* 0x001fe2000000001a */
[----:B------:R-:W-:Y:S06]  /*4d40*/  BRA `(.L_x_6910) ;  /* 0x0000000800e87947 */ /* 0x000fec0003800000 */
.L_x_6913:
        /* <DEDUP_REMOVED lines=9> */
.L_x_6916:
[----:B------:R-:W2:Y:S02]  /*4de0*/  LDG.E.U16 R4, desc[UR36][R4.64] ;  /* 0x0000002404047981 */ /* 0x000ea4000c1e1500 */
[----:B--2---:R-:W-:-:S06]  /*4df0*/  HADD2.F32 R0, -RZ, R4.H0_H0 ;  /* 0x20000004ff007230 */ /* 0x004fcc0000004100 */
[----:B------:R-:W0:Y:S02]  /*4e00*/  F2I.FTZ.TRUNC.NTZ R0, R0 ;  /* 0x0000000000007305 */ /* 0x000e24000021f100 */
[----:B0-----:R-:W-:Y:S01]  /*4e10*/  PRMT R26, R0, 0x7610, R26 ;  /* 0x00007610001a7816 */ /* 0x001fe2000000001a */
[----:B------:R-:W-:Y:S06]  /*4e20*/  BRA `(.L_x_6910) ;  /* 0x0000000800b07947 */ /* 0x000fec0003800000 */
.L_x_6915:
[----:B------:R-:W2:Y:S02]  /*4e30*/  LDG.E.64 R4, desc[UR36][R4.64] ;  /* 0x0000002404047981 */ /* 0x000ea4000c1e1b00 */
[----:B--2---:R0:W2:Y:S01]  /*4e40*/  F2I.F64.TRUNC R26, R4 ;  /* 0x00000004001a7311 */ /* 0x0040a2000030d100 */
[----:B------:R-:W-:Y:S05]  /*4e50*/  BRA `(.L_x_6910) ;  /* 0x0000000800a47947 */ /* 0x000fea0003800000 */
.L_x_6905:
        /* <DEDUP_REMOVED lines=12> */
.L_x_6919:
[----:B------:R-:W2:Y:S02]  /*4f20*/  LDG.E.64 R4, desc[UR36][R4.64] ;  /* 0x0000002404047981 */ /* 0x000ea4000c1e1b00 */
[----:B--2---:R4:W0:Y:S01]  /*4f30*/  F2I.F64.TRUNC R26, R4 ;  /* 0x00000004001a7311 */ /* 0x004822000030d100 */
[----:B------:R-:W-:Y:S05]  /*4f40*/  BRA `(.L_x_6910) ;  /* 0x0000000800687947 */ /* 0x000fea0003800000 */
.L_x_6918:
        /* <DEDUP_REMOVED lines=27> */
.L_x_6921:
        /* <DEDUP_REMOVED lines=15> */
.L_x_6920:
[----:B------:R-:W2:Y:S02]  /*51f0*/  LDG.E.U16 R0, desc[UR36][R4.64] ;  /* 0x0000002404007981 */ /* 0x000ea4000c1e1500 */
[----:B--2---:R-:W-:-:S06]  /*5200*/  IMAD.U32 R0, R0, 0x10000, RZ ;  /* 0x0001000000007824 */ /* 0x004fcc00078e00ff */
[----:B------:R-:W0:Y:S02]  /*5210*/  F2I.FTZ.TRUNC.NTZ R0, R0 ;  /* 0x0000000000007305 */ /* 0x000e24000021f100 */
[----:B0-----:R-:W-:Y:S01]  /*5220*/  PRMT R26, R0, 0x7610, R26 ;  /* 0x00007610001a7816 */ /* 0x001fe2000000001a */
[----:B------:R-:W-:Y:S06]  /*5230*/  BRA `(.L_x_6910) ;  /* 0x0000000400ac7947 */ /* 0x000fec0003800000 */
.L_x_6917:
        /* <DEDUP_REMOVED lines=10> */
.L_x_6924:
        /* <DEDUP_REMOVED lines=21> */
.L_x_6928:
[----:B------:R-:W-:Y:S05]  /*5430*/  BSYNC.RECONVERGENT B1 ;  /* 0x0000000000017941 */ /* 0x000fea0003800200 */
.L_x_6927:
[----:B------:R-:W-:Y:S01]  /*5440*/  IMAD.SHL.U32 R0, R0, 0x100000, RZ ;  /* 0x0010000000007824 */ /* 0x000fe200078e00ff */
[----:B------:R-:W-:-:S04]  /*5450*/  LEA R3, R3, 0x3b800000, 0x17 ;  /* 0x3b80000003037811 */ /* 0x000fc800078eb8ff */
[----:B------:R-:W-:-:S07]  /*5460*/  LOP3.LUT R0, R3, R0, R7, 0xfe, !PT ;  /* 0x0000000003007212 */ /* 0x000fce00078efe07 */
.L_x_6926:
[----:B------:R-:W-:Y:S05]  /*5470*/  BSYNC.RECONVERGENT B0 ;  /* 0x0000000000007941 */ /* 0x000fea0003800200 */
.L_x_6925:
[----:B------:R-:W0:Y:S02]  /*5480*/  F2I.FTZ.TRUNC.NTZ R0, R0 ;  /* 0x0000000000007305 */ /* 0x000e24000021f100 */
[----:B0-----:R-:W-:Y:S01]  /*5490*/  PRMT R26, R0, 0x7610, R26 ;  /* 0x00007610001a7816 */ /* 0x001fe2000000001a */
[----:B------:R-:W-:Y:S06]  /*54a0*/  BRA `(.L_x_6910) ;  /* 0x0000000400107947 */ /* 0x000fec0003800000 */
.L_x_6923:
        /* <DEDUP_REMOVED lines=21> */
.L_x_6932:
[----:B------:R-:W-:Y:S05]  /*5600*/  BSYNC.RECONVERGENT B1 ;  /* 0x0000000000017941 */ /* 0x000fea0003800200 */
.L_x_6931:
[----:B------:R-:W-:Y:S01]  /*5610*/  IMAD.SHL.U32 R0, R0, 0x200000, RZ ;  /* 0x0020000000007824 */ /* 0x000fe200078e00ff */
[----:B------:R-:W-:-:S04]  /*5620*/  LEA R3, R3, 0x37800000, 0x17 ;  /* 0x3780000003037811 */ /* 0x000fc800078eb8ff */
[----:B------:R-:W-:-:S07]  /*5630*/  LOP3.LUT R0, R3, R0, R7, 0xfe, !PT ;  /* 0x0000000003007212 */ /* 0x000fce00078efe07 */
.L_x_6930:
[----:B------:R-:W-:Y:S05]  /*5640*/  BSYNC.RECONVERGENT B0 ;  /* 0x0000000000007941 */ /* 0x000fea0003800200 */
.L_x_6929:
[----:B------:R-:W0:Y:S02]  /*5650*/  F2I.FTZ.TRUNC.NTZ R0, R0 ;  /* 0x0000000000007305 */ /* 0x000e24000021f100 */
[----:B0-----:R-:W-:Y:S01]  /*5660*/  PRMT R26, R0, 0x7610, R26 ;  /* 0x00007610001a7816 */ /* 0x001fe2000000001a */
[----:B------:R-:W-:Y:S06]  /*5670*/  BRA `(.L_x_6910) ;  /* 0x00000000009c7947 */ /* 0x000fec0003800000 */
.L_x_6922:
        /* <DEDUP_REMOVED lines=14> */
.L_x_6936:
[----:B------:R-:W-:Y:S05]  /*5760*/  BSYNC.RECONVERGENT B0 ;  /* 0x0000000000007941 */ /* 0x000fea0003800200 */
.L_x_6935:
[----:B------:R-:W0:Y:S02]  /*5770*/  F2I.FTZ.TRUNC.NTZ R0, R0 ;  /* 0x0000000000007305 */ /* 0x000e24000021f100 */
[----:B0-----:R-:W-:Y:S01]  /*5780*/  PRMT R26, R0, 0x7610, R26 ;  /* 0x00007610001a7816 */ /* 0x001fe2000000001a */
[----:B------:R-:W-:Y:S06]  /*5790*/  BRA `(.L_x_6910) ;  /* 0x0000000000547947 */ /* 0x000fec0003800000 */
.L_x_6909:
        /* <DEDUP_REMOVED lines=16> */
.L_x_6937:
[----:B------:R-:W-:Y:S01]  /*58a0*/  PRMT R26, RZ, 0x7610, R26 ;  /* 0x00007610ff1a7816 */ /* 0x000fe2000000001a */
[----:B------:R-:W-:Y:S06]  /*58b0*/  BRA `(.L_x_6910) ;  /* 0x00000000000c7947 */ /* 0x000fec0003800000 */
.L_x_6934:
[----:B------:R2:W5:Y:S01]  /*58c0*/  LDG.E.U8 R26, desc[UR36][R4.64] ;  /* 0x00000024041a7981 */ /* 0x000562000c1e1100 */
[----:B------:R-:W-:Y:S05]  /*58d0*/  BRA `(.L_x_6910) ;  /* 0x0000000000047947 */ /* 0x000fea0003800000 */
.L_x_6933:
[----:B------:R3:W5:Y:S02]  /*58e0*/  LDG.E.U8 R26, desc[UR36][R4.64] ;  /* 0x00000024041a7981 */ /* 0x000764000c1e1100 */
.L_x_6910:
[----:B------:R-:W-:-:S07]  /*58f0*/  VIADD R17, R17, 0x80 ;  /* 0x0000008011117836 */ /* 0x000fce0000000000 */
.L_x_6871:
[----:B------:R-:W-:Y:S05]  /*5900*/  BSYNC.RECONVERGENT B6 ;  /* 0x0000000000067941 */ /* 0x000fea0003800200 */
.L_x_6870:
        /* <DEDUP_REMOVED lines=24> */
.L_x_6943:
[----:B------:R0:W5:Y:S01]  /*5a90*/  LDG.E.U8 R24, desc[UR36][R4.64] ;  /* 0x0000002404187981 */ /* 0x000162000c1e1100 */
[----:B------:R-:W-:Y:S05]  /*5aa0*/  BRA `(.L_x_6945) ;  /* 0x0000000c00507947 */ /* 0x000fea0003800000 */
.L_x_6942:
        /* <DEDUP_REMOVED lines=8> */
.L_x_6947:
[----:B------:R3:W5:Y:S01]  /*5b30*/  LDG.E.U8 R24, desc[UR36][R4.64] ;  /* 0x0000002404187981 */ /* 0x000762000c1e1100 */
[----:B------:R-:W-:Y:S05]  /*5b40*/  BRA `(.L_x_6945) ;  /* 0x0000000c00287947 */ /* 0x000fea0003800000 */
.L_x_6946:
[----:B------:R2:W5:Y:S01]  /*5b50*/  LDG.E.U16 R24, desc[UR36][R4.64] ;  /* 0x0000002404187981 */ /* 0x000562000c1e1500 */
[----:B------:R-:W-:Y:S05]  /*5b60*/  BRA `(.L_x_6945) ;  /* 0x0000000c00207947 */ /* 0x000fea0003800000 */
.L_x_6941:
        /* <DEDUP_REMOVED lines=9> */
.L_x_6949:
[----:B------:R-:W2:Y:S02]  /*5c00*/  LDG.E.U16 R0, desc[UR36][R4.64] ;  /* 0x0000002404007981 */ /* 0x000ea4000c1e1500 */
[----:B--2---:R-:W-:-:S06]  /*5c10*/  HADD2.F32 R0, -RZ, R0.H0_H0 ;  /* 0x20000000ff007230 */ /* 0x004fcc0000004100 */
[----:B------:R-:W0:Y:S02]  /*5c20*/  F2I.FTZ.TRUNC.NTZ R0, R0 ;  /* 0x0000000000007305 */ /* 0x000e24000021f100 */
[----:B0-----:R-:W-:Y:S01]  /*5c30*/  PRMT R24, R0, 0x7610, R24 ;  /* 0x0000761000187816 */ /* 0x001fe20000000018 */
[----:B------:R-:W-:Y:S06]  /*5c40*/  BRA `(.L_x_6945) ;  /* 0x0000000800e87947 */ /* 0x000fec0003800000 */
.L_x_6948:
        /* <DEDUP_REMOVED lines=9> */
.L_x_6951:
[----:B------:R-:W2:Y:S02]  /*5ce0*/  LDG.E.U16 R4, desc[UR36][R4.64] ;  /* 0x0000002404047981 */ /* 0x000ea4000c1e1500 */
[----:B--2---:R-:W-:-:S06]  /*5cf0*/  HADD2.F32 R0, -RZ, R4.H0_H0 ;  /* 0x20000004ff007230 */ /* 0x004fcc0000004100 */
[----:B------:R-:W0:Y:S02]  /*5d00*/  F2I.FTZ.TRUNC.NTZ R0, R0 ;  /* 0x0000000000007305 */ /* 0x000e24000021f100 */
[----:B0-----:R-:W-:Y:S01]  /*5d10*/  PRMT R24, R0, 0x7610, R24 ;  /* 0x0000761000187816 */ /* 0x001fe20000000018 */
[----:B------:R-:W-:Y:S06]  /*5d20*/  BRA `(.L_x_6945) ;  /* 0x0000000800b07947 */ /* 0x000fec0003800000 */
.L_x_6950:
[----:B------:R-:W2:Y:S02]  /*5d30*/  LDG.E.64 R4, desc[UR36][R4.64] ;  /* 0x0000002404047981 */ /* 0x000ea4000c1e1b00 */
[----:B--2---:R0:W1:Y:S01]  /*5d40*/  F2I.F64.TRUNC R24, R4 ;  /* 0x0000000400187311 */ /* 0x004062000030d100 */
[----:B------:R-:W-:Y:S05]  /*5d50*/  BRA `(.L_x_6945) ;  /* 0x0000000800a47947 */ /* 0x000fea0003800000 */
.L_x_6940:
        /* <DEDUP_REMOVED lines=12> */
.L_x_6954:
[----:B------:R-:W2:Y:S02]  /*5e20*/  LDG.E.64 R4, desc[UR36][R4.64] ;  /* 0x0000002404047981 */ /* 0x000ea4000c1e1b00 */
[----:B--2---:R0:W1:Y:S01]  /*5e30*/  F2I.F64.TRUNC R24, R4 ;  /* 0x0000000400187311 */ /* 0x004062000030d100 */
[----:B------:R-:W-:Y:S05]  /*5e40*/  BRA `(.L_x_6945) ;  /* 0x0000000800687947 */ /* 0x000fea0003800000 */
.L_x_6953:
        /* <DEDUP_REMOVED lines=27> */
.L_x_6956:
        /* <DEDUP_REMOVED lines=15> */
.L_x_6955:
[----:B------:R-:W2:Y:S02]  /*60f0*/  LDG.E.U16 R0, desc[UR36][R4.64] ;  /* 0x0000002404007981 */ /* 0x000ea4000c1e1500 */
[----:B--2---:R-:W-:-:S06]  /*6100*/  IMAD.U32 R0, R0, 0x10000, RZ ;  /* 0x0001000000007824 */ /* 0x004fcc00078e00ff */
[----:B------:R-:W0:Y:S02]  /*6110*/  F2I.FTZ.TRUNC.NTZ R0, R0 ;  /* 0x0000000000007305 */ /* 0x000e24000021f100 */
[----:B0-----:R-:W-:Y:S01]  /*6120*/  PRMT R24, R0, 0x7610, R24 ;  /* 0x0000761000187816 */ /* 0x001fe20000000018 */
[----:B------:R-:W-:Y:S06]  /*6130*/  BRA `(.L_x_6945) ;  /* 0x0000000400ac7947 */ /* 0x000fec0003800000 */
.L_x_6952:
        /* <DEDUP_REMOVED lines=10> */
.L_x_6959:
        /* <DEDUP_REMOVED lines=21> */
.L_x_6963:
[----:B------:R-:W-:Y:S05]  /*6330*/  BSYNC.RECONVERGENT B1 ;  /* 0x0000000000017941 */ /* 0x000fea0003800200 */
.L_x_6962:
[----:B------:R-:W-:Y:S01]  /*6340*/  IMAD.SHL.U32 R0, R0, 0x100000, RZ ;  /* 0x0010000000007824 */ /* 0x000fe200078e00ff */
[----:B------:R-:W-:-:S04]  /*6350*/  LEA R3, R3, 0x3b800000, 0x17 ;  /* 0x3b80000003037811 */ /* 0x000fc800078eb8ff */
[----:B------:R-:W-:-:S07]  /*6360*/  LOP3.LUT R0, R3, R0, R7, 0xfe, !PT ;  /* 0x0000000003007212 */ /* 0x000fce00078efe07 */
.L_x_6961:
[----:B------:R-:W-:Y:S05]  /*6370*/  BSYNC.RECONVERGENT B0 ;  /* 0x0000000000007941 */ /* 0x000fea0003800200 */
.L_x_6960:
[----:B------:R-:W0:Y:S02]  /*6380*/  F2I.FTZ.TRUNC.NTZ R0, R0 ;  /* 0x0000000000007305 */ /* 0x000e24000021f100 */
[----:B0-----:R-:W-:Y:S01]  /*6390*/  PRMT R24, R0, 0x7610, R24 ;  /* 0x0000761000187816 */ /* 0x001fe20000000018 */
[----:B------:R-:W-:Y:S06]  /*63a0*/  BRA `(.L_x_6945) ;  /* 0x0000000400107947 */ /* 0x000fec0003800000 */
.L_x_6958:
        /* <DEDUP_REMOVED lines=21> */
.L_x_6967:
[----:B------:R-:W-:Y:S05]  /*6500*/  BSYNC.RECONVERGENT B1 ;  /* 0x0000000000017941 */ /* 0x000fea0003800200 */
.L_x_6966:
[----:B------:R-:W-:Y:S01]  /*6510*/  IMAD.SHL.U32 R0, R0, 0x200000, RZ ;  /* 0x0020000000007824 */ /* 0x000fe200078e00ff */
[----:B------:R-:W-:-:S04]  /*6520*/  LEA R3, R3, 0x37800000, 0x17 ;  /* 0x3780000003037811 */ /* 0x000fc800078eb8ff */
[----:B------:R-:W-:-:S07]  /*6530*/  LOP3.LUT R0, R3, R0, R7, 0xfe, !PT ;  /* 0x0000000003007212 */ /* 0x000fce00078efe07 */
.L_x_6965:
[----:B------:R-:W-:Y:S05]  /*6540*/  BSYNC.RECONVERGENT B0 ;  /* 0x0000000000007941 */ /* 0x000fea0003800200 */
.L_x_6964:
[----:B------:R-:W0:Y:S02]  /*6550*/  F2I.FTZ.TRUNC.NTZ R0, R0 ;  /* 0x0000000000007305 */ /* 0x000e24000021f100 */
[----:B0-----:R-:W-:Y:S01]  /*6560*/  PRMT R24, R0, 0x7610, R24 ;  /* 0x0000761000187816 */ /* 0x001fe20000000018 */
[----:B------:R-:W-:Y:S06]  /*6570*/  BRA `(.L_x_6945) ;  /* 0x00000000009c7947 */ /* 0x000fec0003800000 */
.L_x_6957:
        /* <DEDUP_REMOVED lines=14> */
.L_x_6971:
[----:B------:R-:W-:Y:S05]  /*6660*/  BSYNC.RECONVERGENT B0 ;  /* 0x0000000000007941 */ /* 0x000fea0003800200 */
.L_x_6970:
[----:B------:R-:W0:Y:S02]  /*6670*/  F2I.FTZ.TRUNC.NTZ R0, R0 ;  /* 0x0000000000007305 */ /* 0x000e24000021f100 */
[----:B0-----:R-:W-:Y:S01]  /*6680*/  PRMT R24, R0, 0x7610, R24 ;  /* 0x0000761000187816 */ /* 0x001fe20000000018 */
[----:B------:R-:W-:Y:S06]  /*6690*/  BRA `(.L_x_6945) ;  /* 0x0000000000547947 */ /* 0x000fec0003800000 */
.L_x_6944:
        /* <DEDUP_REMOVED lines=16> */
.L_x_6972:
[----:B------:R-:W-:Y:S01]  /*67a0*/  PRMT R24, RZ, 0x7610, R24 ;  /* 0x00007610ff187816 */ /* 0x000fe20000000018 */
[----:B------:R-:W-:Y:S06]  /*67b0*/  BRA `(.L_x_6945) ;  /* 0x00000000000c7947 */ /* 0x000fec0003800000 */
.L_x_6969:
[----:B------:R0:W5:Y:S01]  /*67c0*/  LDG.E.U8 R24, desc[UR36][R4.64] ;  /* 0x0000002404187981 */ /* 0x000162000c1e1100 */
[----:B------:R-:W-:Y:S05]  /*67d0*/  BRA `(.L_x_6945) ;  /* 0x0000000000047947 */ /* 0x000fea0003800000 */
.L_x_6968:
[----:B------:R0:W5:Y:S02]  /*67e0*/  LDG.E.U8 R24, desc[UR36][R4.64] ;  /* 0x0000002404187981 */ /* 0x000164000c1e1100 */
.L_x_6945:
        /* <DEDUP_REMOVED lines=19> */
.L_x_6976:
[----:B------:R0:W5:Y:S01]  /*6920*/  LDG.E.U8 R19, desc[UR36][R4.64] ;  /* 0x0000002404137981 */ /* 0x000162000c1e1100 */
[----:B------:R-:W-:Y:S05]  /*6930*/  BRA `(.L_x_6939) ;  /* 0x0000000c004c7947 */ /* 0x000fea0003800000 */
.L_x_6975:
        /* <DEDUP_REMOVED lines=8> */
.L_x_6979:
[----:B------:R0:W5:Y:S01]  /*69c0*/  LDG.E.U8 R19, desc[UR36][R4.64] ;  /* 0x0000002404137981 */ /* 0x000162000c1e1100 */
[----:B------:R-:W-:Y:S05]  /*69d0*/  BRA `(.L_x_6939) ;  /* 0x0000000c00247947 */ /* 0x000fea0003800000 */
.L_x_6978:
[----:B------:R0:W5:Y:S01]  /*69e0*/  LDG.E.U16 R19, desc[UR36][R4.64] ;  /* 0x0000002404137981 */ /* 0x000162000c1e1500 */
[----:B------:R-:W-:Y:S05]  /*69f0*/  BRA `(.L_x_6939) ;  /* 0x0000000c001c7947 */ /* 0x000fea0003800000 */
.L_x_6974:
        /* <DEDUP_REMOVED lines=9> */
.L_x_6981:
[----:B------:R-:W2:Y:S02]  /*6a90*/  LDG.E.U16 R0, desc[UR36][R4.64] ;  /* 0x0000002404007981 */ /* 0x000ea4000c1e1500 */
[----:B--2---:R-:W-:-:S06]  /*6aa0*/  HADD2.F32 R0, -RZ, R0.H0_H0 ;  /* 0x20000000ff007230 */ /* 0x004fcc0000004100 */
[----:B------:R-:W0:Y:S02]  /*6ab0*/  F2I.FTZ.TRUNC.NTZ R0, R0 ;  /* 0x0000000000007305 */ /* 0x000e24000021f100 */
[----:B0-----:R-:W-:Y:S01]  /*6ac0*/  PRMT R19, R0, 0x7610, R19 ;  /* 0x0000761000137816 */ /* 0x001fe20000000013 */
[----:B------:R-:W-:Y:S06]  /*6ad0*/  BRA `(.L_x_6939) ;  /* 0x0000000800e47947 */ /* 0x000fec0003800000 */
.L_x_6980:
        /* <DEDUP_REMOVED lines=9> */
.L_x_6983:
[----:B------:R-:W2:Y:S02]  /*6b70*/  LDG.E.U16 R4, desc[UR36][R4.64] ;  /* 0x0000002404047981 */ /* 0x000ea4000c1e1500 */
[----:B--2---:R-:W-:-:S06]  /*6b80*/  HADD2.F32 R0, -RZ, R4.H0_H0 ;  /* 0x20000004ff007230 */ /* 0x004fcc0000004100 */
[----:B------:R-:W0:Y:S02]  /*6b90*/  F2I.FTZ.TRUNC.NTZ R0, R0 ;  /* 0x0000000000007305 */ /* 0x000e24000021f100 */
[----:B0-----:R-:W-:Y:S01]  /*6ba0*/  PRMT R19, R0, 0x7610, R19 ;  /* 0x0000761000137816 */ /* 0x001fe20000000013 */
[----:B------:R-:W-:Y:S06]  /*6bb0*/  BRA `(.L_x_6939) ;  /* 0x0000000800ac7947 */ /* 0x000fec0003800000 */
.L_x_6982:
[----:B------:R-:W2:Y:S02]  /*6bc0*/  LDG.E.64 R4, desc[UR36][R4.64] ;  /* 0x0000002404047981 */ /* 0x000ea4000c1e1b00 */
[----:B--2---:R0:W1:Y:S01]  /*6bd0*/  F2I.F64.TRUNC R19, R4 ;  /* 0x0000000400137311 */ /* 0x004062000030d100 */
[----:B------:R-:W-:Y:S05]  /*6be0*/  BRA `(.L_x_6939) ;  /* 0x0000000800a07947 */ /* 0x000fea0003800000 */
.L_x_6973:
        /* <DEDUP_REMOVED lines=12> */
.L_x_6986:
[----:B------:R-:W2:Y:S02]  /*6cb0*/  LDG.E.64 R4, desc[UR36][R4.64] ;  /* 0x0000002404047981 */ /* 0x000ea4000c1e1b00 */
[----:B--2---:R0:W1:Y:S01]  /*6cc0*/  F2I.F64.TRUNC R19, R4 ;  /* 0x0000000400137311 */ /* 0x004062000030d100 */
[----:B------:R-:W-:Y:S05]  /*6cd0*/  BRA `(.L_x_6939) ;  /* 0x0000000800647947 */ /* 0x000fea0003800000 */
.L_x_6985:
        /* <DEDUP_REMOVED lines=27> */
.L_x_6988:
        /* <DEDUP_REMOVED lines=15> */
.L_x_6987:
[----:B------:R-:W2:Y:S02]  /*6f80*/  LDG.E.U16 R0, desc[UR36][R4.64] ;  /* 0x0000002404007981 */ /* 0x000ea4000c1e1500 */
[----:B--2---:R-:W-:-:S06]  /*6f90*/  IMAD.U32 R0, R0, 0x10000, RZ ;  /* 0x0001000000007824 */ /* 0x004fcc00078e00ff */
[----:B------:R-:W0:Y:S02]  /*6fa0*/  F2I.FTZ.TRUNC.NTZ R0, R0 ;  /* 0x0000000000007305 */ /* 0x000e24000021f100 */
[----:B0-----:R-:W-:Y:S01]  /*6fb0*/  PRMT R19, R0, 0x7610, R19 ;  /* 0x0000761000137816 */ /* 0x001fe20000000013 */
[----:B------:R-:W-:Y:S06]  /*6fc0*/  BRA `(.L_x_6939) ;  /* 0x0000000400a87947 */ /* 0x000fec0003800000 */
.L_x_6984:
        /* <DEDUP_REMOVED lines=10> */
.L_x_6991:
        /* <DEDUP_REMOVED lines=21> */
.L_x_6995:
[----:B------:R-:W-:Y:S05]  /*71c0*/  BSYNC.RECONVERGENT B1 ;  /* 0x0000000000017941 */ /* 0x000fea0003800200 */
.L_x_6994:
[----:B------:R-:W-:Y:S01]  /*71d0*/  IMAD.SHL.U32 R0, R0, 0x100000, RZ ;  /* 0x0010000000007824 */ /* 0x000fe200078e00ff */
[----:B------:R-:W-:-:S04]  /*71e0*/  LEA R3, R3, 0x3b800000, 0x17 ;  /* 0x3b80000003037811 */ /* 0x000fc800078eb8ff */
[----:B------:R-:W-:-:S07]  /*71f0*/  LOP3.LUT R0, R3, R0, R7, 0xfe, !PT ;  /* 0x0000000003007212 */ /* 0x000fce00078efe07 */
.L_x_6993:
[----:B------:R-:W-:Y:S05]  /*7200*/  BSYNC.RECONVERGENT B0 ;  /* 0x0000000000007941 */ /* 0x000fea0003800200 */
.L_x_6992:
[----:B------:R-:W0:Y:S02]  /*7210*/  F2I.FTZ.TRUNC.NTZ R0, R0 ;  /* 0x0000000000007305 */ /* 0x000e24000021f100 */
[----:B0-----:R-:W-:Y:S01]  /*7220*/  PRMT R19, R0, 0x7610, R19 ;  /* 0x0000761000137816 */ /* 0x001fe20000000013 */
[----:B------:R-:W-:Y:S06]  /*7230*/  BRA `(.L_x_6939) ;  /* 0x00000004000c7947 */ /* 0x000fec0003800000 */
.L_x_6990:
        /* <DEDUP_REMOVED lines=21> */
.L_x_6999:
[----:B------:R-:W-:Y:S05]  /*7390*/  BSYNC.RECONVERGENT B1 ;  /* 0x0000000000017941 */ /* 0x000fea0003800200 */
.L_x_6998:
[----:B------:R-:W-:Y:S01]  /*73a0*/  IMAD.SHL.U32 R0, R0, 0x200000, RZ ;  /* 0x0020000000007824 */ /* 0x000fe200078e00ff */
[----:B------:R-:W-:-:S04]  /*73b0*/  LEA R3, R3, 0x37800000, 0x17 ;  /* 0x3780000003037811 */ /* 0x000fc800078eb8ff */
[----:B------:R-:W-:-:S07]  /*73c0*/  LOP3.LUT R0, R3, R0, R7, 0xfe, !PT ;  /* 0x0000000003007212 */ /* 0x000fce00078efe07 */
.L_x_6997:
[----:B------:R-:W-:Y:S05]  /*73d0*/  BSYNC.RECONVERGENT B0 ;  /* 0x0000000000007941 */ /* 0x000fea0003800200 */
.L_x_6996:
[----:B------:R-:W0:Y:S02]  /*73e0*/  F2I.FTZ.TRUNC.NTZ R0, R0 ;  /* 0x0000000000007305 */ /* 0x000e24000021f100 */
[----:B0-----:R-:W-:Y:S01]  /*73f0*/  PRMT R19, R0, 0x7610, R19 ;  /* 0x0000761000137816 */ /* 0x001fe20000000013 */
[----:B------:R-:W-:Y:S06]  /*7400*/  BRA `(.L_x_6939) ;  /* 0x0000000000987947 */ /* 0x000fec0003800000 */
.L_x_6989:
        /* <DEDUP_REMOVED lines=14> */
.L_x_7003:
[----:B------:R-:W-:Y:S05]  /*74f0*/  BSYNC.RECONVERGENT B0 ;  /* 0x0000000000007941 */ /* 0x000fea0003800200 */
.L_x_7002:
[----:B------:R-:W0:Y:S02]  /*7500*/  F2I.FTZ.TRUNC.NTZ R0, R0 ;  /* 0x0000000000007305 */ /* 0x000e24000021f100 */
[----:B0-----:R-:W-:Y:S01]  /*7510*/  PRMT R19, R0, 0x7610, R19 ;  /* 0x0000761000137816 */ /* 0x001fe20000000013 */
[----:B------:R-:W-:Y:S06]  /*7520*/  BRA `(.L_x_6939) ;  /* 0x0000000000507947 */ /* 0x000fec0003800000 */
.L_x_6977:
        /* <DEDUP_REMOVED lines=16> */
.L_x_7004:
[----:B------:R-:W-:Y:S05]  /*7630*/  BRA `(.L_x_6939) ;  /* 0x00000000000c7947 */ /* 0x000fea0003800000 */
.L_x_7001:
[----:B------:R0:W5:Y:S01]  /*7640*/  LDG.E.U8 R19, desc[UR36][R4.64] ;  /* 0x0000002404137981 */ /* 0x000162000c1e1100 */
[----:B------:R-:W-:Y:S05]  /*7650*/  BRA `(.L_x_6939) ;  /* 0x0000000000047947 */ /* 0x000fea0003800000 */
.L_x_7000:
[----:B------:R0:W5:Y:S02]  /*7660*/  LDG.E.U8 R19, desc[UR36][R4.64] ;  /* 0x0000002404137981 */ /* 0x000164000c1e1100 */
.L_x_6939:
[----:B------:R-:W-:Y:S05]  /*7670*/  BSYNC.RECONVERGENT B6 ;  /* 0x0000000000067941 */ /* 0x000fea0003800200 */
.L_x_6938:
[----:B------:R-:W0:Y:S01]  /*7680*/  LDC.U8 R17, c[0x0][0x3b0] ;  /* 0x0000ec00ff117b82 */ /* 0x000e220000000000 */
[CC--:B------:R-:W-:Y:S01]  /*7690*/  ISETP.GE.AND P1, PT, R25.reuse, R16.reuse, PT ;  /* 0x000000101900720c */ /* 0x0c0fe20003f26270 */
[C---:B------:R-:W-:Y:S01]  /*76a0*/  VIADD R3, R25.reuse, 0x100 ;  /* 0x0000010019037836 */ /* 0x040fe20000000000 */
[----:B------:R-:W-:Y:S01]  /*76b0*/  BSSY.RECONVERGENT B0, `(.L_x_7005) ;  /* 0x000000f000007945 */ /* 0x000fe20003800200 */
[C---:B01234-:R-:W-:Y:S02]  /*76c0*/  VIADD R5, R25.reuse, 0x180 ;  /* 0x0000018019057836 */ /* 0x05ffe40000000000 */
[----:B------:R-:W-:Y:S01]  /*76d0*/  VIADD R23, R25, 0x80 ;  /* 0x0000008019177836 */ /* 0x000fe20000000000 */
[-C--:B------:R-:W-:Y:S02]  /*76e0*/  ISETP.GE.AND P2, PT, R3, R16.reuse, PT ;  /* 0x000000100300720c */ /* 0x080fe40003f46270 */
[-C--:B------:R-:W-:Y:S02]  /*76f0*/  ISETP.GE.AND P0, PT, R5, R16.reuse, PT ;  /* 0x000000100500720c */ /* 0x080fe40003f06270 */
[----:B------:R-:W-:-:S03]  /*7700*/  ISETP.GE.AND P4, PT, R23, R16, PT ;  /* 0x000000101700720c */ /* 0x000fc60003f86270 */
[----:B------:R-:W-:Y:S10]  /*7710*/  @P1 BRA `(.L_x_7006) ;  /* 0x0000000000201947 */ /* 0x000ff40003800000 */
[----:B-----5:R-:W-:Y:S02]  /*7720*/  LOP3.LUT R0, R28, 0xff, RZ, 0xc0, !PT ;  /* 0x000000ff1c007812 */ /* 0x020fe400078ec0ff */
[C---:B------:R-:W-:Y:S02]  /*7730*/  PRMT R3, R29.reuse, 0x8880, RZ ;  /* 0x000088801d037816 */ /* 0x040fe400000000ff */
[----:B------:R-:W-:Y:S02]  /*7740*/  ISETP.GT.U32.AND P3, PT, R0, 0x6, PT ;  /* 0x000000060000780c */ /* 0x000fe40003f64070 */
[----:B------:R-:W-:Y:S02]  /*7750*/  LOP3.LUT R29, R29, 0xffff, RZ, 0xc0, !PT ;  /* 0x0000ffff1d1d7812 */ /* 0x000fe400078ec0ff */
[----:B------:R-:W-:Y:S02]  /*7760*/  LOP3.LUT R5, R28, 0xff, RZ, 0xc0, !PT ;  /* 0x000000ff1c057812 */ /* 0x000fe400078ec0ff */
[----:B------:R-:W-:-:S02]  /*7770*/  PRMT R0, R29, 0x8880, RZ ;  /* 0x000088801d007816 */ /* 0x000fc400000000ff */
[----:B------:R-:W-:-:S05]  /*7780*/  SHF.R.S32.HI R3, RZ, 0x7, R3 ;  /* 0x00000007ff037819 */ /* 0x000fca0000011403 */
[----:B------:R-:W-:-:S07]  /*7790*/  @!P3 SHF.R.S32.HI R3, RZ, R5, R0 ;  /* 0x00000005ff03b219 */ /* 0x000fce0000011400 */
.L_x_7006:
[----:B------:R-:W-:Y:S05]  /*77a0*/  BSYNC.RECONVERGENT B0 ;  /* 0x0000000000007941 */ /* 0x000fea0003800200 */
.L_x_7005:
[----:B------:R-:W-:Y:S04]  /*77b0*/  BSSY.RECONVERGENT B0, `(.L_x_7007) ;  /* 0x000000b000007945 */ /* 0x000fe80003800200 */
[----:B------:R-:W-:Y:S05]  /*77c0*/  @P4 BRA `(.L_x_7008) ;  /* 0x0000000000244947 */ /* 0x000fea0003800000 */
[----:B-----5:R-:W-:Y:S02]  /*77d0*/  LOP3.LUT R4, R27, 0xff, RZ, 0xc0, !PT ;  /* 0x000000ff1b047812 */ /* 0x020fe400078ec0ff */
[C---:B------:R-:W-:Y:S02]  /*77e0*/  PRMT R0, R22.reuse, 0x8880, RZ ;  /* 0x0000888016007816 */ /* 0x040fe400000000ff */
[----:B------:R-:W-:Y:S02]  /*77f0*/  LOP3.LUT R22, R22, 0xffff, RZ, 0xc0, !PT ;  /* 0x0000ffff16167812 */ /* 0x000fe400078ec0ff */
[----:B------:R-:W-:Y:S02]  /*7800*/  ISETP.GT.U32.AND P3, PT, R4, 0x6, PT ;  /* 0x000000060400780c */ /* 0x000fe40003f64070 */
[----:B------:R-:W-:Y:S02]  /*7810*/  PRMT R4, R22, 0x8880, RZ ;  /* 0x0000888016047816 */ /* 0x000fe400000000ff */
[----:B------:R-:W-:-:S02]  /*7820*/  SHF.R.S32.HI R22, RZ, 0x7, R0 ;  /* 0x00000007ff167819 */ /* 0x000fc40000011400 */
[----:B------:R-:W-:Y:S01]  /*7830*/  LOP3.LUT R27, R27, 0xff, RZ, 0xc0, !PT ;  /* 0x000000ff1b1b7812 */ /* 0x000fe200078ec0ff */
[----:B------:R-:W-:-:S06]  /*7840*/  IMAD.MOV.U32 R0, RZ, RZ, R4 ;  /* 0x000000ffff007224 */ /* 0x000fcc00078e0004 */
[----:B------:R-:W-:-:S07]  /*7850*/  @!P3 SHF.R.S32.HI R22, RZ, R27, R0 ;  /* 0x0000001bff16b219 */ /* 0x000fce0000011400 */
.L_x_7008:
[----:B------:R-:W-:Y:S05]  /*7860*/  BSYNC.RECONVERGENT B0 ;  /* 0x0000000000007941 */ /* 0x000fea0003800200 */
.L_x_7007:
        /* <DEDUP_REMOVED lines=11> */
.L_x_7010:
[----:B------:R-:W-:Y:S05]  /*7920*/  BSYNC.RECONVERGENT B0 ;  /* 0x0000000000007941 */ /* 0x000fea0003800200 */
.L_x_7009:
[----:B------:R-:W-:Y:S04]  /*7930*/  BSSY.RECONVERGENT B0, `(.L_x_7011) ;  /* 0x000000b000007945 */ /* 0x000fe80003800200 */
[----:B------:R-:W-:Y:S05]  /*7940*/  @P0 BRA `(.L_x_7012) ;  /* 0x0000000000240947 */ /* 0x000fea0003800000 */
[C---:B-----5:R-:W-:Y:S02]  /*7950*/  LOP3.LUT R4, R19.reuse, 0xff, RZ, 0xc0, !PT ;  /* 0x000000ff13047812 */ /* 0x060fe400078ec0ff */
[C---:B------:R-:W-:Y:S02]  /*7960*/  PRMT R0, R24.reuse, 0x8880, RZ ;  /* 0x0000888018007816 */ /* 0x040fe400000000ff */
[----:B------:R-:W-:Y:S02]  /*7970*/  LOP3.LUT R24, R24, 0xffff, RZ, 0xc0, !PT ;  /* 0x0000ffff18187812 */ /* 0x000fe400078ec0ff */
[----:B------:R-:W-:Y:S02]  /*7980*/  ISETP.GT.U32.AND P0, PT, R4, 0x6, PT ;  /* 0x000000060400780c */ /* 0x000fe40003f04070 */
[----:B------:R-:W-:Y:S02]  /*7990*/  PRMT R24, R24, 0x8880, RZ ;  /* 0x0000888018187816 */ /* 0x000fe400000000ff */
[----:B------:R-:W-:-:S02]  /*79a0*/  LOP3.LUT R5, R19, 0xff, RZ, 0xc0, !PT ;  /* 0x000000ff13057812 */ /* 0x000fc400078ec0ff */
[----:B------:R-:W-:Y:S01]  /*79b0*/  SHF.R.S32.HI R19, RZ, 0x7, R0 ;  /* 0x00000007ff137819 */ /* 0x000fe20000011400 */
[----:B------:R-:W-:-:S06]  /*79c0*/  IMAD.MOV.U32 R0, RZ, RZ, R24 ;  /* 0x000000ffff007224 */ /* 0x000fcc00078e0018 */
[----:B------:R-:W-:-:S07]  /*79d0*/  @!P0 SHF.R.S32.HI R19, RZ, R5, R0 ;  /* 0x00000005ff138219 */ /* 0x000fce0000011400 */
.L_x_7012:
[----:B------:R-:W-:Y:S05]  /*79e0*/  BSYNC.RECONVERGENT B0 ;  /* 0x0000000000007941 */ /* 0x000fea0003800200 */
.L_x_7011:
[----:B------:R-:W-:Y:S04]  /*79f0*/  BSSY.RECONVERGENT B6, `(.L_x_7013) ;  /* 0x0000110000067945 */ /* 0x000fe80003800200 */
[----:B------:R-:W-:Y:S05]  /*7a00*/  @P1 BRA `(.L_x_7014) ;  /* 0x0000001000381947 */ /* 0x000fea0003800000 */
[----:B------:R-:W0:Y:S01]  /*7a10*/  LDCU UR4, c[0x0][0x3b4] ;  /* 0x00007680ff0477ac */ /* 0x000e220008000800 */
[----:B------:R-:W1:Y:S01]  /*7a20*/  LDC.64 R8, c[0x0][0x388] ;  /* 0x0000e200ff087b82 */ /* 0x000e620000000a00 */
[----:B------:R-:W-:Y:S01]  /*7a30*/  IMAD R0, R2, 0x200, R25 ;  /* 0x0000020002007824 */ /* 0x000fe200078e0219 */
[----:B------:R-:W-:-:S03]  /*7a40*/  PRMT R4, R17, 0x9910, RZ ;  /* 0x0000991011047816 */ /* 0x000fc600000000ff */
        /* <DEDUP_REMOVED lines=17> */
.L_x_7018:
[----:B------:R0:W-:Y:S01]  /*7b60*/  STG.E.U8 desc[UR36][R8.64], R3 ;  /* 0x0000000308007986 */ /* 0x0001e2000c101124 */
[----:B------:R-:W-:Y:S01]  /*7b70*/  IMAD.MOV.U32 R25, RZ, RZ, R23 ;  /* 0x000000ffff197224 */ /* 0x000fe200078e0017 */
[----:B------:R-:W-:Y:S06]  /*7b80*/  BRA `(.L_x_7014) ;  /* 0x0000000c00d87947 */ /* 0x000fec0003800000 */
.L_x_7017:
[----:B------:R-:W-:-:S13]  /*7b90*/  ISETP.NE.AND P0, PT, R0, 0x2, PT ;  /* 0x000000020000780c */ /* 0x000fda0003f05270 */
[----:B------:R-:W-:Y:S05]  /*7ba0*/  @!P0 BRA `(.L_x_7020) ;  /* 0x0000000000408947 */ /* 0x000fea0003800000 */
[----:B------:R-:W-:-:S13]  /*7bb0*/  ISETP.NE.AND P0, PT, R0, 0x3, PT ;  /* 0x000000030000780c */ /* 0x000fda0003f05270 */
[----:B------:R-:W-:Y:S05]  /*7bc0*/  @!P0 BRA `(.L_x_7021) ;  /* 0x0000000000248947 */ /* 0x000fea0003800000 */
[----:B------:R-:W-:-:S13]  /*7bd0*/  ISETP.NE.AND P0, PT, R0, 0x4, PT ;  /* 0x000000040000780c */ /* 0x000fda0003f05270 */
[----:B------:R-:W-:Y:S05]  /*7be0*/  @P0 BRA `(.L_x_7019) ;  /* 0x0000000c00040947 */ /* 0x000fea0003800000 */
[----:B------:R-:W-:Y:S01]  /*7bf0*/  LOP3.LUT R3, R3, 0xffff, RZ, 0xc0, !PT ;  /* 0x0000ffff03037812 */ /* 0x000fe200078ec0ff */
[----:B------:R-:W-:-:S03]  /*7c00*/  IMAD.MOV.U32 R25, RZ, RZ, R23 ;  /* 0x000000ffff197224 */ /* 0x000fc600078e0017 */
[----:B------:R-:W-:-:S05]  /*7c10*/  PRMT R3, R3, 0x8880, RZ ;  /* 0x0000888003037816 */ /* 0x000fca00000000ff */
[----:B------:R-:W-:-:S05]  /*7c20*/  IMAD.MOV.U32 R4, RZ, RZ, R3 ;  /* 0x000000ffff047224 */ /* 0x000fca00078e0003 */
[----:B------:R-:W-:-:S05]  /*7c30*/  SHF.R.S32.HI R5, RZ, 0x1f, R4 ;  /* 0x0000001fff057819 */ /* 0x000fca0000011404 */
[----:B------:R0:W-:Y:S01]  /*7c40*/  STG.E.64 desc[UR36][R8.64], R4 ;  /* 0x0000000408007986 */ /* 0x0001e2000c101b24 */
[----:B------:R-:W-:Y:S05]  /*7c50*/  BRA `(.L_x_7014) ;  /* 0x0000000c00a47947 */ /* 0x000fea0003800000 */
.L_x_7021:
[----:B------:R-:W-:Y:S01]  /*7c60*/  LOP3.LUT R3, R3, 0xffff, RZ, 0xc0, !PT ;  /* 0x0000ffff03037812 */ /* 0x000fe200078ec0ff */
[----:B------:R-:W-:-:S03]  /*7c70*/  IMAD.MOV.U32 R25, RZ, RZ, R23 ;  /* 0x000000ffff197224 */ /* 0x000fc600078e0017 */
[----:B------:R-:W-:-:S05]  /*7c80*/  PRMT R3, R3, 0x8880, RZ ;  /* 0x0000888003037816 */ /* 0x000fca00000000ff */
[----:B------:R0:W-:Y:S01]  /*7c90*/  STG.E desc[UR36][R8.64], R3 ;  /* 0x0000000308007986 */ /* 0x0001e2000c101924 */
[----:B------:R-:W-:Y:S05]  /*7ca0*/  BRA `(.L_x_7014) ;  /* 0x0000000c00907947 */ /* 0x000fea0003800000 */
.L_x_7020:
[----:B------:R-:W-:Y:S01]  /*7cb0*/  PRMT R3, R3, 0x8880, RZ ;  /* 0x0000888003037816 */ /* 0x000fe200000000ff */
[----:B------:R-:W-:-:S03]  /*7cc0*/  IMAD.MOV.U32 R25, RZ, RZ, R23 ;  /* 0x000000ffff197224 */ /* 0x000fc600078e0017 */
[----:B------:R-:W-:-:S05]  /*7cd0*/  PRMT R3, R3, 0x7710, RZ ;  /* 0x0000771003037816 */ /* 0x000fca00000000ff */
[----:B------:R0:W-:Y:S01]  /*7ce0*/  STG.E.U16 desc[UR36][R8.64], R3 ;  /* 0x0000000308007986 */ /* 0x0001e2000c101524 */
[----:B------:R-:W-:Y:S05]  /*7cf0*/  BRA `(.L_x_7014) ;  /* 0x0000000c007c7947 */ /* 0x000fea0003800000 */
.L_x_7016:
[----:B------:R-:W-:-:S13]  /*7d00*/  ISETP.GT.AND P0, PT, R0, 0x6, PT ;  /* 0x000000060000780c */ /* 0x000fda0003f04270 */
[----:B------:R-:W-:Y:S05]  /*7d10*/  @P0 BRA `(.L_x_7022) ;  /* 0x0000000000340947 */ /* 0x000fea0003800000 */
[----:B------:R-:W-:-:S13]  /*7d20*/  ISETP.NE.AND P0, PT, R0, 0x5, PT ;  /* 0x000000050000780c */ /* 0x000fda0003f05270 */
[----:B------:R-:W-:Y:S05]  /*7d30*/  @!P0 BRA `(.L_x_7023) ;  /* 0x0000000000188947 */ /* 0x000fea0003800000 */
[----:B------:R-:W-:-:S13]  /*7d40*/  ISETP.NE.AND P0, PT, R0, 0x6, PT ;  /* 0x000000060000780c */ /* 0x000fda0003f05270 */
[----:B------:R-:W-:Y:S05]  /*7d50*/  @P0 BRA `(.L_x_7019) ;  /* 0x0000000800a80947 */ /* 0x000fea0003800000 */
[----:B------:R-:W0:Y:S01]  /*7d60*/  I2F.S8 R3, R3 ;  /* 0x0000000300037306 */ /* 0x000e220000001400 */
[----:B------:R-:W-:Y:S01]  /*7d70*/  IMAD.MOV.U32 R25, RZ, RZ, R23 ;  /* 0x000000ffff197224 */ /* 0x000fe200078e0017 */
[----:B0-----:R0:W-:Y:S01]  /*7d80*/  STG.E desc[UR36][R8.64], R3 ;  /* 0x0000000308007986 */ /* 0x0011e2000c101924 */
[----:B------:R-:W-:Y:S05]  /*7d90*/  BRA `(.L_x_7014) ;  /* 0x0000000c00547947 */ /* 0x000fea0003800000 */
.L_x_7023:
[----:B------:R-:W0:Y:S01]  /*7da0*/  I2F.S8 R0, R3 ;  /* 0x0000000300007306 */ /* 0x000e220000001400 */
[----:B------:R-:W-:Y:S01]  /*7db0*/  IMAD.MOV.U32 R25, RZ, RZ, R23 ;  /* 0x000000ffff197224 */ /* 0x000fe200078e0017 */
[----:B0-----:R-:W-:-:S05]  /*7dc0*/  F2FP.F16.F32.PACK_AB R0, RZ, R0 ;  /* 0x00000000ff00723e */ /* 0x001fca00000000ff */
[----:B------:R0:W-:Y:S01]  /*7dd0*/  STG.E.U16 desc[UR36][R8.64], R0 ;  /* 0x0000000008007986 */ /* 0x0001e2000c101524 */
[----:B------:R-:W-:Y:S05]  /*7de0*/  BRA `(.L_x_7014) ;  /* 0x0000000c00407947 */ /* 0x000fea0003800000 */
.L_x_7022:
[----:B------:R-:W-:-:S13]  /*7df0*/  ISETP.NE.AND P0, PT, R0, 0x7, PT ;  /* 0x000000070000780c */ /* 0x000fda0003f05270 */
[----:B------:R-:W-:Y:S05]  /*7e00*/  @!P0 BRA `(.L_x_7024) ;  /* 0x00000000003c8947 */ /* 0x000fea0003800000 */
[----:B------:R-:W-:-:S13]  /*7e10*/  ISETP.NE.AND P0, PT, R0, 0x8, PT ;  /* 0x000000080000780c */ /* 0x000fda0003f05270 */
[----:B------:R-:W-:Y:S05]  /*7e20*/  @!P0 BRA `(.L_x_7025) ;  /* 0x00000000001c8947 */ /* 0x000fea0003800000 */
[----:B------:R-:W-:-:S13]  /*7e30*/  ISETP.NE.AND P0, PT, R0, 0x9, PT ;  /* 0x000000090000780c */ /* 0x000fda0003f05270 */
[----:B------:R-:W-:Y:S05]  /*7e40*/  @P0 BRA `(.L_x_7019) ;  /* 0x00000008006c0947 */ /* 0x000fea0003800000 */
[----:B------:R-:W0:Y:S01]  /*7e50*/  I2F.S8 R4, R3 ;  /* 0x0000000300047306 */ /* 0x000e220000001400 */
[----:B------:R-:W-:Y:S02]  /*7e60*/  IMAD.MOV.U32 R5, RZ, RZ, RZ ;  /* 0x000000ffff057224 */ /* 0x000fe400078e00ff */
[----:B------:R-:W-:-:S03]  /*7e70*/  IMAD.MOV.U32 R25, RZ, RZ, R23 ;  /* 0x000000ffff197224 */ /* 0x000fc600078e0017 */
[----:B0-----:R0:W-:Y:S01]  /*7e80*/  STG.E.64 desc[UR36][R8.64], R4 ;  /* 0x0000000408007986 */ /* 0x0011e2000c101b24 */
[----:B------:R-:W-:Y:S05]  /*7e90*/  BRA `(.L_x_7014) ;  /* 0x0000000c00147947 */ /* 0x000fea0003800000 */
.L_x_7025:
[----:B------:R-:W0:Y:S01]  /*7ea0*/  I2F.S8 R3, R3 ;  /* 0x0000000300037306 */ /* 0x000e220000001400 */
[----:B------:R-:W-:Y:S01]  /*7eb0*/  IMAD.MOV.U32 R25, RZ, RZ, R23 ;  /* 0x000000ffff197224 */ /* 0x000fe200078e0017 */
[----:B0-----:R-:W-:-:S04]  /*7ec0*/  F2FP.F16.F32.PACK_AB R3, RZ, R3 ;  /* 0x00000003ff03723e */ /* 0x001fc800000000ff */
[----:B------:R-:W-:-:S05]  /*7ed0*/  PRMT R3, R3, 0x5410, RZ ;  /* 0x0000541003037816 */ /* 0x000fca00000000ff */
[----:B------:R0:W-:Y:S01]  /*7ee0*/  STG.E desc[UR36][R8.64], R3 ;  /* 0x0000000308007986 */ /* 0x0001e2000c101924 */
[----:B------:R-:W-:Y:S05]  /*7ef0*/  BRA `(.L_x_7014) ;  /* 0x0000000800fc7947 */ /* 0x000fea0003800000 */
.L_x_7024:
[----:B------:R-:W-:Y:S01]  /*7f00*/  PRMT R4, R3, 0x8880, RZ ;  /* 0x0000888003047816 */ /* 0x000fe200000000ff */
[----:B------:R-:W-:-:S03]  /*7f10*/  IMAD.MOV.U32 R25, RZ, RZ, R23 ;  /* 0x000000ffff197224 */ /* 0x000fc600078e0017 */
[----:B------:R-:W-:-:S06]  /*7f20*/  PRMT R4, R4, 0x7710, RZ ;  /* 0x0000771004047816 */ /* 0x000fcc00000000ff */
[----:B------:R-:W0:Y:S02]  /*7f30*/  I2F.F64.S16 R4, R4 ;  /* 0x0000000400047312 */ /* 0x000e240000101c00 */
[----:B0-----:R0:W-:Y:S01]  /*7f40*/  STG.E.64 desc[UR36][R8.64], R4 ;  /* 0x0000000408007986 */ /* 0x0011e2000c101b24 */
[----:B------:R-:W-:Y:S05]  /*7f50*/  BRA `(.L_x_7014) ;  /* 0x0000000800e47947 */ /* 0x000fea0003800000 */
.L_x_7015:
        /* <DEDUP_REMOVED lines=8> */
[----:B------:R-:W-:Y:S01]  /*7fe0*/  LOP3.LUT P0, RZ, R3, 0xff, RZ, 0xc0, !PT ;  /* 0x000000ff03ff7812 */ /* 0x000fe2000780c0ff */
[----:B------:R-:W-:-:S03]  /*7ff0*/  IMAD.MOV.U32 R25, RZ, RZ, R23 ;  /* 0x000000ffff197224 */ /* 0x000fc600078e0017 */
[----:B------:R-:W-:-:S05]  /*8000*/  SEL R3, RZ, 0x1, !P0 ;  /* 0x00000001ff037807 */ /* 0x000fca0004000000 */
[----:B------:R0:W-:Y:S01]  /*8010*/  STG.E.U8 desc[UR36][R8.64], R3 ;  /* 0x0000000308007986 */ /* 0x0001e2000c101124 */
[----:B------:R-:W-:Y:S05]  /*8020*/  BRA `(.L_x_7014) ;  /* 0x0000000800b07947 */ /* 0x000fea0003800000 */
.L_x_7028:
[----:B------:R-:W-:Y:S02]  /*8030*/  PRMT R4, R3, 0x8880, RZ ;  /* 0x0000888003047816 */ /* 0x000fe400000000ff */
[----:B------:R-:W-:Y:S01]  /*8040*/  CS2R R6, SRZ ;  /* 0x0000000000067805 */ /* 0x000fe2000001ff00 */
[----:B------:R-:W-:Y:S01]  /*8050*/  IMAD.MOV.U32 R25, RZ, RZ, R23 ;  /* 0x000000ffff197224 */ /* 0x000fe200078e0017 */
[----:B------:R-:W-:-:S06]  /*8060*/  PRMT R4, R4, 0x7710, RZ ;  /* 0x0000771004047816 */ /* 0x000fcc00000000ff */
[----:B------:R-:W0:Y:S02]  /*8070*/  I2F.F64.S16 R4, R4 ;  /* 0x0000000400047312 */ /* 0x000e240000101c00 */
[----:B0-----:R0:W-:Y:S01]  /*8080*/  STG.E.128 desc[UR36][R8.64], R4 ;  /* 0x0000000408007986 */ /* 0x0011e2000c101d24 */
[----:B------:R-:W-:Y:S05]  /*8090*/  BRA `(.L_x_7014) ;  /* 0x0000000800947947 */ /* 0x000fea0003800000 */
.L_x_7027:
[----:B------:R-:W-:-:S13]  /*80a0*/  ISETP.NE.AND P0, PT, R0, 0xf, PT ;  /* 0x0000000f0000780c */ /* 0x000fda0003f05270 */
[----:B------:R-:W-:Y:S05]  /*80b0*/  @!P0 BRA `(.L_x_7029) ;  /* 0x0000000000a88947 */ /* 0x000fea0003800000 */
[----:B------:R-:W-:-:S13]  /*80c0*/  ISETP.NE.AND P0, PT, R0, 0x17, PT ;  /* 0x000000170000780c */ /* 0x000fda0003f05270 */
[----:B------:R-:W-:Y:S05]  /*80d0*/  @!P0 BRA `(.L_x_7030) ;  /* 0x0000000000508947 */ /* 0x000fea0003800000 */
[----:B------:R-:W-:-:S13]  /*80e0*/  ISETP.NE.AND P0, PT, R0, 0x18, PT ;  /* 0x000000180000780c */ /* 0x000fda0003f05270 */
[----:B------:R-:W-:Y:S05]  /*80f0*/  @P0 BRA `(.L_x_7019) ;  /* 0x0000000400c00947 */ /* 0x000fea0003800000 */
[----:B------:R-:W0:Y:S01]  /*8100*/  I2F.S8 R6, R3 ;  /* 0x0000000300067306 */ /* 0x000e220000001400 */
        /* <DEDUP_REMOVED lines=12> */
.L_x_7032:
[----:B------:R-:W-:Y:S05]  /*81d0*/  BSYNC.RECONVERGENT B0 ;  /* 0x0000000000007941 */ /* 0x000fea0003800200 */
.L_x_7031:
[----:B------:R-:W-:Y:S01]  /*81e0*/  LOP3.LUT R5, R0, 0x80, R5, 0xf8, !PT ;  /* 0x0000008000057812 */ /* 0x000fe200078ef805 */
[----:B------:R-:W-:-:S04]  /*81f0*/  IMAD.MOV.U32 R25, RZ, RZ, R23 ;  /* 0x000000ffff197224 */ /* 0x000fc800078e0017 */
[----:B------:R0:W-:Y:S01]  /*8200*/  STG.E.U8 desc[UR36][R8.64], R5 ;  /* 0x0000000508007986 */ /* 0x0001e2000c101124 */
[----:B------:R-:W-:Y:S05]  /*8210*/  BRA `(.L_x_7014) ;  /* 0x0000000800347947 */ /* 0x000fea0003800000 */
.L_x_7030:
[----:B------:R-:W0:Y:S01]  /*8220*/  I2F.S8 R6, R3 ;  /* 0x0000000300067306 */ /* 0x000e220000001400 */
        /* <DEDUP_REMOVED lines=14> */
.L_x_7034:
[----:B------:R-:W-:Y:S05]  /*8310*/  BSYNC.RECONVERGENT B0 ;  /* 0x0000000000007941 */ /* 0x000fea0003800200 */
.L_x_7033:
[----:B------:R-:W-:Y:S01]  /*8320*/  LOP3.LUT R5, R0, 0x80, R5, 0xf8, !PT ;  /* 0x0000008000057812 */ /* 0x000fe200078ef805 */
[----:B------:R-:W-:-:S04]  /*8330*/  IMAD.MOV.U32 R25, RZ, RZ, R23 ;  /* 0x000000ffff197224 */ /* 0x000fc800078e0017 */
[----:B------:R0:W-:Y:S01]  /*8340*/  STG.E.U8 desc[UR36][R8.64], R5 ;  /* 0x0000000508007986 */ /* 0x0001e2000c101124 */
[----:B------:R-:W-:Y:S05]  /*8350*/  BRA `(.L_x_7014) ;  /* 0x0000000400e47947 */ /* 0x000fea0003800000 */
.L_x_7029:
[----:B------:R-:W0:Y:S01]  /*8360*/  I2F.S8 R0, R3 ;  /* 0x0000000300007306 */ /* 0x000e220000001400 */
[----:B------:R-:W-:Y:S01]  /*8370*/  IMAD.MOV.U32 R25, RZ, RZ, R23 ;  /* 0x000000ffff197224 */ /* 0x000fe200078e0017 */
[----:B0-----:R-:W-:-:S05]  /*8380*/  F2FP.BF16.F32.PACK_AB R0, RZ, R0 ;  /* 0x00000000ff00723e */ /* 0x001fca00000010ff */
[----:B------:R0:W-:Y:S01]  /*8390*/  STG.E.U16 desc[UR36][R8.64], R0 ;  /* 0x0000000008007986 */ /* 0x0001e2000c101524 */
[----:B------:R-:W-:Y:S05]  /*83a0*/  BRA `(.L_x_7014) ;  /* 0x0000000400d07947 */ /* 0x000fea0003800000 */
.L_x_7026:
        /* <DEDUP_REMOVED lines=8> */
[----:B------:R-:W-:Y:S01]  /*8430*/  PRMT R3, R3, 0x8880, RZ ;  /* 0x0000888003037816 */ /* 0x000fe200000000ff */
[----:B------:R-:W-:-:S03]  /*8440*/  IMAD.MOV.U32 R25, RZ, RZ, R23 ;  /* 0x000000ffff197224 */ /* 0x000fc600078e0017 */
[----:B------:R-:W-:-:S05]  /*8450*/  PRMT R3, R3, 0x7710, RZ ;  /* 0x0000771003037816 */ /* 0x000fca00000000ff */
[----:B------:R4:W-:Y:S01]  /*8460*/  STG.E.U16 desc[UR36][R8.64], R3 ;  /* 0x0000000308007986 */ /* 0x0009e2000c101524 */
[----:B------:R-:W-:Y:S05]  /*8470*/  BRA `(.L_x_7014) ;  /* 0x00000004009c7947 */ /* 0x000fea0003800000 */
.L_x_7037:
[----:B------:R-:W0:Y:S01]  /*8480*/  I2F.S8 R3, R3 ;  /* 0x0000000300037306 */ /* 0x000e220000001400 */
        /* <DEDUP_REMOVED lines=12> */
.L_x_7040:
[----:B------:R-:W-:-:S04]  /*8550*/  SHF.R.U32.HI R0, RZ, 0x14, R3 ;  /* 0x00000014ff007819 */ /* 0x000fc80000011603 */
[----:B------:R-:W-:-:S04]  /*8560*/  LOP3.LUT R0, R0, 0x1, RZ, 0xc0, !PT ;  /* 0x0000000100007812 */ /* 0x000fc800078ec0ff */
[----:B------:R-:W-:-:S04]  /*8570*/  IADD3 R0, PT, PT, R3, 0x487ffff, R0 ;  /* 0x0487ffff03007810 */ /* 0x000fc80007ffe000 */
[----:B------:R-:W-:-:S04]  /*8580*/  SHF.R.U32.HI R0, RZ, 0x14, R0 ;  /* 0x00000014ff007819 */ /* 0x000fc80000011600 */
[----:B------:R-:W-:-:S07]  /*8590*/  LOP3.LUT R0, R0, 0xff, RZ, 0xc0, !PT ;  /* 0x000000ff00007812 */ /* 0x000fce00078ec0ff */
.L_x_7041:
[----:B------:R-:W-:-:S04]  /*85a0*/  SHF.R.U32.HI R3, RZ, 0x18, R3 ;  /* 0x00000018ff037819 */ /* 0x000fc80000011603 */
[----:B------:R-:W-:-:S04]  /*85b0*/  LOP3.LUT R0, R0, 0x80, R3, 0xf8, !PT ;  /* 0x0000008000007812 */ /* 0x000fc800078ef803 */
[----:B------:R-:W-:-:S07]  /*85c0*/  PRMT R4, R0, 0x7610, R4 ;  /* 0x0000761000047816 */ /* 0x000fce0000000004 */
.L_x_7039:
[----:B------:R-:W-:Y:S05]  /*85d0*/  BSYNC.RECONVERGENT B0 ;  /* 0x0000000000007941 */ /* 0x000fea0003800200 */
.L_x_7038:
[----:B------:R0:W-:Y:S01]  /*85e0*/  STG.E.U8 desc[UR36][R8.64], R4 ;  /* 0x0000000408007986 */ /* 0x0001e2000c101124 */
[----:B------:R-:W-:Y:S01]  /*85f0*/  IMAD.MOV.U32 R25, RZ, RZ, R23 ;  /* 0x000000ffff197224 */ /* 0x000fe200078e0017 */
[----:B------:R-:W-:Y:S06]  /*8600*/  BRA `(.L_x_7014) ;  /* 0x0000000400387947 */ /* 0x000fec0003800000 */
.L_x_7036:
        /* <DEDUP_REMOVED lines=13> */
.L_x_7044:
[----:B------:R-:W-:-:S04]  /*86e0*/  SHF.R.U32.HI R0, RZ, 0x15, R3 ;  /* 0x00000015ff007819 */ /* 0x000fc80000011603 */
[----:B------:R-:W-:-:S04]  /*86f0*/  LOP3.LUT R0, R0, 0x1, RZ, 0xc0, !PT ;  /* 0x0000000100007812 */ /* 0x000fc800078ec0ff */
[----:B------:R-:W-:-:S04]  /*8700*/  IADD3 R0, PT, PT, R3, 0x88fffff, R0 ;  /* 0x088fffff03007810 */ /* 0x000fc80007ffe000 */
[----:B------:R-:W-:-:S04]  /*8710*/  SHF.R.U32.HI R0, RZ, 0x15, R0 ;  /* 0x00000015ff007819 */ /* 0x000fc80000011600 */
[----:B------:R-:W-:-:S07]  /*8720*/  LOP3.LUT R0, R0, 0xff, RZ, 0xc0, !PT ;  /* 0x000000ff00007812 */ /* 0x000fce00078ec0ff */
.L_x_7045:
[----:B------:R-:W-:-:S04]  /*8730*/  SHF.R.U32.HI R3, RZ, 0x18, R3 ;  /* 0x00000018ff037819 */ /* 0x000fc80000011603 */
[----:B------:R-:W-:-:S04]  /*8740*/  LOP3.LUT R0, R0, 0x80, R3, 0xf8, !PT ;  /* 0x0000008000007812 */ /* 0x000fc800078ef803 */
[----:B------:R-:W-:-:S07]  /*8750*/  PRMT R4, R0, 0x7610, R4 ;  /* 0x0000761000047816 */ /* 0x000fce0000000004 */
.L_x_7043:
[----:B------:R-:W-:Y:S05]  /*8760*/  BSYNC.RECONVERGENT B0 ;  /* 0x0000000000007941 */ /* 0x000fea0003800200 */
.L_x_7042:
[----:B------:R3:W-:Y:S01]  /*8770*/  STG.E.U8 desc[UR36][R8.64], R4 ;  /* 0x0000000408007986 */ /* 0x0007e2000c101124 */
[----:B------:R-:W-:Y:S01]  /*8780*/  IMAD.MOV.U32 R25, RZ, RZ, R23 ;  /* 0x000000ffff197224 */ /* 0x000fe200078e0017 */
[----:B------:R-:W-:Y:S06]  /*8790*/  BRA `(.L_x_7014) ;  /* 0x0000000000d47947 */ /* 0x000fec0003800000 */
.L_x_7035:
[----:B------:R-:W-:-:S13]  /*87a0*/  ISETP.NE.AND P0, PT, R0, 0x1c, PT ;  /* 0x0000001c0000780c */ /* 0x000fda0003f05270 */
[----:B------:R-:W-:Y:S05]  /*87b0*/  @!P0 BRA `(.L_x_7046) ;  /* 0x0000000000bc8947 */ /* 0x000fea0003800000 */
[----:B------:R-:W-:-:S13]  /*87c0*/  ISETP.NE.AND P0, PT, R0, 0x1d, PT ;  /* 0x0000001d0000780c */ /* 0x000fda0003f05270 */
[----:B------:R-:W-:Y:S05]  /*87d0*/  @!P0 BRA `(.L_x_7047) ;  /* 0x0000000000988947 */ /* 0x000fea0003800000 */
[----:B------:R-:W-:-:S13]  /*87e0*/  ISETP.NE.AND P0, PT, R0, 0x2c, PT ;  /* 0x0000002c0000780c */ /* 0x000fda0003f05270 */
[----:B------:R-:W-:Y:S05]  /*87f0*/  @!P0 BRA `(.L_x_7048) ;  /* 0x0000000000488947 */ /* 0x000fea0003800000 */
.L_x_7019:
        /* <DEDUP_REMOVED lines=16> */
.L_x_7049:
[----:B------:R-:W-:Y:S01]  /*8900*/  IMAD.MOV.U32 R25, RZ, RZ, R23 ;  /* 0x000000ffff197224 */ /* 0x000fe200078e0017 */
[----:B------:R-:W-:Y:S06]  /*8910*/  BRA `(.L_x_7014) ;  /* 0x0000000000747947 */ /* 0x000fec0003800000 */
.L_x_7048:
[----:B------:R-:W0:Y:S01]  /*8920*/  I2F.S8 R6, R3 ;  /* 0x0000000300067306 */ /* 0x000e220000001400 */
[----:B------:R-:W-:Y:S01]  /*8930*/  IMAD.MOV.U32 R25, RZ, RZ, R23 ;  /* 0x000000ffff197224 */ /* 0x000fe200078e0017 */
        /* <DEDUP_REMOVED lines=16> */
.L_x_7047:
[----:B------:R-:W-:Y:S01]  /*8a40*/  LOP3.LUT R3, R3, 0xffff, RZ, 0xc0, !PT ;  /* 0x0000ffff03037812 */ /* 0x000fe200078ec0ff */
[----:B------:R-:W-:-:S03]  /*8a50*/  IMAD.MOV.U32 R25, RZ, RZ, R23 ;  /* 0x000000ffff197224 */ /* 0x000fc600078e0017 */
[----:B------:R-:W-:-:S05]  /*8a60*/  PRMT R3, R3, 0x8880, RZ ;  /* 0x0000888003037816 */ /* 0x000fca00000000ff */
[----:B------:R-:W-:-:S05]  /*8a70*/  IMAD.MOV.U32 R4, RZ, RZ, R3 ;  /* 0x000000ffff047224 */ /* 0x000fca00078e0003 */
[----:B------:R-:W-:-:S05]  /*8a80*/  SHF.R.S32.HI R5, RZ, 0x1f, R4 ;  /* 0x0000001fff057819 */ /* 0x000fca0000011404 */
[----:B------:R1:W-:Y:S01]  /*8a90*/  STG.E.64 desc[UR36][R8.64], R4 ;  /* 0x0000000408007986 */ /* 0x0003e2000c101b24 */
[----:B------:R-:W-:Y:S05]  /*8aa0*/  BRA `(.L_x_7014) ;  /* 0x0000000000107947 */ /* 0x000fea0003800000 */
.L_x_7046:
[----:B------:R-:W-:Y:S01]  /*8ab0*/  LOP3.LUT R3, R3, 0xffff, RZ, 0xc0, !PT ;  /* 0x0000ffff03037812 */ /* 0x000fe200078ec0ff */
[----:B------:R-:W-:-:S03]  /*8ac0*/  IMAD.MOV.U32 R25, RZ, RZ, R23 ;  /* 0x000000ffff197224 */ /* 0x000fc600078e0017 */
[----:B------:R-:W-:-:S05]  /*8ad0*/  PRMT R3, R3, 0x8880, RZ ;  /* 0x0000888003037816 */ /* 0x000fca00000000ff */
[----:B------:R0:W-:Y:S02]  /*8ae0*/  STG.E desc[UR36][R8.64], R3 ;  /* 0x0000000308007986 */ /* 0x0001e4000c101924 */
.L_x_7014:
[----:B------:R-:W-:Y:S05]  /*8af0*/  BSYNC.RECONVERGENT B6 ;  /* 0x0000000000067941 */ /* 0x000fea0003800200 */
.L_x_7013:
[----:B------:R-:W-:Y:S01]  /*8b00*/  ISETP.GE.AND P0, PT, R25, R16, PT ;  /* 0x000000101900720c */ /* 0x000fe20003f06270 */
[----:B------:R-:W-:-:S12]  /*8b10*/  BSSY.RECONVERGENT B6, `(.L_x_7050) ;  /* 0x00001f2000067945 */ /* 0x000fd80003800200 */
[----:B------:R-:W-:Y:S05]  /*8b20*/  @P0 BRA `(.L_x_7051) ;  /* 0x0000001c00c00947 */ /* 0x000fea0003800000 */
[----:B------:R-:W0:Y:S02]  /*8b30*/  LDCU UR4, c[0x0][0x3b4] ;  /* 0x00007680ff0477ac */ /* 0x000e240008000800 */
[----:B01234-:R-:W0:Y:S01]  /*8b40*/  LDC.64 R8, c[0x0][0x388] ;  /* 0x0000e200ff087b82 */ /* 0x01fe220000000a00 */
[----:B------:R-:W-:Y:S01]  /*8b50*/  IMAD R0, R2, 0x200, R25 ;  /* 0x0000020002007824 */ /* 0x000fe200078e0219 */
[----:B------:R-:W-:-:S03]  /*8b60*/  PRMT R4, R17, 0x9910, RZ ;  /* 0x0000991011047816 */ /* 0x000fc600000000ff */
[----:B------:R-:W-:Y:S02]  /*8b70*/  IMAD R3, R0, UR4, RZ ;  /* 0x0000000400037c24 */ /* 0x000fe4000f8e02ff */
        /* <DEDUP_REMOVED lines=13> */
[----:B-----5:R0:W-:Y:S01]  /*8c50*/  STG.E.U8 desc[UR36][R8.64], R22 ;  /* 0x0000001608007986 */ /* 0x0201e2000c101124 */
[----:B------:R-:W-:Y:S05]  /*8c60*/  BRA `(.L_x_7057) ;  /* 0x0000000c00887947 */ /* 0x000fea0003800000 */
.L_x_7055:
[----:B-----5:R0:W-:Y:S01]  /*8c70*/  STG.E.U8 desc[UR36][R8.64], R22 ;  /* 0x0000001608007986 */ /* 0x0201e2000c101124 */
[----:B------:R-:W-:Y:S05]  /*8c80*/  BRA `(.L_x_7057) ;  /* 0x0000000c00807947 */ /* 0x000fea0003800000 */
.L_x_7054:
[----:B------:R-:W-:-:S13]  /*8c90*/  ISETP.NE.AND P0, PT, R0, 0x2, PT ;  /* 0x000000020000780c */ /* 0x000fda0003f05270 */
[----:B------:R-:W-:Y:S05]  /*8ca0*/  @!P0 BRA `(.L_x_7058) ;  /* 0x0000000000388947 */ /* 0x000fea0003800000 */
[----:B------:R-:W-:-:S13]  /*8cb0*/  ISETP.NE.AND P0, PT, R0, 0x3, PT ;  /* 0x000000030000780c */ /* 0x000fda0003f05270 */
[----:B------:R-:W-:Y:S05]  /*8cc0*/  @!P0 BRA `(.L_x_7059) ;  /* 0x0000000000208947 */ /* 0x000fea0003800000 */
[----:B------:R-:W-:-:S13]  /*8cd0*/  ISETP.NE.AND P0, PT, R0, 0x4, PT ;  /* 0x000000040000780c */ /* 0x000fda0003f05270 */
[----:B------:R-:W-:Y:S05]  /*8ce0*/  @P0 BRA `(.L_x_7056) ;  /* 0x0000000800840947 */ /* 0x000fea0003800000 */
[----:B-----5:R-:W-:-:S04]  /*8cf0*/  LOP3.LUT R22, R22, 0xffff, RZ, 0xc0, !PT ;  /* 0x0000ffff16167812 */ /* 0x020fc800078ec0ff */
[----:B------:R-:W-:-:S05]  /*8d00*/  PRMT R22, R22, 0x8880, RZ ;  /* 0x0000888016167816 */ /* 0x000fca00000000ff */
[----:B------:R-:W-:-:S05]  /*8d10*/  IMAD.MOV.U32 R4, RZ, RZ, R22 ;  /* 0x000000ffff047224 */ /* 0x000fca00078e0016 */
[----:B------:R-:W-:-:S05]  /*8d20*/  SHF.R.S32.HI R5, RZ, 0x1f, R4 ;  /* 0x0000001fff057819 */ /* 0x000fca0000011404 */
[----:B------:R0:W-:Y:S01]  /*8d30*/  STG.E.64 desc[UR36][R8.64], R4 ;  /* 0x0000000408007986 */ /* 0x0001e2000c101b24 */
[----:B------:R-:W-:Y:S05]  /*8d40*/  BRA `(.L_x_7057) ;  /* 0x0000000c00507947 */ /* 0x000fea0003800000 */
.L_x_7059:
[----:B-----5:R-:W-:-:S04]  /*8d50*/  LOP3.LUT R22, R22, 0xffff, RZ, 0xc0, !PT ;  /* 0x0000ffff16167812 */ /* 0x020fc800078ec0ff */
[----:B------:R-:W-:-:S05]  /*8d60*/  PRMT R3, R22, 0x8880, RZ ;  /* 0x0000888016037816 */ /* 0x000fca00000000ff */
[----:B------:R0:W-:Y:S01]  /*8d70*/  STG.E desc[UR36][R8.64], R3 ;  /* 0x0000000308007986 */ /* 0x0001e2000c101924 */
[----:B------:R-:W-:Y:S05]  /*8d80*/  BRA `(.L_x_7057) ;  /* 0x0000000c00407947 */ /* 0x000fea0003800000 */
.L_x_7058:
[----:B-----5:R-:W-:-:S04]  /*8d90*/  PRMT R3, R22, 0x8880, RZ ;  /* 0x0000888016037816 */ /* 0x020fc800000000ff */
[----:B------:R-:W-:-:S05]  /*8da0*/  PRMT R3, R3, 0x7710, RZ ;  /* 0x0000771003037816 */ /* 0x000fca00000000ff */
[----:B------:R0:W-:Y:S01]  /*8db0*/  STG.E.U16 desc[UR36][R8.64], R3 ;  /* 0x0000000308007986 */ /* 0x0001e2000c101524 */
[----:B------:R-:W-:Y:S05]  /*8dc0*/  BRA `(.L_x_7057) ;  /* 0x0000000c00307947 */ /* 0x000fea0003800000 */
.L_x_7053:
[----:B------:R-:W-:-:S13]  /*8dd0*/  ISETP.GT.AND P0, PT, R0, 0x6, PT ;  /* 0x000000060000780c */ /* 0x000fda0003f04270 */
[----:B------:R-:W-:Y:S05]  /*8de0*/  @P0 BRA `(.L_x_7060) ;  /* 0x00000000002c0947 */ /* 0x000fea0003800000 */
[----:B------:R-:W-:-:S13]  /*8df0*/  ISETP.NE.AND P0, PT, R0, 0x5, PT ;  /* 0x000000050000780c */ /* 0x000fda0003f05270 */
[----:B------:R-:W-:Y:S05]  /*8e00*/  @!P0 BRA `(.L_x_7061) ;  /* 0x0000000000148947 */ /* 0x000fea0003800000 */
[----:B------:R-:W-:-:S13]  /*8e10*/  ISETP.NE.AND P0, PT, R0, 0x6, PT ;  /* 0x000000060000780c */ /* 0x000fda0003f05270 */
[----:B------:R-:W-:Y:S05]  /*8e20*/  @P0 BRA `(.L_x_7056) ;  /* 0x0000000800340947 */ /* 0x000fea0003800000 */
[----:B-----5:R-:W0:Y:S02]  /*8e30*/  I2F.S8 R3, R22 ;  /* 0x0000001600037306 */ /* 0x020e240000001400 */
[----:B0-----:R3:W-:Y:S01]  /*8e40*/  STG.E desc[UR36][R8.64], R3 ;  /* 0x0000000308007986 */ /* 0x0017e2000c101924 */
[----:B------:R-:W-:Y:S05]  /*8e50*/  BRA `(.L_x_7057) ;  /* 0x0000000c000c7947 */ /* 0x000fea0003800000 */
.L_x_7061:
[----:B-----5:R-:W0:Y:S02]  /*8e60*/  I2F.S8 R0, R22 ;  /* 0x0000001600007306 */ /* 0x020e240000001400 */
[----:B0-----:R-:W-:-:S05]  /*8e70*/  F2FP.F16.F32.PACK_AB R0, RZ, R0 ;  /* 0x00000000ff00723e */ /* 0x001fca00000000ff */
[----:B------:R4:W-:Y:S01]  /*8e80*/  STG.E.U16 desc[UR36][R8.64], R0 ;  /* 0x0000000008007986 */ /* 0x0009e2000c101524 */
[----:B------:R-:W-:Y:S05]  /*8e90*/  BRA `(.L_x_7057) ;  /* 0x0000000800fc7947 */ /* 0x000fea0003800000 */
.L_x_7060:
[----:B------:R-:W-:-:S13]  /*8ea0*/  ISETP.NE.AND P0, PT, R0, 0x7, PT ;  /* 0x000000070000780c */ /* 0x000fda0003f05270 */
[----:B------:R-:W-:Y:S05]  /*8eb0*/  @!P0 BRA `(.L_x_7062) ;  /* 0x0000000000348947 */ /* 0x000fea0003800000 */
[----:B------:R-:W-:-:S13]  /*8ec0*/  ISETP.NE.AND P0, PT, R0, 0x8, PT ;  /* 0x000000080000780c */ /* 0x000fda0003f05270 */
[----:B------:R-:W-:Y:S05]  /*8ed0*/  @!P0 BRA `(.L_x_7063) ;  /* 0x0000000000188947 */ /* 0x000fea0003800000 */
[----:B------:R-:W-:-:S13]  /*8ee0*/  ISETP.NE.AND P0, PT, R0, 0x9, PT ;  /* 0x000000090000780c */ /* 0x000fda0003f05270 */
[----:B------:R-:W-:Y:S05]  /*8ef0*/  @P0 BRA `(.L_x_7056) ;  /* 0x0000000800000947 */ /* 0x000fea0003800000 */
[----:B-----5:R-:W0:Y:S01]  /*8f00*/  I2F.S8 R22, R22 ;  /* 0x0000001600167306 */ /* 0x020e220000001400 */
[----:B------:R-:W-:-:S05]  /*8f10*/  IMAD.MOV.U32 R23, RZ, RZ, RZ ;  /* 0x000000ffff177224 */ /* 0x000fca00078e00ff */
[----:B0-----:R1:W-:Y:S01]  /*8f20*/  STG.E.64 desc[UR36][R8.64], R22 ;  /* 0x0000001608007986 */ /* 0x0013e2000c101b24 */
[----:B------:R-:W-:Y:S05]  /*8f30*/  BRA `(.L_x_7057) ;  /* 0x0000000800d47947 */ /* 0x000fea0003800000 */
.L_x_7063:
[----:B-----5:R-:W0:Y:S02]  /*8f40*/  I2F.S8 R22, R22 ;  /* 0x0000001600167306 */ /* 0x020e240000001400 */
[----:B0-----:R-:W-:-:S04]  /*8f50*/  F2FP.F16.F32.PACK_AB R3, RZ, R22 ;  /* 0x00000016ff03723e */ /* 0x001fc800000000ff */
[----:B------:R-:W-:-:S05]  /*8f60*/  PRMT R3, R3, 0x5410, RZ ;  /* 0x0000541003037816 */ /* 0x000fca00000000ff */
[----:B------:R2:W-:Y:S01]  /*8f70*/  STG.E desc[UR36][R8.64], R3 ;  /* 0x0000000308007986 */ /* 0x0005e2000c101924 */
[----:B------:R-:W-:Y:S05]  /*8f80*/  BRA `(.L_x_7057) ;  /* 0x0000000800c07947 */ /* 0x000fea0003800000 */
.L_x_7062:
[----:B-----5:R-:W-:-:S04]  /*8f90*/  PRMT R4, R22, 0x8880, RZ ;  /* 0x0000888016047816 */ /* 0x020fc800000000ff */
[----:B------:R-:W-:-:S06]  /*8fa0*/  PRMT R4, R4, 0x7710, RZ ;  /* 0x0000771004047816 */ /* 0x000fcc00000000ff */
[----:B------:R-:W0:Y:S02]  /*8fb0*/  I2F.F64.S16 R4, R4 ;  /* 0x0000000400047312 */ /* 0x000e240000101c00 */
[----:B0-----:R0:W-:Y:S01]  /*8fc0*/  STG.E.64 desc[UR36][R8.64], R4 ;  /* 0x0000000408007986 */ /* 0x0011e2000c101b24 */
[----:B------:R-:W-:Y:S05]  /*8fd0*/  BRA `(.L_x_7057) ;  /* 0x0000000800ac7947 */ /* 0x000fea0003800000 */
.L_x_7052:
        /* <DEDUP_REMOVED lines=10> */
[----:B-----5:R-:W-:-:S04]  /*9080*/  PRMT R3, R22, 0x8880, RZ ;  /* 0x0000888016037816 */ /* 0x020fc800000000ff */
[----:B------:R-:W-:-:S05]  /*9090*/  PRMT R3, R3, 0x7710, RZ ;  /* 0x0000771003037816 */ /* 0x000fca00000000ff */
[----:B------:R0:W-:Y:S01]  /*90a0*/  STG.E.U16 desc[UR36][R8.64], R3 ;  /* 0x0000000308007986 */ /* 0x0001e2000c101524 */
[----:B------:R-:W-:Y:S05]  /*90b0*/  BRA `(.L_x_7057) ;  /* 0x0000000800747947 */ /* 0x000fea0003800000 */
.L_x_7067:
[----:B-----5:R-:W0:Y:S01]  /*90c0*/  I2F.S8 R5, R22 ;  /* 0x0000001600057306 */ /* 0x020e220000001400 */
        /* <DEDUP_REMOVED lines=16> */
.L_x_7070:
[----:B------:R-:W-:-:S04]  /*91d0*/  SHF.R.U32.HI R3, RZ, 0x18, R5 ;  /* 0x00000018ff037819 */ /* 0x000fc80000011605 */
[----:B------:R-:W-:-:S04]  /*91e0*/  LOP3.LUT R0, R0, 0x80, R3, 0xf8, !PT ;  /* 0x0000008000007812 */ /* 0x000fc800078ef803 */
[----:B------:R-:W-:-:S07]  /*91f0*/  PRMT R4, R0, 0x7610, R4 ;  /* 0x0000761000047816 */ /* 0x000fce0000000004 */
.L_x_7069:
[----:B------:R-:W-:Y:S05]  /*9200*/  BSYNC.RECONVERGENT B0 ;  /* 0x0000000000007941 */ /* 0x000fea0003800200 */
.L_x_7068:
[----:B------:R0:W-:Y:S01]  /*9210*/  STG.E.U8 desc[UR36][R8.64], R4 ;  /* 0x0000000408007986 */ /* 0x0001e2000c101124 */
[----:B------:R-:W-:Y:S05]  /*9220*/  BRA `(.L_x_7057) ;  /* 0x0000000800187947 */ /* 0x000fea0003800000 */
.L_x_7066:
        /* <DEDUP_REMOVED lines=17> */
.L_x_7073:
[----:B------:R-:W-:-:S04]  /*9340*/  SHF.R.U32.HI R3, RZ, 0x18, R5 ;  /* 0x00000018ff037819 */ /* 0x000fc80000011605 */
[----:B------:R-:W-:-:S04]  /*9350*/  LOP3.LUT R0, R0, 0x80, R3, 0xf8, !PT ;  /* 0x0000008000007812 */ /* 0x000fc800078ef803 */
[----:B------:R-:W-:-:S07]  /*9360*/  PRMT R4, R0, 0x7610, R4 ;  /* 0x0000761000047816 */ /* 0x000fce0000000004 */
.L_x_7072:
[----:B------:R-:W-:Y:S05]  /*9370*/  BSYNC.RECONVERGENT B0 ;  /* 0x0000000000007941 */ /* 0x000fea0003800200 */
.L_x_7071:
[----:B------:R0:W-:Y:S01]  /*9380*/  STG.E.U8 desc[UR36][R8.64], R4 ;  /* 0x0000000408007986 */ /* 0x0001e2000c101124 */
[----:B------:R-:W-:Y:S05]  /*9390*/  BRA `(.L_x_7057) ;  /* 0x0000000400bc7947 */ /* 0x000fea0003800000 */
.L_x_7065:
[----:B------:R-:W-:-:S13]  /*93a0*/  ISETP.NE.AND P0, PT, R0, 0x1c, PT ;  /* 0x0000001c0000780c */ /* 0x000fda0003f05270 */
[----:B------:R-:W-:Y:S05]  /*93b0*/  @!P0 BRA `(.L_x_7074) ;  /* 0x0000000000688947 */ /* 0x000fea0003800000 */
[----:B------:R-:W-:-:S13]  /*93c0*/  ISETP.NE.AND P0, PT, R0, 0x1d, PT ;  /* 0x0000001d0000780c */ /* 0x000fda0003f05270 */
[----:B------:R-:W-:Y:S05]  /*93d0*/  @!P0 BRA `(.L_x_7075) ;  /* 0x0000000000488947 */ /* 0x000fea0003800000 */
[----:B------:R-:W-:-:S13]  /*93e0*/  ISETP.NE.AND P0, PT, R0, 0x2c, PT ;  /* 0x0000002c0000780c */ /* 0x000fda0003f05270 */
[----:B------:R-:W-:Y:S05]  /*93f0*/  @P0 BRA `(.L_x_7056) ;  /* 0x0000000000c00947 */ /* 0x000fea0003800000 */
[----:B-----5:R-:W0:Y:S02]  /*9400*/  I2F.S8 R22, R22 ;  /* 0x0000001600167306 */ /* 0x020e240000001400 */
        /* <DEDUP_REMOVED lines=15> */
.L_x_7075:
[----:B-----5:R-:W-:-:S04]  /*9500*/  LOP3.LUT R22, R22, 0xffff, RZ, 0xc0, !PT ;  /* 0x0000ffff16167812 */ /* 0x020fc800078ec0ff */
[----:B------:R-:W-:-:S05]  /*9510*/  PRMT R22, R22, 0x8880, RZ ;  /* 0x0000888016167816 */ /* 0x000fca00000000ff */
[----:B------:R-:W-:-:S05]  /*9520*/  IMAD.MOV.U32 R4, RZ, RZ, R22 ;  /* 0x000000ffff047224 */ /* 0x000fca00078e0016 */
[----:B------:R-:W-:-:S05]  /*9530*/  SHF.R.S32.HI R5, RZ, 0x1f, R4 ;  /* 0x0000001fff057819 */ /* 0x000fca0000011404 */
[----:B------:R0:W-:Y:S01]  /*9540*/  STG.E.64 desc[UR36][R8.64], R4 ;  /* 0x0000000408007986 */ /* 0x0001e2000c101b24 */
[----:B------:R-:W-:Y:S05]  /*9550*/  BRA `(.L_x_7057) ;  /* 0x00000004004c7947 */ /* 0x000fea0003800000 */
.L_x_7074:
[----:B-----5:R-:W-:-:S04]  /*9560*/  LOP3.LUT R22, R22, 0xffff, RZ, 0xc0, !PT ;  /* 0x0000ffff16167812 */ /* 0x020fc800078ec0ff */
[----:B------:R-:W-:-:S05]  /*9570*/  PRMT R3, R22, 0x8880, RZ ;  /* 0x0000888016037816 */ /* 0x000fca00000000ff */
[----:B------:R0:W-:Y:S01]  /*9580*/  STG.E desc[UR36][R8.64], R3 ;  /* 0x0000000308007986 */ /* 0x0001e2000c101924 */
[----:B------:R-:W-:Y:S05]  /*9590*/  BRA `(.L_x_7057) ;  /* 0x00000004003c7947 */ /* 0x000fea0003800000 */
.L_x_7064:
[----:B------:R-:W-:-:S13]  /*95a0*/  ISETP.GT.AND P0, PT, R0, 0xe, PT ;  /* 0x0000000e0000780c */ /* 0x000fda0003f04270 */
[----:B------:R-:W-:Y:S05]  /*95b0*/  @P0 BRA `(.L_x_7076) ;  /* 0x0000000000380947 */ /* 0x000fea0003800000 */
[----:B------:R-:W-:-:S13]  /*95c0*/  ISETP.NE.AND P0, PT, R0, 0xa, PT ;  /* 0x0000000a0000780c */ /* 0x000fda0003f05270 */
[----:B------:R-:W-:Y:S05]  /*95d0*/  @!P0 BRA `(.L_x_7077) ;  /* 0x0000000000188947 */ /* 0x000fea0003800000 */
[----:B------:R-:W-:-:S13]  /*95e0*/  ISETP.NE.AND P0, PT, R0, 0xb, PT ;  /* 0x0000000b0000780c */ /* 0x000fda0003f05270 */
[----:B------:R-:W-:Y:S05]  /*95f0*/  @P0 BRA `(.L_x_7056) ;  /* 0x0000000000400947 */ /* 0x000fea0003800000 */
[----:B-----5:R-:W-:-:S04]  /*9600*/  LOP3.LUT P0, RZ, R22, 0xff, RZ, 0xc0, !PT ;  /* 0x000000ff16ff7812 */ /* 0x020fc8000780c0ff */
[----:B------:R-:W-:-:S05]  /*9610*/  SEL R3, RZ, 0x1, !P0 ;  /* 0x00000001ff037807 */ /* 0x000fca0004000000 */
[----:B------:R0:W-:Y:S01]  /*9620*/  STG.E.U8 desc[UR36][R8.64], R3 ;  /* 0x0000000308007986 */ /* 0x0001e2000c101124 */
[----:B------:R-:W-:Y:S05]  /*9630*/  BRA `(.L_x_7057) ;  /* 0x0000000400147947 */ /* 0x000fea0003800000 */
.L_x_7077:
[----:B-----5:R-:W-:Y:S02]  /*9640*/  PRMT R4, R22, 0x8880, RZ ;  /* 0x0000888016047816 */ /* 0x020fe400000000ff */
[----:B------:R-:W-:Y:S02]  /*9650*/  CS2R R6, SRZ ;  /* 0x0000000000067805 */ /* 0x000fe4000001ff00 */
[----:B------:R-:W-:-:S06]  /*9660*/  PRMT R4, R4, 0x7710, RZ ;  /* 0x0000771004047816 */ /* 0x000fcc00000000ff */
[----:B------:R-:W0:Y:S02]  /*9670*/  I2F.F64.S16 R4, R4 ;  /* 0x0000000400047312 */ /* 0x000e240000101c00 */
[----:B0-----:R0:W-:Y:S01]  /*9680*/  STG.E.128 desc[UR36][R8.64], R4 ;  /* 0x0000000408007986 */ /* 0x0011e2000c101d24 */
[----:B------:R-:W-:Y:S05]  /*9690*/  BRA `(.L_x_7057) ;  /* 0x0000000000fc7947 */ /* 0x000fea0003800000 */
.L_x_7076:
[----:B------:R-:W-:-:S13]  /*96a0*/  ISETP.NE.AND P0, PT, R0, 0xf, PT ;  /* 0x0000000f0000780c */ /* 0x000fda0003f05270 */
[----:B------:R-:W-:Y:S05]  /*96b0*/  @!P0 BRA `(.L_x_7078) ;  /* 0x0000000000e88947 */ /* 0x000fea0003800000 */
[----:B------:R-:W-:-:S13]  /*96c0*/  ISETP.NE.AND P0, PT, R0, 0x17, PT ;  /* 0x000000170000780c */ /* 0x000fda0003f05270 */
[----:B------:R-:W-:Y:S05]  /*96d0*/  @!P0 BRA `(.L_x_7079) ;  /* 0x0000000000908947 */ /* 0x000fea0003800000 */
[----:B------:R-:W-:-:S13]  /*96e0*/  ISETP.NE.AND P0, PT, R0, 0x18, PT ;  /* 0x000000180000780c */ /* 0x000fda0003f05270 */
[----:B------:R-:W-:Y:S05]  /*96f0*/  @!P0 BRA `(.L_x_7080) ;  /* 0x0000000000448947 */ /* 0x000fea0003800000 */
.L_x_7056:
        /* <DEDUP_REMOVED lines=16> */
.L_x_7081:
[----:B------:R-:W-:Y:S05]  /*9800*/  BRA `(.L_x_7057) ;  /* 0x0000000000a07947 */ /* 0x000fea0003800000 */
.L_x_7080:
[----:B-----5:R-:W0:Y:S01]  /*9810*/  I2F.S8 R5, R22 ;  /* 0x0000001600057306 */ /* 0x020e220000001400 */
        /* <DEDUP_REMOVED lines=12> */
.L_x_7083:
[----:B------:R-:W-:Y:S05]  /*98e0*/  BSYNC.RECONVERGENT B0 ;  /* 0x0000000000007941 */ /* 0x000fea0003800200 */
.L_x_7082:
[----:B------:R-:W-:-:S05]  /*98f0*/  LOP3.LUT R3, R0, 0x80, R3, 0xf8, !PT ;  /* 0x0000008000037812 */ /* 0x000fca00078ef803 */
[----:B------:R0:W-:Y:S01]  /*9900*/  STG.E.U8 desc[UR36][R8.64], R3 ;  /* 0x0000000308007986 */ /* 0x0001e2000c101124 */
[----:B------:R-:W-:Y:S05]  /*9910*/  BRA `(.L_x_7057) ;  /* 0x00000000005c7947 */ /* 0x000fea0003800000 */
.L_x_7079:
[----:B-----5:R-:W0:Y:S01]  /*9920*/  I2F.S8 R5, R22 ;  /* 0x0000001600057306 */ /* 0x020e220000001400 */
        /* <DEDUP_REMOVED lines=11> */
.L_x_7085:
[----:B------:R-:W-:Y:S01]  /*99e0*/  IMAD.MOV.U32 R0, RZ, RZ, 0x7f ;  /* 0x0000007fff007424 */ /* 0x000fe200078e00ff */
[----:B------:R-:W-:-:S04]  /*99f0*/  ISETP.GT.U32.AND P0, PT, R3, 0x7f800000, PT ;  /* 0x7f8000000300780c */ /* 0x000fc80003f04070 */
[----:B------:R-:W-:-:S09]  /*9a00*/  SEL R0, R0, 0x7c, P0 ;  /* 0x0000007c00007807 */ /* 0x000fd20000000000 */
.L_x_7086:
[----:B------:R-:W-:Y:S05]  /*9a10*/  BSYNC.RECONVERGENT B0 ;  /* 0x0000000000007941 */ /* 0x000fea0003800200 */
.L_x_7084:
[----:B------:R-:W-:-:S04]  /*9a20*/  SHF.R.U32.HI R3, RZ, 0x18, R5 ;  /* 0x00000018ff037819 */ /* 0x000fc80000011605 */
[----:B------:R-:W-:-:S05]  /*9a30*/  LOP3.LUT R3, R0, 0x80, R3, 0xf8, !PT ;  /* 0x0000008000037812 */ /* 0x000fca00078ef803 */
[----:B------:R0:W-:Y:S01]  /*9a40*/  STG.E.U8 desc[UR36][R8.64], R3 ;  /* 0x0000000308007986 */ /* 0x0001e2000c101124 */
[----:B------:R-:W-:Y:S05]  /*9a50*/  BRA `(.L_x_7057) ;  /* 0x00000000000c7947 */ /* 0x000fea0003800000 */
.L_x_7078:
[----:B-----5:R-:W0:Y:S02]  /*9a60*/  I2F.S8 R0, R22 ;  /* 0x0000001600007306 */ /* 0x020e240000001400 */
[----:B0-----:R-:W-:-:S05]  /*9a70*/  F2FP.BF16.F32.PACK_AB R0, RZ, R0 ;  /* 0x00000000ff00723e */ /* 0x001fca00000010ff */
[----:B------:R0:W-:Y:S02]  /*9a80*/  STG.E.U16 desc[UR36][R8.64], R0 ;  /* 0x0000000008007986 */ /* 0x0001e4000c101524 */
.L_x_7057:
        /* <DEDUP_REMOVED lines=23> */
.L_x_7090:
[----:B------:R0:W-:Y:S01]  /*9c00*/  STG.E.U8 desc[UR36][R8.64], R18 ;  /* 0x0000001208007986 */ /* 0x0001e2000c101124 */
[----:B------:R-:W-:Y:S05]  /*9c10*/  BRA `(.L_x_7092) ;  /* 0x0000000c00807947 */ /* 0x000fea0003800000 */
.L_x_7089:
[----:B------:R-:W-:-:S13]  /*9c20*/  ISETP.NE.AND P0, PT, R0, 0x2, PT ;  /* 0x000000020000780c */ /* 0x000fda0003f05270 */
[----:B------:R-:W-:Y:S05]  /*9c30*/  @!P0 BRA `(.L_x_7093) ;  /* 0x0000000000388947 */ /* 0x000fea0003800000 */
[----:B------:R-:W-:-:S13]  /*9c40*/  ISETP.NE.AND P0, PT, R0, 0x3, PT ;  /* 0x000000030000780c */ /* 0x000fda0003f05270 */
[----:B------:R-:W-:Y:S05]  /*9c50*/  @!P0 BRA `(.L_x_7094) ;  /* 0x0000000000208947 */ /* 0x000fea0003800000 */
[----:B------:R-:W-:-:S13]  /*9c60*/  ISETP.NE.AND P0, PT, R0, 0x4, PT ;  /* 0x000000040000780c */ /* 0x000fda0003f05270 */
[----:B------:R-:W-:Y:S05]  /*9c70*/  @P0 BRA `(.L_x_7091) ;  /* 0x0000000800840947 */ /* 0x000fea0003800000 */
[----:B------:R-:W-:-:S04]  /*9c80*/  LOP3.LUT R18, R18, 0xffff, RZ, 0xc0, !PT ;  /* 0x0000ffff12127812 */ /* 0x000fc800078ec0ff */
[----:B------:R-:W-:-:S05]  /*9c90*/  PRMT R18, R18, 0x8880, RZ ;  /* 0x0000888012127816 */ /* 0x000fca00000000ff */
[----:B------:R-:W-:-:S05]  /*9ca0*/  IMAD.MOV.U32 R4, RZ, RZ, R18 ;  /* 0x000000ffff047224 */ /* 0x000fca00078e0012 */
[----:B------:R-:W-:-:S05]  /*9cb0*/  SHF.R.S32.HI R5, RZ, 0x1f, R4 ;  /* 0x0000001fff057819 */ /* 0x000fca0000011404 */
[----:B------:R0:W-:Y:S01]  /*9cc0*/  STG.E.64 desc[UR36][R8.64], R4 ;  /* 0x0000000408007986 */ /* 0x0001e2000c101b24 */
[----:B------:R-:W-:Y:S05]  /*9cd0*/  BRA `(.L_x_7092) ;  /* 0x0000000c00507947 */ /* 0x000fea0003800000 */
.L_x_7094:
[----:B------:R-:W-:-:S04]  /*9ce0*/  LOP3.LUT R18, R18, 0xffff, RZ, 0xc0, !PT ;  /* 0x0000ffff12127812 */ /* 0x000fc800078ec0ff */
[----:B------:R-:W-:-:S05]  /*9cf0*/  PRMT R3, R18, 0x8880, RZ ;  /* 0x0000888012037816 */ /* 0x000fca00000000ff */
[----:B------:R0:W-:Y:S01]  /*9d00*/  STG.E desc[UR36][R8.64], R3 ;  /* 0x0000000308007986 */ /* 0x0001e2000c101924 */
[----:B------:R-:W-:Y:S05]  /*9d10*/  BRA `(.L_x_7092) ;  /* 0x0000000c00407947 */ /* 0x000fea0003800000 */
.L_x_7093:
[----:B------:R-:W-:-:S04]  /*9d20*/  PRMT R3, R18, 0x8880, RZ ;  /* 0x0000888012037816 */ /* 0x000fc800000000ff */
[----:B------:R-:W-:-:S05]  /*9d30*/  PRMT R3, R3, 0x7710, RZ ;  /* 0x0000771003037816 */ /* 0x000fca00000000ff */
[----:B------:R0:W-:Y:S01]  /*9d40*/  STG.E.U16 desc[UR36][R8.64], R3 ;  /* 0x0000000308007986 */ /* 0x0001e2000c101524 */
[----:B------:R-:W-:Y:S05]  /*9d50*/  BRA `(.L_x_7092) ;  /* 0x0000000c00307947 */ /* 0x000fea0003800000 */
.L_x_7088:
[----:B------:R-:W-:-:S13]  /*9d60*/  ISETP.GT.AND P0, PT, R0, 0x6, PT ;  /* 0x000000060000780c */ /* 0x000fda0003f04270 */
[----:B------:R-:W-:Y:S05]  /*9d70*/  @P0 BRA `(.L_x_7095) ;  /* 0x00000000002c0947 */ /* 0x000fea0003800000 */
[----:B------:R-:W-:-:S13]  /*9d80*/  ISETP.NE.AND P0, PT, R0, 0x5, PT ;  /* 0x000000050000780c */ /* 0x000fda0003f05270 */
[----:B------:R-:W-:Y:S05]  /*9d90*/  @!P0 BRA `(.L_x_7096) ;  /* 0x0000000000148947 */ /* 0x000fea0003800000 */
[----:B------:R-:W-:-:S13]  /*9da0*/  ISETP.NE.AND P0, PT, R0, 0x6, PT ;  /* 0x000000060000780c */ /* 0x000fda0003f05270 */
[----:B------:R-:W-:Y:S05]  /*9db0*/  @P0 BRA `(.L_x_7091) ;  /* 0x0000000800340947 */ /* 0x000fea0003800000 */
[----:B------:R-:W0:Y:S02]  /*9dc0*/  I2F.S8 R3, R18 ;  /* 0x0000001200037306 */ /* 0x000e240000001400 */
[----:B0-----:R0:W-:Y:S01]  /*9dd0*/  STG.E desc[UR36][R8.64], R3 ;  /* 0x0000000308007986 */ /* 0x0011e2000c101924 */
[----:B------:R-:W-:Y:S05]  /*9de0*/  BRA `(.L_x_7092) ;  /* 0x0000000c000c7947 */ /* 0x000fea0003800000 */
.L_x_7096:
[----:B------:R-:W0:Y:S02]  /*9df0*/  I2F.S8 R0, R18 ;  /* 0x0000001200007306 */ /* 0x000e240000001400 */
[----:B0-----:R-:W-:-:S05]  /*9e00*/  F2FP.F16.F32.PACK_AB R0, RZ, R0 ;  /* 0x00000000ff00723e */ /* 0x001fca00000000ff */
[----:B------:R0:W-:Y:S01]  /*9e10*/  STG.E.U16 desc[UR36][R8.64], R0 ;  /* 0x0000000008007986 */ /* 0x0001e2000c101524 */
[----:B------:R-:W-:Y:S05]  /*9e20*/  BRA `(.L_x_7092) ;  /* 0x0000000800fc7947 */ /* 0x000fea0003800000 */
.L_x_7095:
[----:B------:R-:W-:-:S13]  /*9e30*/  ISETP.NE.AND P0, PT, R0, 0x7, PT ;  /* 0x000000070000780c */ /* 0x000fda0003f05270 */
[----:B------:R-:W-:Y:S05]  /*9e40*/  @!P0 BRA `(.L_x_7097) ;  /* 0x0000000000348947 */ /* 0x000fea0003800000 */
[----:B------:R-:W-:-:S13]  /*9e50*/  ISETP.NE.AND P0, PT, R0, 0x8, PT ;  /* 0x000000080000780c */ /* 0x000fda0003f05270 */
[----:B------:R-:W-:Y:S05]  /*9e60*/  @!P0 BRA `(.L_x_7098) ;  /* 0x0000000000188947 */ /* 0x000fea0003800000 */
[----:B------:R-:W-:-:S13]  /*9e70*/  ISETP.NE.AND P0, PT, R0, 0x9, PT ;  /* 0x000000090000780c */ /* 0x000fda0003f05270 */
[----:B------:R-:W-:Y:S05]  /*9e80*/  @P0 BRA `(.L_x_7091) ;  /* 0x0000000800000947 */ /* 0x000fea0003800000 */
[----:B------:R-:W0:Y:S01]  /*9e90*/  I2F.S8 R4, R18 ;  /* 0x0000001200047306 */ /* 0x000e220000001400 */
[----:B------:R-:W-:-:S05]  /*9ea0*/  IMAD.MOV.U32 R5, RZ, RZ, RZ ;  /* 0x000000ffff057224 */ /* 0x000fca00078e00ff */
[----:B0-----:R0:W-:Y:S01]  /*9eb0*/  STG.E.64 desc[UR36][R8.64], R4 ;  /* 0x0000000408007986 */ /* 0x0011e2000c101b24 */
[----:B------:R-:W-:Y:S05]  /*9ec0*/  BRA `(.L_x_7092) ;  /* 0x0000000800d47947 */ /* 0x000fea0003800000 */
.L_x_7098:
[----:B------:R-:W0:Y:S02]  /*9ed0*/  I2F.S8 R18, R18 ;  /* 0x0000001200127306 */ /* 0x000e240000001400 */
[----:B0-----:R-:W-:-:S04]  /*9ee0*/  F2FP.F16.F32.PACK_AB R3, RZ, R18 ;  /* 0x00000012ff03723e */ /* 0x001fc800000000ff */
[----:B------:R-:W-:-:S05]  /*9ef0*/  PRMT R3, R3, 0x5410, RZ ;  /* 0x0000541003037816 */ /* 0x000fca00000000ff */
[----:B------:R0:W-:Y:S01]  /*9f00*/  STG.E desc[UR36][R8.64], R3 ;  /* 0x0000000308007986 */ /* 0x0001e2000c101924 */
[----:B------:R-:W-:Y:S05]  /*9f10*/  BRA `(.L_x_7092) ;  /* 0x0000000800c07947 */ /* 0x000fea0003800000 */
.L_x_7097:
[----:B------:R-:W-:-:S04]  /*9f20*/  PRMT R4, R18, 0x8880, RZ ;  /* 0x0000888012047816 */ /* 0x000fc800000000ff */
[----:B------:R-:W-:-:S06]  /*9f30*/  PRMT R4, R4, 0x7710, RZ ;  /* 0x0000771004047816 */ /* 0x000fcc00000000ff */
[----:B------:R-:W0:Y:S02]  /*9f40*/  I2F.F64.S16 R4, R4 ;  /* 0x0000000400047312 */ /* 0x000e240000101c00 */
[----:B0-----:R0:W-:Y:S01]  /*9f50*/  STG.E.64 desc[UR36][R8.64], R4 ;  /* 0x0000000408007986 */ /* 0x0011e2000c101b24 */
[----:B------:R-:W-:Y:S05]  /*9f60*/  BRA `(.L_x_7092) ;  /* 0x0000000800ac7947 */ /* 0x000fea0003800000 */
.L_x_7087:
        /* <DEDUP_REMOVED lines=10> */
[----:B------:R-:W-:-:S04]  /*a010*/  PRMT R3, R18, 0x8880, RZ ;  /* 0x0000888012037816 */ /* 0x000fc800000000ff */
[----:B------:R-:W-:-:S05]  /*a020*/  PRMT R3, R3, 0x7710, RZ ;  /* 0x0000771003037816 */ /* 0x000fca00000000ff */
[----:B------:R0:W-:Y:S01]  /*a030*/  STG.E.U16 desc[UR36][R8.64], R3 ;  /* 0x0000000308007986 */ /* 0x0001e2000c101524 */
[----:B------:R-:W-:Y:S05]  /*a040*/  BRA `(.L_x_7092) ;  /* 0x0000000800747947 */ /* 0x000fea0003800000 */
.L_x_7102:
[----:B------:R-:W0:Y:S01]  /*a050*/  I2F.S8 R5, R18 ;  /* 0x0000001200057306 */ /* 0x000e220000001400 */
        /* <DEDUP_REMOVED lines=16> */
.L_x_7105:
[----:B------:R-:W-:-:S04]  /*a160*/  SHF.R.U32.HI R3, RZ, 0x18, R5 ;  /* 0x00000018ff037819 */ /* 0x000fc80000011605 */
[----:B------:R-:W-:-:S04]  /*a170*/  LOP3.LUT R0, R0, 0x80, R3, 0xf8, !PT ;  /* 0x0000008000007812 */ /* 0x000fc800078ef803 */
[----:B------:R-:W-:-:S07]  /*a180*/  PRMT R4, R0, 0x7610, R4 ;  /* 0x0000761000047816 */ /* 0x000fce0000000004 */
.L_x_7104:
[----:B------:R-:W-:Y:S05]  /*a190*/  BSYNC.RECONVERGENT B0 ;  /* 0x0000000000007941 */ /* 0x000fea0003800200 */
.L_x_7103:
[----:B------:R0:W-:Y:S01]  /*a1a0*/  STG.E.U8 desc[UR36][R8.64], R4 ;  /* 0x0000000408007986 */ /* 0x0001e2000c101124 */
[----:B------:R-:W-:Y:S05]  /*a1b0*/  BRA `(.L_x_7092) ;  /* 0x0000000800187947 */ /* 0x000fea0003800000 */
.L_x_7101:
        /* <DEDUP_REMOVED lines=17> */
.L_x_7108:
[----:B------:R-:W-:-:S04]  /*a2d0*/  SHF.R.U32.HI R3, RZ, 0x18, R5 ;  /* 0x00000018ff037819 */ /* 0x000fc80000011605 */
[----:B------:R-:W-:-:S04]  /*a2e0*/  LOP3.LUT R0, R0, 0x80, R3, 0xf8, !PT ;  /* 0x0000008000007812 */ /* 0x000fc800078ef803 */
[----:B------:R-:W-:-:S07]  /*a2f0*/  PRMT R4, R0, 0x7610, R4 ;  /* 0x0000761000047816 */ /* 0x000fce0000000004 */
.L_x_7107:
[----:B------:R-:W-:Y:S05]  /*a300*/  BSYNC.RECONVERGENT B0 ;  /* 0x0000000000007941 */ /* 0x000fea0003800200 */
.L_x_7106:
[----:B------:R0:W-:Y:S01]  /*a310*/  STG.E.U8 desc[UR36][R8.64], R4 ;  /* 0x0000000408007986 */ /* 0x0001e2000c101124 */
[----:B------:R-:W-:Y:S05]  /*a320*/  BRA `(.L_x_7092) ;  /* 0x0000000400bc7947 */ /* 0x000fea0003800000 */
.L_x_7100:
[----:B------:R-:W-:-:S13]  /*a330*/  ISETP.NE.AND P0, PT, R0, 0x1c, PT ;  /* 0x0000001c0000780c */ /* 0x000fda0003f05270 */
[----:B------:R-:W-:Y:S05]  /*a340*/  @!P0 BRA `(.L_x_7109) ;  /* 0x0000000000688947 */ /* 0x000fea0003800000 */
[----:B------:R-:W-:-:S13]  /*a350*/  ISETP.NE.AND P0, PT, R0, 0x1d, PT ;  /* 0x0000001d0000780c */ /* 0x000fda0003f05270 */
[----:B------:R-:W-:Y:S05]  /*a360*/  @!P0 BRA `(.L_x_7110) ;  /* 0x0000000000488947 */ /* 0x000fea0003800000 */
[----:B------:R-:W-:-:S13]  /*a370*/  ISETP.NE.AND P0, PT, R0, 0x2c, PT ;  /* 0x0000002c0000780c */ /* 0x000fda0003f05270 */
[----:B------:R-:W-:Y:S05]  /*a380*/  @P0 BRA `(.L_x_7091) ;  /* 0x0000000000c00947 */ /* 0x000fea0003800000 */
[----:B------:R-:W0:Y:S02]  /*a390*/  I2F.S8 R18, R18 ;  /* 0x0000001200127306 */ /* 0x000e240000001400 */
        /* <DEDUP_REMOVED lines=15> */
.L_x_7110:
[----:B------:R-:W-:-:S04]  /*a490*/  LOP3.LUT R18, R18, 0xffff, RZ, 0xc0, !PT ;  /* 0x0000ffff12127812 */ /* 0x000fc800078ec0ff */
[----:B------:R-:W-:-:S05]  /*a4a0*/  PRMT R18, R18, 0x8880, RZ ;  /* 0x0000888012127816 */ /* 0x000fca00000000ff */
[----:B------:R-:W-:-:S05]  /*a4b0*/  IMAD.MOV.U32 R4, RZ, RZ, R18 ;  /* 0x000000ffff047224 */ /* 0x000fca00078e0012 */
[----:B------:R-:W-:-:S05]  /*a4c0*/  SHF.R.S32.HI R5, RZ, 0x1f, R4 ;  /* 0x0000001fff057819 */ /* 0x000fca0000011404 */
[----:B------:R0:W-:Y:S01]  /*a4d0*/  STG.E.64 desc[UR36][R8.64], R4 ;  /* 0x0000000408007986 */ /* 0x0001e2000c101b24 */
[----:B------:R-:W-:Y:S05]  /*a4e0*/  BRA `(.L_x_7092) ;  /* 0x00000004004c7947 */ /* 0x000fea0003800000 */
.L_x_7109:
[----:B------:R-:W-:-:S04]  /*a4f0*/  LOP3.LUT R18, R18, 0xffff, RZ, 0xc0, !PT ;  /* 0x0000ffff12127812 */ /* 0x000fc800078ec0ff */
[----:B------:R-:W-:-:S05]  /*a500*/  PRMT R3, R18, 0x8880, RZ ;  /* 0x0000888012037816 */ /* 0x000fca00000000ff */
[----:B------:R0:W-:Y:S01]  /*a510*/  STG.E desc[UR36][R8.64], R3 ;  /* 0x0000000308007986 */ /* 0x0001e2000c101924 */
[----:B------:R-:W-:Y:S05]  /*a520*/  BRA `(.L_x_7092) ;  /* 0x00000004003c7947 */ /* 0x000fea0003800000 */
.L_x_7099:
[----:B------:R-:W-:-:S13]  /*a530*/  ISETP.GT.AND P0, PT, R0, 0xe, PT ;  /* 0x0000000e0000780c */ /* 0x000fda0003f04270 */
[----:B------:R-:W-:Y:S05]  /*a540*/  @P0 BRA `(.L_x_7111) ;  /* 0x0000000000380947 */ /* 0x000fea0003800000 */
[----:B------:R-:W-:-:S13]  /*a550*/  ISETP.NE.AND P0, PT, R0, 0xa, PT ;  /* 0x0000000a0000780c */ /* 0x000fda0003f05270 */
[----:B------:R-:W-:Y:S05]  /*a560*/  @!P0 BRA `(.L_x_7112) ;  /* 0x0000000000188947 */ /* 0x000fea0003800000 */
[----:B------:R-:W-:-:S13]  /*a570*/  ISETP.NE.AND P0, PT, R0, 0xb, PT ;  /* 0x0000000b0000780c */ /* 0x000fda0003f05270 */
[----:B------:R-:W-:Y:S05]  /*a580*/  @P0 BRA `(.L_x_7091) ;  /* 0x0000000000400947 */ /* 0x000fea0003800000 */
[----:B------:R-:W-:-:S04]  /*a590*/  LOP3.LUT P0, RZ, R18, 0xff, RZ, 0xc0, !PT ;  /* 0x000000ff12ff7812 */ /* 0x000fc8000780c0ff */
[----:B------:R-:W-:-:S05]  /*a5a0*/  SEL R3, RZ, 0x1, !P0 ;  /* 0x00000001ff037807 */ /* 0x000fca0004000000 */
[----:B------:R4:W-:Y:S01]  /*a5b0*/  STG.E.U8 desc[UR36][R8.64], R3 ;  /* 0x0000000308007986 */ /* 0x0009e2000c101124 */
[----:B------:R-:W-:Y:S05]  /*a5c0*/  BRA `(.L_x_7092) ;  /* 0x0000000400147947 */ /* 0x000fea0003800000 */
.L_x_7112:
[----:B------:R-:W-:Y:S02]  /*a5d0*/  PRMT R4, R18, 0x8880, RZ ;  /* 0x0000888012047816 */ /* 0x000fe400000000ff */
[----:B------:R-:W-:Y:S02]  /*a5e0*/  CS2R R6, SRZ ;  /* 0x0000000000067805 */ /* 0x000fe4000001ff00 */
[----:B------:R-:W-:-:S06]  /*a5f0*/  PRMT R4, R4, 0x7710, RZ ;  /* 0x0000771004047816 */ /* 0x000fcc00000000ff */
[----:B------:R-:W0:Y:S02]  /*a600*/  I2F.F64.S16 R4, R4 ;  /* 0x0000000400047312 */ /* 0x000e240000101c00 */
[----:B0-----:R3:W-:Y:S01]  /*a610*/  STG.E.128 desc[UR36][R8.64], R4 ;  /* 0x0000000408007986 */ /* 0x0017e2000c101d24 */
[----:B------:R-:W-:Y:S05]  /*a620*/  BRA `(.L_x_7092) ;  /* 0x0000000000fc7947 */ /* 0x000fea0003800000 */
.L_x_7111:
[----:B------:R-:W-:-:S13]  /*a630*/  ISETP.NE.AND P0, PT, R0, 0xf, PT ;  /* 0x0000000f0000780c */ /* 0x000fda0003f05270 */
[----:B------:R-:W-:Y:S05]  /*a640*/  @!P0 BRA `(.L_x_7113) ;  /* 0x0000000000e88947 */ /* 0x000fea0003800000 */
[----:B------:R-:W-:-:S13]  /*a650*/  ISETP.NE.AND P0, PT, R0, 0x17, PT ;  /* 0x000000170000780c */ /* 0x000fda0003f05270 */
[----:B------:R-:W-:Y:S05]  /*a660*/  @!P0 BRA `(.L_x_7114) ;  /* 0x0000000000908947 */ /* 0x000fea0003800000 */
[----:B------:R-:W-:-:S13]  /*a670*/  ISETP.NE.AND P0, PT, R0, 0x18, PT ;  /* 0x000000180000780c */ /* 0x000fda0003f05270 */
[----:B------:R-:W-:Y:S05]  /*a680*/  @!P0 BRA `(.L_x_7115) ;  /* 0x0000000000448947 */ /* 0x000fea0003800000 */
.L_x_7091:
        /* <DEDUP_REMOVED lines=16> */
.L_x_7116:
[----:B------:R-:W-:Y:S05]  /*a790*/  BRA `(.L_x_7092) ;  /* 0x0000000000a07947 */ /* 0x000fea0003800000 */
.L_x_7115:
[----:B------:R-:W0:Y:S01]  /*a7a0*/  I2F.S8 R5, R18 ;  /* 0x0000001200057306 */ /* 0x000e220000001400 */
        /* <DEDUP_REMOVED lines=12> */
.L_x_7118:
[----:B------:R-:W-:Y:S05]  /*a870*/  BSYNC.RECONVERGENT B0 ;  /* 0x0000000000007941 */ /* 0x000fea0003800200 */
.L_x_7117:
[----:B------:R-:W-:-:S05]  /*a880*/  LOP3.LUT R3, R0, 0x80, R3, 0xf8, !PT ;  /* 0x0000008000037812 */ /* 0x000fca00078ef803 */
[----:B------:R1:W-:Y:S01]  /*a890*/  STG.E.U8 desc[UR36][R8.64], R3 ;  /* 0x0000000308007986 */ /* 0x0003e2000c101124 */
[----:B------:R-:W-:Y:S05]  /*a8a0*/  BRA `(.L_x_7092) ;  /* 0x00000000005c7947 */ /* 0x000fea0003800000 */
.L_x_7114:
[----:B------:R-:W0:Y:S01]  /*a8b0*/  I2F.S8 R5, R18 ;  /* 0x0000001200057306 */ /* 0x000e220000001400 */
        /* <DEDUP_REMOVED lines=11> */
.L_x_7120:
[----:B------:R-:W-:Y:S01]  /*a970*/  IMAD.MOV.U32 R0, RZ, RZ, 0x7f ;  /* 0x0000007fff007424 */ /* 0x000fe200078e00ff */
[----:B------:R-:W-:-:S04]  /*a980*/  ISETP.GT.U32.AND P0, PT, R3, 0x7f800000, PT ;  /* 0x7f8000000300780c */ /* 0x000fc80003f04070 */
[----:B------:R-:W-:-:S09]  /*a990*/  SEL R0, R0, 0x7c, P0 ;  /* 0x0000007c00007807 */ /* 0x000fd20000000000 */
.L_x_7121:
[----:B------:R-:W-:Y:S05]  /*a9a0*/  BSYNC.RECONVERGENT B0 ;  /* 0x0000000000007941 */ /* 0x000fea0003800200 */
.L_x_7119:
[----:B------:R-:W-:-:S04]  /*a9b0*/  SHF.R.U32.HI R3, RZ, 0x18, R5 ;  /* 0x00000018ff037819 */ /* 0x000fc80000011605 */
[----:B------:R-:W-:-:S05]  /*a9c0*/  LOP3.LUT R3, R0, 0x80, R3, 0xf8, !PT ;  /* 0x0000008000037812 */ /* 0x000fca00078ef803 */
[----:B------:R2:W-:Y:S01]  /*a9d0*/  STG.E.U8 desc[UR36][R8.64], R3 ;  /* 0x0000000308007986 */ /* 0x0005e2000c101124 */
[----:B------:R-:W-:Y:S05]  /*a9e0*/  BRA `(.L_x_7092) ;  /* 0x00000000000c7947 */ /* 0x000fea0003800000 */
.L_x_7113:
[----:B------:R-:W0:Y:S02]  /*a9f0*/  I2F.S8 R0, R18 ;  /* 0x0000001200007306 */ /* 0x000e240000001400 */
[----:B0-----:R-:W-:-:S05]  /*aa00*/  F2FP.BF16.F32.PACK_AB R0, RZ, R0 ;  /* 0x00000000ff00723e */ /* 0x001fca00000010ff */
[----:B------:R0:W-:Y:S02]  /*aa10*/  STG.E.U16 desc[UR36][R8.64], R0 ;  /* 0x0000000008007986 */ /* 0x0001e4000c101524 */
.L_x_7092:
[----:B------:R-:W-:-:S07]  /*aa20*/  VIADD R25, R25, 0x80 ;  /* 0x0000008019197836 */ /* 0x000fce0000000000 */
.L_x_7051:
[----:B------:R-:W-:Y:S05]  /*aa30*/  BSYNC.RECONVERGENT B6 ;  /* 0x0000000000067941 */ /* 0x000fea0003800200 */
.L_x_7050:
[----:B------:R-:W-:-:S13]  /*aa40*/  ISETP.GE.AND P0, PT, R25, R16, PT ;  /* 0x000000101900720c */ /* 0x000fda0003f06270 */
[----:B------:R-:W-:Y:S05]  /*aa50*/  @P0 EXIT ;  /* 0x000000000000094d */ /* 0x000fea0003800000 */
[----:B01-3--:R-:W0:Y:S01]  /*aa60*/  LDC.64 R4, c[0x0][0x388] ;  /* 0x0000e200ff047b82 */ /* 0x00be220000000a00 */
[----:B------:R-:W2:Y:S01]  /*aa70*/  LDCU UR4, c[0x0][0x3b4] ;  /* 0x00007680ff0477ac */ /* 0x000ea20008000800 */
[----:B----4-:R-:W-:Y:S01]  /*aa80*/  PRMT R0, R17, 0x9910, RZ ;  /* 0x0000991011007816 */ /* 0x010fe200000000ff */
[----:B------:R-:W-:-:S03]  /*aa90*/  IMAD R2, R2, 0x200, R25 ;  /* 0x0000020002027824 */ /* 0x000fc600078e0219 */
[----:B------:R-:W-:Y:S01]  /*aaa0*/  ISETP.GT.AND P1, PT, R0, 0x9, PT ;  /* 0x000000090000780c */ /* 0x000fe20003f24270 */
[----:B--2---:R-:W-:-:S05]  /*aab0*/  IMAD R3, R2, UR4, RZ ;  /* 0x0000000402037c24 */ /* 0x004fca000f8e02ff */
        /* <DEDUP_REMOVED lines=11> */
[----:B-----5:R-:W-:Y:S01]  /*ab70*/  STG.E.U8 desc[UR36][R2.64], R19 ;  /* 0x0000001302007986 */ /* 0x020fe2000c101124 */
[----:B------:R-:W-:Y:S05]  /*ab80*/  EXIT ;  /* 0x000000000000794d */ /* 0x000fea0003800000 */
.L_x_7125:
[----:B-----5:R-:W-:Y:S01]  /*ab90*/  STG.E.U8 desc[UR36][R2.64], R19 ;  /* 0x0000001302007986 */ /* 0x020fe2000c101124 */
[----:B------:R-:W-:Y:S05]  /*aba0*/  EXIT ;  /* 0x000000000000794d */ /* 0x000fea0003800000 */
.L_x_7124:
        /* <DEDUP_REMOVED lines=10> */
[----:B------:R-:W-:Y:S01]  /*ac50*/  STG.E.64 desc[UR36][R2.64], R4 ;  /* 0x0000000402007986 */ /* 0x000fe2000c101b24 */
[----:B------:R-:W-:Y:S05]  /*ac60*/  EXIT ;  /* 0x000000000000794d */ /* 0x000fea0003800000 */
.L_x_7128:
[----:B-----5:R-:W-:-:S04]  /*ac70*/  LOP3.LUT R19, R19, 0xffff, RZ, 0xc0, !PT ;  /* 0x0000ffff13137812 */ /* 0x020fc800078ec0ff */
[----:B------:R-:W-:-:S05]  /*ac80*/  PRMT R5, R19, 0x8880, RZ ;  /* 0x0000888013057816 */ /* 0x000fca00000000ff */
[----:B------:R-:W-:Y:S01]  /*ac90*/  STG.E desc[UR36][R2.64], R5 ;  /* 0x0000000502007986 */ /* 0x000fe2000c101924 */
[----:B------:R-:W-:Y:S05]  /*aca0*/  EXIT ;  /* 0x000000000000794d */ /* 0x000fea0003800000 */
.L_x_7127:
[----:B-----5:R-:W-:-:S04]  /*acb0*/  PRMT R5, R19, 0x8880, RZ ;  /* 0x0000888013057816 */ /* 0x020fc800000000ff */
[----:B------:R-:W-:-:S05]  /*acc0*/  PRMT R5, R5, 0x7710, RZ ;  /* 0x0000771005057816 */ /* 0x000fca00000000ff */
[----:B------:R-:W-:Y:S01]  /*acd0*/  STG.E.U16 desc[UR36][R2.64], R5 ;  /* 0x0000000502007986 */ /* 0x000fe2000c101524 */
[----:B------:R-:W-:Y:S05]  /*ace0*/  EXIT ;  /* 0x000000000000794d */ /* 0x000fea0003800000 */
.L_x_7123:
[----:B------:R-:W-:-:S13]  /*acf0*/  ISETP.GT.AND P0, PT, R0, 0x6, PT ;  /* 0x000000060000780c */ /* 0x000fda0003f04270 */
[----:B------:R-:W-:Y:S05]  /*ad00*/  @P0 BRA `(.L_x_7129) ;  /* 0x00000000002c0947 */ /* 0x000fea0003800000 */
[----:B------:R-:W-:-:S13]  /*ad10*/  ISETP.NE.AND P0, PT, R0, 0x5, PT ;  /* 0x000000050000780c */ /* 0x000fda0003f05270 */
[----:B------:R-:W-:Y:S05]  /*ad20*/  @!P0 BRA `(.L_x_7130) ;  /* 0x0000000000148947 */ /* 0x000fea0003800000 */
[----:B------:R-:W-:-:S13]  /*ad30*/  ISETP.NE.AND P0, PT, R0, 0x6, PT ;  /* 0x000000060000780c */ /* 0x000fda0003f05270 */
[----:B------:R-:W-:Y:S05]  /*ad40*/  @P0 BRA `(.L_x_7126) ;  /* 0x0000000800340947 */ /* 0x000fea0003800000 */
[----:B-----5:R-:W0:Y:S02]  /*ad50*/  I2F.S8 R19, R19 ;  /* 0x0000001300137306 */ /* 0x020e240000001400 */
[----:B0-----:R-:W-:Y:S01]  /*ad60*/  STG.E desc[UR36][R2.64], R19 ;  /* 0x0000001302007986 */ /* 0x001fe2000c101924 */
[----:B------:R-:W-:Y:S05]  /*ad70*/  EXIT ;  /* 0x000000000000794d */ /* 0x000fea0003800000 */
.L_x_7130:
[----:B-----5:R-:W0:Y:S02]  /*ad80*/  I2F.S8 R0, R19 ;  /* 0x0000001300007306 */ /* 0x020e240000001400 */
[----:B0-----:R-:W-:-:S05]  /*ad90*/  F2FP.F16.F32.PACK_AB R0, RZ, R0 ;  /* 0x00000000ff00723e */ /* 0x001fca00000000ff */
[----:B------:R-:W-:Y:S01]  /*ada0*/  STG.E.U16 desc[UR36][R2.64], R0 ;  /* 0x0000000002007986 */ /* 0x000fe2000c101524 */
[----:B------:R-:W-:Y:S05]  /*adb0*/  EXIT ;  /* 0x000000000000794d */ /* 0x000fea0003800000 */
.L_x_7129:
        /* <DEDUP_REMOVED lines=8> */
[----:B0-----:R-:W-:Y:S01]  /*ae40*/  STG.E.64 desc[UR36][R2.64], R4 ;  /* 0x0000000402007986 */ /* 0x001fe2000c101b24 */
[----:B------:R-:W-:Y:S05]  /*ae50*/  EXIT ;  /* 0x000000000000794d */ /* 0x000fea0003800000 */
.L_x_7132:
[----:B-----5:R-:W0:Y:S02]  /*ae60*/  I2F.S8 R19, R19 ;  /* 0x0000001300137306 */ /* 0x020e240000001400 */
[----:B0-----:R-:W-:-:S04]  /*ae70*/  F2FP.F16.F32.PACK_AB R5, RZ, R19 ;  /* 0x00000013ff05723e */ /* 0x001fc800000000ff */
[----:B------:R-:W-:-:S05]  /*ae80*/  PRMT R5, R5, 0x5410, RZ ;  /* 0x0000541005057816 */ /* 0x000fca00000000ff */
[----:B------:R-:W-:Y:S01]  /*ae90*/  STG.E desc[UR36][R2.64], R5 ;  /* 0x0000000502007986 */ /* 0x000fe2000c101924 */
[----:B------:R-:W-:Y:S05]  /*aea0*/  EXIT ;  /* 0x000000000000794d */ /* 0x000fea0003800000 */
.L_x_7131:
[----:B-----5:R-:W-:-:S04]  /*aeb0*/  PRMT R4, R19, 0x8880, RZ ;  /* 0x0000888013047816 */ /* 0x020fc800000000ff */
[----:B------:R-:W-:-:S06]  /*aec0*/  PRMT R4, R4, 0x7710, RZ ;  /* 0x0000771004047816 */ /* 0x000fcc00000000ff */
[----:B------:R-:W0:Y:S02]  /*aed0*/  I2F.F64.S16 R4, R4 ;  /* 0x0000000400047312 */ /* 0x000e240000101c00 */
[----:B0-----:R-:W-:Y:S01]  /*aee0*/  STG.E.64 desc[UR36][R2.64], R4 ;  /* 0x0000000402007986 */ /* 0x001fe2000c101b24 */
[----:B------:R-:W-:Y:S05]  /*aef0*/  EXIT ;  /* 0x000000000000794d */ /* 0x000fea0003800000 */
.L_x_7122:
        /* <DEDUP_REMOVED lines=12> */
[----:B------:R-:W-:Y:S01]  /*afc0*/  STG.E.U16 desc[UR36][R2.64], R5 ;  /* 0x0000000502007986 */ /* 0x000fe2000c101524 */
[----:B------:R-:W-:Y:S05]  /*afd0*/  EXIT ;  /* 0x000000000000794d */ /* 0x000fea0003800000 */
.L_x_7136:
        /* <DEDUP_REMOVED lines=18> */
.L_x_7139:
[----:B------:R-:W-:-:S04]  /*b100*/  SHF.R.U32.HI R5, RZ, 0x18, R5 ;  /* 0x00000018ff057819 */ /* 0x000fc80000011605 */
[----:B------:R-:W-:-:S07]  /*b110*/  LOP3.LUT R0, R0, 0x80, R5, 0xf8, !PT ;  /* 0x0000008000007812 */ /* 0x000fce00078ef805 */
.L_x_7138:
[----:B------:R-:W-:Y:S05]  /*b120*/  BSYNC.RECONVERGENT B0 ;  /* 0x0000000000007941 */ /* 0x000fea0003800200 */
.L_x_7137:
[----:B------:R-:W-:Y:S01]  /*b130*/  STG.E.U8 desc[UR36][R2.64], R0 ;  /* 0x0000000002007986 */ /* 0x000fe2000c101124 */
[----:B------:R-:W-:Y:S05]  /*b140*/  EXIT ;  /* 0x000000000000794d */ /* 0x000fea0003800000 */
.L_x_7135:
        /* <DEDUP_REMOVED lines=18> */
.L_x_7142:
[----:B------:R-:W-:-:S04]  /*b270*/  SHF.R.U32.HI R5, RZ, 0x18, R5 ;  /* 0x00000018ff057819 */ /* 0x000fc80000011605 */
[----:B------:R-:W-:-:S07]  /*b280*/  LOP3.LUT R0, R0, 0x80, R5, 0xf8, !PT ;  /* 0x0000008000007812 */ /* 0x000fce00078ef805 */
.L_x_7141:
[----:B------:R-:W-:Y:S05]  /*b290*/  BSYNC.RECONVERGENT B0 ;  /* 0x0000000000007941 */ /* 0x000fea0003800200 */
.L_x_7140:
[----:B------:R-:W-:Y:S01]  /*b2a0*/  STG.E.U8 desc[UR36][R2.64], R0 ;  /* 0x0000000002007986 */ /* 0x000fe2000c101124 */
[----:B------:R-:W-:Y:S05]  /*b2b0*/  EXIT ;  /* 0x000000000000794d */ /* 0x000fea0003800000 */
.L_x_7134:
        /* <DEDUP_REMOVED lines=22> */
.L_x_7144:
[----:B-----5:R-:W-:-:S04]  /*b420*/  LOP3.LUT R19, R19, 0xffff, RZ, 0xc0, !PT ;  /* 0x0000ffff13137812 */ /* 0x020fc800078ec0ff */
[----:B------:R-:W-:-:S05]  /*b430*/  PRMT R19, R19, 0x8880, RZ ;  /* 0x0000888013137816 */ /* 0x000fca00000000ff */
[----:B------:R-:W-:-:S05]  /*b440*/  IMAD.MOV.U32 R4, RZ, RZ, R19 ;  /* 0x000000ffff047224 */ /* 0x000fca00078e0013 */
[----:B------:R-:W-:-:S05]  /*b450*/  SHF.R.S32.HI R5, RZ, 0x1f, R4 ;  /* 0x0000001fff057819 */ /* 0x000fca0000011404 */
[----:B------:R-:W-:Y:S01]  /*b460*/  STG.E.64 desc[UR36][R2.64], R4 ;  /* 0x0000000402007986 */ /* 0x000fe2000c101b24 */
[----:B------:R-:W-:Y:S05]  /*b470*/  EXIT ;  /* 0x000000000000794d */ /* 0x000fea0003800000 */
.L_x_7143:
[----:B-----5:R-:W-:-:S04]  /*b480*/  LOP3.LUT R19, R19, 0xffff, RZ, 0xc0, !PT ;  /* 0x0000ffff13137812 */ /* 0x020fc800078ec0ff */
[----:B------:R-:W-:-:S05]  /*b490*/  PRMT R5, R19, 0x8880, RZ ;  /* 0x0000888013057816 */ /* 0x000fca00000000ff */
[----:B------:R-:W-:Y:S01]  /*b4a0*/  STG.E desc[UR36][R2.64], R5 ;  /* 0x0000000502007986 */ /* 0x000fe2000c101924 */
[----:B------:R-:W-:Y:S05]  /*b4b0*/  EXIT ;  /* 0x000000000000794d */ /* 0x000fea0003800000 */
.L_x_7133:
        /* <DEDUP_REMOVED lines=8> */
[----:B------:R-:W-:Y:S01]  /*b540*/  STG.E.U8 desc[UR36][R2.64], R5 ;  /* 0x0000000502007986 */ /* 0x000fe2000c101124 */
[----:B------:R-:W-:Y:S05]  /*b550*/  EXIT ;  /* 0x000000000000794d */ /* 0x000fea0003800000 */
.L_x_7146:
[----:B-----5:R-:W-:Y:S02]  /*b560*/  PRMT R4, R19, 0x8880, RZ ;  /* 0x0000888013047816 */ /* 0x020fe400000000ff */
[----:B------:R-:W-:Y:S02]  /*b570*/  CS2R R6, SRZ ;  /* 0x0000000000067805 */ /* 0x000fe4000001ff00 */
[----:B------:R-:W-:-:S06]  /*b580*/  PRMT R4, R4, 0x7710, RZ ;  /* 0x0000771004047816 */ /* 0x000fcc00000000ff */
[----:B------:R-:W0:Y:S02]  /*b590*/  I2F.F64.S16 R4, R4 ;  /* 0x0000000400047312 */ /* 0x000e240000101c00 */
[----:B0-----:R-:W-:Y:S01]  /*b5a0*/  STG.E.128 desc[UR36][R2.64], R4 ;  /* 0x0000000402007986 */ /* 0x001fe2000c101d24 */
[----:B------:R-:W-:Y:S05]  /*b5b0*/  EXIT ;  /* 0x000000000000794d */ /* 0x000fea0003800000 */
.L_x_7145:
[----:B------:R-:W-:-:S13]  /*b5c0*/  ISETP.NE.AND P0, PT, R0, 0xf, PT ;  /* 0x0000000f0000780c */ /* 0x000fda0003f05270 */
[----:B------:R-:W-:Y:S05]  /*b5d0*/  @!P0 BRA `(.L_x_7147) ;  /* 0x0000000000e88947 */ /* 0x000fea0003800000 */
[----:B------:R-:W-:-:S13]  /*b5e0*/  ISETP.NE.AND P0, PT, R0, 0x17, PT ;  /* 0x000000170000780c */ /* 0x000fda0003f05270 */
[----:B------:R-:W-:Y:S05]  /*b5f0*/  @!P0 BRA `(.L_x_7148) ;  /* 0x0000000000908947 */ /* 0x000fea0003800000 */
[----:B------:R-:W-:-:S13]  /*b600*/  ISETP.NE.AND P0, PT, R0, 0x18, PT ;  /* 0x000000180000780c */ /* 0x000fda0003f05270 */
[----:B------:R-:W-:Y:S05]  /*b610*/  @!P0 BRA `(.L_x_7149) ;  /* 0x0000000000448947 */ /* 0x000fea0003800000 */
.L_x_7126:
        /* <DEDUP_REMOVED lines=16> */
.L_x_7150:
[----:B------:R-:W-:Y:S05]  /*b720*/  EXIT ;  /* 0x000000000000794d */ /* 0x000fea0003800000 */
.L_x_7149:
        /* <DEDUP_REMOVED lines=13> */
.L_x_7152:
[----:B------:R-:W-:Y:S05]  /*b800*/  BSYNC.RECONVERGENT B0 ;  /* 0x0000000000007941 */ /* 0x000fea0003800200 */
.L_x_7151:
[----:B------:R-:W-:-:S05]  /*b810*/  LOP3.LUT R5, R0, 0x80, R5, 0xf8, !PT ;  /* 0x0000008000057812 */ /* 0x000fca00078ef805 */
[----:B------:R-:W-:Y:S01]  /*b820*/  STG.E.U8 desc[UR36][R2.64], R5 ;  /* 0x0000000502007986 */ /* 0x000fe2000c101124 */
[----:B------:R-:W-:Y:S05]  /*b830*/  EXIT ;  /* 0x000000000000794d */ /* 0x000fea0003800000 */
.L_x_7148:
        /* <DEDUP_REMOVED lines=12> */
.L_x_7154:
[----:B------:R-:W-:Y:S01]  /*b900*/  IMAD.MOV.U32 R0, RZ, RZ, 0x7f ;  /* 0x0000007fff007424 */ /* 0x000fe200078e00ff */
[----:B------:R-:W-:-:S04]  /*b910*/  ISETP.GT.U32.AND P0, PT, R4, 0x7f800000, PT ;  /* 0x7f8000000400780c */ /* 0x000fc80003f04070 */
[----:B------:R-:W-:-:S09]  /*b920*/  SEL R0, R0, 0x7c, P0 ;  /* 0x0000007c00007807 */ /* 0x000fd20000000000 */
.L_x_7155:
[----:B------:R-:W-:Y:S05]  /*b930*/  BSYNC.RECONVERGENT B0 ;  /* 0x0000000000007941 */ /* 0x000fea0003800200 */
.L_x_7153:
[----:B------:R-:W-:-:S04]  /*b940*/  SHF.R.U32.HI R5, RZ, 0x18, R5 ;  /* 0x00000018ff057819 */ /* 0x000fc80000011605 */
[----:B------:R-:W-:-:S05]  /*b950*/  LOP3.LUT R5, R0, 0x80, R5, 0xf8, !PT ;  /* 0x0000008000057812 */ /* 0x000fca00078ef805 */
[----:B------:R-:W-:Y:S01]  /*b960*/  STG.E.U8 desc[UR36][R2.64], R5 ;  /* 0x0000000502007986 */ /* 0x000fe2000c101124 */
[----:B------:R-:W-:Y:S05]  /*b970*/  EXIT ;  /* 0x000000000000794d */ /* 0x000fea0003800000 */
.L_x_7147:
[----:B-----5:R-:W0:Y:S02]  /*b980*/  I2F.S8 R0, R19 ;  /* 0x0000001300007306 */ /* 0x020e240000001400 */
[----:B0-----:R-:W-:-:S05]  /*b990*/  F2FP.BF16.F32.PACK_AB R0, RZ, R0 ;  /* 0x00000000ff00723e */ /* 0x001fca00000010ff */
[----:B------:R-:W-:Y:S01]  /*b9a0*/  STG.E.U16 desc[UR36][R2.64], R0 ;  /* 0x0000000002007986 */ /* 0x000fe2000c101524 */
[----:B------:R-:W-:Y:S05]  /*b9b0*/  EXIT ;  /* 0x000000000000794d */ /* 0x000fea0003800000 */
.L_x_7156:
        /* <DEDUP_REMOVED lines=12> */
.L_x_21098:


//--------------------- .text._ZN2at6native18elementwise_kernelILi128ELi4EZNS0_22gpu_kernel_impl_nocastINS0_13BinaryFunctorIaaaZZZNS0_18rshift_kernel_cudaERNS_18TensorIteratorBaseEENKUlvE_clEvENKUlvE0_clEvEUlaaE_EEEEvS5_RKT_EUliE_EEviT1_ --------------------------
	.section	.text._ZN2at6native18elementwise_kernelILi128ELi4EZNS0_22gpu_kernel_impl_nocastINS0_13BinaryFunctorIaaaZZZNS0_18rshift_kernel_cudaERNS_18TensorIteratorBaseEENKUlvE_clEvENKUlvE0_clEvEUlaaE_EEEEvS5_RKT_EUliE_EEviT1_,"ax",@progbits
	.align	128
        .global         _ZN2at6native18elementwise_kernelILi128ELi4EZNS0_22gpu_kernel_impl_nocastINS0_13BinaryFunctorIaaaZZZNS0_18rshift_kernel_cudaERNS_18TensorIteratorBaseEENKUlvE_clEvENKUlvE0_clEvEUlaaE_EEEEvS5_RKT_EUliE_EEviT1_
        .type           _ZN2at6native18elementwise_kernelILi128ELi4EZNS0_22gpu_kernel_impl_nocastINS0_13BinaryFunctorIaaaZZZNS0_18rshift_kernel_cudaERNS_18TensorIteratorBaseEENKUlvE_clEvENKUlvE0_clEvEUlaaE_EEEEvS5_RKT_EUliE_EEviT1_,@function
        .size           _ZN2at6native18elementwise_kernelILi128ELi4EZNS0_22gpu_kernel_impl_nocastINS0_13BinaryFunctorIaaaZZZNS0_18rshift_kernel_cudaERNS_18TensorIteratorBaseEENKUlvE_clEvENKUlvE0_clEvEUlaaE_EEEEvS5_RKT_EUliE_EEviT1_,(.L_x_21099 - _ZN2at6native18elementwise_kernelILi128ELi4EZNS0_22gpu_kernel_impl_nocastINS0_13BinaryFunctorIaaaZZZNS0_18rshift_kernel_cudaERNS_18TensorIteratorBaseEENKUlvE_clEvENKUlvE0_clEvEUlaaE_EEEEvS5_RKT_EUliE_EEviT1_)
        .other          _ZN2at6native18elementwise_kernelILi128ELi4EZNS0_22gpu_kernel_impl_nocastINS0_13BinaryFunctorIaaaZZZNS0_18rshift_kernel_cudaERNS_18TensorIteratorBaseEENKUlvE_clEvENKUlvE0_clEvEUlaaE_EEEEvS5_RKT_EUliE_EEviT1_,@"STO_CUDA_ENTRY STV_DEFAULT"
_ZN2at6native18elementwise_kernelILi128ELi4EZNS0_22gpu_kernel_impl_nocastINS0_13BinaryFunctorIaaaZZZNS0_18rshift_kernel_cudaERNS_18TensorIteratorBaseEENKUlvE_clEvENKUlvE0_clEvEUlaaE_EEEEvS5_RKT_EUliE_EEviT1_:
.text._ZN2at6native18elementwise_kernelILi128ELi4EZNS0_22gpu_kernel_impl_nocastINS0_13BinaryFunctorIaaaZZZNS0_18rshift_kernel_cudaERNS_18TensorIteratorBaseEENKUlvE_clEvENKUlvE0_clEvEUlaaE_EEEEvS5_RKT_EUliE_EEviT1_:
        /* <DEDUP_REMOVED lines=16> */
[----:B0-----:R-:W2:Y:S04]  /*0100*/  LDG.E.U8 R7, desc[UR6][R6.64] ;  /* 0x0000000606077981 */ /* 0x001ea8000c1e1100 */
[----:B-1----:R-:W3:Y:S03]  /*0110*/  LDG.E.S8 R4, desc[UR6][R4.64] ;  /* 0x0000000604047981 */ /* 0x002ee6000c1e1300 */
[----:B------:R-:W0:Y:S01]  /*0120*/  LDC.64 R8, c[0x0][0x5e8] ;  /* 0x00017a00ff087b82 */ /* 0x000e220000000a00 */
[----:B------:R-:W-:-:S02]  /*0130*/  IADD3 R3, PT, PT, R3, 0x80, RZ ;  /* 0x0000008003037810 */ /* 0x000fc40007ffe0ff */
[----:B--2---:R-:W-:Y:S02]  /*0140*/  ISETP.GT.U32.AND P0, PT, R7, 0x6, PT ;  /* 0x000000060700780c */ /* 0x004fe40003f04070 */
[----:B---3--:R-:W-:-:S04]  /*0150*/  LOP3.LUT R11, R4, 0xffff, RZ, 0xc0, !PT ;  /* 0x0000ffff040b7812 */ /* 0x008fc800078ec0ff */
[----:B------:R-:W-:-:S07]  /*0160*/  SHF.R.U32.HI R11, RZ, 0x7, R11 ;  /* 0x00000007ff0b7819 */ /* 0x000fce000001160b */
[----:B------:R-:W-:Y:S02]  /*0170*/  @!P0 SHF.R.S32.HI R11, RZ, R7, R4 ;  /* 0x00000007ff0b8219 */ /* 0x000fe40000011404 */
[----:B------:R-:W-:-:S03]  /*0180*/  ISETP.GE.AND P0, PT, R3, UR4, PT ;  /* 0x0000000403007c0c */ /* 0x000fc6000bf06270 */
[----:B0-----:R0:W-:Y:S10]  /*0190*/  STG.E.U8 desc[UR6][R8.64], R11 ;  /* 0x0000000b08007986 */ /* 0x0011f4000c101106 */
[----:B------:R-:W-:Y:S05]  /*01a0*/  @P0 BREAK.RELIABLE B1 ;  /* 0x0000000000010942 */ /* 0x000fea0003800100 */
[----:B------:R-:W-:Y:S05]  /*01b0*/  @P0 BRA `(.L_x_7161) ;  /* 0x0000000000680947 */ /* 0x000fea0003800000 */
[----:B------:R-:W1:Y:S08]  /*01c0*/  LDC.64 R6, c[0x0][0x5f8] ;  /* 0x00017e00ff067b82 */ /* 0x000e700000000a00 */
[----:B------:R-:W2:Y:S01]  /*01d0*/  LDC.64 R4, c[0x0][0x5f0] ;  /* 0x00017c00ff047b82 */ /* 0x000ea20000000a00 */
[----:B-1----:R-:W3:Y:S04]  /*01e0*/  LDG.E.U8 R7, desc[UR6][R6.64] ;  /* 0x0000000606077981 */ /* 0x002ee8000c1e1100 */
[----:B--2---:R-:W2:Y:S03]  /*01f0*/  LDG.E.S8 R4, desc[UR6][R4.64] ;  /* 0x0000000604047981 */ /* 0x004ea6000c1e1300 */
[----:B0-----:R-:W0:Y:S01]  /*0200*/  LDC.64 R8, c[0x0][0x5e8] ;  /* 0x00017a00ff087b82 */ /* 0x001e220000000a00 */
[----:B------:R-:W-:-:S02]  /*0210*/  IADD3 R3, PT, PT, R3, 0x80, RZ ;  /* 0x0000008003037810 */ /* 0x000fc40007ffe0ff */
[----:B---3--:R-:W-:Y:S02]  /*0220*/  ISETP.GT.U32.AND P0, PT, R7, 0x6, PT ;  /* 0x000000060700780c */ /* 0x008fe40003f04070 */
[----:B--2---:R-:W-:-:S04]  /*0230*/  LOP3.LUT R11, R4, 0xffff, RZ, 0xc0, !PT ;  /* 0x0000ffff040b7812 */ /* 0x004fc800078ec0ff */
[----:B------:R-:W-:-:S07]  /*0240*/  SHF.R.U32.HI R11, RZ, 0x7, R11 ;  /* 0x00000007ff0b7819 */ /* 0x000fce000001160b */
[----:B------:R-:W-:-:S05]  /*0250*/  @!P0 SHF.R.S32.HI R11, RZ, R7, R4 ;  /* 0x00000007ff0b8219 */ /* 0x000fca0000011404 */
[----:B0-----:R0:W-:Y:S02]  /*0260*/  STG.E.U8 desc[UR6][R8.64], R11 ;  /* 0x0000000b08007986 */ /* 0x0011e4000c101106 */
.L_x_7160:
[----:B------:R-:W-:-:S13]  /*0270*/  ISETP.GE.AND P0, PT, R3, UR4, PT ;  /* 0x0000000403007c0c */ /* 0x000fda000bf06270 */
[----:B------:R-:W-:Y:S05]  /*0280*/  @P0 BREAK.RELIABLE B1 ;  /* 0x0000000000010942 */ /* 0x000fea0003800100 */
[----:B------:R-:W-:Y:S05]  /*0290*/  @P0 BRA `(.L_x_7161) ;  /* 0x0000000000300947 */ /* 0x000fea0003800000 */
[----:B------:R-:W-:Y:S05]  /*02a0*/  BSYNC.RELIABLE B1 ;  /* 0x0000000000017941 */ /* 0x000fea0003800100 */
.L_x_7159:
        /* <DEDUP_REMOVED lines=11> */
.L_x_7161:
[----:B------:R-:W-:Y:S05]  /*0360*/  BSYNC.RECONVERGENT B0 ;  /* 0x0000000000007941 */ /* 0x000fea0003800200 */
.L_x_7158:
[----:B------:R-:W-:Y:S05]  /*0370*/  WARPSYNC.ALL ;  /* 0x0000000000007948 */ /* 0x000fea0003800000 */
[----:B------:R-:W-:-:S13]  /*0380*/  ISETP.GE.AND P0, PT, R3, UR4, PT ;  /* 0x0000000403007c0c */ /* 0x000fda000bf06270 */
[----:B------:R-:W-:Y:S05]  /*0390*/  @P0 EXIT ;  /* 0x000000000000094d */ /* 0x000fea0003800000 */
[----:B------:R-:W2:Y:S08]  /*03a0*/  LDC.64 R4, c[0x0][0x5f8] ;  /* 0x00017e00ff047b82 */ /* 0x000eb00000000a00 */
[----:B------:R-:W3:Y:S01]  /*03b0*/  LDC.64 R2, c[0x0][0x5f0] ;  /* 0x00017c00ff027b82 */ /* 0x000ee20000000a00 */
[----:B--2---:R-:W2:Y:S04]  /*03c0*/  LDG.E.U8 R5, desc[UR6][R4.64] ;  /* 0x0000000604057981 */ /* 0x004ea8000c1e1100 */
[----:B---3--:R-:W0:Y:S03]  /*03d0*/  LDG.E.S8 R2, desc[UR6][R2.64] ;  /* 0x0000000602027981 */ /* 0x008e26000c1e1300 */
[----:B------:R-:W3:Y:S01]  /*03e0*/  LDC.64 R6, c[0x0][0x5e8] ;  /* 0x00017a00ff067b82 */ /* 0x000ee20000000a00 */
[----:B--2---:R-:W-:-:S02]  /*03f0*/  ISETP.GT.U32.AND P0, PT, R5, 0x6, PT ;  /* 0x000000060500780c */ /* 0x004fc40003f04070 */
[----:B01----:R-:W-:-:S04]  /*0400*/  LOP3.LUT R9, R2, 0xffff, RZ, 0xc0, !PT ;  /* 0x0000ffff02097812 */ /* 0x003fc800078ec0ff */
[----:B------:R-:W-:-:S07]  /*0410*/  SHF.R.U32.HI R9, RZ, 0x7, R9 ;  /* 0x00000007ff097819 */ /* 0x000fce0000011609 */
[----:B------:R-:W-:-:S05]  /*0420*/  @!P0 SHF.R.S32.HI R9, RZ, R5, R2 ;  /* 0x00000005ff098219 */ /* 0x000fca0000011402 */
[----:B---3--:R-:W-:Y:S01]  /*0430*/  STG.E.U8 desc[UR6][R6.64], R9 ;  /* 0x0000000906007986 */ /* 0x008fe2000c101106 */
[----:B------:R-:W-:Y:S05]  /*0440*/  EXIT ;  /* 0x000000000000794d */ /* 0x000fea0003800000 */
.L_x_7157:
        /* <DEDUP_REMOVED lines=356> */
.L_x_7165:
[----:B------:R-:W0:Y:S02]  /*1a90*/  LDCU.128 UR8, c[0x0][0x5f0] ;  /* 0x0000be00ff0877ac */ /* 0x000e240008000c00 */
[----:B0-----:R-:W-:Y:S02]  /*1aa0*/  IADD3 R8, P1, PT, R6, UR10, RZ ;  /* 0x0000000a06087c10 */ /* 0x001fe4000ff3e0ff */
[----:B------:R-:W-:Y:S02]  /*1ab0*/  IADD3 R6, P0, PT, R4, UR8, RZ ;  /* 0x0000000804067c10 */ /* 0x000fe4000ff1e0ff */
[----:B------:R-:W-:Y:S02]  /*1ac0*/  IADD3.X R9, PT, PT, RZ, UR11, RZ, P1, !PT ;  /* 0x0000000bff097c10 */ /* 0x000fe40008ffe4ff */
[----:B------:R-:W-:Y:S01]  /*1ad0*/  IADD3.X R7, PT, PT, RZ, UR9, RZ, P0, !PT ;  /* 0x00000009ff077c10 */ /* 0x000fe200087fe4ff */
[----:B------:R-:W0:Y:S03]  /*1ae0*/  LDCU.64 UR8, c[0x0][0x5e8] ;  /* 0x0000bd00ff0877ac */ /* 0x000e260008000a00 */
[----:B------:R-:W2:Y:S04]  /*1af0*/  LDG.E.U8 R9, desc[UR6][R8.64] ;  /* 0x0000000608097981 */ /* 0x000ea8000c1e1100 */
[----:B------:R-:W3:Y:S01]  /*1b00*/  LDG.E.S8 R6, desc[UR6][R6.64] ;  /* 0x0000000606067981 */ /* 0x000ee2000c1e1300 */
[----:B------:R-:W-:-:S02]  /*1b10*/  IADD3 R3, PT, PT, R3, 0x80, RZ ;  /* 0x0000008003037810 */ /* 0x000fc40007ffe0ff */
[----:B0-----:R-:W-:-:S04]  /*1b20*/  IADD3 R4, P1, PT, R5, UR8, RZ ;  /* 0x0000000805047c10 */ /* 0x001fc8000ff3e0ff */
[----:B------:R-:W-:Y:S02]  /*1b30*/  IADD3.X R5, PT, PT, RZ, UR9, RZ, P1, !PT ;  /* 0x00000009ff057c10 */ /* 0x000fe40008ffe4ff */
[----:B--2---:R-:W-:Y:S02]  /*1b40*/  ISETP.GT.U32.AND P0, PT, R9, 0x6, PT ;  /* 0x000000060900780c */ /* 0x004fe40003f04070 */
[----:B---3--:R-:W-:-:S04]  /*1b50*/  LOP3.LUT R11, R6, 0xffff, RZ, 0xc0, !PT ;  /* 0x0000ffff060b7812 */ /* 0x008fc800078ec0ff */
[----:B------:R-:W-:-:S07]  /*1b60*/  SHF.R.U32.HI R11, RZ, 0x7, R11 ;  /* 0x00000007ff0b7819 */ /* 0x000fce000001160b */
[----:B------:R-:W-:Y:S02]  /*1b70*/  @!P0 SHF.R.S32.HI R11, RZ, R9, R6 ;  /* 0x00000009ff0b8219 */ /* 0x000fe40000011406 */
[----:B------:R-:W-:-:S03]  /*1b80*/  ISETP.GE.AND P0, PT, R3, UR4, PT ;  /* 0x0000000403007c0c */ /* 0x000fc6000bf06270 */
[----:B------:R0:W-:Y:S10]  /*1b90*/  STG.E.U8 desc[UR6][R4.64], R11 ;  /* 0x0000000b04007986 */ /* 0x0001f4000c101106 */
        /* <DEDUP_REMOVED lines=350> */
.L_x_7167:
        /* <DEDUP_REMOVED lines=14> */
[----:B------:R-:W-:-:S05]  /*3260*/  @!P0 SHF.R.S32.HI R11, RZ, R9, R6 ;  /* 0x00000009ff0b8219 */ /* 0x000fca0000011406 */
[----:B------:R0:W-:Y:S02]  /*3270*/  STG.E.U8 desc[UR6][R4.64], R11 ;  /* 0x0000000b04007986 */ /* 0x0001e4000c101106 */
.L_x_7164:
[----:B------:R-:W-:-:S13]  /*3280*/  ISETP.GE.AND P0, PT, R3, UR4, PT ;  /* 0x0000000403007c0c */ /* 0x000fda000bf06270 */
[----:B------:R-:W-:Y:S05]  /*3290*/  @P0 BREAK.RELIABLE B1 ;  /* 0x0000000000010942 */ /* 0x000fea0003800100 */
[----:B------:R-:W-:Y:S05]  /*32a0*/  @P0 BRA `(.L_x_7166) ;  /* 0x0000001400b40947 */ /* 0x000fea0003800000 */
[----:B------:R-:W-:Y:S05]  /*32b0*/  BSYNC.RELIABLE B1 ;  /* 0x0000000000017941 */ /* 0x000fea0003800100 */
.L_x_7163:
        /* <DEDUP_REMOVED lines=348> */
.L_x_7168:
        /* <DEDUP_REMOVED lines=16> */
.L_x_7166:
[----:B------:R-:W-:Y:S05]  /*4980*/  BSYNC.RECONVERGENT B0 ;  /* 0x0000000000007941 */ /* 0x000fea0003800200 */
.L_x_7162:
        /* <DEDUP_REMOVED lines=351> */
.L_x_7169:
[----:B------:R-:W0:Y:S01]  /*5f80*/  LDCU.128 UR8, c[0x0][0x5f0] ;  /* 0x0000be00ff0877ac */ /* 0x000e220008000c00 */
[----:B------:R-:W1:Y:S01]  /*5f90*/  LDCU.64 UR4, c[0x0][0x5e8] ;  /* 0x0000bd00ff0477ac */ /* 0x000e620008000a00 */
[----:B0-----:R-:W-:Y:S02]  /*5fa0*/  IADD3 R6, P1, PT, R4, UR10, RZ ;  /* 0x0000000a04067c10 */ /* 0x001fe4000ff3e0ff */
[----:B------:R-:W-:Y:S02]  /*5fb0*/  IADD3 R4, P0, PT, R2, UR8, RZ ;  /* 0x0000000802047c10 */ /* 0x000fe4000ff1e0ff */
[----:B------:R-:W-:Y:S02]  /*5fc0*/  IADD3.X R7, PT, PT, RZ, UR11, RZ, P1, !PT ;  /* 0x0000000bff077c10 */ /* 0x000fe40008ffe4ff */
[----:B------:R-:W-:-:S04]  /*5fd0*/  IADD3.X R5, PT, PT, RZ, UR9, RZ, P0, !PT ;  /* 0x00000009ff057c10 */ /* 0x000fc800087fe4ff */
[----:B------:R-:W2:Y:S04]  /*5fe0*/  LDG.E.U8 R7, desc[UR6][R6.64] ;  /* 0x0000000606077981 */ /* 0x000ea8000c1e1100 */
[----:B------:R-:W3:Y:S01]  /*5ff0*/  LDG.E.S8 R4, desc[UR6][R4.64] ;  /* 0x0000000604047981 */ /* 0x000ee2000c1e1300 */
[----:B-1----:R-:W-:-:S04]  /*6000*/  IADD3 R2, P1, PT, R3, UR4, RZ ;  /* 0x0000000403027c10 */ /* 0x002fc8000ff3e0ff */
[----:B------:R-:W-:Y:S02]  /*6010*/  IADD3.X R3, PT, PT, RZ, UR5, RZ, P1, !PT ;  /* 0x00000005ff037c10 */ /* 0x000fe40008ffe4ff */
[----:B--2---:R-:W-:Y:S02]  /*6020*/  ISETP.GT.U32.AND P0, PT, R7, 0x6, PT ;  /* 0x000000060700780c */ /* 0x004fe40003f04070 */
[----:B---3--:R-:W-:-:S04]  /*6030*/  LOP3.LUT R9, R4, 0xffff, RZ, 0xc0, !PT ;  /* 0x0000ffff04097812 */ /* 0x008fc800078ec0ff */
[----:B------:R-:W-:-:S07]  /*6040*/  SHF.R.U32.HI R9, RZ, 0x7, R9 ;  /* 0x00000007ff097819 */ /* 0x000fce0000011609 */
[----:B------:R-:W-:-:S05]  /*6050*/  @!P0 SHF.R.S32.HI R9, RZ, R7, R4 ;  /* 0x00000007ff098219 */ /* 0x000fca0000011404 */
[----:B------:R-:W-:Y:S01]  /*6060*/  STG.E.U8 desc[UR6][R2.64], R9 ;  /* 0x0000000902007986 */ /* 0x000fe2000c101106 */
[----:B------:R-:W-:Y:S05]  /*6070*/  EXIT ;  /* 0x000000000000794d */ /* 0x000fea0003800000 */
.L_x_7170:
        /* <DEDUP_REMOVED lines=16> */
.L_x_21099:


//--------------------- .text._ZN2at6native27unrolled_elementwise_kernelINS0_13BinaryFunctorIaaaZZZNS0_18rshift_kernel_cudaERNS_18TensorIteratorBaseEENKUlvE_clEvENKUlvE0_clEvEUlaaE_EESt5arrayIPcLm3EELi4E23TrivialOffsetCalculatorILi2EjESC_ILi1EjENS0_6memory15LoadWithoutCastENSF_16StoreWithoutCastEEEviT_T0_T2_T3_T4_T5_ --------------------------
	.section	.text._ZN2at6native27unrolled_elementwise_kernelINS0_13BinaryFunctorIaaaZZZNS0_18rshift_kernel_cudaERNS_18TensorIteratorBaseEENKUlvE_clEvENKUlvE0_clEvEUlaaE_EESt5arrayIPcLm3EELi4E23TrivialOffsetCalculatorILi2EjESC_ILi1EjENS0_6memory15LoadWithoutCastENSF_16StoreWithoutCastEEEviT_T0_T2_T3_T4_T5_,"ax",@progbits
	.align	128
        .global         _ZN2at6native27unrolled_elementwise_kernelINS0_13BinaryFunctorIaaaZZZNS0_18rshift_kernel_cudaERNS_18TensorIteratorBaseEENKUlvE_clEvENKUlvE0_clEvEUlaaE_EESt5arrayIPcLm3EELi4E23TrivialOffsetCalculatorILi2EjESC_ILi1EjENS0_6memory15LoadWithoutCastENSF_16StoreWithoutCastEEEviT_T0_T2_T3_T4_T5_
        .type           _ZN2at6native27unrolled_elementwise_kernelINS0_13BinaryFunctorIaaaZZZNS0_18rshift_kernel_cudaERNS_18TensorIteratorBaseEENKUlvE_clEvENKUlvE0_clEvEUlaaE_EESt5arrayIPcLm3EELi4E23TrivialOffsetCalculatorILi2EjESC_ILi1EjENS0_6memory15LoadWithoutCastENSF_16StoreWithoutCastEEEviT_T0_T2_T3_T4_T5_,@function
        .size           _ZN2at6native27unrolled_elementwise_kernelINS0_13BinaryFunctorIaaaZZZNS0_18rshift_kernel_cudaERNS_18TensorIteratorBaseEENKUlvE_clEvENKUlvE0_clEvEUlaaE_EESt5arrayIPcLm3EELi4E23TrivialOffsetCalculatorILi2EjESC_ILi1EjENS0_6memory15LoadWithoutCastENSF_16StoreWithoutCastEEEviT_T0_T2_T3_T4_T5_,(.L_x_21100 - _ZN2at6native27unrolled_elementwise_kernelINS0_13BinaryFunctorIaaaZZZNS0_18rshift_kernel_cudaERNS_18TensorIteratorBaseEENKUlvE_clEvENKUlvE0_clEvEUlaaE_EESt5arrayIPcLm3EELi4E23TrivialOffsetCalculatorILi2EjESC_ILi1EjENS0_6memory15LoadWithoutCastENSF_16StoreWithoutCastEEEviT_T0_T2_T3_T4_T5_)
        .other          _ZN2at6native27unrolled_elementwise_kernelINS0_13BinaryFunctorIaaaZZZNS0_18rshift_kernel_cudaERNS_18TensorIteratorBaseEENKUlvE_clEvENKUlvE0_clEvEUlaaE_EESt5arrayIPcLm3EELi4E23TrivialOffsetCalculatorILi2EjESC_ILi1EjENS0_6memory15LoadWithoutCastENSF_16StoreWithoutCastEEEviT_T0_T2_T3_T4_T5_,@"STO_CUDA_ENTRY STV_DEFAULT"
_ZN2at6native27unrolled_elementwise_kernelINS0_13BinaryFunctorIaaaZZZNS0_18rshift_kernel_cudaERNS_18TensorIteratorBaseEENKUlvE_clEvENKUlvE0_clEvEUlaaE_EESt5arrayIPcLm3EELi4E23TrivialOffsetCalculatorILi2EjESC_ILi1EjENS0_6memory15LoadWithoutCastENSF_16StoreWithoutCastEEEviT_T0_T2_T3_T4_T5_:
.text._ZN2at6native27unrolled_elementwise_kernelINS0_13BinaryFunctorIaaaZZZNS0_18rshift_kernel_cudaERNS_18TensorIteratorBaseEENKUlvE_clEvENKUlvE0_clEvEUlaaE_EESt5arrayIPcLm3EELi4E23TrivialOffsetCalculatorILi2EjESC_ILi1EjENS0_6memory15LoadWithoutCastENSF_16StoreWithoutCastEEEviT_T0_T2_T3_T4_T5_:
[----:B------:R-:W-:Y:S01]  /*0000*/  LDC R1, c[0x0][0x37c] ;  /* 0x0000df00ff017b82 */ /* 0x000fe20000000800 */
[----:B------:R-:W0:Y:S07]  /*0010*/  S2R R9, SR_CTAID.X ;  /* 0x0000000000097919 */ /* 0x000e2e0000002500 */
[----:B------:R-:W0:Y:S01]  /*0020*/  LDC R10, c[0x0][0x380] ;  /* 0x0000e000ff0a7b82 */ /* 0x000e220000000800 */
[----:B------:R-:W1:Y:S01]  /*0030*/  LDCU.64 UR4, c[0x0][0x358] ;  /* 0x00006b00ff0477ac */ /* 0x000e620008000a00 */
[----:B------:R-:W-:Y:S01]  /*0040*/  PRMT R8, RZ, 0x7610, R8 ;  /* 0x00007610ff087816 */ /* 0x000fe20000000008 */
[----:B------:R-:W2:Y:S05]  /*0050*/  S2R R13, SR_TID.X ;  /* 0x00000000000d7919 */ /* 0x000eaa0000002100 */
        /* <DEDUP_REMOVED lines=9> */
[----:B------:R-:W-:-:S05]  /*00f0*/  @!P0 VIADD R13, R12, 0x80 ;  /* 0x000000800c0d8836 */ /* 0x000fca0000000000 */
[----:B------:R-:W-:-:S13]  /*0100*/  ISETP.GE.AND P3, PT, R13, R10, PT ;  /* 0x0000000a0d00720c */ /* 0x000fda0003f66270 */
[----:B------:R-:W-:Y:S02]  /*0110*/  @!P3 IMAD R11, R9, 0x200, R13 ;  /* 0x00000200090bb824 */ /* 0x000fe400078e020d */
[----:B------:R-:W-:-:S03]  /*0120*/  @!P3 VIADD R13, R13, 0x80 ;  /* 0x000000800d0db836 */ /* 0x000fc60000000000 */
[----:B---3--:R-:W-:Y:S02]  /*0130*/  @!P3 IADD3 R16, P5, PT, R11, R16, RZ ;  /* 0x000000100b10b210 */ /* 0x008fe40007fbe0ff */
[----:B------:R-:W-:Y:S02]  /*0140*/  ISETP.GE.AND P2, PT, R13, R10, PT ;  /* 0x0000000a0d00720c */ /* 0x000fe40003f46270 */
[----:B----4-:R-:W-:Y:S01]  /*0150*/  @!P3 IADD3 R18, P4, PT, R11, R18, RZ ;  /* 0x000000120b12b210 */ /* 0x010fe20007f9e0ff */
[----:B------:R-:W-:Y:S01]  /*0160*/  @!P3 IMAD.X R17, RZ, RZ, R17, P5 ;  /* 0x000000ffff11b224 */ /* 0x000fe200028e0611 */
[----:B------:R-:W-:-:S03]  /*0170*/  PRMT R0, RZ, 0x7610, R0 ;  /* 0x00007610ff007816 */ /* 0x000fc60000000000 */
[----:B------:R-:W-:-:S03]  /*0180*/  @!P3 IMAD.X R19, RZ, RZ, R19, P4 ;  /* 0x000000ffff13b224 */ /* 0x000fc600020e0613 */
[----:B-1----:R1:W5:Y:S03]  /*0190*/  @!P3 LDG.E.U8 R0, desc[UR4][R16.64] ;  /* 0x000000041000b981 */ /* 0x002366000c1e1100 */
[----:B------:R-:W-:Y:S01]  /*01a0*/  @!P2 IMAD R21, R9, 0x200, R13 ;  /* 0x000002000915a824 */ /* 0x000fe200078e020d */
[----:B------:R3:W5:Y:S01]  /*01b0*/  @!P3 LDG.E.U8 R8, desc[UR4][R18.64] ;  /* 0x000000041208b981 */ /* 0x000762000c1e1100 */
[----:B------:R-:W-:-:S03]  /*01c0*/  @!P2 VIADD R13, R13, 0x80 ;  /* 0x000000800d0da836 */ /* 0x000fc60000000000 */
[----:B------:R-:W-:Y:S02]  /*01d0*/  @!P2 IADD3 R14, P4, PT, R21, R14, RZ ;  /* 0x0000000e150ea210 */ /* 0x000fe40007f9e0ff */
[----:B------:R-:W-:Y:S01]  /*01e0*/  ISETP.GE.AND P1, PT, R13, R10, PT ;  /* 0x0000000a0d00720c */ /* 0x000fe20003f26270 */
[----:B-1----:R-:W1:Y:S01]  /*01f0*/  LDC.64 R16, c[0x0][0x398] ;  /* 0x0000e600ff107b82 */ /* 0x002e620000000a00 */
[----:B0-----:R-:W-:-:S07]  /*0200*/  @!P2 IADD3 R4, P5, PT, R21, R4, RZ ;  /* 0x000000041504a210 */ /* 0x001fce0007fbe0ff */
[----:B------:R-:W0:Y:S04]  /*0210*/  LDC.64 R20, c[0x0][0x390] ;  /* 0x0000e400ff147b82 */ /* 0x000e280000000a00 */
[----:B------:R-:W-:Y:S01]  /*0220*/  @!P1 IMAD R13, R9, 0x200, R13 ;  /* 0x00000200090d9824 */ /* 0x000fe200078e020d */
[----:B------:R-:W-:Y:S01]  /*0230*/  PRMT R11, RZ, 0x7610, R11 ;  /* 0x00007610ff0b7816 */ /* 0x000fe2000000000b */
[----:B------:R-:W-:-:S03]  /*0240*/  @!P2 IMAD.X R15, RZ, RZ, R15, P4 ;  /* 0x000000ffff0fa224 */ /* 0x000fc600020e060f */
[C---:B--2---:R-:W-:Y:S02]  /*0250*/  @!P1 IADD3 R6, P3, PT, R13.reuse, R6, RZ ;  /* 0x000000060d069210 */ /* 0x044fe40007f7e0ff */
[----:B------:R-:W-:Y:S01]  /*0260*/  @!P1 IADD3 R2, P4, PT, R13, R2, RZ ;  /* 0x000000020d029210 */ /* 0x000fe20007f9e0ff */
[----:B------:R2:W5:Y:S01]  /*0270*/  @!P2 LDG.E.U8 R11, desc[UR4][R14.64] ;  /* 0x000000040e0ba981 */ /* 0x000562000c1e1100 */
[----:B------:R-:W-:Y:S01]  /*0280*/  PRMT R13, RZ, 0x7610, R13 ;  /* 0x00007610ff0d7816 */ /* 0x000fe2000000000d */
[----:B------:R-:W-:Y:S01]  /*0290*/  @!P2 IMAD.X R5, RZ, RZ, R5, P5 ;  /* 0x000000ffff05a224 */ /* 0x000fe200028e0605 */
[----:B---3--:R-:W-:Y:S01]  /*02a0*/  PRMT R18, RZ, 0x7610, R18 ;  /* 0x00007610ff127816 */ /* 0x008fe20000000012 */
[----:B------:R-:W-:Y:S01]  /*02b0*/  @!P1 IMAD.X R7, RZ, RZ, R7, P3 ;  /* 0x000000ffff079224 */ /* 0x000fe200018e0607 */
[----:B------:R-:W-:Y:S01]  /*02c0*/  PRMT R19, RZ, 0x7610, R19 ;  /* 0x00007610ff137816 */ /* 0x000fe20000000013 */
[----:B------:R-:W-:Y:S01]  /*02d0*/  @!P1 IMAD.X R3, RZ, RZ, R3, P4 ;  /* 0x000000ffff039224 */ /* 0x000fe200020e0603 */
[----:B------:R3:W5:Y:S01]  /*02e0*/  @!P2 LDG.E.U8 R13, desc[UR4][R4.64] ;  /* 0x00000004040da981 */ /* 0x000762000c1e1100 */
[----:B--2---:R-:W-:-:S03]  /*02f0*/  @!P0 IMAD R15, R9, 0x200, R12 ;  /* 0x00000200090f8824 */ /* 0x004fc600078e020c */
[----:B------:R-:W5:Y:S04]  /*0300*/  @!P1 LDG.E.U8 R18, desc[UR4][R6.64] ;  /* 0x0000000406129981 */ /* 0x000f68000c1e1100 */
[----:B------:R2:W5:Y:S01]  /*0310*/  @!P1 LDG.E.U8 R19, desc[UR4][R2.64] ;  /* 0x0000000402139981 */ /* 0x000562000c1e1100 */
[C---:B0-----:R-:W-:Y:S02]  /*0320*/  @!P0 IADD3 R14, P1, PT, R15.reuse, R20, RZ ;  /* 0x000000140f0e8210 */ /* 0x041fe40007f3e0ff */
[----:B-1----:R-:W-:Y:S02]  /*0330*/  @!P0 IADD3 R16, P2, PT, R15, R16, RZ ;  /* 0x000000100f108210 */ /* 0x002fe40007f5e0ff */
[----:B------:R-:W-:Y:S01]  /*0340*/  PRMT R20, RZ, 0x7610, R20 ;  /* 0x00007610ff147816 */ /* 0x000fe20000000014 */
[----:B------:R-:W-:Y:S01]  /*0350*/  @!P0 IMAD.X R15, RZ, RZ, R21, P1 ;  /* 0x000000ffff0f8224 */ /* 0x000fe200008e0615 */
[----:B---3--:R-:W-:Y:S01]  /*0360*/  PRMT R4, RZ, 0x7610, R4 ;  /* 0x00007610ff047816 */ /* 0x008fe20000000004 */
[----:B------:R-:W-:-:S03]  /*0370*/  @!P0 IMAD.X R17, RZ, RZ, R17, P2 ;  /* 0x000000ffff118224 */ /* 0x000fc600010e0611 */
[----:B------:R0:W5:Y:S04]  /*0380*/  @!P0 LDG.E.U8 R20, desc[UR4][R14.64] ;  /* 0x000000040e148981 */ /* 0x000168000c1e1100 */
[----:B------:R0:W5:Y:S01]  /*0390*/  @!P0 LDG.E.U8 R4, desc[UR4][R16.64] ;  /* 0x0000000410048981 */ /* 0x000162000c1e1100 */
[----:B------:R-:W-:-:S13]  /*03a0*/  ISETP.GE.AND P0, PT, R12, R10, PT ;  /* 0x0000000a0c00720c */ /* 0x000fda0003f06270 */
[----:B--2---:R-:W1:Y:S01]  /*03b0*/  @!P0 LDC.64 R2, c[0x0][0x388] ;  /* 0x0000e200ff028b82 */ /* 0x004e620000000a00 */
[----:B------:R-:W-:Y:S02]  /*03c0*/  @!P0 IMAD R23, R9, 0x200, R12 ;  /* 0x0000020009178824 */ /* 0x000fe400078e020c */
[C---:B------:R-:W-:Y:S02]  /*03d0*/  VIADD R21, R12.reuse, 0x80 ;  /* 0x000000800c157836 */ /* 0x040fe40000000000 */
[C---:B------:R-:W-:Y:S02]  /*03e0*/  VIADD R5, R12.reuse, 0x100 ;  /* 0x000001000c057836 */ /* 0x040fe40000000000 */
[----:B------:R-:W-:Y:S02]  /*03f0*/  VIADD R7, R12, 0x180 ;  /* 0x000001800c077836 */ /* 0x000fe40000000000 */
[----:B------:R-:W-:Y:S01]  /*0400*/  @!P0 IMAD.MOV.U32 R12, RZ, RZ, R21 ;  /* 0x000000ffff0c8224 */ /* 0x000fe200078e0015 */
[----:B------:R-:W-:Y:S01]  /*0410*/  BSSY.RECONVERGENT B0, `(.L_x_7171) ;  /* 0x0000011000007945 */ /* 0x000fe20003800200 */
[----:B------:R-:W-:-:S02]  /*0420*/  ISETP.GE.AND P4, PT, R21, R10, PT ;  /* 0x0000000a1500720c */ /* 0x000fc40003f86270 */
[-C--:B------:R-:W-:Y:S02]  /*0430*/  ISETP.GE.AND P1, PT, R5, R10.reuse, PT ;  /* 0x0000000a0500720c */ /* 0x080fe40003f26270 */
[-C--:B------:R-:W-:Y:S02]  /*0440*/  ISETP.GE.AND P2, PT, R7, R10.reuse, PT ;  /* 0x0000000a0700720c */ /* 0x080fe40003f46270 */
[----:B------:R-:W-:Y:S02]  /*0450*/  ISETP.GE.AND P3, PT, R12, R10, PT ;  /* 0x0000000a0c00720c */ /* 0x000fe40003f66270 */
[----:B-1----:R-:W-:-:S05]  /*0460*/  @!P0 IADD3 R2, P5, PT, R23, R2, RZ ;  /* 0x0000000217028210 */ /* 0x002fca0007fbe0ff */
[----:B------:R-:W-:Y:S01]  /*0470*/  @!P0 IMAD.X R3, RZ, RZ, R3, P5 ;  /* 0x000000ffff038224 */ /* 0x000fe200028e0603 */
[----:B0-----:R-:W-:Y:S07]  /*0480*/  @P0 BRA `(.L_x_7172) ;  /* 0x0000000000240947 */ /* 0x001fee0003800000 */
[----:B-----5:R-:W-:Y:S02]  /*0490*/  LOP3.LUT R6, R4, 0xff, RZ, 0xc0, !PT ;  /* 0x000000ff04067812 */ /* 0x020fe400078ec0ff */
        /* <DEDUP_REMOVED lines=8> */
.L_x_7172:
[----:B------:R-:W-:Y:S05]  /*0520*/  BSYNC.RECONVERGENT B0 ;  /* 0x0000000000007941 */ /* 0x000fea0003800200 */
.L_x_7171:
[----:B------:R-:W-:Y:S04]  /*0530*/  BSSY.RECONVERGENT B0, `(.L_x_7173) ;  /* 0x000000b000007945 */ /* 0x000fe80003800200 */
[----:B------:R-:W-:Y:S05]  /*0540*/  @P4 BRA `(.L_x_7174) ;  /* 0x0000000000244947 */ /* 0x000fea0003800000 */
        /* <DEDUP_REMOVED lines=9> */
.L_x_7174:
[----:B------:R-:W-:Y:S05]  /*05e0*/  BSYNC.RECONVERGENT B0 ;  /* 0x0000000000007941 */ /* 0x000fea0003800200 */
.L_x_7173:
        /* <DEDUP_REMOVED lines=11> */
.L_x_7176:
[----:B------:R-:W-:Y:S05]  /*06a0*/  BSYNC.RECONVERGENT B0 ;  /* 0x0000000000007941 */ /* 0x000fea0003800200 */
.L_x_7175:
        /* <DEDUP_REMOVED lines=11> */
.L_x_7178:
[----:B------:R-:W-:Y:S05]  /*0760*/  BSYNC.RECONVERGENT B0 ;  /* 0x0000000000007941 */ /* 0x000fea0003800200 */
.L_x_7177:
[----:B------:R0:W-:Y:S01]  /*0770*/  @!P0 STG.E.U8 desc[UR4][R2.64], R5 ;  /* 0x0000000502008986 */ /* 0x0001e2000c101104 */
[----:B------:R-:W-:Y:S04]  /*0780*/  BSSY.RECONVERGENT B0, `(.L_x_7179) ;  /* 0x000000e000007945 */ /* 0x000fe80003800200 */
[----:B------:R-:W-:Y:S05]  /*0790*/  @P3 BRA `(.L_x_7180) ;  /* 0x0000000000303947 */ /* 0x000fea0003800000 */
[----:B0-----:R-:W-:Y:S01]  /*07a0*/  IMAD R2, R9, 0x200, R12 ;  /* 0x0000020009027824 */ /* 0x001fe200078e020c */
[----:B------:R-:W0:Y:S01]  /*07b0*/  LDCU.64 UR6, c[0x0][0x388] ;  /* 0x00007100ff0677ac */ /* 0x000e220008000a00 */
[----:B------:R-:W-:-:S05]  /*07c0*/  VIADD R12, R12, 0x80 ;  /* 0x000000800c0c7836 */ /* 0x000fca0000000000 */
[----:B------:R-:W-:Y:S02]  /*07d0*/  ISETP.GE.AND P1, PT, R12, R10, PT ;  /* 0x0000000a0c00720c */ /* 0x000fe40003f26270 */
[----:B0-----:R-:W-:-:S11]  /*07e0*/  IADD3 R2, P0, PT, R2, UR6, RZ ;  /* 0x0000000602027c10 */ /* 0x001fd6000ff1e0ff */
[----:B-----5:R-:W-:Y:S02]  /*07f0*/  @!P1 IMAD R4, R9, 0x200, R12 ;  /* 0x0000020009049824 */ /* 0x020fe400078e020c */
[----:B------:R-:W-:Y:S02]  /*0800*/  @!P1 VIADD R12, R12, 0x80 ;  /* 0x000000800c0c9836 */ /* 0x000fe40000000000 */
[----:B------:R-:W-:Y:S01]  /*0810*/  IMAD.X R3, RZ, RZ, UR7, P0 ;  /* 0x00000007ff037e24 */ /* 0x000fe200080e06ff */
[----:B------:R-:W-:-:S04]  /*0820*/  @!P1 IADD3 R4, P2, PT, R4, UR6, RZ ;  /* 0x0000000604049c10 */ /* 0x000fc8000ff5e0ff */
[----:B------:R1:W-:Y:S01]  /*0830*/  STG.E.U8 desc[UR4][R2.64], R0 ;  /* 0x0000000002007986 */ /* 0x0003e2000c101104 */
[----:B------:R-:W-:-:S05]  /*0840*/  @!P1 IMAD.X R5, RZ, RZ, UR7, P2 ;  /* 0x00000007ff059e24 */ /* 0x000fca00090e06ff */
[----:B------:R1:W-:Y:S03]  /*0850*/  @!P1 STG.E.U8 desc[UR4][R4.64], R7 ;  /* 0x0000000704009986 */ /* 0x0003e6000c101104 */
.L_x_7180:
[----:B------:R-:W-:Y:S05]  /*0860*/  BSYNC.RECONVERGENT B0 ;  /* 0x0000000000007941 */ /* 0x000fea0003800200 */
.L_x_7179:
[----:B------:R-:W-:-:S13]  /*0870*/  ISETP.GE.AND P0, PT, R12, R10, PT ;  /* 0x0000000a0c00720c */ /* 0x000fda0003f06270 */
[----:B------:R-:W-:Y:S05]  /*0880*/  @P0 EXIT ;  /* 0x000000000000094d */ /* 0x000fea0003800000 */
[----:B------:R-:W2:Y:S01]  /*0890*/  LDCU.64 UR6, c[0x0][0x388] ;  /* 0x00007100ff0677ac */ /* 0x000ea20008000a00 */
[----:B01----:R-:W-:-:S05]  /*08a0*/  IMAD R2, R9, 0x200, R12 ;  /* 0x0000020009027824 */ /* 0x003fca00078e020c */
[----:B--2---:R-:W-:-:S05]  /*08b0*/  IADD3 R2, P0, PT, R2, UR6, RZ ;  /* 0x0000000602027c10 */ /* 0x004fca000ff1e0ff */
[----:B------:R-:W-:-:S05]  /*08c0*/  IMAD.X R3, RZ, RZ, UR7, P0 ;  /* 0x00000007ff037e24 */ /* 0x000fca00080e06ff */
[----:B-----5:R-:W-:Y:S01]  /*08d0*/  STG.E.U8 desc[UR4][R2.64], R11 ;  /* 0x0000000b02007986 */ /* 0x020fe2000c101104 */
[----:B------:R-:W-:Y:S05]  /*08e0*/  EXIT ;  /* 0x000000000000794d */ /* 0x000fea0003800000 */
.L_x_7181:
        /* <DEDUP_REMOVED lines=9> */
.L_x_21100:


//--------------------- .text._ZN2at6native29vectorized_elementwise_kernelILi2ENS0_13BinaryFunctorIaaaZZZNS0_18rshift_kernel_cudaERNS_18TensorIteratorBaseEENKUlvE_clEvENKUlvE0_clEvEUlaaE_EESt5arrayIPcLm3EEEEviT0_T1_ --------------------------
	.section	.text._ZN2at6native29vectorized_elementwise_kernelILi2ENS0_13BinaryFunctorIaaaZZZNS0_18rshift_kernel_cudaERNS_18TensorIteratorBaseEENKUlvE_clEvENKUlvE0_clEvEUlaaE_EESt5arrayIPcLm3EEEEviT0_T1_,"ax",@progbits
	.align	128
        .global         _ZN2at6native29vectorized_elementwise_kernelILi2ENS0_13BinaryFunctorIaaaZZZNS0_18rshift_kernel_cudaERNS_18TensorIteratorBaseEENKUlvE_clEvENKUlvE0_clEvEUlaaE_EESt5arrayIPcLm3EEEEviT0_T1_
        .type           _ZN2at6native29vectorized_elementwise_kernelILi2ENS0_13BinaryFunctorIaaaZZZNS0_18rshift_kernel_cudaERNS_18TensorIteratorBaseEENKUlvE_clEvENKUlvE0_clEvEUlaaE_EESt5arrayIPcLm3EEEEviT0_T1_,@function
        .size           _ZN2at6native29vectorized_elementwise_kernelILi2ENS0_13BinaryFunctorIaaaZZZNS0_18rshift_kernel_cudaERNS_18TensorIteratorBaseEENKUlvE_clEvENKUlvE0_clEvEUlaaE_EESt5arrayIPcLm3EEEEviT0_T1_,(.L_x_21101 - _ZN2at6native29vectorized_elementwise_kernelILi2ENS0_13BinaryFunctorIaaaZZZNS0_18rshift_kernel_cudaERNS_18TensorIteratorBaseEENKUlvE_clEvENKUlvE0_clEvEUlaaE_EESt5arrayIPcLm3EEEEviT0_T1_)
        .other          _ZN2at6native29vectorized_elementwise_kernelILi2ENS0_13BinaryFunctorIaaaZZZNS0_18rshift_kernel_cudaERNS_18TensorIteratorBaseEENKUlvE_clEvENKUlvE0_clEvEUlaaE_EESt5arrayIPcLm3EEEEviT0_T1_,@"STO_CUDA_ENTRY STV_DEFAULT"
_ZN2at6native29vectorized_elementwise_kernelILi2ENS0_13BinaryFunctorIaaaZZZNS0_18rshift_kernel_cudaERNS_18TensorIteratorBaseEENKUlvE_clEvENKUlvE0_clEvEUlaaE_EESt5arrayIPcLm3EEEEviT0_T1_:
.text._ZN2at6native29vectorized_elementwise_kernelILi2ENS0_13BinaryFunctorIaaaZZZNS0_18rshift_kernel_cudaERNS_18TensorIteratorBaseEENKUlvE_clEvENKUlvE0_clEvEUlaaE_EESt5arrayIPcLm3EEEEviT0_T1_:
[----:B------:R-:W-:Y:S08]  /*0000*/  LDC R1, c[0x0][0x37c] ;  /* 0x0000df00ff017b82 */ /* 0x000ff00000000800 */
[----:B------:R-:W0:Y:S01]  /*0010*/  S2UR UR4, SR_CTAID.X ;  /* 0x00000000000479c3 */ /* 0x000e220000002500 */
[----:B------:R-:W1:Y:S01]  /*0020*/  LDCU UR5, c[0x0][0x380] ;  /* 0x00007000ff0577ac */ /* 0x000e620008000800 */
[----:B------:R-:W2:Y:S01]  /*0030*/  LDCU.64 UR12, c[0x0][0x358] ;  /* 0x00006b00ff0c77ac */ /* 0x000ea20008000a00 */
[----:B0-----:R-:W-:-:S04]  /*0040*/  USHF.L.U32 UR4, UR4, 0xa, URZ ;  /* 0x0000000a04047899 */ /* 0x001fc800080006ff */
[----:B-1----:R-:W-:-:S04]  /*0050*/  UIADD3 UR5, UPT, UPT, -UR4, UR5, URZ ;  /* 0x0000000504057290 */ /* 0x002fc8000fffe1ff */
[----:B------:R-:W-:-:S09]  /*0060*/  UISETP.GT.U32.AND UP0, UPT, UR5, 0x3ff, UPT ;  /* 0x000003ff0500788c */ /* 0x000fd2000bf04070 */
[----:B--2---:R-:W-:Y:S05]  /*0070*/  BRA.U UP0, `(.L_x_7182) ;  /* 0x0000001100447547 */ /* 0x004fea000b800000 */
[----:B------:R-:W0:Y:S01]  /*0080*/  S2R R16, SR_TID.X ;  /* 0x0000000000107919 */ /* 0x000e220000002100 */
[----:B------:R-:W1:Y:S01]  /*0090*/  LDC.64 R4, c[0x0][0x390] ;  /* 0x0000e400ff047b82 */ /* 0x000e620000000a00 */
[----:B------:R-:W-:-:S07]  /*00a0*/  PRMT R8, RZ, 0x7610, R8 ;  /* 0x00007610ff087816 */ /* 0x000fce0000000008 */
[----:B------:R-:W2:Y:S08]  /*00b0*/  LDC.64 R6, c[0x0][0x398] ;  /* 0x0000e600ff067b82 */ /* 0x000eb00000000a00 */
[----:B------:R-:W3:Y:S08]  /*00c0*/  LDC.64 R10, c[0x0][0x390] ;  /* 0x0000e400ff0a7b82 */ /* 0x000ef00000000a00 */
[----:B------:R-:W4:Y:S01]  /*00d0*/  LDC.64 R24, c[0x0][0x398] ;  /* 0x0000e600ff187b82 */ /* 0x000f220000000a00 */
[----:B0-----:R-:W-:Y:S01]  /*00e0*/  ISETP.GE.U32.AND P2, PT, R16, UR5, PT ;  /* 0x0000000510007c0c */ /* 0x001fe2000bf46070 */
[----:B------:R-:W-:-:S06]  /*00f0*/  IMAD.MOV.U32 R9, RZ, RZ, R16 ;  /* 0x000000ffff097224 */ /* 0x000fcc00078e0010 */
[----:B------:R-:W0:Y:S08]  /*0100*/  LDC.64 R14, c[0x0][0x390] ;  /* 0x0000e400ff0e7b82 */ /* 0x000e300000000a00 */
[----:B------:R-:W0:Y:S01]  /*0110*/  LDC.64 R22, c[0x0][0x398] ;  /* 0x0000e600ff167b82 */ /* 0x000e220000000a00 */
[C---:B------:R-:W-:Y:S02]  /*0120*/  @!P2 VIADD R16, R9.reuse, 0x80 ;  /* 0x000000800910a836 */ /* 0x040fe40000000000 */
[----:B------:R-:W-:-:S03]  /*0130*/  @!P2 VIADD R3, R9, UR4 ;  /* 0x000000040903ac36 */ /* 0x000fc60008000000 */
[----:B------:R-:W-:Y:S02]  /*0140*/  ISETP.GE.U32.AND P0, PT, R16, UR5, PT ;  /* 0x0000000510007c0c */ /* 0x000fe4000bf06070 */
[----:B------:R-:W0:Y:S01]  /*0150*/  LDC.64 R20, c[0x0][0x390] ;  /* 0x0000e400ff147b82 */ /* 0x000e220000000a00 */
[C---:B-1----:R-:W-:Y:S02]  /*0160*/  @!P2 IADD3 R4, P1, PT, R3.reuse, R4, RZ ;  /* 0x000000040304a210 */ /* 0x042fe40007f3e0ff */
[----:B--2---:R-:W-:-:S03]  /*0170*/  @!P2 IADD3 R2, P3, PT, R3, R6, RZ ;  /* 0x000000060302a210 */ /* 0x004fc60007f7e0ff */
[----:B------:R-:W-:Y:S02]  /*0180*/  @!P2 IMAD.X R5, RZ, RZ, R5, P1 ;  /* 0x000000ffff05a224 */ /* 0x000fe400008e0605 */
[----:B------:R-:W1:Y:S03]  /*0190*/  LDC.64 R18, c[0x0][0x398] ;  /* 0x0000e600ff127b82 */ /* 0x000e660000000a00 */
[C---:B------:R-:W-:Y:S01]  /*01a0*/  @!P0 VIADD R13, R16.reuse, UR4 ;  /* 0x00000004100d8c36 */ /* 0x040fe20008000000 */
[----:B------:R-:W5:Y:S01]  /*01b0*/  @!P2 LDG.E.U8 R8, desc[UR12][R4.64] ;  /* 0x0000000c0408a981 */ /* 0x000f62000c1e1100 */
[----:B------:R-:W-:Y:S02]  /*01c0*/  @!P0 VIADD R16, R16, 0x80 ;  /* 0x0000008010108836 */ /* 0x000fe40000000000 */
[----:B------:R-:W-:Y:S01]  /*01d0*/  @!P2 IMAD.X R3, RZ, RZ, R7, P3 ;  /* 0x000000ffff03a224 */ /* 0x000fe200018e0607 */
[----:B---3--:R-:W-:-:S02]  /*01e0*/  @!P0 IADD3 R10, P4, PT, R13, R10, RZ ;  /* 0x0000000a0d0a8210 */ /* 0x008fc40007f9e0ff */
[----:B------:R-:W-:Y:S02]  /*01f0*/  ISETP.GE.U32.AND P1, PT, R16, UR5, PT ;  /* 0x0000000510007c0c */ /* 0x000fe4000bf26070 */
[----:B------:R-:W-:Y:S02]  /*0200*/  PRMT R7, RZ, 0x7610, R7 ;  /* 0x00007610ff077816 */ /* 0x000fe40000000007 */
[----:B----4-:R-:W-:-:S04]  /*0210*/  @!P0 IADD3 R24, P3, PT, R13, R24, RZ ;  /* 0x000000180d188210 */ /* 0x010fc80007f7e0ff */
[----:B------:R-:W5:Y:S05]  /*0220*/  @!P2 LDG.E.U8 R7, desc[UR12][R2.64] ;  /* 0x0000000c0207a981 */ /* 0x000f6a000c1e1100 */
[C---:B------:R-:W-:Y:S02]  /*0230*/  @!P1 VIADD R13, R16.reuse, UR4 ;  /* 0x00000004100d9c36 */ /* 0x040fe40008000000 */
[----:B------:R-:W-:-:S05]  /*0240*/  @!P1 VIADD R16, R16, 0x80 ;  /* 0x0000008010109836 */ /* 0x000fca0000000000 */
[----:B------:R-:W-:Y:S01]  /*0250*/  ISETP.GE.U32.AND P2, PT, R16, UR5, PT ;  /* 0x0000000510007c0c */ /* 0x000fe2000bf46070 */
[----:B------:R-:W-:Y:S01]  /*0260*/  @!P0 IMAD.X R11, RZ, RZ, R11, P4 ;  /* 0x000000ffff0b8224 */ /* 0x000fe200020e060b */
[----:B------:R-:W-:Y:S01]  /*0270*/  PRMT R6, RZ, 0x7610, R6 ;  /* 0x00007610ff067816 */ /* 0x000fe20000000006 */
[----:B------:R-:W-:Y:S01]  /*0280*/  @!P0 IMAD.X R25, RZ, RZ, R25, P3 ;  /* 0x000000ffff198224 */ /* 0x000fe200018e0619 */
[----:B0-----:R-:W-:-:S04]  /*0290*/  @!P1 IADD3 R14, P3, PT, R13, R14, RZ ;  /* 0x0000000e0d0e9210 */ /* 0x001fc80007f7e0ff */
[----:B------:R0:W5:Y:S05]  /*02a0*/  @!P0 LDG.E.U8 R6, desc[UR12][R10.64] ;  /* 0x0000000c0a068981 */ /* 0x00016a000c1e1100 */
[C---:B------:R-:W-:Y:S02]  /*02b0*/  @!P2 VIADD R17, R16.reuse, UR4 ;  /* 0x000000041011ac36 */ /* 0x040fe40008000000 */
[----:B------:R-:W-:Y:S01]  /*02c0*/  @!P2 VIADD R16, R16, 0x80 ;  /* 0x000000801010a836 */ /* 0x000fe20000000000 */
[----:B0-----:R-:W0:Y:S01]  /*02d0*/  LDC.64 R10, c[0x0][0x390] ;  /* 0x0000e400ff0a7b82 */ /* 0x001e220000000a00 */
[----:B------:R-:W-:-:S03]  /*02e0*/  @!P1 IMAD.X R15, RZ, RZ, R15, P3 ;  /* 0x000000ffff0f9224 */ /* 0x000fc600018e060f */
[----:B------:R-:W-:Y:S02]  /*02f0*/  ISETP.GE.U32.AND P3, PT, R16, UR5, PT ;  /* 0x0000000510007c0c */ /* 0x000fe4000bf66070 */
[----:B------:R-:W-:Y:S02]  /*0300*/  @!P1 IADD3 R22, P4, PT, R13, R22, RZ ;  /* 0x000000160d169210 */ /* 0x000fe40007f9e0ff */
[----:B------:R-:W-:Y:S02]  /*0310*/  PRMT R5, RZ, 0x7610, R5 ;  /* 0x00007610ff057816 */ /* 0x000fe40000000005 */
[----:B------:R-:W-:Y:S01]  /*0320*/  PRMT R4, RZ, 0x7610, R4 ;  /* 0x00007610ff047816 */ /* 0x000fe20000000004 */
[----:B------:R-:W-:Y:S01]  /*0330*/  @!P1 IMAD.X R23, RZ, RZ, R23, P4 ;  /* 0x000000ffff179224 */ /* 0x000fe200020e0617 */
[----:B------:R-:W-:Y:S01]  /*0340*/  PRMT R3, RZ, 0x7610, R3 ;  /* 0x00007610ff037816 */ /* 0x000fe20000000003 */
[----:B------:R-:W2:Y:S01]  /*0350*/  LDC.64 R12, c[0x0][0x398] ;  /* 0x0000e600ff0c7b82 */ /* 0x000ea20000000a00 */
[----:B------:R-:W5:Y:S01]  /*0360*/  @!P0 LDG.E.U8 R5, desc[UR12][R24.64] ;  /* 0x0000000c18058981 */ /* 0x000f62000c1e1100 */
[----:B------:R-:W-:-:S03]  /*0370*/  @!P2 IADD3 R20, P0, PT, R17, R20, RZ ;  /* 0x000000141114a210 */ /* 0x000fc60007f1e0ff */
[----:B------:R3:W5:Y:S04]  /*0380*/  @!P1 LDG.E.U8 R4, desc[UR12][R14.64] ;  /* 0x0000000c0e049981 */ /* 0x000768000c1e1100 */
[----:B------:R-:W5:Y:S01]  /*0390*/  @!P1 LDG.E.U8 R3, desc[UR12][R22.64] ;  /* 0x0000000c16039981 */ /* 0x000f62000c1e1100 */
[----:B-1----:R-:W-:Y:S01]  /*03a0*/  @!P2 IADD3 R18, P1, PT, R17, R18, RZ ;  /* 0x000000121112a210 */ /* 0x002fe20007f3e0ff */
[C---:B------:R-:W-:Y:S02]  /*03b0*/  @!P3 VIADD R17, R16.reuse, UR4 ;  /* 0x000000041011bc36 */ /* 0x040fe40008000000 */
[----:B------:R-:W-:Y:S01]  /*03c0*/  @!P2 IMAD.X R21, RZ, RZ, R21, P0 ;  /* 0x000000ffff15a224 */ /* 0x000fe200000e0615 */
[----:B------:R-:W-:Y:S01]  /*03d0*/  PRMT R0, RZ, 0x7610, R0 ;  /* 0x00007610ff007816 */ /* 0x000fe20000000000 */
[----:B------:R-:W-:Y:S01]  /*03e0*/  @!P3 VIADD R16, R16, 0x80 ;  /* 0x000000801010b836 */ /* 0x000fe20000000000 */
[----:B0-----:R-:W-:Y:S01]  /*03f0*/  @!P3 IADD3 R10, P0, PT, R17, R10, RZ ;  /* 0x0000000a110ab210 */ /* 0x001fe20007f1e0ff */
[----:B------:R-:W-:Y:S01]  /*0400*/  @!P2 IMAD.X R19, RZ, RZ, R19, P1 ;  /* 0x000000ffff13a224 */ /* 0x000fe200008e0613 */
[----:B---3--:R-:W0:Y:S03]  /*0410*/  LDC.64 R14, c[0x0][0x390] ;  /* 0x0000e400ff0e7b82 */ /* 0x008e260000000a00 */
[----:B------:R-:W-:Y:S01]  /*0420*/  @!P3 IMAD.X R11, RZ, RZ, R11, P0 ;  /* 0x000000ffff0bb224 */ /* 0x000fe200000e060b */
[----:B------:R-:W-:Y:S01]  /*0430*/  ISETP.GE.U32.AND P0, PT, R16, UR5, PT ;  /* 0x0000000510007c0c */ /* 0x000fe2000bf06070 */
[----:B------:R1:W5:Y:S01]  /*0440*/  @!P2 LDG.E.U8 R0, desc[UR12][R18.64] ;  /* 0x0000000c1200a981 */ /* 0x000362000c1e1100 */
[----:B------:R-:W-:-:S02]  /*0450*/  PRMT R2, RZ, 0x7610, R2 ;  /* 0x00007610ff027816 */ /* 0x000fc40000000002 */
[----:B--2---:R-:W-:Y:S01]  /*0460*/  @!P3 IADD3 R12, P1, PT, R17, R12, RZ ;  /* 0x0000000c110cb210 */ /* 0x004fe20007f3e0ff */
[----:B-1----:R-:W1:Y:S03]  /*0470*/  LDC.64 R18, c[0x0][0x398] ;  /* 0x0000e600ff127b82 */ /* 0x002e660000000a00 */
[----:B------:R2:W5:Y:S01]  /*0480*/  @!P2 LDG.E.U8 R2, desc[UR12][R20.64] ;  /* 0x0000000c1402a981 */ /* 0x000562000c1e1100 */
[----:B------:R-:W-:-:S04]  /*0490*/  PRMT R17, RZ, 0x7610, R17 ;  /* 0x00007610ff117816 */ /* 0x000fc80000000011 */
[C---:B------:R-:W-:Y:S02]  /*04a0*/  @!P0 VIADD R25, R16.reuse, UR4 ;  /* 0x0000000410198c36 */ /* 0x040fe40008000000 */
[----:B------:R-:W-:Y:S02]  /*04b0*/  @!P0 VIADD R16, R16, 0x80 ;  /* 0x0000008010108836 */ /* 0x000fe40000000000 */
[----:B------:R-:W-:Y:S01]  /*04c0*/  @!P3 IMAD.X R13, RZ, RZ, R13, P1 ;  /* 0x000000ffff0db224 */ /* 0x000fe200008e060d */
[----:B------:R3:W5:Y:S01]  /*04d0*/  @!P3 LDG.E.U8 R17, desc[UR12][R10.64] ;  /* 0x0000000c0a11b981 */ /* 0x000762000c1e1100 */
[----:B--2---:R-:W2:Y:S01]  /*04e0*/  LDC.64 R20, c[0x0][0x390] ;  /* 0x0000e400ff147b82 */ /* 0x004ea20000000a00 */
[----:B------:R-:W-:Y:S02]  /*04f0*/  ISETP.GE.U32.AND P2, PT, R16, UR5, PT ;  /* 0x0000000510007c0c */ /* 0x000fe4000bf46070 */
[----:B0-----:R-:W-:-:S05]  /*0500*/  @!P0 IADD3 R14, P1, PT, R25, R14, RZ ;  /* 0x0000000e190e8210 */ /* 0x001fca0007f3e0ff */
[----:B---3--:R-:W0:Y:S01]  /*0510*/  LDC.64 R10, c[0x0][0x398] ;  /* 0x0000e600ff0a7b82 */ /* 0x008e220000000a00 */
[----:B------:R-:W-:Y:S01]  /*0520*/  PRMT R22, RZ, 0x7610, R22 ;  /* 0x00007610ff167816 */ /* 0x000fe20000000016 */
[----:B------:R-:W-:Y:S01]  /*0530*/  @!P0 IMAD.X R15, RZ, RZ, R15, P1 ;  /* 0x000000ffff0f8224 */ /* 0x000fe200008e060f */
[----:B-1----:R-:W-:Y:S02]  /*0540*/  @!P0 IADD3 R18, P1, PT, R25, R18, RZ ;  /* 0x0000001219128210 */ /* 0x002fe40007f3e0ff */
[----:B------:R-:W-:Y:S02]  /*0550*/  PRMT R23, RZ, 0x7610, R23 ;  /* 0x00007610ff177816 */ /* 0x000fe40000000017 */
[----:B------:R1:W5:Y:S01]  /*0560*/  @!P3 LDG.E.U8 R22, desc[UR12][R12.64] ;  /* 0x0000000c0c16b981 */ /* 0x000362000c1e1100 */
[----:B------:R-:W-:Y:S01]  /*0570*/  PRMT R24, RZ, 0x7610, R24 ;  /* 0x00007610ff187816 */ /* 0x000fe20000000018 */
[----:B------:R-:W-:Y:S02]  /*0580*/  @!P0 IMAD.X R19, RZ, RZ, R19, P1 ;  /* 0x000000ffff138224 */ /* 0x000fe400008e0613 */
[----:B------:R-:W5:Y:S04]  /*0590*/  @!P0 LDG.E.U8 R23, desc[UR12][R14.64] ;  /* 0x0000000c0e178981 */ /* 0x000f68000c1e1100 */
[----:B------:R3:W5:Y:S01]  /*05a0*/  @!P0 LDG.E.U8 R24, desc[UR12][R18.64] ;  /* 0x0000000c12188981 */ /* 0x000762000c1e1100 */
[----:B-1----:R-:W-:-:S05]  /*05b0*/  @!P2 VIADD R13, R16, UR4 ;  /* 0x00000004100dac36 */ /* 0x002fca0008000000 */
[----:B--2---:R-:W-:-:S05]  /*05c0*/  @!P2 IADD3 R20, P0, PT, R13, R20, RZ ;  /* 0x000000140d14a210 */ /* 0x004fca0007f1e0ff */
[----:B------:R-:W-:Y:S01]  /*05d0*/  @!P2 IMAD.X R21, RZ, RZ, R21, P0 ;  /* 0x000000ffff15a224 */ /* 0x000fe200000e0615 */
[----:B0-----:R-:W-:Y:S02]  /*05e0*/  @!P2 IADD3 R10, P0, PT, R13, R10, RZ ;  /* 0x0000000a0d0aa210 */ /* 0x001fe40007f1e0ff */
[----:B------:R-:W-:Y:S01]  /*05f0*/  PRMT R25, RZ, 0x7610, R25 ;  /* 0x00007610ff197816 */ /* 0x000fe20000000019 */
[----:B------:R-:W0:Y:S01]  /*0600*/  LDC.64 R12, c[0x0][0x390] ;  /* 0x0000e400ff0c7b82 */ /* 0x000e220000000a00 */
[----:B------:R-:W-:Y:S01]  /*0610*/  PRMT R26, RZ, 0x7610, R26 ;  /* 0x00007610ff1a7816 */ /* 0x000fe2000000001a */
[----:B------:R-:W-:-:S03]  /*0620*/  @!P2 IMAD.X R11, RZ, RZ, R11, P0 ;  /* 0x000000ffff0ba224 */ /* 0x000fc600000e060b */
[----:B------:R1:W5:Y:S04]  /*0630*/  @!P2 LDG.E.U8 R25, desc[UR12][R20.64] ;  /* 0x0000000c1419a981 */ /* 0x000368000c1e1100 */
[----:B------:R1:W5:Y:S01]  /*0640*/  @!P2 LDG.E.U8 R26, desc[UR12][R10.64] ;  /* 0x0000000c0a1aa981 */ /* 0x000362000c1e1100 */
[----:B------:R-:W-:-:S05]  /*0650*/  @!P2 VIADD R16, R16, 0x80 ;  /* 0x000000801010a836 */ /* 0x000fca0000000000 */
[----:B------:R-:W-:-:S13]  /*0660*/  ISETP.GE.U32.AND P0, PT, R16, UR5, PT ;  /* 0x0000000510007c0c */ /* 0x000fda000bf06070 */
[----:B---3--:R-:W-:-:S05]  /*0670*/  @!P0 VIADD R19, R16, UR4 ;  /* 0x0000000410138c36 */ /* 0x008fca0008000000 */
[----:B0-----:R-:W-:-:S05]  /*0680*/  @!P0 IADD3 R14, P1, PT, R19, R12, RZ ;  /* 0x0000000c130e8210 */ /* 0x001fca0007f3e0ff */
[----:B------:R-:W-:Y:S02]  /*0690*/  @!P0 IMAD.X R15, RZ, RZ, R13, P1 ;  /* 0x000000ffff0f8224 */ /* 0x000fe400008e060d */
[----:B------:R-:W0:Y:S01]  /*06a0*/  LDC.64 R12, c[0x0][0x398] ;  /* 0x0000e600ff0c7b82 */ /* 0x000e220000000a00 */
[----:B------:R-:W-:Y:S02]  /*06b0*/  PRMT R16, RZ, 0x7610, R16 ;  /* 0x00007610ff107816 */ /* 0x000fe40000000010 */
[----:B------:R-:W-:-:S04]  /*06c0*/  PRMT R18, RZ, 0x7610, R18 ;  /* 0x00007610ff127816 */ /* 0x000fc80000000012 */
[----:B------:R1:W5:Y:S01]  /*06d0*/  @!P0 LDG.E.U8 R16, desc[UR12][R14.64] ;  /* 0x0000000c0e108981 */ /* 0x000362000c1e1100 */
[----:B0-----:R-:W-:-:S05]  /*06e0*/  @!P0 IADD3 R12, P1, PT, R19, R12, RZ ;  /* 0x0000000c130c8210 */ /* 0x001fca0007f3e0ff */
[----:B------:R-:W-:-:S05]  /*06f0*/  @!P0 IMAD.X R13, RZ, RZ, R13, P1 ;  /* 0x000000ffff0d8224 */ /* 0x000fca00008e060d */
[----:B------:R1:W5:Y:S01]  /*0700*/  @!P0 LDG.E.U8 R18, desc[UR12][R12.64] ;  /* 0x0000000c0c128981 */ /* 0x000362000c1e1100 */
[----:B------:R-:W-:Y:S01]  /*0710*/  ISETP.GE.U32.AND P0, PT, R9, UR5, PT ;  /* 0x0000000509007c0c */ /* 0x000fe2000bf06070 */
[----:B------:R-:W-:-:S12]  /*0720*/  BSSY.RECONVERGENT B0, `(.L_x_7183) ;  /* 0x0000009000007945 */ /* 0x000fd80003800200 */
[----:B-1----:R-:W-:Y:S05]  /*0730*/  @P0 BRA `(.L_x_7184) ;  /* 0x00000000001c0947 */ /* 0x002fea0003800000 */
[----:B-----5:R-:W-:Y:S02]  /*0740*/  LOP3.LUT R11, R7, 0xff, RZ, 0xc0, !PT ;  /* 0x000000ff070b7812 */ /* 0x020fe400078ec0ff */
[C---:B------:R-:W-:Y:S02]  /*0750*/  PRMT R10, R8.reuse, 0x8880, RZ ;  /* 0x00008880080a7816 */ /* 0x040fe400000000ff */
[----:B------:R-:W-:Y:S02]  /*0760*/  ISETP.GT.U32.AND P1, PT, R11, 0x6, PT ;  /* 0x000000060b00780c */ /* 0x000fe40003f24070 */
[----:B------:R-:W-:Y:S02]  /*0770*/  LOP3.LUT R8, R8, 0xffff, RZ, 0xc0, !PT ;  /* 0x0000ffff08087812 */ /* 0x000fe400078ec0ff */
[----:B------:R-:W-:Y:S02]  /*0780*/  SHF.R.S32.HI R7, RZ, 0x7, R10 ;  /* 0x00000007ff077819 */ /* 0x000fe4000001140a */
[----:B------:R-:W-:-:S07]  /*0790*/  PRMT R8, R8, 0x8880, RZ ;  /* 0x0000888008087816 */ /* 0x000fce00000000ff */
[----:B------:R-:W-:-:S07]  /*07a0*/  @!P1 SHF.R.S32.HI R7, RZ, R11, R8 ;  /* 0x0000000bff079219 */ /* 0x000fce0000011408 */
.L_x_7184:
[----:B------:R-:W-:Y:S05]  /*07b0*/  BSYNC.RECONVERGENT B0 ;  /* 0x0000000000007941 */ /* 0x000fea0003800200 */
.L_x_7183:
[----:B------:R-:W0:Y:S01]  /*07c0*/  @!P0 LDC.64 R10, c[0x0][0x388] ;  /* 0x0000e200ff0a8b82 */ /* 0x000e220000000a00 */
[----:B------:R-:W-:Y:S01]  /*07d0*/  VIADD R12, R9, 0x80 ;  /* 0x00000080090c7836 */ /* 0x000fe20000000000 */
[----:B------:R-:W-:Y:S04]  /*07e0*/  BSSY.RECONVERGENT B0, `(.L_x_7185) ;  /* 0x000000a000007945 */ /* 0x000fe80003800200 */
[----:B------:R-:W-:-:S13]  /*07f0*/  ISETP.GE.U32.AND P1, PT, R12, UR5, PT ;  /* 0x000000050c007c0c */ /* 0x000fda000bf26070 */
[----:B------:R-:W-:Y:S05]  /*0800*/  @P1 BRA `(.L_x_7186) ;  /* 0x00000000001c1947 */ /* 0x000fea0003800000 */
[----:B-----5:R-:W-:Y:S02]  /*0810*/  LOP3.LUT R13, R5, 0xff, RZ, 0xc0, !PT ;  /* 0x000000ff050d7812 */ /* 0x020fe400078ec0ff */
[C---:B------:R-:W-:Y:S02]  /*0820*/  PRMT R8, R6.reuse, 0x8880, RZ ;  /* 0x0000888006087816 */ /* 0x040fe400000000ff */
[----:B------:R-:W-:Y:S02]  /*0830*/  ISETP.GT.U32.AND P1, PT, R13, 0x6, PT ;  /* 0x000000060d00780c */ /* 0x000fe40003f24070 */
[----:B------:R-:W-:Y:S02]  /*0840*/  LOP3.LUT R6, R6, 0xffff, RZ, 0xc0, !PT ;  /* 0x0000ffff06067812 */ /* 0x000fe400078ec0ff */
[----:B------:R-:W-:Y:S02]  /*0850*/  SHF.R.S32.HI R5, RZ, 0x7, R8 ;  /* 0x00000007ff057819 */ /* 0x000fe40000011408 */
[----:B------:R-:W-:-:S07]  /*0860*/  PRMT R6, R6, 0x8880, RZ ;  /* 0x0000888006067816 */ /* 0x000fce00000000ff */
[----:B------:R-:W-:-:S07]  /*0870*/  @!P1 SHF.R.S32.HI R5, RZ, R13, R6 ;  /* 0x0000000dff059219 */ /* 0x000fce0000011406 */
.L_x_7186:
[----:B------:R-:W-:Y:S05]  /*0880*/  BSYNC.RECONVERGENT B0 ;  /* 0x0000000000007941 */ /* 0x000fea0003800200 */
.L_x_7185:
[C---:B-----5:R-:W-:Y:S01]  /*0890*/  VIADD R6, R9.reuse, 0x100 ;  /* 0x0000010009067836 */ /* 0x060fe20000000000 */
[----:B------:R-:W-:Y:S01]  /*08a0*/  BSSY.RECONVERGENT B0, `(.L_x_7187) ;  /* 0x0000018000007945 */ /* 0x000fe20003800200 */
[C---:B------:R-:W-:Y:S02]  /*08b0*/  VIADD R8, R9.reuse, 0x180 ;  /* 0x0000018009087836 */ /* 0x040fe40000000000 */
[C---:B------:R-:W-:Y:S01]  /*08c0*/  @!P0 VIADD R13, R9.reuse, UR4 ;  /* 0x00000004090d8c36 */ /* 0x040fe20008000000 */
[----:B------:R-:W-:Y:S01]  /*08d0*/  ISETP.GE.U32.AND P6, PT, R6, UR5, PT ;  /* 0x0000000506007c0c */ /* 0x000fe2000bfc6070 */
[C---:B------:R-:W-:Y:S01]  /*08e0*/  VIADD R6, R9.reuse, 0x200 ;  /* 0x0000020009067836 */ /* 0x040fe20000000000 */
[----:B------:R-:W-:Y:S01]  /*08f0*/  ISETP.GE.U32.AND P1, PT, R8, UR5, PT ;  /* 0x0000000508007c0c */ /* 0x000fe2000bf26070 */
[----:B------:R-:W-:Y:S01]  /*0900*/  VIADD R8, R9, 0x280 ;  /* 0x0000028009087836 */ /* 0x000fe20000000000 */
[----:B0-----:R-:W-:Y:S02]  /*0910*/  @!P0 IADD3 R10, P5, PT, R13, R10, RZ ;  /* 0x0000000a0d0a8210 */ /* 0x001fe40007fbe0ff */
[----:B------:R-:W-:Y:S01]  /*0920*/  ISETP.GE.U32.AND P2, PT, R6, UR5, PT ;  /* 0x0000000506007c0c */ /* 0x000fe2000bf46070 */
[----:B------:R-:W-:Y:S01]  /*0930*/  VIADD R6, R9, 0x300 ;  /* 0x0000030009067836 */ /* 0x000fe20000000000 */
[----:B------:R-:W-:Y:S01]  /*0940*/  ISETP.GE.U32.AND P3, PT, R8, UR5, PT ;  /* 0x0000000508007c0c */ /* 0x000fe2000bf66070 */
[----:B------:R-:W-:-:S03]  /*0950*/  @!P0 IMAD.X R11, RZ, RZ, R11, P5 ;  /* 0x000000ffff0b8224 */ /* 0x000fc600028e060b */
[----:B------:R-:W-:Y:S01]  /*0960*/  ISETP.GE.U32.AND P4, PT, R6, UR5, PT ;  /* 0x0000000506007c0c */ /* 0x000fe2000bf86070 */
[----:B------:R-:W-:-:S05]  /*0970*/  VIADD R6, R9, 0x380 ;  /* 0x0000038009067836 */ /* 0x000fca0000000000 */
[----:B------:R-:W-:Y:S01]  /*0980*/  ISETP.GE.U32.AND P5, PT, R6, UR5, PT ;  /* 0x0000000506007c0c */ /* 0x000fe2000bfa6070 */
[----:B------:R-:W-:-:S12]  /*0990*/  @P6 BRA `(.L_x_7188) ;  /* 0x0000000000206947 */ /* 0x000fd80003800000 */
[C---:B------:R-:W-:Y:S02]  /*09a0*/  LOP3.LUT R8, R3.reuse, 0xff, RZ, 0xc0, !PT ;  /* 0x000000ff03087812 */ /* 0x040fe400078ec0ff */
[----:B------:R-:W-:Y:S02]  /*09b0*/  PRMT R6, R4, 0x8880, RZ ;  /* 0x0000888004067816 */ /* 0x000fe400000000ff */
[----:B------:R-:W-:Y:S02]  /*09c0*/  ISETP.GT.U32.AND P6, PT, R8, 0x6, PT ;  /* 0x000000060800780c */ /* 0x000fe40003fc4070 */
[----:B------:R-:W-:Y:S02]  /*09d0*/  LOP3.LUT R4, R4, 0xffff, RZ, 0xc0, !PT ;  /* 0x0000ffff04047812 */ /* 0x000fe400078ec0ff */
[----:B------:R-:W-:Y:S02]  /*09e0*/  LOP3.LUT R13, R3, 0xff, RZ, 0xc0, !PT ;  /* 0x000000ff030d7812 */ /* 0x000fe400078ec0ff */
[----:B------:R-:W-:-:S02]  /*09f0*/  PRMT R4, R4, 0x8880, RZ ;  /* 0x0000888004047816 */ /* 0x000fc400000000ff */
[----:B------:R-:W-:-:S05]  /*0a00*/  SHF.R.S32.HI R3, RZ, 0x7, R6 ;  /* 0x00000007ff037819 */ /* 0x000fca0000011406 */
[----:B------:R-:W-:-:S07]  /*0a10*/  @!P6 SHF.R.S32.HI R3, RZ, R13, R4 ;  /* 0x0000000dff03e219 */ /* 0x000fce0000011404 */
.L_x_7188:
[----:B------:R-:W-:Y:S05]  /*0a20*/  BSYNC.RECONVERGENT B0 ;  /* 0x0000000000007941 */ /* 0x000fea0003800200 */
.L_x_7187:
[----:B------:R-:W-:Y:S04]  /*0a30*/  BSSY.RECONVERGENT B0, `(.L_x_7189) ;  /* 0x000000a000007945 */ /* 0x000fe80003800200 */
[----:B------:R-:W-:Y:S05]  /*0a40*/  @P1 BRA `(.L_x_7190) ;  /* 0x0000000000201947 */ /* 0x000fea0003800000 */
[----:B------:R-:W-:Y:S02]  /*0a50*/  LOP3.LUT R6, R0, 0xff, RZ, 0xc0, !PT ;  /* 0x000000ff00067812 */ /* 0x000fe400078ec0ff */
[----:B------:R-:W-:Y:S02]  /*0a60*/  PRMT R4, R2, 0x8880, RZ ;  /* 0x0000888002047816 */ /* 0x000fe400000000ff */
[----:B------:R-:W-:Y:S02]  /*0a70*/  ISETP.GT.U32.AND P1, PT, R6, 0x6, PT ;  /* 0x000000060600780c */ /* 0x000fe40003f24070 */
[----:B------:R-:W-:Y:S02]  /*0a80*/  LOP3.LUT R2, R2, 0xffff, RZ, 0xc0, !PT ;  /* 0x0000ffff02027812 */ /* 0x000fe400078ec0ff */
[----:B------:R-:W-:Y:S02]  /*0a90*/  LOP3.LUT R13, R0, 0xff, RZ, 0xc0, !PT ;  /* 0x000000ff000d7812 */ /* 0x000fe400078ec0ff */
[----:B------:R-:W-:-:S02]  /*0aa0*/  PRMT R2, R2, 0x8880, RZ ;  /* 0x0000888002027816 */ /* 0x000fc400000000ff */
[----:B------:R-:W-:-:S05]  /*0ab0*/  SHF.R.S32.HI R0, RZ, 0x7, R4 ;  /* 0x00000007ff007819 */ /* 0x000fca0000011404 */
[----:B------:R-:W-:-:S07]  /*0ac0*/  @!P1 SHF.R.S32.HI R0, RZ, R13, R2 ;  /* 0x0000000dff009219 */ /* 0x000fce0000011402 */
.L_x_7190:
[----:B------:R-:W-:Y:S05]  /*0ad0*/  BSYNC.RECONVERGENT B0 ;  /* 0x0000000000007941 */ /* 0x000fea0003800200 */
.L_x_7189:
[----:B------:R-:W-:Y:S04]  /*0ae0*/  BSSY.RECONVERGENT B0, `(.L_x_7191) ;  /* 0x000000a000007945 */ /* 0x000fe80003800200 */
[----:B------:R-:W-:Y:S05]  /*0af0*/  @P2 BRA `(.L_x_7192) ;  /* 0x0000000000202947 */ /* 0x000fea0003800000 */
[----:B------:R-:W-:Y:S02]  /*0b00*/  LOP3.LUT R4, R22, 0xff, RZ, 0xc0, !PT ;  /* 0x000000ff16047812 */ /* 0x000fe400078ec0ff */
[C---:B------:R-:W-:Y:S02]  /*0b10*/  PRMT R2, R17.reuse, 0x8880, RZ ;  /* 0x0000888011027816 */ /* 0x040fe400000000ff */
[----:B------:R-:W-:Y:S02]  /*0b20*/  ISETP.GT.U32.AND P1, PT, R4, 0x6, PT ;  /* 0x000000060400780c */ /* 0x000fe40003f24070 */
[----:B------:R-:W-:Y:S02]  /*0b30*/  LOP3.LUT R17, R17, 0xffff, RZ, 0xc0, !PT ;  /* 0x0000ffff11117812 */ /* 0x000fe400078ec0ff */
[----:B------:R-:W-:Y:S02]  /*0b40*/  LOP3.LUT R13, R22, 0xff, RZ, 0xc0, !PT ;  /* 0x000000ff160d7812 */ /* 0x000fe400078ec0ff */
[----:B------:R-:W-:-:S02]  /*0b50*/  PRMT R4, R17, 0x8880, RZ ;  /* 0x0000888011047816 */ /* 0x000fc400000000ff */
[----:B------:R-:W-:-:S05]  /*0b60*/  SHF.R.S32.HI R2, RZ, 0x7, R2 ;  /* 0x00000007ff027819 */ /* 0x000fca0000011402 */
[----:B------:R-:W-:-:S07]  /*0b70*/  @!P1 SHF.R.S32.HI R2, RZ, R13, R4 ;  /* 0x0000000dff029219 */ /* 0x000fce0000011404 */
.L_x_7192:
[----:B------:R-:W-:Y:S05]  /*0b80*/  BSYNC.RECONVERGENT B0 ;  /* 0x0000000000007941 */ /* 0x000fea0003800200 */
.L_x_7191:
        /* <DEDUP_REMOVED lines=10> */
.L_x_7194:
[----:B------:R-:W-:Y:S05]  /*0c30*/  BSYNC.RECONVERGENT B0 ;  /* 0x0000000000007941 */ /* 0x000fea0003800200 */
.L_x_7193:
        /* <DEDUP_REMOVED lines=10> */
.L_x_7196:
[----:B------:R-:W-:Y:S05]  /*0ce0*/  BSYNC.RECONVERGENT B0 ;  /* 0x0000000000007941 */ /* 0x000fea0003800200 */
.L_x_7195:
        /* <DEDUP_REMOVED lines=10> */
.L_x_7198:
[----:B------:R-:W-:Y:S05]  /*0d90*/  BSYNC.RECONVERGENT B0 ;  /* 0x0000000000007941 */ /* 0x000fea0003800200 */
.L_x_7197:
[----:B------:R-:W-:Y:S01]  /*0da0*/  @!P0 IMAD.MOV.U32 R9, RZ, RZ, R12 ;  /* 0x000000ffff098224 */ /* 0x000fe200078e000c */
[----:B------:R0:W-:Y:S01]  /*0db0*/  @!P0 STG.E.U8 desc[UR12][R10.64], R7 ;  /* 0x000000070a008986 */ /* 0x0001e2000c10110c */
[----:B------:R-:W-:Y:S04]  /*0dc0*/  BSSY.RECONVERGENT B0, `(.L_x_7199) ;  /* 0x0000033000007945 */ /* 0x000fe80003800200 */
[----:B------:R-:W-:Y:S01]  /*0dd0*/  BSSY.RELIABLE B1, `(.L_x_7200) ;  /* 0x000002a000017945 */ /* 0x000fe20003800100 */
[----:B------:R-:W-:-:S13]  /*0de0*/  ISETP.GE.U32.AND P0, PT, R9, UR5, PT ;  /* 0x0000000509007c0c */ /* 0x000fda000bf06070 */
[----:B0-----:R-:W-:Y:S05]  /*0df0*/  @P0 BRA `(.L_x_7201) ;  /* 0x0000000000380947 */ /* 0x001fea0003800000 */
[----:B------:R-:W0:Y:S01]  /*0e00*/  LDCU.64 UR6, c[0x0][0x388] ;  /* 0x00007100ff0677ac */ /* 0x000e220008000a00 */
[C---:B------:R-:W-:Y:S02]  /*0e10*/  VIADD R10, R9.reuse, UR4 ;  /* 0x00000004090a7c36 */ /* 0x040fe40008000000 */
[----:B------:R-:W-:-:S03]  /*0e20*/  VIADD R9, R9, 0x80 ;  /* 0x0000008009097836 */ /* 0x000fc60000000000 */
[----:B0-----:R-:W-:-:S05]  /*0e30*/  IADD3 R10, P0, PT, R10, UR6, RZ ;  /* 0x000000060a0a7c10 */ /* 0x001fca000ff1e0ff */
[----:B------:R-:W-:Y:S01]  /*0e40*/  IMAD.X R11, RZ, RZ, UR7, P0 ;  /* 0x00000007ff0b7e24 */ /* 0x000fe200080e06ff */
[----:B------:R-:W-:-:S04]  /*0e50*/  ISETP.GE.U32.AND P0, PT, R9, UR5, PT ;  /* 0x0000000509007c0c */ /* 0x000fc8000bf06070 */
[----:B------:R0:W-:Y:S09]  /*0e60*/  STG.E.U8 desc[UR12][R10.64], R5 ;  /* 0x000000050a007986 */ /* 0x0001f2000c10110c */
[----:B------:R-:W-:Y:S05]  /*0e70*/  @P0 BRA `(.L_x_7202) ;  /* 0x0000000000380947 */ /* 0x000fea0003800000 */
[----:B------:R-:W1:Y:S01]  /*0e80*/  LDCU.64 UR6, c[0x0][0x388] ;  /* 0x00007100ff0677ac */ /* 0x000e620008000a00 */
[C---:B0-----:R-:W-:Y:S02]  /*0e90*/  VIADD R10, R9.reuse, UR4 ;  /* 0x00000004090a7c36 */ /* 0x041fe40008000000 */
[----:B------:R-:W-:-:S03]  /*0ea0*/  VIADD R9, R9, 0x80 ;  /* 0x0000008009097836 */ /* 0x000fc60000000000 */
[----:B-1----:R-:W-:-:S05]  /*0eb0*/  IADD3 R10, P0, PT, R10, UR6, RZ ;  /* 0x000000060a0a7c10 */ /* 0x002fca000ff1e0ff */
[----:B------:R-:W-:-:S05]  /*0ec0*/  IMAD.X R11, RZ, RZ, UR7, P0 ;  /* 0x00000007ff0b7e24 */ /* 0x000fca00080e06ff */
[----:B------:R0:W-:Y:S03]  /*0ed0*/  STG.E.U8 desc[UR12][R10.64], R3 ;  /* 0x000000030a007986 */ /* 0x0001e6000c10110c */
.L_x_7201:
[----:B------:R-:W-:-:S13]  /*0ee0*/  ISETP.GE.U32.AND P0, PT, R9, UR5, PT ;  /* 0x0000000509007c0c */ /* 0x000fda000bf06070 */
[----:B------:R-:W-:Y:S05]  /*0ef0*/  @P0 BRA `(.L_x_7203) ;  /* 0x0000000000380947 */ /* 0x000fea0003800000 */
[----:B------:R-:W1:Y:S01]  /*0f00*/  LDCU.64 UR6, c[0x0][0x388] ;  /* 0x00007100ff0677ac */ /* 0x000e620008000a00 */
[C---:B0-----:R-:W-:Y:S02]  /*0f10*/  VIADD R10, R9.reuse, UR4 ;  /* 0x00000004090a7c36 */ /* 0x041fe40008000000 */
[----:B------:R-:W-:-:S03]  /*0f20*/  VIADD R9, R9, 0x80 ;  /* 0x0000008009097836 */ /* 0x000fc60000000000 */
[----:B-1----:R-:W-:-:S05]  /*0f30*/  IADD3 R10, P0, PT, R10, UR6, RZ ;  /* 0x000000060a0a7c10 */ /* 0x002fca000ff1e0ff */
[----:B------:R-:W-:-:S05]  /*0f40*/  IMAD.X R11, RZ, RZ, UR7, P0 ;  /* 0x00000007ff0b7e24 */ /* 0x000fca00080e06ff */
[----:B------:R1:W-:Y:S03]  /*0f50*/  STG.E.U8 desc[UR12][R10.64], R0 ;  /* 0x000000000a007986 */ /* 0x0003e6000c10110c */
.L_x_7202:
[----:B------:R-:W-:-:S13]  /*0f60*/  ISETP.GE.U32.AND P0, PT, R9, UR5, PT ;  /* 0x0000000509007c0c */ /* 0x000fda000bf06070 */
[----:B------:R-:W-:Y:S05]  /*0f70*/  @P0 BRA `(.L_x_7204) ;  /* 0x00000000003c0947 */ /* 0x000fea0003800000 */
[----:B------:R-:W2:Y:S01]  /*0f80*/  LDCU.64 UR6, c[0x0][0x388] ;  /* 0x00007100ff0677ac */ /* 0x000ea20008000a00 */
[C---:B01----:R-:W-:Y:S02]  /*0f90*/  VIADD R10, R9.reuse, UR4 ;  /* 0x00000004090a7c36 */ /* 0x043fe40008000000 */
[----:B------:R-:W-:-:S03]  /*0fa0*/  VIADD R9, R9, 0x80 ;  /* 0x0000008009097836 */ /* 0x000fc60000000000 */
[----:B--2---:R-:W-:-:S05]  /*0fb0*/  IADD3 R10, P0, PT, R10, UR6, RZ ;  /* 0x000000060a0a7c10 */ /* 0x004fca000ff1e0ff */
[----:B------:R-:W-:-:S05]  /*0fc0*/  IMAD.X R11, RZ, RZ, UR7, P0 ;  /* 0x00000007ff0b7e24 */ /* 0x000fca00080e06ff */
[----:B------:R1:W-:Y:S03]  /*0fd0*/  STG.E.U8 desc[UR12][R10.64], R2 ;  /* 0x000000020a007986 */ /* 0x0003e6000c10110c */
.L_x_7203:
[----:B------:R-:W-:-:S13]  /*0fe0*/  ISETP.GE.U32.AND P0, PT, R9, UR5, PT ;  /* 0x0000000509007c0c */ /* 0x000fda000bf06070 */
[----:B------:R-:W-:Y:S05]  /*0ff0*/  @P0 BREAK.RELIABLE B1 ;  /* 0x0000000000010942 */ /* 0x000fea0003800100 */
[----:B------:R-:W-:Y:S05]  /*1000*/  @P0 BRA `(.L_x_7205) ;  /* 0x0000000000380947 */ /* 0x000fea0003800000 */
[----:B------:R-:W2:Y:S01]  /*1010*/  LDCU.64 UR6, c[0x0][0x388] ;  /* 0x00007100ff0677ac */ /* 0x000ea20008000a00 */
[C---:B-1----:R-:W-:Y:S02]  /*1020*/  VIADD R2, R9.reuse, UR4 ;  /* 0x0000000409027c36 */ /* 0x042fe40008000000 */
[----:B------:R-:W-:-:S03]  /*1030*/  VIADD R9, R9, 0x80 ;  /* 0x0000008009097836 */ /* 0x000fc60000000000 */
[----:B--2---:R-:W-:-:S05]  /*1040*/  IADD3 R2, P0, PT, R2, UR6, RZ ;  /* 0x0000000602027c10 */ /* 0x004fca000ff1e0ff */
[----:B0-----:R-:W-:-:S05]  /*1050*/  IMAD.X R3, RZ, RZ, UR7, P0 ;  /* 0x00000007ff037e24 */ /* 0x001fca00080e06ff */
[----:B------:R2:W-:Y:S03]  /*1060*/  STG.E.U8 desc[UR12][R2.64], R4 ;  /* 0x0000000402007986 */ /* 0x0005e6000c10110c */
.L_x_7204:
[----:B------:R-:W-:Y:S05]  /*1070*/  BSYNC.RELIABLE B1 ;  /* 0x0000000000017941 */ /* 0x000fea0003800100 */
.L_x_7200:
[----:B------:R-:W-:-:S13]  /*1080*/  ISETP.GE.U32.AND P0, PT, R9, UR5, PT ;  /* 0x0000000509007c0c */ /* 0x000fda000bf06070 */
[----:B0-2---:R-:W0:Y:S01]  /*1090*/  @!P0 LDC.64 R4, c[0x0][0x388] ;  /* 0x0000e200ff048b82 */ /* 0x005e220000000a00 */
[C---:B------:R-:W-:Y:S02]  /*10a0*/  @!P0 VIADD R3, R9.reuse, UR4 ;  /* 0x0000000409038c36 */ /* 0x040fe40008000000 */
[----:B------:R-:W-:-:S03]  /*10b0*/  @!P0 VIADD R9, R9, 0x80 ;  /* 0x0000008009098836 */ /* 0x000fc60000000000 */
[----:B0-----:R-:W-:-:S05]  /*10c0*/  @!P0 IADD3 R2, P1, PT, R3, R4, RZ ;  /* 0x0000000403028210 */ /* 0x001fca0007f3e0ff */
[----:B------:R-:W-:-:S05]  /*10d0*/  @!P0 IMAD.X R3, RZ, RZ, R5, P1 ;  /* 0x000000ffff038224 */ /* 0x000fca00008e0605 */
[----:B------:R2:W-:Y:S03]  /*10e0*/  @!P0 STG.E.U8 desc[UR12][R2.64], R6 ;  /* 0x0000000602008986 */ /* 0x0005e6000c10110c */
.L_x_7205:
[----:B------:R-:W-:Y:S05]  /*10f0*/  BSYNC.RECONVERGENT B0 ;  /* 0x0000000000007941 */ /* 0x000fea0003800200 */
.L_x_7199:
[----:B------:R-:W-:Y:S05]  /*1100*/  WARPSYNC.ALL ;  /* 0x0000000000007948 */ /* 0x000fea0003800000 */
[----:B------:R-:W-:-:S13]  /*1110*/  ISETP.GE.U32.AND P0, PT, R9, UR5, PT ;  /* 0x0000000509007c0c */ /* 0x000fda000bf06070 */
[----:B------:R-:W-:Y:S05]  /*1120*/  @P0 EXIT ;  /* 0x000000000000094d */ /* 0x000fea0003800000 */
[----:B------:R-:W3:Y:S01]  /*1130*/  LDCU.64 UR6, c[0x0][0x388] ;  /* 0x00007100ff0677ac */ /* 0x000ee20008000a00 */
[----:B-12---:R-:W-:-:S05]  /*1140*/  VIADD R2, R9, UR4 ;  /* 0x0000000409027c36 */ /* 0x006fca0008000000 */
[----:B---3--:R-:W-:-:S05]  /*1150*/  IADD3 R2, P0, PT, R2, UR6, RZ ;  /* 0x0000000602027c10 */ /* 0x008fca000ff1e0ff */
[----:B0-----:R-:W-:-:S05]  /*1160*/  IMAD.X R3, RZ, RZ, UR7, P0 ;  /* 0x00000007ff037e24 */ /* 0x001fca00080e06ff */
[----:B------:R-:W-:Y:S01]  /*1170*/  STG.E.U8 desc[UR12][R2.64], R8 ;  /* 0x0000000802007986 */ /* 0x000fe2000c10110c */
[----:B------:R-:W-:Y:S05]  /*1180*/  EXIT ;  /* 0x000000000000794d */ /* 0x000fea0003800000 */
.L_x_7182:
[----:B------:R-:W0:Y:S01]  /*1190*/  LDCU.128 UR8, c[0x0][0x390] ;  /* 0x00007200ff0877ac */ /* 0x000e220008000c00 */
[----:B------:R-:W1:Y:S01]  /*11a0*/  S2R R13, SR_TID.X ;  /* 0x00000000000d7919 */ /* 0x000e620000002100 */
[----:B0-----:R-:W-:Y:S02]  /*11b0*/  UIADD3 UR6, UP1, UPT, UR4, UR10, URZ ;  /* 0x0000000a04067290 */ /* 0x001fe4000ff3e0ff */
[----:B------:R-:W-:Y:S02]  /*11c0*/  UIADD3 UR8, UP0, UPT, UR4, UR8, URZ ;  /* 0x0000000804087290 */ /* 0x000fe4000ff1e0ff */
[----:B------:R-:W-:Y:S02]  /*11d0*/  UIADD3.X UR7, UPT, UPT, URZ, UR11, URZ, UP1, !UPT ;  /* 0x0000000bff077290 */ /* 0x000fe40008ffe4ff */
[----:B------:R-:W-:Y:S01]  /*11e0*/  UIADD3.X UR9, UPT, UPT, URZ, UR9, URZ, UP0, !UPT ;  /* 0x00000009ff097290 */ /* 0x000fe200087fe4ff */
[----:B------:R-:W-:Y:S02]  /*11f0*/  IMAD.U32 R6, RZ, RZ, UR6 ;  /* 0x00000006ff067e24 */ /* 0x000fe4000f8e00ff */
[----:B------:R-:W-:-:S02]  /*1200*/  IMAD.U32 R4, RZ, RZ, UR8 ;  /* 0x00000008ff047e24 */ /* 0x000fc4000f8e00ff */
[----:B------:R-:W-:Y:S02]  /*1210*/  IMAD.U32 R7, RZ, RZ, UR7 ;  /* 0x00000007ff077e24 */ /* 0x000fe4000f8e00ff */
[----:B------:R-:W-:Y:S02]  /*1220*/  IMAD.U32 R5, RZ, RZ, UR9 ;  /* 0x00000009ff057e24 */ /* 0x000fe4000f8e00ff */
[C---:B-1----:R-:W-:Y:S01]  /*1230*/  IMAD.WIDE.U32 R6, R13.reuse, 0x2, R6 ;  /* 0x000000020d067825 */ /* 0x042fe200078e0006 */
[----:B------:R-:W0:Y:S03]  /*1240*/  LDCU.64 UR6, c[0x0][0x388] ;  /* 0x00007100ff0677ac */ /* 0x000e260008000a00 */
[----:B------:R-:W-:Y:S01]  /*1250*/  IMAD.WIDE.U32 R4, R13, 0x2, R4 ;  /* 0x000000020d047825 */ /* 0x000fe200078e0004 */
[----:B------:R-:W2:Y:S04]  /*1260*/  LDG.E.U16 R14, desc[UR12][R6.64+0x100] ;  /* 0x0001000c060e7981 */ /* 0x000ea8000c1e1500 */
[----:B------:R-:W3:Y:S04]  /*1270*/  LDG.E.U16 R11, desc[UR12][R4.64] ;  /* 0x0000000c040b7981 */ /* 0x000ee8000c1e1500 */
[----:B------:R-:W4:Y:S04]  /*1280*/  LDG.E.U16 R12, desc[UR12][R6.64] ;  /* 0x0000000c060c7981 */ /* 0x000f28000c1e1500 */
[----:B------:R-:W5:Y:S04]  /*1290*/  LDG.E.U16 R15, desc[UR12][R4.64+0x100] ;  /* 0x0001000c040f7981 */ /* 0x000f68000c1e1500 */
[----:B------:R-:W5:Y:S04]  /*12a0*/  LDG.E.U16 R8, desc[UR12][R4.64+0x200] ;  /* 0x0002000c04087981 */ /* 0x000f68000c1e1500 */
[----:B------:R-:W5:Y:S04]  /*12b0*/  LDG.E.U16 R10, desc[UR12][R6.64+0x200] ;  /* 0x0002000c060a7981 */ /* 0x000f68000c1e1500 */
[----:B------:R-:W5:Y:S04]  /*12c0*/  LDG.E.U16 R9, desc[UR12][R6.64+0x300] ;  /* 0x0003000c06097981 */ /* 0x000f68000c1e1500 */
[----:B------:R5:W5:Y:S01]  /*12d0*/  LDG.E.U16 R0, desc[UR12][R4.64+0x300] ;  /* 0x0003000c04007981 */ /* 0x000b62000c1e1500 */
[----:B0-----:R-:W-:-:S04]  /*12e0*/  UIADD3 UR6, UP0, UPT, UR4, UR6, URZ ;  /* 0x0000000604067290 */ /* 0x001fc8000ff1e0ff */
[----:B------:R-:W-:Y:S02]  /*12f0*/  UIADD3.X UR7, UPT, UPT, URZ, UR7, URZ, UP0, !UPT ;  /* 0x00000007ff077290 */ /* 0x000fe400087fe4ff */
[----:B------:R-:W-:-:S04]  /*1300*/  IMAD.U32 R2, RZ, RZ, UR6 ;  /* 0x00000006ff027e24 */ /* 0x000fc8000f8e00ff */
[----:B------:R-:W-:Y:S02]  /*1310*/  IMAD.U32 R3, RZ, RZ, UR7 ;  /* 0x00000007ff037e24 */ /* 0x000fe4000f8e00ff */
[----:B------:R-:W-:Y:S01]  /*1320*/  IMAD.WIDE.U32 R2, R13, 0x2, R2 ;  /* 0x000000020d027825 */ /* 0x000fe200078e0002 */
[C---:B--2---:R-:W-:Y:S02]  /*1330*/  PRMT R13, R14.reuse, 0x7770, RZ ;  /* 0x000077700e0d7816 */ /* 0x044fe400000000ff */
[----:B------:R-:W-:Y:S02]  /*1340*/  PRMT R14, R14, 0x7771, RZ ;  /* 0x000077710e0e7816 */ /* 0x000fe400000000ff */
[C---:B---3--:R-:W-:Y:S02]  /*1350*/  PRMT R16, R11.reuse, 0x8880, RZ ;  /* 0x000088800b107816 */ /* 0x048fe400000000ff */
[----:B------:R-:W-:Y:S02]  /*1360*/  PRMT R17, R11, 0x9991, RZ ;  /* 0x000099910b117816 */ /* 0x000fe400000000ff */
[----:B----4-:R-:W-:-:S02]  /*1370*/  PRMT R11, R12, 0x7770, RZ ;  /* 0x000077700c0b7816 */ /* 0x010fc400000000ff */
[----:B------:R-:W-:Y:S02]  /*1380*/  ISETP.GT.U32.AND P3, PT, R14, 0x6, PT ;  /* 0x000000060e00780c */ /* 0x000fe40003f64070 */
[----:B------:R-:W-:Y:S02]  /*1390*/  ISETP.GT.U32.AND P0, PT, R11, 0x6, PT ;  /* 0x000000060b00780c */ /* 0x000fe40003f04070 */
[----:B------:R-:W-:Y:S02]  /*13a0*/  PRMT R12, R12, 0x7771, RZ ;  /* 0x000077710c0c7816 */ /* 0x000fe400000000ff */
[C---:B-----5:R-:W-:Y:S02]  /*13b0*/  PRMT R4, R15.reuse, 0x9991, RZ ;  /* 0x000099910f047816 */ /* 0x060fe400000000ff */
[----:B------:R-:W-:Y:S01]  /*13c0*/  PRMT R18, R15, 0x8880, RZ ;  /* 0x000088800f127816 */ /* 0x000fe200000000ff */
[----:B------:R-:W-:Y:S01]  /*13d0*/  IMAD.MOV.U32 R15, RZ, RZ, R17 ;  /* 0x000000ffff0f7224 */ /* 0x000fe200078e0011 */
[----:B------:R-:W-:Y:S01]  /*13e0*/  ISETP.GT.U32.AND P1, PT, R12, 0x6, PT ;  /* 0x000000060c00780c */ /* 0x000fe20003f24070 */
[----:B------:R-:W-:Y:S01]  /*13f0*/  IMAD.MOV.U32 R17, RZ, RZ, R4 ;  /* 0x000000ffff117224 */ /* 0x000fe200078e0004 */
[----:B------:R-:W-:-:S02]  /*1400*/  ISETP.GT.U32.AND P2, PT, R13, 0x6, PT ;  /* 0x000000060d00780c */ /* 0x000fc40003f44070 */
[--C-:B------:R-:W-:Y:S02]  /*1410*/  SHF.R.S32.HI R7, RZ, 0x7, R16.reuse ;  /* 0x00000007ff077819 */ /* 0x100fe40000011410 */
[--C-:B------:R-:W-:Y:S02]  /*1420*/  SHF.R.S32.HI R5, RZ, 0x7, R17.reuse ;  /* 0x00000007ff057819 */ /* 0x100fe40000011411 */
[----:B------:R-:W-:Y:S02]  /*1430*/  @!P3 SHF.R.S32.HI R5, RZ, R14, R17 ;  /* 0x0000000eff05b219 */ /* 0x000fe40000011411 */
[----:B------:R-:W-:Y:S02]  /*1440*/  @!P0 SHF.R.S32.HI R7, RZ, R11, R16 ;  /* 0x0000000bff078219 */ /* 0x000fe40000011410 */
[C---:B------:R-:W-:Y:S02]  /*1450*/  PRMT R17, R8.reuse, 0x8880, RZ ;  /* 0x0000888008117816 */ /* 0x040fe400000000ff */
[----:B------:R-:W-:-:S02]  /*1460*/  PRMT R19, R8, 0x9991, RZ ;  /* 0x0000999108137816 */ /* 0x000fc400000000ff */
[C---:B------:R-:W-:Y:S02]  /*1470*/  PRMT R8, R10.reuse, 0x7770, RZ ;  /* 0x000077700a087816 */ /* 0x040fe400000000ff */
[C---:B------:R-:W-:Y:S02]  /*1480*/  PRMT R11, R9.reuse, 0x7770, RZ ;  /* 0x00007770090b7816 */ /* 0x040fe400000000ff */
[----:B------:R-:W-:Y:S02]  /*1490*/  PRMT R10, R10, 0x7771, RZ ;  /* 0x000077710a0a7816 */ /* 0x000fe400000000ff */
[----:B------:R-:W-:Y:S02]  /*14a0*/  PRMT R9, R9, 0x7771, RZ ;  /* 0x0000777109097816 */ /* 0x000fe400000000ff */
[----:B------:R-:W-:Y:S02]  /*14b0*/  SHF.R.S32.HI R6, RZ, 0x7, R15 ;  /* 0x00000007ff067819 */ /* 0x000fe4000001140f */
[----:B------:R-:W-:-:S02]  /*14c0*/  SHF.R.S32.HI R4, RZ, 0x7, R18 ;  /* 0x00000007ff047819 */ /* 0x000fc40000011412 */
[----:B------:R-:W-:Y:S02]  /*14d0*/  @!P1 SHF.R.S32.HI R6, RZ, R12, R15 ;  /* 0x0000000cff069219 */ /* 0x000fe4000001140f */
[----:B------:R-:W-:Y:S02]  /*14e0*/  @!P2 SHF.R.S32.HI R4, RZ, R13, R18 ;  /* 0x0000000dff04a219 */ /* 0x000fe40000011412 */
[----:B------:R-:W-:Y:S02]  /*14f0*/  ISETP.GT.U32.AND P0, PT, R8, 0x6, PT ;  /* 0x000000060800780c */ /* 0x000fe40003f04070 */
[----:B------:R-:W-:Y:S02]  /*1500*/  ISETP.GT.U32.AND P1, PT, R10, 0x6, PT ;  /* 0x000000060a00780c */ /* 0x000fe40003f24070 */
[----:B------:R-:W-:Y:S02]  /*1510*/  ISETP.GT.U32.AND P2, PT, R11, 0x6, PT ;  /* 0x000000060b00780c */ /* 0x000fe40003f44070 */
[----:B------:R-:W-:-:S02]  /*1520*/  ISETP.GT.U32.AND P3, PT, R9, 0x6, PT ;  /* 0x000000060900780c */ /* 0x000fc40003f64070 */
[C---:B------:R-:W-:Y:S02]  /*1530*/  PRMT R14, R0.reuse, 0x8880, RZ ;  /* 0x00008880000e7816 */ /* 0x040fe400000000ff */
[----:B------:R-:W-:Y:S02]  /*1540*/  PRMT R16, R0, 0x9991, RZ ;  /* 0x0000999100107816 */ /* 0x000fe400000000ff */
[----:B------:R-:W-:Y:S02]  /*1550*/  SHF.R.S32.HI R0, RZ, 0x7, R17 ;  /* 0x00000007ff007819 */ /* 0x000fe40000011411 */
[----:B------:R-:W-:Y:S02]  /*1560*/  SHF.R.S32.HI R13, RZ, 0x7, R19 ;  /* 0x00000007ff0d7819 */ /* 0x000fe40000011413 */
[----:B------:R-:W-:Y:S02]  /*1570*/  SHF.R.S32.HI R12, RZ, 0x7, R14 ;  /* 0x00000007ff0c7819 */ /* 0x000fe4000001140e */
[----:B------:R-:W-:-:S02]  /*1580*/  SHF.R.S32.HI R15, RZ, 0x7, R16 ;  /* 0x00000007ff0f7819 */ /* 0x000fc40000011410 */
[----:B------:R-:W-:Y:S02]  /*1590*/  @!P0 SHF.R.S32.HI R0, RZ, R8, R17 ;  /* 0x00000008ff008219 */ /* 0x000fe40000011411 */
[----:B------:R-:W-:Y:S02]  /*15a0*/  @!P1 SHF.R.S32.HI R13, RZ, R10, R19 ;  /* 0x0000000aff0d9219 */ /* 0x000fe40000011413 */
[----:B------:R-:W-:Y:S02]  /*15b0*/  @!P2 SHF.R.S32.HI R12, RZ, R11, R14 ;  /* 0x0000000bff0ca219 */ /* 0x000fe4000001140e */
[----:B------:R-:W-:Y:S02]  /*15c0*/  @!P3 SHF.R.S32.HI R15, RZ, R9, R16 ;  /* 0x00000009ff0fb219 */ /* 0x000fe40000011410 */
[----:B------:R-:W-:Y:S02]  /*15d0*/  PRMT R7, R6, 0x7604, R7 ;  /* 0x0000760406077816 */ /* 0x000fe40000000007 */
[----:B------:R-:W-:-:S02]  /*15e0*/  PRMT R5, R5, 0x7604, R4 ;  /* 0x0000760405057816 */ /* 0x000fc40000000004 */
[----:B------:R-:W-:Y:S02]  /*15f0*/  PRMT R13, R13, 0x7604, R0 ;  /* 0x000076040d0d7816 */ /* 0x000fe40000000000 */
[----:B------:R-:W-:Y:S01]  /*1600*/  PRMT R15, R15, 0x7604, R12 ;  /* 0x000076040f0f7816 */ /* 0x000fe2000000000c */
[----:B------:R-:W-:Y:S04]  /*1610*/  STG.E.U16 desc[UR12][R2.64], R7 ;  /* 0x0000000702007986 */ /* 0x000fe8000c10150c */
[----:B------:R-:W-:Y:S04]  /*1620*/  STG.E.U16 desc[UR12][R2.64+0x100], R5 ;  /* 0x0001000502007986 */ /* 0x000fe8000c10150c */
[----:B------:R-:W-:Y:S04]  /*1630*/  STG.E.U16 desc[UR12][R2.64+0x200], R13 ;  /* 0x0002000d02007986 */ /* 0x000fe8000c10150c */
[----:B------:R-:W-:Y:S01]  /*1640*/  STG.E.U16 desc[UR12][R2.64+0x300], R15 ;  /* 0x0003000f02007986 */ /* 0x000fe2000c10150c */
[----:B------:R-:W-:Y:S05]  /*1650*/  EXIT ;  /* 0x000000000000794d */ /* 0x000fea0003800000 */
.L_x_7206:
        /* <DEDUP_REMOVED lines=10> */
.L_x_21101:


//--------------------- .text._ZN2at6native29vectorized_elementwise_kernelILi4ENS0_13BinaryFunctorIaaaZZZNS0_18rshift_kernel_cudaERNS_18TensorIteratorBaseEENKUlvE_clEvENKUlvE0_clEvEUlaaE_EESt5arrayIPcLm3EEEEviT0_T1_ --------------------------
	.section	.text._ZN2at6native29vectorized_elementwise_kernelILi4ENS0_13BinaryFunctorIaaaZZZNS0_18rshift_kernel_cudaERNS_18TensorIteratorBaseEENKUlvE_clEvENKUlvE0_clEvEUlaaE_EESt5arrayIPcLm3EEEEviT0_T1_,"ax",@progbits
	.align	128
        .global         _ZN2at6native29vectorized_elementwise_kernelILi4ENS0_13BinaryFunctorIaaaZZZNS0_18rshift_kernel_cudaERNS_18TensorIteratorBaseEENKUlvE_clEvENKUlvE0_clEvEUlaaE_EESt5arrayIPcLm3EEEEviT0_T1_
        .type           _ZN2at6native29vectorized_elementwise_kernelILi4ENS0_13BinaryFunctorIaaaZZZNS0_18rshift_kernel_cudaERNS_18TensorIteratorBaseEENKUlvE_clEvENKUlvE0_clEvEUlaaE_EESt5arrayIPcLm3EEEEviT0_T1_,@function
        .size           _ZN2at6native29vectorized_elementwise_kernelILi4ENS0_13BinaryFunctorIaaaZZZNS0_18rshift_kernel_cudaERNS_18TensorIteratorBaseEENKUlvE_clEvENKUlvE0_clEvEUlaaE_EESt5arrayIPcLm3EEEEviT0_T1_,(.L_x_21102 - _ZN2at6native29vectorized_elementwise_kernelILi4ENS0_13BinaryFunctorIaaaZZZNS0_18rshift_kernel_cudaERNS_18TensorIteratorBaseEENKUlvE_clEvENKUlvE0_clEvEUlaaE_EESt5arrayIPcLm3EEEEviT0_T1_)
        .other          _ZN2at6native29vectorized_elementwise_kernelILi4ENS0_13BinaryFunctorIaaaZZZNS0_18rshift_kernel_cudaERNS_18TensorIteratorBaseEENKUlvE_clEvENKUlvE0_clEvEUlaaE_EESt5arrayIPcLm3EEEEviT0_T1_,@"STO_CUDA_ENTRY STV_DEFAULT"
_ZN2at6native29vectorized_elementwise_kernelILi4ENS0_13BinaryFunctorIaaaZZZNS0_18rshift_kernel_cudaERNS_18TensorIteratorBaseEENKUlvE_clEvENKUlvE0_clEvEUlaaE_EESt5arrayIPcLm3EEEEviT0_T1_:
.text._ZN2at6native29vectorized_elementwise_kernelILi4ENS0_13BinaryFunctorIaaaZZZNS0_18rshift_kernel_cudaERNS_18TensorIteratorBaseEENKUlvE_clEvENKUlvE0_clEvEUlaaE_EESt5arrayIPcLm3EEEEviT0_T1_:
        /* <DEDUP_REMOVED lines=123> */
.L_x_7209:
[----:B------:R-:W-:Y:S05]  /*07b0*/  BSYNC.RECONVERGENT B0 ;  /* 0x0000000000007941 */ /* 0x000fea0003800200 */
.L_x_7208:
        /* <DEDUP_REMOVED lines=12> */
.L_x_7211:
[----:B------:R-:W-:Y:S05]  /*0880*/  BSYNC.RECONVERGENT B0 ;  /* 0x0000000000007941 */ /* 0x000fea0003800200 */
.L_x_7210:
        /* <DEDUP_REMOVED lines=25> */
.L_x_7213:
[----:B------:R-:W-:Y:S05]  /*0a20*/  BSYNC.RECONVERGENT B0 ;  /* 0x0000000000007941 */ /* 0x000fea0003800200 */
.L_x_7212:
        /* <DEDUP_REMOVED lines=10> */
.L_x_7215:
[----:B------:R-:W-:Y:S05]  /*0ad0*/  BSYNC.RECONVERGENT B0 ;  /* 0x0000000000007941 */ /* 0x000fea0003800200 */
.L_x_7214:
        /* <DEDUP_REMOVED lines=10> */
.L_x_7217:
[----:B------:R-:W-:Y:S05]  /*0b80*/  BSYNC.RECONVERGENT B0 ;  /* 0x0000000000007941 */ /* 0x000fea0003800200 */
.L_x_7216:
        /* <DEDUP_REMOVED lines=10> */
.L_x_7219:
[----:B------:R-:W-:Y:S05]  /*0c30*/  BSYNC.RECONVERGENT B0 ;  /* 0x0000000000007941 */ /* 0x000fea0003800200 */
.L_x_7218:
        /* <DEDUP_REMOVED lines=10> */
.L_x_7221:
[----:B------:R-:W-:Y:S05]  /*0ce0*/  BSYNC.RECONVERGENT B0 ;  /* 0x0000000000007941 */ /* 0x000fea0003800200 */
.L_x_7220:
        /* <DEDUP_REMOVED lines=10> */
.L_x_7223:
[----:B------:R-:W-:Y:S05]  /*0d90*/  BSYNC.RECONVERGENT B0 ;  /* 0x0000000000007941 */ /* 0x000fea0003800200 */
.L_x_7222:
        /* <DEDUP_REMOVED lines=20> */
.L_x_7226:
        /* <DEDUP_REMOVED lines=8> */
.L_x_7227:
        /* <DEDUP_REMOVED lines=8> */
.L_x_7228:
        /* <DEDUP_REMOVED lines=9> */
.L_x_7229:
[----:B------:R-:W-:Y:S05]  /*1070*/  BSYNC.RELIABLE B1 ;  /* 0x0000000000017941 */ /* 0x000fea0003800100 */
.L_x_7225:
[----:B------:R-:W-:-:S13]  /*1080*/  ISETP.GE.U32.AND P0, PT, R9, UR5, PT ;  /* 0x0000000509007c0c */ /* 0x000fda000bf06070 */
[----:B0-2---:R-:W0:Y:S01]  /*1090*/  @!P0 LDC.64 R4, c[0x0][0x388] ;  /* 0x0000e200ff048b82 */ /* 0x005e220000000a00 */
[C---:B------:R-:W-:Y:S02]  /*10a0*/  @!P0 VIADD R3, R9.reuse, UR4 ;  /* 0x0000000409038c36 */ /* 0x040fe40008000000 */
[----:B------:R-:W-:-:S03]  /*10b0*/  @!P0 VIADD R9, R9, 0x80 ;  /* 0x0000008009098836 */ /* 0x000fc60000000000 */
[----:B0-----:R-:W-:-:S05]  /*10c0*/  @!P0 IADD3 R2, P1, PT, R3, R4, RZ ;  /* 0x0000000403028210 */ /* 0x001fca0007f3e0ff */
[----:B------:R-:W-:-:S05]  /*10d0*/  @!P0 IMAD.X R3, RZ, RZ, R5, P1 ;  /* 0x000000ffff038224 */ /* 0x000fca00008e0605 */
[----:B------:R2:W-:Y:S03]  /*10e0*/  @!P0 STG.E.U8 desc[UR12][R2.64], R6 ;  /* 0x0000000602008986 */ /* 0x0005e6000c10110c */
.L_x_7230:
[----:B------:R-:W-:Y:S05]  /*10f0*/  BSYNC.RECONVERGENT B0 ;  /* 0x0000000000007941 */ /* 0x000fea0003800200 */
.L_x_7224:
        /* <DEDUP_REMOVED lines=9> */
.L_x_7207:
[----:B------:R-:W0:Y:S01]  /*1190*/  LDCU.128 UR8, c[0x0][0x390] ;  /* 0x00007200ff0877ac */ /* 0x000e220008000c00 */
[----:B------:R-:W1:Y:S01]  /*11a0*/  S2R R0, SR_TID.X ;  /* 0x0000000000007919 */ /* 0x000e620000002100 */
[----:B0-----:R-:W-:Y:S02]  /*11b0*/  UIADD3 UR6, UP1, UPT, UR4, UR10, URZ ;  /* 0x0000000a04067290 */ /* 0x001fe4000ff3e0ff */
[----:B------:R-:W-:Y:S02]  /*11c0*/  UIADD3 UR8, UP0, UPT, UR4, UR8, URZ ;  /* 0x0000000804087290 */ /* 0x000fe4000ff1e0ff */
[----:B------:R-:W-:Y:S02]  /*11d0*/  UIADD3.X UR7, UPT, UPT, URZ, UR11, URZ, UP1, !UPT ;  /* 0x0000000bff077290 */ /* 0x000fe40008ffe4ff */
[----:B------:R-:W-:Y:S01]  /*11e0*/  IMAD.U32 R4, RZ, RZ, UR6 ;  /* 0x00000006ff047e24 */ /* 0x000fe2000f8e00ff */
[----:B------:R-:W-:Y:S01]  /*11f0*/  UIADD3.X UR9, UPT, UPT, URZ, UR9, URZ, UP0, !UPT ;  /* 0x00000009ff097290 */ /* 0x000fe200087fe4ff */
[----:B------:R-:W-:-:S02]  /*1200*/  IMAD.U32 R2, RZ, RZ, UR8 ;  /* 0x00000008ff027e24 */ /* 0x000fc4000f8e00ff */
[----:B------:R-:W-:-:S03]  /*1210*/  IMAD.U32 R5, RZ, RZ, UR7 ;  /* 0x00000007ff057e24 */ /* 0x000fc6000f8e00ff */
[----:B------:R-:W-:Y:S02]  /*1220*/  IMAD.U32 R3, RZ, RZ, UR9 ;  /* 0x00000009ff037e24 */ /* 0x000fe4000f8e00ff */
[C---:B-1----:R-:W-:Y:S01]  /*1230*/  IMAD.WIDE.U32 R4, R0.reuse, 0x4, R4 ;  /* 0x0000000400047825 */ /* 0x042fe200078e0004 */
[----:B------:R-:W0:Y:S03]  /*1240*/  LDCU.64 UR6, c[0x0][0x388] ;  /* 0x00007100ff0677ac */ /* 0x000e260008000a00 */
[----:B------:R-:W-:Y:S01]  /*1250*/  IMAD.WIDE.U32 R2, R0, 0x4, R2 ;  /* 0x0000000400027825 */ /* 0x000fe200078e0002 */
[----:B------:R-:W2:Y:S04]  /*1260*/  LDG.E R8, desc[UR12][R4.64] ;  /* 0x0000000c04087981 */ /* 0x000ea8000c1e1900 */
[----:B------:R-:W3:Y:S04]  /*1270*/  LDG.E R6, desc[UR12][R2.64] ;  /* 0x0000000c02067981 */ /* 0x000ee8000c1e1900 */
[----:B------:R1:W4:Y:S04]  /*1280*/  LDG.E R14, desc[UR12][R4.64+0x200] ;  /* 0x0002000c040e7981 */ /* 0x000328000c1e1900 */
[----:B------:R5:W4:Y:S01]  /*1290*/  LDG.E R9, desc[UR12][R2.64+0x200] ;  /* 0x0002000c02097981 */ /* 0x000b22000c1e1900 */
[----:B0-----:R-:W-:-:S04]  /*12a0*/  UIADD3 UR6, UP0, UPT, UR4, UR6, URZ ;  /* 0x0000000604067290 */ /* 0x001fc8000ff1e0ff */
[----:B------:R-:W-:Y:S01]  /*12b0*/  UIADD3.X UR7, UPT, UPT, URZ, UR7, URZ, UP0, !UPT ;  /* 0x00000007ff077290 */ /* 0x000fe200087fe4ff */
[C---:B--2---:R-:W-:Y:S02]  /*12c0*/  PRMT R10, R8.reuse, 0x7770, RZ ;  /* 0x00007770080a7816 */ /* 0x044fe400000000ff */
[C---:B------:R-:W-:Y:S02]  /*12d0*/  PRMT R11, R8.reuse, 0x7771, RZ ;  /* 0x00007771080b7816 */ /* 0x040fe400000000ff */
[C---:B------:R-:W-:Y:S02]  /*12e0*/  PRMT R12, R8.reuse, 0x7772, RZ ;  /* 0x00007772080c7816 */ /* 0x040fe400000000ff */
[----:B------:R-:W-:Y:S02]  /*12f0*/  PRMT R13, R8, 0x7773, RZ ;  /* 0x00007773080d7816 */ /* 0x000fe400000000ff */
[----:B------:R-:W-:Y:S02]  /*1300*/  ISETP.GT.U32.AND P0, PT, R10, 0x6, PT ;  /* 0x000000060a00780c */ /* 0x000fe40003f04070 */
[----:B------:R-:W-:-:S02]  /*1310*/  ISETP.GT.U32.AND P1, PT, R11, 0x6, PT ;  /* 0x000000060b00780c */ /* 0x000fc40003f24070 */
[----:B------:R-:W-:Y:S02]  /*1320*/  ISETP.GT.U32.AND P2, PT, R12, 0x6, PT ;  /* 0x000000060c00780c */ /* 0x000fe40003f44070 */
[----:B------:R-:W-:Y:S02]  /*1330*/  ISETP.GT.U32.AND P3, PT, R13, 0x6, PT ;  /* 0x000000060d00780c */ /* 0x000fe40003f64070 */
[--C-:B---3--:R-:W-:Y:S02]  /*1340*/  SHF.R.S32.HI R8, RZ, 0x10, R6.reuse ;  /* 0x00000010ff087819 */ /* 0x108fe40000011406 */
[--C-:B------:R-:W-:Y:S02]  /*1350*/  SHF.R.S32.HI R15, RZ, 0x8, R6.reuse ;  /* 0x00000008ff0f7819 */ /* 0x100fe40000011406 */
[----:B-1----:R-:W-:Y:S02]  /*1360*/  SHF.R.S32.HI R4, RZ, 0x18, R6 ;  /* 0x00000018ff047819 */ /* 0x002fe40000011406 */
[----:B------:R-:W-:-:S02]  /*1370*/  SGXT R7, R6, 0x8 ;  /* 0x000000080607781a */ /* 0x000fc40000000200 */
[----:B-----5:R-:W-:Y:S02]  /*1380*/  SGXT R3, R8, 0x8 ;  /* 0x000000080803781a */ /* 0x020fe40000000200 */
[----:B------:R-:W-:Y:S02]  /*1390*/  SGXT R2, R15, 0x8 ;  /* 0x000000080f02781a */ /* 0x000fe40000000200 */
[----:B------:R-:W-:Y:S02]  /*13a0*/  SGXT R8, R4, 0x8 ;  /* 0x000000080408781a */ /* 0x000fe40000000200 */
[--C-:B------:R-:W-:Y:S02]  /*13b0*/  SHF.R.S32.HI R6, RZ, 0x7, R7.reuse ;  /* 0x00000007ff067819 */ /* 0x100fe40000011407 */
[----:B------:R-:W-:Y:S02]  /*13c0*/  @!P0 SHF.R.S32.HI R6, RZ, R10, R7 ;  /* 0x0000000aff068219 */ /* 0x000fe40000011407 */
[----:B------:R-:W-:-:S02]  /*13d0*/  SHF.R.S32.HI R7, RZ, 0x7, R2 ;  /* 0x00000007ff077819 */ /* 0x000fc40000011402 */
[--C-:B------:R-:W-:Y:S02]  /*13e0*/  SHF.R.S32.HI R5, RZ, 0x7, R3.reuse ;  /* 0x00000007ff057819 */ /* 0x100fe40000011403 */
[----:B------:R-:W-:Y:S02]  /*13f0*/  SHF.R.S32.HI R4, RZ, 0x7, R8 ;  /* 0x00000007ff047819 */ /* 0x000fe40000011408 */
[----:B------:R-:W-:Y:S02]  /*1400*/  @!P1 SHF.R.S32.HI R7, RZ, R11, R2 ;  /* 0x0000000bff079219 */ /* 0x000fe40000011402 */
[----:B------:R-:W-:Y:S02]  /*1410*/  @!P2 SHF.R.S32.HI R5, RZ, R12, R3 ;  /* 0x0000000cff05a219 */ /* 0x000fe40000011403 */
[----:B------:R-:W-:Y:S02]  /*1420*/  @!P3 SHF.R.S32.HI R4, RZ, R13, R8 ;  /* 0x0000000dff04b219 */ /* 0x000fe40000011408 */
[----:B----4-:R-:W-:-:S02]  /*1430*/  PRMT R10, R14, 0x7770, RZ ;  /* 0x000077700e0a7816 */ /* 0x010fc400000000ff */
[C---:B------:R-:W-:Y:S02]  /*1440*/  PRMT R11, R14.reuse, 0x7771, RZ ;  /* 0x000077710e0b7816 */ /* 0x040fe400000000ff */
[C---:B------:R-:W-:Y:S02]  /*1450*/  PRMT R12, R14.reuse, 0x7772, RZ ;  /* 0x000077720e0c7816 */ /* 0x040fe400000000ff */
[----:B------:R-:W-:Y:S02]  /*1460*/  PRMT R13, R14, 0x7773, RZ ;  /* 0x000077730e0d7816 */ /* 0x000fe400000000ff */
[----:B------:R-:W-:Y:S02]  /*1470*/  ISETP.GT.U32.AND P0, PT, R10, 0x6, PT ;  /* 0x000000060a00780c */ /* 0x000fe40003f04070 */
[----:B------:R-:W-:Y:S02]  /*1480*/  ISETP.GT.U32.AND P1, PT, R11, 0x6, PT ;  /* 0x000000060b00780c */ /* 0x000fe40003f24070 */
[----:B------:R-:W-:-:S02]  /*1490*/  ISETP.GT.U32.AND P2, PT, R12, 0x6, PT ;  /* 0x000000060c00780c */ /* 0x000fc40003f44070 */
[----:B------:R-:W-:Y:S02]  /*14a0*/  ISETP.GT.U32.AND P3, PT, R13, 0x6, PT ;  /* 0x000000060d00780c */ /* 0x000fe40003f64070 */
[--C-:B------:R-:W-:Y:S02]  /*14b0*/  SHF.R.S32.HI R2, RZ, 0x8, R9.reuse ;  /* 0x00000008ff027819 */ /* 0x100fe40000011409 */
[--C-:B------:R-:W-:Y:S02]  /*14c0*/  SHF.R.S32.HI R3, RZ, 0x10, R9.reuse ;  /* 0x00000010ff037819 */ /* 0x100fe40000011409 */
[----:B------:R-:W-:Y:S02]  /*14d0*/  SHF.R.S32.HI R8, RZ, 0x18, R9 ;  /* 0x00000018ff087819 */ /* 0x000fe40000011409 */
[----:B------:R-:W-:Y:S02]  /*14e0*/  SGXT R9, R9, 0x8 ;  /* 0x000000080909781a */ /* 0x000fe40000000200 */
[----:B------:R-:W-:-:S02]  /*14f0*/  SGXT R2, R2, 0x8 ;  /* 0x000000080202781a */ /* 0x000fc40000000200 */
[----:B------:R-:W-:Y:S02]  /*1500*/  SGXT R3, R3, 0x8 ;  /* 0x000000080303781a */ /* 0x000fe40000000200 */
[----:B------:R-:W-:Y:S02]  /*1510*/  SGXT R8, R8, 0x8 ;  /* 0x000000080808781a */ /* 0x000fe40000000200 */
        /* <DEDUP_REMOVED lines=8> */
[----:B------:R-:W-:Y:S02]  /*15a0*/  LOP3.LUT R6, R6, 0xffff, RZ, 0xc0, !PT ;  /* 0x0000ffff06067812 */ /* 0x000fe400078ec0ff */
[----:B------:R-:W-:-:S02]  /*15b0*/  LOP3.LUT R14, R14, 0xffff, RZ, 0xc0, !PT ;  /* 0x0000ffff0e0e7812 */ /* 0x000fc400078ec0ff */
[----:B------:R-:W-:Y:S02]  /*15c0*/  LOP3.LUT R7, R7, 0xffff, RZ, 0xc0, !PT ;  /* 0x0000ffff07077812 */ /* 0x000fe400078ec0ff */
[----:B------:R-:W-:Y:S02]  /*15d0*/  LOP3.LUT R5, R5, 0xffff, RZ, 0xc0, !PT ;  /* 0x0000ffff05057812 */ /* 0x000fe400078ec0ff */
[----:B------:R-:W-:Y:S02]  /*15e0*/  LOP3.LUT R4, R4, 0xffff, RZ, 0xc0, !PT ;  /* 0x0000ffff04047812 */ /* 0x000fe400078ec0ff */
[----:B------:R-:W-:Y:S02]  /*15f0*/  LOP3.LUT R15, R15, 0xffff, RZ, 0xc0, !PT ;  /* 0x0000ffff0f0f7812 */ /* 0x000fe400078ec0ff */
[----:B------:R-:W-:Y:S02]  /*1600*/  LOP3.LUT R16, R16, 0xffff, RZ, 0xc0, !PT ;  /* 0x0000ffff10107812 */ /* 0x000fe400078ec0ff */
[----:B------:R-:W-:Y:S01]  /*1610*/  LOP3.LUT R17, R17, 0xffff, RZ, 0xc0, !PT ;  /* 0x0000ffff11117812 */ /* 0x000fe200078ec0ff */
[----:B------:R-:W-:Y:S01]  /*1620*/  IMAD.U32 R2, RZ, RZ, UR6 ;  /* 0x00000006ff027e24 */ /* 0x000fe2000f8e00ff */
[----:B------:R-:W-:Y:S01]  /*1630*/  PRMT R7, R6, 0x3340, R7 ;  /* 0x0000334006077816 */ /* 0x000fe20000000007 */
[----:B------:R-:W-:Y:S01]  /*1640*/  IMAD.U32 R3, RZ, RZ, UR7 ;  /* 0x00000007ff037e24 */ /* 0x000fe2000f8e00ff */
[----:B------:R-:W-:-:S02]  /*1650*/  PRMT R4, R5, 0x3340, R4 ;  /* 0x0000334005047816 */ /* 0x000fc40000000004 */
[----:B------:R-:W-:Y:S02]  /*1660*/  PRMT R15, R14, 0x3340, R15 ;  /* 0x000033400e0f7816 */ /* 0x000fe4000000000f */
[----:B------:R-:W-:Y:S01]  /*1670*/  PRMT R16, R16, 0x3340, R17 ;  /* 0x0000334010107816 */ /* 0x000fe20000000011 */
[----:B------:R-:W-:Y:S01]  /*1680*/  IMAD.WIDE.U32 R2, R0, 0x4, R2 ;  /* 0x0000000400027825 */ /* 0x000fe200078e0002 */
[----:B------:R-:W-:Y:S02]  /*1690*/  PRMT R7, R7, 0x5410, R4 ;  /* 0x0000541007077816 */ /* 0x000fe40000000004 */
[----:B------:R-:W-:-:S03]  /*16a0*/  PRMT R15, R15, 0x5410, R16 ;  /* 0x000054100f0f7816 */ /* 0x000fc60000000010 */
[----:B------:R-:W-:Y:S04]  /*16b0*/  STG.E desc[UR12][R2.64], R7 ;  /* 0x0000000702007986 */ /* 0x000fe8000c10190c */
[----:B------:R-:W-:Y:S01]  /*16c0*/  STG.E desc[UR12][R2.64+0x200], R15 ;  /* 0x0002000f02007986 */ /* 0x000fe2000c10190c */
[----:B------:R-:W-:Y:S05]  /*16d0*/  EXIT ;  /* 0x000000000000794d */ /* 0x000fea0003800000 */
.L_x_7231:
        /* <DEDUP_REMOVED lines=10> */
.L_x_21102:


//--------------------- .text._ZN2at6native29vectorized_elementwise_kernelILi8ENS0_13BinaryFunctorIaaaZZZNS0_18rshift_kernel_cudaERNS_18TensorIteratorBaseEENKUlvE_clEvENKUlvE0_clEvEUlaaE_EESt5arrayIPcLm3EEEEviT0_T1_ --------------------------
	.section	.text._ZN2at6native29vectorized_elementwise_kernelILi8ENS0_13BinaryFunctorIaaaZZZNS0_18rshift_kernel_cudaERNS_18TensorIteratorBaseEENKUlvE_clEvENKUlvE0_clEvEUlaaE_EESt5arrayIPcLm3EEEEviT0_T1_,"ax",@progbits
	.align	128
        .global         _ZN2at6native29vectorized_elementwise_kernelILi8ENS0_13BinaryFunctorIaaaZZZNS0_18rshift_kernel_cudaERNS_18TensorIteratorBaseEENKUlvE_clEvENKUlvE0_clEvEUlaaE_EESt5arrayIPcLm3EEEEviT0_T1_
        .type           _ZN2at6native29vectorized_elementwise_kernelILi8ENS0_13BinaryFunctorIaaaZZZNS0_18rshift_kernel_cudaERNS_18TensorIteratorBaseEENKUlvE_clEvENKUlvE0_clEvEUlaaE_EESt5arrayIPcLm3EEEEviT0_T1_,@function
        .size           _ZN2at6native29vectorized_elementwise_kernelILi8ENS0_13BinaryFunctorIaaaZZZNS0_18rshift_kernel_cudaERNS_18TensorIteratorBaseEENKUlvE_clEvENKUlvE0_clEvEUlaaE_EESt5arrayIPcLm3EEEEviT0_T1_,(.L_x_21103 - _ZN2at6native29vectorized_elementwise_kernelILi8ENS0_13BinaryFunctorIaaaZZZNS0_18rshift_kernel_cudaERNS_18TensorIteratorBaseEENKUlvE_clEvENKUlvE0_clEvEUlaaE_EESt5arrayIPcLm3EEEEviT0_T1_)
        .other          _ZN2at6native29vectorized_elementwise_kernelILi8ENS0_13BinaryFunctorIaaaZZZNS0_18rshift_kernel_cudaERNS_18TensorIteratorBaseEENKUlvE_clEvENKUlvE0_clEvEUlaaE_EESt5arrayIPcLm3EEEEviT0_T1_,@"STO_CUDA_ENTRY STV_DEFAULT"
_ZN2at6native29vectorized_elementwise_kernelILi8ENS0_13BinaryFunctorIaaaZZZNS0_18rshift_kernel_cudaERNS_18TensorIteratorBaseEENKUlvE_clEvENKUlvE0_clEvEUlaaE_EESt5arrayIPcLm3EEEEviT0_T1_:
.text._ZN2at6native29vectorized_elementwise_kernelILi8ENS0_13BinaryFunctorIaaaZZZNS0_18rshift_kernel_cudaERNS_18TensorIteratorBaseEENKUlvE_clEvENKUlvE0_clEvEUlaaE_EESt5arrayIPcLm3EEEEviT0_T1_:
        /* <DEDUP_REMOVED lines=123> */
.L_x_7234:
[----:B------:R-:W-:Y:S05]  /*07b0*/  BSYNC.RECONVERGENT B0 ;  /* 0x0000000000007941 */ /* 0x000fea0003800200 */
.L_x_7233:
        /* <DEDUP_REMOVED lines=12> */
.L_x_7236:
[----:B------:R-:W-:Y:S05]  /*0880*/  BSYNC.RECONVERGENT B0 ;  /* 0x0000000000007941 */ /* 0x000fea0003800200 */
.L_x_7235:
        /* <DEDUP_REMOVED lines=25> */
.L_x_7238:
[----:B------:R-:W-:Y:S05]  /*0a20*/  BSYNC.RECONVERGENT B0 ;  /* 0x0000000000007941 */ /* 0x000fea0003800200 */
.L_x_7237:
        /* <DEDUP_REMOVED lines=10> */
.L_x_7240:
[----:B------:R-:W-:Y:S05]  /*0ad0*/  BSYNC.RECONVERGENT B0 ;  /* 0x0000000000007941 */ /* 0x000fea0003800200 */
.L_x_7239:
        /* <DEDUP_REMOVED lines=10> */
.L_x_7242:
[----:B------:R-:W-:Y:S05]  /*0b80*/  BSYNC.RECONVERGENT B0 ;  /* 0x0000000000007941 */ /* 0x000fea0003800200 */
.L_x_7241:
        /* <DEDUP_REMOVED lines=10> */
.L_x_7244:
[----:B------:R-:W-:Y:S05]  /*0c30*/  BSYNC.RECONVERGENT B0 ;  /* 0x0000000000007941 */ /* 0x000fea0003800200 */
.L_x_7243:
        /* <DEDUP_REMOVED lines=10> */
.L_x_7246:
[----:B------:R-:W-:Y:S05]  /*0ce0*/  BSYNC.RECONVERGENT B0 ;  /* 0x0000000000007941 */ /* 0x000fea0003800200 */
.L_x_7245:
        /* <DEDUP_REMOVED lines=10> */
.L_x_7248:
[----:B------:R-:W-:Y:S05]  /*0d90*/  BSYNC.RECONVERGENT B0 ;  /* 0x0000000000007941 */ /* 0x000fea0003800200 */
.L_x_7247:
        /* <DEDUP_REMOVED lines=20> */
.L_x_7251:
        /* <DEDUP_REMOVED lines=8> */
.L_x_7252:
        /* <DEDUP_REMOVED lines=8> */
.L_x_7253:
        /* <DEDUP_REMOVED lines=9> */
.L_x_7254:
[----:B------:R-:W-:Y:S05]  /*1070*/  BSYNC.RELIABLE B1 ;  /* 0x0000000000017941 */ /* 0x000fea0003800100 */
.L_x_7250:
[----:B------:R-:W-:-:S13]  /*1080*/  ISETP.GE.U32.AND P0, PT, R9, UR5, PT ;  /* 0x0000000509007c0c */ /* 0x000fda000bf06070 */
[----:B0-2---:R-:W0:Y:S01]  /*1090*/  @!P0 LDC.64 R4, c[0x0][0x388] ;  /* 0x0000e200ff048b82 */ /* 0x005e220000000a00 */
[C---:B------:R-:W-:Y:S02]  /*10a0*/  @!P0 VIADD R3, R9.reuse, UR4 ;  /* 0x0000000409038c36 */ /* 0x040fe40008000000 */
[----:B------:R-:W-:-:S03]  /*10b0*/  @!P0 VIADD R9, R9, 0x80 ;  /* 0x0000008009098836 */ /* 0x000fc60000000000 */
[----:B0-----:R-:W-:-:S05]  /*10c0*/  @!P0 IADD3 R2, P1, PT, R3, R4, RZ ;  /* 0x0000000403028210 */ /* 0x001fca0007f3e0ff */
[----:B------:R-:W-:-:S05]  /*10d0*/  @!P0 IMAD.X R3, RZ, RZ, R5, P1 ;  /* 0x000000ffff038224 */ /* 0x000fca00008e0605 */
[----:B------:R2:W-:Y:S03]  /*10e0*/  @!P0 STG.E.U8 desc[UR12][R2.64], R6 ;  /* 0x0000000602008986 */ /* 0x0005e6000c10110c */
.L_x_7255:
[----:B------:R-:W-:Y:S05]  /*10f0*/  BSYNC.RECONVERGENT B0 ;  /* 0x0000000000007941 */ /* 0x000fea0003800200 */
.L_x_7249:
        /* <DEDUP_REMOVED lines=9> */
.L_x_7232:
        /* <DEDUP_REMOVED lines=12> */
[----:B------:R-:W-:Y:S02]  /*1250*/  IMAD.WIDE.U32 R4, R0, 0x8, R4 ;  /* 0x0000000800047825 */ /* 0x000fe400078e0004 */
[----:B------:R-:W2:Y:S04]  /*1260*/  LDG.E.64 R2, desc[UR12][R2.64] ;  /* 0x0000000c02027981 */ /* 0x000ea8000c1e1b00 */
[----:B------:R-:W3:Y:S01]  /*1270*/  LDG.E.64 R4, desc[UR12][R4.64] ;  /* 0x0000000c04047981 */ /* 0x000ee2000c1e1b00 */
[----:B0-----:R-:W-:-:S04]  /*1280*/  UIADD3 UR6, UP0, UPT, UR4, UR6, URZ ;  /* 0x0000000604067290 */ /* 0x001fc8000ff1e0ff */
[----:B------:R-:W-:Y:S01]  /*1290*/  UIADD3.X UR7, UPT, UPT, URZ, UR7, URZ, UP0, !UPT ;  /* 0x00000007ff077290 */ /* 0x000fe200087fe4ff */
[C---:B--2---:R-:W-:Y:S02]  /*12a0*/  PRMT R8, R2.reuse, 0x7770, RZ ;  /* 0x0000777002087816 */ /* 0x044fe400000000ff */
[----:B------:R-:W-:Y:S02]  /*12b0*/  PRMT R13, R3, 0x7770, RZ ;  /* 0x00007770030d7816 */ /* 0x000fe400000000ff */
[C---:B------:R-:W-:Y:S02]  /*12c0*/  PRMT R15, R2.reuse, 0x7771, RZ ;  /* 0x00007771020f7816 */ /* 0x040fe400000000ff */
[----:B------:R-:W-:Y:S02]  /*12d0*/  PRMT R14, R2, 0x7772, RZ ;  /* 0x00007772020e7816 */ /* 0x000fe400000000ff */
[----:B------:R-:W-:Y:S02]  /*12e0*/  ISETP.GT.U32.AND P0, PT, R8, 0x6, PT ;  /* 0x000000060800780c */ /* 0x000fe40003f04070 */
[----:B------:R-:W-:-:S02]  /*12f0*/  ISETP.GT.U32.AND P3, PT, R13, 0x6, PT ;  /* 0x000000060d00780c */ /* 0x000fc40003f64070 */
[----:B------:R-:W-:Y:S02]  /*1300*/  ISETP.GT.U32.AND P1, PT, R15, 0x6, PT ;  /* 0x000000060f00780c */ /* 0x000fe40003f24070 */
[----:B------:R-:W-:Y:S02]  /*1310*/  ISETP.GT.U32.AND P2, PT, R14, 0x6, PT ;  /* 0x000000060e00780c */ /* 0x000fe40003f44070 */
[--C-:B---3--:R-:W-:Y:S02]  /*1320*/  SHF.R.S32.HI R10, RZ, 0x8, R4.reuse ;  /* 0x00000008ff0a7819 */ /* 0x108fe40000011404 */
[----:B------:R-:W-:Y:S02]  /*1330*/  SHF.R.S32.HI R11, RZ, 0x10, R4 ;  /* 0x00000010ff0b7819 */ /* 0x000fe40000011404 */
[----:B------:R-:W-:Y:S02]  /*1340*/  SGXT R7, R4, 0x8 ;  /* 0x000000080407781a */ /* 0x000fe40000000200 */
[----:B------:R-:W-:-:S02]  /*1350*/  SGXT R12, R5, 0x8 ;  /* 0x00000008050c781a */ /* 0x000fc40000000200 */
[----:B------:R-:W-:Y:S02]  /*1360*/  SGXT R10, R10, 0x8 ;  /* 0x000000080a0a781a */ /* 0x000fe40000000200 */
[----:B------:R-:W-:Y:S02]  /*1370*/  SGXT R11, R11, 0x8 ;  /* 0x000000080b0b781a */ /* 0x000fe40000000200 */
[--C-:B------:R-:W-:Y:S02]  /*1380*/  SHF.R.S32.HI R6, RZ, 0x7, R7.reuse ;  /* 0x00000007ff067819 */ /* 0x100fe40000011407 */
[----:B------:R-:W-:Y:S02]  /*1390*/  @!P0 SHF.R.S32.HI R6, RZ, R8, R7 ;  /* 0x00000008ff068219 */ /* 0x000fe40000011407 */
[----:B------:R-:W-:Y:S02]  /*13a0*/  SHF.R.S32.HI R9, RZ, 0x7, R12 ;  /* 0x00000007ff097819 */ /* 0x000fe4000001140c */
[----:B------:R-:W-:-:S02]  /*13b0*/  SHF.R.S32.HI R8, RZ, 0x7, R10 ;  /* 0x00000007ff087819 */ /* 0x000fc4000001140a */
[--C-:B------:R-:W-:Y:S02]  /*13c0*/  SHF.R.S32.HI R7, RZ, 0x7, R11.reuse ;  /* 0x00000007ff077819 */ /* 0x100fe4000001140b */
[----:B------:R-:W-:Y:S02]  /*13d0*/  @!P3 SHF.R.S32.HI R9, RZ, R13, R12 ;  /* 0x0000000dff09b219 */ /* 0x000fe4000001140c */
[----:B------:R-:W-:Y:S02]  /*13e0*/  @!P1 SHF.R.S32.HI R8, RZ, R15, R10 ;  /* 0x0000000fff089219 */ /* 0x000fe4000001140a */
[----:B------:R-:W-:Y:S02]  /*13f0*/  @!P2 SHF.R.S32.HI R7, RZ, R14, R11 ;  /* 0x0000000eff07a219 */ /* 0x000fe4000001140b */
[----:B------:R-:W-:Y:S02]  /*1400*/  PRMT R13, R2, 0x7773, RZ ;  /* 0x00007773020d7816 */ /* 0x000fe400000000ff */
[----:B------:R-:W-:-:S02]  /*1410*/  PRMT R12, R3, 0x7771, RZ ;  /* 0x00007771030c7816 */ /* 0x000fc400000000ff */
[C---:B------:R-:W-:Y:S02]  /*1420*/  PRMT R10, R3.reuse, 0x7773, RZ ;  /* 0x00007773030a7816 */ /* 0x040fe400000000ff */
[----:B------:R-:W-:Y:S02]  /*1430*/  PRMT R11, R3, 0x7772, RZ ;  /* 0x00007772030b7816 */ /* 0x000fe400000000ff */
[----:B------:R-:W-:Y:S02]  /*1440*/  ISETP.GT.U32.AND P0, PT, R13, 0x6, PT ;  /* 0x000000060d00780c */ /* 0x000fe40003f04070 */
[----:B------:R-:W-:Y:S02]  /*1450*/  ISETP.GT.U32.AND P1, PT, R12, 0x6, PT ;  /* 0x000000060c00780c */ /* 0x000fe40003f24070 */
[----:B------:R-:W-:Y:S02]  /*1460*/  ISETP.GT.U32.AND P2, PT, R11, 0x6, PT ;  /* 0x000000060b00780c */ /* 0x000fe40003f44070 */
[----:B------:R-:W-:-:S02]  /*1470*/  ISETP.GT.U32.AND P3, PT, R10, 0x6, PT ;  /* 0x000000060a00780c */ /* 0x000fc40003f64070 */
[----:B------:R-:W-:Y:S02]  /*1480*/  SHF.R.S32.HI R2, RZ, 0x18, R4 ;  /* 0x00000018ff027819 */ /* 0x000fe40000011404 */
        /* <DEDUP_REMOVED lines=11> */
[----:B------:R-:W-:Y:S01]  /*1540*/  @!P0 SHF.R.S32.HI R14, RZ, R13, R2 ;  /* 0x0000000dff0e8219 */ /* 0x000fe20000011402 */
[----:B------:R-:W-:Y:S01]  /*1550*/  IMAD.U32 R2, RZ, RZ, UR6 ;  /* 0x00000006ff027e24 */ /* 0x000fe2000f8e00ff */
[----:B------:R-:W-:Y:S01]  /*1560*/  @!P1 SHF.R.S32.HI R15, RZ, R12, R3 ;  /* 0x0000000cff0f9219 */ /* 0x000fe20000011403 */
[----:B------:R-:W-:Y:S01]  /*1570*/  IMAD.U32 R3, RZ, RZ, UR7 ;  /* 0x00000007ff037e24 */ /* 0x000fe2000f8e00ff */
[----:B------:R-:W-:Y:S02]  /*1580*/  @!P2 SHF.R.S32.HI R16, RZ, R11, R4 ;  /* 0x0000000bff10a219 */ /* 0x000fe40000011404 */
[----:B------:R-:W-:Y:S01]  /*1590*/  @!P3 SHF.R.S32.HI R17, RZ, R10, R5 ;  /* 0x0000000aff11b219 */ /* 0x000fe20000011405 */
[----:B------:R-:W-:Y:S01]  /*15a0*/  IMAD.WIDE.U32 R2, R0, 0x8, R2 ;  /* 0x0000000800027825 */ /* 0x000fe200078e0002 */
[----:B------:R-:W-:Y:S02]  /*15b0*/  LOP3.LUT R5, R6, 0xffff, RZ, 0xc0, !PT ;  /* 0x0000ffff06057812 */ /* 0x000fe400078ec0ff */
[----:B------:R-:W-:-:S02]  /*15c0*/  LOP3.LUT R4, R9, 0xffff, RZ, 0xc0, !PT ;  /* 0x0000ffff09047812 */ /* 0x000fc400078ec0ff */
[----:B------:R-:W-:Y:S02]  /*15d0*/  LOP3.LUT R8, R8, 0xffff, RZ, 0xc0, !PT ;  /* 0x0000ffff08087812 */ /* 0x000fe400078ec0ff */
[----:B------:R-:W-:Y:S02]  /*15e0*/  LOP3.LUT R7, R7, 0xffff, RZ, 0xc0, !PT ;  /* 0x0000ffff07077812 */ /* 0x000fe400078ec0ff */
[----:B------:R-:W-:Y:S02]  /*15f0*/  LOP3.LUT R14, R14, 0xffff, RZ, 0xc0, !PT ;  /* 0x0000ffff0e0e7812 */ /* 0x000fe400078ec0ff */
[----:B------:R-:W-:Y:S02]  /*1600*/  LOP3.LUT R15, R15, 0xffff, RZ, 0xc0, !PT ;  /* 0x0000ffff0f0f7812 */ /* 0x000fe400078ec0ff */
[----:B------:R-:W-:Y:S02]  /*1610*/  LOP3.LUT R16, R16, 0xffff, RZ, 0xc0, !PT ;  /* 0x0000ffff10107812 */ /* 0x000fe400078ec0ff */
[----:B------:R-:W-:-:S02]  /*1620*/  LOP3.LUT R17, R17, 0xffff, RZ, 0xc0, !PT ;  /* 0x0000ffff11117812 */ /* 0x000fc400078ec0ff */
[----:B------:R-:W-:Y:S02]  /*1630*/  PRMT R8, R5, 0x3340, R8 ;  /* 0x0000334005087816 */ /* 0x000fe40000000008 */
[----:B------:R-:W-:Y:S02]  /*1640*/  PRMT R7, R7, 0x3340, R14 ;  /* 0x0000334007077816 */ /* 0x000fe4000000000e */
[----:B------:R-:W-:Y:S02]  /*1650*/  PRMT R15, R4, 0x3340, R15 ;  /* 0x00003340040f7816 */ /* 0x000fe4000000000f */
[----:B------:R-:W-:Y:S02]  /*1660*/  PRMT R16, R16, 0x3340, R17 ;  /* 0x0000334010107816 */ /* 0x000fe40000000011 */
[----:B------:R-:W-:Y:S02]  /*1670*/  PRMT R8, R8, 0x5410, R7 ;  /* 0x0000541008087816 */ /* 0x000fe40000000007 */
[----:B------:R-:W-:-:S05]  /*1680*/  PRMT R9, R15, 0x5410, R16 ;  /* 0x000054100f097816 */ /* 0x000fca0000000010 */
[----:B------:R-:W-:Y:S01]  /*1690*/  STG.E.64 desc[UR12][R2.64], R8 ;  /* 0x0000000802007986 */ /* 0x000fe2000c101b0c */
[----:B------:R-:W-:Y:S05]  /*16a0*/  EXIT ;  /* 0x000000000000794d */ /* 0x000fea0003800000 */
.L_x_7256:
        /* <DEDUP_REMOVED lines=13> */
.L_x_21103:


//--------------------- .text._ZN2at6native18elementwise_kernelILi128ELi4EZNS0_15gpu_kernel_implINS0_13BUnaryFunctorIaaaZZZNS0_18rshift_kernel_cudaERNS_18TensorIteratorBaseEENKUlvE_clEvENKUlvE0_clEvEUlaaE_EEEEvS5_RKT_EUliE_EEviT1_ --------------------------
	.section	.text._ZN2at6native18elementwise_kernelILi128ELi4EZNS0_15gpu_kernel_implINS0_13BUnaryFunctorIaaaZZZNS0_18rshift_kernel_cudaERNS_18TensorIteratorBaseEENKUlvE_clEvENKUlvE0_clEvEUlaaE_EEEEvS5_RKT_EUliE_EEviT1_,"ax",@progbits
	.align	128
        .global         _ZN2at6native18elementwise_kernelILi128ELi4EZNS0_15gpu_kernel_implINS0_13BUnaryFunctorIaaaZZZNS0_18rshift_kernel_cudaERNS_18TensorIteratorBaseEENKUlvE_clEvENKUlvE0_clEvEUlaaE_EEEEvS5_RKT_EUliE_EEviT1_
        .type           _ZN2at6native18elementwise_kernelILi128ELi4EZNS0_15gpu_kernel_implINS0_13BUnaryFunctorIaaaZZZNS0_18rshift_kernel_cudaERNS_18TensorIteratorBaseEENKUlvE_clEvENKUlvE0_clEvEUlaaE_EEEEvS5_RKT_EUliE_EEviT1_,@function
        .size           _ZN2at6native18elementwise_kernelILi128ELi4EZNS0_15gpu_kernel_implINS0_13BUnaryFunctorIaaaZZZNS0_18rshift_kernel_cudaERNS_18TensorIteratorBaseEENKUlvE_clEvENKUlvE0_clEvEUlaaE_EEEEvS5_RKT_EUliE_EEviT1_,(.L_x_21104 - _ZN2at6native18elementwise_kernelILi128ELi4EZNS0_15gpu_kernel_implINS0_13BUnaryFunctorIaaaZZZNS0_18rshift_kernel_cudaERNS_18TensorIteratorBaseEENKUlvE_clEvENKUlvE0_clEvEUlaaE_EEEEvS5_RKT_EUliE_EEviT1_)
        .other          _ZN2at6native18elementwise_kernelILi128ELi4EZNS0_15gpu_kernel_implINS0_13BUnaryFunctorIaaaZZZNS0_18rshift_kernel_cudaERNS_18TensorIteratorBaseEENKUlvE_clEvENKUlvE0_clEvEUlaaE_EEEEvS5_RKT_EUliE_EEviT1_,@"STO_CUDA_ENTRY STV_DEFAULT"
_ZN2at6native18elementwise_kernelILi128ELi4EZNS0_15gpu_kernel_implINS0_13BUnaryFunctorIaaaZZZNS0_18rshift_kernel_cudaERNS_18TensorIteratorBaseEENKUlvE_clEvENKUlvE0_clEvEUlaaE_EEEEvS5_RKT_EUliE_EEviT1_:
.text._ZN2at6native18elementwise_kernelILi128ELi4EZNS0_15gpu_kernel_implINS0_13BUnaryFunctorIaaaZZZNS0_18rshift_kernel_cudaERNS_18TensorIteratorBaseEENKUlvE_clEvENKUlvE0_clEvEUlaaE_EEEEvS5_RKT_EUliE_EEviT1_:
[----:B------:R-:W0:Y:S01]  /*0000*/  LDC R1, c[0x0][0x37c] ;  /* 0x0000df00ff017b82 */ /* 0x000e220000000800 */
[----:B------:R-:W1:Y:S07]  /*0010*/  S2R R17, SR_TID.X ;  /* 0x0000000000117919 */ /* 0x000e6e0000002100 */
[----:B------:R-:W2:Y:S01]  /*0020*/  S2UR UR4, SR_CTAID.X ;  /* 0x00000000000479c3 */ /* 0x000ea20000002500 */
[----:B------:R-:W3:Y:S01]  /*0030*/  LDCU UR39, c[0x0][0x388] ;  /* 0x00007100ff2777ac */ /* 0x000ee20008000800 */
[----:B------:R-:W-:Y:S01]  /*0040*/  BSSY.RECONVERGENT B6, `(.L_x_7257) ;  /* 0x000030e000067945 */ /* 0x000fe20003800200 */
[----:B------:R-:W4:Y:S05]  /*0050*/  LDCU UR5, c[0x0][0x380] ;  /* 0x00007000ff0577ac */ /* 0x000f2a0008000800 */
[----:B------:R-:W0:Y:S01]  /*0060*/  LDC.U8 R18, c[0x0][0x591] ;  /* 0x00016440ff127b82 */ /* 0x000e220000000000 */
        /* <DEDUP_REMOVED lines=10> */
[----:B------:R-:W-:Y:S05]  /*0110*/  @P0 BRA `(.L_x_7258) ;  /* 0x0000003000000947 */ /* 0x000fea0003800000 */
[----:B------:R-:W-:Y:S01]  /*0120*/  UISETP.NE.AND UP0, UPT, UR39, URZ, UPT ;  /* 0x000000ff2700728c */ /* 0x000fe2000bf05270 */
[----:B------:R-:W-:Y:S02]  /*0130*/  IMAD.MOV.U32 R0, RZ, RZ, RZ ;  /* 0x000000ffff007224 */ /* 0x000fe400078e00ff */
[----:B------:R-:W-:-:S06]  /*0140*/  IMAD.MOV.U32 R16, RZ, RZ, RZ ;  /* 0x000000ffff107224 */ /* 0x000fcc00078e00ff */
[----:B------:R-:W-:Y:S05]  /*0150*/  BRA.U !UP0, `(.L_x_7259) ;  /* 0x0000001108a87547 */ /* 0x000fea000b800000 */
[----:B------:R-:W1:Y:S01]  /*0160*/  LDCU.64 UR4, c[0x0][0x390] ;  /* 0x00007200ff0477ac */ /* 0x000e620008000a00 */
[----:B------:R-:W-:Y:S01]  /*0170*/  IMAD.MOV.U32 R16, RZ, RZ, RZ ;  /* 0x000000ffff107224 */ /* 0x000fe200078e00ff */
[----:B------:R-:W2:Y:S01]  /*0180*/  LDCU UR6, c[0x0][0x38c] ;  /* 0x00007180ff0677ac */ /* 0x000ea20008000800 */
[----:B------:R-:W3:Y:S01]  /*0190*/  LDCU.64 UR8, c[0x0][0x4b8] ;  /* 0x00009700ff0877ac */ /* 0x000ee20008000a00 */
[----:B------:R-:W-:Y:S01]  /*01a0*/  UISETP.NE.AND UP0, UPT, UR40, URZ, UPT ;  /* 0x000000ff2800728c */ /* 0x000fe2000bf05270 */
[----:B-1----:R-:W-:-:S05]  /*01b0*/  IMAD.HI.U32 R2, R17, UR4, R16 ;  /* 0x0000000411027c27 */ /* 0x002fca000f8e0010 */
[----:B------:R-:W-:-:S04]  /*01c0*/  SHF.R.U32.HI R3, RZ, UR5, R2 ;  /* 0x00000005ff037c19 */ /* 0x000fc80008011602 */
[----:B------:R-:W-:-:S05]  /*01d0*/  IADD3 R0, PT, PT, -R3, RZ, RZ ;  /* 0x000000ff03007210 */ /* 0x000fca0007ffe1ff */
[----:B--2---:R-:W-:-:S04]  /*01e0*/  IMAD R0, R0, UR6, R17 ;  /* 0x0000000600007c24 */ /* 0x004fc8000f8e0211 */
[C---:B---3--:R-:W-:Y:S02]  /*01f0*/  IMAD R16, R0.reuse, UR8, RZ ;  /* 0x0000000800107c24 */ /* 0x048fe4000f8e02ff */
[----:B------:R-:W-:Y:S01]  /*0200*/  IMAD R0, R0, UR9, RZ ;  /* 0x0000000900007c24 */ /* 0x000fe2000f8e02ff */
[----:B------:R-:W-:Y:S06]  /*0210*/  BRA.U !UP0, `(.L_x_7259) ;  /* 0x0000001108787547 */ /* 0x000fec000b800000 */
[----:B------:R-:W1:Y:S01]  /*0220*/  LDCU.64 UR6, c[0x0][0x398] ;  /* 0x00007300ff0677ac */ /* 0x000e620008000a00 */
[----:B------:R-:W-:Y:S01]  /*0230*/  IMAD.MOV.U32 R2, RZ, RZ, RZ ;  /* 0x000000ffff027224 */ /* 0x000fe200078e00ff */
[----:B------:R-:W2:Y:S01]  /*0240*/  LDCU UR4, c[0x0][0x3a0] ;  /* 0x00007400ff0477ac */ /* 0x000ea20008000800 */
[----:B------:R-:W3:Y:S01]  /*0250*/  LDCU.64 UR8, c[0x0][0x4c0] ;  /* 0x00009800ff0877ac */ /* 0x000ee20008000a00 */
[----:B------:R-:W-:Y:S01]  /*0260*/  UISETP.NE.AND UP0, UPT, UR38, 0x2, UPT ;  /* 0x000000022600788c */ /* 0x000fe2000bf05270 */
[----:B-1----:R-:W-:-:S05]  /*0270*/  IMAD.HI.U32 R4, R3, UR7, R2 ;  /* 0x0000000703047c27 */ /* 0x002fca000f8e0002 */
[----:B--2---:R-:W-:-:S05]  /*0280*/  SHF.R.U32.HI R5, RZ, UR4, R4 ;  /* 0x00000004ff057c19 */ /* 0x004fca0008011604 */
[----:B------:R-:W-:-:S04]  /*0290*/  IMAD.MOV R2, RZ, RZ, -R5 ;  /* 0x000000ffff027224 */ /* 0x000fc800078e0a05 */
[----:B------:R-:W-:-:S04]  /*02a0*/  IMAD R3, R2, UR6, R3 ;  /* 0x0000000602037c24 */ /* 0x000fc8000f8e0203 */
[C---:B---3--:R-:W-:Y:S02]  /*02b0*/  IMAD R16, R3.reuse, UR8, R16 ;  /* 0x0000000803107c24 */ /* 0x048fe4000f8e0210 */
[----:B------:R-:W-:Y:S01]  /*02c0*/  IMAD R0, R3, UR9, R0 ;  /* 0x0000000903007c24 */ /* 0x000fe2000f8e0200 */
[----:B------:R-:W-:Y:S06]  /*02d0*/  BRA.U !UP0, `(.L_x_7259) ;  /* 0x0000001108487547 */ /* 0x000fec000b800000 */
[----:B------:R-:W1:Y:S01]  /*02e0*/  LDCU.64 UR4, c[0x0][0x3a8] ;  /* 0x00007500ff0477ac */ /* 0x000e620008000a00 */
[----:B------:R-:W-:Y:S01]  /*02f0*/  IMAD.MOV.U32 R4, RZ, RZ, RZ ;  /* 0x000000ffff047224 */ /* 0x000fe200078e00ff */
[----:B------:R-:W2:Y:S01]  /*0300*/  LDCU UR6, c[0x0][0x3a4] ;  /* 0x00007480ff0677ac */ /* 0x000ea20008000800 */
[----:B------:R-:W3:Y:S01]  /*0310*/  LDCU.64 UR8, c[0x0][0x4c8] ;  /* 0x00009900ff0877ac */ /* 0x000ee20008000a00 */
[----:B------:R-:W-:Y:S01]  /*0320*/  UISETP.NE.AND UP0, UPT, UR38, 0x3, UPT ;  /* 0x000000032600788c */ /* 0x000fe2000bf05270 */
[----:B-1----:R-:W-:-:S05]  /*0330*/  IMAD.HI.U32 R2, R5, UR4, R4 ;  /* 0x0000000405027c27 */ /* 0x002fca000f8e0004 */
[----:B------:R-:W-:-:S04]  /*0340*/  SHF.R.U32.HI R3, RZ, UR5, R2 ;  /* 0x00000005ff037c19 */ /* 0x000fc80008011602 */
[----:B------:R-:W-:-:S05]  /*0350*/  IADD3 R4, PT, PT, -R3, RZ, RZ ;  /* 0x000000ff03047210 */ /* 0x000fca0007ffe1ff */
[----:B--2---:R-:W-:-:S04]  /*0360*/  IMAD R5, R4, UR6, R5 ;  /* 0x0000000604057c24 */ /* 0x004fc8000f8e0205 */
        /* <DEDUP_REMOVED lines=258> */
[----:B------:R-:W3:Y:S02]  /*1390*/  LDCU.64 UR8, c[0x0][0x578] ;  /* 0x0000af00ff0877ac */ /* 0x000ee40008000a00 */
[----:B-1----:R-:W-:-:S05]  /*13a0*/  IMAD.HI.U32 R2, R5, UR4, R4 ;  /* 0x0000000405027c27 */ /* 0x002fca000f8e0004 */
[----:B------:R-:W-:-:S04]  /*13b0*/  SHF.R.U32.HI R2, RZ, UR5, R2 ;  /* 0x00000005ff027c19 */ /* 0x000fc80008011602 */
[----:B------:R-:W-:-:S05]  /*13c0*/  IADD3 R3, PT, PT, -R2, RZ, RZ ;  /* 0x000000ff02037210 */ /* 0x000fca0007ffe1ff */
[----:B--2---:R-:W-:-:S04]  /*13d0*/  IMAD R5, R3, UR6, R5 ;  /* 0x0000000603057c24 */ /* 0x004fc8000f8e0205 */
[C---:B---3--:R-:W-:Y:S02]  /*13e0*/  IMAD R16, R5.reuse, UR8, R16 ;  /* 0x0000000805107c24 */ /* 0x048fe4000f8e0210 */
[----:B------:R-:W-:-:S07]  /*13f0*/  IMAD R0, R5, UR9, R0 ;  /* 0x0000000905007c24 */ /* 0x000fce000f8e0200 */
.L_x_7259:
[----:B------:R-:W1:Y:S01]  /*1400*/  LDCU.64 UR6, c[0x0][0x588] ;  /* 0x0000b100ff0677ac */ /* 0x000e620008000a00 */
[----:B0-----:R-:W-:-:S04]  /*1410*/  UPRMT UR4, UR42, 0x9910, URZ ;  /* 0x000099102a047896 */ /* 0x001fc800080000ff */
[----:B------:R-:W-:Y:S01]  /*1420*/  UISETP.GT.AND UP0, UPT, UR4, 0x9, UPT ;  /* 0x000000090400788c */ /* 0x000fe2000bf04270 */
[----:B-1----:R-:W-:-:S05]  /*1430*/  IADD3 R2, P0, PT, R0, UR6, RZ ;  /* 0x0000000600027c10 */ /* 0x002fca000ff1e0ff */
        /* <DEDUP_REMOVED lines=12> */
.L_x_7263:
[----:B------:R0:W5:Y:S01]  /*1500*/  LDG.E.U8 R0, desc[UR36][R2.64] ;  /* 0x0000002402007981 */ /* 0x000162000c1e1100 */
[----:B------:R-:W-:Y:S05]  /*1510*/  BRA `(.L_x_7265) ;  /* 0x0000000c004c7947 */ /* 0x000fea0003800000 */
.L_x_7262:
        /* <DEDUP_REMOVED lines=8> */
.L_x_7267:
[----:B------:R0:W5:Y:S01]  /*15a0*/  LDG.E.U8 R0, desc[UR36][R2.64] ;  /* 0x0000002402007981 */ /* 0x000162000c1e1100 */
[----:B------:R-:W-:Y:S05]  /*15b0*/  BRA `(.L_x_7265) ;  /* 0x0000000c00247947 */ /* 0x000fea0003800000 */
.L_x_7266:
[----:B------:R0:W5:Y:S01]  /*15c0*/  LDG.E.U16 R0, desc[UR36][R2.64] ;  /* 0x0000002402007981 */ /* 0x000162000c1e1500 */
[----:B------:R-:W-:Y:S05]  /*15d0*/  BRA `(.L_x_7265) ;  /* 0x0000000c001c7947 */ /* 0x000fea0003800000 */
.L_x_7261:
        /* <DEDUP_REMOVED lines=9> */
.L_x_7269:
[----:B------:R-:W2:Y:S02]  /*1670*/  LDG.E.U16 R4, desc[UR36][R2.64] ;  /* 0x0000002402047981 */ /* 0x000ea4000c1e1500 */
[----:B--2---:R-:W-:-:S06]  /*1680*/  HADD2.F32 R4, -RZ, R4.H0_H0 ;  /* 0x20000004ff047230 */ /* 0x004fcc0000004100 */
[----:B------:R-:W0:Y:S02]  /*1690*/  F2I.FTZ.TRUNC.NTZ R4, R4 ;  /* 0x0000000400047305 */ /* 0x000e24000021f100 */
[----:B0-----:R-:W-:Y:S01]  /*16a0*/  PRMT R0, R4, 0x7610, R0 ;  /* 0x0000761004007816 */ /* 0x001fe20000000000 */
[----:B------:R-:W-:Y:S06]  /*16b0*/  BRA `(.L_x_7265) ;  /* 0x0000000800e47947 */ /* 0x000fec0003800000 */
.L_x_7268:
        /* <DEDUP_REMOVED lines=9> */
.L_x_7271:
[----:B------:R-:W2:Y:S02]  /*1750*/  LDG.E.U16 R2, desc[UR36][R2.64] ;  /* 0x0000002402027981 */ /* 0x000ea4000c1e1500 */
[----:B--2---:R-:W-:-:S06]  /*1760*/  HADD2.F32 R4, -RZ, R2.H0_H0 ;  /* 0x20000002ff047230 */ /* 0x004fcc0000004100 */
[----:B------:R-:W0:Y:S02]  /*1770*/  F2I.FTZ.TRUNC.NTZ R4, R4 ;  /* 0x0000000400047305 */ /* 0x000e24000021f100 */
[----:B0-----:R-:W-:Y:S01]  /*1780*/  PRMT R0, R4, 0x7610, R0 ;  /* 0x0000761004007816 */ /* 0x001fe20000000000 */
[----:B------:R-:W-:Y:S06]  /*1790*/  BRA `(.L_x_7265) ;  /* 0x0000000800ac7947 */ /* 0x000fec0003800000 */
.L_x_7270:
[----:B------:R-:W2:Y:S02]  /*17a0*/  LDG.E.64 R2, desc[UR36][R2.64] ;  /* 0x0000002402027981 */ /* 0x000ea4000c1e1b00 */
[----:B--2---:R0:W1:Y:S01]  /*17b0*/  F2I.F64.TRUNC R0, R2 ;  /* 0x0000000200007311 */ /* 0x004062000030d100 */
[----:B------:R-:W-:Y:S05]  /*17c0*/  BRA `(.L_x_7265) ;  /* 0x0000000800a07947 */ /* 0x000fea0003800000 */
.L_x_7260:
        /* <DEDUP_REMOVED lines=12> */
.L_x_7274:
[----:B------:R-:W2:Y:S02]  /*1890*/  LDG.E.64 R2, desc[UR36][R2.64] ;  /* 0x0000002402027981 */ /* 0x000ea4000c1e1b00 */
[----:B--2---:R3:W4:Y:S01]  /*18a0*/  F2I.F64.TRUNC R0, R2 ;  /* 0x0000000200007311 */ /* 0x004722000030d100 */
[----:B------:R-:W-:Y:S05]  /*18b0*/  BRA `(.L_x_7265) ;  /* 0x0000000800647947 */ /* 0x000fea0003800000 */
.L_x_7273:
        /* <DEDUP_REMOVED lines=27> */
.L_x_7276:
        /* <DEDUP_REMOVED lines=14> */
.L_x_7275:
[----:B------:R-:W2:Y:S02]  /*1b50*/  LDG.E.U16 R4, desc[UR36][R2.64] ;  /* 0x0000002402047981 */ /* 0x000ea4000c1e1500 */
[----:B--2---:R-:W-:-:S06]  /*1b60*/  IMAD.U32 R4, R4, 0x10000, RZ ;  /* 0x0001000004047824 */ /* 0x004fcc00078e00ff */
[----:B------:R-:W0:Y:S02]  /*1b70*/  F2I.FTZ.TRUNC.NTZ R4, R4 ;  /* 0x0000000400047305 */ /* 0x000e24000021f100 */
[----:B0-----:R-:W-:Y:S01]  /*1b80*/  PRMT R0, R4, 0x7610, R0 ;  /* 0x0000761004007816 */ /* 0x001fe20000000000 */
[----:B------:R-:W-:Y:S06]  /*1b90*/  BRA `(.L_x_7265) ;  /* 0x0000000400ac7947 */ /* 0x000fec0003800000 */
.L_x_7272:
        /* <DEDUP_REMOVED lines=10> */
.L_x_7279:
        /* <DEDUP_REMOVED lines=21> */
.L_x_7283:
[----:B------:R-:W-:Y:S05]  /*1d90*/  BSYNC.RECONVERGENT B1 ;  /* 0x0000000000017941 */ /* 0x000fea0003800200 */
.L_x_7282:
[----:B------:R-:W-:Y:S02]  /*1da0*/  SHF.L.U32 R0, R0, 0x14, RZ ;  /* 0x0000001400007819 */ /* 0x000fe400000006ff */
[----:B------:R-:W-:-:S04]  /*1db0*/  LEA R2, R2, 0x3b800000, 0x17 ;  /* 0x3b80000002027811 */ /* 0x000fc800078eb8ff */
[----:B------:R-:W-:-:S07]  /*1dc0*/  LOP3.LUT R4, R2, R0, R7, 0xfe, !PT ;  /* 0x0000000002047212 */ /* 0x000fce00078efe07 */
.L_x_7281:
[----:B------:R-:W-:Y:S05]  /*1dd0*/  BSYNC.RECONVERGENT B0 ;  /* 0x0000000000007941 */ /* 0x000fea0003800200 */
.L_x_7280:
[----:B------:R-:W0:Y:S02]  /*1de0*/  F2I.FTZ.TRUNC.NTZ R4, R4 ;  /* 0x0000000400047305 */ /* 0x000e24000021f100 */
[----:B0-----:R-:W-:Y:S01]  /*1df0*/  PRMT R0, R4, 0x7610, R0 ;  /* 0x0000761004007816 */ /* 0x001fe20000000000 */
[----:B------:R-:W-:Y:S06]  /*1e00*/  BRA `(.L_x_7265) ;  /* 0x0000000400107947 */ /* 0x000fec0003800000 */
.L_x_7278:
        /* <DEDUP_REMOVED lines=21> */
.L_x_7287:
[----:B------:R-:W-:Y:S05]  /*1f60*/  BSYNC.RECONVERGENT B1 ;  /* 0x0000000000017941 */ /* 0x000fea0003800200 */
.L_x_7286:
[----:B------:R-:W-:Y:S01]  /*1f70*/  IMAD.SHL.U32 R0, R0, 0x200000, RZ ;  /* 0x0020000000007824 */ /* 0x000fe200078e00ff */
[----:B------:R-:W-:-:S04]  /*1f80*/  LEA R2, R2, 0x37800000, 0x17 ;  /* 0x3780000002027811 */ /* 0x000fc800078eb8ff */
[----:B------:R-:W-:-:S07]  /*1f90*/  LOP3.LUT R4, R2, R0, R7, 0xfe, !PT ;  /* 0x0000000002047212 */ /* 0x000fce00078efe07 */
.L_x_7285:
[----:B------:R-:W-:Y:S05]  /*1fa0*/  BSYNC.RECONVERGENT B0 ;  /* 0x0000000000007941 */ /* 0x000fea0003800200 */
.L_x_7284:
[----:B------:R-:W0:Y:S02]  /*1fb0*/  F2I.FTZ.TRUNC.NTZ R4, R4 ;  /* 0x0000000400047305 */ /* 0x000e24000021f100 */
[----:B0-----:R-:W-:Y:S01]  /*1fc0*/  PRMT R0, R4, 0x7610, R0 ;  /* 0x0000761004007816 */ /* 0x001fe20000000000 */
[----:B------:R-:W-:Y:S06]  /*1fd0*/  BRA `(.L_x_7265) ;  /* 0x00000000009c7947 */ /* 0x000fec0003800000 */
.L_x_7277:
[----:B------:R-:W-:-:S09]  /*1fe0*/  UISETP.NE.AND UP0, UPT, UR4, 0x1c, UPT ;  /* 0x0000001c0400788c */ /* 0x000fd2000bf05270 */
[----:B------:R-:W-:Y:S05]  /*1ff0*/  BRA.U !UP0, `(.L_x_7288) ;  /* 0x0000000108907547 */ /* 0x000fea000b800000 */
[----:B------:R-:W-:-:S09]  /*2000*/  UISETP.NE.AND UP0, UPT, UR4, 0x1d, UPT ;  /* 0x0000001d0400788c */ /* 0x000fd2000bf05270 */
[----:B------:R-:W-:Y:S05]  /*2010*/  BRA.U !UP0, `(.L_x_7289) ;  /* 0x0000000108807547 */ /* 0x000fea000b800000 */
[----:B------:R-:W-:-:S09]  /*2020*/  UISETP.NE.AND UP0, UPT, UR4, 0x2c, UPT ;  /* 0x0000002c0400788c */ /* 0x000fd2000bf05270 */
[----:B------:R-:W-:Y:S05]  /*2030*/  BRA.U !UP0, `(.L_x_7290) ;  /* 0x0000000108487547 */ /* 0x000fea000b800000 */
.L_x_7264:
        /* <DEDUP_REMOVED lines=16> */
.L_x_7291:
[----:B------:R-:W-:Y:S01]  /*2140*/  PRMT R0, RZ, 0x7610, R0 ;  /* 0x00007610ff007816 */ /* 0x000fe20000000000 */
[----:B------:R-:W-:Y:S06]  /*2150*/  BRA `(.L_x_7265) ;  /* 0x00000000003c7947 */ /* 0x000fec0003800000 */
.L_x_7290:
        /* <DEDUP_REMOVED lines=8> */
.L_x_7293:
[----:B------:R-:W-:Y:S05]  /*21e0*/  BSYNC.RECONVERGENT B0 ;  /* 0x0000000000007941 */ /* 0x000fea0003800200 */
.L_x_7292:
[----:B------:R-:W0:Y:S02]  /*21f0*/  F2I.FTZ.TRUNC.NTZ R4, R4 ;  /* 0x0000000400047305 */ /* 0x000e24000021f100 */
[----:B0-----:R-:W-:Y:S01]  /*2200*/  PRMT R0, R4, 0x7610, R0 ;  /* 0x0000761004007816 */ /* 0x001fe20000000000 */
[----:B------:R-:W-:Y:S06]  /*2210*/  BRA `(.L_x_7265) ;  /* 0x00000000000c7947 */ /* 0x000fec0003800000 */
.L_x_7289:
[----:B------:R2:W5:Y:S01]  /*2220*/  LDG.E.U8 R0, desc[UR36][R2.64] ;  /* 0x0000002402007981 */ /* 0x000562000c1e1100 */
[----:B------:R-:W-:Y:S05]  /*2230*/  BRA `(.L_x_7265) ;  /* 0x0000000000047947 */ /* 0x000fea0003800000 */
.L_x_7288:
[----:B------:R1:W5:Y:S02]  /*2240*/  LDG.E.U8 R0, desc[UR36][R2.64] ;  /* 0x0000002402007981 */ /* 0x000364000c1e1100 */
.L_x_7265:
[----:B------:R-:W0:Y:S01]  /*2250*/  LDCU.64 UR6, c[0x0][0x580] ;  /* 0x0000b000ff0677ac */ /* 0x000e220008000a00 */
[----:B------:R-:W-:Y:S02]  /*2260*/  ISETP.GT.U32.AND P0, PT, R18, 0x6, PT ;  /* 0x000000061200780c */ /* 0x000fe40003f04070 */
[C---:B012345:R-:W-:Y:S01]  /*2270*/  PRMT R3, R0.reuse, 0x8880, RZ ;  /* 0x0000888000037816 */ /* 0x07ffe200000000ff */
[----:B------:R-:W-:Y:S01]  /*2280*/  UPRMT UR4, UR41, 0x9910, URZ ;  /* 0x0000991029047896 */ /* 0x000fe200080000ff */
[----:B------:R-:W-:Y:S02]  /*2290*/  LOP3.LUT R0, R0, 0xffff, RZ, 0xc0, !PT ;  /* 0x0000ffff00007812 */ /* 0x000fe400078ec0ff */
[----:B------:R-:W-:Y:S01]  /*22a0*/  SHF.R.S32.HI R9, RZ, 0x7, R3 ;  /* 0x00000007ff097819 */ /* 0x000fe20000011403 */
[----:B------:R-:W-:Y:S01]  /*22b0*/  UISETP.GT.AND UP0, UPT, UR4, 0x9, UPT ;  /* 0x000000090400788c */ /* 0x000fe2000bf04270 */
[----:B------:R-:W-:-:S05]  /*22c0*/  PRMT R5, R0, 0x8880, RZ ;  /* 0x0000888000057816 */ /* 0x000fca00000000ff */
[----:B------:R-:W-:Y:S02]  /*22d0*/  @!P0 SHF.R.S32.HI R9, RZ, R18, R5 ;  /* 0x00000012ff098219 */ /* 0x000fe40000011405 */
        /* <DEDUP_REMOVED lines=13> */
.L_x_7297:
[----:B------:R3:W-:Y:S01]  /*23b0*/  STG.E.U8 desc[UR36][R2.64], R9 ;  /* 0x0000000902007986 */ /* 0x0007e2000c101124 */
[----:B------:R-:W-:Y:S05]  /*23c0*/  BRA `(.L_x_7299) ;  /* 0x0000000c00507947 */ /* 0x000fea0003800000 */
.L_x_7296:
        /* <DEDUP_REMOVED lines=10> */
.L_x_7301:
[----:B------:R-:W-:-:S05]  /*2470*/  PRMT R5, R9, 0x9910, RZ ;  /* 0x0000991009057816 */ /* 0x000fca00000000ff */
[----:B------:R1:W-:Y:S01]  /*2480*/  STG.E desc[UR36][R2.64], R5 ;  /* 0x0000000502007986 */ /* 0x0003e2000c101924 */
[----:B------:R-:W-:Y:S05]  /*2490*/  BRA `(.L_x_7299) ;  /* 0x0000000c001c7947 */ /* 0x000fea0003800000 */
.L_x_7300:
[----:B------:R2:W-:Y:S01]  /*24a0*/  STG.E.U16 desc[UR36][R2.64], R9 ;  /* 0x0000000902007986 */ /* 0x0005e2000c101524 */
[----:B------:R-:W-:Y:S05]  /*24b0*/  BRA `(.L_x_7299) ;  /* 0x0000000c00147947 */ /* 0x000fea0003800000 */
.L_x_7295:
        /* <DEDUP_REMOVED lines=9> */
.L_x_7303:
[----:B------:R-:W0:Y:S02]  /*2550*/  I2F.S16 R0, R9 ;  /* 0x0000000900007306 */ /* 0x000e240000101400 */
[----:B0-----:R-:W-:-:S05]  /*2560*/  F2FP.F16.F32.PACK_AB R0, RZ, R0 ;  /* 0x00000000ff00723e */ /* 0x001fca00000000ff */
[----:B------:R0:W-:Y:S01]  /*2570*/  STG.E.U16 desc[UR36][R2.64], R0 ;  /* 0x0000000002007986 */ /* 0x0001e2000c101524 */
[----:B------:R-:W-:Y:S05]  /*2580*/  BRA `(.L_x_7299) ;  /* 0x0000000800e07947 */ /* 0x000fea0003800000 */
.L_x_7302:
        /* <DEDUP_REMOVED lines=10> */
.L_x_7305:
[----:B------:R-:W0:Y:S02]  /*2630*/  I2F.S16 R9, R9 ;  /* 0x0000000900097306 */ /* 0x000e240000101400 */
[----:B0-----:R-:W-:-:S04]  /*2640*/  F2FP.F16.F32.PACK_AB R5, RZ, R9 ;  /* 0x00000009ff05723e */ /* 0x001fc800000000ff */
[----:B------:R-:W-:-:S05]  /*2650*/  PRMT R5, R5, 0x5410, RZ ;  /* 0x0000541005057816 */ /* 0x000fca00000000ff */
[----:B------:R0:W-:Y:S01]  /*2660*/  STG.E desc[UR36][R2.64], R5 ;  /* 0x0000000502007986 */ /* 0x0001e2000c101924 */
[----:B------:R-:W-:Y:S05]  /*2670*/  BRA `(.L_x_7299) ;  /* 0x0000000800a47947 */ /* 0x000fea0003800000 */
.L_x_7304:
[----:B------:R-:W0:Y:S02]  /*2680*/  I2F.F64.S16 R4, R9 ;  /* 0x0000000900047312 */ /* 0x000e240000101c00 */
[----:B0-----:R0:W-:Y:S01]  /*2690*/  STG.E.64 desc[UR36][R2.64], R4 ;  /* 0x0000000402007986 */ /* 0x0011e2000c101b24 */
[----:B------:R-:W-:Y:S05]  /*26a0*/  BRA `(.L_x_7299) ;  /* 0x0000000800987947 */ /* 0x000fea0003800000 */
.L_x_7294:
        /* <DEDUP_REMOVED lines=13> */
.L_x_7308:
[----:B------:R-:W0:Y:S01]  /*2780*/  I2F.F64.S16 R4, R9 ;  /* 0x0000000900047312 */ /* 0x000e220000101c00 */
[----:B------:R-:W-:-:S05]  /*2790*/  CS2R R6, SRZ ;  /* 0x0000000000067805 */ /* 0x000fca000001ff00 */
[----:B0-----:R0:W-:Y:S01]  /*27a0*/  STG.E.128 desc[UR36][R2.64], R4 ;  /* 0x0000000402007986 */ /* 0x0011e2000c101d24 */
[----:B------:R-:W-:Y:S05]  /*27b0*/  BRA `(.L_x_7299) ;  /* 0x0000000800547947 */ /* 0x000fea0003800000 */
.L_x_7307:
        /* <DEDUP_REMOVED lines=19> */
.L_x_7312:
[----:B------:R-:W-:Y:S05]  /*28f0*/  BSYNC.RECONVERGENT B0 ;  /* 0x0000000000007941 */ /* 0x000fea0003800200 */
.L_x_7311:
[----:B------:R-:W-:-:S05]  /*2900*/  LOP3.LUT R5, R0, 0x80, R5, 0xf8, !PT ;  /* 0x0000008000057812 */ /* 0x000fca00078ef805 */
[----:B------:R0:W-:Y:S01]  /*2910*/  STG.E.U8 desc[UR36][R2.64], R5 ;  /* 0x0000000502007986 */ /* 0x0001e2000c101124 */
[----:B------:R-:W-:Y:S05]  /*2920*/  BRA `(.L_x_7299) ;  /* 0x0000000400f87947 */ /* 0x000fea0003800000 */
.L_x_7310:
        /* <DEDUP_REMOVED lines=15> */
.L_x_7314:
[----:B------:R-:W-:Y:S05]  /*2a20*/  BSYNC.RECONVERGENT B0 ;  /* 0x0000000000007941 */ /* 0x000fea0003800200 */
.L_x_7313:
[----:B------:R-:W-:-:S05]  /*2a30*/  LOP3.LUT R5, R0, 0x80, R5, 0xf8, !PT ;  /* 0x0000008000057812 */ /* 0x000fca00078ef805 */
[----:B------:R0:W-:Y:S01]  /*2a40*/  STG.E.U8 desc[UR36][R2.64], R5 ;  /* 0x0000000502007986 */ /* 0x0001e2000c101124 */
[----:B------:R-:W-:Y:S05]  /*2a50*/  BRA `(.L_x_7299) ;  /* 0x0000000400ac7947 */ /* 0x000fea0003800000 */
.L_x_7309:
[----:B------:R-:W0:Y:S02]  /*2a60*/  I2F.S16 R0, R9 ;  /* 0x0000000900007306 */ /* 0x000e240000101400 */
[----:B0-----:R-:W-:-:S05]  /*2a70*/  F2FP.BF16.F32.PACK_AB R0, RZ, R0 ;  /* 0x00000000ff00723e */ /* 0x001fca00000010ff */
[----:B------:R0:W-:Y:S01]  /*2a80*/  STG.E.U16 desc[UR36][R2.64], R0 ;  /* 0x0000000002007986 */ /* 0x0001e2000c101524 */
[----:B------:R-:W-:Y:S05]  /*2a90*/  BRA `(.L_x_7299) ;  /* 0x00000004009c7947 */ /* 0x000fea0003800000 */
.L_x_7306:
        /* <DEDUP_REMOVED lines=10> */
.L_x_7317:
        /* <DEDUP_REMOVED lines=13> */
.L_x_7320:
[----:B------:R-:W-:-:S04]  /*2c10*/  SHF.R.U32.HI R0, RZ, 0x14, R5 ;  /* 0x00000014ff007819 */ /* 0x000fc80000011605 */
[----:B------:R-:W-:-:S04]  /*2c20*/  LOP3.LUT R0, R0, 0x1, RZ, 0xc0, !PT ;  /* 0x0000000100007812 */ /* 0x000fc800078ec0ff */
[----:B------:R-:W-:-:S04]  /*2c30*/  IADD3 R0, PT, PT, R5, 0x487ffff, R0 ;  /* 0x0487ffff05007810 */ /* 0x000fc80007ffe000 */
[----:B------:R-:W-:-:S04]  /*2c40*/  SHF.R.U32.HI R0, RZ, 0x14, R0 ;  /* 0x00000014ff007819 */ /* 0x000fc80000011600 */
[----:B------:R-:W-:-:S07]  /*2c50*/  LOP3.LUT R4, R0, 0xff, RZ, 0xc0, !PT ;  /* 0x000000ff00047812 */ /* 0x000fce00078ec0ff */
.L_x_7321:
[----:B------:R-:W-:-:S04]  /*2c60*/  SHF.R.U32.HI R5, RZ, 0x18, R5 ;  /* 0x00000018ff057819 */ /* 0x000fc80000011605 */
[----:B------:R-:W-:-:S04]  /*2c70*/  LOP3.LUT R4, R4, 0x80, R5, 0xf8, !PT ;  /* 0x0000008004047812 */ /* 0x000fc800078ef805 */
[----:B------:R-:W-:-:S07]  /*2c80*/  PRMT R0, R4, 0x7610, R0 ;  /* 0x0000761004007816 */ /* 0x000fce0000000000 */
.L_x_7319:
[----:B------:R-:W-:Y:S05]  /*2c90*/  BSYNC.RECONVERGENT B0 ;  /* 0x0000000000007941 */ /* 0x000fea0003800200 */
.L_x_7318:
[----:B------:R0:W-:Y:S01]  /*2ca0*/  STG.E.U8 desc[UR36][R2.64], R0 ;  /* 0x0000000002007986 */ /* 0x0001e2000c101124 */
[----:B------:R-:W-:Y:S05]  /*2cb0*/  BRA `(.L_x_7299) ;  /* 0x0000000400147947 */ /* 0x000fea0003800000 */
.L_x_7316:
        /* <DEDUP_REMOVED lines=13> */
.L_x_7324:
[----:B------:R-:W-:-:S04]  /*2d90*/  SHF.R.U32.HI R0, RZ, 0x15, R5 ;  /* 0x00000015ff007819 */ /* 0x000fc80000011605 */
[----:B------:R-:W-:-:S04]  /*2da0*/  LOP3.LUT R0, R0, 0x1, RZ, 0xc0, !PT ;  /* 0x0000000100007812 */ /* 0x000fc800078ec0ff */
[----:B------:R-:W-:-:S04]  /*2db0*/  IADD3 R0, PT, PT, R5, 0x88fffff, R0 ;  /* 0x088fffff05007810 */ /* 0x000fc80007ffe000 */
[----:B------:R-:W-:-:S04]  /*2dc0*/  SHF.R.U32.HI R0, RZ, 0x15, R0 ;  /* 0x00000015ff007819 */ /* 0x000fc80000011600 */
[----:B------:R-:W-:-:S07]  /*2dd0*/  LOP3.LUT R4, R0, 0xff, RZ, 0xc0, !PT ;  /* 0x000000ff00047812 */ /* 0x000fce00078ec0ff */
.L_x_7325:
[----:B------:R-:W-:-:S04]  /*2de0*/  SHF.R.U32.HI R5, RZ, 0x18, R5 ;  /* 0x00000018ff057819 */ /* 0x000fc80000011605 */
[----:B------:R-:W-:-:S04]  /*2df0*/  LOP3.LUT R4, R4, 0x80, R5, 0xf8, !PT ;  /* 0x0000008004047812 */ /* 0x000fc800078ef805 */
[----:B------:R-:W-:-:S07]  /*2e00*/  PRMT R0, R4, 0x7610, R0 ;  /* 0x0000761004007816 */ /* 0x000fce0000000000 */
.L_x_7323:
[----:B------:R-:W-:Y:S05]  /*2e10*/  BSYNC.RECONVERGENT B0 ;  /* 0x0000000000007941 */ /* 0x000fea0003800200 */
.L_x_7322:
[----:B------:R0:W-:Y:S01]  /*2e20*/  STG.E.U8 desc[UR36][R2.64], R0 ;  /* 0x0000000002007986 */ /* 0x0001e2000c101124 */
[----:B------:R-:W-:Y:S05]  /*2e30*/  BRA `(.L_x_7299) ;  /* 0x0000000000b47947 */ /* 0x000fea0003800000 */
.L_x_7315:
[----:B------:R-:W-:-:S09]  /*2e40*/  UISETP.NE.AND UP0, UPT, UR4, 0x1c, UPT ;  /* 0x0000001c0400788c */ /* 0x000fd2000bf05270 */
[----:B------:R-:W-:Y:S05]  /*2e50*/  BRA.U !UP0, `(.L_x_7326) ;  /* 0x0000000108a47547 */ /* 0x000fea000b800000 */
[----:B------:R-:W-:-:S09]  /*2e60*/  UISETP.NE.AND UP0, UPT, UR4, 0x1d, UPT ;  /* 0x0000001d0400788c */ /* 0x000fd2000bf05270 */
[----:B------:R-:W-:Y:S05]  /*2e70*/  BRA.U !UP0, `(.L_x_7327) ;  /* 0x00000001088c7547 */ /* 0x000fea000b800000 */
[----:B------:R-:W-:-:S09]  /*2e80*/  UISETP.NE.AND UP0, UPT, UR4, 0x2c, UPT ;  /* 0x0000002c0400788c */ /* 0x000fd2000bf05270 */
[----:B------:R-:W-:Y:S05]  /*2e90*/  BRA.U !UP0, `(.L_x_7328) ;  /* 0x0000000108447547 */ /* 0x000fea000b800000 */
.L_x_7298:
        /* <DEDUP_REMOVED lines=16> */
.L_x_7329:
[----:B------:R-:W-:Y:S05]  /*2fa0*/  BRA `(.L_x_7299) ;  /* 0x0000000000587947 */ /* 0x000fea0003800000 */
.L_x_7328:
        /* <DEDUP_REMOVED lines=16> */
.L_x_7327:
[----:B------:R-:W-:-:S04]  /*30b0*/  PRMT R4, R9, 0x9910, RZ ;  /* 0x0000991009047816 */ /* 0x000fc800000000ff */
[----:B------:R-:W-:-:S05]  /*30c0*/  SHF.R.S32.HI R5, RZ, 0x1f, R4 ;  /* 0x0000001fff057819 */ /* 0x000fca0000011404 */
[----:B------:R0:W-:Y:S01]  /*30d0*/  STG.E.64 desc[UR36][R2.64], R4 ;  /* 0x0000000402007986 */ /* 0x0001e2000c101b24 */
[----:B------:R-:W-:Y:S05]  /*30e0*/  BRA `(.L_x_7299) ;  /* 0x0000000000087947 */ /* 0x000fea0003800000 */
.L_x_7326:
[----:B------:R-:W-:-:S05]  /*30f0*/  PRMT R5, R9, 0x9910, RZ ;  /* 0x0000991009057816 */ /* 0x000fca00000000ff */
[----:B------:R0:W-:Y:S02]  /*3100*/  STG.E desc[UR36][R2.64], R5 ;  /* 0x0000000502007986 */ /* 0x0001e4000c101924 */
.L_x_7299:
[----:B------:R-:W-:-:S07]  /*3110*/  VIADD R17, R17, 0x80 ;  /* 0x0000008011117836 */ /* 0x000fce0000000000 */
.L_x_7258:
[----:B0-----:R-:W-:Y:S05]  /*3120*/  BSYNC.RECONVERGENT B6 ;  /* 0x0000000000067941 */ /* 0x001fea0003800200 */
.L_x_7257:
[----:B------:R-:W0:Y:S01]  /*3130*/  LDCU UR4, c[0x0][0x380] ;  /* 0x00007000ff0477ac */ /* 0x000e220008000800 */
[----:B------:R-:W-:Y:S01]  /*3140*/  BSSY.RECONVERGENT B6, `(.L_x_7330) ;  /* 0x0000303000067945 */ /* 0x000fe20003800200 */
[----:B0-----:R-:W-:-:S13]  /*3150*/  ISETP.GE.AND P0, PT, R17, UR4, PT ;  /* 0x0000000411007c0c */ /* 0x001fda000bf06270 */
[----:B------:R-:W-:Y:S05]  /*3160*/  @P0 BRA `(.L_x_7331) ;  /* 0x0000003000000947 */ /* 0x000fea0003800000 */
[----:B------:R-:W0:Y:S01]  /*3170*/  LDCU UR4, c[0x0][0x388] ;  /* 0x00007100ff0477ac */ /* 0x000e220008000800 */
[----:B------:R-:W-:Y:S02]  /*3180*/  IMAD.MOV.U32 R0, RZ, RZ, RZ ;  /* 0x000000ffff007224 */ /* 0x000fe400078e00ff */
[----:B------:R-:W-:Y:S01]  /*3190*/  IMAD.MOV.U32 R16, RZ, RZ, RZ ;  /* 0x000000ffff107224 */ /* 0x000fe200078e00ff */
[----:B0-----:R-:W-:-:S09]  /*31a0*/  UISETP.NE.AND UP0, UPT, UR4, URZ, UPT ;  /* 0x000000ff0400728c */ /* 0x001fd2000bf05270 */
        /* <DEDUP_REMOVED lines=299> */
.L_x_7332:
        /* <DEDUP_REMOVED lines=16> */
.L_x_7336:
[----:B------:R1:W5:Y:S01]  /*4560*/  LDG.E.U8 R0, desc[UR36][R2.64] ;  /* 0x0000002402007981 */ /* 0x000362000c1e1100 */
[----:B------:R-:W-:Y:S05]  /*4570*/  BRA `(.L_x_7338) ;  /* 0x0000000c004c7947 */ /* 0x000fea0003800000 */
.L_x_7335:
        /* <DEDUP_REMOVED lines=8> */
.L_x_7340:
[----:B------:R3:W5:Y:S01]  /*4600*/  LDG.E.U8 R0, desc[UR36][R2.64] ;  /* 0x0000002402007981 */ /* 0x000762000c1e1100 */
[----:B------:R-:W-:Y:S05]  /*4610*/  BRA `(.L_x_7338) ;  /* 0x0000000c00247947 */ /* 0x000fea0003800000 */
.L_x_7339:
[----:B------:R2:W5:Y:S01]  /*4620*/  LDG.E.U16 R0, desc[UR36][R2.64] ;  /* 0x0000002402007981 */ /* 0x000562000c1e1500 */
[----:B------:R-:W-:Y:S05]  /*4630*/  BRA `(.L_x_7338) ;  /* 0x0000000c001c7947 */ /* 0x000fea0003800000 */
.L_x_7334:
        /* <DEDUP_REMOVED lines=9> */
.L_x_7342:
[----:B------:R-:W2:Y:S02]  /*46d0*/  LDG.E.U16 R4, desc[UR36][R2.64] ;  /* 0x0000002402047981 */ /* 0x000ea4000c1e1500 */
[----:B--2---:R-:W-:-:S06]  /*46e0*/  HADD2.F32 R4, -RZ, R4.H0_H0 ;  /* 0x20000004ff047230 */ /* 0x004fcc0000004100 */
[----:B------:R-:W0:Y:S02]  /*46f0*/  F2I.FTZ.TRUNC.NTZ R4, R4 ;  /* 0x0000000400047305 */ /* 0x000e24000021f100 */
[----:B0-----:R-:W-:Y:S01]  /*4700*/  PRMT R0, R4, 0x7610, R0 ;  /* 0x0000761004007816 */ /* 0x001fe20000000000 */
[----:B------:R-:W-:Y:S06]  /*4710*/  BRA `(.L_x_7338) ;  /* 0x0000000800e47947 */ /* 0x000fec0003800000 */
.L_x_7341:
        /* <DEDUP_REMOVED lines=9> */
.L_x_7344:
[----:B------:R-:W2:Y:S02]  /*47b0*/  LDG.E.U16 R2, desc[UR36][R2.64] ;  /* 0x0000002402027981 */ /* 0x000ea4000c1e1500 */
[----:B--2---:R-:W-:-:S06]  /*47c0*/  HADD2.F32 R4, -RZ, R2.H0_H0 ;  /* 0x20000002ff047230 */ /* 0x004fcc0000004100 */
[----:B------:R-:W0:Y:S02]  /*47d0*/  F2I.FTZ.TRUNC.NTZ R4, R4 ;  /* 0x0000000400047305 */ /* 0x000e24000021f100 */
[----:B0-----:R-:W-:Y:S01]  /*47e0*/  PRMT R0, R4, 0x7610, R0 ;  /* 0x0000761004007816 */ /* 0x001fe20000000000 */
[----:B------:R-:W-:Y:S06]  /*47f0*/  BRA `(.L_x_7338) ;  /* 0x0000000800ac7947 */ /* 0x000fec0003800000 */
.L_x_7343:
[----:B------:R-:W2:Y:S02]  /*4800*/  LDG.E.64 R2, desc[UR36][R2.64] ;  /* 0x0000002402027981 */ /* 0x000ea4000c1e1b00 */
[----:B--2---:R0:W1:Y:S01]  /*4810*/  F2I.F64.TRUNC R0, R2 ;  /* 0x0000000200007311 */ /* 0x004062000030d100 */
[----:B------:R-:W-:Y:S05]  /*4820*/  BRA `(.L_x_7338) ;  /* 0x0000000800a07947 */ /* 0x000fea0003800000 */
.L_x_7333:
        /* <DEDUP_REMOVED lines=12> */
.L_x_7347:
[----:B------:R-:W2:Y:S02]  /*48f0*/  LDG.E.64 R2, desc[UR36][R2.64] ;  /* 0x0000002402027981 */ /* 0x000ea4000c1e1b00 */
[----:B--2---:R0:W1:Y:S01]  /*4900*/  F2I.F64.TRUNC R0, R2 ;  /* 0x0000000200007311 */ /* 0x004062000030d100 */
[----:B------:R-:W-:Y:S05]  /*4910*/  BRA `(.L_x_7338) ;  /* 0x0000000800647947 */ /* 0x000fea0003800000 */
.L_x_7346:
        /* <DEDUP_REMOVED lines=27> */
.L_x_7349:
        /* <DEDUP_REMOVED lines=14> */
.L_x_7348:
[----:B------:R-:W2:Y:S02]  /*4bb0*/  LDG.E.U16 R4, desc[UR36][R2.64] ;  /* 0x0000002402047981 */ /* 0x000ea4000c1e1500 */
[----:B--2---:R-:W-:-:S06]  /*4bc0*/  SHF.L.U32 R4, R4, 0x10, RZ ;  /* 0x0000001004047819 */ /* 0x004fcc00000006ff */
[----:B------:R-:W0:Y:S02]  /*4bd0*/  F2I.FTZ.TRUNC.NTZ R4, R4 ;  /* 0x0000000400047305 */ /* 0x000e24000021f100 */
[----:B0-----:R-:W-:Y:S01]  /*4be0*/  PRMT R0, R4, 0x7610, R0 ;  /* 0x0000761004007816 */ /* 0x001fe20000000000 */
[----:B------:R-:W-:Y:S06]  /*4bf0*/  BRA `(.L_x_7338) ;  /* 0x0000000400ac7947 */ /* 0x000fec0003800000 */
.L_x_7345:
        /* <DEDUP_REMOVED lines=10> */
.L_x_7352:
        /* <DEDUP_REMOVED lines=21> */
.L_x_7356:
[----:B------:R-:W-:Y:S05]  /*4df0*/  BSYNC.RECONVERGENT B1 ;  /* 0x0000000000017941 */ /* 0x000fea0003800200 */
.L_x_7355:
[----:B------:R-:W-:Y:S01]  /*4e00*/  IMAD.SHL.U32 R0, R0, 0x100000, RZ ;  /* 0x0010000000007824 */ /* 0x000fe200078e00ff */
[----:B------:R-:W-:-:S04]  /*4e10*/  LEA R2, R2, 0x3b800000, 0x17 ;  /* 0x3b80000002027811 */ /* 0x000fc800078eb8ff */
[----:B------:R-:W-:-:S07]  /*4e20*/  LOP3.LUT R4, R2, R0, R7, 0xfe, !PT ;  /* 0x0000000002047212 */ /* 0x000fce00078efe07 */
.L_x_7354:
[----:B------:R-:W-:Y:S05]  /*4e30*/  BSYNC.RECONVERGENT B0 ;  /* 0x0000000000007941 */ /* 0x000fea0003800200 */
.L_x_7353:
[----:B------:R-:W0:Y:S02]  /*4e40*/  F2I.FTZ.TRUNC.NTZ R4, R4 ;  /* 0x0000000400047305 */ /* 0x000e24000021f100 */
[----:B0-----:R-:W-:Y:S01]  /*4e50*/  PRMT R0, R4, 0x7610, R0 ;  /* 0x0000761004007816 */ /* 0x001fe20000000000 */
[----:B------:R-:W-:Y:S06]  /*4e60*/  BRA `(.L_x_7338) ;  /* 0x0000000400107947 */ /* 0x000fec0003800000 */
.L_x_7351:
        /* <DEDUP_REMOVED lines=21> */
.L_x_7360:
[----:B------:R-:W-:Y:S05]  /*4fc0*/  BSYNC.RECONVERGENT B1 ;  /* 0x0000000000017941 */ /* 0x000fea0003800200 */
.L_x_7359:
[----:B------:R-:W-:Y:S01]  /*4fd0*/  IMAD.SHL.U32 R0, R0, 0x200000, RZ ;  /* 0x0020000000007824 */ /* 0x000fe200078e00ff */
[----:B------:R-:W-:-:S04]  /*4fe0*/  LEA R2, R2, 0x37800000, 0x17 ;  /* 0x3780000002027811 */ /* 0x000fc800078eb8ff */
[----:B------:R-:W-:-:S07]  /*4ff0*/  LOP3.LUT R4, R2, R0, R7, 0xfe, !PT ;  /* 0x0000000002047212 */ /* 0x000fce00078efe07 */
.L_x_7358:
[----:B------:R-:W-:Y:S05]  /*5000*/  BSYNC.RECONVERGENT B0 ;  /* 0x0000000000007941 */ /* 0x000fea0003800200 */
.L_x_7357:
[----:B------:R-:W0:Y:S02]  /*5010*/  F2I.FTZ.TRUNC.NTZ R4, R4 ;  /* 0x0000000400047305 */ /* 0x000e24000021f100 */
[----:B0-----:R-:W-:Y:S01]  /*5020*/  PRMT R0, R4, 0x7610, R0 ;  /* 0x0000761004007816 */ /* 0x001fe20000000000 */
[----:B------:R-:W-:Y:S06]  /*5030*/  BRA `(.L_x_7338) ;  /* 0x00000000009c7947 */ /* 0x000fec0003800000 */
.L_x_7350:
        /* <DEDUP_REMOVED lines=14> */
.L_x_7364:
[----:B------:R-:W-:Y:S05]  /*5120*/  BSYNC.RECONVERGENT B0 ;  /* 0x0000000000007941 */ /* 0x000fea0003800200 */
.L_x_7363:
[----:B------:R-:W0:Y:S02]  /*5130*/  F2I.FTZ.TRUNC.NTZ R4, R4 ;  /* 0x0000000400047305 */ /* 0x000e24000021f100 */
[----:B0-----:R-:W-:Y:S01]  /*5140*/  PRMT R0, R4, 0x7610, R0 ;  /* 0x0000761004007816 */ /* 0x001fe20000000000 */
[----:B------:R-:W-:Y:S06]  /*5150*/  BRA `(.L_x_7338) ;  /* 0x0000000000547947 */ /* 0x000fec0003800000 */
.L_x_7337:
        /* <DEDUP_REMOVED lines=16> */
.L_x_7365:
[----:B------:R-:W-:Y:S01]  /*5260*/  PRMT R0, RZ, 0x7610, R0 ;  /* 0x00007610ff007816 */ /* 0x000fe20000000000 */
[----:B------:R-:W-:Y:S06]  /*5270*/  BRA `(.L_x_7338) ;  /* 0x00000000000c7947 */ /* 0x000fec0003800000 */
.L_x_7362:
[----:B------:R0:W5:Y:S01]  /*5280*/  LDG.E.U8 R0, desc[UR36][R2.64] ;  /* 0x0000002402007981 */ /* 0x000162000c1e1100 */
[----:B------:R-:W-:Y:S05]  /*5290*/  BRA `(.L_x_7338) ;  /* 0x0000000000047947 */ /* 0x000fea0003800000 */
.L_x_7361:
[----:B------:R0:W5:Y:S02]  /*52a0*/  LDG.E.U8 R0, desc[UR36][R2.64] ;  /* 0x0000002402007981 */ /* 0x000164000c1e1100 */
.L_x_7338:
        /* <DEDUP_REMOVED lines=22> */
.L_x_7369:
[----:B------:R0:W-:Y:S01]  /*5410*/  STG.E.U8 desc[UR36][R2.64], R9 ;  /* 0x0000000902007986 */ /* 0x0001e2000c101124 */
[----:B------:R-:W-:Y:S05]  /*5420*/  BRA `(.L_x_7371) ;  /* 0x0000000c004c7947 */ /* 0x000fea0003800000 */
.L_x_7368:
        /* <DEDUP_REMOVED lines=10> */
.L_x_7373:
[----:B------:R-:W-:-:S05]  /*54d0*/  PRMT R5, R9, 0x9910, RZ ;  /* 0x0000991009057816 */ /* 0x000fca00000000ff */
[----:B------:R0:W-:Y:S01]  /*54e0*/  STG.E desc[UR36][R2.64], R5 ;  /* 0x0000000502007986 */ /* 0x0001e2000c101924 */
[----:B------:R-:W-:Y:S05]  /*54f0*/  BRA `(.L_x_7371) ;  /* 0x0000000c00187947 */ /* 0x000fea0003800000 */
.L_x_7372:
[----:B------:R0:W-:Y:S01]  /*5500*/  STG.E.U16 desc[UR36][R2.64], R9 ;  /* 0x0000000902007986 */ /* 0x0001e2000c101524 */
[----:B------:R-:W-:Y:S05]  /*5510*/  BRA `(.L_x_7371) ;  /* 0x0000000c00107947 */ /* 0x000fea0003800000 */
.L_x_7367:
        /* <DEDUP_REMOVED lines=9> */
.L_x_7375:
[----:B------:R-:W0:Y:S02]  /*55b0*/  I2F.S16 R0, R9 ;  /* 0x0000000900007306 */ /* 0x000e240000101400 */
[----:B0-----:R-:W-:-:S05]  /*55c0*/  F2FP.F16.F32.PACK_AB R0, RZ, R0 ;  /* 0x00000000ff00723e */ /* 0x001fca00000000ff */
[----:B------:R0:W-:Y:S01]  /*55d0*/  STG.E.U16 desc[UR36][R2.64], R0 ;  /* 0x0000000002007986 */ /* 0x0001e2000c101524 */
[----:B------:R-:W-:Y:S05]  /*55e0*/  BRA `(.L_x_7371) ;  /* 0x0000000800dc7947 */ /* 0x000fea0003800000 */
.L_x_7374:
        /* <DEDUP_REMOVED lines=10> */
.L_x_7377:
[----:B------:R-:W0:Y:S02]  /*5690*/  I2F.S16 R9, R9 ;  /* 0x0000000900097306 */ /* 0x000e240000101400 */
[----:B0-----:R-:W-:-:S04]  /*56a0*/  F2FP.F16.F32.PACK_AB R5, RZ, R9 ;  /* 0x00000009ff05723e */ /* 0x001fc800000000ff */
[----:B------:R-:W-:-:S05]  /*56b0*/  PRMT R5, R5, 0x5410, RZ ;  /* 0x0000541005057816 */ /* 0x000fca00000000ff */
[----:B------:R0:W-:Y:S01]  /*56c0*/  STG.E desc[UR36][R2.64], R5 ;  /* 0x0000000502007986 */ /* 0x0001e2000c101924 */
[----:B------:R-:W-:Y:S05]  /*56d0*/  BRA `(.L_x_7371) ;  /* 0x0000000800a07947 */ /* 0x000fea0003800000 */
.L_x_7376:
[----:B------:R-:W0:Y:S02]  /*56e0*/  I2F.F64.S16 R4, R9 ;  /* 0x0000000900047312 */ /* 0x000e240000101c00 */
[----:B0-----:R0:W-:Y:S01]  /*56f0*/  STG.E.64 desc[UR36][R2.64], R4 ;  /* 0x0000000402007986 */ /* 0x0011e2000c101b24 */
[----:B------:R-:W-:Y:S05]  /*5700*/  BRA `(.L_x_7371) ;  /* 0x0000000800947947 */ /* 0x000fea0003800000 */
.L_x_7366:
        /* <DEDUP_REMOVED lines=12> */
.L_x_7381:
        /* <DEDUP_REMOVED lines=18> */
.L_x_7384:
[----:B------:R-:W-:-:S04]  /*58f0*/  SHF.R.U32.HI R5, RZ, 0x18, R5 ;  /* 0x00000018ff057819 */ /* 0x000fc80000011605 */
[----:B------:R-:W-:-:S07]  /*5900*/  LOP3.LUT R0, R0, 0x80, R5, 0xf8, !PT ;  /* 0x0000008000007812 */ /* 0x000fce00078ef805 */
.L_x_7383:
[----:B------:R-:W-:Y:S05]  /*5910*/  BSYNC.RECONVERGENT B0 ;  /* 0x0000000000007941 */ /* 0x000fea0003800200 */
.L_x_7382:
[----:B------:R0:W-:Y:S01]  /*5920*/  STG.E.U8 desc[UR36][R2.64], R0 ;  /* 0x0000000002007986 */ /* 0x0001e2000c101124 */
[----:B------:R-:W-:Y:S05]  /*5930*/  BRA `(.L_x_7371) ;  /* 0x0000000800087947 */ /* 0x000fea0003800000 */
.L_x_7380:
        /* <DEDUP_REMOVED lines=18> */
.L_x_7387:
[----:B------:R-:W-:-:S04]  /*5a60*/  SHF.R.U32.HI R5, RZ, 0x18, R5 ;  /* 0x00000018ff057819 */ /* 0x000fc80000011605 */
[----:B------:R-:W-:-:S07]  /*5a70*/  LOP3.LUT R0, R0, 0x80, R5, 0xf8, !PT ;  /* 0x0000008000007812 */ /* 0x000fce00078ef805 */
.L_x_7386:
[----:B------:R-:W-:Y:S05]  /*5a80*/  BSYNC.RECONVERGENT B0 ;  /* 0x0000000000007941 */ /* 0x000fea0003800200 */
.L_x_7385:
[----:B------:R0:W-:Y:S01]  /*5a90*/  STG.E.U8 desc[UR36][R2.64], R0 ;  /* 0x0000000002007986 */ /* 0x0001e2000c101124 */
[----:B------:R-:W-:Y:S05]  /*5aa0*/  BRA `(.L_x_7371) ;  /* 0x0000000400ac7947 */ /* 0x000fea0003800000 */
.L_x_7379:
        /* <DEDUP_REMOVED lines=22> */
.L_x_7389:
[----:B------:R-:W-:-:S04]  /*5c10*/  PRMT R4, R9, 0x9910, RZ ;  /* 0x0000991009047816 */ /* 0x000fc800000000ff */
[----:B------:R-:W-:-:S05]  /*5c20*/  SHF.R.S32.HI R5, RZ, 0x1f, R4 ;  /* 0x0000001fff057819 */ /* 0x000fca0000011404 */
[----:B------:R0:W-:Y:S01]  /*5c30*/  STG.E.64 desc[UR36][R2.64], R4 ;  /* 0x0000000402007986 */ /* 0x0001e2000c101b24 */
[----:B------:R-:W-:Y:S05]  /*5c40*/  BRA `(.L_x_7371) ;  /* 0x0000000400447947 */ /* 0x000fea0003800000 */
.L_x_7388:
[----:B------:R-:W-:-:S05]  /*5c50*/  PRMT R5, R9, 0x9910, RZ ;  /* 0x0000991009057816 */ /* 0x000fca00000000ff */
[----:B------:R0:W-:Y:S01]  /*5c60*/  STG.E desc[UR36][R2.64], R5 ;  /* 0x0000000502007986 */ /* 0x0001e2000c101924 */
[----:B------:R-:W-:Y:S05]  /*5c70*/  BRA `(.L_x_7371) ;  /* 0x0000000400387947 */ /* 0x000fea0003800000 */
.L_x_7378:
        /* <DEDUP_REMOVED lines=11> */
.L_x_7391:
[----:B------:R-:W0:Y:S01]  /*5d30*/  I2F.F64.S16 R4, R9 ;  /* 0x0000000900047312 */ /* 0x000e220000101c00 */
[----:B------:R-:W-:-:S05]  /*5d40*/  CS2R R6, SRZ ;  /* 0x0000000000067805 */ /* 0x000fca000001ff00 */
[----:B0-----:R4:W-:Y:S01]  /*5d50*/  STG.E.128 desc[UR36][R2.64], R4 ;  /* 0x0000000402007986 */ /* 0x0019e2000c101d24 */
[----:B------:R-:W-:Y:S05]  /*5d60*/  BRA `(.L_x_7371) ;  /* 0x0000000000fc7947 */ /* 0x000fea0003800000 */
.L_x_7390:
[----:B------:R-:W-:-:S09]  /*5d70*/  UISETP.NE.AND UP0, UPT, UR4, 0xf, UPT ;  /* 0x0000000f0400788c */ /* 0x000fd2000bf05270 */
[----:B------:R-:W-:Y:S05]  /*5d80*/  BRA.U !UP0, `(.L_x_7392) ;  /* 0x0000000108e87547 */ /* 0x000fea000b800000 */
[----:B------:R-:W-:-:S09]  /*5d90*/  UISETP.NE.AND UP0, UPT, UR4, 0x17, UPT ;  /* 0x000000170400788c */ /* 0x000fd2000bf05270 */
[----:B------:R-:W-:Y:S05]  /*5da0*/  BRA.U !UP0, `(.L_x_7393) ;  /* 0x0000000108907547 */ /* 0x000fea000b800000 */
[----:B------:R-:W-:-:S09]  /*5db0*/  UISETP.NE.AND UP0, UPT, UR4, 0x18, UPT ;  /* 0x000000180400788c */ /* 0x000fd2000bf05270 */
[----:B------:R-:W-:Y:S05]  /*5dc0*/  BRA.U !UP0, `(.L_x_7394) ;  /* 0x0000000108447547 */ /* 0x000fea000b800000 */
.L_x_7370:
        /* <DEDUP_REMOVED lines=16> */
.L_x_7395:
[----:B------:R-:W-:Y:S05]  /*5ed0*/  BRA `(.L_x_7371) ;  /* 0x0000000000a07947 */ /* 0x000fea0003800000 */
.L_x_7394:
        /* <DEDUP_REMOVED lines=13> */
.L_x_7397:
[----:B------:R-:W-:Y:S05]  /*5fb0*/  BSYNC.RECONVERGENT B0 ;  /* 0x0000000000007941 */ /* 0x000fea0003800200 */
.L_x_7396:
[----:B------:R-:W-:-:S05]  /*5fc0*/  LOP3.LUT R5, R0, 0x80, R5, 0xf8, !PT ;  /* 0x0000008000057812 */ /* 0x000fca00078ef805 */
[----:B------:R2:W-:Y:S01]  /*5fd0*/  STG.E.U8 desc[UR36][R2.64], R5 ;  /* 0x0000000502007986 */ /* 0x0005e2000c101124 */
[----:B------:R-:W-:Y:S05]  /*5fe0*/  BRA `(.L_x_7371) ;  /* 0x00000000005c7947 */ /* 0x000fea0003800000 */
.L_x_7393:
        /* <DEDUP_REMOVED lines=12> */
.L_x_7399:
[----:B------:R-:W-:Y:S01]  /*60b0*/  IMAD.MOV.U32 R0, RZ, RZ, 0x7f ;  /* 0x0000007fff007424 */ /* 0x000fe200078e00ff */
[----:B------:R-:W-:-:S04]  /*60c0*/  ISETP.GT.U32.AND P0, PT, R4, 0x7f800000, PT ;  /* 0x7f8000000400780c */ /* 0x000fc80003f04070 */
[----:B------:R-:W-:-:S09]  /*60d0*/  SEL R0, R0, 0x7c, P0 ;  /* 0x0000007c00007807 */ /* 0x000fd20000000000 */
.L_x_7400:
[----:B------:R-:W-:Y:S05]  /*60e0*/  BSYNC.RECONVERGENT B0 ;  /* 0x0000000000007941 */ /* 0x000fea0003800200 */
.L_x_7398:
[----:B------:R-:W-:-:S04]  /*60f0*/  SHF.R.U32.HI R5, RZ, 0x18, R5 ;  /* 0x00000018ff057819 */ /* 0x000fc80000011605 */
[----:B------:R-:W-:-:S05]  /*6100*/  LOP3.LUT R5, R0, 0x80, R5, 0xf8, !PT ;  /* 0x0000008000057812 */ /* 0x000fca00078ef805 */
[----:B------:R1:W-:Y:S01]  /*6110*/  STG.E.U8 desc[UR36][R2.64], R5 ;  /* 0x0000000502007986 */ /* 0x0003e2000c101124 */
[----:B------:R-:W-:Y:S05]  /*6120*/  BRA `(.L_x_7371) ;  /* 0x00000000000c7947 */ /* 0x000fea0003800000 */
.L_x_7392:
[----:B------:R-:W0:Y:S02]  /*6130*/  I2F.S16 R0, R9 ;  /* 0x0000000900007306 */ /* 0x000e240000101400 */
[----:B0-----:R-:W-:-:S05]  /*6140*/  F2FP.BF16.F32.PACK_AB R0, RZ, R0 ;  /* 0x00000000ff00723e */ /* 0x001fca00000010ff */
[----:B------:R0:W-:Y:S02]  /*6150*/  STG.E.U16 desc[UR36][R2.64], R0 ;  /* 0x0000000002007986 */ /* 0x0001e4000c101524 */
.L_x_7371:
[----:B------:R-:W-:-:S07]  /*6160*/  IADD3 R17, PT, PT, R17, 0x80, RZ ;  /* 0x0000008011117810 */ /* 0x000fce0007ffe0ff */
.L_x_7331:
[----:B------:R-:W-:Y:S05]  /*6170*/  BSYNC.RECONVERGENT B6 ;  /* 0x0000000000067941 */ /* 0x000fea0003800200 */
.L_x_7330:
        /* <DEDUP_REMOVED lines=307> */
.L_x_7403:
        /* <DEDUP_REMOVED lines=16> */
.L_x_7407:
[----:B------:R0:W5:Y:S01]  /*75b0*/  LDG.E.U8 R0, desc[UR36][R2.64] ;  /* 0x0000002402007981 */ /* 0x000162000c1e1100 */
[----:B------:R-:W-:Y:S05]  /*75c0*/  BRA `(.L_x_7409) ;  /* 0x0000000c004c7947 */ /* 0x000fea0003800000 */
.L_x_7406:
        /* <DEDUP_REMOVED lines=8> */
.L_x_7411:
[----:B------:R0:W5:Y:S01]  /*7650*/  LDG.E.U8 R0, desc[UR36][R2.64] ;  /* 0x0000002402007981 */ /* 0x000162000c1e1100 */
[----:B------:R-:W-:Y:S05]  /*7660*/  BRA `(.L_x_7409) ;  /* 0x0000000c00247947 */ /* 0x000fea0003800000 */
.L_x_7410:
[----:B------:R0:W5:Y:S01]  /*7670*/  LDG.E.U16 R0, desc[UR36][R2.64] ;  /* 0x0000002402007981 */ /* 0x000162000c1e1500 */
[----:B------:R-:W-:Y:S05]  /*7680*/  BRA `(.L_x_7409) ;  /* 0x0000000c001c7947 */ /* 0x000fea0003800000 */
.L_x_7405:
        /* <DEDUP_REMOVED lines=9> */
.L_x_7413:
[----:B------:R-:W2:Y:S02]  /*7720*/  LDG.E.U16 R4, desc[UR36][R2.64] ;  /* 0x0000002402047981 */ /* 0x000ea4000c1e1500 */
[----:B--2---:R-:W-:-:S06]  /*7730*/  HADD2.F32 R4, -RZ, R4.H0_H0 ;  /* 0x20000004ff047230 */ /* 0x004fcc0000004100 */
[----:B------:R-:W0:Y:S02]  /*7740*/  F2I.FTZ.TRUNC.NTZ R4, R4 ;  /* 0x0000000400047305 */ /* 0x000e24000021f100 */
[----:B0-----:R-:W-:Y:S01]  /*7750*/  PRMT R0, R4, 0x7610, R0 ;  /* 0x0000761004007816 */ /* 0x001fe20000000000 */
[----:B------:R-:W-:Y:S06]  /*7760*/  BRA `(.L_x_7409) ;  /* 0x0000000800e47947 */ /* 0x000fec0003800000 */
.L_x_7412:
        /* <DEDUP_REMOVED lines=9> */
.L_x_7415:
[----:B------:R-:W2:Y:S02]  /*7800*/  LDG.E.U16 R2, desc[UR36][R2.64] ;  /* 0x0000002402027981 */ /* 0x000ea4000c1e1500 */
[----:B--2---:R-:W-:-:S06]  /*7810*/  HADD2.F32 R4, -RZ, R2.H0_H0 ;  /* 0x20000002ff047230 */ /* 0x004fcc0000004100 */
[----:B------:R-:W0:Y:S02]  /*7820*/  F2I.FTZ.TRUNC.NTZ R4, R4 ;  /* 0x0000000400047305 */ /* 0x000e24000021f100 */
[----:B0-----:R-:W-:Y:S01]  /*7830*/  PRMT R0, R4, 0x7610, R0 ;  /* 0x0000761004007816 */ /* 0x001fe20000000000 */
[----:B------:R-:W-:Y:S06]  /*7840*/  BRA `(.L_x_7409) ;  /* 0x0000000800ac7947 */ /* 0x000fec0003800000 */
.L_x_7414:
[----:B------:R-:W2:Y:S02]  /*7850*/  LDG.E.64 R2, desc[UR36][R2.64] ;  /* 0x0000002402027981 */ /* 0x000ea4000c1e1b00 */
[----:B--2---:R0:W1:Y:S01]  /*7860*/  F2I.F64.TRUNC R0, R2 ;  /* 0x0000000200007311 */ /* 0x004062000030d100 */
[----:B------:R-:W-:Y:S05]  /*7870*/  BRA `(.L_x_7409) ;  /* 0x0000000800a07947 */ /* 0x000fea0003800000 */
.L_x_7404:
        /* <DEDUP_REMOVED lines=12> */
.L_x_7418:
[----:B------:R-:W2:Y:S02]  /*7940*/  LDG.E.64 R2, desc[UR36][R2.64] ;  /* 0x0000002402027981 */ /* 0x000ea4000c1e1b00 */
[----:B--2---:R0:W1:Y:S01]  /*7950*/  F2I.F64.TRUNC R0, R2 ;  /* 0x0000000200007311 */ /* 0x004062000030d100 */
[----:B------:R-:W-:Y:S05]  /*7960*/  BRA `(.L_x_7409) ;  /* 0x0000000800647947 */ /* 0x000fea0003800000 */
.L_x_7417:
        /* <DEDUP_REMOVED lines=27> */
.L_x_7420:
        /* <DEDUP_REMOVED lines=14> */
.L_x_7419:
[----:B------:R-:W2:Y:S02]  /*7c00*/  LDG.E.U16 R4, desc[UR36][R2.64] ;  /* 0x0000002402047981 */ /* 0x000ea4000c1e1500 */
[----:B--2---:R-:W-:-:S06]  /*7c10*/  IMAD.U32 R4, R4, 0x10000, RZ ;  /* 0x0001000004047824 */ /* 0x004fcc00078e00ff */
[----:B------:R-:W0:Y:S02]  /*7c20*/  F2I.FTZ.TRUNC.NTZ R4, R4 ;  /* 0x0000000400047305 */ /* 0x000e24000021f100 */
[----:B0-----:R-:W-:Y:S01]  /*7c30*/  PRMT R0, R4, 0x7610, R0 ;  /* 0x0000761004007816 */ /* 0x001fe20000000000 */
[----:B------:R-:W-:Y:S06]  /*7c40*/  BRA `(.L_x_7409) ;  /* 0x0000000400ac7947 */ /* 0x000fec0003800000 */
.L_x_7416:
        /* <DEDUP_REMOVED lines=10> */
.L_x_7423:
        /* <DEDUP_REMOVED lines=21> */
.L_x_7427:
[----:B------:R-:W-:Y:S05]  /*7e40*/  BSYNC.RECONVERGENT B1 ;  /* 0x0000000000017941 */ /* 0x000fea0003800200 */
.L_x_7426:
[----:B------:R-:W-:Y:S02]  /*7e50*/  SHF.L.U32 R0, R0, 0x14, RZ ;  /* 0x0000001400007819 */ /* 0x000fe400000006ff */
[----:B------:R-:W-:-:S04]  /*7e60*/  LEA R2, R2, 0x3b800000, 0x17 ;  /* 0x3b80000002027811 */ /* 0x000fc800078eb8ff */
[----:B------:R-:W-:-:S07]  /*7e70*/  LOP3.LUT R4, R2, R0, R7, 0xfe, !PT ;  /* 0x0000000002047212 */ /* 0x000fce00078efe07 */
.L_x_7425:
[----:B------:R-:W-:Y:S05]  /*7e80*/  BSYNC.RECONVERGENT B0 ;  /* 0x0000000000007941 */ /* 0x000fea0003800200 */
.L_x_7424:
[----:B------:R-:W0:Y:S02]  /*7e90*/  F2I.FTZ.TRUNC.NTZ R4, R4 ;  /* 0x0000000400047305 */ /* 0x000e24000021f100 */
[----:B0-----:R-:W-:Y:S01]  /*7ea0*/  PRMT R0, R4, 0x7610, R0 ;  /* 0x0000761004007816 */ /* 0x001fe20000000000 */
[----:B------:R-:W-:Y:S06]  /*7eb0*/  BRA `(.L_x_7409) ;  /* 0x0000000400107947 */ /* 0x000fec0003800000 */
.L_x_7422:
        /* <DEDUP_REMOVED lines=21> */
.L_x_7431:
[----:B------:R-:W-:Y:S05]  /*8010*/  BSYNC.RECONVERGENT B1 ;  /* 0x0000000000017941 */ /* 0x000fea0003800200 */
.L_x_7430:
[----:B------:R-:W-:Y:S01]  /*8020*/  IMAD.SHL.U32 R0, R0, 0x200000, RZ ;  /* 0x0020000000007824 */ /* 0x000fe200078e00ff */
[----:B------:R-:W-:-:S04]  /*8030*/  LEA R2, R2, 0x37800000, 0x17 ;  /* 0x3780000002027811 */ /* 0x000fc800078eb8ff */
[----:B------:R-:W-:-:S07]  /*8040*/  LOP3.LUT R4, R2, R0, R7, 0xfe, !PT ;  /* 0x0000000002047212 */ /* 0x000fce00078efe07 */
.L_x_7429:
[----:B------:R-:W-:Y:S05]  /*8050*/  BSYNC.RECONVERGENT B0 ;  /* 0x0000000000007941 */ /* 0x000fea0003800200 */
.L_x_7428:
[----:B------:R-:W0:Y:S02]  /*8060*/  F2I.FTZ.TRUNC.NTZ R4, R4 ;  /* 0x0000000400047305 */ /* 0x000e24000021f100 */
[----:B0-----:R-:W-:Y:S01]  /*8070*/  PRMT R0, R4, 0x7610, R0 ;  /* 0x0000761004007816 */ /* 0x001fe20000000000 */
[----:B------:R-:W-:Y:S06]  /*8080*/  BRA `(.L_x_7409) ;  /* 0x00000000009c7947 */ /* 0x000fec0003800000 */
.L_x_7421:
        /* <DEDUP_REMOVED lines=14> */
.L_x_7435:
[----:B------:R-:W-:Y:S05]  /*8170*/  BSYNC.RECONVERGENT B0 ;  /* 0x0000000000007941 */ /* 0x000fea0003800200 */
.L_x_7434:
[----:B------:R-:W0:Y:S02]  /*8180*/  F2I.FTZ.TRUNC.NTZ R4, R4 ;  /* 0x0000000400047305 */ /* 0x000e24000021f100 */
[----:B0-----:R-:W-:Y:S01]  /*8190*/  PRMT R0, R4, 0x7610, R0 ;  /* 0x0000761004007816 */ /* 0x001fe20000000000 */
[----:B------:R-:W-:Y:S06]  /*81a0*/  BRA `(.L_x_7409) ;  /* 0x0000000000547947 */ /* 0x000fec0003800000 */
.L_x_7408:
        /* <DEDUP_REMOVED lines=16> */
.L_x_7436:
[----:B------:R-:W-:Y:S01]  /*82b0*/  PRMT R0, RZ, 0x7610, R0 ;  /* 0x00007610ff007816 */ /* 0x000fe20000000000 */
[----:B------:R-:W-:Y:S06]  /*82c0*/  BRA `(.L_x_7409) ;  /* 0x00000000000c7947 */ /* 0x000fec0003800000 */
.L_x_7433:
[----:B------:R3:W5:Y:S01]  /*82d0*/  LDG.E.U8 R0, desc[UR36][R2.64] ;  /* 0x0000002402007981 */ /* 0x000762000c1e1100 */
[----:B------:R-:W-:Y:S05]  /*82e0*/  BRA `(.L_x_7409) ;  /* 0x0000000000047947 */ /* 0x000fea0003800000 */
.L_x_7432:
[----:B------:R4:W5:Y:S02]  /*82f0*/  LDG.E.U8 R0, desc[UR36][R2.64] ;  /* 0x0000002402007981 */ /* 0x000964000c1e1100 */
.L_x_7409:
        /* <DEDUP_REMOVED lines=22> */
.L_x_7440:
[----:B------:R4:W-:Y:S01]  /*8460*/  STG.E.U8 desc[UR36][R2.64], R9 ;  /* 0x0000000902007986 */ /* 0x0009e2000c101124 */
[----:B------:R-:W-:Y:S05]  /*8470*/  BRA `(.L_x_7442) ;  /* 0x0000000c004c7947 */ /* 0x000fea0003800000 */
.L_x_7439:
        /* <DEDUP_REMOVED lines=10> */
.L_x_7444:
[----:B------:R-:W-:-:S05]  /*8520*/  PRMT R5, R9, 0x9910, RZ ;  /* 0x0000991009057816 */ /* 0x000fca00000000ff */
[----:B------:R2:W-:Y:S01]  /*8530*/  STG.E desc[UR36][R2.64], R5 ;  /* 0x0000000502007986 */ /* 0x0005e2000c101924 */
[----:B------:R-:W-:Y:S05]  /*8540*/  BRA `(.L_x_7442) ;  /* 0x0000000c00187947 */ /* 0x000fea0003800000 */
.L_x_7443:
[----:B------:R0:W-:Y:S01]  /*8550*/  STG.E.U16 desc[UR36][R2.64], R9 ;  /* 0x0000000902007986 */ /* 0x0001e2000c101524 */
[----:B------:R-:W-:Y:S05]  /*8560*/  BRA `(.L_x_7442) ;  /* 0x0000000c00107947 */ /* 0x000fea0003800000 */
.L_x_7438:
        /* <DEDUP_REMOVED lines=9> */
.L_x_7446:
[----:B------:R-:W0:Y:S02]  /*8600*/  I2F.S16 R0, R9 ;  /* 0x0000000900007306 */ /* 0x000e240000101400 */
[----:B0-----:R-:W-:-:S05]  /*8610*/  F2FP.F16.F32.PACK_AB R0, RZ, R0 ;  /* 0x00000000ff00723e */ /* 0x001fca00000000ff */
[----:B------:R0:W-:Y:S01]  /*8620*/  STG.E.U16 desc[UR36][R2.64], R0 ;  /* 0x0000000002007986 */ /* 0x0001e2000c101524 */
[----:B------:R-:W-:Y:S05]  /*8630*/  BRA `(.L_x_7442) ;  /* 0x0000000800dc7947 */ /* 0x000fea0003800000 */
.L_x_7445:
        /* <DEDUP_REMOVED lines=10> */
.L_x_7448:
[----:B------:R-:W0:Y:S02]  /*86e0*/  I2F.S16 R9, R9 ;  /* 0x0000000900097306 */ /* 0x000e240000101400 */
[----:B0-----:R-:W-:-:S04]  /*86f0*/  F2FP.F16.F32.PACK_AB R5, RZ, R9 ;  /* 0x00000009ff05723e */ /* 0x001fc800000000ff */
[----:B------:R-:W-:-:S05]  /*8700*/  PRMT R5, R5, 0x5410, RZ ;  /* 0x0000541005057816 */ /* 0x000fca00000000ff */
[----:B------:R0:W-:Y:S01]  /*8710*/  STG.E desc[UR36][R2.64], R5 ;  /* 0x0000000502007986 */ /* 0x0001e2000c101924 */
[----:B------:R-:W-:Y:S05]  /*8720*/  BRA `(.L_x_7442) ;  /* 0x0000000800a07947 */ /* 0x000fea0003800000 */
.L_x_7447:
[----:B------:R-:W0:Y:S02]  /*8730*/  I2F.F64.S16 R4, R9 ;  /* 0x0000000900047312 */ /* 0x000e240000101c00 */
[----:B0-----:R0:W-:Y:S01]  /*8740*/  STG.E.64 desc[UR36][R2.64], R4 ;  /* 0x0000000402007986 */ /* 0x0011e2000c101b24 */
[----:B------:R-:W-:Y:S05]  /*8750*/  BRA `(.L_x_7442) ;  /* 0x0000000800947947 */ /* 0x000fea0003800000 */
.L_x_7437:
        /* <DEDUP_REMOVED lines=12> */
.L_x_7452:
        /* <DEDUP_REMOVED lines=18> */
.L_x_7455:
[----:B------:R-:W-:-:S04]  /*8940*/  SHF.R.U32.HI R5, RZ, 0x18, R5 ;  /* 0x00000018ff057819 */ /* 0x000fc80000011605 */
[----:B------:R-:W-:-:S07]  /*8950*/  LOP3.LUT R0, R0, 0x80, R5, 0xf8, !PT ;  /* 0x0000008000007812 */ /* 0x000fce00078ef805 */
.L_x_7454:
[----:B------:R-:W-:Y:S05]  /*8960*/  BSYNC.RECONVERGENT B0 ;  /* 0x0000000000007941 */ /* 0x000fea0003800200 */
.L_x_7453:
[----:B------:R0:W-:Y:S01]  /*8970*/  STG.E.U8 desc[UR36][R2.64], R0 ;  /* 0x0000000002007986 */ /* 0x0001e2000c101124 */
[----:B------:R-:W-:Y:S05]  /*8980*/  BRA `(.L_x_7442) ;  /* 0x0000000800087947 */ /* 0x000fea0003800000 */
.L_x_7451:
        /* <DEDUP_REMOVED lines=18> */
.L_x_7458:
[----:B------:R-:W-:-:S04]  /*8ab0*/  SHF.R.U32.HI R5, RZ, 0x18, R5 ;  /* 0x00000018ff057819 */ /* 0x000fc80000011605 */
[----:B------:R-:W-:-:S07]  /*8ac0*/  LOP3.LUT R0, R0, 0x80, R5, 0xf8, !PT ;  /* 0x0000008000007812 */ /* 0x000fce00078ef805 */
.L_x_7457:
[----:B------:R-:W-:Y:S05]  /*8ad0*/  BSYNC.RECONVERGENT B0 ;  /* 0x0000000000007941 */ /* 0x000fea0003800200 */
.L_x_7456:
[----:B------:R0:W-:Y:S01]  /*8ae0*/  STG.E.U8 desc[UR36][R2.64], R0 ;  /* 0x0000000002007986 */ /* 0x0001e2000c101124 */
[----:B------:R-:W-:Y:S05]  /*8af0*/  BRA `(.L_x_7442) ;  /* 0x0000000400ac7947 */ /* 0x000fea0003800000 */
.L_x_7450:
        /* <DEDUP_REMOVED lines=22> */
.L_x_7460:
[----:B------:R-:W-:-:S04]  /*8c60*/  PRMT R4, R9, 0x9910, RZ ;  /* 0x0000991009047816 */ /* 0x000fc800000000ff */
[----:B------:R-:W-:-:S05]  /*8c70*/  SHF.R.S32.HI R5, RZ, 0x1f, R4 ;  /* 0x0000001fff057819 */ /* 0x000fca0000011404 */
[----:B------:R0:W-:Y:S01]  /*8c80*/  STG.E.64 desc[UR36][R2.64], R4 ;  /* 0x0000000402007986 */ /* 0x0001e2000c101b24 */
[----:B------:R-:W-:Y:S05]  /*8c90*/  BRA `(.L_x_7442) ;  /* 0x0000000400447947 */ /* 0x000fea0003800000 */
.L_x_7459:
[----:B------:R-:W-:-:S05]  /*8ca0*/  PRMT R5, R9, 0x9910, RZ ;  /* 0x0000991009057816 */ /* 0x000fca00000000ff */
[----:B------:R0:W-:Y:S01]  /*8cb0*/  STG.E desc[UR36][R2.64], R5 ;  /* 0x0000000502007986 */ /* 0x0001e2000c101924 */
[----:B------:R-:W-:Y:S05]  /*8cc0*/  BRA `(.L_x_7442) ;  /* 0x0000000400387947 */ /* 0x000fea0003800000 */
.L_x_7449:
        /* <DEDUP_REMOVED lines=11> */
.L_x_7462:
[----:B------:R-:W0:Y:S01]  /*8d80*/  I2F.F64.S16 R4, R9 ;  /* 0x0000000900047312 */ /* 0x000e220000101c00 */
[----:B------:R-:W-:-:S05]  /*8d90*/  CS2R R6, SRZ ;  /* 0x0000000000067805 */ /* 0x000fca000001ff00 */
[----:B0-----:R0:W-:Y:S01]  /*8da0*/  STG.E.128 desc[UR36][R2.64], R4 ;  /* 0x0000000402007986 */ /* 0x0011e2000c101d24 */
[----:B------:R-:W-:Y:S05]  /*8db0*/  BRA `(.L_x_7442) ;  /* 0x0000000000fc7947 */ /* 0x000fea0003800000 */
.L_x_7461:
[----:B------:R-:W-:-:S09]  /*8dc0*/  UISETP.NE.AND UP0, UPT, UR4, 0xf, UPT ;  /* 0x0000000f0400788c */ /* 0x000fd2000bf05270 */
[----:B------:R-:W-:Y:S05]  /*8dd0*/  BRA.U !UP0, `(.L_x_7463) ;  /* 0x0000000108e87547 */ /* 0x000fea000b800000 */
[----:B------:R-:W-:-:S09]  /*8de0*/  UISETP.NE.AND UP0, UPT, UR4, 0x17, UPT ;  /* 0x000000170400788c */ /* 0x000fd2000bf05270 */
[----:B------:R-:W-:Y:S05]  /*8df0*/  BRA.U !UP0, `(.L_x_7464) ;  /* 0x0000000108907547 */ /* 0x000fea000b800000 */
[----:B------:R-:W-:-:S09]  /*8e00*/  UISETP.NE.AND UP0, UPT, UR4, 0x18, UPT ;  /* 0x000000180400788c */ /* 0x000fd2000bf05270 */
[----:B------:R-:W-:Y:S05]  /*8e10*/  BRA.U !UP0, `(.L_x_7465) ;  /* 0x0000000108447547 */ /* 0x000fea000b800000 */
.L_x_7441:
        /* <DEDUP_REMOVED lines=16> */
.L_x_7466:
[----:B------:R-:W-:Y:S05]  /*8f20*/  BRA `(.L_x_7442) ;  /* 0x0000000000a07947 */ /* 0x000fea0003800000 */
.L_x_7465:
        /* <DEDUP_REMOVED lines=13> */
.L_x_7468:
[----:B------:R-:W-:Y:S05]  /*9000*/  BSYNC.RECONVERGENT B0 ;  /* 0x0000000000007941 */ /* 0x000fea0003800200 */
.L_x_7467:
[----:B------:R-:W-:-:S05]  /*9010*/  LOP3.LUT R5, R0, 0x80, R5, 0xf8, !PT ;  /* 0x0000008000057812 */ /* 0x000fca00078ef805 */
[----:B------:R0:W-:Y:S01]  /*9020*/  STG.E.U8 desc[UR36][R2.64], R5 ;  /* 0x0000000502007986 */ /* 0x0001e2000c101124 */
[----:B------:R-:W-:Y:S05]  /*9030*/  BRA `(.L_x_7442) ;  /* 0x00000000005c7947 */ /* 0x000fea0003800000 */
.L_x_7464:
        /* <DEDUP_REMOVED lines=12> */
.L_x_7470:
[----:B------:R-:W-:Y:S01]  /*9100*/  IMAD.MOV.U32 R0, RZ, RZ, 0x7f ;  /* 0x0000007fff007424 */ /* 0x000fe200078e00ff */
[----:B------:R-:W-:-:S04]  /*9110*/  ISETP.GT.U32.AND P0, PT, R4, 0x7f800000, PT ;  /* 0x7f8000000400780c */ /* 0x000fc80003f04070 */
[----:B------:R-:W-:-:S09]  /*9120*/  SEL R0, R0, 0x7c, P0 ;  /* 0x0000007c00007807 */ /* 0x000fd20000000000 */
.L_x_7471:
[----:B------:R-:W-:Y:S05]  /*9130*/  BSYNC.RECONVERGENT B0 ;  /* 0x0000000000007941 */ /* 0x000fea0003800200 */
.L_x_7469:
[----:B------:R-:W-:-:S04]  /*9140*/  SHF.R.U32.HI R5, RZ, 0x18, R5 ;  /* 0x00000018ff057819 */ /* 0x000fc80000011605 */
[----:B------:R-:W-:-:S05]  /*9150*/  LOP3.LUT R5, R0, 0x80, R5, 0xf8, !PT ;  /* 0x0000008000057812 */ /* 0x000fca00078ef805 */
[----:B------:R0:W-:Y:S01]  /*9160*/  STG.E.U8 desc[UR36][R2.64], R5 ;  /* 0x0000000502007986 */ /* 0x0001e2000c101124 */
[----:B------:R-:W-:Y:S05]  /*9170*/  BRA `(.L_x_7442) ;  /* 0x00000000000c7947 */ /* 0x000fea0003800000 */
.L_x_7463:
[----:B------:R-:W0:Y:S02]  /*9180*/  I2F.S16 R0, R9 ;  /* 0x0000000900007306 */ /* 0x000e240000101400 */
[----:B0-----:R-:W-:-:S05]  /*9190*/  F2FP.BF16.F32.PACK_AB R0, RZ, R0 ;  /* 0x00000000ff00723e */ /* 0x001fca00000010ff */
[----:B------:R0:W-:Y:S02]  /*91a0*/  STG.E.U16 desc[UR36][R2.64], R0 ;  /* 0x0000000002007986 */ /* 0x0001e4000c101524 */
.L_x_7442:
[----:B------:R-:W-:-:S07]  /*91b0*/  VIADD R17, R17, 0x80 ;  /* 0x0000008011117836 */ /* 0x000fce0000000000 */
.L_x_7402:
[----:B------:R-:W-:Y:S05]  /*91c0*/  BSYNC.RECONVERGENT B6 ;  /* 0x0000000000067941 */ /* 0x000fea0003800200 */
.L_x_7401:
[----:B------:R-:W5:Y:S02]  /*91d0*/  LDCU UR4, c[0x0][0x380] ;  /* 0x00007000ff0477ac */ /* 0x000f640008000800 */
[----:B-----5:R-:W-:-:S13]  /*91e0*/  ISETP.GE.AND P0, PT, R17, UR4, PT ;  /* 0x0000000411007c0c */ /* 0x020fda000bf06270 */
[----:B------:R-:W-:Y:S05]  /*91f0*/  @P0 EXIT ;  /* 0x000000000000094d */ /* 0x000fea0003800000 */
[----:B------:R-:W5:Y:S01]  /*9200*/  LDCU UR4, c[0x0][0x388] ;  /* 0x00007100ff0477ac */ /* 0x000f620008000800 */
[----:B0-----:R-:W-:Y:S01]  /*9210*/  MOV R0, RZ ;  /* 0x000000ff00007202 */ /* 0x001fe20000000f00 */
        /* <DEDUP_REMOVED lines=301> */
.L_x_7472:
        /* <DEDUP_REMOVED lines=18> */
.L_x_7476:
[----:B------:R0:W5:Y:S01]  /*a610*/  LDG.E.U8 R0, desc[UR36][R2.64] ;  /* 0x0000002402007981 */ /* 0x000162000c1e1100 */
[----:B------:R-:W-:Y:S05]  /*a620*/  BRA `(.L_x_7478) ;  /* 0x0000000c004c7947 */ /* 0x000fea0003800000 */
.L_x_7475:
        /* <DEDUP_REMOVED lines=8> */
.L_x_7480:
[----:B------:R0:W5:Y:S01]  /*a6b0*/  LDG.E.U8 R0, desc[UR36][R2.64] ;  /* 0x0000002402007981 */ /* 0x000162000c1e1100 */
[----:B------:R-:W-:Y:S05]  /*a6c0*/  BRA `(.L_x_7478) ;  /* 0x0000000c00247947 */ /* 0x000fea0003800000 */
.L_x_7479:
[----:B------:R0:W5:Y:S01]  /*a6d0*/  LDG.E.U16 R0, desc[UR36][R2.64] ;  /* 0x0000002402007981 */ /* 0x000162000c1e1500 */
[----:B------:R-:W-:Y:S05]  /*a6e0*/  BRA `(.L_x_7478) ;  /* 0x0000000c001c7947 */ /* 0x000fea0003800000 */
.L_x_7474:
        /* <DEDUP_REMOVED lines=9> */
.L_x_7482:
[----:B------:R-:W2:Y:S02]  /*a780*/  LDG.E.U16 R4, desc[UR36][R2.64] ;  /* 0x0000002402047981 */ /* 0x000ea4000c1e1500 */
[----:B--2---:R-:W-:-:S06]  /*a790*/  HADD2.F32 R4, -RZ, R4.H0_H0 ;  /* 0x20000004ff047230 */ /* 0x004fcc0000004100 */
[----:B------:R-:W0:Y:S02]  /*a7a0*/  F2I.FTZ.TRUNC.NTZ R4, R4 ;  /* 0x0000000400047305 */ /* 0x000e24000021f100 */
[----:B0-----:R-:W-:Y:S01]  /*a7b0*/  PRMT R0, R4, 0x7610, R0 ;  /* 0x0000761004007816 */ /* 0x001fe20000000000 */
[----:B------:R-:W-:Y:S06]  /*a7c0*/  BRA `(.L_x_7478) ;  /* 0x0000000800e47947 */ /* 0x000fec0003800000 */
.L_x_7481:
        /* <DEDUP_REMOVED lines=9> */
.L_x_7484:
[----:B------:R-:W2:Y:S02]  /*a860*/  LDG.E.U16 R2, desc[UR36][R2.64] ;  /* 0x0000002402027981 */ /* 0x000ea4000c1e1500 */
[----:B--2---:R-:W-:-:S06]  /*a870*/  HADD2.F32 R4, -RZ, R2.H0_H0 ;  /* 0x20000002ff047230 */ /* 0x004fcc0000004100 */
[----:B------:R-:W0:Y:S02]  /*a880*/  F2I.FTZ.TRUNC.NTZ R4, R4 ;  /* 0x0000000400047305 */ /* 0x000e24000021f100 */
[----:B0-----:R-:W-:Y:S01]  /*a890*/  PRMT R0, R4, 0x7610, R0 ;  /* 0x0000761004007816 */ /* 0x001fe20000000000 */
[----:B------:R-:W-:Y:S06]  /*a8a0*/  BRA `(.L_x_7478) ;  /* 0x0000000800ac7947 */ /* 0x000fec0003800000 */
.L_x_7483:
[----:B------:R-:W2:Y:S02]  /*a8b0*/  LDG.E.64 R2, desc[UR36][R2.64] ;  /* 0x0000002402027981 */ /* 0x000ea4000c1e1b00 */
[----:B--2---:R0:W1:Y:S01]  /*a8c0*/  F2I.F64.TRUNC R0, R2 ;  /* 0x0000000200007311 */ /* 0x004062000030d100 */
[----:B------:R-:W-:Y:S05]  /*a8d0*/  BRA `(.L_x_7478) ;  /* 0x0000000800a07947 */ /* 0x000fea0003800000 */
.L_x_7473:
        /* <DEDUP_REMOVED lines=12> */
.L_x_7487:
[----:B------:R-:W2:Y:S02]  /*a9a0*/  LDG.E.64 R2, desc[UR36][R2.64] ;  /* 0x0000002402027981 */ /* 0x000ea4000c1e1b00 */
[----:B--2---:R3:W4:Y:S01]  /*a9b0*/  F2I.F64.TRUNC R0, R2 ;  /* 0x0000000200007311 */ /* 0x004722000030d100 */
[----:B------:R-:W-:Y:S05]  /*a9c0*/  BRA `(.L_x_7478) ;  /* 0x0000000800647947 */ /* 0x000fea0003800000 */
.L_x_7486:
        /* <DEDUP_REMOVED lines=27> */
.L_x_7489:
        /* <DEDUP_REMOVED lines=14> */
.L_x_7488:
[----:B------:R-:W2:Y:S02]  /*ac60*/  LDG.E.U16 R4, desc[UR36][R2.64] ;  /* 0x0000002402047981 */ /* 0x000ea4000c1e1500 */
[----:B--2---:R-:W-:-:S06]  /*ac70*/  SHF.L.U32 R4, R4, 0x10, RZ ;  /* 0x0000001004047819 */ /* 0x004fcc00000006ff */
[----:B------:R-:W0:Y:S02]  /*ac80*/  F2I.FTZ.TRUNC.NTZ R4, R4 ;  /* 0x0000000400047305 */ /* 0x000e24000021f100 */
[----:B0-----:R-:W-:Y:S01]  /*ac90*/  PRMT R0, R4, 0x7610, R0 ;  /* 0x0000761004007816 */ /* 0x001fe20000000000 */
[----:B------:R-:W-:Y:S06]  /*aca0*/  BRA `(.L_x_7478) ;  /* 0x0000000400ac7947 */ /* 0x000fec0003800000 */
.L_x_7485:
        /* <DEDUP_REMOVED lines=10> */
.L_x_7492:
        /* <DEDUP_REMOVED lines=21> */
.L_x_7496:
[----:B------:R-:W-:Y:S05]  /*aea0*/  BSYNC.RECONVERGENT B1 ;  /* 0x0000000000017941 */ /* 0x000fea0003800200 */
.L_x_7495:
[----:B------:R-:W-:Y:S01]  /*aeb0*/  IMAD.SHL.U32 R0, R0, 0x100000, RZ ;  /* 0x0010000000007824 */ /* 0x000fe200078e00ff */
[----:B------:R-:W-:-:S04]  /*aec0*/  LEA R2, R2, 0x3b800000, 0x17 ;  /* 0x3b80000002027811 */ /* 0x000fc800078eb8ff */
[----:B------:R-:W-:-:S07]  /*aed0*/  LOP3.LUT R4, R2, R0, R7, 0xfe, !PT ;  /* 0x0000000002047212 */ /* 0x000fce00078efe07 */
.L_x_7494:
[----:B------:R-:W-:Y:S05]  /*aee0*/  BSYNC.RECONVERGENT B0 ;  /* 0x0000000000007941 */ /* 0x000fea0003800200 */
.L_x_7493:
[----:B------:R-:W0:Y:S02]  /*aef0*/  F2I.FTZ.TRUNC.NTZ R4, R4 ;  /* 0x0000000400047305 */ /* 0x000e24000021f100 */
[----:B0-----:R-:W-:Y:S01]  /*af00*/  PRMT R0, R4, 0x7610, R0 ;  /* 0x0000761004007816 */ /* 0x001fe20000000000 */
[----:B------:R-:W-:Y:S06]  /*af10*/  BRA `(.L_x_7478) ;  /* 0x0000000400107947 */ /* 0x000fec0003800000 */
.L_x_7491:
        /* <DEDUP_REMOVED lines=21> */
.L_x_7500:
[----:B------:R-:W-:Y:S05]  /*b070*/  BSYNC.RECONVERGENT B1 ;  /* 0x0000000000017941 */ /* 0x000fea0003800200 */
.L_x_7499:
[----:B------:R-:W-:Y:S01]  /*b080*/  IMAD.SHL.U32 R0, R0, 0x200000, RZ ;  /* 0x0020000000007824 */ /* 0x000fe200078e00ff */
[----:B------:R-:W-:-:S04]  /*b090*/  LEA R2, R2, 0x37800000, 0x17 ;  /* 0x3780000002027811 */ /* 0x000fc800078eb8ff */
[----:B------:R-:W-:-:S07]  /*b0a0*/  LOP3.LUT R4, R2, R0, R7, 0xfe, !PT ;  /* 0x0000000002047212 */ /* 0x000fce00078efe07 */
.L_x_7498:
[----:B------:R-:W-:Y:S05]  /*b0b0*/  BSYNC.RECONVERGENT B0 ;  /* 0x0000000000007941 */ /* 0x000fea0003800200 */
.L_x_7497:
[----:B------:R-:W0:Y:S02]  /*b0c0*/  F2I.FTZ.TRUNC.NTZ R4, R4 ;  /* 0x0000000400047305 */ /* 0x000e24000021f100 */
[----:B0-----:R-:W-:Y:S01]  /*b0d0*/  PRMT R0, R4, 0x7610, R0 ;  /* 0x0000761004007816 */ /* 0x001fe20000000000 */
[----:B------:R-:W-:Y:S06]  /*b0e0*/  BRA `(.L_x_7478) ;  /* 0x00000000009c7947 */ /* 0x000fec0003800000 */
.L_x_7490:
        /* <DEDUP_REMOVED lines=14> */
.L_x_7504:
[----:B------:R-:W-:Y:S05]  /*b1d0*/  BSYNC.RECONVERGENT B0 ;  /* 0x0000000000007941 */ /* 0x000fea0003800200 */
.L_x_7503:
[----:B------:R-:W0:Y:S02]  /*b1e0*/  F2I.FTZ.TRUNC.NTZ R4, R4 ;  /* 0x0000000400047305 */ /* 0x000e24000021f100 */
[----:B0-----:R-:W-:Y:S01]  /*b1f0*/  PRMT R0, R4, 0x7610, R0 ;  /* 0x0000761004007816 */ /* 0x001fe20000000000 */
[----:B------:R-:W-:Y:S06]  /*b200*/  BRA `(.L_x_7478) ;  /* 0x0000000000547947 */ /* 0x000fec0003800000 */
.L_x_7477:
        /* <DEDUP_REMOVED lines=16> */
.L_x_7505:
[----:B------:R-:W-:Y:S01]  /*b310*/  PRMT R0, RZ, 0x7610, R0 ;  /* 0x00007610ff007816 */ /* 0x000fe20000000000 */
[----:B------:R-:W-:Y:S06]  /*b320*/  BRA `(.L_x_7478) ;  /* 0x00000000000c7947 */ /* 0x000fec0003800000 */
.L_x_7502:
[----:B------:R2:W5:Y:S01]  /*b330*/  LDG.E.U8 R0, desc[UR36][R2.64] ;  /* 0x0000002402007981 */ /* 0x000562000c1e1100 */
[----:B------:R-:W-:Y:S05]  /*b340*/  BRA `(.L_x_7478) ;  /* 0x0000000000047947 */ /* 0x000fea0003800000 */
.L_x_7501:
[----:B------:R1:W5:Y:S02]  /*b350*/  LDG.E.U8 R0, desc[UR36][R2.64] ;  /* 0x0000002402007981 */ /* 0x000364000c1e1100 */
.L_x_7478:
[----:B------:R-:W-:Y:S01]  /*b360*/  UPRMT UR4, UR41, 0x9910, URZ ;  /* 0x0000991029047896 */ /* 0x000fe200080000ff */
[----:B------:R-:W-:Y:S02]  /*b370*/  ISETP.GT.U32.AND P0, PT, R18, 0x6, PT ;  /* 0x000000061200780c */ /* 0x000fe40003f04070 */
[C---:B012345:R-:W-:Y:S01]  /*b380*/  PRMT R2, R0.reuse, 0x8880, RZ ;  /* 0x0000888000027816 */ /* 0x07ffe200000000ff */
[----:B------:R-:W-:Y:S01]  /*b390*/  UISETP.GT.AND UP0, UPT, UR4, 0x9, UPT ;  /* 0x000000090400788c */ /* 0x000fe2000bf04270 */
[----:B------:R-:W-:Y:S02]  /*b3a0*/  LOP3.LUT R0, R0, 0xffff, RZ, 0xc0, !PT ;  /* 0x0000ffff00007812 */ /* 0x000fe400078ec0ff */
[----:B------:R-:W-:Y:S02]  /*b3b0*/  SHF.R.S32.HI R5, RZ, 0x7, R2 ;  /* 0x00000007ff057819 */ /* 0x000fe40000011402 */
[----:B------:R-:W-:-:S05]  /*b3c0*/  PRMT R3, R0, 0x8880, RZ ;  /* 0x0000888000037816 */ /* 0x000fca00000000ff */
        /* <DEDUP_REMOVED lines=12> */
.L_x_7509:
[----:B------:R-:W-:Y:S01]  /*b490*/  STG.E.U8 desc[UR36][R16.64], R5 ;  /* 0x0000000510007986 */ /* 0x000fe2000c101124 */
[----:B------:R-:W-:Y:S05]  /*b4a0*/  EXIT ;  /* 0x000000000000794d */ /* 0x000fea0003800000 */
.L_x_7508:
        /* <DEDUP_REMOVED lines=10> */
.L_x_7512:
[----:B------:R-:W-:-:S05]  /*b550*/  PRMT R3, R5, 0x9910, RZ ;  /* 0x0000991005037816 */ /* 0x000fca00000000ff */
[----:B------:R-:W-:Y:S01]  /*b560*/  STG.E desc[UR36][R16.64], R3 ;  /* 0x0000000310007986 */ /* 0x000fe2000c101924 */
[----:B------:R-:W-:Y:S05]  /*b570*/  EXIT ;  /* 0x000000000000794d */ /* 0x000fea0003800000 */
.L_x_7511:
[----:B------:R-:W-:Y:S01]  /*b580*/  STG.E.U16 desc[UR36][R16.64], R5 ;  /* 0x0000000510007986 */ /* 0x000fe2000c101524 */
[----:B------:R-:W-:Y:S05]  /*b590*/  EXIT ;  /* 0x000000000000794d */ /* 0x000fea0003800000 */
.L_x_7507:
        /* <DEDUP_REMOVED lines=9> */
.L_x_7514:
[----:B------:R-:W0:Y:S02]  /*b630*/  I2F.S16 R0, R5 ;  /* 0x0000000500007306 */ /* 0x000e240000101400 */
[----:B0-----:R-:W-:-:S05]  /*b640*/  F2FP.F16.F32.PACK_AB R0, RZ, R0 ;  /* 0x00000000ff00723e */ /* 0x001fca00000000ff */
[----:B------:R-:W-:Y:S01]  /*b650*/  STG.E.U16 desc[UR36][R16.64], R0 ;  /* 0x0000000010007986 */ /* 0x000fe2000c101524 */
[----:B------:R-:W-:Y:S05]  /*b660*/  EXIT ;  /* 0x000000000000794d */ /* 0x000fea0003800000 */
.L_x_7513:
        /* <DEDUP_REMOVED lines=10> */
.L_x_7516:
[----:B------:R-:W0:Y:S02]  /*b710*/  I2F.S16 R5, R5 ;  /* 0x0000000500057306 */ /* 0x000e240000101400 */
[----:B0-----:R-:W-:-:S04]  /*b720*/  F2FP.F16.F32.PACK_AB R3, RZ, R5 ;  /* 0x00000005ff03723e */ /* 0x001fc800000000ff */
[----:B------:R-:W-:-:S05]  /*b730*/  PRMT R3, R3, 0x5410, RZ ;  /* 0x0000541003037816 */ /* 0x000fca00000000ff */
[----:B------:R-:W-:Y:S01]  /*b740*/  STG.E desc[UR36][R16.64], R3 ;  /* 0x0000000310007986 */ /* 0x000fe2000c101924 */
[----:B------:R-:W-:Y:S05]  /*b750*/  EXIT ;  /* 0x000000000000794d */ /* 0x000fea0003800000 */
.L_x_7515:
[----:B------:R-:W0:Y:S02]  /*b760*/  I2F.F64.S16 R2, R5 ;  /* 0x0000000500027312 */ /* 0x000e240000101c00 */
[----:B0-----:R-:W-:Y:S01]  /*b770*/  STG.E.64 desc[UR36][R16.64], R2 ;  /* 0x0000000210007986 */ /* 0x001fe2000c101b24 */
[----:B------:R-:W-:Y:S05]  /*b780*/  EXIT ;  /* 0x000000000000794d */ /* 0x000fea0003800000 */
.L_x_7506:
        /* <DEDUP_REMOVED lines=12> */
.L_x_7520:
        /* <DEDUP_REMOVED lines=17> */
.L_x_7523:
[----:B------:R-:W-:-:S04]  /*b960*/  SHF.R.U32.HI R3, RZ, 0x18, R3 ;  /* 0x00000018ff037819 */ /* 0x000fc80000011603 */
[----:B------:R-:W-:-:S04]  /*b970*/  LOP3.LUT R0, R0, 0x80, R3, 0xf8, !PT ;  /* 0x0000008000007812 */ /* 0x000fc800078ef803 */
[----:B------:R-:W-:-:S07]  /*b980*/  PRMT R8, R0, 0x7610, R8 ;  /* 0x0000761000087816 */ /* 0x000fce0000000008 */
.L_x_7522:
[----:B------:R-:W-:Y:S05]  /*b990*/  BSYNC.RECONVERGENT B0 ;  /* 0x0000000000007941 */ /* 0x000fea0003800200 */
.L_x_7521:
[----:B------:R-:W-:Y:S01]  /*b9a0*/  STG.E.U8 desc[UR36][R16.64], R8 ;  /* 0x0000000810007986 */ /* 0x000fe2000c101124 */
[----:B------:R-:W-:Y:S05]  /*b9b0*/  EXIT ;  /* 0x000000000000794d */ /* 0x000fea0003800000 */
.L_x_7519:
        /* <DEDUP_REMOVED lines=17> */
.L_x_7526:
[----:B------:R-:W-:-:S04]  /*bad0*/  SHF.R.U32.HI R3, RZ, 0x18, R3 ;  /* 0x00000018ff037819 */ /* 0x000fc80000011603 */
[----:B------:R-:W-:-:S04]  /*bae0*/  LOP3.LUT R0, R0, 0x80, R3, 0xf8, !PT ;  /* 0x0000008000007812 */ /* 0x000fc800078ef803 */
[----:B------:R-:W-:-:S07]  /*baf0*/  PRMT R8, R0, 0x7610, R8 ;  /* 0x0000761000087816 */ /* 0x000fce0000000008 */
.L_x_7525:
[----:B------:R-:W-:Y:S05]  /*bb00*/  BSYNC.RECONVERGENT B0 ;  /* 0x0000000000007941 */ /* 0x000fea0003800200 */
.L_x_7524:
[----:B------:R-:W-:Y:S01]  /*bb10*/  STG.E.U8 desc[UR36][R16.64], R8 ;  /* 0x0000000810007986 */ /* 0x000fe2000c101124 */
[----:B------:R-:W-:Y:S05]  /*bb20*/  EXIT ;  /* 0x000000000000794d */ /* 0x000fea0003800000 */
.L_x_7518:
        /* <DEDUP_REMOVED lines=22> */
.L_x_7528:
[----:B------:R-:W-:-:S04]  /*bc90*/  PRMT R2, R5, 0x9910, RZ ;  /* 0x0000991005027816 */ /* 0x000fc800000000ff */
[----:B------:R-:W-:-:S05]  /*bca0*/  SHF.R.S32.HI R3, RZ, 0x1f, R2 ;  /* 0x0000001fff037819 */ /* 0x000fca0000011402 */
[----:B------:R-:W-:Y:S01]  /*bcb0*/  STG.E.64 desc[UR36][R16.64], R2 ;  /* 0x0000000210007986 */ /* 0x000fe2000c101b24 */
[----:B------:R-:W-:Y:S05]  /*bcc0*/  EXIT ;  /* 0x000000000000794d */ /* 0x000fea0003800000 */
.L_x_7527:
[----:B------:R-:W-:-:S05]  /*bcd0*/  PRMT R3, R5, 0x9910, RZ ;  /* 0x0000991005037816 */ /* 0x000fca00000000ff */
[----:B------:R-:W-:Y:S01]  /*bce0*/  STG.E desc[UR36][R16.64], R3 ;  /* 0x0000000310007986 */ /* 0x000fe2000c101924 */
[----:B------:R-:W-:Y:S05]  /*bcf0*/  EXIT ;  /* 0x000000000000794d */ /* 0x000fea0003800000 */
.L_x_7517:
        /* <DEDUP_REMOVED lines=11> */
.L_x_7530:
[----:B------:R-:W0:Y:S01]  /*bdb0*/  I2F.F64.S16 R4, R5 ;  /* 0x0000000500047312 */ /* 0x000e220000101c00 */
[----:B------:R-:W-:-:S05]  /*bdc0*/  CS2R R6, SRZ ;  /* 0x0000000000067805 */ /* 0x000fca000001ff00 */
[----:B0-----:R-:W-:Y:S01]  /*bdd0*/  STG.E.128 desc[UR36][R16.64], R4 ;  /* 0x0000000410007986 */ /* 0x001fe2000c101d24 */
[----:B------:R-:W-:Y:S05]  /*bde0*/  EXIT ;  /* 0x000000000000794d */ /* 0x000fea0003800000 */
.L_x_7529:
[----:B------:R-:W-:-:S09]  /*bdf0*/  UISETP.NE.AND UP0, UPT, UR4, 0xf, UPT ;  /* 0x0000000f0400788c */ /* 0x000fd2000bf05270 */
[----:B------:R-:W-:Y:S05]  /*be00*/  BRA.U !UP0, `(.L_x_7531) ;  /* 0x0000000108e87547 */ /* 0x000fea000b800000 */
[----:B------:R-:W-:-:S09]  /*be10*/  UISETP.NE.AND UP0, UPT, UR4, 0x17, UPT ;  /* 0x000000170400788c */ /* 0x000fd2000bf05270 */
[----:B------:R-:W-:Y:S05]  /*be20*/  BRA.U !UP0, `(.L_x_7532) ;  /* 0x0000000108907547 */ /* 0x000fea000b800000 */
[----:B------:R-:W-:-:S09]  /*be30*/  UISETP.NE.AND UP0, UPT, UR4, 0x18, UPT ;  /* 0x000000180400788c */ /* 0x000fd2000bf05270 */
[----:B------:R-:W-:Y:S05]  /*be40*/  BRA.U !UP0, `(.L_x_7533) ;  /* 0x0000000108447547 */ /* 0x000fea000b800000 */
.L_x_7510:
        /* <DEDUP_REMOVED lines=16> */
.L_x_7534:
[----:B------:R-:W-:Y:S05]  /*bf50*/  EXIT ;  /* 0x000000000000794d */ /* 0x000fea0003800000 */
.L_x_7533:
        /* <DEDUP_REMOVED lines=13> */
.L_x_7536:
[----:B------:R-:W-:Y:S05]  /*c030*/  BSYNC.RECONVERGENT B0 ;  /* 0x0000000000007941 */ /* 0x000fea0003800200 */
.L_x_7535:
[----:B------:R-:W-:-:S05]  /*c040*/  LOP3.LUT R3, R0, 0x80, R3, 0xf8, !PT ;  /* 0x0000008000037812 */ /* 0x000fca00078ef803 */
[----:B------:R-:W-:Y:S01]  /*c050*/  STG.E.U8 desc[UR36][R16.64], R3 ;  /* 0x0000000310007986 */ /* 0x000fe2000c101124 */
[----:B------:R-:W-:Y:S05]  /*c060*/  EXIT ;  /* 0x000000000000794d */ /* 0x000fea0003800000 */
.L_x_7532:
        /* <DEDUP_REMOVED lines=12> */
.L_x_7538:
[----:B------:R-:W-:Y:S01]  /*c130*/  IMAD.MOV.U32 R0, RZ, RZ, 0x7f ;  /* 0x0000007fff007424 */ /* 0x000fe200078e00ff */
[----:B------:R-:W-:-:S04]  /*c140*/  ISETP.GT.U32.AND P0, PT, R2, 0x7f800000, PT ;  /* 0x7f8000000200780c */ /* 0x000fc80003f04070 */
[----:B------:R-:W-:-:S09]  /*c150*/  SEL R0, R0, 0x7c, P0 ;  /* 0x0000007c00007807 */ /* 0x000fd20000000000 */
.L_x_7539:
[----:B------:R-:W-:Y:S05]  /*c160*/  BSYNC.RECONVERGENT B0 ;  /* 0x0000000000007941 */ /* 0x000fea0003800200 */
.L_x_7537:
[----:B------:R-:W-:-:S04]  /*c170*/  SHF.R.U32.HI R3, RZ, 0x18, R3 ;  /* 0x00000018ff037819 */ /* 0x000fc80000011603 */
[----:B------:R-:W-:-:S05]  /*c180*/  LOP3.LUT R3, R0, 0x80, R3, 0xf8, !PT ;  /* 0x0000008000037812 */ /* 0x000fca00078ef803 */
[----:B------:R-:W-:Y:S01]  /*c190*/  STG.E.U8 desc[UR36][R16.64], R3 ;  /* 0x0000000310007986 */ /* 0x000fe2000c101124 */
[----:B------:R-:W-:Y:S05]  /*c1a0*/  EXIT ;  /* 0x000000000000794d */ /* 0x000fea0003800000 */
.L_x_7531:
[----:B------:R-:W0:Y:S02]  /*c1b0*/  I2F.S16 R0, R5 ;  /* 0x0000000500007306 */ /* 0x000e240000101400 */
[----:B0-----:R-:W-:-:S05]  /*c1c0*/  F2FP.BF16.F32.PACK_AB R0, RZ, R0 ;  /* 0x00000000ff00723e */ /* 0x001fca00000010ff */
[----:B------:R-:W-:Y:S01]  /*c1d0*/  STG.E.U16 desc[UR36][R16.64], R0 ;  /* 0x0000000010007986 */ /* 0x000fe2000c101524 */
[----:B------:R-:W-:Y:S05]  /*c1e0*/  EXIT ;  /* 0x000000000000794d */ /* 0x000fea0003800000 */
.L_x_7540:
        /* <DEDUP_REMOVED lines=9> */
.L_x_21104:


//--------------------- .text._ZN2at6native27unrolled_elementwise_kernelINS0_13BUnaryFunctorIaaaZZZNS0_18rshift_kernel_cudaERNS_18TensorIteratorBaseEENKUlvE_clEvENKUlvE0_clEvEUlaaE_EESt5arrayIPcLm2EELi4E23TrivialOffsetCalculatorILi1EjESD_NS0_6memory12LoadWithCastILi1EEENSE_13StoreWithCastILi1EEEEEviT_T0_T2_T3_T4_T5_ --------------------------
	.section	.text._ZN2at6native27unrolled_elementwise_kernelINS0_13BUnaryFunctorIaaaZZZNS0_18rshift_kernel_cudaERNS_18TensorIteratorBaseEENKUlvE_clEvENKUlvE0_clEvEUlaaE_EESt5arrayIPcLm2EELi4E23TrivialOffsetCalculatorILi1EjESD_NS0_6memory12LoadWithCastILi1EEENSE_13StoreWithCastILi1EEEEEviT_T0_T2_T3_T4_T5_,"ax",@progbits
	.align	128
        .global         _ZN2at6native27unrolled_elementwise_kernelINS0_13BUnaryFunctorIaaaZZZNS0_18rshift_kernel_cudaERNS_18TensorIteratorBaseEENKUlvE_clEvENKUlvE0_clEvEUlaaE_EESt5arrayIPcLm2EELi4E23TrivialOffsetCalculatorILi1EjESD_NS0_6memory12LoadWithCastILi1EEENSE_13StoreWithCastILi1EEEEEviT_T0_T2_T3_T4_T5_
        .type           _ZN2at6native27unrolled_elementwise_kernelINS0_13BUnaryFunctorIaaaZZZNS0_18rshift_kernel_cudaERNS_18TensorIteratorBaseEENKUlvE_clEvENKUlvE0_clEvEUlaaE_EESt5arrayIPcLm2EELi4E23TrivialOffsetCalculatorILi1EjESD_NS0_6memory12LoadWithCastILi1EEENSE_13StoreWithCastILi1EEEEEviT_T0_T2_T3_T4_T5_,@function
        .size           _ZN2at6native27unrolled_elementwise_kernelINS0_13BUnaryFunctorIaaaZZZNS0_18rshift_kernel_cudaERNS_18TensorIteratorBaseEENKUlvE_clEvENKUlvE0_clEvEUlaaE_EESt5arrayIPcLm2EELi4E23TrivialOffsetCalculatorILi1EjESD_NS0_6memory12LoadWithCastILi1EEENSE_13StoreWithCastILi1EEEEEviT_T0_T2_T3_T4_T5_,(.L_x_21105 - _ZN2at6native27unrolled_elementwise_kernelINS0_13BUnaryFunctorIaaaZZZNS0_18rshift_kernel_cudaERNS_18TensorIteratorBaseEENKUlvE_clEvENKUlvE0_clEvEUlaaE_EESt5arrayIPcLm2EELi4E23TrivialOffsetCalculatorILi1EjESD_NS0_6memory12LoadWithCastILi1EEENSE_13StoreWithCastILi1EEEEEviT_T0_T2_T3_T4_T5_)
        .other          _ZN2at6native27unrolled_elementwise_kernelINS0_13BUnaryFunctorIaaaZZZNS0_18rshift_kernel_cudaERNS_18TensorIteratorBaseEENKUlvE_clEvENKUlvE0_clEvEUlaaE_EESt5arrayIPcLm2EELi4E23TrivialOffsetCalculatorILi1EjESD_NS0_6memory12LoadWithCastILi1EEENSE_13StoreWithCastILi1EEEEEviT_T0_T2_T3_T4_T5_,@"STO_CUDA_ENTRY STV_DEFAULT"
_ZN2at6native27unrolled_elementwise_kernelINS0_13BUnaryFunctorIaaaZZZNS0_18rshift_kernel_cudaERNS_18TensorIteratorBaseEENKUlvE_clEvENKUlvE0_clEvEUlaaE_EESt5arrayIPcLm2EELi4E23TrivialOffsetCalculatorILi1EjESD_NS0_6memory12LoadWithCastILi1EEENSE_13StoreWithCastILi1EEEEEviT_T0_T2_T3_T4_T5_:
.text._ZN2at6native27unrolled_elementwise_kernelINS0_13BUnaryFunctorIaaaZZZNS0_18rshift_kernel_cudaERNS_18TensorIteratorBaseEENKUlvE_clEvENKUlvE0_clEvEUlaaE_EESt5arrayIPcLm2EELi4E23TrivialOffsetCalculatorILi1EjESD_NS0_6memory12LoadWithCastILi1EEENSE_13StoreWithCastILi1EEEEEviT_T0_T2_T3_T4_T5_:
        /* <DEDUP_REMOVED lines=31> */
.L_x_7546:
[----:B------:R3:W5:Y:S01]  /*01f0*/  LDG.E.U8 R18, desc[UR36][R4.64] ;  /* 0x0000002404127981 */ /* 0x000762000c1e1100 */
[----:B------:R-:W-:Y:S05]  /*0200*/  BRA `(.L_x_7548) ;  /* 0x0000000c00507947 */ /* 0x000fea0003800000 */
.L_x_7545:
        /* <DEDUP_REMOVED lines=8> */
.L_x_7550:
[----:B------:R1:W5:Y:S01]  /*0290*/  LDG.E.U8 R18, desc[UR36][R4.64] ;  /* 0x0000002404127981 */ /* 0x000362000c1e1100 */
[----:B------:R-:W-:Y:S05]  /*02a0*/  BRA `(.L_x_7548) ;  /* 0x0000000c00287947 */ /* 0x000fea0003800000 */
.L_x_7549:
[----:B------:R2:W5:Y:S01]  /*02b0*/  LDG.E.U16 R18, desc[UR36][R4.64] ;  /* 0x0000002404127981 */ /* 0x000562000c1e1500 */
[----:B------:R-:W-:Y:S05]  /*02c0*/  BRA `(.L_x_7548) ;  /* 0x0000000c00207947 */ /* 0x000fea0003800000 */
.L_x_7544:
        /* <DEDUP_REMOVED lines=9> */
.L_x_7552:
[----:B------:R-:W2:Y:S02]  /*0360*/  LDG.E.U16 R0, desc[UR36][R4.64] ;  /* 0x0000002404007981 */ /* 0x000ea4000c1e1500 */
[----:B--2---:R-:W-:-:S06]  /*0370*/  HADD2.F32 R0, -RZ, R0.H0_H0 ;  /* 0x20000000ff007230 */ /* 0x004fcc0000004100 */
[----:B------:R-:W0:Y:S02]  /*0380*/  F2I.FTZ.TRUNC.NTZ R0, R0 ;  /* 0x0000000000007305 */ /* 0x000e24000021f100 */
[----:B0-----:R-:W-:Y:S01]  /*0390*/  PRMT R18, R0, 0x7610, R18 ;  /* 0x0000761000127816 */ /* 0x001fe20000000012 */
[----:B------:R-:W-:Y:S06]  /*03a0*/  BRA `(.L_x_7548) ;  /* 0x0000000800e87947 */ /* 0x000fec0003800000 */
.L_x_7551:
        /* <DEDUP_REMOVED lines=9> */
.L_x_7554:
[----:B------:R-:W2:Y:S02]  /*0440*/  LDG.E.U16 R4, desc[UR36][R4.64] ;  /* 0x0000002404047981 */ /* 0x000ea4000c1e1500 */
[----:B--2---:R-:W-:-:S06]  /*0450*/  HADD2.F32 R0, -RZ, R4.H0_H0 ;  /* 0x20000004ff007230 */ /* 0x004fcc0000004100 */
[----:B------:R-:W0:Y:S02]  /*0460*/  F2I.FTZ.TRUNC.NTZ R0, R0 ;  /* 0x0000000000007305 */ /* 0x000e24000021f100 */
[----:B0-----:R-:W-:Y:S01]  /*0470*/  PRMT R18, R0, 0x7610, R18 ;  /* 0x0000761000127816 */ /* 0x001fe20000000012 */
[----:B------:R-:W-:Y:S06]  /*0480*/  BRA `(.L_x_7548) ;  /* 0x0000000800b07947 */ /* 0x000fec0003800000 */
.L_x_7553:
[----:B------:R-:W2:Y:S02]  /*0490*/  LDG.E.64 R4, desc[UR36][R4.64] ;  /* 0x0000002404047981 */ /* 0x000ea4000c1e1b00 */
[----:B--2---:R0:W1:Y:S01]  /*04a0*/  F2I.F64.TRUNC R18, R4 ;  /* 0x0000000400127311 */ /* 0x004062000030d100 */
[----:B------:R-:W-:Y:S05]  /*04b0*/  BRA `(.L_x_7548) ;  /* 0x0000000800a47947 */ /* 0x000fea0003800000 */
.L_x_7543:
        /* <DEDUP_REMOVED lines=12> */
.L_x_7557:
[----:B------:R-:W2:Y:S02]  /*0580*/  LDG.E.64 R4, desc[UR36][R4.64] ;  /* 0x0000002404047981 */ /* 0x000ea4000c1e1b00 */
[----:B--2---:R0:W1:Y:S01]  /*0590*/  F2I.F64.TRUNC R18, R4 ;  /* 0x0000000400127311 */ /* 0x004062000030d100 */
[----:B------:R-:W-:Y:S05]  /*05a0*/  BRA `(.L_x_7548) ;  /* 0x0000000800687947 */ /* 0x000fea0003800000 */
.L_x_7556:
        /* <DEDUP_REMOVED lines=27> */
.L_x_7559:
        /* <DEDUP_REMOVED lines=15> */
.L_x_7558:
[----:B------:R-:W2:Y:S02]  /*0850*/  LDG.E.U16 R0, desc[UR36][R4.64] ;  /* 0x0000002404007981 */ /* 0x000ea4000c1e1500 */
[----:B--2---:R-:W-:-:S06]  /*0860*/  IMAD.U32 R0, R0, 0x10000, RZ ;  /* 0x0001000000007824 */ /* 0x004fcc00078e00ff */
[----:B------:R-:W0:Y:S02]  /*0870*/  F2I.FTZ.TRUNC.NTZ R0, R0 ;  /* 0x0000000000007305 */ /* 0x000e24000021f100 */
[----:B0-----:R-:W-:Y:S01]  /*0880*/  PRMT R18, R0, 0x7610, R18 ;  /* 0x0000761000127816 */ /* 0x001fe20000000012 */
[----:B------:R-:W-:Y:S06]  /*0890*/  BRA `(.L_x_7548) ;  /* 0x0000000400ac7947 */ /* 0x000fec0003800000 */
.L_x_7555:
        /* <DEDUP_REMOVED lines=10> */
.L_x_7562:
        /* <DEDUP_REMOVED lines=21> */
.L_x_7566:
[----:B------:R-:W-:Y:S05]  /*0a90*/  BSYNC.RECONVERGENT B1 ;  /* 0x0000000000017941 */ /* 0x000fea0003800200 */
.L_x_7565:
[----:B------:R-:W-:Y:S01]  /*0aa0*/  IMAD.SHL.U32 R0, R0, 0x100000, RZ ;  /* 0x0010000000007824 */ /* 0x000fe200078e00ff */
[----:B------:R-:W-:-:S04]  /*0ab0*/  LEA R3, R3, 0x3b800000, 0x17 ;  /* 0x3b80000003037811 */ /* 0x000fc800078eb8ff */
[----:B------:R-:W-:-:S07]  /*0ac0*/  LOP3.LUT R0, R3, R0, R7, 0xfe, !PT ;  /* 0x0000000003007212 */ /* 0x000fce00078efe07 */
.L_x_7564:
[----:B------:R-:W-:Y:S05]  /*0ad0*/  BSYNC.RECONVERGENT B0 ;  /* 0x0000000000007941 */ /* 0x000fea0003800200 */
.L_x_7563:
[----:B------:R-:W0:Y:S02]  /*0ae0*/  F2I.FTZ.TRUNC.NTZ R0, R0 ;  /* 0x0000000000007305 */ /* 0x000e24000021f100 */
[----:B0-----:R-:W-:Y:S01]  /*0af0*/  PRMT R18, R0, 0x7610, R18 ;  /* 0x0000761000127816 */ /* 0x001fe20000000012 */
[----:B------:R-:W-:Y:S06]  /*0b00*/  BRA `(.L_x_7548) ;  /* 0x0000000400107947 */ /* 0x000fec0003800000 */
.L_x_7561:
        /* <DEDUP_REMOVED lines=21> */
.L_x_7570:
[----:B------:R-:W-:Y:S05]  /*0c60*/  BSYNC.RECONVERGENT B1 ;  /* 0x0000000000017941 */ /* 0x000fea0003800200 */
.L_x_7569:
[----:B------:R-:W-:Y:S01]  /*0c70*/  IMAD.SHL.U32 R0, R0, 0x200000, RZ ;  /* 0x0020000000007824 */ /* 0x000fe200078e00ff */
[----:B------:R-:W-:-:S04]  /*0c80*/  LEA R3, R3, 0x37800000, 0x17 ;  /* 0x3780000003037811 */ /* 0x000fc800078eb8ff */
[----:B------:R-:W-:-:S07]  /*0c90*/  LOP3.LUT R0, R3, R0, R7, 0xfe, !PT ;  /* 0x0000000003007212 */ /* 0x000fce00078efe07 */
.L_x_7568:
[----:B------:R-:W-:Y:S05]  /*0ca0*/  BSYNC.RECONVERGENT B0 ;  /* 0x0000000000007941 */ /* 0x000fea0003800200 */
.L_x_7567:
[----:B------:R-:W0:Y:S02]  /*0cb0*/  F2I.FTZ.TRUNC.NTZ R0, R0 ;  /* 0x0000000000007305 */ /* 0x000e24000021f100 */
[----:B0-----:R-:W-:Y:S01]  /*0cc0*/  PRMT R18, R0, 0x7610, R18 ;  /* 0x0000761000127816 */ /* 0x001fe20000000012 */
[----:B------:R-:W-:Y:S06]  /*0cd0*/  BRA `(.L_x_7548) ;  /* 0x00000000009c7947 */ /* 0x000fec0003800000 */
.L_x_7560:
[----:B------:R-:W-:-:S09]  /*0ce0*/  UISETP.NE.AND UP0, UPT, UR4, 0x1c, UPT ;  /* 0x0000001c0400788c */ /* 0x000fd2000bf05270 */
[----:B------:R-:W-:Y:S05]  /*0cf0*/  BRA.U !UP0, `(.L_x_7571) ;  /* 0x0000000108907547 */ /* 0x000fea000b800000 */
[----:B------:R-:W-:-:S09]  /*0d00*/  UISETP.NE.AND UP0, UPT, UR4, 0x1d, UPT ;  /* 0x0000001d0400788c */ /* 0x000fd2000bf05270 */
[----:B------:R-:W-:Y:S05]  /*0d10*/  BRA.U !UP0, `(.L_x_7572) ;  /* 0x0000000108807547 */ /* 0x000fea000b800000 */
[----:B------:R-:W-:-:S09]  /*0d20*/  UISETP.NE.AND UP0, UPT, UR4, 0x2c, UPT ;  /* 0x0000002c0400788c */ /* 0x000fd2000bf05270 */
[----:B------:R-:W-:Y:S05]  /*0d30*/  BRA.U !UP0, `(.L_x_7573) ;  /* 0x0000000108487547 */ /* 0x000fea000b800000 */
.L_x_7547:
        /* <DEDUP_REMOVED lines=16> */
.L_x_7574:
[----:B------:R-:W-:Y:S01]  /*0e40*/  PRMT R18, RZ, 0x7610, R18 ;  /* 0x00007610ff127816 */ /* 0x000fe20000000012 */
[----:B------:R-:W-:Y:S06]  /*0e50*/  BRA `(.L_x_7548) ;  /* 0x00000000003c7947 */ /* 0x000fec0003800000 */
.L_x_7573:
        /* <DEDUP_REMOVED lines=8> */
.L_x_7576:
[----:B------:R-:W-:Y:S05]  /*0ee0*/  BSYNC.RECONVERGENT B0 ;  /* 0x0000000000007941 */ /* 0x000fea0003800200 */
.L_x_7575:
[----:B------:R-:W0:Y:S02]  /*0ef0*/  F2I.FTZ.TRUNC.NTZ R0, R0 ;  /* 0x0000000000007305 */ /* 0x000e24000021f100 */
[----:B0-----:R-:W-:Y:S01]  /*0f00*/  PRMT R18, R0, 0x7610, R18 ;  /* 0x0000761000127816 */ /* 0x001fe20000000012 */
[----:B------:R-:W-:Y:S06]  /*0f10*/  BRA `(.L_x_7548) ;  /* 0x00000000000c7947 */ /* 0x000fec0003800000 */
.L_x_7572:
[----:B------:R0:W5:Y:S01]  /*0f20*/  LDG.E.U8 R18, desc[UR36][R4.64] ;  /* 0x0000002404127981 */ /* 0x000162000c1e1100 */
[----:B------:R-:W-:Y:S05]  /*0f30*/  BRA `(.L_x_7548) ;  /* 0x0000000000047947 */ /* 0x000fea0003800000 */
.L_x_7571:
[----:B------:R0:W5:Y:S02]  /*0f40*/  LDG.E.U8 R18, desc[UR36][R4.64] ;  /* 0x0000002404127981 */ /* 0x000164000c1e1100 */
.L_x_7548:
[----:B------:R-:W-:-:S07]  /*0f50*/  VIADD R23, R25, 0x80 ;  /* 0x0000008019177836 */ /* 0x000fce0000000000 */
.L_x_7542:
[----:B------:R-:W-:Y:S05]  /*0f60*/  BSYNC.RECONVERGENT B6 ;  /* 0x0000000000067941 */ /* 0x000fea0003800200 */
.L_x_7541:
        /* <DEDUP_REMOVED lines=23> */
.L_x_7582:
[----:B------:R0:W5:Y:S01]  /*10e0*/  LDG.E.U8 R19, desc[UR36][R4.64] ;  /* 0x0000002404137981 */ /* 0x000162000c1e1100 */
[----:B------:R-:W-:Y:S05]  /*10f0*/  BRA `(.L_x_7584) ;  /* 0x0000000c00507947 */ /* 0x000fea0003800000 */
.L_x_7581:
        /* <DEDUP_REMOVED lines=8> */
.L_x_7586:
[----:B------:R0:W5:Y:S01]  /*1180*/  LDG.E.U8 R19, desc[UR36][R4.64] ;  /* 0x0000002404137981 */ /* 0x000162000c1e1100 */
[----:B------:R-:W-:Y:S05]  /*1190*/  BRA `(.L_x_7584) ;  /* 0x0000000c00287947 */ /* 0x000fea0003800000 */
.L_x_7585:
[----:B------:R0:W5:Y:S01]  /*11a0*/  LDG.E.U16 R19, desc[UR36][R4.64] ;  /* 0x0000002404137981 */ /* 0x000162000c1e1500 */
[----:B------:R-:W-:Y:S05]  /*11b0*/  BRA `(.L_x_7584) ;  /* 0x0000000c00207947 */ /* 0x000fea0003800000 */
.L_x_7580:
        /* <DEDUP_REMOVED lines=9> */
.L_x_7588:
[----:B------:R-:W2:Y:S02]  /*1250*/  LDG.E.U16 R0, desc[UR36][R4.64] ;  /* 0x0000002404007981 */ /* 0x000ea4000c1e1500 */
[----:B--2---:R-:W-:-:S06]  /*1260*/  HADD2.F32 R0, -RZ, R0.H0_H0 ;  /* 0x20000000ff007230 */ /* 0x004fcc0000004100 */
[----:B------:R-:W0:Y:S02]  /*1270*/  F2I.FTZ.TRUNC.NTZ R0, R0 ;  /* 0x0000000000007305 */ /* 0x000e24000021f100 */
[----:B0-----:R-:W-:Y:S01]  /*1280*/  PRMT R19, R0, 0x7610, R19 ;  /* 0x0000761000137816 */ /* 0x001fe20000000013 */
[----:B------:R-:W-:Y:S06]  /*1290*/  BRA `(.L_x_7584) ;  /* 0x0000000800e87947 */ /* 0x000fec0003800000 */
.L_x_7587:
        /* <DEDUP_REMOVED lines=9> */
.L_x_7590:
[----:B------:R-:W2:Y:S02]  /*1330*/  LDG.E.U16 R4, desc[UR36][R4.64] ;  /* 0x0000002404047981 */ /* 0x000ea4000c1e1500 */
[----:B--2---:R-:W-:-:S06]  /*1340*/  HADD2.F32 R0, -RZ, R4.H0_H0 ;  /* 0x20000004ff007230 */ /* 0x004fcc0000004100 */
[----:B------:R-:W0:Y:S02]  /*1350*/  F2I.FTZ.TRUNC.NTZ R0, R0 ;  /* 0x0000000000007305 */ /* 0x000e24000021f100 */
[----:B0-----:R-:W-:Y:S01]  /*1360*/  PRMT R19, R0, 0x7610, R19 ;  /* 0x0000761000137816 */ /* 0x001fe20000000013 */
[----:B------:R-:W-:Y:S06]  /*1370*/  BRA `(.L_x_7584) ;  /* 0x0000000800b07947 */ /* 0x000fec0003800000 */
.L_x_7589:
[----:B------:R-:W2:Y:S02]  /*1380*/  LDG.E.64 R4, desc[UR36][R4.64] ;  /* 0x0000002404047981 */ /* 0x000ea4000c1e1b00 */
[----:B--2---:R0:W1:Y:S01]  /*1390*/  F2I.F64.TRUNC R19, R4 ;  /* 0x0000000400137311 */ /* 0x004062000030d100 */
[----:B------:R-:W-:Y:S05]  /*13a0*/  BRA `(.L_x_7584) ;  /* 0x0000000800a47947 */ /* 0x000fea0003800000 */
.L_x_7579:
        /* <DEDUP_REMOVED lines=12> */
.L_x_7593:
[----:B------:R-:W2:Y:S02]  /*1470*/  LDG.E.64 R4, desc[UR36][R4.64] ;  /* 0x0000002404047981 */ /* 0x000ea4000c1e1b00 */
[----:B--2---:R0:W1:Y:S01]  /*1480*/  F2I.F64.TRUNC R19, R4 ;  /* 0x0000000400137311 */ /* 0x004062000030d100 */
[----:B------:R-:W-:Y:S05]  /*1490*/  BRA `(.L_x_7584) ;  /* 0x0000000800687947 */ /* 0x000fea0003800000 */
.L_x_7592:
        /* <DEDUP_REMOVED lines=27> */
.L_x_7595:
        /* <DEDUP_REMOVED lines=15> */
.L_x_7594:
[----:B------:R-:W2:Y:S02]  /*1740*/  LDG.E.U16 R0, desc[UR36][R4.64] ;  /* 0x0000002404007981 */ /* 0x000ea4000c1e1500 */
[----:B--2---:R-:W-:-:S06]  /*1750*/  IMAD.U32 R0, R0, 0x10000, RZ ;  /* 0x0001000000007824 */ /* 0x004fcc00078e00ff */
[----:B------:R-:W0:Y:S02]  /*1760*/  F2I.FTZ.TRUNC.NTZ R0, R0 ;  /* 0x0000000000007305 */ /* 0x000e24000021f100 */
[----:B0-----:R-:W-:Y:S01]  /*1770*/  PRMT R19, R0, 0x7610, R19 ;  /* 0x0000761000137816 */ /* 0x001fe20000000013 */
[----:B------:R-:W-:Y:S06]  /*1780*/  BRA `(.L_x_7584) ;  /* 0x0000000400ac7947 */ /* 0x000fec0003800000 */
.L_x_7591:
        /* <DEDUP_REMOVED lines=10> */
.L_x_7598:
        /* <DEDUP_REMOVED lines=21> */
.L_x_7602:
[----:B------:R-:W-:Y:S05]  /*1980*/  BSYNC.RECONVERGENT B1 ;  /* 0x0000000000017941 */ /* 0x000fea0003800200 */
.L_x_7601:
[----:B------:R-:W-:Y:S01]  /*1990*/  IMAD.SHL.U32 R0, R0, 0x100000, RZ ;  /* 0x0010000000007824 */ /* 0x000fe200078e00ff */
[----:B------:R-:W-:-:S04]  /*19a0*/  LEA R3, R3, 0x3b800000, 0x17 ;  /* 0x3b80000003037811 */ /* 0x000fc800078eb8ff */
[----:B------:R-:W-:-:S07]  /*19b0*/  LOP3.LUT R0, R3, R0, R7, 0xfe, !PT ;  /* 0x0000000003007212 */ /* 0x000fce00078efe07 */
.L_x_7600:
[----:B------:R-:W-:Y:S05]  /*19c0*/  BSYNC.RECONVERGENT B0 ;  /* 0x0000000000007941 */ /* 0x000fea0003800200 */
.L_x_7599:
[----:B------:R-:W0:Y:S02]  /*19d0*/  F2I.FTZ.TRUNC.NTZ R0, R0 ;  /* 0x0000000000007305 */ /* 0x000e24000021f100 */
[----:B0-----:R-:W-:Y:S01]  /*19e0*/  PRMT R19, R0, 0x7610, R19 ;  /* 0x0000761000137816 */ /* 0x001fe20000000013 */
[----:B------:R-:W-:Y:S06]  /*19f0*/  BRA `(.L_x_7584) ;  /* 0x0000000400107947 */ /* 0x000fec0003800000 */
.L_x_7597:
        /* <DEDUP_REMOVED lines=21> */
.L_x_7606:
[----:B------:R-:W-:Y:S05]  /*1b50*/  BSYNC.RECONVERGENT B1 ;  /* 0x0000000000017941 */ /* 0x000fea0003800200 */
.L_x_7605:
[----:B------:R-:W-:Y:S01]  /*1b60*/  IMAD.SHL.U32 R0, R0, 0x200000, RZ ;  /* 0x0020000000007824 */ /* 0x000fe200078e00ff */
[----:B------:R-:W-:-:S04]  /*1b70*/  LEA R3, R3, 0x37800000, 0x17 ;  /* 0x3780000003037811 */ /* 0x000fc800078eb8ff */
[----:B------:R-:W-:-:S07]  /*1b80*/  LOP3.LUT R0, R3, R0, R7, 0xfe, !PT ;  /* 0x0000000003007212 */ /* 0x000fce00078efe07 */
.L_x_7604:
[----:B------:R-:W-:Y:S05]  /*1b90*/  BSYNC.RECONVERGENT B0 ;  /* 0x0000000000007941 */ /* 0x000fea0003800200 */
.L_x_7603:
[----:B------:R-:W0:Y:S02]  /*1ba0*/  F2I.FTZ.TRUNC.NTZ R0, R0 ;  /* 0x0000000000007305 */ /* 0x000e24000021f100 */
[----:B0-----:R-:W-:Y:S01]  /*1bb0*/  PRMT R19, R0, 0x7610, R19 ;  /* 0x0000761000137816 */ /* 0x001fe20000000013 */
[----:B------:R-:W-:Y:S06]  /*1bc0*/  BRA `(.L_x_7584) ;  /* 0x00000000009c7947 */ /* 0x000fec0003800000 */
.L_x_7596:
        /* <DEDUP_REMOVED lines=14> */
.L_x_7610:
[----:B------:R-:W-:Y:S05]  /*1cb0*/  BSYNC.RECONVERGENT B0 ;  /* 0x0000000000007941 */ /* 0x000fea0003800200 */
.L_x_7609:
[----:B------:R-:W0:Y:S02]  /*1cc0*/  F2I.FTZ.TRUNC.NTZ R0, R0 ;  /* 0x0000000000007305 */ /* 0x000e24000021f100 */
[----:B0-----:R-:W-:Y:S01]  /*1cd0*/  PRMT R19, R0, 0x7610, R19 ;  /* 0x0000761000137816 */ /* 0x001fe20000000013 */
[----:B------:R-:W-:Y:S06]  /*1ce0*/  BRA `(.L_x_7584) ;  /* 0x0000000000547947 */ /* 0x000fec0003800000 */
.L_x_7583:
        /* <DEDUP_REMOVED lines=16> */
.L_x_7611:
[----:B------:R-:W-:Y:S01]  /*1df0*/  PRMT R19, RZ, 0x7610, R19 ;  /* 0x00007610ff137816 */ /* 0x000fe20000000013 */
[----:B------:R-:W-:Y:S06]  /*1e00*/  BRA `(.L_x_7584) ;  /* 0x00000000000c7947 */ /* 0x000fec0003800000 */
.L_x_7608:
[----:B------:R3:W5:Y:S01]  /*1e10*/  LDG.E.U8 R19, desc[UR36][R4.64] ;  /* 0x0000002404137981 */ /* 0x000762000c1e1100 */
[----:B------:R-:W-:Y:S05]  /*1e20*/  BRA `(.L_x_7584) ;  /* 0x0000000000047947 */ /* 0x000fea0003800000 */
.L_x_7607:
[----:B------:R2:W5:Y:S02]  /*1e30*/  LDG.E.U8 R19, desc[UR36][R4.64] ;  /* 0x0000002404137981 */ /* 0x000564000c1e1100 */
.L_x_7584:
[----:B------:R-:W-:-:S07]  /*1e40*/  VIADD R23, R23, 0x80 ;  /* 0x0000008017177836 */ /* 0x000fce0000000000 */
.L_x_7578:
[----:B------:R-:W-:Y:S05]  /*1e50*/  BSYNC.RECONVERGENT B6 ;  /* 0x0000000000067941 */ /* 0x000fea0003800200 */
.L_x_7577:
        /* <DEDUP_REMOVED lines=23> */
.L_x_7617:
[----:B------:R0:W5:Y:S01]  /*1fd0*/  LDG.E.U8 R17, desc[UR36][R4.64] ;  /* 0x0000002404117981 */ /* 0x000162000c1e1100 */
[----:B------:R-:W-:Y:S05]  /*1fe0*/  BRA `(.L_x_7619) ;  /* 0x0000000c00507947 */ /* 0x000fea0003800000 */
.L_x_7616:
        /* <DEDUP_REMOVED lines=8> */
.L_x_7621:
[----:B------:R0:W5:Y:S01]  /*2070*/  LDG.E.U8 R17, desc[UR36][R4.64] ;  /* 0x0000002404117981 */ /* 0x000162000c1e1100 */
[----:B------:R-:W-:Y:S05]  /*2080*/  BRA `(.L_x_7619) ;  /* 0x0000000c00287947 */ /* 0x000fea0003800000 */
.L_x_7620:
[----:B------:R0:W5:Y:S01]  /*2090*/  LDG.E.U16 R17, desc[UR36][R4.64] ;  /* 0x0000002404117981 */ /* 0x000162000c1e1500 */
[----:B------:R-:W-:Y:S05]  /*20a0*/  BRA `(.L_x_7619) ;  /* 0x0000000c00207947 */ /* 0x000fea0003800000 */
.L_x_7615:
        /* <DEDUP_REMOVED lines=9> */
.L_x_7623:
[----:B------:R-:W2:Y:S02]  /*2140*/  LDG.E.U16 R0, desc[UR36][R4.64] ;  /* 0x0000002404007981 */ /* 0x000ea4000c1e1500 */
[----:B--2---:R-:W-:-:S06]  /*2150*/  HADD2.F32 R0, -RZ, R0.H0_H0 ;  /* 0x20000000ff007230 */ /* 0x004fcc0000004100 */
[----:B------:R-:W0:Y:S02]  /*2160*/  F2I.FTZ.TRUNC.NTZ R0, R0 ;  /* 0x0000000000007305 */ /* 0x000e24000021f100 */
[----:B0-----:R-:W-:Y:S01]  /*2170*/  PRMT R17, R0, 0x7610, R17 ;  /* 0x0000761000117816 */ /* 0x001fe20000000011 */
[----:B------:R-:W-:Y:S06]  /*2180*/  BRA `(.L_x_7619) ;  /* 0x0000000800e87947 */ /* 0x000fec0003800000 */
.L_x_7622:
        /* <DEDUP_REMOVED lines=9> */
.L_x_7625:
[----:B------:R-:W2:Y:S02]  /*2220*/  LDG.E.U16 R4, desc[UR36][R4.64] ;  /* 0x0000002404047981 */ /* 0x000ea4000c1e1500 */
[----:B--2---:R-:W-:-:S06]  /*2230*/  HADD2.F32 R0, -RZ, R4.H0_H0 ;  /* 0x20000004ff007230 */ /* 0x004fcc0000004100 */
[----:B------:R-:W0:Y:S02]  /*2240*/  F2I.FTZ.TRUNC.NTZ R0, R0 ;  /* 0x0000000000007305 */ /* 0x000e24000021f100 */
[----:B0-----:R-:W-:Y:S01]  /*2250*/  PRMT R17, R0, 0x7610, R17 ;  /* 0x0000761000117816 */ /* 0x001fe20000000011 */
[----:B------:R-:W-:Y:S06]  /*2260*/  BRA `(.L_x_7619) ;  /* 0x0000000800b07947 */ /* 0x000fec0003800000 */
.L_x_7624:
[----:B------:R-:W2:Y:S02]  /*2270*/  LDG.E.64 R4, desc[UR36][R4.64] ;  /* 0x0000002404047981 */ /* 0x000ea4000c1e1b00 */
[----:B--2---:R0:W1:Y:S01]  /*2280*/  F2I.F64.TRUNC R17, R4 ;  /* 0x0000000400117311 */ /* 0x004062000030d100 */
[----:B------:R-:W-:Y:S05]  /*2290*/  BRA `(.L_x_7619) ;  /* 0x0000000800a47947 */ /* 0x000fea0003800000 */
.L_x_7614:
        /* <DEDUP_REMOVED lines=12> */
.L_x_7628:
[----:B------:R-:W2:Y:S02]  /*2360*/  LDG.E.64 R4, desc[UR36][R4.64] ;  /* 0x0000002404047981 */ /* 0x000ea4000c1e1b00 */
[----:B--2---:R3:W4:Y:S01]  /*2370*/  F2I.F64.TRUNC R17, R4 ;  /* 0x0000000400117311 */ /* 0x004722000030d100 */
[----:B------:R-:W-:Y:S05]  /*2380*/  BRA `(.L_x_7619) ;  /* 0x0000000800687947 */ /* 0x000fea0003800000 */
.L_x_7627:
        /* <DEDUP_REMOVED lines=27> */
.L_x_7630:
        /* <DEDUP_REMOVED lines=15> */
.L_x_7629:
[----:B------:R-:W2:Y:S02]  /*2630*/  LDG.E.U16 R0, desc[UR36][R4.64] ;  /* 0x0000002404007981 */ /* 0x000ea4000c1e1500 */
[----:B--2---:R-:W-:-:S06]  /*2640*/  IMAD.U32 R0, R0, 0x10000, RZ ;  /* 0x0001000000007824 */ /* 0x004fcc00078e00ff */
[----:B------:R-:W0:Y:S02]  /*2650*/  F2I.FTZ.TRUNC.NTZ R0, R0 ;  /* 0x0000000000007305 */ /* 0x000e24000021f100 */
[----:B0-----:R-:W-:Y:S01]  /*2660*/  PRMT R17, R0, 0x7610, R17 ;  /* 0x0000761000117816 */ /* 0x001fe20000000011 */
[----:B------:R-:W-:Y:S06]  /*2670*/  BRA `(.L_x_7619) ;  /* 0x0000000400ac7947 */ /* 0x000fec0003800000 */
.L_x_7626:
        /* <DEDUP_REMOVED lines=10> */
.L_x_7633:
        /* <DEDUP_REMOVED lines=21> */
.L_x_7637:
[----:B------:R-:W-:Y:S05]  /*2870*/  BSYNC.RECONVERGENT B1 ;  /* 0x0000000000017941 */ /* 0x000fea0003800200 */
.L_x_7636:
[----:B------:R-:W-:Y:S01]  /*2880*/  IMAD.SHL.U32 R0, R0, 0x100000, RZ ;  /* 0x0010000000007824 */ /* 0x000fe200078e00ff */
[----:B------:R-:W-:-:S04]  /*2890*/  LEA R3, R3, 0x3b800000, 0x17 ;  /* 0x3b80000003037811 */ /* 0x000fc800078eb8ff */
[----:B------:R-:W-:-:S07]  /*28a0*/  LOP3.LUT R0, R3, R0, R7, 0xfe, !PT ;  /* 0x0000000003007212 */ /* 0x000fce00078efe07 */
.L_x_7635:
[----:B------:R-:W-:Y:S05]  /*28b0*/  BSYNC.RECONVERGENT B0 ;  /* 0x0000000000007941 */ /* 0x000fea0003800200 */
.L_x_7634:
[----:B------:R-:W0:Y:S02]  /*28c0*/  F2I.FTZ.TRUNC.NTZ R0, R0 ;  /* 0x0000000000007305 */ /* 0x000e24000021f100 */
[----:B0-----:R-:W-:Y:S01]  /*28d0*/  PRMT R17, R0, 0x7610, R17 ;  /* 0x0000761000117816 */ /* 0x001fe20000000011 */
[----:B------:R-:W-:Y:S06]  /*28e0*/  BRA `(.L_x_7619) ;  /* 0x0000000400107947 */ /* 0x000fec0003800000 */
.L_x_7632:
        /* <DEDUP_REMOVED lines=21> */
.L_x_7641:
[----:B------:R-:W-:Y:S05]  /*2a40*/  BSYNC.RECONVERGENT B1 ;  /* 0x0000000000017941 */ /* 0x000fea0003800200 */
.L_x_7640:
[----:B------:R-:W-:Y:S01]  /*2a50*/  IMAD.SHL.U32 R0, R0, 0x200000, RZ ;  /* 0x0020000000007824 */ /* 0x000fe200078e00ff */
[----:B------:R-:W-:-:S04]  /*2a60*/  LEA R3, R3, 0x37800000, 0x17 ;  /* 0x3780000003037811 */ /* 0x000fc800078eb8ff */
[----:B------:R-:W-:-:S07]  /*2a70*/  LOP3.LUT R0, R3, R0, R7, 0xfe, !PT ;  /* 0x0000000003007212 */ /* 0x000fce00078efe07 */
.L_x_7639:
[----:B------:R-:W-:Y:S05]  /*2a80*/  BSYNC.RECONVERGENT B0 ;  /* 0x0000000000007941 */ /* 0x000fea0003800200 */
.L_x_7638:
[----:B------:R-:W0:Y:S02]  /*2a90*/  F2I.FTZ.TRUNC.NTZ R0, R0 ;  /* 0x0000000000007305 */ /* 0x000e24000021f100 */
[----:B0-----:R-:W-:Y:S01]  /*2aa0*/  PRMT R17, R0, 0x7610, R17 ;  /* 0x0000761000117816 */ /* 0x001fe20000000011 */
[----:B------:R-:W-:Y:S06]  /*2ab0*/  BRA `(.L_x_7619) ;  /* 0x00000000009c7947 */ /* 0x000fec0003800000 */
.L_x_7631:
        /* <DEDUP_REMOVED lines=14> */
.L_x_7645:
[----:B------:R-:W-:Y:S05]  /*2ba0*/  BSYNC.RECONVERGENT B0 ;  /* 0x0000000000007941 */ /* 0x000fea0003800200 */
.L_x_7644:
[----:B------:R-:W0:Y:S02]  /*2bb0*/  F2I.FTZ.TRUNC.NTZ R0, R0 ;  /* 0x0000000000007305 */ /* 0x000e24000021f100 */
[----:B0-----:R-:W-:Y:S01]  /*2bc0*/  PRMT R17, R0, 0x7610, R17 ;  /* 0x0000761000117816 */ /* 0x001fe20000000011 */
[----:B------:R-:W-:Y:S06]  /*2bd0*/  BRA `(.L_x_7619) ;  /* 0x0000000000547947 */ /* 0x000fec0003800000 */
.L_x_7618:
        /* <DEDUP_REMOVED lines=16> */
.L_x_7646:
[----:B------:R-:W-:Y:S01]  /*2ce0*/  PRMT R17, RZ, 0x7610, R17 ;  /* 0x00007610ff117816 */ /* 0x000fe20000000011 */
[----:B------:R-:W-:Y:S06]  /*2cf0*/  BRA `(.L_x_7619) ;  /* 0x00000000000c7947 */ /* 0x000fec0003800000 */
.L_x_7643:
[----:B------:R2:W5:Y:S01]  /*2d00*/  LDG.E.U8 R17, desc[UR36][R4.64] ;  /* 0x0000002404117981 */ /* 0x000562000c1e1100 */
[----:B------:R-:W-:Y:S05]  /*2d10*/  BRA `(.L_x_7619) ;  /* 0x0000000000047947 */ /* 0x000fea0003800000 */
.L_x_7642:
[----:B------:R1:W5:Y:S02]  /*2d20*/  LDG.E.U8 R17, desc[UR36][R4.64] ;  /* 0x0000002404117981 */ /* 0x000364000c1e1100 */
.L_x_7619:
[----:B------:R-:W-:-:S07]  /*2d30*/  VIADD R23, R23, 0x80 ;  /* 0x0000008017177836 */ /* 0x000fce0000000000 */
.L_x_7613:
[----:B------:R-:W-:Y:S05]  /*2d40*/  BSYNC.RECONVERGENT B6 ;  /* 0x0000000000067941 */ /* 0x000fea0003800200 */
.L_x_7612:
        /* <DEDUP_REMOVED lines=23> */
.L_x_7652:
[----:B------:R0:W5:Y:S01]  /*2ec0*/  LDG.E.U8 R22, desc[UR36][R4.64] ;  /* 0x0000002404167981 */ /* 0x000162000c1e1100 */
[----:B------:R-:W-:Y:S05]  /*2ed0*/  BRA `(.L_x_7648) ;  /* 0x0000000c004c7947 */ /* 0x000fea0003800000 */
.L_x_7651:
        /* <DEDUP_REMOVED lines=8> */
.L_x_7655:
[----:B------:R0:W5:Y:S01]  /*2f60*/  LDG.E.U8 R22, desc[UR36][R4.64] ;  /* 0x0000002404167981 */ /* 0x000162000c1e1100 */
[----:B------:R-:W-:Y:S05]  /*2f70*/  BRA `(.L_x_7648) ;  /* 0x0000000c00247947 */ /* 0x000fea0003800000 */
.L_x_7654:
[----:B------:R0:W5:Y:S01]  /*2f80*/  LDG.E.U16 R22, desc[UR36][R4.64] ;  /* 0x0000002404167981 */ /* 0x000162000c1e1500 */
[----:B------:R-:W-:Y:S05]  /*2f90*/  BRA `(.L_x_7648) ;  /* 0x0000000c001c7947 */ /* 0x000fea0003800000 */
.L_x_7650:
        /* <DEDUP_REMOVED lines=9> */
.L_x_7657:
[----:B------:R-:W2:Y:S02]  /*3030*/  LDG.E.U16 R0, desc[UR36][R4.64] ;  /* 0x0000002404007981 */ /* 0x000ea4000c1e1500 */
[----:B--2---:R-:W-:-:S06]  /*3040*/  HADD2.F32 R0, -RZ, R0.H0_H0 ;  /* 0x20000000ff007230 */ /* 0x004fcc0000004100 */
[----:B------:R-:W0:Y:S02]  /*3050*/  F2I.FTZ.TRUNC.NTZ R0, R0 ;  /* 0x0000000000007305 */ /* 0x000e24000021f100 */
[----:B0-----:R-:W-:Y:S01]  /*3060*/  PRMT R22, R0, 0x7610, R22 ;  /* 0x0000761000167816 */ /* 0x001fe20000000016 */
[----:B------:R-:W-:Y:S06]  /*3070*/  BRA `(.L_x_7648) ;  /* 0x0000000800e47947 */ /* 0x000fec0003800000 */
.L_x_7656:
        /* <DEDUP_REMOVED lines=9> */
.L_x_7659:
[----:B------:R-:W2:Y:S02]  /*3110*/  LDG.E.U16 R4, desc[UR36][R4.64] ;  /* 0x0000002404047981 */ /* 0x000ea4000c1e1500 */
[----:B--2---:R-:W-:-:S06]  /*3120*/  HADD2.F32 R0, -RZ, R4.H0_H0 ;  /* 0x20000004ff007230 */ /* 0x004fcc0000004100 */
[----:B------:R-:W0:Y:S02]  /*3130*/  F2I.FTZ.TRUNC.NTZ R0, R0 ;  /* 0x0000000000007305 */ /* 0x000e24000021f100 */
[----:B0-----:R-:W-:Y:S01]  /*3140*/  PRMT R22, R0, 0x7610, R22 ;  /* 0x0000761000167816 */ /* 0x001fe20000000016 */
[----:B------:R-:W-:Y:S06]  /*3150*/  BRA `(.L_x_7648) ;  /* 0x0000000800ac7947 */ /* 0x000fec0003800000 */
.L_x_7658:
[----:B------:R-:W2:Y:S02]  /*3160*/  LDG.E.64 R4, desc[UR36][R4.64] ;  /* 0x0000002404047981 */ /* 0x000ea4000c1e1b00 */
[----:B--2---:R0:W1:Y:S01]  /*3170*/  F2I.F64.TRUNC R22, R4 ;  /* 0x0000000400167311 */ /* 0x004062000030d100 */
[----:B------:R-:W-:Y:S05]  /*3180*/  BRA `(.L_x_7648) ;  /* 0x0000000800a07947 */ /* 0x000fea0003800000 */
.L_x_7649:
        /* <DEDUP_REMOVED lines=12> */
.L_x_7662:
[----:B------:R-:W2:Y:S02]  /*3250*/  LDG.E.64 R4, desc[UR36][R4.64] ;  /* 0x0000002404047981 */ /* 0x000ea4000c1e1b00 */
[----:B--2---:R0:W1:Y:S01]  /*3260*/  F2I.F64.TRUNC R22, R4 ;  /* 0x0000000400167311 */ /* 0x004062000030d100 */
[----:B------:R-:W-:Y:S05]  /*3270*/  BRA `(.L_x_7648) ;  /* 0x0000000800647947 */ /* 0x000fea0003800000 */
.L_x_7661:
        /* <DEDUP_REMOVED lines=27> */
.L_x_7664:
        /* <DEDUP_REMOVED lines=15> */
.L_x_7663:
[----:B------:R-:W2:Y:S02]  /*3520*/  LDG.E.U16 R0, desc[UR36][R4.64] ;  /* 0x0000002404007981 */ /* 0x000ea4000c1e1500 */
[----:B--2---:R-:W-:-:S06]  /*3530*/  IMAD.U32 R0, R0, 0x10000, RZ ;  /* 0x0001000000007824 */ /* 0x004fcc00078e00ff */
[----:B------:R-:W0:Y:S02]  /*3540*/  F2I.FTZ.TRUNC.NTZ R0, R0 ;  /* 0x0000000000007305 */ /* 0x000e24000021f100 */
[----:B0-----:R-:W-:Y:S01]  /*3550*/  PRMT R22, R0, 0x7610, R22 ;  /* 0x0000761000167816 */ /* 0x001fe20000000016 */
[----:B------:R-:W-:Y:S06]  /*3560*/  BRA `(.L_x_7648) ;  /* 0x0000000400a87947 */ /* 0x000fec0003800000 */
.L_x_7660:
        /* <DEDUP_REMOVED lines=10> */
.L_x_7667:
        /* <DEDUP_REMOVED lines=21> */
.L_x_7671:
[----:B------:R-:W-:Y:S05]  /*3760*/  BSYNC.RECONVERGENT B1 ;  /* 0x0000000000017941 */ /* 0x000fea0003800200 */
.L_x_7670:
[----:B------:R-:W-:Y:S01]  /*3770*/  IMAD.SHL.U32 R0, R0, 0x100000, RZ ;  /* 0x0010000000007824 */ /* 0x000fe200078e00ff */
[----:B------:R-:W-:-:S04]  /*3780*/  LEA R3, R3, 0x3b800000, 0x17 ;  /* 0x3b80000003037811 */ /* 0x000fc800078eb8ff */
[----:B------:R-:W-:-:S07]  /*3790*/  LOP3.LUT R0, R3, R0, R7, 0xfe, !PT ;  /* 0x0000000003007212 */ /* 0x000fce00078efe07 */
.L_x_7669:
[----:B------:R-:W-:Y:S05]  /*37a0*/  BSYNC.RECONVERGENT B0 ;  /* 0x0000000000007941 */ /* 0x000fea0003800200 */
.L_x_7668:
[----:B------:R-:W0:Y:S02]  /*37b0*/  F2I.FTZ.TRUNC.NTZ R0, R0 ;  /* 0x0000000000007305 */ /* 0x000e24000021f100 */
[----:B0-----:R-:W-:Y:S01]  /*37c0*/  PRMT R22, R0, 0x7610, R22 ;  /* 0x0000761000167816 */ /* 0x001fe20000000016 */
[----:B------:R-:W-:Y:S06]  /*37d0*/  BRA `(.L_x_7648) ;  /* 0x00000004000c7947 */ /* 0x000fec0003800000 */
.L_x_7666:
        /* <DEDUP_REMOVED lines=21> */
.L_x_7675:
[----:B------:R-:W-:Y:S05]  /*3930*/  BSYNC.RECONVERGENT B1 ;  /* 0x0000000000017941 */ /* 0x000fea0003800200 */
.L_x_7674:
[----:B------:R-:W-:Y:S01]  /*3940*/  IMAD.SHL.U32 R0, R0, 0x200000, RZ ;  /* 0x0020000000007824 */ /* 0x000fe200078e00ff */
[----:B------:R-:W-:-:S04]  /*3950*/  LEA R3, R3, 0x37800000, 0x17 ;  /* 0x3780000003037811 */ /* 0x000fc800078eb8ff */
[----:B------:R-:W-:-:S07]  /*3960*/  LOP3.LUT R0, R3, R0, R7, 0xfe, !PT ;  /* 0x0000000003007212 */ /* 0x000fce00078efe07 */
.L_x_7673:
[----:B------:R-:W-:Y:S05]  /*3970*/  BSYNC.RECONVERGENT B0 ;  /* 0x0000000000007941 */ /* 0x000fea0003800200 */
.L_x_7672:
[----:B------:R-:W0:Y:S02]  /*3980*/  F2I.FTZ.TRUNC.NTZ R0, R0 ;  /* 0x0000000000007305 */ /* 0x000e24000021f100 */
[----:B0-----:R-:W-:Y:S01]  /*3990*/  PRMT R22, R0, 0x7610, R22 ;  /* 0x0000761000167816 */ /* 0x001fe20000000016 */
[----:B------:R-:W-:Y:S06]  /*39a0*/  BRA `(.L_x_7648) ;  /* 0x0000000000987947 */ /* 0x000fec0003800000 */
.L_x_7665:
        /* <DEDUP_REMOVED lines=14> */
.L_x_7679:
[----:B------:R-:W-:Y:S05]  /*3a90*/  BSYNC.RECONVERGENT B0 ;  /* 0x0000000000007941 */ /* 0x000fea0003800200 */
.L_x_7678:
[----:B------:R-:W0:Y:S02]  /*3aa0*/  F2I.FTZ.TRUNC.NTZ R0, R0 ;  /* 0x0000000000007305 */ /* 0x000e24000021f100 */
[----:B0-----:R-:W-:Y:S01]  /*3ab0*/  PRMT R22, R0, 0x7610, R22 ;  /* 0x0000761000167816 */ /* 0x001fe20000000016 */
[----:B------:R-:W-:Y:S06]  /*3ac0*/  BRA `(.L_x_7648) ;  /* 0x0000000000507947 */ /* 0x000fec0003800000 */
.L_x_7653:
        /* <DEDUP_REMOVED lines=16> */
.L_x_7680:
[----:B------:R-:W-:Y:S05]  /*3bd0*/  BRA `(.L_x_7648) ;  /* 0x00000000000c7947 */ /* 0x000fea0003800000 */
.L_x_7677:
[----:B------:R0:W5:Y:S01]  /*3be0*/  LDG.E.U8 R22, desc[UR36][R4.64] ;  /* 0x0000002404167981 */ /* 0x000162000c1e1100 */
[----:B------:R-:W-:Y:S05]  /*3bf0*/  BRA `(.L_x_7648) ;  /* 0x0000000000047947 */ /* 0x000fea0003800000 */
.L_x_7676:
[----:B------:R0:W5:Y:S02]  /*3c00*/  LDG.E.U8 R22, desc[UR36][R4.64] ;  /* 0x0000002404167981 */ /* 0x000164000c1e1100 */
.L_x_7648:
[----:B------:R-:W-:Y:S05]  /*3c10*/  BSYNC.RECONVERGENT B6 ;  /* 0x0000000000067941 */ /* 0x000fea0003800200 */
.L_x_7647:
[----:B------:R-:W0:Y:S02]  /*3c20*/  LDC.U8 R0, c[0x0][0x385] ;  /* 0x0000e140ff007b82 */ /* 0x000e240000000000 */
[C---:B01234-:R-:W-:Y:S01]  /*3c30*/  VIADD R5, R25.reuse, 0x100 ;  /* 0x0000010019057836 */ /* 0x05ffe20000000000 */
[CC--:B------:R-:W-:Y:S01]  /*3c40*/  ISETP.GE.AND P0, PT, R25.reuse, R16.reuse, PT ;  /* 0x000000101900720c */ /* 0x0c0fe20003f06270 */
[----:B------:R-:W-:Y:S01]  /*3c50*/  VIADD R23, R25, 0x80 ;  /* 0x0000008019177836 */ /* 0x000fe20000000000 */
[----:B------:R-:W-:Y:S02]  /*3c60*/  BSSY.RECONVERGENT B6, `(.L_x_7681) ;  /* 0x0000135000067945 */ /* 0x000fe40003800200 */
[-C--:B------:R-:W-:Y:S01]  /*3c70*/  ISETP.GE.AND P3, PT, R5, R16.reuse, PT ;  /* 0x000000100500720c */ /* 0x080fe20003f66270 */
[----:B------:R-:W-:Y:S01]  /*3c80*/  VIADD R5, R25, 0x180 ;  /* 0x0000018019057836 */ /* 0x000fe20000000000 */
[----:B------:R-:W-:-:S04]  /*3c90*/  ISETP.GE.AND P2, PT, R23, R16, PT ;  /* 0x000000101700720c */ /* 0x000fc80003f46270 */
[----:B------:R-:W-:-:S03]  /*3ca0*/  ISETP.GE.AND P1, PT, R5, R16, PT ;  /* 0x000000100500720c */ /* 0x000fc60003f26270 */
[----:B-----5:R-:W-:-:S04]  /*3cb0*/  @!P0 PRMT R8, R18, 0x8880, RZ ;  /* 0x0000888012088816 */ /* 0x020fc800000000ff */
[C---:B------:R-:W-:Y:S02]  /*3cc0*/  @!P3 PRMT R4, R17.reuse, 0x8880, RZ ;  /* 0x000088801104b816 */ /* 0x040fe400000000ff */
[----:B------:R-:W-:Y:S02]  /*3cd0*/  @!P3 LOP3.LUT R17, R17, 0xffff, RZ, 0xc0, !PT ;  /* 0x0000ffff1111b812 */ /* 0x000fe400078ec0ff */
[----:B------:R-:W-:Y:S02]  /*3ce0*/  @!P3 SHF.R.S32.HI R4, RZ, 0x7, R4 ;  /* 0x00000007ff04b819 */ /* 0x000fe40000011404 */
[----:B------:R-:W-:Y:S02]  /*3cf0*/  ISETP.GT.U32.OR P4, PT, R0, 0x6, P3 ;  /* 0x000000060000780c */ /* 0x000fe40001f84470 */
[----:B------:R-:W-:Y:S02]  /*3d00*/  @!P3 PRMT R17, R17, 0x8880, RZ ;  /* 0x000088801111b816 */ /* 0x000fe400000000ff */
[----:B------:R-:W-:-:S02]  /*3d10*/  @!P2 LOP3.LUT R6, R19, 0xffff, RZ, 0xc0, !PT ;  /* 0x0000ffff1306a812 */ /* 0x000fc400078ec0ff */
[----:B------:R-:W-:Y:S01]  /*3d20*/  @!P1 LOP3.LUT R7, R22, 0xffff, RZ, 0xc0, !PT ;  /* 0x0000ffff16079812 */ /* 0x000fe200078ec0ff */
[----:B------:R-:W-:Y:S01]  /*3d30*/  @!P3 IMAD.MOV.U32 R5, RZ, RZ, R17 ;  /* 0x000000ffff05b224 */ /* 0x000fe200078e0011 */
[C---:B------:R-:W-:Y:S01]  /*3d40*/  ISETP.GT.U32.OR P5, PT, R0.reuse, 0x6, P2 ;  /* 0x000000060000780c */ /* 0x040fe200017a4470 */
[----:B------:R-:W0:Y:S01]  /*3d50*/  LDC.U8 R17, c[0x0][0x3a4] ;  /* 0x0000e900ff117b82 */ /* 0x000e220000000000 */
[----:B------:R-:W-:Y:S02]  /*3d60*/  ISETP.GT.U32.OR P6, PT, R0, 0x6, P1 ;  /* 0x000000060000780c */ /* 0x000fe40000fc4470 */
[----:B------:R-:W-:Y:S02]  /*3d70*/  @!P1 PRMT R10, R22, 0x8880, RZ ;  /* 0x00008880160a9816 */ /* 0x000fe400000000ff */
[----:B------:R-:W-:Y:S02]  /*3d80*/  @!P4 SHF.R.S32.HI R4, RZ, R0, R5 ;  /* 0x00000000ff04c219 */ /* 0x000fe40000011405 */
[----:B------:R-:W-:-:S02]  /*3d90*/  ISETP.GT.U32.OR P4, PT, R0, 0x6, P0 ;  /* 0x000000060000780c */ /* 0x000fc40000784470 */
[----:B------:R-:W-:Y:S02]  /*3da0*/  @!P2 PRMT R9, R19, 0x8880, RZ ;  /* 0x000088801309a816 */ /* 0x000fe400000000ff */
[----:B------:R-:W-:Y:S01]  /*3db0*/  @!P2 PRMT R11, R6, 0x8880, RZ ;  /* 0x00008880060ba816 */ /* 0x000fe200000000ff */
[----:B------:R-:W-:Y:S01]  /*3dc0*/  @!P1 IMAD.MOV.U32 R6, RZ, RZ, R10 ;  /* 0x000000ffff069224 */ /* 0x000fe200078e000a */
[----:B------:R-:W-:Y:S02]  /*3dd0*/  @!P1 PRMT R12, R7, 0x8880, RZ ;  /* 0x00008880070c9816 */ /* 0x000fe400000000ff */
[----:B------:R-:W-:Y:S01]  /*3de0*/  @!P0 LOP3.LUT R5, R18, 0xffff, RZ, 0xc0, !PT ;  /* 0x0000ffff12058812 */ /* 0x000fe200078ec0ff */
[----:B------:R-:W-:Y:S01]  /*3df0*/  @!P2 IMAD.MOV.U32 R7, RZ, RZ, R11 ;  /* 0x000000ffff07a224 */ /* 0x000fe200078e000b */
[----:B------:R-:W-:Y:S01]  /*3e00*/  @!P2 SHF.R.S32.HI R10, RZ, 0x7, R9 ;  /* 0x00000007ff0aa819 */ /* 0x000fe20000011409 */
[----:B------:R-:W-:Y:S01]  /*3e10*/  @!P1 IMAD.MOV.U32 R9, RZ, RZ, R12 ;  /* 0x000000ffff099224 */ /* 0x000fe200078e000c */
[----:B------:R-:W-:Y:S01]  /*3e20*/  @!P0 PRMT R5, R5, 0x8880, RZ ;  /* 0x0000888005058816 */ /* 0x000fe200000000ff */
[----:B------:R-:W-:Y:S01]  /*3e30*/  @!P3 IMAD.MOV.U32 R18, RZ, RZ, R4 ;  /* 0x000000ffff12b224 */ /* 0x000fe200078e0004 */
[----:B------:R-:W-:-:S02]  /*3e40*/  @!P0 SHF.R.S32.HI R8, RZ, 0x7, R8 ;  /* 0x00000007ff088819 */ /* 0x000fc40000011408 */
[----:B------:R-:W-:Y:S02]  /*3e50*/  @!P1 SHF.R.S32.HI R6, RZ, 0x7, R6 ;  /* 0x00000007ff069819 */ /* 0x000fe40000011406 */
[-C--:B------:R-:W-:Y:S02]  /*3e60*/  @!P4 SHF.R.S32.HI R8, RZ, R0.reuse, R5 ;  /* 0x00000000ff08c219 */ /* 0x080fe40000011405 */
[-C--:B------:R-:W-:Y:S02]  /*3e70*/  @!P5 SHF.R.S32.HI R10, RZ, R0.reuse, R7 ;  /* 0x00000000ff0ad219 */ /* 0x080fe40000011407 */
        /* <DEDUP_REMOVED lines=26> */
.L_x_7686:
[----:B------:R0:W-:Y:S01]  /*4020*/  STG.E.U8 desc[UR36][R8.64], R3 ;  /* 0x0000000308007986 */ /* 0x0001e2000c101124 */
[----:B------:R-:W-:Y:S01]  /*4030*/  IMAD.MOV.U32 R25, RZ, RZ, R23 ;  /* 0x000000ffff197224 */ /* 0x000fe200078e0017 */
[----:B------:R-:W-:Y:S06]  /*4040*/  BRA `(.L_x_7682) ;  /* 0x0000000c00d87947 */ /* 0x000fec0003800000 */
.L_x_7685:
        /* <DEDUP_REMOVED lines=13> */
.L_x_7689:
[----:B------:R-:W-:Y:S01]  /*4120*/  LOP3.LUT R3, R3, 0xffff, RZ, 0xc0, !PT ;  /* 0x0000ffff03037812 */ /* 0x000fe200078ec0ff */
[----:B------:R-:W-:-:S03]  /*4130*/  IMAD.MOV.U32 R25, RZ, RZ, R23 ;  /* 0x000000ffff197224 */ /* 0x000fc600078e0017 */
[----:B------:R-:W-:-:S05]  /*4140*/  PRMT R3, R3, 0x8880, RZ ;  /* 0x0000888003037816 */ /* 0x000fca00000000ff */
[----:B------:R0:W-:Y:S01]  /*4150*/  STG.E desc[UR36][R8.64], R3 ;  /* 0x0000000308007986 */ /* 0x0001e2000c101924 */
[----:B------:R-:W-:Y:S05]  /*4160*/  BRA `(.L_x_7682) ;  /* 0x0000000c00907947 */ /* 0x000fea0003800000 */
.L_x_7688:
[----:B------:R-:W-:Y:S01]  /*4170*/  PRMT R3, R3, 0x8880, RZ ;  /* 0x0000888003037816 */ /* 0x000fe200000000ff */
[----:B------:R-:W-:-:S03]  /*4180*/  IMAD.MOV.U32 R25, RZ, RZ, R23 ;  /* 0x000000ffff197224 */ /* 0x000fc600078e0017 */
[----:B------:R-:W-:-:S05]  /*4190*/  PRMT R3, R3, 0x7710, RZ ;  /* 0x0000771003037816 */ /* 0x000fca00000000ff */
[----:B------:R0:W-:Y:S01]  /*41a0*/  STG.E.U16 desc[UR36][R8.64], R3 ;  /* 0x0000000308007986 */ /* 0x0001e2000c101524 */
[----:B------:R-:W-:Y:S05]  /*41b0*/  BRA `(.L_x_7682) ;  /* 0x0000000c007c7947 */ /* 0x000fea0003800000 */
.L_x_7684:
        /* <DEDUP_REMOVED lines=10> */
.L_x_7691:
[----:B------:R-:W0:Y:S01]  /*4260*/  I2F.S8 R0, R3 ;  /* 0x0000000300007306 */ /* 0x000e220000001400 */
[----:B------:R-:W-:Y:S01]  /*4270*/  IMAD.MOV.U32 R25, RZ, RZ, R23 ;  /* 0x000000ffff197224 */ /* 0x000fe200078e0017 */
[----:B0-----:R-:W-:-:S05]  /*4280*/  F2FP.F16.F32.PACK_AB R0, RZ, R0 ;  /* 0x00000000ff00723e */ /* 0x001fca00000000ff */
[----:B------:R0:W-:Y:S01]  /*4290*/  STG.E.U16 desc[UR36][R8.64], R0 ;  /* 0x0000000008007986 */ /* 0x0001e2000c101524 */
[----:B------:R-:W-:Y:S05]  /*42a0*/  BRA `(.L_x_7682) ;  /* 0x0000000c00407947 */ /* 0x000fea0003800000 */
.L_x_7690:
        /* <DEDUP_REMOVED lines=11> */
.L_x_7693:
[----:B------:R-:W0:Y:S01]  /*4360*/  I2F.S8 R3, R3 ;  /* 0x0000000300037306 */ /* 0x000e220000001400 */
[----:B------:R-:W-:Y:S01]  /*4370*/  IMAD.MOV.U32 R25, RZ, RZ, R23 ;  /* 0x000000ffff197224 */ /* 0x000fe200078e0017 */
[----:B0-----:R-:W-:-:S04]  /*4380*/  F2FP.F16.F32.PACK_AB R3, RZ, R3 ;  /* 0x00000003ff03723e */ /* 0x001fc800000000ff */
[----:B------:R-:W-:-:S05]  /*4390*/  PRMT R3, R3, 0x5410, RZ ;  /* 0x0000541003037816 */ /* 0x000fca00000000ff */
[----:B------:R0:W-:Y:S01]  /*43a0*/  STG.E desc[UR36][R8.64], R3 ;  /* 0x0000000308007986 */ /* 0x0001e2000c101924 */
[----:B------:R-:W-:Y:S05]  /*43b0*/  BRA `(.L_x_7682) ;  /* 0x0000000800fc7947 */ /* 0x000fea0003800000 */
.L_x_7692:
[----:B------:R-:W-:Y:S01]  /*43c0*/  PRMT R4, R3, 0x8880, RZ ;  /* 0x0000888003047816 */ /* 0x000fe200000000ff */
[----:B------:R-:W-:-:S03]  /*43d0*/  IMAD.MOV.U32 R25, RZ, RZ, R23 ;  /* 0x000000ffff197224 */ /* 0x000fc600078e0017 */
[----:B------:R-:W-:-:S06]  /*43e0*/  PRMT R4, R4, 0x7710, RZ ;  /* 0x0000771004047816 */ /* 0x000fcc00000000ff */
[----:B------:R-:W0:Y:S02]  /*43f0*/  I2F.F64.S16 R4, R4 ;  /* 0x0000000400047312 */ /* 0x000e240000101c00 */
[----:B0-----:R0:W-:Y:S01]  /*4400*/  STG.E.64 desc[UR36][R8.64], R4 ;  /* 0x0000000408007986 */ /* 0x0011e2000c101b24 */
[----:B------:R-:W-:Y:S05]  /*4410*/  BRA `(.L_x_7682) ;  /* 0x0000000800e47947 */ /* 0x000fea0003800000 */
.L_x_7683:
        /* <DEDUP_REMOVED lines=13> */
.L_x_7696:
[----:B------:R-:W-:Y:S02]  /*44f0*/  PRMT R4, R3, 0x8880, RZ ;  /* 0x0000888003047816 */ /* 0x000fe400000000ff */
[----:B------:R-:W-:Y:S01]  /*4500*/  CS2R R6, SRZ ;  /* 0x0000000000067805 */ /* 0x000fe2000001ff00 */
[----:B------:R-:W-:Y:S01]  /*4510*/  IMAD.MOV.U32 R25, RZ, RZ, R23 ;  /* 0x000000ffff197224 */ /* 0x000fe200078e0017 */
[----:B------:R-:W-:-:S06]  /*4520*/  PRMT R4, R4, 0x7710, RZ ;  /* 0x0000771004047816 */ /* 0x000fcc00000000ff */
[----:B------:R-:W0:Y:S02]  /*4530*/  I2F.F64.S16 R4, R4 ;  /* 0x0000000400047312 */ /* 0x000e240000101c00 */
[----:B0-----:R4:W-:Y:S01]  /*4540*/  STG.E.128 desc[UR36][R8.64], R4 ;  /* 0x0000000408007986 */ /* 0x0019e2000c101d24 */
[----:B------:R-:W-:Y:S05]  /*4550*/  BRA `(.L_x_7682) ;  /* 0x0000000800947947 */ /* 0x000fea0003800000 */
.L_x_7695:
        /* <DEDUP_REMOVED lines=19> */
.L_x_7700:
[----:B------:R-:W-:Y:S05]  /*4690*/  BSYNC.RECONVERGENT B0 ;  /* 0x0000000000007941 */ /* 0x000fea0003800200 */
.L_x_7699:
[----:B------:R-:W-:Y:S01]  /*46a0*/  LOP3.LUT R5, R0, 0x80, R5, 0xf8, !PT ;  /* 0x0000008000057812 */ /* 0x000fe200078ef805 */
[----:B------:R-:W-:-:S04]  /*46b0*/  IMAD.MOV.U32 R25, RZ, RZ, R23 ;  /* 0x000000ffff197224 */ /* 0x000fc800078e0017 */
[----:B------:R3:W-:Y:S01]  /*46c0*/  STG.E.U8 desc[UR36][R8.64], R5 ;  /* 0x0000000508007986 */ /* 0x0007e2000c101124 */
[----:B------:R-:W-:Y:S05]  /*46d0*/  BRA `(.L_x_7682) ;  /* 0x0000000800347947 */ /* 0x000fea0003800000 */
.L_x_7698:
        /* <DEDUP_REMOVED lines=15> */
.L_x_7702:
[----:B------:R-:W-:Y:S05]  /*47d0*/  BSYNC.RECONVERGENT B0 ;  /* 0x0000000000007941 */ /* 0x000fea0003800200 */
.L_x_7701:
[----:B------:R-:W-:Y:S01]  /*47e0*/  LOP3.LUT R5, R0, 0x80, R5, 0xf8, !PT ;  /* 0x0000008000057812 */ /* 0x000fe200078ef805 */
[----:B------:R-:W-:-:S04]  /*47f0*/  IMAD.MOV.U32 R25, RZ, RZ, R23 ;  /* 0x000000ffff197224 */ /* 0x000fc800078e0017 */
[----:B------:R2:W-:Y:S01]  /*4800*/  STG.E.U8 desc[UR36][R8.64], R5 ;  /* 0x0000000508007986 */ /* 0x0005e2000c101124 */
[----:B------:R-:W-:Y:S05]  /*4810*/  BRA `(.L_x_7682) ;  /* 0x0000000400e47947 */ /* 0x000fea0003800000 */
.L_x_7697:
[----:B------:R-:W0:Y:S01]  /*4820*/  I2F.S8 R0, R3 ;  /* 0x0000000300007306 */ /* 0x000e220000001400 */
[----:B------:R-:W-:Y:S01]  /*4830*/  IMAD.MOV.U32 R25, RZ, RZ, R23 ;  /* 0x000000ffff197224 */ /* 0x000fe200078e0017 */
[----:B0-----:R-:W-:-:S05]  /*4840*/  F2FP.BF16.F32.PACK_AB R0, RZ, R0 ;  /* 0x00000000ff00723e */ /* 0x001fca00000010ff */
[----:B------:R1:W-:Y:S01]  /*4850*/  STG.E.U16 desc[UR36][R8.64], R0 ;  /* 0x0000000008007986 */ /* 0x0003e2000c101524 */
[----:B------:R-:W-:Y:S05]  /*4860*/  BRA `(.L_x_7682) ;  /* 0x0000000400d07947 */ /* 0x000fea0003800000 */
.L_x_7694:
        /* <DEDUP_REMOVED lines=13> */
.L_x_7705:
        /* <DEDUP_REMOVED lines=13> */
.L_x_7708:
[----:B------:R-:W-:-:S04]  /*4a10*/  SHF.R.U32.HI R0, RZ, 0x14, R3 ;  /* 0x00000014ff007819 */ /* 0x000fc80000011603 */
[----:B------:R-:W-:-:S04]  /*4a20*/  LOP3.LUT R0, R0, 0x1, RZ, 0xc0, !PT ;  /* 0x0000000100007812 */ /* 0x000fc800078ec0ff */
[----:B------:R-:W-:-:S04]  /*4a30*/  IADD3 R0, PT, PT, R3, 0x487ffff, R0 ;  /* 0x0487ffff03007810 */ /* 0x000fc80007ffe000 */
[----:B------:R-:W-:-:S04]  /*4a40*/  SHF.R.U32.HI R0, RZ, 0x14, R0 ;  /* 0x00000014ff007819 */ /* 0x000fc80000011600 */
[----:B------:R-:W-:-:S07]  /*4a50*/  LOP3.LUT R0, R0, 0xff, RZ, 0xc0, !PT ;  /* 0x000000ff00007812 */ /* 0x000fce00078ec0ff */
.L_x_7709:
[----:B------:R-:W-:-:S04]  /*4a60*/  SHF.R.U32.HI R3, RZ, 0x18, R3 ;  /* 0x00000018ff037819 */ /* 0x000fc80000011603 */
[----:B------:R-:W-:-:S04]  /*4a70*/  LOP3.LUT R0, R0, 0x80, R3, 0xf8, !PT ;  /* 0x0000008000007812 */ /* 0x000fc800078ef803 */
[----:B------:R-:W-:-:S07]  /*4a80*/  PRMT R4, R0, 0x7610, R4 ;  /* 0x0000761000047816 */ /* 0x000fce0000000004 */
.L_x_7707:
[----:B------:R-:W-:Y:S05]  /*4a90*/  BSYNC.RECONVERGENT B0 ;  /* 0x0000000000007941 */ /* 0x000fea0003800200 */
.L_x_7706:
[----:B------:R0:W-:Y:S01]  /*4aa0*/  STG.E.U8 desc[UR36][R8.64], R4 ;  /* 0x0000000408007986 */ /* 0x0001e2000c101124 */
[----:B------:R-:W-:Y:S01]  /*4ab0*/  IMAD.MOV.U32 R25, RZ, RZ, R23 ;  /* 0x000000ffff197224 */ /* 0x000fe200078e0017 */
[----:B------:R-:W-:Y:S06]  /*4ac0*/  BRA `(.L_x_7682) ;  /* 0x0000000400387947 */ /* 0x000fec0003800000 */
.L_x_7704:
        /* <DEDUP_REMOVED lines=13> */
.L_x_7712:
[----:B------:R-:W-:-:S04]  /*4ba0*/  SHF.R.U32.HI R0, RZ, 0x15, R3 ;  /* 0x00000015ff007819 */ /* 0x000fc80000011603 */
[----:B------:R-:W-:-:S04]  /*4bb0*/  LOP3.LUT R0, R0, 0x1, RZ, 0xc0, !PT ;  /* 0x0000000100007812 */ /* 0x000fc800078ec0ff */
[----:B------:R-:W-:-:S04]  /*4bc0*/  IADD3 R0, PT, PT, R3, 0x88fffff, R0 ;  /* 0x088fffff03007810 */ /* 0x000fc80007ffe000 */
[----:B------:R-:W-:-:S04]  /*4bd0*/  SHF.R.U32.HI R0, RZ, 0x15, R0 ;  /* 0x00000015ff007819 */ /* 0x000fc80000011600 */
[----:B------:R-:W-:-:S07]  /*4be0*/  LOP3.LUT R0, R0, 0xff, RZ, 0xc0, !PT ;  /* 0x000000ff00007812 */ /* 0x000fce00078ec0ff */
.L_x_7713:
[----:B------:R-:W-:-:S04]  /*4bf0*/  SHF.R.U32.HI R3, RZ, 0x18, R3 ;  /* 0x00000018ff037819 */ /* 0x000fc80000011603 */
[----:B------:R-:W-:-:S04]  /*4c00*/  LOP3.LUT R0, R0, 0x80, R3, 0xf8, !PT ;  /* 0x0000008000007812 */ /* 0x000fc800078ef803 */
[----:B------:R-:W-:-:S07]  /*4c10*/  PRMT R4, R0, 0x7610, R4 ;  /* 0x0000761000047816 */ /* 0x000fce0000000004 */
.L_x_7711:
[----:B------:R-:W-:Y:S05]  /*4c20*/  BSYNC.RECONVERGENT B0 ;  /* 0x0000000000007941 */ /* 0x000fea0003800200 */
.L_x_7710:
[----:B------:R0:W-:Y:S01]  /*4c30*/  STG.E.U8 desc[UR36][R8.64], R4 ;  /* 0x0000000408007986 */ /* 0x0001e2000c101124 */
[----:B------:R-:W-:Y:S01]  /*4c40*/  IMAD.MOV.U32 R25, RZ, RZ, R23 ;  /* 0x000000ffff197224 */ /* 0x000fe200078e0017 */
[----:B------:R-:W-:Y:S06]  /*4c50*/  BRA `(.L_x_7682) ;  /* 0x0000000000d47947 */ /* 0x000fec0003800000 */
.L_x_7703:
[----:B------:R-:W-:-:S13]  /*4c60*/  ISETP.NE.AND P0, PT, R0, 0x1c, PT ;  /* 0x0000001c0000780c */ /* 0x000fda0003f05270 */
[----:B------:R-:W-:Y:S05]  /*4c70*/  @!P0 BRA `(.L_x_7714) ;  /* 0x0000000000bc8947 */ /* 0x000fea0003800000 */
[----:B------:R-:W-:-:S13]  /*4c80*/  ISETP.NE.AND P0, PT, R0, 0x1d, PT ;  /* 0x0000001d0000780c */ /* 0x000fda0003f05270 */
[----:B------:R-:W-:Y:S05]  /*4c90*/  @!P0 BRA `(.L_x_7715) ;  /* 0x0000000000988947 */ /* 0x000fea0003800000 */
[----:B------:R-:W-:-:S13]  /*4ca0*/  ISETP.NE.AND P0, PT, R0, 0x2c, PT ;  /* 0x0000002c0000780c */ /* 0x000fda0003f05270 */
[----:B------:R-:W-:Y:S05]  /*4cb0*/  @!P0 BRA `(.L_x_7716) ;  /* 0x0000000000488947 */ /* 0x000fea0003800000 */
.L_x_7687:
        /* <DEDUP_REMOVED lines=16> */
.L_x_7717:
[----:B------:R-:W-:Y:S01]  /*4dc0*/  IMAD.MOV.U32 R25, RZ, RZ, R23 ;  /* 0x000000ffff197224 */ /* 0x000fe200078e0017 */
[----:B------:R-:W-:Y:S06]  /*4dd0*/  BRA `(.L_x_7682) ;  /* 0x0000000000747947 */ /* 0x000fec0003800000 */
.L_x_7716:
        /* <DEDUP_REMOVED lines=18> */
.L_x_7715:
[----:B------:R-:W-:Y:S01]  /*4f00*/  LOP3.LUT R3, R3, 0xffff, RZ, 0xc0, !PT ;  /* 0x0000ffff03037812 */ /* 0x000fe200078ec0ff */
[----:B------:R-:W-:-:S03]  /*4f10*/  IMAD.MOV.U32 R25, RZ, RZ, R23 ;  /* 0x000000ffff197224 */ /* 0x000fc600078e0017 */
[----:B------:R-:W-:-:S05]  /*4f20*/  PRMT R3, R3, 0x8880, RZ ;  /* 0x0000888003037816 */ /* 0x000fca00000000ff */
[----:B------:R-:W-:-:S05]  /*4f30*/  IMAD.MOV.U32 R4, RZ, RZ, R3 ;  /* 0x000000ffff047224 */ /* 0x000fca00078e0003 */
[----:B------:R-:W-:-:S05]  /*4f40*/  SHF.R.S32.HI R5, RZ, 0x1f, R4 ;  /* 0x0000001fff057819 */ /* 0x000fca0000011404 */
[----:B------:R0:W-:Y:S01]  /*4f50*/  STG.E.64 desc[UR36][R8.64], R4 ;  /* 0x0000000408007986 */ /* 0x0001e2000c101b24 */
[----:B------:R-:W-:Y:S05]  /*4f60*/  BRA `(.L_x_7682) ;  /* 0x0000000000107947 */ /* 0x000fea0003800000 */
.L_x_7714:
[----:B------:R-:W-:Y:S01]  /*4f70*/  LOP3.LUT R3, R3, 0xffff, RZ, 0xc0, !PT ;  /* 0x0000ffff03037812 */ /* 0x000fe200078ec0ff */
[----:B------:R-:W-:-:S03]  /*4f80*/  IMAD.MOV.U32 R25, RZ, RZ, R23 ;  /* 0x000000ffff197224 */ /* 0x000fc600078e0017 */
[----:B------:R-:W-:-:S05]  /*4f90*/  PRMT R3, R3, 0x8880, RZ ;  /* 0x0000888003037816 */ /* 0x000fca00000000ff */
[----:B------:R0:W-:Y:S02]  /*4fa0*/  STG.E desc[UR36][R8.64], R3 ;  /* 0x0000000308007986 */ /* 0x0001e4000c101924 */
.L_x_7682:
[----:B------:R-:W-:Y:S05]  /*4fb0*/  BSYNC.RECONVERGENT B6 ;  /* 0x0000000000067941 */ /* 0x000fea0003800200 */
.L_x_7681:
        /* <DEDUP_REMOVED lines=23> */
.L_x_7723:
[----:B------:R0:W-:Y:S01]  /*5130*/  STG.E.U8 desc[UR36][R8.64], R22 ;  /* 0x0000001608007986 */ /* 0x0001e2000c101124 */
[----:B------:R-:W-:Y:S05]  /*5140*/  BRA `(.L_x_7725) ;  /* 0x0000000c00807947 */ /* 0x000fea0003800000 */
.L_x_7722:
        /* <DEDUP_REMOVED lines=12> */
.L_x_7727:
[----:B------:R-:W-:-:S04]  /*5210*/  LOP3.LUT R22, R22, 0xffff, RZ, 0xc0, !PT ;  /* 0x0000ffff16167812 */ /* 0x000fc800078ec0ff */
[----:B------:R-:W-:-:S05]  /*5220*/  PRMT R3, R22, 0x8880, RZ ;  /* 0x0000888016037816 */ /* 0x000fca00000000ff */
[----:B------:R0:W-:Y:S01]  /*5230*/  STG.E desc[UR36][R8.64], R3 ;  /* 0x0000000308007986 */ /* 0x0001e2000c101924 */
[----:B------:R-:W-:Y:S05]  /*5240*/  BRA `(.L_x_7725) ;  /* 0x0000000c00407947 */ /* 0x000fea0003800000 */
.L_x_7726:
[----:B------:R-:W-:-:S04]  /*5250*/  PRMT R3, R22, 0x8880, RZ ;  /* 0x0000888016037816 */ /* 0x000fc800000000ff */
[----:B------:R-:W-:-:S05]  /*5260*/  PRMT R3, R3, 0x7710, RZ ;  /* 0x0000771003037816 */ /* 0x000fca00000000ff */
[----:B------:R0:W-:Y:S01]  /*5270*/  STG.E.U16 desc[UR36][R8.64], R3 ;  /* 0x0000000308007986 */ /* 0x0001e2000c101524 */
[----:B------:R-:W-:Y:S05]  /*5280*/  BRA `(.L_x_7725) ;  /* 0x0000000c00307947 */ /* 0x000fea0003800000 */
.L_x_7721:
        /* <DEDUP_REMOVED lines=9> */
.L_x_7729:
[----:B------:R-:W0:Y:S02]  /*5320*/  I2F.S8 R0, R22 ;  /* 0x0000001600007306 */ /* 0x000e240000001400 */
[----:B0-----:R-:W-:-:S05]  /*5330*/  F2FP.F16.F32.PACK_AB R0, RZ, R0 ;  /* 0x00000000ff00723e */ /* 0x001fca00000000ff */
[----:B------:R0:W-:Y:S01]  /*5340*/  STG.E.U16 desc[UR36][R8.64], R0 ;  /* 0x0000000008007986 */ /* 0x0001e2000c101524 */
[----:B------:R-:W-:Y:S05]  /*5350*/  BRA `(.L_x_7725) ;  /* 0x0000000800fc7947 */ /* 0x000fea0003800000 */
.L_x_7728:
        /* <DEDUP_REMOVED lines=10> */
.L_x_7731:
[----:B------:R-:W0:Y:S02]  /*5400*/  I2F.S8 R22, R22 ;  /* 0x0000001600167306 */ /* 0x000e240000001400 */
[----:B0-----:R-:W-:-:S04]  /*5410*/  F2FP.F16.F32.PACK_AB R3, RZ, R22 ;  /* 0x00000016ff03723e */ /* 0x001fc800000000ff */
[----:B------:R-:W-:-:S05]  /*5420*/  PRMT R3, R3, 0x5410, RZ ;  /* 0x0000541003037816 */ /* 0x000fca00000000ff */
[----:B------:R0:W-:Y:S01]  /*5430*/  STG.E desc[UR36][R8.64], R3 ;  /* 0x0000000308007986 */ /* 0x0001e2000c101924 */
[----:B------:R-:W-:Y:S05]  /*5440*/  BRA `(.L_x_7725) ;  /* 0x0000000800c07947 */ /* 0x000fea0003800000 */
.L_x_7730:
[----:B------:R-:W-:-:S04]  /*5450*/  PRMT R4, R22, 0x8880, RZ ;  /* 0x0000888016047816 */ /* 0x000fc800000000ff */
[----:B------:R-:W-:-:S06]  /*5460*/  PRMT R4, R4, 0x7710, RZ ;  /* 0x0000771004047816 */ /* 0x000fcc00000000ff */
[----:B------:R-:W0:Y:S02]  /*5470*/  I2F.F64.S16 R4, R4 ;  /* 0x0000000400047312 */ /* 0x000e240000101c00 */
[----:B0-----:R0:W-:Y:S01]  /*5480*/  STG.E.64 desc[UR36][R8.64], R4 ;  /* 0x0000000408007986 */ /* 0x0011e2000c101b24 */
[----:B------:R-:W-:Y:S05]  /*5490*/  BRA `(.L_x_7725) ;  /* 0x0000000800ac7947 */ /* 0x000fea0003800000 */
.L_x_7720:
        /* <DEDUP_REMOVED lines=14> */
.L_x_7735:
        /* <DEDUP_REMOVED lines=17> */
.L_x_7738:
[----:B------:R-:W-:-:S04]  /*5690*/  SHF.R.U32.HI R3, RZ, 0x18, R5 ;  /* 0x00000018ff037819 */ /* 0x000fc80000011605 */
[----:B------:R-:W-:-:S04]  /*56a0*/  LOP3.LUT R0, R0, 0x80, R3, 0xf8, !PT ;  /* 0x0000008000007812 */ /* 0x000fc800078ef803 */
[----:B------:R-:W-:-:S07]  /*56b0*/  PRMT R4, R0, 0x7610, R4 ;  /* 0x0000761000047816 */ /* 0x000fce0000000004 */
.L_x_7737:
[----:B------:R-:W-:Y:S05]  /*56c0*/  BSYNC.RECONVERGENT B0 ;  /* 0x0000000000007941 */ /* 0x000fea0003800200 */
.L_x_7736:
[----:B------:R0:W-:Y:S01]  /*56d0*/  STG.E.U8 desc[UR36][R8.64], R4 ;  /* 0x0000000408007986 */ /* 0x0001e2000c101124 */
[----:B------:R-:W-:Y:S05]  /*56e0*/  BRA `(.L_x_7725) ;  /* 0x0000000800187947 */ /* 0x000fea0003800000 */
.L_x_7734:
        /* <DEDUP_REMOVED lines=17> */
.L_x_7741:
[----:B------:R-:W-:-:S04]  /*5800*/  SHF.R.U32.HI R3, RZ, 0x18, R5 ;  /* 0x00000018ff037819 */ /* 0x000fc80000011605 */
[----:B------:R-:W-:-:S04]  /*5810*/  LOP3.LUT R0, R0, 0x80, R3, 0xf8, !PT ;  /* 0x0000008000007812 */ /* 0x000fc800078ef803 */
[----:B------:R-:W-:-:S07]  /*5820*/  PRMT R4, R0, 0x7610, R4 ;  /* 0x0000761000047816 */ /* 0x000fce0000000004 */
.L_x_7740:
[----:B------:R-:W-:Y:S05]  /*5830*/  BSYNC.RECONVERGENT B0 ;  /* 0x0000000000007941 */ /* 0x000fea0003800200 */
.L_x_7739:
[----:B------:R0:W-:Y:S01]  /*5840*/  STG.E.U8 desc[UR36][R8.64], R4 ;  /* 0x0000000408007986 */ /* 0x0001e2000c101124 */
[----:B------:R-:W-:Y:S05]  /*5850*/  BRA `(.L_x_7725) ;  /* 0x0000000400bc7947 */ /* 0x000fea0003800000 */
.L_x_7733:
        /* <DEDUP_REMOVED lines=22> */
.L_x_7743:
[----:B------:R-:W-:-:S04]  /*59c0*/  LOP3.LUT R22, R22, 0xffff, RZ, 0xc0, !PT ;  /* 0x0000ffff16167812 */ /* 0x000fc800078ec0ff */
[----:B------:R-:W-:-:S05]  /*59d0*/  PRMT R22, R22, 0x8880, RZ ;  /* 0x0000888016167816 */ /* 0x000fca00000000ff */
[----:B------:R-:W-:-:S05]  /*59e0*/  IMAD.MOV.U32 R4, RZ, RZ, R22 ;  /* 0x000000ffff047224 */ /* 0x000fca00078e0016 */
[----:B------:R-:W-:-:S05]  /*59f0*/  SHF.R.S32.HI R5, RZ, 0x1f, R4 ;  /* 0x0000001fff057819 */ /* 0x000fca0000011404 */
[----:B------:R0:W-:Y:S01]  /*5a00*/  STG.E.64 desc[UR36][R8.64], R4 ;  /* 0x0000000408007986 */ /* 0x0001e2000c101b24 */
[----:B------:R-:W-:Y:S05]  /*5a10*/  BRA `(.L_x_7725) ;  /* 0x00000004004c7947 */ /* 0x000fea0003800000 */
.L_x_7742:
[----:B------:R-:W-:-:S04]  /*5a20*/  LOP3.LUT R22, R22, 0xffff, RZ, 0xc0, !PT ;  /* 0x0000ffff16167812 */ /* 0x000fc800078ec0ff */
[----:B------:R-:W-:-:S05]  /*5a30*/  PRMT R3, R22, 0x8880, RZ ;  /* 0x0000888016037816 */ /* 0x000fca00000000ff */
[----:B------:R0:W-:Y:S01]  /*5a40*/  STG.E desc[UR36][R8.64], R3 ;  /* 0x0000000308007986 */ /* 0x0001e2000c101924 */
[----:B------:R-:W-:Y:S05]  /*5a50*/  BRA `(.L_x_7725) ;  /* 0x00000004003c7947 */ /* 0x000fea0003800000 */
.L_x_7732:
        /* <DEDUP_REMOVED lines=10> */
.L_x_7745:
[----:B------:R-:W-:Y:S02]  /*5b00*/  PRMT R4, R22, 0x8880, RZ ;  /* 0x0000888016047816 */ /* 0x000fe400000000ff */
[----:B------:R-:W-:Y:S02]  /*5b10*/  CS2R R6, SRZ ;  /* 0x0000000000067805 */ /* 0x000fe4000001ff00 */
[----:B------:R-:W-:-:S06]  /*5b20*/  PRMT R4, R4, 0x7710, RZ ;  /* 0x0000771004047816 */ /* 0x000fcc00000000ff */
[----:B------:R-:W0:Y:S02]  /*5b30*/  I2F.F64.S16 R4, R4 ;  /* 0x0000000400047312 */ /* 0x000e240000101c00 */
[----:B0-----:R4:W-:Y:S01]  /*5b40*/  STG.E.128 desc[UR36][R8.64], R4 ;  /* 0x0000000408007986 */ /* 0x0019e2000c101d24 */
[----:B------:R-:W-:Y:S05]  /*5b50*/  BRA `(.L_x_7725) ;  /* 0x0000000000fc7947 */ /* 0x000fea0003800000 */
.L_x_7744:
[----:B------:R-:W-:-:S13]  /*5b60*/  ISETP.NE.AND P0, PT, R0, 0xf, PT ;  /* 0x0000000f0000780c */ /* 0x000fda0003f05270 */
[----:B------:R-:W-:Y:S05]  /*5b70*/  @!P0 BRA `(.L_x_7746) ;  /* 0x0000000000e88947 */ /* 0x000fea0003800000 */
[----:B------:R-:W-:-:S13]  /*5b80*/  ISETP.NE.AND P0, PT, R0, 0x17, PT ;  /* 0x000000170000780c */ /* 0x000fda0003f05270 */
[----:B------:R-:W-:Y:S05]  /*5b90*/  @!P0 BRA `(.L_x_7747) ;  /* 0x0000000000908947 */ /* 0x000fea0003800000 */
[----:B------:R-:W-:-:S13]  /*5ba0*/  ISETP.NE.AND P0, PT, R0, 0x18, PT ;  /* 0x000000180000780c */ /* 0x000fda0003f05270 */
[----:B------:R-:W-:Y:S05]  /*5bb0*/  @!P0 BRA `(.L_x_7748) ;  /* 0x0000000000448947 */ /* 0x000fea0003800000 */
.L_x_7724:
        /* <DEDUP_REMOVED lines=16> */
.L_x_7749:
[----:B------:R-:W-:Y:S05]  /*5cc0*/  BRA `(.L_x_7725) ;  /* 0x0000000000a07947 */ /* 0x000fea0003800000 */
.L_x_7748:
        /* <DEDUP_REMOVED lines=13> */
.L_x_7751:
[----:B------:R-:W-:Y:S05]  /*5da0*/  BSYNC.RECONVERGENT B0 ;  /* 0x0000000000007941 */ /* 0x000fea0003800200 */
.L_x_7750:
[----:B------:R-:W-:-:S05]  /*5db0*/  LOP3.LUT R3, R0, 0x80, R3, 0xf8, !PT ;  /* 0x0000008000037812 */ /* 0x000fca00078ef803 */
[----:B------:R2:W-:Y:S01]  /*5dc0*/  STG.E.U8 desc[UR36][R8.64], R3 ;  /* 0x0000000308007986 */ /* 0x0005e2000c101124 */
[----:B------:R-:W-:Y:S05]  /*5dd0*/  BRA `(.L_x_7725) ;  /* 0x00000000005c7947 */ /* 0x000fea0003800000 */
.L_x_7747:
        /* <DEDUP_REMOVED lines=12> */
.L_x_7753:
[----:B------:R-:W-:Y:S01]  /*5ea0*/  IMAD.MOV.U32 R0, RZ, RZ, 0x7f ;  /* 0x0000007fff007424 */ /* 0x000fe200078e00ff */
[----:B------:R-:W-:-:S04]  /*5eb0*/  ISETP.GT.U32.AND P0, PT, R3, 0x7f800000, PT ;  /* 0x7f8000000300780c */ /* 0x000fc80003f04070 */
[----:B------:R-:W-:-:S09]  /*5ec0*/  SEL R0, R0, 0x7c, P0 ;  /* 0x0000007c00007807 */ /* 0x000fd20000000000 */
.L_x_7754:
[----:B------:R-:W-:Y:S05]  /*5ed0*/  BSYNC.RECONVERGENT B0 ;  /* 0x0000000000007941 */ /* 0x000fea0003800200 */
.L_x_7752:
[----:B------:R-:W-:-:S04]  /*5ee0*/  SHF.R.U32.HI R3, RZ, 0x18, R5 ;  /* 0x00000018ff037819 */ /* 0x000fc80000011605 */
[----:B------:R-:W-:-:S05]  /*5ef0*/  LOP3.LUT R3, R0, 0x80, R3, 0xf8, !PT ;  /* 0x0000008000037812 */ /* 0x000fca00078ef803 */
[----:B------:R1:W-:Y:S01]  /*5f00*/  STG.E.U8 desc[UR36][R8.64], R3 ;  /* 0x0000000308007986 */ /* 0x0003e2000c101124 */
[----:B------:R-:W-:Y:S05]  /*5f10*/  BRA `(.L_x_7725) ;  /* 0x00000000000c7947 */ /* 0x000fea0003800000 */
.L_x_7746:
[----:B------:R-:W0:Y:S02]  /*5f20*/  I2F.S8 R0, R22 ;  /* 0x0000001600007306 */ /* 0x000e240000001400 */
[----:B0-----:R-:W-:-:S05]  /*5f30*/  F2FP.BF16.F32.PACK_AB R0, RZ, R0 ;  /* 0x00000000ff00723e */ /* 0x001fca00000010ff */
[----:B------:R0:W-:Y:S02]  /*5f40*/  STG.E.U16 desc[UR36][R8.64], R0 ;  /* 0x0000000008007986 */ /* 0x0001e4000c101524 */
.L_x_7725:
        /* <DEDUP_REMOVED lines=23> */
.L_x_7758:
[----:B------:R0:W-:Y:S01]  /*60c0*/  STG.E.U8 desc[UR36][R8.64], R18 ;  /* 0x0000001208007986 */ /* 0x0001e2000c101124 */
[----:B------:R-:W-:Y:S05]  /*60d0*/  BRA `(.L_x_7760) ;  /* 0x0000000c00807947 */ /* 0x000fea0003800000 */
.L_x_7757:
        /* <DEDUP_REMOVED lines=12> */
.L_x_7762:
[----:B------:R-:W-:-:S04]  /*61a0*/  LOP3.LUT R18, R18, 0xffff, RZ, 0xc0, !PT ;  /* 0x0000ffff12127812 */ /* 0x000fc800078ec0ff */
[----:B------:R-:W-:-:S05]  /*61b0*/  PRMT R3, R18, 0x8880, RZ ;  /* 0x0000888012037816 */ /* 0x000fca00000000ff */
[----:B------:R3:W-:Y:S01]  /*61c0*/  STG.E desc[UR36][R8.64], R3 ;  /* 0x0000000308007986 */ /* 0x0007e2000c101924 */
[----:B------:R-:W-:Y:S05]  /*61d0*/  BRA `(.L_x_7760) ;  /* 0x0000000c00407947 */ /* 0x000fea0003800000 */
.L_x_7761:
[----:B------:R-:W-:-:S04]  /*61e0*/  PRMT R3, R18, 0x8880, RZ ;  /* 0x0000888012037816 */ /* 0x000fc800000000ff */
[----:B------:R-:W-:-:S05]  /*61f0*/  PRMT R3, R3, 0x7710, RZ ;  /* 0x0000771003037816 */ /* 0x000fca00000000ff */
[----:B------:R2:W-:Y:S01]  /*6200*/  STG.E.U16 desc[UR36][R8.64], R3 ;  /* 0x0000000308007986 */ /* 0x0005e2000c101524 */
[----:B------:R-:W-:Y:S05]  /*6210*/  BRA `(.L_x_7760) ;  /* 0x0000000c00307947 */ /* 0x000fea0003800000 */
.L_x_7756:
        /* <DEDUP_REMOVED lines=9> */
.L_x_7764:
[----:B------:R-:W0:Y:S02]  /*62b0*/  I2F.S8 R0, R18 ;  /* 0x0000001200007306 */ /* 0x000e240000001400 */
[----:B0-----:R-:W-:-:S05]  /*62c0*/  F2FP.F16.F32.PACK_AB R0, RZ, R0 ;  /* 0x00000000ff00723e */ /* 0x001fca00000000ff */
[----:B------:R0:W-:Y:S01]  /*62d0*/  STG.E.U16 desc[UR36][R8.64], R0 ;  /* 0x0000000008007986 */ /* 0x0001e2000c101524 */
[----:B------:R-:W-:Y:S05]  /*62e0*/  BRA `(.L_x_7760) ;  /* 0x0000000800fc7947 */ /* 0x000fea0003800000 */
.L_x_7763:
        /* <DEDUP_REMOVED lines=10> */
.L_x_7766:
[----:B------:R-:W0:Y:S02]  /*6390*/  I2F.S8 R18, R18 ;  /* 0x0000001200127306 */ /* 0x000e240000001400 */
[----:B0-----:R-:W-:-:S04]  /*63a0*/  F2FP.F16.F32.PACK_AB R3, RZ, R18 ;  /* 0x00000012ff03723e */ /* 0x001fc800000000ff */
[----:B------:R-:W-:-:S05]  /*63b0*/  PRMT R3, R3, 0x5410, RZ ;  /* 0x0000541003037816 */ /* 0x000fca00000000ff */
[----:B------:R0:W-:Y:S01]  /*63c0*/  STG.E desc[UR36][R8.64], R3 ;  /* 0x0000000308007986 */ /* 0x0001e2000c101924 */
[----:B------:R-:W-:Y:S05]  /*63d0*/  BRA `(.L_x_7760) ;  /* 0x0000000800c07947 */ /* 0x000fea0003800000 */
.L_x_7765:
[----:B------:R-:W-:-:S04]  /*63e0*/  PRMT R4, R18, 0x8880, RZ ;  /* 0x0000888012047816 */ /* 0x000fc800000000ff */
[----:B------:R-:W-:-:S06]  /*63f0*/  PRMT R4, R4, 0x7710, RZ ;  /* 0x0000771004047816 */ /* 0x000fcc00000000ff */
[----:B------:R-:W0:Y:S02]  /*6400*/  I2F.F64.S16 R4, R4 ;  /* 0x0000000400047312 */ /* 0x000e240000101c00 */
[----:B0-----:R0:W-:Y:S01]  /*6410*/  STG.E.64 desc[UR36][R8.64], R4 ;  /* 0x0000000408007986 */ /* 0x0011e2000c101b24 */
[----:B------:R-:W-:Y:S05]  /*6420*/  BRA `(.L_x_7760) ;  /* 0x0000000800ac7947 */ /* 0x000fea0003800000 */
.L_x_7755:
        /* <DEDUP_REMOVED lines=14> */
.L_x_7770:
        /* <DEDUP_REMOVED lines=17> */
.L_x_7773:
[----:B------:R-:W-:-:S04]  /*6620*/  SHF.R.U32.HI R3, RZ, 0x18, R5 ;  /* 0x00000018ff037819 */ /* 0x000fc80000011605 */
[----:B------:R-:W-:-:S04]  /*6630*/  LOP3.LUT R0, R0, 0x80, R3, 0xf8, !PT ;  /* 0x0000008000007812 */ /* 0x000fc800078ef803 */
[----:B------:R-:W-:-:S07]  /*6640*/  PRMT R4, R0, 0x7610, R4 ;  /* 0x0000761000047816 */ /* 0x000fce0000000004 */
.L_x_7772:
[----:B------:R-:W-:Y:S05]  /*6650*/  BSYNC.RECONVERGENT B0 ;  /* 0x0000000000007941 */ /* 0x000fea0003800200 */
.L_x_7771:
[----:B------:R0:W-:Y:S01]  /*6660*/  STG.E.U8 desc[UR36][R8.64], R4 ;  /* 0x0000000408007986 */ /* 0x0001e2000c101124 */
[----:B------:R-:W-:Y:S05]  /*6670*/  BRA `(.L_x_7760) ;  /* 0x0000000800187947 */ /* 0x000fea0003800000 */
.L_x_7769:
        /* <DEDUP_REMOVED lines=17> */
.L_x_7776:
[----:B------:R-:W-:-:S04]  /*6790*/  SHF.R.U32.HI R3, RZ, 0x18, R5 ;  /* 0x00000018ff037819 */ /* 0x000fc80000011605 */
[----:B------:R-:W-:-:S04]  /*67a0*/  LOP3.LUT R0, R0, 0x80, R3, 0xf8, !PT ;  /* 0x0000008000007812 */ /* 0x000fc800078ef803 */
[----:B------:R-:W-:-:S07]  /*67b0*/  PRMT R4, R0, 0x7610, R4 ;  /* 0x0000761000047816 */ /* 0x000fce0000000004 */
.L_x_7775:
[----:B------:R-:W-:Y:S05]  /*67c0*/  BSYNC.RECONVERGENT B0 ;  /* 0x0000000000007941 */ /* 0x000fea0003800200 */
.L_x_7774:
[----:B------:R0:W-:Y:S01]  /*67d0*/  STG.E.U8 desc[UR36][R8.64], R4 ;  /* 0x0000000408007986 */ /* 0x0001e2000c101124 */
[----:B------:R-:W-:Y:S05]  /*67e0*/  BRA `(.L_x_7760) ;  /* 0x0000000400bc7947 */ /* 0x000fea0003800000 */
.L_x_7768:
        /* <DEDUP_REMOVED lines=22> */
.L_x_7778:
[----:B------:R-:W-:-:S04]  /*6950*/  LOP3.LUT R18, R18, 0xffff, RZ, 0xc0, !PT ;  /* 0x0000ffff12127812 */ /* 0x000fc800078ec0ff */
[----:B------:R-:W-:-:S05]  /*6960*/  PRMT R18, R18, 0x8880, RZ ;  /* 0x0000888012127816 */ /* 0x000fca00000000ff */
[----:B------:R-:W-:-:S05]  /*6970*/  IMAD.MOV.U32 R4, RZ, RZ, R18 ;  /* 0x000000ffff047224 */ /* 0x000fca00078e0012 */
[----:B------:R-:W-:-:S05]  /*6980*/  SHF.R.S32.HI R5, RZ, 0x1f, R4 ;  /* 0x0000001fff057819 */ /* 0x000fca0000011404 */
[----:B------:R0:W-:Y:S01]  /*6990*/  STG.E.64 desc[UR36][R8.64], R4 ;  /* 0x0000000408007986 */ /* 0x0001e2000c101b24 */
[----:B------:R-:W-:Y:S05]  /*69a0*/  BRA `(.L_x_7760) ;  /* 0x00000004004c7947 */ /* 0x000fea0003800000 */
.L_x_7777:
[----:B------:R-:W-:-:S04]  /*69b0*/  LOP3.LUT R18, R18, 0xffff, RZ, 0xc0, !PT ;  /* 0x0000ffff12127812 */ /* 0x000fc800078ec0ff */
[----:B------:R-:W-:-:S05]  /*69c0*/  PRMT R3, R18, 0x8880, RZ ;  /* 0x0000888012037816 */ /* 0x000fca00000000ff */
[----:B------:R0:W-:Y:S01]  /*69d0*/  STG.E desc[UR36][R8.64], R3 ;  /* 0x0000000308007986 */ /* 0x0001e2000c101924 */
[----:B------:R-:W-:Y:S05]  /*69e0*/  BRA `(.L_x_7760) ;  /* 0x00000004003c7947 */ /* 0x000fea0003800000 */
.L_x_7767:
        /* <DEDUP_REMOVED lines=10> */
.L_x_7780:
[----:B------:R-:W-:Y:S02]  /*6a90*/  PRMT R4, R18, 0x8880, RZ ;  /* 0x0000888012047816 */ /* 0x000fe400000000ff */
[----:B------:R-:W-:Y:S02]  /*6aa0*/  CS2R R6, SRZ ;  /* 0x0000000000067805 */ /* 0x000fe4000001ff00 */
[----:B------:R-:W-:-:S06]  /*6ab0*/  PRMT R4, R4, 0x7710, RZ ;  /* 0x0000771004047816 */ /* 0x000fcc00000000ff */
[----:B------:R-:W0:Y:S02]  /*6ac0*/  I2F.F64.S16 R4, R4 ;  /* 0x0000000400047312 */ /* 0x000e240000101c00 */
[----:B0-----:R0:W-:Y:S01]  /*6ad0*/  STG.E.128 desc[UR36][R8.64], R4 ;  /* 0x0000000408007986 */ /* 0x0011e2000c101d24 */
[----:B------:R-:W-:Y:S05]  /*6ae0*/  BRA `(.L_x_7760) ;  /* 0x0000000000fc7947 */ /* 0x000fea0003800000 */
.L_x_7779:
[----:B------:R-:W-:-:S13]  /*6af0*/  ISETP.NE.AND P0, PT, R0, 0xf, PT ;  /* 0x0000000f0000780c */ /* 0x000fda0003f05270 */
[----:B------:R-:W-:Y:S05]  /*6b00*/  @!P0 BRA `(.L_x_7781) ;  /* 0x0000000000e88947 */ /* 0x000fea0003800000 */
[----:B------:R-:W-:-:S13]  /*6b10*/  ISETP.NE.AND P0, PT, R0, 0x17, PT ;  /* 0x000000170000780c */ /* 0x000fda0003f05270 */
[----:B------:R-:W-:Y:S05]  /*6b20*/  @!P0 BRA `(.L_x_7782) ;  /* 0x0000000000908947 */ /* 0x000fea0003800000 */
[----:B------:R-:W-:-:S13]  /*6b30*/  ISETP.NE.AND P0, PT, R0, 0x18, PT ;  /* 0x000000180000780c */ /* 0x000fda0003f05270 */
[----:B------:R-:W-:Y:S05]  /*6b40*/  @!P0 BRA `(.L_x_7783) ;  /* 0x0000000000448947 */ /* 0x000fea0003800000 */
.L_x_7759:
        /* <DEDUP_REMOVED lines=16> */
.L_x_7784:
[----:B------:R-:W-:Y:S05]  /*6c50*/  BRA `(.L_x_7760) ;  /* 0x0000000000a07947 */ /* 0x000fea0003800000 */
.L_x_7783:
        /* <DEDUP_REMOVED lines=13> */
.L_x_7786:
[----:B------:R-:W-:Y:S05]  /*6d30*/  BSYNC.RECONVERGENT B0 ;  /* 0x0000000000007941 */ /* 0x000fea0003800200 */
.L_x_7785:
[----:B------:R-:W-:-:S05]  /*6d40*/  LOP3.LUT R3, R0, 0x80, R3, 0xf8, !PT ;  /* 0x0000008000037812 */ /* 0x000fca00078ef803 */
[----:B------:R0:W-:Y:S01]  /*6d50*/  STG.E.U8 desc[UR36][R8.64], R3 ;  /* 0x0000000308007986 */ /* 0x0001e2000c101124 */
[----:B------:R-:W-:Y:S05]  /*6d60*/  BRA `(.L_x_7760) ;  /* 0x00000000005c7947 */ /* 0x000fea0003800000 */
.L_x_7782:
        /* <DEDUP_REMOVED lines=12> */
.L_x_7788:
[----:B------:R-:W-:Y:S01]  /*6e30*/  IMAD.MOV.U32 R0, RZ, RZ, 0x7f ;  /* 0x0000007fff007424 */ /* 0x000fe200078e00ff */
[----:B------:R-:W-:-:S04]  /*6e40*/  ISETP.GT.U32.AND P0, PT, R3, 0x7f800000, PT ;  /* 0x7f8000000300780c */ /* 0x000fc80003f04070 */
[----:B------:R-:W-:-:S09]  /*6e50*/  SEL R0, R0, 0x7c, P0 ;  /* 0x0000007c00007807 */ /* 0x000fd20000000000 */
.L_x_7789:
[----:B------:R-:W-:Y:S05]  /*6e60*/  BSYNC.RECONVERGENT B0 ;  /* 0x0000000000007941 */ /* 0x000fea0003800200 */
.L_x_7787:
[----:B------:R-:W-:-:S04]  /*6e70*/  SHF.R.U32.HI R3, RZ, 0x18, R5 ;  /* 0x00000018ff037819 */ /* 0x000fc80000011605 */
[----:B------:R-:W-:-:S05]  /*6e80*/  LOP3.LUT R3, R0, 0x80, R3, 0xf8, !PT ;  /* 0x0000008000037812 */ /* 0x000fca00078ef803 */
[----:B------:R0:W-:Y:S01]  /*6e90*/  STG.E.U8 desc[UR36][R8.64], R3 ;  /* 0x0000000308007986 */ /* 0x0001e2000c101124 */
[----:B------:R-:W-:Y:S05]  /*6ea0*/  BRA `(.L_x_7760) ;  /* 0x00000000000c7947 */ /* 0x000fea0003800000 */
.L_x_7781:
[----:B------:R-:W0:Y:S02]  /*6eb0*/  I2F.S8 R0, R18 ;  /* 0x0000001200007306 */ /* 0x000e240000001400 */
[----:B0-----:R-:W-:-:S05]  /*6ec0*/  F2FP.BF16.F32.PACK_AB R0, RZ, R0 ;  /* 0x00000000ff00723e */ /* 0x001fca00000010ff */
[----:B------:R0:W-:Y:S02]  /*6ed0*/  STG.E.U16 desc[UR36][R8.64], R0 ;  /* 0x0000000008007986 */ /* 0x0001e4000c101524 */
.L_x_7760:
[----:B------:R-:W-:-:S07]  /*6ee0*/  VIADD R25, R25, 0x80 ;  /* 0x0000008019197836 */ /* 0x000fce0000000000 */
.L_x_7719:
[----:B------:R-:W-:Y:S05]  /*6ef0*/  BSYNC.RECONVERGENT B6 ;  /* 0x0000000000067941 */ /* 0x000fea0003800200 */
.L_x_7718:
[----:B------:R-:W-:-:S13]  /*6f00*/  ISETP.GE.AND P0, PT, R25, R16, PT ;  /* 0x000000101900720c */ /* 0x000fda0003f06270 */
[----:B------:R-:W-:Y:S05]  /*6f10*/  @P0 EXIT ;  /* 0x000000000000094d */ /* 0x000fea0003800000 */
[----:B0-234-:R-:W0:Y:S01]  /*6f20*/  LDC.64 R4, c[0x0][0x388] ;  /* 0x0000e200ff047b82 */ /* 0x01de220000000a00 */
[----:B------:R-:W2:Y:S01]  /*6f30*/  LDCU UR4, c[0x0][0x3a8] ;  /* 0x00007500ff0477ac */ /* 0x000ea20008000800 */
[----:B-1----:R-:W-:Y:S01]  /*6f40*/  PRMT R0, R17, 0x9910, RZ ;  /* 0x0000991011007816 */ /* 0x002fe200000000ff */
        /* <DEDUP_REMOVED lines=16> */
.L_x_7793:
[----:B------:R-:W-:Y:S01]  /*7050*/  STG.E.U8 desc[UR36][R2.64], R19 ;  /* 0x0000001302007986 */ /* 0x000fe2000c101124 */
[----:B------:R-:W-:Y:S05]  /*7060*/  EXIT ;  /* 0x000000000000794d */ /* 0x000fea0003800000 */
.L_x_7792:
        /* <DEDUP_REMOVED lines=10> */
[----:B------:R-:W-:Y:S01]  /*7110*/  STG.E.64 desc[UR36][R2.64], R4 ;  /* 0x0000000402007986 */ /* 0x000fe2000c101b24 */
[----:B------:R-:W-:Y:S05]  /*7120*/  EXIT ;  /* 0x000000000000794d */ /* 0x000fea0003800000 */
.L_x_7796:
[----:B------:R-:W-:-:S04]  /*7130*/  LOP3.LUT R19, R19, 0xffff, RZ, 0xc0, !PT ;  /* 0x0000ffff13137812 */ /* 0x000fc800078ec0ff */
[----:B------:R-:W-:-:S05]  /*7140*/  PRMT R5, R19, 0x8880, RZ ;  /* 0x0000888013057816 */ /* 0x000fca00000000ff */
[----:B------:R-:W-:Y:S01]  /*7150*/  STG.E desc[UR36][R2.64], R5 ;  /* 0x0000000502007986 */ /* 0x000fe2000c101924 */
[----:B------:R-:W-:Y:S05]  /*7160*/  EXIT ;  /* 0x000000000000794d */ /* 0x000fea0003800000 */
.L_x_7795:
[----:B------:R-:W-:-:S04]  /*7170*/  PRMT R5, R19, 0x8880, RZ ;  /* 0x0000888013057816 */ /* 0x000fc800000000ff */
[----:B------:R-:W-:-:S05]  /*7180*/  PRMT R5, R5, 0x7710, RZ ;  /* 0x0000771005057816 */ /* 0x000fca00000000ff */
[----:B------:R-:W-:Y:S01]  /*7190*/  STG.E.U16 desc[UR36][R2.64], R5 ;  /* 0x0000000502007986 */ /* 0x000fe2000c101524 */
[----:B------:R-:W-:Y:S05]  /*71a0*/  EXIT ;  /* 0x000000000000794d */ /* 0x000fea0003800000 */
.L_x_7791:
[----:B------:R-:W-:-:S13]  /*71b0*/  ISETP.GT.AND P0, PT, R0, 0x6, PT ;  /* 0x000000060000780c */ /* 0x000fda0003f04270 */
[----:B------:R-:W-:Y:S05]  /*71c0*/  @P0 BRA `(.L_x_7797) ;  /* 0x00000000002c0947 */ /* 0x000fea0003800000 */
[----:B------:R-:W-:-:S13]  /*71d0*/  ISETP.NE.AND P0, PT, R0, 0x5, PT ;  /* 0x000000050000780c */ /* 0x000fda0003f05270 */
[----:B------:R-:W-:Y:S05]  /*71e0*/  @!P0 BRA `(.L_x_7798) ;  /* 0x0000000000148947 */ /* 0x000fea0003800000 */
[----:B------:R-:W-:-:S13]  /*71f0*/  ISETP.NE.AND P0, PT, R0, 0x6, PT ;  /* 0x000000060000780c */ /* 0x000fda0003f05270 */
[----:B------:R-:W-:Y:S05]  /*7200*/  @P0 BRA `(.L_x_7794) ;  /* 0x0000000800340947 */ /* 0x000fea0003800000 */
[----:B------:R-:W0:Y:S02]  /*7210*/  I2F.S8 R19, R19 ;  /* 0x0000001300137306 */ /* 0x000e240000001400 */
[----:B0-----:R-:W-:Y:S01]  /*7220*/  STG.E desc[UR36][R2.64], R19 ;  /* 0x0000001302007986 */ /* 0x001fe2000c101924 */
[----:B------:R-:W-:Y:S05]  /*7230*/  EXIT ;  /* 0x000000000000794d */ /* 0x000fea0003800000 */
.L_x_7798:
[----:B------:R-:W0:Y:S02]  /*7240*/  I2F.S8 R0, R19 ;  /* 0x0000001300007306 */ /* 0x000e240000001400 */
[----:B0-----:R-:W-:-:S05]  /*7250*/  F2FP.F16.F32.PACK_AB R0, RZ, R0 ;  /* 0x00000000ff00723e */ /* 0x001fca00000000ff */
[----:B------:R-:W-:Y:S01]  /*7260*/  STG.E.U16 desc[UR36][R2.64], R0 ;  /* 0x0000000002007986 */ /* 0x000fe2000c101524 */
[----:B------:R-:W-:Y:S05]  /*7270*/  EXIT ;  /* 0x000000000000794d */ /* 0x000fea0003800000 */
.L_x_7797:
        /* <DEDUP_REMOVED lines=8> */
[----:B0-----:R-:W-:Y:S01]  /*7300*/  STG.E.64 desc[UR36][R2.64], R4 ;  /* 0x0000000402007986 */ /* 0x001fe2000c101b24 */
[----:B------:R-:W-:Y:S05]  /*7310*/  EXIT ;  /* 0x000000000000794d */ /* 0x000fea0003800000 */
.L_x_7800:
[----:B------:R-:W0:Y:S02]  /*7320*/  I2F.S8 R19, R19 ;  /* 0x0000001300137306 */ /* 0x000e240000001400 */
[----:B0-----:R-:W-:-:S04]  /*7330*/  F2FP.F16.F32.PACK_AB R5, RZ, R19 ;  /* 0x00000013ff05723e */ /* 0x001fc800000000ff */
[----:B------:R-:W-:-:S05]  /*7340*/  PRMT R5, R5, 0x5410, RZ ;  /* 0x0000541005057816 */ /* 0x000fca00000000ff */
[----:B------:R-:W-:Y:S01]  /*7350*/  STG.E desc[UR36][R2.64], R5 ;  /* 0x0000000502007986 */ /* 0x000fe2000c101924 */
[----:B------:R-:W-:Y:S05]  /*7360*/  EXIT ;  /* 0x000000000000794d */ /* 0x000fea0003800000 */
.L_x_7799:
[----:B------:R-:W-:-:S04]  /*7370*/  PRMT R4, R19, 0x8880, RZ ;  /* 0x0000888013047816 */ /* 0x000fc800000000ff */
[----:B------:R-:W-:-:S06]  /*7380*/  PRMT R4, R4, 0x7710, RZ ;  /* 0x0000771004047816 */ /* 0x000fcc00000000ff */
[----:B------:R-:W0:Y:S02]  /*7390*/  I2F.F64.S16 R4, R4 ;  /* 0x0000000400047312 */ /* 0x000e240000101c00 */
[----:B0-----:R-:W-:Y:S01]  /*73a0*/  STG.E.64 desc[UR36][R2.64], R4 ;  /* 0x0000000402007986 */ /* 0x001fe2000c101b24 */
[----:B------:R-:W-:Y:S05]  /*73b0*/  EXIT ;  /* 0x000000000000794d */ /* 0x000fea0003800000 */
.L_x_7790:
        /* <DEDUP_REMOVED lines=12> */
[----:B------:R-:W-:Y:S01]  /*7480*/  STG.E.U16 desc[UR36][R2.64], R5 ;  /* 0x0000000502007986 */ /* 0x000fe2000c101524 */
[----:B------:R-:W-:Y:S05]  /*7490*/  EXIT ;  /* 0x000000000000794d */ /* 0x000fea0003800000 */
.L_x_7804:
        /* <DEDUP_REMOVED lines=18> */
.L_x_7807:
[----:B------:R-:W-:-:S04]  /*75c0*/  SHF.R.U32.HI R5, RZ, 0x18, R5 ;  /* 0x00000018ff057819 */ /* 0x000fc80000011605 */
[----:B------:R-:W-:-:S07]  /*75d0*/  LOP3.LUT R0, R0, 0x80, R5, 0xf8, !PT ;  /* 0x0000008000007812 */ /* 0x000fce00078ef805 */
.L_x_7806:
[----:B------:R-:W-:Y:S05]  /*75e0*/  BSYNC.RECONVERGENT B0 ;  /* 0x0000000000007941 */ /* 0x000fea0003800200 */
.L_x_7805:
[----:B------:R-:W-:Y:S01]  /*75f0*/  STG.E.U8 desc[UR36][R2.64], R0 ;  /* 0x0000000002007986 */ /* 0x000fe2000c101124 */
[----:B------:R-:W-:Y:S05]  /*7600*/  EXIT ;  /* 0x000000000000794d */ /* 0x000fea0003800000 */
.L_x_7803:
        /* <DEDUP_REMOVED lines=18> */
.L_x_7810:
[----:B------:R-:W-:-:S04]  /*7730*/  SHF.R.U32.HI R5, RZ, 0x18, R5 ;  /* 0x00000018ff057819 */ /* 0x000fc80000011605 */
[----:B------:R-:W-:-:S07]  /*7740*/  LOP3.LUT R0, R0, 0x80, R5, 0xf8, !PT ;  /* 0x0000008000007812 */ /* 0x000fce00078ef805 */
.L_x_7809:
[----:B------:R-:W-:Y:S05]  /*7750*/  BSYNC.RECONVERGENT B0 ;  /* 0x0000000000007941 */ /* 0x000fea0003800200 */
.L_x_7808:
[----:B------:R-:W-:Y:S01]  /*7760*/  STG.E.U8 desc[UR36][R2.64], R0 ;  /* 0x0000000002007986 */ /* 0x000fe2000c101124 */
[----:B------:R-:W-:Y:S05]  /*7770*/  EXIT ;  /* 0x000000000000794d */ /* 0x000fea0003800000 */
.L_x_7802:
        /* <DEDUP_REMOVED lines=22> */
.L_x_7812:
[----:B------:R-:W-:-:S04]  /*78e0*/  LOP3.LUT R19, R19, 0xffff, RZ, 0xc0, !PT ;  /* 0x0000ffff13137812 */ /* 0x000fc800078ec0ff */
[----:B------:R-:W-:-:S05]  /*78f0*/  PRMT R19, R19, 0x8880, RZ ;  /* 0x0000888013137816 */ /* 0x000fca00000000ff */
[----:B------:R-:W-:-:S05]  /*7900*/  IMAD.MOV.U32 R4, RZ, RZ, R19 ;  /* 0x000000ffff047224 */ /* 0x000fca00078e0013 */
[----:B------:R-:W-:-:S05]  /*7910*/  SHF.R.S32.HI R5, RZ, 0x1f, R4 ;  /* 0x0000001fff057819 */ /* 0x000fca0000011404 */
[----:B------:R-:W-:Y:S01]  /*7920*/  STG.E.64 desc[UR36][R2.64], R4 ;  /* 0x0000000402007986 */ /* 0x000fe2000c101b24 */
[----:B------:R-:W-:Y:S05]  /*7930*/  EXIT ;  /* 0x000000000000794d */ /* 0x000fea0003800000 */
.L_x_7811:
[----:B------:R-:W-:-:S04]  /*7940*/  LOP3.LUT R19, R19, 0xffff, RZ, 0xc0, !PT ;  /* 0x0000ffff13137812 */ /* 0x000fc800078ec0ff */
[----:B------:R-:W-:-:S05]  /*7950*/  PRMT R5, R19, 0x8880, RZ ;  /* 0x0000888013057816 */ /* 0x000fca00000000ff */
[----:B------:R-:W-:Y:S01]  /*7960*/  STG.E desc[UR36][R2.64], R5 ;  /* 0x0000000502007986 */ /* 0x000fe2000c101924 */
[----:B------:R-:W-:Y:S05]  /*7970*/  EXIT ;  /* 0x000000000000794d */ /* 0x000fea0003800000 */
.L_x_7801:
        /* <DEDUP_REMOVED lines=8> */
[----:B------:R-:W-:Y:S01]  /*7a00*/  STG.E.U8 desc[UR36][R2.64], R5 ;  /* 0x0000000502007986 */ /* 0x000fe2000c101124 */
[----:B------:R-:W-:Y:S05]  /*7a10*/  EXIT ;  /* 0x000000000000794d */ /* 0x000fea0003800000 */
.L_x_7814:
[----:B------:R-:W-:Y:S02]  /*7a20*/  PRMT R4, R19, 0x8880, RZ ;  /* 0x0000888013047816 */ /* 0x000fe400000000ff */
[----:B------:R-:W-:Y:S02]  /*7a30*/  CS2R R6, SRZ ;  /* 0x0000000000067805 */ /* 0x000fe4000001ff00 */
[----:B------:R-:W-:-:S06]  /*7a40*/  PRMT R4, R4, 0x7710, RZ ;  /* 0x0000771004047816 */ /* 0x000fcc00000000ff */
[----:B------:R-:W0:Y:S02]  /*7a50*/  I2F.F64.S16 R4, R4 ;  /* 0x0000000400047312 */ /* 0x000e240000101c00 */
[----:B0-----:R-:W-:Y:S01]  /*7a60*/  STG.E.128 desc[UR36][R2.64], R4 ;  /* 0x0000000402007986 */ /* 0x001fe2000c101d24 */
[----:B------:R-:W-:Y:S05]  /*7a70*/  EXIT ;  /* 0x000000000000794d */ /* 0x000fea0003800000 */
.L_x_7813:
[----:B------:R-:W-:-:S13]  /*7a80*/  ISETP.NE.AND P0, PT, R0, 0xf, PT ;  /* 0x0000000f0000780c */ /* 0x000fda0003f05270 */
[----:B------:R-:W-:Y:S05]  /*7a90*/  @!P0 BRA `(.L_x_7815) ;  /* 0x0000000000e88947 */ /* 0x000fea0003800000 */
[----:B------:R-:W-:-:S13]  /*7aa0*/  ISETP.NE.AND P0, PT, R0, 0x17, PT ;  /* 0x000000170000780c */ /* 0x000fda0003f05270 */
[----:B------:R-:W-:Y:S05]  /*7ab0*/  @!P0 BRA `(.L_x_7816) ;  /* 0x0000000000908947 */ /* 0x000fea0003800000 */
[----:B------:R-:W-:-:S13]  /*7ac0*/  ISETP.NE.AND P0, PT, R0, 0x18, PT ;  /* 0x000000180000780c */ /* 0x000fda0003f05270 */
[----:B------:R-:W-:Y:S05]  /*7ad0*/  @!P0 BRA `(.L_x_7817) ;  /* 0x0000000000448947 */ /* 0x000fea0003800000 */
.L_x_7794:
        /* <DEDUP_REMOVED lines=16> */
.L_x_7818:
[----:B------:R-:W-:Y:S05]  /*7be0*/  EXIT ;  /* 0x000000000000794d */ /* 0x000fea0003800000 */
.L_x_7817:
        /* <DEDUP_REMOVED lines=13> */
.L_x_7820:
[----:B------:R-:W-:Y:S05]  /*7cc0*/  BSYNC.RECONVERGENT B0 ;  /* 0x0000000000007941 */ /* 0x000fea0003800200 */
.L_x_7819:
[----:B------:R-:W-:-:S05]  /*7cd0*/  LOP3.LUT R5, R0, 0x80, R5, 0xf8, !PT ;  /* 0x0000008000057812 */ /* 0x000fca00078ef805 */
[----:B------:R-:W-:Y:S01]  /*7ce0*/  STG.E.U8 desc[UR36][R2.64], R5 ;  /* 0x0000000502007986 */ /* 0x000fe2000c101124 */
[----:B------:R-:W-:Y:S05]  /*7cf0*/  EXIT ;  /* 0x000000000000794d */ /* 0x000fea0003800000 */
.L_x_7816:
        /* <DEDUP_REMOVED lines=12> */
.L_x_7822:
[----:B------:R-:W-:Y:S01]  /*7dc0*/  IMAD.MOV.U32 R0, RZ, RZ, 0x7f ;  /* 0x0000007fff007424 */ /* 0x000fe200078e00ff */
[----:B------:R-:W-:-:S04]  /*7dd0*/  ISETP.GT.U32.AND P0, PT, R4, 0x7f800000, PT ;  /* 0x7f8000000400780c */ /* 0x000fc80003f04070 */
[----:B------:R-:W-:-:S09]  /*7de0*/  SEL R0, R0, 0x7c, P0 ;  /* 0x0000007c00007807 */ /* 0x000fd20000000000 */
.L_x_7823:
[----:B------:R-:W-:Y:S05]  /*7df0*/  BSYNC.RECONVERGENT B0 ;  /* 0x0000000000007941 */ /* 0x000fea0003800200 */
.L_x_7821:
[----:B------:R-:W-:-:S04]  /*7e00*/  SHF.R.U32.HI R5, RZ, 0x18, R5 ;  /* 0x00000018ff057819 */ /* 0x000fc80000011605 */
[----:B------:R-:W-:-:S05]  /*7e10*/  LOP3.LUT R5, R0, 0x80, R5, 0xf8, !PT ;  /* 0x0000008000057812 */ /* 0x000fca00078ef805 */
[----:B------:R-:W-:Y:S01]  /*7e20*/  STG.E.U8 desc[UR36][R2.64], R5 ;  /* 0x0000000502007986 */ /* 0x000fe2000c101124 */
[----:B------:R-:W-:Y:S05]  /*7e30*/  EXIT ;  /* 0x000000000000794d */ /* 0x000fea0003800000 */
.L_x_7815:
[----:B------:R-:W0:Y:S02]  /*7e40*/  I2F.S8 R0, R19 ;  /* 0x0000001300007306 */ /* 0x000e240000001400 */
[----:B0-----:R-:W-:-:S05]  /*7e50*/  F2FP.BF16.F32.PACK_AB R0, RZ, R0 ;  /* 0x00000000ff00723e */ /* 0x001fca00000010ff */
[----:B------:R-:W-:Y:S01]  /*7e60*/  STG.E.U16 desc[UR36][R2.64], R0 ;  /* 0x0000000002007986 */ /* 0x000fe2000c101524 */
[----:B------:R-:W-:Y:S05]  /*7e70*/  EXIT ;  /* 0x000000000000794d */ /* 0x000fea0003800000 */
.L_x_7824:
        /* <DEDUP_REMOVED lines=16> */
.L_x_21105:


//--------------------- .text._ZN2at6native18elementwise_kernelILi128ELi4EZNS0_22gpu_kernel_impl_nocastINS0_13BUnaryFunctorIaaaZZZNS0_18rshift_kernel_cudaERNS_18TensorIteratorBaseEENKUlvE_clEvENKUlvE0_clEvEUlaaE_EEEEvS5_RKT_EUliE_EEviT1_ --------------------------
	.section	.text._ZN2at6native18elementwise_kernelILi128ELi4EZNS0_22gpu_kernel_impl_nocastINS0_13BUnaryFunctorIaaaZZZNS0_18rshift_kernel_cudaERNS_18TensorIteratorBaseEENKUlvE_clEvENKUlvE0_clEvEUlaaE_EEEEvS5_RKT_EUliE_EEviT1_,"ax",@progbits
	.align	128
        .global         _ZN2at6native18elementwise_kernelILi128ELi4EZNS0_22gpu_kernel_impl_nocastINS0_13BUnaryFunctorIaaaZZZNS0_18rshift_kernel_cudaERNS_18TensorIteratorBaseEENKUlvE_clEvENKUlvE0_clEvEUlaaE_EEEEvS5_RKT_EUliE_EEviT1_
        .type           _ZN2at6native18elementwise_kernelILi128ELi4EZNS0_22gpu_kernel_impl_nocastINS0_13BUnaryFunctorIaaaZZZNS0_18rshift_kernel_cudaERNS_18TensorIteratorBaseEENKUlvE_clEvENKUlvE0_clEvEUlaaE_EEEEvS5_RKT_EUliE_EEviT1_,@function
        .size           _ZN2at6native18elementwise_kernelILi128ELi4EZNS0_22gpu_kernel_impl_nocastINS0_13BUnaryFunctorIaaaZZZNS0_18rshift_kernel_cudaERNS_18TensorIteratorBaseEENKUlvE_clEvENKUlvE0_clEvEUlaaE_EEEEvS5_RKT_EUliE_EEviT1_,(.L_x_21106 - _ZN2at6native18elementwise_kernelILi128ELi4EZNS0_22gpu_kernel_impl_nocastINS0_13BUnaryFunctorIaaaZZZNS0_18rshift_kernel_cudaERNS_18TensorIteratorBaseEENKUlvE_clEvENKUlvE0_clEvEUlaaE_EEEEvS5_RKT_EUliE_EEviT1_)
        .other          _ZN2at6native18elementwise_kernelILi128ELi4EZNS0_22gpu_kernel_impl_nocastINS0_13BUnaryFunctorIaaaZZZNS0_18rshift_kernel_cudaERNS_18TensorIteratorBaseEENKUlvE_clEvENKUlvE0_clEvEUlaaE_EEEEvS5_RKT_EUliE_EEviT1_,@"STO_CUDA_ENTRY STV_DEFAULT"
_ZN2at6native18elementwise_kernelILi128ELi4EZNS0_22gpu_kernel_impl_nocastINS0_13BUnaryFunctorIaaaZZZNS0_18rshift_kernel_cudaERNS_18TensorIteratorBaseEENKUlvE_clEvENKUlvE0_clEvEUlaaE_EEEEvS5_RKT_EUliE_EEviT1_:
.text._ZN2at6native18elementwise_kernelILi128ELi4EZNS0_22gpu_kernel_impl_nocastINS0_13BUnaryFunctorIaaaZZZNS0_18rshift_kernel_cudaERNS_18TensorIteratorBaseEENKUlvE_clEvENKUlvE0_clEvEUlaaE_EEEEvS5_RKT_EUliE_EEviT1_:
[----:B------:R-:W-:Y:S08]  /*0000*/  LDC R1, c[0x0][0x37c] ;  /* 0x0000df00ff017b82 */ /* 0x000ff00000000800 */
[----:B------:R-:W0:Y:S01]  /*0010*/  LDC R4, c[0x0][0x388] ;  /* 0x0000e200ff047b82 */ /* 0x000e220000000800 */
[----:B------:R-:W1:Y:S01]  /*0020*/  S2R R3, SR_TID.X ;  /* 0x0000000000037919 */ /* 0x000e620000002100 */
[----:B------:R-:W2:Y:S06]  /*0030*/  LDCU.64 UR6, c[0x0][0x358] ;  /* 0x00006b00ff0677ac */ /* 0x000eac0008000a00 */
[----:B------:R-:W3:Y:S08]  /*0040*/  S2UR UR4, SR_CTAID.X ;  /* 0x00000000000479c3 */ /* 0x000ef00000002500 */
[----:B------:R-:W4:Y:S01]  /*0050*/  LDC.U8 R0, c[0x0][0x591] ;  /* 0x00016440ff007b82 */ /* 0x000f220000000000 */
        /* <DEDUP_REMOVED lines=10> */
[----:B0-----:R-:W2:Y:S06]  /*0100*/  LDG.E.S8 R5, desc[UR6][R4.64] ;  /* 0x0000000604057981 */ /* 0x001eac000c1e1300 */
[----:B------:R-:W0:Y:S01]  /*0110*/  LDC.64 R6, c[0x0][0x580] ;  /* 0x00016000ff067b82 */ /* 0x000e220000000a00 */
[----:B----4-:R-:W-:Y:S02]  /*0120*/  ISETP.GT.U32.AND P0, PT, R0, 0x6, PT ;  /* 0x000000060000780c */ /* 0x010fe40003f04070 */
[----:B------:R-:W-:-:S02]  /*0130*/  IADD3 R3, PT, PT, R3, 0x80, RZ ;  /* 0x0000008003037810 */ /* 0x000fc40007ffe0ff */
[----:B--2---:R-:W-:-:S04]  /*0140*/  LOP3.LUT R9, R5, 0xffff, RZ, 0xc0, !PT ;  /* 0x0000ffff05097812 */ /* 0x004fc800078ec0ff */
[----:B------:R-:W-:-:S05]  /*0150*/  SHF.R.U32.HI R9, RZ, 0x7, R9 ;  /* 0x00000007ff097819 */ /* 0x000fca0000011609 */
[----:B------:R-:W-:Y:S02]  /*0160*/  @!P0 SHF.R.S32.HI R9, RZ, R0, R5 ;  /* 0x00000000ff098219 */ /* 0x000fe40000011405 */
[----:B------:R-:W-:-:S03]  /*0170*/  ISETP.GE.AND P0, PT, R3, UR4, PT ;  /* 0x0000000403007c0c */ /* 0x000fc6000bf06270 */
[----:B0-----:R0:W-:Y:S10]  /*0180*/  STG.E.U8 desc[UR6][R6.64], R9 ;  /* 0x0000000906007986 */ /* 0x0011f4000c101106 */
[----:B------:R-:W-:Y:S05]  /*0190*/  @P0 BREAK.RELIABLE B1 ;  /* 0x0000000000010942 */ /* 0x000fea0003800100 */
[----:B------:R-:W-:Y:S05]  /*01a0*/  @P0 BRA `(.L_x_7829) ;  /* 0x0000000000580947 */ /* 0x000fea0003800000 */
[----:B------:R-:W1:Y:S02]  /*01b0*/  LDC.64 R4, c[0x0][0x588] ;  /* 0x00016200ff047b82 */ /* 0x000e640000000a00 */
[----:B-1----:R-:W2:Y:S06]  /*01c0*/  LDG.E.S8 R5, desc[UR6][R4.64] ;  /* 0x0000000604057981 */ /* 0x002eac000c1e1300 */
[----:B0-----:R-:W0:Y:S01]  /*01d0*/  LDC.64 R6, c[0x0][0x580] ;  /* 0x00016000ff067b82 */ /* 0x001e220000000a00 */
[----:B------:R-:W-:Y:S02]  /*01e0*/  ISETP.GT.U32.AND P0, PT, R0, 0x6, PT ;  /* 0x000000060000780c */ /* 0x000fe40003f04070 */
[----:B------:R-:W-:-:S02]  /*01f0*/  IADD3 R3, PT, PT, R3, 0x80, RZ ;  /* 0x0000008003037810 */ /* 0x000fc40007ffe0ff */
[----:B--2---:R-:W-:-:S04]  /*0200*/  LOP3.LUT R9, R5, 0xffff, RZ, 0xc0, !PT ;  /* 0x0000ffff05097812 */ /* 0x004fc800078ec0ff */
[----:B------:R-:W-:-:S05]  /*0210*/  SHF.R.U32.HI R9, RZ, 0x7, R9 ;  /* 0x00000007ff097819 */ /* 0x000fca0000011609 */
[----:B------:R-:W-:-:S05]  /*0220*/  @!P0 SHF.R.S32.HI R9, RZ, R0, R5 ;  /* 0x00000000ff098219 */ /* 0x000fca0000011405 */
[----:B0-----:R0:W-:Y:S02]  /*0230*/  STG.E.U8 desc[UR6][R6.64], R9 ;  /* 0x0000000906007986 */ /* 0x0011e4000c101106 */
.L_x_7828:
[----:B------:R-:W-:-:S13]  /*0240*/  ISETP.GE.AND P0, PT, R3, UR4, PT ;  /* 0x0000000403007c0c */ /* 0x000fda000bf06270 */
[----:B------:R-:W-:Y:S05]  /*0250*/  @P0 BREAK.RELIABLE B1 ;  /* 0x0000000000010942 */ /* 0x000fea0003800100 */
[----:B------:R-:W-:Y:S05]  /*0260*/  @P0 BRA `(.L_x_7829) ;  /* 0x0000000000280947 */ /* 0x000fea0003800000 */
[----:B------:R-:W-:Y:S05]  /*0270*/  BSYNC.RELIABLE B1 ;  /* 0x0000000000017941 */ /* 0x000fea0003800100 */
.L_x_7827:
[----:B------:R-:W1:Y:S02]  /*0280*/  LDC.64 R4, c[0x0][0x588] ;  /* 0x00016200ff047b82 */ /* 0x000e640000000a00 */
[----:B-1----:R-:W2:Y:S06]  /*0290*/  LDG.E.S8 R5, desc[UR6][R4.64] ;  /* 0x0000000604057981 */ /* 0x002eac000c1e1300 */
[----:B0-----:R-:W0:Y:S01]  /*02a0*/  LDC.64 R6, c[0x0][0x580] ;  /* 0x00016000ff067b82 */ /* 0x001e220000000a00 */
[----:B----4-:R-:W-:Y:S02]  /*02b0*/  ISETP.GT.U32.AND P0, PT, R0, 0x6, PT ;  /* 0x000000060000780c */ /* 0x010fe40003f04070 */
[----:B------:R-:W-:-:S02]  /*02c0*/  IADD3 R3, PT, PT, R3, 0x80, RZ ;  /* 0x0000008003037810 */ /* 0x000fc40007ffe0ff */
[----:B--2---:R-:W-:-:S04]  /*02d0*/  LOP3.LUT R9, R5, 0xffff, RZ, 0xc0, !PT ;  /* 0x0000ffff05097812 */ /* 0x004fc800078ec0ff */
[----:B------:R-:W-:-:S05]  /*02e0*/  SHF.R.U32.HI R9, RZ, 0x7, R9 ;  /* 0x00000007ff097819 */ /* 0x000fca0000011609 */
[----:B------:R-:W-:-:S05]  /*02f0*/  @!P0 SHF.R.S32.HI R9, RZ, R0, R5 ;  /* 0x00000000ff098219 */ /* 0x000fca0000011405 */
[----:B0-----:R1:W-:Y:S02]  /*0300*/  STG.E.U8 desc[UR6][R6.64], R9 ;  /* 0x0000000906007986 */ /* 0x0013e4000c101106 */
.L_x_7829:
[----:B------:R-:W-:Y:S05]  /*0310*/  BSYNC.RECONVERGENT B0 ;  /* 0x0000000000007941 */ /* 0x000fea0003800200 */
.L_x_7826:
[----:B------:R-:W-:Y:S05]  /*0320*/  WARPSYNC.ALL ;  /* 0x0000000000007948 */ /* 0x000fea0003800000 */
[----:B------:R-:W-:-:S13]  /*0330*/  ISETP.GE.AND P0, PT, R3, UR4, PT ;  /* 0x0000000403007c0c */ /* 0x000fda000bf06270 */
[----:B------:R-:W-:Y:S05]  /*0340*/  @P0 EXIT ;  /* 0x000000000000094d */ /* 0x000fea0003800000 */
[----:B------:R-:W2:Y:S02]  /*0350*/  LDC.64 R2, c[0x0][0x588] ;  /* 0x00016200ff027b82 */ /* 0x000ea40000000a00 */
[----:B--2---:R-:W0:Y:S06]  /*0360*/  LDG.E.S8 R3, desc[UR6][R2.64] ;  /* 0x0000000602037981 */ /* 0x004e2c000c1e1300 */
[----:B------:R-:W2:Y:S01]  /*0370*/  LDC.64 R4, c[0x0][0x580] ;  /* 0x00016000ff047b82 */ /* 0x000ea20000000a00 */
[----:B----4-:R-:W-:Y:S02]  /*0380*/  ISETP.GT.U32.AND P0, PT, R0, 0x6, PT ;  /* 0x000000060000780c */ /* 0x010fe40003f04070 */
[----:B01----:R-:W-:-:S04]  /*0390*/  LOP3.LUT R7, R3, 0xffff, RZ, 0xc0, !PT ;  /* 0x0000ffff03077812 */ /* 0x003fc800078ec0ff */
[----:B------:R-:W-:-:S07]  /*03a0*/  SHF.R.U32.HI R7, RZ, 0x7, R7 ;  /* 0x00000007ff077819 */ /* 0x000fce0000011607 */
[----:B------:R-:W-:-:S05]  /*03b0*/  @!P0 SHF.R.S32.HI R7, RZ, R0, R3 ;  /* 0x00000000ff078219 */ /* 0x000fca0000011403 */
[----:B--2---:R-:W-:Y:S01]  /*03c0*/  STG.E.U8 desc[UR6][R4.64], R7 ;  /* 0x0000000704007986 */ /* 0x004fe2000c101106 */
[----:B------:R-:W-:Y:S05]  /*03d0*/  EXIT ;  /* 0x000000000000794d */ /* 0x000fea0003800000 */
.L_x_7825:
        /* <DEDUP_REMOVED lines=306> */
.L_x_7833:
[----:B------:R-:W0:Y:S02]  /*1700*/  LDCU.128 UR8, c[0x0][0x580] ;  /* 0x0000b000ff0877ac */ /* 0x000e240008000c00 */
[----:B0-----:R-:W-:-:S04]  /*1710*/  IADD3 R6, P0, PT, R6, UR10, RZ ;  /* 0x0000000a06067c10 */ /* 0x001fc8000ff1e0ff */
[----:B------:R-:W-:-:S06]  /*1720*/  IADD3.X R7, PT, PT, RZ, UR11, RZ, P0, !PT ;  /* 0x0000000bff077c10 */ /* 0x000fcc00087fe4ff */
[----:B------:R-:W2:Y:S01]  /*1730*/  LDG.E.S8 R7, desc[UR6][R6.64] ;  /* 0x0000000606077981 */ /* 0x000ea2000c1e1300 */
[----:B----4-:R-:W-:Y:S02]  /*1740*/  ISETP.GT.U32.AND P1, PT, R0, 0x6, PT ;  /* 0x000000060000780c */ /* 0x010fe40003f24070 */
[----:B------:R-:W-:Y:S02]  /*1750*/  IADD3 R8, P0, PT, R5, UR8, RZ ;  /* 0x0000000805087c10 */ /* 0x000fe4000ff1e0ff */
[----:B------:R-:W-:Y:S02]  /*1760*/  IADD3 R3, PT, PT, R3, 0x80, RZ ;  /* 0x0000008003037810 */ /* 0x000fe40007ffe0ff */
[----:B--2---:R-:W-:-:S04]  /*1770*/  LOP3.LUT R9, R7, 0xffff, RZ, 0xc0, !PT ;  /* 0x0000ffff07097812 */ /* 0x004fc800078ec0ff */
[----:B------:R-:W-:Y:S02]  /*1780*/  SHF.R.U32.HI R5, RZ, 0x7, R9 ;  /* 0x00000007ff057819 */ /* 0x000fe40000011609 */
[----:B------:R-:W-:Y:S02]  /*1790*/  IADD3.X R9, PT, PT, RZ, UR9, RZ, P0, !PT ;  /* 0x00000009ff097c10 */ /* 0x000fe400087fe4ff */
[----:B------:R-:W-:Y:S02]  /*17a0*/  @!P1 SHF.R.S32.HI R5, RZ, R0, R7 ;  /* 0x00000000ff059219 */ /* 0x000fe40000011407 */
[----:B------:R-:W-:-:S03]  /*17b0*/  ISETP.GE.AND P0, PT, R3, UR4, PT ;  /* 0x0000000403007c0c */ /* 0x000fc6000bf06270 */
[----:B------:R0:W-:Y:S10]  /*17c0*/  STG.E.U8 desc[UR6][R8.64], R5 ;  /* 0x0000000508007986 */ /* 0x0001f4000c101106 */
[----:B------:R-:W-:Y:S05]  /*17d0*/  @P0 BREAK.RELIABLE B1 ;  /* 0x0000000000010942 */ /* 0x000fea0003800100 */
        /* <DEDUP_REMOVED lines=299> */
.L_x_7835:
[----:B------:R-:W0:Y:S02]  /*2a90*/  LDCU.128 UR8, c[0x0][0x580] ;  /* 0x0000b000ff0877ac */ /* 0x000e240008000c00 */
[----:B0-----:R-:W-:-:S04]  /*2aa0*/  IADD3 R6, P0, PT, R6, UR10, RZ ;  /* 0x0000000a06067c10 */ /* 0x001fc8000ff1e0ff */
[----:B------:R-:W-:-:S06]  /*2ab0*/  IADD3.X R7, PT, PT, RZ, UR11, RZ, P0, !PT ;  /* 0x0000000bff077c10 */ /* 0x000fcc00087fe4ff */
[----:B------:R-:W2:Y:S01]  /*2ac0*/  LDG.E.S8 R7, desc[UR6][R6.64] ;  /* 0x0000000606077981 */ /* 0x000ea2000c1e1300 */
[----:B------:R-:W-:Y:S02]  /*2ad0*/  ISETP.GT.U32.AND P1, PT, R0, 0x6, PT ;  /* 0x000000060000780c */ /* 0x000fe40003f24070 */
[----:B------:R-:W-:Y:S02]  /*2ae0*/  IADD3 R8, P0, PT, R5, UR8, RZ ;  /* 0x0000000805087c10 */ /* 0x000fe4000ff1e0ff */
[----:B------:R-:W-:Y:S02]  /*2af0*/  IADD3 R3, PT, PT, R3, 0x80, RZ ;  /* 0x0000008003037810 */ /* 0x000fe40007ffe0ff */
[----:B--2---:R-:W-:-:S04]  /*2b00*/  LOP3.LUT R9, R7, 0xffff, RZ, 0xc0, !PT ;  /* 0x0000ffff07097812 */ /* 0x004fc800078ec0ff */
[----:B------:R-:W-:Y:S02]  /*2b10*/  SHF.R.U32.HI R5, RZ, 0x7, R9 ;  /* 0x00000007ff057819 */ /* 0x000fe40000011609 */
[----:B------:R-:W-:Y:S02]  /*2b20*/  IADD3.X R9, PT, PT, RZ, UR9, RZ, P0, !PT ;  /* 0x00000009ff097c10 */ /* 0x000fe400087fe4ff */
[----:B------:R-:W-:-:S05]  /*2b30*/  @!P1 SHF.R.S32.HI R5, RZ, R0, R7 ;  /* 0x00000000ff059219 */ /* 0x000fca0000011407 */
[----:B------:R0:W-:Y:S02]  /*2b40*/  STG.E.U8 desc[UR6][R8.64], R5 ;  /* 0x0000000508007986 */ /* 0x0001e4000c101106 */
.L_x_7832:
[----:B------:R-:W-:-:S13]  /*2b50*/  ISETP.GE.AND P0, PT, R3, UR4, PT ;  /* 0x0000000403007c0c */ /* 0x000fda000bf06270 */
[----:B------:R-:W-:Y:S05]  /*2b60*/  @P0 BREAK.RELIABLE B1 ;  /* 0x0000000000010942 */ /* 0x000fea0003800100 */
[----:B------:R-:W-:Y:S05]  /*2b70*/  @P0 BRA `(.L_x_7834) ;  /* 0x0000001000dc0947 */ /* 0x000fea0003800000 */
[----:B------:R-:W-:Y:S05]  /*2b80*/  BSYNC.RELIABLE B1 ;  /* 0x0000000000017941 */ /* 0x000fea0003800100 */
.L_x_7831:
        /* <DEDUP_REMOVED lines=298> */
.L_x_7836:
[----:B------:R-:W0:Y:S02]  /*3e30*/  LDCU.128 UR8, c[0x0][0x580] ;  /* 0x0000b000ff0877ac */ /* 0x000e240008000c00 */
[----:B0-----:R-:W-:-:S05]  /*3e40*/  IADD3 R6, P0, PT, R6, UR10, RZ ;  /* 0x0000000a06067c10 */ /* 0x001fca000ff1e0ff */
[----:B------:R-:W-:-:S06]  /*3e50*/  IMAD.X R7, RZ, RZ, UR11, P0 ;  /* 0x0000000bff077e24 */ /* 0x000fcc00080e06ff */
[----:B------:R-:W2:Y:S01]  /*3e60*/  LDG.E.S8 R7, desc[UR6][R6.64] ;  /* 0x0000000606077981 */ /* 0x000ea2000c1e1300 */
[----:B----4-:R-:W-:Y:S02]  /*3e70*/  ISETP.GT.U32.AND P1, PT, R0, 0x6, PT ;  /* 0x000000060000780c */ /* 0x010fe40003f24070 */
[----:B------:R-:W-:Y:S02]  /*3e80*/  IADD3 R8, P0, PT, R5, UR8, RZ ;  /* 0x0000000805087c10 */ /* 0x000fe4000ff1e0ff */
[----:B------:R-:W-:Y:S02]  /*3e90*/  IADD3 R3, PT, PT, R3, 0x80, RZ ;  /* 0x0000008003037810 */ /* 0x000fe40007ffe0ff */
[----:B--2---:R-:W-:-:S04]  /*3ea0*/  LOP3.LUT R9, R7, 0xffff, RZ, 0xc0, !PT ;  /* 0x0000ffff07097812 */ /* 0x004fc800078ec0ff */
[----:B------:R-:W-:Y:S02]  /*3eb0*/  SHF.R.U32.HI R5, RZ, 0x7, R9 ;  /* 0x00000007ff057819 */ /* 0x000fe40000011609 */
[----:B------:R-:W-:Y:S02]  /*3ec0*/  IADD3.X R9, PT, PT, RZ, UR9, RZ, P0, !PT ;  /* 0x00000009ff097c10 */ /* 0x000fe400087fe4ff */
[----:B------:R-:W-:-:S05]  /*3ed0*/  @!P1 SHF.R.S32.HI R5, RZ, R0, R7 ;  /* 0x00000000ff059219 */ /* 0x000fca0000011407 */
[----:B------:R1:W-:Y:S02]  /*3ee0*/  STG.E.U8 desc[UR6][R8.64], R5 ;  /* 0x0000000508007986 */ /* 0x0003e4000c101106 */
.L_x_7834:
[----:B------:R-:W-:Y:S05]  /*3ef0*/  BSYNC.RECONVERGENT B0 ;  /* 0x0000000000007941 */ /* 0x000fea0003800200 */
.L_x_7830:
        /* <DEDUP_REMOVED lines=301> */
.L_x_7837:
[----:B------:R-:W0:Y:S02]  /*51d0*/  LDCU.128 UR8, c[0x0][0x580] ;  /* 0x0000b000ff0877ac */ /* 0x000e240008000c00 */
[----:B0-----:R-:W-:-:S04]  /*51e0*/  IADD3 R4, P0, PT, R4, UR10, RZ ;  /* 0x0000000a04047c10 */ /* 0x001fc8000ff1e0ff */
[----:B------:R-:W-:-:S06]  /*51f0*/  IADD3.X R5, PT, PT, RZ, UR11, RZ, P0, !PT ;  /* 0x0000000bff057c10 */ /* 0x000fcc00087fe4ff */
[----:B------:R-:W2:Y:S01]  /*5200*/  LDG.E.S8 R5, desc[UR6][R4.64] ;  /* 0x0000000604057981 */ /* 0x000ea2000c1e1300 */
[----:B----4-:R-:W-:Y:S02]  /*5210*/  ISETP.GT.U32.AND P1, PT, R0, 0x6, PT ;  /* 0x000000060000780c */ /* 0x010fe40003f24070 */
[----:B------:R-:W-:-:S04]  /*5220*/  IADD3 R2, P0, PT, R3, UR8, RZ ;  /* 0x0000000803027c10 */ /* 0x000fc8000ff1e0ff */
[----:B------:R-:W-:Y:S02]  /*5230*/  IADD3.X R3, PT, PT, RZ, UR9, RZ, P0, !PT ;  /* 0x00000009ff037c10 */ /* 0x000fe400087fe4ff */
[----:B--2---:R-:W-:-:S04]  /*5240*/  LOP3.LUT R7, R5, 0xffff, RZ, 0xc0, !PT ;  /* 0x0000ffff05077812 */ /* 0x004fc800078ec0ff */
[----:B------:R-:W-:Y:S02]  /*5250*/  SHF.R.U32.HI R7, RZ, 0x7, R7 ;  /* 0x00000007ff077819 */ /* 0x000fe40000011607 */
[----:B------:R-:W-:-:S05]  /*5260*/  @!P1 SHF.R.S32.HI R7, RZ, R0, R5 ;  /* 0x00000000ff079219 */ /* 0x000fca0000011405 */
[----:B------:R-:W-:Y:S01]  /*5270*/  STG.E.U8 desc[UR6][R2.64], R7 ;  /* 0x0000000702007986 */ /* 0x000fe2000c101106 */
[----:B------:R-:W-:Y:S05]  /*5280*/  EXIT ;  /* 0x000000000000794d */ /* 0x000fea0003800000 */
.L_x_7838:
        /* <DEDUP_REMOVED lines=15> */
.L_x_21106:


//--------------------- .text._ZN2at6native27unrolled_elementwise_kernelINS0_13BUnaryFunctorIaaaZZZNS0_18rshift_kernel_cudaERNS_18TensorIteratorBaseEENKUlvE_clEvENKUlvE0_clEvEUlaaE_EESt5arrayIPcLm2EELi4E23TrivialOffsetCalculatorILi1EjESD_NS0_6memory15LoadWithoutCastENSE_16StoreWithoutCastEEEviT_T0_T2_T3_T4_T5_ --------------------------
	.section	.text._ZN2at6native27unrolled_elementwise_kernelINS0_13BUnaryFunctorIaaaZZZNS0_18rshift_kernel_cudaERNS_18TensorIteratorBaseEENKUlvE_clEvENKUlvE0_clEvEUlaaE_EESt5arrayIPcLm2EELi4E23TrivialOffsetCalculatorILi1EjESD_NS0_6memory15LoadWithoutCastENSE_16StoreWithoutCastEEEviT_T0_T2_T3_T4_T5_,"ax",@progbits
	.align	128
        .global         _ZN2at6native27unrolled_elementwise_kernelINS0_13BUnaryFunctorIaaaZZZNS0_18rshift_kernel_cudaERNS_18TensorIteratorBaseEENKUlvE_clEvENKUlvE0_clEvEUlaaE_EESt5arrayIPcLm2EELi4E23TrivialOffsetCalculatorILi1EjESD_NS0_6memory15LoadWithoutCastENSE_16StoreWithoutCastEEEviT_T0_T2_T3_T4_T5_
        .type           _ZN2at6native27unrolled_elementwise_kernelINS0_13BUnaryFunctorIaaaZZZNS0_18rshift_kernel_cudaERNS_18TensorIteratorBaseEENKUlvE_clEvENKUlvE0_clEvEUlaaE_EESt5arrayIPcLm2EELi4E23TrivialOffsetCalculatorILi1EjESD_NS0_6memory15LoadWithoutCastENSE_16StoreWithoutCastEEEviT_T0_T2_T3_T4_T5_,@function
        .size           _ZN2at6native27unrolled_elementwise_kernelINS0_13BUnaryFunctorIaaaZZZNS0_18rshift_kernel_cudaERNS_18TensorIteratorBaseEENKUlvE_clEvENKUlvE0_clEvEUlaaE_EESt5arrayIPcLm2EELi4E23TrivialOffsetCalculatorILi1EjESD_NS0_6memory15LoadWithoutCastENSE_16StoreWithoutCastEEEviT_T0_T2_T3_T4_T5_,(.L_x_21107 - _ZN2at6native27unrolled_elementwise_kernelINS0_13BUnaryFunctorIaaaZZZNS0_18rshift_kernel_cudaERNS_18TensorIteratorBaseEENKUlvE_clEvENKUlvE0_clEvEUlaaE_EESt5arrayIPcLm2EELi4E23TrivialOffsetCalculatorILi1EjESD_NS0_6memory15LoadWithoutCastENSE_16StoreWithoutCastEEEviT_T0_T2_T3_T4_T5_)
        .other          _ZN2at6native27unrolled_elementwise_kernelINS0_13BUnaryFunctorIaaaZZZNS0_18rshift_kernel_cudaERNS_18TensorIteratorBaseEENKUlvE_clEvENKUlvE0_clEvEUlaaE_EESt5arrayIPcLm2EELi4E23TrivialOffsetCalculatorILi1EjESD_NS0_6memory15LoadWithoutCastENSE_16StoreWithoutCastEEEviT_T0_T2_T3_T4_T5_,@"STO_CUDA_ENTRY STV_DEFAULT"
_ZN2at6native27unrolled_elementwise_kernelINS0_13BUnaryFunctorIaaaZZZNS0_18rshift_kernel_cudaERNS_18TensorIteratorBaseEENKUlvE_clEvENKUlvE0_clEvEUlaaE_EESt5arrayIPcLm2EELi4E23TrivialOffsetCalculatorILi1EjESD_NS0_6memory15LoadWithoutCastENSE_16StoreWithoutCastEEEviT_T0_T2_T3_T4_T5_:
.text._ZN2at6native27unrolled_elementwise_kernelINS0_13BUnaryFunctorIaaaZZZNS0_18rshift_kernel_cudaERNS_18TensorIteratorBaseEENKUlvE_clEvENKUlvE0_clEvEUlaaE_EESt5arrayIPcLm2EELi4E23TrivialOffsetCalculatorILi1EjESD_NS0_6memory15LoadWithoutCastENSE_16StoreWithoutCastEEEviT_T0_T2_T3_T4_T5_:
        /* <DEDUP_REMOVED lines=15> */
[----:B------:R-:W-:Y:S02]  /*00f0*/  ISETP.GE.AND P3, PT, R7, R2, PT ;  /* 0x000000020700720c */ /* 0x000fe40003f66270 */
[----:B0-----:R-:W-:Y:S02]  /*0100*/  @!P0 IADD3 R16, P2, PT, R17, R14, RZ ;  /* 0x0000000e11108210 */ /* 0x001fe40007f5e0ff */
[----:B------:R-:W-:-:S03]  /*0110*/  PRMT R14, RZ, 0x7610, R14 ;  /* 0x00007610ff0e7816 */ /* 0x000fc6000000000e */
[----:B------:R-:W-:-:S05]  /*0120*/  @!P0 IMAD.X R17, RZ, RZ, R15, P2 ;  /* 0x000000ffff118224 */ /* 0x000fca00010e060f */
[----:B-1----:R0:W3:Y:S01]  /*0130*/  @!P0 LDG.E.U8 R14, desc[UR4][R16.64] ;  /* 0x00000004100e8981 */ /* 0x0020e2000c1e1100 */
[----:B------:R-:W1:Y:S01]  /*0140*/  @!P3 LDC.64 R8, c[0x0][0x390] ;  /* 0x0000e400ff08bb82 */ /* 0x000e620000000a00 */
[----:B------:R-:W-:Y:S01]  /*0150*/  @!P3 IMAD R15, R0, 0x200, R7 ;  /* 0x00000200000fb824 */ /* 0x000fe200078e0207 */
[----:B--2---:R-:W-:-:S05]  /*0160*/  @!P1 IADD3 R12, P0, PT, R13, R10, RZ ;  /* 0x0000000a0d0c9210 */ /* 0x004fca0007f1e0ff */
[--C-:B------:R-:W-:Y:S01]  /*0170*/  @!P1 IMAD.X R13, RZ, RZ, R11.reuse, P0 ;  /* 0x000000ffff0d9224 */ /* 0x100fe200000e060b */
[----:B------:R-:W-:Y:S02]  /*0180*/  PRMT R11, RZ, 0x7610, R11 ;  /* 0x00007610ff0b7816 */ /* 0x000fe4000000000b */
[----:B-1----:R-:W-:Y:S02]  /*0190*/  @!P3 IADD3 R8, P2, PT, R15, R8, RZ ;  /* 0x000000080f08b210 */ /* 0x002fe40007f5e0ff */
[----:B------:R-:W-:-:S03]  /*01a0*/  PRMT R15, RZ, 0x7610, R15 ;  /* 0x00007610ff0f7816 */ /* 0x000fc6000000000f */
[----:B------:R-:W-:-:S03]  /*01b0*/  @!P3 IMAD.X R9, RZ, RZ, R9, P2 ;  /* 0x000000ffff09b224 */ /* 0x000fc600010e0609 */
[----:B------:R1:W2:Y:S04]  /*01c0*/  @!P1 LDG.E.U8 R15, desc[UR4][R12.64] ;  /* 0x000000040c0f9981 */ /* 0x0002a8000c1e1100 */
[----:B------:R4:W2:Y:S01]  /*01d0*/  @!P3 LDG.E.U8 R11, desc[UR4][R8.64] ;  /* 0x00000004080bb981 */ /* 0x0008a2000c1e1100 */
[----:B------:R-:W-:-:S05]  /*01e0*/  @!P3 VIADD R7, R7, 0x80 ;  /* 0x000000800707b836 */ /* 0x000fca0000000000 */
[----:B------:R-:W-:-:S13]  /*01f0*/  ISETP.GE.AND P0, PT, R7, R2, PT ;  /* 0x000000020700720c */ /* 0x000fda0003f06270 */
[----:B------:R-:W1:Y:S01]  /*0200*/  @!P0 LDC.64 R18, c[0x0][0x390] ;  /* 0x0000e400ff128b82 */ /* 0x000e620000000a00 */
[--C-:B0-----:R-:W-:Y:S01]  /*0210*/  @!P0 IMAD R17, R0, 0x200, R7.reuse ;  /* 0x0000020000118824 */ /* 0x101fe200078e0207 */
[----:B------:R-:W-:-:S06]  /*0220*/  PRMT R7, RZ, 0x7610, R7 ;  /* 0x00007610ff077816 */ /* 0x000fcc0000000007 */
[----:B------:R-:W0:Y:S01]  /*0230*/  LDC.U8 R10, c[0x0][0x385] ;  /* 0x0000e140ff0a7b82 */ /* 0x000e220000000000 */
[----:B-1----:R-:W-:-:S05]  /*0240*/  @!P0 IADD3 R16, P1, PT, R17, R18, RZ ;  /* 0x0000001211108210 */ /* 0x002fca0007f3e0ff */
[----:B------:R-:W-:-:S05]  /*0250*/  @!P0 IMAD.X R17, RZ, RZ, R19, P1 ;  /* 0x000000ffff118224 */ /* 0x000fca00008e0613 */
[----:B------:R1:W5:Y:S01]  /*0260*/  @!P0 LDG.E.U8 R7, desc[UR4][R16.64] ;  /* 0x0000000410078981 */ /* 0x000362000c1e1100 */
[C---:B------:R-:W-:Y:S01]  /*0270*/  ISETP.GE.AND P0, PT, R3.reuse, R2, PT ;  /* 0x000000020300720c */ /* 0x040fe20003f06270 */
[C---:B------:R-:W-:Y:S02]  /*0280*/  VIADD R19, R3.reuse, 0x80 ;  /* 0x0000008003137836 */ /* 0x040fe40000000000 */
[----:B------:R-:W-:-:S10]  /*0290*/  VIADD R13, R3, 0x100 ;  /* 0x00000100030d7836 */ /* 0x000fd40000000000 */
[----:B----4-:R-:W4:Y:S01]  /*02a0*/  @!P0 LDC.64 R8, c[0x0][0x388] ;  /* 0x0000e200ff088b82 */ /* 0x010f220000000a00 */
[-C--:B------:R-:W-:Y:S02]  /*02b0*/  ISETP.GE.AND P2, PT, R19, R2.reuse, PT ;  /* 0x000000021300720c */ /* 0x080fe40003f46270 */
[----:B0-----:R-:W-:Y:S02]  /*02c0*/  ISETP.GT.U32.OR P3, PT, R10, 0x6, P0 ;  /* 0x000000060a00780c */ /* 0x001fe40000764470 */
[----:B------:R-:W-:Y:S01]  /*02d0*/  ISETP.GE.AND P1, PT, R13, R2, PT ;  /* 0x000000020d00720c */ /* 0x000fe20003f26270 */
[----:B------:R-:W-:Y:S01]  /*02e0*/  @!P0 IMAD R21, R0, 0x200, R3 ;  /* 0x0000020000158824 */ /* 0x000fe200078e0203 */
[----:B------:R-:W-:Y:S01]  /*02f0*/  ISETP.GT.U32.OR P5, PT, R10, 0x6, P2 ;  /* 0x000000060a00780c */ /* 0x000fe200017a4470 */
[----:B------:R-:W-:Y:S02]  /*0300*/  VIADD R13, R3, 0x180 ;  /* 0x00000180030d7836 */ /* 0x000fe40000000000 */
[----:B------:R-:W-:Y:S01]  /*0310*/  @!P0 IMAD.MOV.U32 R3, RZ, RZ, R19 ;  /* 0x000000ffff038224 */ /* 0x000fe200078e0013 */
[----:B----4-:R-:W-:-:S05]  /*0320*/  @!P0 IADD3 R8, P4, PT, R21, R8, RZ ;  /* 0x0000000815088210 */ /* 0x010fca0007f9e0ff */
[----:B------:R-:W-:Y:S01]  /*0330*/  @!P0 IMAD.X R9, RZ, RZ, R9, P4 ;  /* 0x000000ffff098224 */ /* 0x000fe200020e0609 */
[----:B------:R-:W-:Y:S01]  /*0340*/  BSSY.RECONVERGENT B0, `(.L_x_7839) ;  /* 0x0000026000007945 */ /* 0x000fe20003800200 */
[C---:B---3--:R-:W-:Y:S02]  /*0350*/  @!P0 PRMT R12, R14.reuse, 0x8880, RZ ;  /* 0x000088800e0c8816 */ /* 0x048fe400000000ff */
[----:B------:R-:W-:-:S04]  /*0360*/  @!P0 LOP3.LUT R14, R14, 0xffff, RZ, 0xc0, !PT ;  /* 0x0000ffff0e0e8812 */ /* 0x000fc800078ec0ff */
[----:B-1----:R-:W-:Y:S02]  /*0370*/  @!P0 PRMT R17, R14, 0x8880, RZ ;  /* 0x000088800e118816 */ /* 0x002fe400000000ff */
[----:B------:R-:W-:Y:S02]  /*0380*/  @!P0 SHF.R.S32.HI R12, RZ, 0x7, R12 ;  /* 0x00000007ff0c8819 */ /* 0x000fe4000001140c */
[----:B------:R-:W-:-:S05]  /*0390*/  @!P3 SHF.R.S32.HI R12, RZ, R10, R17 ;  /* 0x0000000aff0cb219 */ /* 0x000fca0000011411 */
[----:B------:R-:W-:Y:S01]  /*03a0*/  @!P0 IMAD.MOV.U32 R6, RZ, RZ, R12 ;  /* 0x000000ffff068224 */ /* 0x000fe200078e000c */
[----:B------:R-:W-:-:S04]  /*03b0*/  ISETP.GT.U32.OR P3, PT, R10, 0x6, P1 ;  /* 0x000000060a00780c */ /* 0x000fc80000f64470 */
[----:B------:R0:W-:Y:S01]  /*03c0*/  @!P0 STG.E.U8 desc[UR4][R8.64], R6 ;  /* 0x0000000608008986 */ /* 0x0001e2000c101104 */
[C---:B--2---:R-:W-:Y:S02]  /*03d0*/  @!P2 PRMT R14, R15.reuse, 0x8880, RZ ;  /* 0x000088800f0ea816 */ /* 0x044fe400000000ff */
[----:B------:R-:W-:Y:S02]  /*03e0*/  @!P2 LOP3.LUT R15, R15, 0xffff, RZ, 0xc0, !PT ;  /* 0x0000ffff0f0fa812 */ /* 0x000fe400078ec0ff */
[C---:B------:R-:W-:Y:S02]  /*03f0*/  @!P1 PRMT R17, R11.reuse, 0x8880, RZ ;  /* 0x000088800b119816 */ /* 0x040fe400000000ff */
[----:B------:R-:W-:Y:S02]  /*0400*/  @!P1 LOP3.LUT R11, R11, 0xffff, RZ, 0xc0, !PT ;  /* 0x0000ffff0b0b9812 */ /* 0x000fe400078ec0ff */
[----:B------:R-:W-:Y:S01]  /*0410*/  @!P2 PRMT R16, R15, 0x8880, RZ ;  /* 0x000088800f10a816 */ /* 0x000fe200000000ff */
[----:B------:R-:W-:Y:S01]  /*0420*/  @!P1 IMAD.MOV.U32 R15, RZ, RZ, R17 ;  /* 0x000000ffff0f9224 */ /* 0x000fe200078e0011 */
[----:B------:R-:W-:-:S03]  /*0430*/  @!P1 PRMT R17, R11, 0x8880, RZ ;  /* 0x000088800b119816 */ /* 0x000fc600000000ff */
[----:B------:R-:W-:Y:S01]  /*0440*/  @!P2 IMAD.MOV.U32 R11, RZ, RZ, R16 ;  /* 0x000000ffff0ba224 */ /* 0x000fe200078e0010 */
[----:B------:R-:W-:-:S04]  /*0450*/  @!P2 SHF.R.S32.HI R14, RZ, 0x7, R14 ;  /* 0x00000007ff0ea819 */ /* 0x000fc8000001140e */
[----:B------:R-:W-:Y:S02]  /*0460*/  @!P5 SHF.R.S32.HI R14, RZ, R10, R11 ;  /* 0x0000000aff0ed219 */ /* 0x000fe4000001140b */
[----:B------:R-:W-:Y:S02]  /*0470*/  ISETP.GE.AND P5, PT, R3, R2, PT ;  /* 0x000000020300720c */ /* 0x000fe40003fa6270 */
[----:B------:R-:W-:Y:S01]  /*0480*/  @!P1 SHF.R.S32.HI R16, RZ, 0x7, R15 ;  /* 0x00000007ff109819 */ /* 0x000fe2000001140f */
[----:B------:R-:W-:-:S05]  /*0490*/  @!P1 IMAD.MOV.U32 R15, RZ, RZ, R17 ;  /* 0x000000ffff0f9224 */ /* 0x000fca00078e0011 */
[----:B------:R-:W-:Y:S01]  /*04a0*/  @!P3 SHF.R.S32.HI R16, RZ, R10, R15 ;  /* 0x0000000aff10b219 */ /* 0x000fe2000001140f */
[----:B------:R-:W-:-:S04]  /*04b0*/  @!P2 IMAD.MOV.U32 R5, RZ, RZ, R14 ;  /* 0x000000ffff05a224 */ /* 0x000fc800078e000e */
[----:B------:R-:W-:Y:S01]  /*04c0*/  @!P1 IMAD.MOV.U32 R4, RZ, RZ, R16 ;  /* 0x000000ffff049224 */ /* 0x000fe200078e0010 */
[----:B0-----:R-:W-:Y:S06]  /*04d0*/  @P5 BRA `(.L_x_7840) ;  /* 0x0000000000305947 */ /* 0x001fec0003800000 */
[----:B------:R-:W-:Y:S01]  /*04e0*/  IMAD R8, R0, 0x200, R3 ;  /* 0x0000020000087824 */ /* 0x000fe200078e0203 */
[----:B------:R-:W0:Y:S01]  /*04f0*/  LDCU.64 UR6, c[0x0][0x388] ;  /* 0x00007100ff0677ac */ /* 0x000e220008000a00 */
[----:B------:R-:W-:-:S05]  /*0500*/  VIADD R3, R3, 0x80 ;  /* 0x0000008003037836 */ /* 0x000fca0000000000 */
[----:B------:R-:W-:Y:S02]  /*0510*/  ISETP.GE.AND P1, PT, R3, R2, PT ;  /* 0x000000020300720c */ /* 0x000fe40003f26270 */
[----:B0-----:R-:W-:-:S11]  /*0520*/  IADD3 R8, P0, PT, R8, UR6, RZ ;  /* 0x0000000608087c10 */ /* 0x001fd6000ff1e0ff */
[----:B------:R-:W-:Y:S02]  /*0530*/  @!P1 IMAD R14, R0, 0x200, R3 ;  /* 0x00000200000e9824 */ /* 0x000fe400078e0203 */
[----:B------:R-:W-:Y:S02]  /*0540*/  @!P1 VIADD R3, R3, 0x80 ;  /* 0x0000008003039836 */ /* 0x000fe40000000000 */
[----:B------:R-:W-:Y:S01]  /*0550*/  IMAD.X R9, RZ, RZ, UR7, P0 ;  /* 0x00000007ff097e24 */ /* 0x000fe200080e06ff */
[----:B------:R-:W-:-:S04]  /*0560*/  @!P1 IADD3 R14, P2, PT, R14, UR6, RZ ;  /* 0x000000060e0e9c10 */ /* 0x000fc8000ff5e0ff */
[----:B------:R0:W-:Y:S01]  /*0570*/  STG.E.U8 desc[UR4][R8.64], R5 ;  /* 0x0000000508007986 */ /* 0x0001e2000c101104 */
[----:B------:R-:W-:-:S05]  /*0580*/  @!P1 IMAD.X R15, RZ, RZ, UR7, P2 ;  /* 0x00000007ff0f9e24 */ /* 0x000fca00090e06ff */
[----:B------:R0:W-:Y:S03]  /*0590*/  @!P1 STG.E.U8 desc[UR4][R14.64], R4 ;  /* 0x000000040e009986 */ /* 0x0001e6000c101104 */
.L_x_7840:
[----:B------:R-:W-:Y:S05]  /*05a0*/  BSYNC.RECONVERGENT B0 ;  /* 0x0000000000007941 */ /* 0x000fea0003800200 */
.L_x_7839:
[-C--:B------:R-:W-:Y:S02]  /*05b0*/  ISETP.GE.AND P1, PT, R3, R2.reuse, PT ;  /* 0x000000020300720c */ /* 0x080fe40003f26270 */
[----:B------:R-:W-:-:S11]  /*05c0*/  ISETP.GE.AND P0, PT, R13, R2, PT ;  /* 0x000000020d00720c */ /* 0x000fd60003f06270 */
[----:B------:R-:W-:Y:S05]  /*05d0*/  @P1 EXIT ;  /* 0x000000000000194d */ /* 0x000fea0003800000 */
[----:B------:R-:W1:Y:S01]  /*05e0*/  LDCU.64 UR6, c[0x0][0x388] ;  /* 0x00007100ff0677ac */ /* 0x000e620008000a00 */
[C---:B-----5:R-:W-:Y:S01]  /*05f0*/  @!P0 PRMT R2, R7.reuse, 0x8880, RZ ;  /* 0x0000888007028816 */ /* 0x060fe200000000ff */
[----:B------:R-:W-:Y:S01]  /*0600*/  IMAD R0, R0, 0x200, R3 ;  /* 0x0000020000007824 */ /* 0x000fe200078e0203 */
[----:B------:R-:W-:Y:S02]  /*0610*/  @!P0 LOP3.LUT R7, R7, 0xffff, RZ, 0xc0, !PT ;  /* 0x0000ffff07078812 */ /* 0x000fe400078ec0ff */
[----:B------:R-:W-:Y:S02]  /*0620*/  ISETP.GT.U32.OR P2, PT, R10, 0x6, P0 ;  /* 0x000000060a00780c */ /* 0x000fe40000744470 */
[----:B------:R-:W-:Y:S02]  /*0630*/  @!P0 PRMT R7, R7, 0x8880, RZ ;  /* 0x0000888007078816 */ /* 0x000fe400000000ff */
[----:B0-----:R-:W-:-:S03]  /*0640*/  @!P0 SHF.R.S32.HI R4, RZ, 0x7, R2 ;  /* 0x00000007ff048819 */ /* 0x001fc60000011402 */
[----:B------:R-:W-:Y:S01]  /*0650*/  @!P0 IMAD.MOV.U32 R3, RZ, RZ, R7 ;  /* 0x000000ffff038224 */ /* 0x000fe200078e0007 */
[----:B-1----:R-:W-:-:S05]  /*0660*/  IADD3 R2, P1, PT, R0, UR6, RZ ;  /* 0x0000000600027c10 */ /* 0x002fca000ff3e0ff */
[----:B------:R-:W-:Y:S01]  /*0670*/  @!P2 SHF.R.S32.HI R4, RZ, R10, R3 ;  /* 0x0000000aff04a219 */ /* 0x000fe20000011403 */
[----:B------:R-:W-:-:S04]  /*0680*/  IMAD.X R3, RZ, RZ, UR7, P1 ;  /* 0x00000007ff037e24 */ /* 0x000fc800088e06ff */
[----:B------:R-:W-:-:S05]  /*0690*/  @!P0 IMAD.MOV.U32 R5, RZ, RZ, R4 ;  /* 0x000000ffff058224 */ /* 0x000fca00078e0004 */
[----:B------:R-:W-:Y:S01]  /*06a0*/  STG.E.U8 desc[UR4][R2.64], R5 ;  /* 0x0000000502007986 */ /* 0x000fe2000c101104 */
[----:B------:R-:W-:Y:S05]  /*06b0*/  EXIT ;  /* 0x000000000000794d */ /* 0x000fea0003800000 */
.L_x_7841:
        /* <DEDUP_REMOVED lines=12> */
.L_x_21107:


//--------------------- .text._ZN2at6native29vectorized_elementwise_kernelILi2ENS0_13BUnaryFunctorIaaaZZZNS0_18rshift_kernel_cudaERNS_18TensorIteratorBaseEENKUlvE_clEvENKUlvE0_clEvEUlaaE_EESt5arrayIPcLm2EEEEviT0_T1_ --------------------------
	.section	.text._ZN2at6native29vectorized_elementwise_kernelILi2ENS0_13BUnaryFunctorIaaaZZZNS0_18rshift_kernel_cudaERNS_18TensorIteratorBaseEENKUlvE_clEvENKUlvE0_clEvEUlaaE_EESt5arrayIPcLm2EEEEviT0_T1_,"ax",@progbits
	.align	128
        .global         _ZN2at6native29vectorized_elementwise_kernelILi2ENS0_13BUnaryFunctorIaaaZZZNS0_18rshift_kernel_cudaERNS_18TensorIteratorBaseEENKUlvE_clEvENKUlvE0_clEvEUlaaE_EESt5arrayIPcLm2EEEEviT0_T1_
        .type           _ZN2at6native29vectorized_elementwise_kernelILi2ENS0_13BUnaryFunctorIaaaZZZNS0_18rshift_kernel_cudaERNS_18TensorIteratorBaseEENKUlvE_clEvENKUlvE0_clEvEUlaaE_EESt5arrayIPcLm2EEEEviT0_T1_,@function
        .size           _ZN2at6native29vectorized_elementwise_kernelILi2ENS0_13BUnaryFunctorIaaaZZZNS0_18rshift_kernel_cudaERNS_18TensorIteratorBaseEENKUlvE_clEvENKUlvE0_clEvEUlaaE_EESt5arrayIPcLm2EEEEviT0_T1_,(.L_x_21108 - _ZN2at6native29vectorized_elementwise_kernelILi2ENS0_13BUnaryFunctorIaaaZZZNS0_18rshift_kernel_cudaERNS_18TensorIteratorBaseEENKUlvE_clEvENKUlvE0_clEvEUlaaE_EESt5arrayIPcLm2EEEEviT0_T1_)
        .other          _ZN2at6native29vectorized_elementwise_kernelILi2ENS0_13BUnaryFunctorIaaaZZZNS0_18rshift_kernel_cudaERNS_18TensorIteratorBaseEENKUlvE_clEvENKUlvE0_clEvEUlaaE_EESt5arrayIPcLm2EEEEviT0_T1_,@"STO_CUDA_ENTRY STV_DEFAULT"
_ZN2at6native29vectorized_elementwise_kernelILi2ENS0_13BUnaryFunctorIaaaZZZNS0_18rshift_kernel_cudaERNS_18TensorIteratorBaseEENKUlvE_clEvENKUlvE0_clEvEUlaaE_EESt5arrayIPcLm2EEEEviT0_T1_:
.text._ZN2at6native29vectorized_elementwise_kernelILi2ENS0_13BUnaryFunctorIaaaZZZNS0_18rshift_kernel_cudaERNS_18TensorIteratorBaseEENKUlvE_clEvENKUlvE0_clEvEUlaaE_EESt5arrayIPcLm2EEEEviT0_T1_:
[----:B------:R-:W-:Y:S08]  /*0000*/  LDC R1, c[0x0][0x37c] ;  /* 0x0000df00ff017b82 */ /* 0x000ff00000000800 */
[----:B------:R-:W0:Y:S01]  /*0010*/  S2UR UR4, SR_CTAID.X ;  /* 0x00000000000479c3 */ /* 0x000e220000002500 */
[----:B------:R-:W1:Y:S01]  /*0020*/  LDCU UR5, c[0x0][0x380] ;  /* 0x00007000ff0577ac */ /* 0x000e620008000800 */
[----:B------:R-:W2:Y:S06]  /*0030*/  LDCU.64 UR8, c[0x0][0x358] ;  /* 0x00006b00ff0877ac */ /* 0x000eac0008000a00 */
[----:B------:R-:W3:Y:S01]  /*0040*/  LDC.U8 R8, c[0x0][0x385] ;  /* 0x0000e140ff087b82 */ /* 0x000ee20000000000 */
[----:B0-----:R-:W-:-:S04]  /*0050*/  USHF.L.U32 UR4, UR4, 0xa, URZ ;  /* 0x0000000a04047899 */ /* 0x001fc800080006ff */
[----:B-1----:R-:W-:-:S04]  /*0060*/  UIADD3 UR5, UPT, UPT, -UR4, UR5, URZ ;  /* 0x0000000504057290 */ /* 0x002fc8000fffe1ff */
[----:B------:R-:W-:-:S09]  /*0070*/  UISETP.GT.U32.AND UP0, UPT, UR5, 0x3ff, UPT ;  /* 0x000003ff0500788c */ /* 0x000fd2000bf04070 */
[----:B--2---:R-:W-:Y:S05]  /*0080*/  BRA.U UP0, `(.L_x_7842) ;  /* 0x0000000d003c7547 */ /* 0x004fea000b800000 */
[----:B------:R-:W0:Y:S01]  /*0090*/  S2R R0, SR_TID.X ;  /* 0x0000000000007919 */ /* 0x000e220000002100 */
[----:B------:R-:W-:Y:S02]  /*00a0*/  PRMT R7, RZ, 0x7610, R7 ;  /* 0x00007610ff077816 */ /* 0x000fe40000000007 */
[----:B0-----:R-:W-:Y:S01]  /*00b0*/  ISETP.GE.U32.AND P0, PT, R0, UR5, PT ;  /* 0x0000000500007c0c */ /* 0x001fe2000bf06070 */
[----:B------:R-:W-:-:S12]  /*00c0*/  IMAD.MOV.U32 R2, RZ, RZ, R0 ;  /* 0x000000ffff027224 */ /* 0x000fd800078e0000 */
[----:B------:R-:W-:-:S05]  /*00d0*/  @!P0 VIADD R0, R2, 0x80 ;  /* 0x0000008002008836 */ /* 0x000fca0000000000 */
[----:B------:R-:W-:-:S13]  /*00e0*/  ISETP.GE.U32.AND P3, PT, R0, UR5, PT ;  /* 0x0000000500007c0c */ /* 0x000fda000bf66070 */
[C---:B------:R-:W-:Y:S01]  /*00f0*/  @!P3 VIADD R25, R0.reuse, UR4 ;  /* 0x000000040019bc36 */ /* 0x040fe20008000000 */
[----:B------:R-:W0:Y:S01]  /*0100*/  @!P3 LDC.64 R14, c[0x0][0x390] ;  /* 0x0000e400ff0ebb82 */ /* 0x000e220000000a00 */
[----:B------:R-:W-:-:S05]  /*0110*/  @!P3 VIADD R0, R0, 0x80 ;  /* 0x000000800000b836 */ /* 0x000fca0000000000 */
[----:B------:R-:W-:-:S13]  /*0120*/  ISETP.GE.U32.AND P5, PT, R0, UR5, PT ;  /* 0x0000000500007c0c */ /* 0x000fda000bfa6070 */
[C---:B------:R-:W-:Y:S01]  /*0130*/  @!P5 VIADD R23, R0.reuse, UR4 ;  /* 0x000000040017dc36 */ /* 0x040fe20008000000 */
[----:B------:R-:W1:Y:S01]  /*0140*/  @!P5 LDC.64 R12, c[0x0][0x390] ;  /* 0x0000e400ff0cdb82 */ /* 0x000e620000000a00 */
[----:B------:R-:W-:-:S05]  /*0150*/  @!P5 VIADD R0, R0, 0x80 ;  /* 0x000000800000d836 */ /* 0x000fca0000000000 */
[----:B------:R-:W-:-:S13]  /*0160*/  ISETP.GE.U32.AND P4, PT, R0, UR5, PT ;  /* 0x0000000500007c0c */ /* 0x000fda000bf86070 */
[C---:B------:R-:W-:Y:S01]  /*0170*/  @!P4 VIADD R29, R0.reuse, UR4 ;  /* 0x00000004001dcc36 */ /* 0x040fe20008000000 */
[----:B------:R-:W2:Y:S01]  /*0180*/  @!P4 LDC.64 R16, c[0x0][0x390] ;  /* 0x0000e400ff10cb82 */ /* 0x000ea20000000a00 */
[----:B------:R-:W-:Y:S01]  /*0190*/  @!P4 VIADD R0, R0, 0x80 ;  /* 0x000000800000c836 */ /* 0x000fe20000000000 */
[----:B-1----:R-:W-:-:S04]  /*01a0*/  @!P5 IADD3 R22, P1, PT, R23, R12, RZ ;  /* 0x0000000c1716d210 */ /* 0x002fc80007f3e0ff */
[C---:B------:R-:W-:Y:S01]  /*01b0*/  ISETP.GE.U32.AND P2, PT, R0.reuse, UR5, PT ;  /* 0x0000000500007c0c */ /* 0x040fe2000bf46070 */
[----:B------:R-:W-:Y:S02]  /*01c0*/  @!P5 IMAD.X R23, RZ, RZ, R13, P1 ;  /* 0x000000ffff17d224 */ /* 0x000fe400008e060d */
[----:B------:R-:W1:Y:S03]  /*01d0*/  @!P0 LDC.64 R12, c[0x0][0x390] ;  /* 0x0000e400ff0c8b82 */ /* 0x000e660000000a00 */
[----:B------:R4:W5:Y:S07]  /*01e0*/  @!P5 LDG.E.U8 R7, desc[UR8][R22.64] ;  /* 0x000000081607d981 */ /* 0x00096e000c1e1100 */
[----:B------:R-:W-:-:S02]  /*01f0*/  @!P2 VIADD R19, R0, UR4 ;  /* 0x000000040013ac36 */ /* 0x000fc40008000000 */
[----:B------:R-:W-:-:S05]  /*0200*/  @!P2 VIADD R0, R0, 0x80 ;  /* 0x000000800000a836 */ /* 0x000fca0000000000 */
[----:B------:R-:W-:Y:S02]  /*0210*/  ISETP.GE.U32.AND P1, PT, R0, UR5, PT ;  /* 0x0000000500007c0c */ /* 0x000fe4000bf26070 */
[----:B0-----:R-:W-:Y:S02]  /*0220*/  @!P3 IADD3 R24, P5, PT, R25, R14, RZ ;  /* 0x0000000e1918b210 */ /* 0x001fe40007fbe0ff */
[----:B------:R-:W-:-:S03]  /*0230*/  PRMT R20, RZ, 0x7610, R20 ;  /* 0x00007610ff147816 */ /* 0x000fc60000000014 */
[----:B------:R-:W-:Y:S02]  /*0240*/  @!P3 IMAD.X R25, RZ, RZ, R15, P5 ;  /* 0x000000ffff19b224 */ /* 0x000fe400028e060f */
[----:B------:R-:W0:Y:S04]  /*0250*/  @!P2 LDC.64 R14, c[0x0][0x390] ;  /* 0x0000e400ff0eab82 */ /* 0x000e280000000a00 */
[C---:B------:R-:W-:Y:S01]  /*0260*/  @!P1 VIADD R21, R0.reuse, UR4 ;  /* 0x0000000400159c36 */ /* 0x040fe20008000000 */
[----:B------:R3:W5:Y:S01]  /*0270*/  @!P3 LDG.E.U8 R20, desc[UR8][R24.64] ;  /* 0x000000081814b981 */ /* 0x000762000c1e1100 */
[----:B------:R-:W-:Y:S01]  /*0280*/  @!P1 VIADD R0, R0, 0x80 ;  /* 0x0000008000009836 */ /* 0x000fe20000000000 */
[----:B--2---:R-:W-:-:S04]  /*0290*/  @!P4 IADD3 R28, P5, PT, R29, R16, RZ ;  /* 0x000000101d1cc210 */ /* 0x004fc80007fbe0ff */
[----:B------:R-:W-:Y:S01]  /*02a0*/  ISETP.GE.U32.AND P3, PT, R0, UR5, PT ;  /* 0x0000000500007c0c */ /* 0x000fe2000bf66070 */
[----:B------:R-:W-:Y:S01]  /*02b0*/  @!P4 IMAD.X R29, RZ, RZ, R17, P5 ;  /* 0x000000ffff1dc224 */ /* 0x000fe200028e0611 */
[----:B----4-:R-:W-:Y:S01]  /*02c0*/  PRMT R22, RZ, 0x7610, R22 ;  /* 0x00007610ff167816 */ /* 0x010fe20000000016 */
[----:B------:R-:W-:Y:S01]  /*02d0*/  @!P0 VIADD R23, R2, UR4 ;  /* 0x0000000402178c36 */ /* 0x000fe20008000000 */
[----:B------:R-:W2:Y:S04]  /*02e0*/  @!P1 LDC.64 R16, c[0x0][0x390] ;  /* 0x0000e400ff109b82 */ /* 0x000ea80000000a00 */
[----:B------:R-:W4:Y:S01]  /*02f0*/  @!P4 LDG.E.U8 R22, desc[UR8][R28.64] ;  /* 0x000000081c16c981 */ /* 0x000f22000c1e1100 */
[----:B-1----:R-:W-:-:S04]  /*0300*/  @!P0 IADD3 R12, P4, PT, R23, R12, RZ ;  /* 0x0000000c170c8210 */ /* 0x002fc80007f9e0ff */
[C---:B------:R-:W-:Y:S02]  /*0310*/  @!P3 VIADD R23, R0.reuse, UR4 ;  /* 0x000000040017bc36 */ /* 0x040fe40008000000 */
[----:B------:R-:W-:Y:S02]  /*0320*/  @!P3 VIADD R0, R0, 0x80 ;  /* 0x000000800000b836 */ /* 0x000fe40000000000 */
[----:B------:R-:W-:Y:S01]  /*0330*/  @!P0 IMAD.X R13, RZ, RZ, R13, P4 ;  /* 0x000000ffff0d8224 */ /* 0x000fe200020e060d */
[----:B0-----:R-:W-:Y:S02]  /*0340*/  @!P2 IADD3 R26, P5, PT, R19, R14, RZ ;  /* 0x0000000e131aa210 */ /* 0x001fe40007fbe0ff */
[----:B------:R-:W-:-:S03]  /*0350*/  ISETP.GE.U32.AND P4, PT, R0, UR5, PT ;  /* 0x0000000500007c0c */ /* 0x000fc6000bf86070 */
[----:B------:R-:W-:Y:S02]  /*0360*/  @!P2 IMAD.X R27, RZ, RZ, R15, P5 ;  /* 0x000000ffff1ba224 */ /* 0x000fe400028e060f */
[----:B------:R-:W0:Y:S01]  /*0370*/  @!P3 LDC.64 R14, c[0x0][0x390] ;  /* 0x0000e400ff0ebb82 */ /* 0x000e220000000a00 */
[----:B---3--:R-:W-:Y:S02]  /*0380*/  PRMT R25, RZ, 0x7610, R25 ;  /* 0x00007610ff197816 */ /* 0x008fe40000000019 */
[----:B------:R-:W-:-:S04]  /*0390*/  PRMT R24, RZ, 0x7610, R24 ;  /* 0x00007610ff187816 */ /* 0x000fc80000000018 */
[----:B------:R-:W3:Y:S01]  /*03a0*/  @!P2 LDG.E.U8 R25, desc[UR8][R26.64] ;  /* 0x000000081a19a981 */ /* 0x000ee2000c1e1100 */
[----:B------:R-:W1:Y:S03]  /*03b0*/  @!P4 LDC.64 R18, c[0x0][0x390] ;  /* 0x0000e400ff12cb82 */ /* 0x000e660000000a00 */
[----:B------:R2:W3:Y:S02]  /*03c0*/  @!P0 LDG.E.U8 R24, desc[UR8][R12.64] ;  /* 0x000000080c188981 */ /* 0x0004e4000c1e1100 */
[----:B--2---:R-:W-:Y:S02]  /*03d0*/  @!P1 IADD3 R16, P0, PT, R21, R16, RZ ;  /* 0x0000001015109210 */ /* 0x004fe40007f1e0ff */
[----:B------:R-:W-:-:S03]  /*03e0*/  PRMT R21, RZ, 0x7610, R21 ;  /* 0x00007610ff157816 */ /* 0x000fc60000000015 */
[----:B------:R-:W-:Y:S02]  /*03f0*/  @!P1 IMAD.X R17, RZ, RZ, R17, P0 ;  /* 0x000000ffff119224 */ /* 0x000fe400000e0611 */
[----:B------:R-:W-:-:S03]  /*0400*/  @!P4 VIADD R13, R0, UR4 ;  /* 0x00000004000dcc36 */ /* 0x000fc60008000000 */
[----:B------:R2:W3:Y:S01]  /*0410*/  @!P1 LDG.E.U8 R21, desc[UR8][R16.64] ;  /* 0x0000000810159981 */ /* 0x0004e2000c1e1100 */
[----:B0-----:R-:W-:Y:S02]  /*0420*/  @!P3 IADD3 R14, P0, PT, R23, R14, RZ ;  /* 0x0000000e170eb210 */ /* 0x001fe40007f1e0ff */
[----:B------:R-:W-:-:S03]  /*0430*/  PRMT R0, RZ, 0x7610, R0 ;  /* 0x00007610ff007816 */ /* 0x000fc60000000000 */
[----:B------:R-:W-:Y:S01]  /*0440*/  @!P3 IMAD.X R15, RZ, RZ, R15, P0 ;  /* 0x000000ffff0fb224 */ /* 0x000fe200000e060f */
[----:B-1----:R-:W-:Y:S02]  /*0450*/  @!P4 IADD3 R18, P0, PT, R13, R18, RZ ;  /* 0x000000120d12c210 */ /* 0x002fe40007f1e0ff */
[----:B------:R-:W-:Y:S02]  /*0460*/  PRMT R23, RZ, 0x7610, R23 ;  /* 0x00007610ff177816 */ /* 0x000fe40000000017 */
[----:B------:R0:W3:Y:S01]  /*0470*/  @!P3 LDG.E.U8 R0, desc[UR8][R14.64] ;  /* 0x000000080e00b981 */ /* 0x0000e2000c1e1100 */
[----:B------:R-:W-:-:S05]  /*0480*/  @!P4 IMAD.X R19, RZ, RZ, R19, P0 ;  /* 0x000000ffff13c224 */ /* 0x000fca00000e0613 */
[----:B------:R1:W3:Y:S01]  /*0490*/  @!P4 LDG.E.U8 R23, desc[UR8][R18.64] ;  /* 0x000000081217c981 */ /* 0x0002e2000c1e1100 */
[----:B------:R-:W-:-:S05]  /*04a0*/  VIADD R12, R2, 0x100 ;  /* 0x00000100020c7836 */ /* 0x000fca0000000000 */
[----:B------:R-:W-:Y:S01]  /*04b0*/  ISETP.GE.U32.AND P4, PT, R12, UR5, PT ;  /* 0x000000050c007c0c */ /* 0x000fe2000bf86070 */
[C---:B------:R-:W-:Y:S02]  /*04c0*/  VIADD R12, R2.reuse, 0x180 ;  /* 0x00000180020c7836 */ /* 0x040fe40000000000 */
[----:B--2---:R-:W-:Y:S01]  /*04d0*/  VIADD R16, R2, 0x80 ;  /* 0x0000008002107836 */ /* 0x004fe20000000000 */
[----:B------:R-:W-:Y:S02]  /*04e0*/  ISETP.GT.U32.OR P1, PT, R8, 0x6, P4 ;  /* 0x000000060800780c */ /* 0x000fe40002724470 */
[----:B------:R-:W-:Y:S02]  /*04f0*/  ISETP.GE.U32.AND P3, PT, R12, UR5, PT ;  /* 0x000000050c007c0c */ /* 0x000fe4000bf66070 */
[----:B------:R-:W-:Y:S01]  /*0500*/  ISETP.GE.U32.AND P5, PT, R16, UR5, PT ;  /* 0x0000000510007c0c */ /* 0x000fe2000bfa6070 */
[----:B------:R-:W-:-:S03]  /*0510*/  VIADD R12, R2, 0x200 ;  /* 0x00000200020c7836 */ /* 0x000fc60000000000 */
[----:B------:R-:W-:Y:S02]  /*0520*/  ISETP.GT.U32.OR P2, PT, R8, 0x6, P5 ;  /* 0x000000060800780c */ /* 0x000fe40002f44470 */
[----:B------:R-:W-:Y:S02]  /*0530*/  ISETP.GE.U32.AND P0, PT, R12, UR5, PT ;  /* 0x000000050c007c0c */ /* 0x000fe4000bf06070 */
[----:B------:R-:W-:Y:S01]  /*0540*/  ISETP.GT.U32.OR P6, PT, R8, 0x6, P3 ;  /* 0x000000060800780c */ /* 0x000fe20001fc4470 */
[C---:B0-----:R-:W-:Y:S02]  /*0550*/  VIADD R15, R2.reuse, 0x280 ;  /* 0x00000280020f7836 */ /* 0x041fe40000000000 */
[----:B-1----:R-:W-:Y:S01]  /*0560*/  VIADD R18, R2, 0x300 ;  /* 0x0000030002127836 */ /* 0x002fe20000000000 */
[----:B------:R-:W-:Y:S04]  /*0570*/  BSSY.RECONVERGENT B0, `(.L_x_7843) ;  /* 0x0000077000007945 */ /* 0x000fe80003800200 */
[----:B------:R-:W-:Y:S01]  /*0580*/  BSSY.RELIABLE B1, `(.L_x_7844) ;  /* 0x000006e000017945 */ /* 0x000fe20003800100 */
[----:B-----5:R-:W-:-:S02]  /*0590*/  @!P4 PRMT R13, R7, 0x8880, RZ ;  /* 0x00008880070dc816 */ /* 0x020fc400000000ff */
[----:B------:R-:W-:-:S04]  /*05a0*/  @!P4 LOP3.LUT R7, R7, 0xffff, RZ, 0xc0, !PT ;  /* 0x0000ffff0707c812 */ /* 0x000fc800078ec0ff */
[----:B------:R-:W-:Y:S02]  /*05b0*/  @!P4 PRMT R14, R7, 0x8880, RZ ;  /* 0x00008880070ec816 */ /* 0x000fe400000000ff */
[----:B------:R-:W-:-:S03]  /*05c0*/  @!P4 SHF.R.S32.HI R7, RZ, 0x7, R13 ;  /* 0x00000007ff07c819 */ /* 0x000fc6000001140d */
[----:B------:R-:W-:-:S05]  /*05d0*/  @!P4 IMAD.MOV.U32 R13, RZ, RZ, R14 ;  /* 0x000000ffff0dc224 */ /* 0x000fca00078e000e */
[----:B------:R-:W-:Y:S02]  /*05e0*/  @!P1 SHF.R.S32.HI R7, RZ, R8, R13 ;  /* 0x00000008ff079219 */ /* 0x000fe4000001140d */
[----:B------:R-:W-:Y:S02]  /*05f0*/  ISETP.GE.U32.AND P1, PT, R2, UR5, PT ;  /* 0x0000000502007c0c */ /* 0x000fe4000bf26070 */
[C---:B------:R-:W-:Y:S02]  /*0600*/  @!P5 PRMT R12, R20.reuse, 0x8880, RZ ;  /* 0x00008880140cd816 */ /* 0x040fe400000000ff */
[----:B------:R-:W-:-:S04]  /*0610*/  @!P5 LOP3.LUT R20, R20, 0xffff, RZ, 0xc0, !PT ;  /* 0x0000ffff1414d812 */ /* 0x000fc800078ec0ff */
[----:B------:R-:W-:Y:S02]  /*0620*/  @!P5 PRMT R13, R20, 0x8880, RZ ;  /* 0x00008880140dd816 */ /* 0x000fe400000000ff */
[C---:B----4-:R-:W-:Y:S02]  /*0630*/  @!P3 PRMT R14, R22.reuse, 0x8880, RZ ;  /* 0x00008880160eb816 */ /* 0x050fe400000000ff */
[----:B------:R-:W-:-:S04]  /*0640*/  @!P3 LOP3.LUT R22, R22, 0xffff, RZ, 0xc0, !PT ;  /* 0x0000ffff1616b812 */ /* 0x000fc800078ec0ff */
[----:B------:R-:W-:Y:S02]  /*0650*/  @!P3 PRMT R22, R22, 0x8880, RZ ;  /* 0x000088801616b816 */ /* 0x000fe400000000ff */
[----:B------:R-:W-:Y:S02]  /*0660*/  @!P5 SHF.R.S32.HI R12, RZ, 0x7, R12 ;  /* 0x00000007ff0cd819 */ /* 0x000fe4000001140c */
[----:B------:R-:W-:Y:S01]  /*0670*/  @!P2 SHF.R.S32.HI R12, RZ, R8, R13 ;  /* 0x00000008ff0ca219 */ /* 0x000fe2000001140d */
[----:B------:R-:W-:Y:S01]  /*0680*/  @!P3 IMAD.MOV.U32 R13, RZ, RZ, R22 ;  /* 0x000000ffff0db224 */ /* 0x000fe200078e0016 */
[----:B------:R-:W-:-:S03]  /*0690*/  @!P3 SHF.R.S32.HI R14, RZ, 0x7, R14 ;  /* 0x00000007ff0eb819 */ /* 0x000fc6000001140e */
[----:B------:R-:W-:Y:S01]  /*06a0*/  @!P5 IMAD.MOV.U32 R3, RZ, RZ, R12 ;  /* 0x000000ffff03d224 */ /* 0x000fe200078e000c */
[----:B------:R-:W-:Y:S02]  /*06b0*/  @!P6 SHF.R.S32.HI R14, RZ, R8, R13 ;  /* 0x00000008ff0ee219 */ /* 0x000fe4000001140d */
[----:B------:R-:W0:Y:S01]  /*06c0*/  @!P1 LDC.64 R12, c[0x0][0x388] ;  /* 0x0000e200ff0c9b82 */ /* 0x000e220000000a00 */
[C---:B------:R-:W-:Y:S02]  /*06d0*/  ISETP.GT.U32.OR P6, PT, R8.reuse, 0x6, P0 ;  /* 0x000000060800780c */ /* 0x040fe400007c4470 */
[----:B------:R-:W-:Y:S01]  /*06e0*/  ISETP.GT.U32.OR P5, PT, R8, 0x6, P1 ;  /* 0x000000060800780c */ /* 0x000fe20000fa4470 */
[----:B------:R-:W-:Y:S01]  /*06f0*/  @!P4 IMAD.MOV.U32 R4, RZ, RZ, R7 ;  /* 0x000000ffff04c224 */ /* 0x000fe200078e0007 */
[----:B------:R-:W-:Y:S02]  /*0700*/  ISETP.GE.U32.AND P2, PT, R15, UR5, PT ;  /* 0x000000050f007c0c */ /* 0x000fe4000bf46070 */
[----:B---3--:R-:W-:-:S02]  /*0710*/  @!P0 PRMT R7, R25, 0x8880, RZ ;  /* 0x0000888019078816 */ /* 0x008fc400000000ff */
[----:B------:R-:W-:Y:S02]  /*0720*/  @!P0 LOP3.LUT R25, R25, 0xffff, RZ, 0xc0, !PT ;  /* 0x0000ffff19198812 */ /* 0x000fe400078ec0ff */
[C---:B------:R-:W-:Y:S02]  /*0730*/  @!P1 PRMT R15, R24.reuse, 0x8880, RZ ;  /* 0x00008880180f9816 */ /* 0x040fe400000000ff */
[----:B------:R-:W-:Y:S02]  /*0740*/  @!P1 LOP3.LUT R24, R24, 0xffff, RZ, 0xc0, !PT ;  /* 0x0000ffff18189812 */ /* 0x000fe400078ec0ff */
[----:B------:R-:W-:Y:S02]  /*0750*/  @!P0 PRMT R19, R25, 0x8880, RZ ;  /* 0x0000888019138816 */ /* 0x000fe400000000ff */
[----:B------:R-:W-:Y:S02]  /*0760*/  @!P1 PRMT R17, R24, 0x8880, RZ ;  /* 0x0000888018119816 */ /* 0x000fe400000000ff */
[----:B------:R-:W-:Y:S01]  /*0770*/  ISETP.GE.U32.AND P4, PT, R18, UR5, PT ;  /* 0x0000000512007c0c */ /* 0x000fe2000bf86070 */
[----:B------:R-:W-:Y:S01]  /*0780*/  VIADD R18, R2, 0x380 ;  /* 0x0000038002127836 */ /* 0x000fe20000000000 */
[----:B------:R-:W-:-:S02]  /*0790*/  @!P0 SHF.R.S32.HI R7, RZ, 0x7, R7 ;  /* 0x00000007ff078819 */ /* 0x000fc40000011407 */
[----:B------:R-:W-:Y:S02]  /*07a0*/  @!P1 SHF.R.S32.HI R15, RZ, 0x7, R15 ;  /* 0x00000007ff0f9819 */ /* 0x000fe4000001140f */
[-C--:B------:R-:W-:Y:S02]  /*07b0*/  @!P6 SHF.R.S32.HI R7, RZ, R8.reuse, R19 ;  /* 0x00000008ff07e219 */ /* 0x080fe40000011413 */
[----:B------:R-:W-:Y:S01]  /*07c0*/  @!P5 SHF.R.S32.HI R15, RZ, R8, R17 ;  /* 0x00000008ff0fd219 */ /* 0x000fe20000011411 */
[----:B------:R-:W-:Y:S01]  /*07d0*/  @!P1 VIADD R17, R2, UR4 ;  /* 0x0000000402119c36 */ /* 0x000fe20008000000 */
[----:B------:R-:W-:Y:S01]  /*07e0*/  ISETP.GT.U32.OR P6, PT, R8, 0x6, P2 ;  /* 0x000000060800780c */ /* 0x000fe200017c4470 */
[----:B------:R-:W-:Y:S01]  /*07f0*/  @!P3 IMAD.MOV.U32 R5, RZ, RZ, R14 ;  /* 0x000000ffff05b224 */ /* 0x000fe200078e000e */
[----:B------:R-:W-:Y:S02]  /*0800*/  ISETP.GE.U32.AND P3, PT, R18, UR5, PT ;  /* 0x0000000512007c0c */ /* 0x000fe4000bf66070 */
[----:B------:R-:W-:-:S02]  /*0810*/  @!P2 PRMT R14, R21, 0x8880, RZ ;  /* 0x00008880150ea816 */ /* 0x000fc400000000ff */
[----:B------:R-:W-:Y:S02]  /*0820*/  @!P2 LOP3.LUT R21, R21, 0xffff, RZ, 0xc0, !PT ;  /* 0x0000ffff1515a812 */ /* 0x000fe400078ec0ff */
[----:B0-----:R-:W-:Y:S02]  /*0830*/  @!P1 IADD3 R12, P5, PT, R17, R12, RZ ;  /* 0x0000000c110c9210 */ /* 0x001fe40007fbe0ff */
[----:B------:R-:W-:Y:S01]  /*0840*/  @!P2 PRMT R17, R21, 0x8880, RZ ;  /* 0x000088801511a816 */ /* 0x000fe200000000ff */
[----:B------:R-:W-:Y:S01]  /*0850*/  @!P1 IMAD.MOV.U32 R6, RZ, RZ, R15 ;  /* 0x000000ffff069224 */ /* 0x000fe200078e000f */
[----:B------:R-:W-:Y:S01]  /*0860*/  @!P2 SHF.R.S32.HI R14, RZ, 0x7, R14 ;  /* 0x00000007ff0ea819 */ /* 0x000fe2000001140e */
[----:B------:R-:W-:Y:S01]  /*0870*/  @!P1 IMAD.X R13, RZ, RZ, R13, P5 ;  /* 0x000000ffff0d9224 */ /* 0x000fe200028e060d */
[----:B------:R-:W-:Y:S01]  /*0880*/  @!P4 PRMT R15, R0, 0x8880, RZ ;  /* 0x00008880000fc816 */ /* 0x000fe200000000ff */
[----:B------:R-:W-:Y:S01]  /*0890*/  @!P1 IMAD.MOV.U32 R2, RZ, RZ, R16 ;  /* 0x000000ffff029224 */ /* 0x000fe200078e0010 */
[----:B------:R-:W-:-:S02]  /*08a0*/  @!P6 SHF.R.S32.HI R14, RZ, R8, R17 ;  /* 0x00000008ff0ee219 */ /* 0x000fc40000011411 */
[----:B------:R-:W-:Y:S02]  /*08b0*/  @!P4 LOP3.LUT R0, R0, 0xffff, RZ, 0xc0, !PT ;  /* 0x0000ffff0000c812 */ /* 0x000fe400078ec0ff */
[C---:B------:R-:W-:Y:S02]  /*08c0*/  ISETP.GT.U32.OR P6, PT, R8.reuse, 0x6, P4 ;  /* 0x000000060800780c */ /* 0x040fe400027c4470 */
[----:B------:R-:W-:Y:S01]  /*08d0*/  ISETP.GT.U32.OR P5, PT, R8, 0x6, P3 ;  /* 0x000000060800780c */ /* 0x000fe20001fa4470 */
[----:B------:R0:W-:Y:S01]  /*08e0*/  @!P1 STG.E.U8 desc[UR8][R12.64], R6 ;  /* 0x000000060c009986 */ /* 0x0001e2000c101108 */
[----:B------:R-:W-:Y:S02]  /*08f0*/  @!P3 PRMT R19, R23, 0x8880, RZ ;  /* 0x000088801713b816 */ /* 0x000fe400000000ff */
[----:B------:R-:W-:Y:S02]  /*0900*/  @!P4 PRMT R18, R0, 0x8880, RZ ;  /* 0x000088800012c816 */ /* 0x000fe400000000ff */
[----:B------:R-:W-:-:S02]  /*0910*/  ISETP.GE.U32.AND P1, PT, R2, UR5, PT ;  /* 0x0000000502007c0c */ /* 0x000fc4000bf26070 */
[----:B------:R-:W-:Y:S01]  /*0920*/  @!P3 LOP3.LUT R23, R23, 0xffff, RZ, 0xc0, !PT ;  /* 0x0000ffff1717b812 */ /* 0x000fe200078ec0ff */
[----:B------:R-:W-:Y:S01]  /*0930*/  @!P3 IMAD.MOV.U32 R0, RZ, RZ, R19 ;  /* 0x000000ffff00b224 */ /* 0x000fe200078e0013 */
[----:B------:R-:W-:Y:S02]  /*0940*/  @!P4 SHF.R.S32.HI R17, RZ, 0x7, R15 ;  /* 0x00000007ff11c819 */ /* 0x000fe4000001140f */
[----:B------:R-:W-:Y:S01]  /*0950*/  @!P3 PRMT R15, R23, 0x8880, RZ ;  /* 0x00008880170fb816 */ /* 0x000fe200000000ff */
[----:B0-----:R-:W-:Y:S01]  /*0960*/  @!P4 IMAD.MOV.U32 R13, RZ, RZ, R18 ;  /* 0x000000ffff0dc224 */ /* 0x001fe200078e0012 */
[----:B------:R-:W-:Y:S02]  /*0970*/  @!P3 SHF.R.S32.HI R0, RZ, 0x7, R0 ;  /* 0x00000007ff00b819 */ /* 0x000fe40000011400 */
[-C--:B------:R-:W-:Y:S02]  /*0980*/  @!P5 SHF.R.S32.HI R0, RZ, R8.reuse, R15 ;  /* 0x00000008ff00d219 */ /* 0x080fe4000001140f */
[----:B------:R-:W-:Y:S01]  /*0990*/  @!P6 SHF.R.S32.HI R17, RZ, R8, R13 ;  /* 0x00000008ff11e219 */ /* 0x000fe2000001140d */
[----:B------:R-:W-:-:S02]  /*09a0*/  @!P0 IMAD.MOV.U32 R8, RZ, RZ, R7 ;  /* 0x000000ffff088224 */ /* 0x000fc400078e0007 */
[----:B------:R-:W-:Y:S02]  /*09b0*/  @!P2 IMAD.MOV.U32 R9, RZ, RZ, R14 ;  /* 0x000000ffff09a224 */ /* 0x000fe400078e000e */
[----:B------:R-:W-:Y:S02]  /*09c0*/  @!P4 IMAD.MOV.U32 R10, RZ, RZ, R17 ;  /* 0x000000ffff0ac224 */ /* 0x000fe400078e0011 */
[----:B------:R-:W-:Y:S01]  /*09d0*/  @!P3 IMAD.MOV.U32 R11, RZ, RZ, R0 ;  /* 0x000000ffff0bb224 */ /* 0x000fe200078e0000 */
[----:B------:R-:W-:Y:S06]  /*09e0*/  @P1 BRA `(.L_x_7845) ;  /* 0x0000000000381947 */ /* 0x000fec0003800000 */
        /* <DEDUP_REMOVED lines=14> */
.L_x_7845:
        /* <DEDUP_REMOVED lines=8> */
.L_x_7846:
[----:B------:R-:W-:-:S13]  /*0b50*/  ISETP.GE.U32.AND P0, PT, R2, UR5, PT ;  /* 0x0000000502007c0c */ /* 0x000fda000bf06070 */
[----:B------:R-:W-:Y:S05]  /*0b60*/  @P0 BRA `(.L_x_7848) ;  /* 0x00000000003c0947 */ /* 0x000fea0003800000 */
[----:B------:R-:W2:Y:S01]  /*0b70*/  LDCU.64 UR6, c[0x0][0x388] ;  /* 0x00007100ff0677ac */ /* 0x000ea20008000a00 */
[C---:B------:R-:W-:Y:S02]  /*0b80*/  VIADD R4, R2.reuse, UR4 ;  /* 0x0000000402047c36 */ /* 0x040fe40008000000 */
[----:B------:R-:W-:-:S03]  /*0b90*/  VIADD R2, R2, 0x80 ;  /* 0x0000008002027836 */ /* 0x000fc60000000000 */
[----:B--2---:R-:W-:-:S05]  /*0ba0*/  IADD3 R4, P0, PT, R4, UR6, RZ ;  /* 0x0000000604047c10 */ /* 0x004fca000ff1e0ff */
[----:B-1----:R-:W-:-:S05]  /*0bb0*/  IMAD.X R5, RZ, RZ, UR7, P0 ;  /* 0x00000007ff057e24 */ /* 0x002fca00080e06ff */
[----:B------:R1:W-:Y:S03]  /*0bc0*/  STG.E.U8 desc[UR8][R4.64], R8 ;  /* 0x0000000804007986 */ /* 0x0003e6000c101108 */
.L_x_7847:
[----:B------:R-:W-:-:S13]  /*0bd0*/  ISETP.GE.U32.AND P0, PT, R2, UR5, PT ;  /* 0x0000000502007c0c */ /* 0x000fda000bf06070 */
[----:B------:R-:W-:Y:S05]  /*0be0*/  @P0 BREAK.RELIABLE B1 ;  /* 0x0000000000010942 */ /* 0x000fea0003800100 */
[----:B------:R-:W-:Y:S05]  /*0bf0*/  @P0 BRA `(.L_x_7849) ;  /* 0x0000000000380947 */ /* 0x000fea0003800000 */
[----:B------:R-:W2:Y:S01]  /*0c00*/  LDCU.64 UR6, c[0x0][0x388] ;  /* 0x00007100ff0677ac */ /* 0x000ea20008000a00 */
[C---:B01----:R-:W-:Y:S02]  /*0c10*/  VIADD R4, R2.reuse, UR4 ;  /* 0x0000000402047c36 */ /* 0x043fe40008000000 */
[----:B------:R-:W-:-:S03]  /*0c20*/  VIADD R2, R2, 0x80 ;  /* 0x0000008002027836 */ /* 0x000fc60000000000 */
[----:B--2---:R-:W-:-:S05]  /*0c30*/  IADD3 R4, P0, PT, R4, UR6, RZ ;  /* 0x0000000604047c10 */ /* 0x004fca000ff1e0ff */
[----:B------:R-:W-:-:S05]  /*0c40*/  IMAD.X R5, RZ, RZ, UR7, P0 ;  /* 0x00000007ff057e24 */ /* 0x000fca00080e06ff */
[----:B------:R2:W-:Y:S03]  /*0c50*/  STG.E.U8 desc[UR8][R4.64], R9 ;  /* 0x0000000904007986 */ /* 0x0005e6000c101108 */
.L_x_7848:
[----:B------:R-:W-:Y:S05]  /*0c60*/  BSYNC.RELIABLE B1 ;  /* 0x0000000000017941 */ /* 0x000fea0003800100 */
.L_x_7844:
[----:B------:R-:W-:-:S13]  /*0c70*/  ISETP.GE.U32.AND P0, PT, R2, UR5, PT ;  /* 0x0000000502007c0c */ /* 0x000fda000bf06070 */
[----:B01----:R-:W0:Y:S01]  /*0c80*/  @!P0 LDC.64 R6, c[0x0][0x388] ;  /* 0x0000e200ff068b82 */ /* 0x003e220000000a00 */
[C---:B--2---:R-:W-:Y:S02]  /*0c90*/  @!P0 VIADD R5, R2.reuse, UR4 ;  /* 0x0000000402058c36 */ /* 0x044fe40008000000 */
[----:B------:R-:W-:-:S03]  /*0ca0*/  @!P0 VIADD R2, R2, 0x80 ;  /* 0x0000008002028836 */ /* 0x000fc60000000000 */
[----:B0-----:R-:W-:-:S05]  /*0cb0*/  @!P0 IADD3 R4, P1, PT, R5, R6, RZ ;  /* 0x0000000605048210 */ /* 0x001fca0007f3e0ff */
[----:B------:R-:W-:-:S05]  /*0cc0*/  @!P0 IMAD.X R5, RZ, RZ, R7, P1 ;  /* 0x000000ffff058224 */ /* 0x000fca00008e0607 */
[----:B------:R2:W-:Y:S03]  /*0cd0*/  @!P0 STG.E.U8 desc[UR8][R4.64], R10 ;  /* 0x0000000a04008986 */ /* 0x0005e6000c101108 */
.L_x_7849:
[----:B------:R-:W-:Y:S05]  /*0ce0*/  BSYNC.RECONVERGENT B0 ;  /* 0x0000000000007941 */ /* 0x000fea0003800200 */
.L_x_7843:
[----:B------:R-:W-:Y:S05]  /*0cf0*/  WARPSYNC.ALL ;  /* 0x0000000000007948 */ /* 0x000fea0003800000 */
[----:B------:R-:W-:-:S13]  /*0d00*/  ISETP.GE.U32.AND P0, PT, R2, UR5, PT ;  /* 0x0000000502007c0c */ /* 0x000fda000bf06070 */
[----:B------:R-:W-:Y:S05]  /*0d10*/  @P0 EXIT ;  /* 0x000000000000094d */ /* 0x000fea0003800000 */
[----:B------:R-:W3:Y:S01]  /*0d20*/  LDCU.64 UR6, c[0x0][0x388] ;  /* 0x00007100ff0677ac */ /* 0x000ee20008000a00 */
[----:B------:R-:W-:-:S05]  /*0d30*/  VIADD R2, R2, UR4 ;  /* 0x0000000402027c36 */ /* 0x000fca0008000000 */
[----:B---3--:R-:W-:-:S05]  /*0d40*/  IADD3 R2, P0, PT, R2, UR6, RZ ;  /* 0x0000000602027c10 */ /* 0x008fca000ff1e0ff */
[----:B0-----:R-:W-:-:S05]  /*0d50*/  IMAD.X R3, RZ, RZ, UR7, P0 ;  /* 0x00000007ff037e24 */ /* 0x001fca00080e06ff */
[----:B------:R-:W-:Y:S01]  /*0d60*/  STG.E.U8 desc[UR8][R2.64], R11 ;  /* 0x0000000b02007986 */ /* 0x000fe2000c101108 */
[----:B------:R-:W-:Y:S05]  /*0d70*/  EXIT ;  /* 0x000000000000794d */ /* 0x000fea0003800000 */
.L_x_7842:
[----:B------:R-:W0:Y:S01]  /*0d80*/  LDCU.64 UR6, c[0x0][0x390] ;  /* 0x00007200ff0677ac */ /* 0x000e220008000a00 */
[----:B------:R-:W1:Y:S01]  /*0d90*/  S2R R7, SR_TID.X ;  /* 0x0000000000077919 */ /* 0x000e620000002100 */
[----:B0-----:R-:W-:-:S04]  /*0da0*/  UIADD3 UR6, UP0, UPT, UR4, UR6, URZ ;  /* 0x0000000604067290 */ /* 0x001fc8000ff1e0ff */
[----:B------:R-:W-:Y:S02]  /*0db0*/  UIADD3.X UR7, UPT, UPT, URZ, UR7, URZ, UP0, !UPT ;  /* 0x00000007ff077290 */ /* 0x000fe400087fe4ff */
[----:B------:R-:W-:-:S04]  /*0dc0*/  IMAD.U32 R4, RZ, RZ, UR6 ;  /* 0x00000006ff047e24 */ /* 0x000fc8000f8e00ff */
[----:B------:R-:W-:Y:S02]  /*0dd0*/  IMAD.U32 R5, RZ, RZ, UR7 ;  /* 0x00000007ff057e24 */ /* 0x000fe4000f8e00ff */
[----:B-1----:R-:W-:-:S03]  /*0de0*/  IMAD.WIDE.U32 R4, R7, 0x2, R4 ;  /* 0x0000000207047825 */ /* 0x002fc600078e0004 */
[----:B------:R-:W0:Y:S02]  /*0df0*/  LDCU.64 UR6, c[0x0][0x388] ;  /* 0x00007100ff0677ac */ /* 0x000e240008000a00 */
[----:B------:R-:W2:Y:S04]  /*0e00*/  LDG.E.U16 R0, desc[UR8][R4.64] ;  /* 0x0000000804007981 */ /* 0x000ea8000c1e1500 */
[----:B------:R-:W4:Y:S04]  /*0e10*/  LDG.E.U16 R6, desc[UR8][R4.64+0x100] ;  /* 0x0001000804067981 */ /* 0x000f28000c1e1500 */
[----:B------:R-:W5:Y:S04]  /*0e20*/  LDG.E.U16 R9, desc[UR8][R4.64+0x200] ;  /* 0x0002000804097981 */ /* 0x000f68000c1e1500 */
[----:B------:R1:W5:Y:S01]  /*0e30*/  LDG.E.U16 R10, desc[UR8][R4.64+0x300] ;  /* 0x00030008040a7981 */ /* 0x000362000c1e1500 */
[----:B---3--:R-:W-:Y:S01]  /*0e40*/  ISETP.GT.U32.AND P0, PT, R8, 0x6, PT ;  /* 0x000000060800780c */ /* 0x008fe20003f04070 */
[----:B0-----:R-:W-:-:S04]  /*0e50*/  UIADD3 UR6, UP0, UPT, UR4, UR6, URZ ;  /* 0x0000000604067290 */ /* 0x001fc8000ff1e0ff */
[----:B------:R-:W-:Y:S02]  /*0e60*/  UIADD3.X UR7, UPT, UPT, URZ, UR7, URZ, UP0, !UPT ;  /* 0x00000007ff077290 */ /* 0x000fe400087fe4ff */
[----:B------:R-:W-:-:S04]  /*0e70*/  IMAD.U32 R2, RZ, RZ, UR6 ;  /* 0x00000006ff027e24 */ /* 0x000fc8000f8e00ff */
[----:B------:R-:W-:Y:S02]  /*0e80*/  IMAD.U32 R3, RZ, RZ, UR7 ;  /* 0x00000007ff037e24 */ /* 0x000fe4000f8e00ff */
[----:B------:R-:W-:Y:S01]  /*0e90*/  IMAD.WIDE.U32 R2, R7, 0x2, R2 ;  /* 0x0000000207027825 */ /* 0x000fe200078e0002 */
[C---:B--2---:R-:W-:Y:S02]  /*0ea0*/  PRMT R13, R0.reuse, 0x9991, RZ ;  /* 0x00009991000d7816 */ /* 0x044fe400000000ff */
[----:B------:R-:W-:Y:S02]  /*0eb0*/  PRMT R11, R0, 0x8880, RZ ;  /* 0x00008880000b7816 */ /* 0x000fe400000000ff */
[C---:B----4-:R-:W-:Y:S02]  /*0ec0*/  PRMT R15, R6.reuse, 0x8880, RZ ;  /* 0x00008880060f7816 */ /* 0x050fe400000000ff */
[----:B------:R-:W-:Y:S02]  /*0ed0*/  PRMT R17, R6, 0x9991, RZ ;  /* 0x0000999106117816 */ /* 0x000fe400000000ff */
[----:B-1----:R-:W-:-:S02]  /*0ee0*/  SHF.R.S32.HI R5, RZ, 0x7, R13 ;  /* 0x00000007ff057819 */ /* 0x002fc4000001140d */
[----:B------:R-:W-:Y:S02]  /*0ef0*/  SHF.R.S32.HI R4, RZ, 0x7, R15 ;  /* 0x00000007ff047819 */ /* 0x000fe4000001140f */
[----:B------:R-:W-:Y:S02]  /*0f00*/  SHF.R.S32.HI R7, RZ, 0x7, R17 ;  /* 0x00000007ff077819 */ /* 0x000fe40000011411 */
[-C--:B------:R-:W-:Y:S02]  /*0f10*/  @!P0 SHF.R.S32.HI R5, RZ, R8.reuse, R13 ;  /* 0x00000008ff058219 */ /* 0x080fe4000001140d */
[-C--:B------:R-:W-:Y:S02]  /*0f20*/  @!P0 SHF.R.S32.HI R4, RZ, R8.reuse, R15 ;  /* 0x00000008ff048219 */ /* 0x080fe4000001140f */
[----:B------:R-:W-:Y:S02]  /*0f30*/  @!P0 SHF.R.S32.HI R7, RZ, R8, R17 ;  /* 0x00000008ff078219 */ /* 0x000fe40000011411 */
[----:B-----5:R-:W-:-:S02]  /*0f40*/  PRMT R13, R9, 0x8880, RZ ;  /* 0x00008880090d7816 */ /* 0x020fc400000000ff */
[----:B------:R-:W-:Y:S02]  /*0f50*/  PRMT R15, R9, 0x9991, RZ ;  /* 0x00009991090f7816 */ /* 0x000fe400000000ff */
[C---:B------:R-:W-:Y:S02]  /*0f60*/  PRMT R17, R10.reuse, 0x8880, RZ ;  /* 0x000088800a117816 */ /* 0x040fe400000000ff */
[----:B------:R-:W-:Y:S02]  /*0f70*/  PRMT R19, R10, 0x9991, RZ ;  /* 0x000099910a137816 */ /* 0x000fe400000000ff */
        /* <DEDUP_REMOVED lines=12> */
[----:B------:R-:W-:Y:S01]  /*1040*/  PRMT R9, R9, 0x7604, R6 ;  /* 0x0000760409097816 */ /* 0x000fe20000000006 */
[----:B------:R-:W-:Y:S01]  /*1050*/  STG.E.U16 desc[UR8][R2.64], R5 ;  /* 0x0000000502007986 */ /* 0x000fe2000c101508 */
[----:B------:R-:W-:-:S03]  /*1060*/  PRMT R11, R11, 0x7604, R10 ;  /* 0x000076040b0b7816 */ /* 0x000fc6000000000a */
[----:B------:R-:W-:Y:S04]  /*1070*/  STG.E.U16 desc[UR8][R2.64+0x100], R7 ;  /* 0x0001000702007986 */ /* 0x000fe8000c101508 */
[----:B------:R-:W-:Y:S04]  /*1080*/  STG.E.U16 desc[UR8][R2.64+0x200], R9 ;  /* 0x0002000902007986 */ /* 0x000fe8000c101508 */
[----:B------:R-:W-:Y:S01]  /*1090*/  STG.E.U16 desc[UR8][R2.64+0x300], R11 ;  /* 0x0003000b02007986 */ /* 0x000fe2000c101508 */
[----:B------:R-:W-:Y:S05]  /*10a0*/  EXIT ;  /* 0x000000000000794d */ /* 0x000fea0003800000 */
.L_x_7850:
        /* <DEDUP_REMOVED lines=13> */
.L_x_21108:


//--------------------- .text._ZN2at6native29vectorized_elementwise_kernelILi4ENS0_13BUnaryFunctorIaaaZZZNS0_18rshift_kernel_cudaERNS_18TensorIteratorBaseEENKUlvE_clEvENKUlvE0_clEvEUlaaE_EESt5arrayIPcLm2EEEEviT0_T1_ --------------------------
	.section	.text._ZN2at6native29vectorized_elementwise_kernelILi4ENS0_13BUnaryFunctorIaaaZZZNS0_18rshift_kernel_cudaERNS_18TensorIteratorBaseEENKUlvE_clEvENKUlvE0_clEvEUlaaE_EESt5arrayIPcLm2EEEEviT0_T1_,"ax",@progbits
	.align	128
        .global         _ZN2at6native29vectorized_elementwise_kernelILi4ENS0_13BUnaryFunctorIaaaZZZNS0_18rshift_kernel_cudaERNS_18TensorIteratorBaseEENKUlvE_clEvENKUlvE0_clEvEUlaaE_EESt5arrayIPcLm2EEEEviT0_T1_
        .type           _ZN2at6native29vectorized_elementwise_kernelILi4ENS0_13BUnaryFunctorIaaaZZZNS0_18rshift_kernel_cudaERNS_18TensorIteratorBaseEENKUlvE_clEvENKUlvE0_clEvEUlaaE_EESt5arrayIPcLm2EEEEviT0_T1_,@function
        .size           _ZN2at6native29vectorized_elementwise_kernelILi4ENS0_13BUnaryFunctorIaaaZZZNS0_18rshift_kernel_cudaERNS_18TensorIteratorBaseEENKUlvE_clEvENKUlvE0_clEvEUlaaE_EESt5arrayIPcLm2EEEEviT0_T1_,(.L_x_21109 - _ZN2at6native29vectorized_elementwise_kernelILi4ENS0_13BUnaryFunctorIaaaZZZNS0_18rshift_kernel_cudaERNS_18TensorIteratorBaseEENKUlvE_clEvENKUlvE0_clEvEUlaaE_EESt5arrayIPcLm2EEEEviT0_T1_)
        .other          _ZN2at6native29vectorized_elementwise_kernelILi4ENS0_13BUnaryFunctorIaaaZZZNS0_18rshift_kernel_cudaERNS_18TensorIteratorBaseEENKUlvE_clEvENKUlvE0_clEvEUlaaE_EESt5arrayIPcLm2EEEEviT0_T1_,@"STO_CUDA_ENTRY STV_DEFAULT"
_ZN2at6native29vectorized_elementwise_kernelILi4ENS0_13BUnaryFunctorIaaaZZZNS0_18rshift_kernel_cudaERNS_18TensorIteratorBaseEENKUlvE_clEvENKUlvE0_clEvEUlaaE_EESt5arrayIPcLm2EEEEviT0_T1_:
.text._ZN2at6native29vectorized_elementwise_kernelILi4ENS0_13BUnaryFunctorIaaaZZZNS0_18rshift_kernel_cudaERNS_18TensorIteratorBaseEENKUlvE_clEvENKUlvE0_clEvEUlaaE_EESt5arrayIPcLm2EEEEviT0_T1_:
        /* <DEDUP_REMOVED lines=173> */
.L_x_7854:
        /* <DEDUP_REMOVED lines=8> */
.L_x_7855:
        /* <DEDUP_REMOVED lines=8> */
.L_x_7856:
        /* <DEDUP_REMOVED lines=9> */
.L_x_7857:
[----:B------:R-:W-:Y:S05]  /*0c60*/  BSYNC.RELIABLE B1 ;  /* 0x0000000000017941 */ /* 0x000fea0003800100 */
.L_x_7853:
[----:B------:R-:W-:-:S13]  /*0c70*/  ISETP.GE.U32.AND P0, PT, R2, UR5, PT ;  /* 0x0000000502007c0c */ /* 0x000fda000bf06070 */
[----:B01----:R-:W0:Y:S01]  /*0c80*/  @!P0 LDC.64 R6, c[0x0][0x388] ;  /* 0x0000e200ff068b82 */ /* 0x003e220000000a00 */
[C---:B--2---:R-:W-:Y:S02]  /*0c90*/  @!P0 VIADD R5, R2.reuse, UR4 ;  /* 0x0000000402058c36 */ /* 0x044fe40008000000 */
[----:B------:R-:W-:-:S03]  /*0ca0*/  @!P0 VIADD R2, R2, 0x80 ;  /* 0x0000008002028836 */ /* 0x000fc60000000000 */
[----:B0-----:R-:W-:-:S05]  /*0cb0*/  @!P0 IADD3 R4, P1, PT, R5, R6, RZ ;  /* 0x0000000605048210 */ /* 0x001fca0007f3e0ff */
[----:B------:R-:W-:-:S05]  /*0cc0*/  @!P0 IMAD.X R5, RZ, RZ, R7, P1 ;  /* 0x000000ffff058224 */ /* 0x000fca00008e0607 */
[----:B------:R2:W-:Y:S03]  /*0cd0*/  @!P0 STG.E.U8 desc[UR8][R4.64], R10 ;  /* 0x0000000a04008986 */ /* 0x0005e6000c101108 */
.L_x_7858:
[----:B------:R-:W-:Y:S05]  /*0ce0*/  BSYNC.RECONVERGENT B0 ;  /* 0x0000000000007941 */ /* 0x000fea0003800200 */
.L_x_7852:
        /* <DEDUP_REMOVED lines=9> */
.L_x_7851:
[----:B------:R-:W0:Y:S01]  /*0d80*/  LDCU.64 UR6, c[0x0][0x390] ;  /* 0x00007200ff0677ac */ /* 0x000e220008000a00 */
[----:B------:R-:W1:Y:S01]  /*0d90*/  S2R R0, SR_TID.X ;  /* 0x0000000000007919 */ /* 0x000e620000002100 */
[----:B0-----:R-:W-:-:S04]  /*0da0*/  UIADD3 UR6, UP0, UPT, UR4, UR6, URZ ;  /* 0x0000000604067290 */ /* 0x001fc8000ff1e0ff */
[----:B------:R-:W-:Y:S02]  /*0db0*/  UIADD3.X UR7, UPT, UPT, URZ, UR7, URZ, UP0, !UPT ;  /* 0x00000007ff077290 */ /* 0x000fe400087fe4ff */
[----:B------:R-:W-:-:S04]  /*0dc0*/  IMAD.U32 R2, RZ, RZ, UR6 ;  /* 0x00000006ff027e24 */ /* 0x000fc8000f8e00ff */
[----:B------:R-:W-:Y:S02]  /*0dd0*/  IMAD.U32 R3, RZ, RZ, UR7 ;  /* 0x00000007ff037e24 */ /* 0x000fe4000f8e00ff */
[----:B-1----:R-:W-:Y:S01]  /*0de0*/  IMAD.WIDE.U32 R2, R0, 0x4, R2 ;  /* 0x0000000400027825 */ /* 0x002fe200078e0002 */
[----:B---3--:R-:W-:Y:S02]  /*0df0*/  ISETP.GT.U32.AND P0, PT, R8, 0x6, PT ;  /* 0x000000060800780c */ /* 0x008fe40003f04070 */
[----:B------:R-:W0:Y:S02]  /*0e00*/  LDCU.64 UR6, c[0x0][0x388] ;  /* 0x00007100ff0677ac */ /* 0x000e240008000a00 */
[----:B------:R-:W2:Y:S04]  /*0e10*/  LDG.E R4, desc[UR8][R2.64] ;  /* 0x0000000802047981 */ /* 0x000ea8000c1e1900 */
[----:B------:R1:W3:Y:S01]  /*0e20*/  LDG.E R6, desc[UR8][R2.64+0x200] ;  /* 0x0002000802067981 */ /* 0x0002e2000c1e1900 */
[----:B0-----:R-:W-:-:S04]  /*0e30*/  UIADD3 UR6, UP0, UPT, UR4, UR6, URZ ;  /* 0x0000000604067290 */ /* 0x001fc8000ff1e0ff */
[----:B------:R-:W-:Y:S02]  /*0e40*/  UIADD3.X UR7, UPT, UPT, URZ, UR7, URZ, UP0, !UPT ;  /* 0x00000007ff077290 */ /* 0x000fe400087fe4ff */
[----:B-1----:R-:W-:Y:S01]  /*0e50*/  IMAD.U32 R2, RZ, RZ, UR6 ;  /* 0x00000006ff027e24 */ /* 0x002fe2000f8e00ff */
[--C-:B--2---:R-:W-:Y:S02]  /*0e60*/  SHF.R.S32.HI R7, RZ, 0x8, R4.reuse ;  /* 0x00000008ff077819 */ /* 0x104fe40000011404 */
[----:B------:R-:W-:Y:S02]  /*0e70*/  SHF.R.S32.HI R9, RZ, 0x10, R4 ;  /* 0x00000010ff097819 */ /* 0x000fe40000011404 */
[----:B------:R-:W-:Y:S02]  /*0e80*/  SGXT R5, R4, 0x8 ;  /* 0x000000080405781a */ /* 0x000fe40000000200 */
[----:B------:R-:W-:Y:S02]  /*0e90*/  SGXT R7, R7, 0x8 ;  /* 0x000000080707781a */ /* 0x000fe40000000200 */
[----:B------:R-:W-:-:S02]  /*0ea0*/  SGXT R9, R9, 0x8 ;  /* 0x000000080909781a */ /* 0x000fc40000000200 */
[----:B------:R-:W-:Y:S02]  /*0eb0*/  SHF.R.S32.HI R11, RZ, 0x18, R4 ;  /* 0x00000018ff0b7819 */ /* 0x000fe40000011404 */
[----:B------:R-:W-:Y:S02]  /*0ec0*/  SHF.R.S32.HI R4, RZ, 0x7, R5 ;  /* 0x00000007ff047819 */ /* 0x000fe40000011405 */
[----:B------:R-:W-:Y:S02]  /*0ed0*/  SHF.R.S32.HI R10, RZ, 0x7, R7 ;  /* 0x00000007ff0a7819 */ /* 0x000fe40000011407 */
[----:B------:R-:W-:Y:S02]  /*0ee0*/  SHF.R.S32.HI R12, RZ, 0x7, R9 ;  /* 0x00000007ff0c7819 */ /* 0x000fe40000011409 */
[-C--:B------:R-:W-:Y:S02]  /*0ef0*/  @!P0 SHF.R.S32.HI R4, RZ, R8.reuse, R5 ;  /* 0x00000008ff048219 */ /* 0x080fe40000011405 */
[----:B------:R-:W-:-:S02]  /*0f00*/  @!P0 SHF.R.S32.HI R10, RZ, R8, R7 ;  /* 0x00000008ff0a8219 */ /* 0x000fc40000011407 */
[----:B------:R-:W-:Y:S02]  /*0f10*/  @!P0 SHF.R.S32.HI R12, RZ, R8, R9 ;  /* 0x00000008ff0c8219 */ /* 0x000fe40000011409 */
[--C-:B---3--:R-:W-:Y:S02]  /*0f20*/  SHF.R.S32.HI R5, RZ, 0x8, R6.reuse ;  /* 0x00000008ff057819 */ /* 0x108fe40000011406 */
[--C-:B------:R-:W-:Y:S02]  /*0f30*/  SHF.R.S32.HI R7, RZ, 0x10, R6.reuse ;  /* 0x00000010ff077819 */ /* 0x100fe40000011406 */
[----:B------:R-:W-:Y:S02]  /*0f40*/  SHF.R.S32.HI R9, RZ, 0x18, R6 ;  /* 0x00000018ff097819 */ /* 0x000fe40000011406 */
[----:B------:R-:W-:Y:S02]  /*0f50*/  SGXT R11, R11, 0x8 ;  /* 0x000000080b0b781a */ /* 0x000fe40000000200 */
[----:B------:R-:W-:-:S02]  /*0f60*/  SGXT R3, R6, 0x8 ;  /* 0x000000080603781a */ /* 0x000fc40000000200 */
[----:B------:R-:W-:Y:S02]  /*0f70*/  SGXT R5, R5, 0x8 ;  /* 0x000000080505781a */ /* 0x000fe40000000200 */
[----:B------:R-:W-:Y:S02]  /*0f80*/  SGXT R7, R7, 0x8 ;  /* 0x000000080707781a */ /* 0x000fe40000000200 */
[----:B------:R-:W-:Y:S02]  /*0f90*/  SGXT R9, R9, 0x8 ;  /* 0x000000080909781a */ /* 0x000fe40000000200 */
[--C-:B------:R-:W-:Y:S02]  /*0fa0*/  SHF.R.S32.HI R13, RZ, 0x7, R11.reuse ;  /* 0x00000007ff0d7819 */ /* 0x100fe4000001140b */
[----:B------:R-:W-:Y:S02]  /*0fb0*/  @!P0 SHF.R.S32.HI R13, RZ, R8, R11 ;  /* 0x00000008ff0d8219 */ /* 0x000fe4000001140b */
[----:B------:R-:W-:-:S02]  /*0fc0*/  SHF.R.S32.HI R6, RZ, 0x7, R3 ;  /* 0x00000007ff067819 */ /* 0x000fc40000011403 */
[----:B------:R-:W-:Y:S02]  /*0fd0*/  SHF.R.S32.HI R11, RZ, 0x7, R5 ;  /* 0x00000007ff0b7819 */ /* 0x000fe40000011405 */
[----:B------:R-:W-:Y:S02]  /*0fe0*/  SHF.R.S32.HI R14, RZ, 0x7, R7 ;  /* 0x00000007ff0e7819 */ /* 0x000fe40000011407 */
[----:B------:R-:W-:Y:S02]  /*0ff0*/  SHF.R.S32.HI R15, RZ, 0x7, R9 ;  /* 0x00000007ff0f7819 */ /* 0x000fe40000011409 */
[-C--:B------:R-:W-:Y:S01]  /*1000*/  @!P0 SHF.R.S32.HI R6, RZ, R8.reuse, R3 ;  /* 0x00000008ff068219 */ /* 0x080fe20000011403 */
[----:B------:R-:W-:Y:S01]  /*1010*/  IMAD.U32 R3, RZ, RZ, UR7 ;  /* 0x00000007ff037e24 */ /* 0x000fe2000f8e00ff */
[-C--:B------:R-:W-:Y:S02]  /*1020*/  @!P0 SHF.R.S32.HI R11, RZ, R8.reuse, R5 ;  /* 0x00000008ff0b8219 */ /* 0x080fe40000011405 */
[-C--:B------:R-:W-:Y:S01]  /*1030*/  @!P0 SHF.R.S32.HI R14, RZ, R8.reuse, R7 ;  /* 0x00000008ff0e8219 */ /* 0x080fe20000011407 */
[----:B------:R-:W-:Y:S01]  /*1040*/  IMAD.WIDE.U32 R2, R0, 0x4, R2 ;  /* 0x0000000400027825 */ /* 0x000fe200078e0002 */
[----:B------:R-:W-:-:S02]  /*1050*/  @!P0 SHF.R.S32.HI R15, RZ, R8, R9 ;  /* 0x00000008ff0f8219 */ /* 0x000fc40000011409 */
[----:B------:R-:W-:Y:S02]  /*1060*/  LOP3.LUT R5, R4, 0xffff, RZ, 0xc0, !PT ;  /* 0x0000ffff04057812 */ /* 0x000fe400078ec0ff */
[----:B------:R-:W-:Y:S02]  /*1070*/  LOP3.LUT R6, R6, 0xffff, RZ, 0xc0, !PT ;  /* 0x0000ffff06067812 */ /* 0x000fe400078ec0ff */
[----:B------:R-:W-:Y:S02]  /*1080*/  LOP3.LUT R10, R10, 0xffff, RZ, 0xc0, !PT ;  /* 0x0000ffff0a0a7812 */ /* 0x000fe400078ec0ff */
[----:B------:R-:W-:Y:S02]  /*1090*/  LOP3.LUT R12, R12, 0xffff, RZ, 0xc0, !PT ;  /* 0x0000ffff0c0c7812 */ /* 0x000fe400078ec0ff */
[----:B------:R-:W-:Y:S02]  /*10a0*/  LOP3.LUT R13, R13, 0xffff, RZ, 0xc0, !PT ;  /* 0x0000ffff0d0d7812 */ /* 0x000fe400078ec0ff */
[----:B------:R-:W-:-:S02]  /*10b0*/  LOP3.LUT R14, R14, 0xffff, RZ, 0xc0, !PT ;  /* 0x0000ffff0e0e7812 */ /* 0x000fc400078ec0ff */
[----:B------:R-:W-:Y:S02]  /*10c0*/  LOP3.LUT R15, R15, 0xffff, RZ, 0xc0, !PT ;  /* 0x0000ffff0f0f7812 */ /* 0x000fe400078ec0ff */
[----:B------:R-:W-:Y:S02]  /*10d0*/  LOP3.LUT R11, R11, 0xffff, RZ, 0xc0, !PT ;  /* 0x0000ffff0b0b7812 */ /* 0x000fe400078ec0ff */
[----:B------:R-:W-:Y:S02]  /*10e0*/  PRMT R5, R5, 0x3340, R10 ;  /* 0x0000334005057816 */ /* 0x000fe4000000000a */
[----:B------:R-:W-:Y:S02]  /*10f0*/  PRMT R12, R12, 0x3340, R13 ;  /* 0x000033400c0c7816 */ /* 0x000fe4000000000d */
[----:B------:R-:W-:Y:S02]  /*1100*/  PRMT R14, R14, 0x3340, R15 ;  /* 0x000033400e0e7816 */ /* 0x000fe4000000000f */
[----:B------:R-:W-:-:S02]  /*1110*/  PRMT R11, R6, 0x3340, R11 ;  /* 0x00003340060b7816 */ /* 0x000fc4000000000b */
[----:B------:R-:W-:Y:S02]  /*1120*/  PRMT R5, R5, 0x5410, R12 ;  /* 0x0000541005057816 */ /* 0x000fe4000000000c */
[----:B------:R-:W-:-:S03]  /*1130*/  PRMT R11, R11, 0x5410, R14 ;  /* 0x000054100b0b7816 */ /* 0x000fc6000000000e */
[----:B------:R-:W-:Y:S04]  /*1140*/  STG.E desc[UR8][R2.64], R5 ;  /* 0x0000000502007986 */ /* 0x000fe8000c101908 */
[----:B------:R-:W-:Y:S01]  /*1150*/  STG.E desc[UR8][R2.64+0x200], R11 ;  /* 0x0002000b02007986 */ /* 0x000fe2000c101908 */
[----:B------:R-:W-:Y:S05]  /*1160*/  EXIT ;  /* 0x000000000000794d */ /* 0x000fea0003800000 */
.L_x_7859:
        /* <DEDUP_REMOVED lines=9> */
.L_x_21109:


//--------------------- .text._ZN2at6native29vectorized_elementwise_kernelILi8ENS0_13BUnaryFunctorIaaaZZZNS0_18rshift_kernel_cudaERNS_18TensorIteratorBaseEENKUlvE_clEvENKUlvE0_clEvEUlaaE_EESt5arrayIPcLm2EEEEviT0_T1_ --------------------------
	.section	.text._ZN2at6native29vectorized_elementwise_kernelILi8ENS0_13BUnaryFunctorIaaaZZZNS0_18rshift_kernel_cudaERNS_18TensorIteratorBaseEENKUlvE_clEvENKUlvE0_clEvEUlaaE_EESt5arrayIPcLm2EEEEviT0_T1_,"ax",@progbits
	.align	128
        .global         _ZN2at6native29vectorized_elementwise_kernelILi8ENS0_13BUnaryFunctorIaaaZZZNS0_18rshift_kernel_cudaERNS_18TensorIteratorBaseEENKUlvE_clEvENKUlvE0_clEvEUlaaE_EESt5arrayIPcLm2EEEEviT0_T1_
        .type           _ZN2at6native29vectorized_elementwise_kernelILi8ENS0_13BUnaryFunctorIaaaZZZNS0_18rshift_kernel_cudaERNS_18TensorIteratorBaseEENKUlvE_clEvENKUlvE0_clEvEUlaaE_EESt5arrayIPcLm2EEEEviT0_T1_,@function
        .size           _ZN2at6native29vectorized_elementwise_kernelILi8ENS0_13BUnaryFunctorIaaaZZZNS0_18rshift_kernel_cudaERNS_18TensorIteratorBaseEENKUlvE_clEvENKUlvE0_clEvEUlaaE_EESt5arrayIPcLm2EEEEviT0_T1_,(.L_x_21110 - _ZN2at6native29vectorized_elementwise_kernelILi8ENS0_13BUnaryFunctorIaaaZZZNS0_18rshift_kernel_cudaERNS_18TensorIteratorBaseEENKUlvE_clEvENKUlvE0_clEvEUlaaE_EESt5arrayIPcLm2EEEEviT0_T1_)
        .other          _ZN2at6native29vectorized_elementwise_kernelILi8ENS0_13BUnaryFunctorIaaaZZZNS0_18rshift_kernel_cudaERNS_18TensorIteratorBaseEENKUlvE_clEvENKUlvE0_clEvEUlaaE_EESt5arrayIPcLm2EEEEviT0_T1_,@"STO_CUDA_ENTRY STV_DEFAULT"
_ZN2at6native29vectorized_elementwise_kernelILi8ENS0_13BUnaryFunctorIaaaZZZNS0_18rshift_kernel_cudaERNS_18TensorIteratorBaseEENKUlvE_clEvENKUlvE0_clEvEUlaaE_EESt5arrayIPcLm2EEEEviT0_T1_:
.text._ZN2at6native29vectorized_elementwise_kernelILi8ENS0_13BUnaryFunctorIaaaZZZNS0_18rshift_kernel_cudaERNS_18TensorIteratorBaseEENKUlvE_clEvENKUlvE0_clEvEUlaaE_EESt5arrayIPcLm2EEEEviT0_T1_:
        /* <DEDUP_REMOVED lines=173> */
.L_x_7863:
        /* <DEDUP_REMOVED lines=8> */
.L_x_7864:
        /* <DEDUP_REMOVED lines=8> */
.L_x_7865:
        /* <DEDUP_REMOVED lines=9> */
.L_x_7866:
[----:B------:R-:W-:Y:S05]  /*0c60*/  BSYNC.RELIABLE B1 ;  /* 0x0000000000017941 */ /* 0x000fea0003800100 */
.L_x_7862:
[----:B------:R-:W-:-:S13]  /*0c70*/  ISETP.GE.U32.AND P0, PT, R2, UR5, PT ;  /* 0x0000000502007c0c */ /* 0x000fda000bf06070 */
[----:B01----:R-:W0:Y:S01]  /*0c80*/  @!P0 LDC.64 R6, c[0x0][0x388] ;  /* 0x0000e200ff068b82 */ /* 0x003e220000000a00 */
[C---:B--2---:R-:W-:Y:S02]  /*0c90*/  @!P0 VIADD R5, R2.reuse, UR4 ;  /* 0x0000000402058c36 */ /* 0x044fe40008000000 */
[----:B------:R-:W-:-:S03]  /*0ca0*/  @!P0 VIADD R2, R2, 0x80 ;  /* 0x0000008002028836 */ /* 0x000fc60000000000 */
[----:B0-----:R-:W-:-:S05]  /*0cb0*/  @!P0 IADD3 R4, P1, PT, R5, R6, RZ ;  /* 0x0000000605048210 */ /* 0x001fca0007f3e0ff */
[----:B------:R-:W-:-:S05]  /*0cc0*/  @!P0 IMAD.X R5, RZ, RZ, R7, P1 ;  /* 0x000000ffff058224 */ /* 0x000fca00008e0607 */
[----:B------:R2:W-:Y:S03]  /*0cd0*/  @!P0 STG.E.U8 desc[UR8][R4.64], R10 ;  /* 0x0000000a04008986 */ /* 0x0005e6000c101108 */
.L_x_7867:
[----:B------:R-:W-:Y:S05]  /*0ce0*/  BSYNC.RECONVERGENT B0 ;  /* 0x0000000000007941 */ /* 0x000fea0003800200 */
.L_x_7861:
        /* <DEDUP_REMOVED lines=9> */
.L_x_7860:
        /* <DEDUP_REMOVED lines=8> */
[----:B------:R-:W0:Y:S03]  /*0e00*/  LDCU.64 UR6, c[0x0][0x388] ;  /* 0x00007100ff0677ac */ /* 0x000e260008000a00 */
[----:B------:R-:W2:Y:S01]  /*0e10*/  LDG.E.64 R2, desc[UR8][R2.64] ;  /* 0x0000000802027981 */ /* 0x000ea2000c1e1b00 */
[----:B0-----:R-:W-:-:S04]  /*0e20*/  UIADD3 UR6, UP0, UPT, UR4, UR6, URZ ;  /* 0x0000000604067290 */ /* 0x001fc8000ff1e0ff */
[----:B------:R-:W-:Y:S01]  /*0e30*/  UIADD3.X UR7, UPT, UPT, URZ, UR7, URZ, UP0, !UPT ;  /* 0x00000007ff077290 */ /* 0x000fe200087fe4ff */
[--C-:B--2---:R-:W-:Y:S02]  /*0e40*/  SHF.R.S32.HI R7, RZ, 0x8, R2.reuse ;  /* 0x00000008ff077819 */ /* 0x104fe40000011402 */
[----:B------:R-:W-:Y:S02]  /*0e50*/  SHF.R.S32.HI R9, RZ, 0x10, R2 ;  /* 0x00000010ff097819 */ /* 0x000fe40000011402 */
[----:B------:R-:W-:Y:S02]  /*0e60*/  SGXT R5, R2, 0x8 ;  /* 0x000000080205781a */ /* 0x000fe40000000200 */
[----:B------:R-:W-:Y:S02]  /*0e70*/  SGXT R7, R7, 0x8 ;  /* 0x000000080707781a */ /* 0x000fe40000000200 */
[----:B------:R-:W-:Y:S02]  /*0e80*/  SGXT R9, R9, 0x8 ;  /* 0x000000080909781a */ /* 0x000fe40000000200 */
[----:B------:R-:W-:-:S02]  /*0e90*/  SHF.R.S32.HI R4, RZ, 0x7, R5 ;  /* 0x00000007ff047819 */ /* 0x000fc40000011405 */
[----:B------:R-:W-:Y:S02]  /*0ea0*/  SHF.R.S32.HI R6, RZ, 0x7, R7 ;  /* 0x00000007ff067819 */ /* 0x000fe40000011407 */
[----:B------:R-:W-:Y:S02]  /*0eb0*/  SHF.R.S32.HI R10, RZ, 0x7, R9 ;  /* 0x00000007ff0a7819 */ /* 0x000fe40000011409 */
[-C--:B------:R-:W-:Y:S02]  /*0ec0*/  @!P0 SHF.R.S32.HI R4, RZ, R8.reuse, R5 ;  /* 0x00000008ff048219 */ /* 0x080fe40000011405 */
[-C--:B------:R-:W-:Y:S02]  /*0ed0*/  @!P0 SHF.R.S32.HI R6, RZ, R8.reuse, R7 ;  /* 0x00000008ff068219 */ /* 0x080fe40000011407 */
[----:B------:R-:W-:Y:S02]  /*0ee0*/  @!P0 SHF.R.S32.HI R10, RZ, R8, R9 ;  /* 0x00000008ff0a8219 */ /* 0x000fe40000011409 */
[----:B------:R-:W-:-:S02]  /*0ef0*/  SHF.R.S32.HI R2, RZ, 0x18, R2 ;  /* 0x00000018ff027819 */ /* 0x000fc40000011402 */
[--C-:B------:R-:W-:Y:S02]  /*0f00*/  SHF.R.S32.HI R5, RZ, 0x8, R3.reuse ;  /* 0x00000008ff057819 */ /* 0x100fe40000011403 */
[--C-:B------:R-:W-:Y:S02]  /*0f10*/  SHF.R.S32.HI R7, RZ, 0x10, R3.reuse ;  /* 0x00000010ff077819 */ /* 0x100fe40000011403 */
[----:B------:R-:W-:Y:S02]  /*0f20*/  SHF.R.S32.HI R9, RZ, 0x18, R3 ;  /* 0x00000018ff097819 */ /* 0x000fe40000011403 */
[----:B------:R-:W-:Y:S02]  /*0f30*/  SGXT R11, R3, 0x8 ;  /* 0x00000008030b781a */ /* 0x000fe40000000200 */
[----:B------:R-:W-:Y:S01]  /*0f40*/  SGXT R3, R2, 0x8 ;  /* 0x000000080203781a */ /* 0x000fe20000000200 */
[----:B------:R-:W-:Y:S01]  /*0f50*/  IMAD.U32 R2, RZ, RZ, UR6 ;  /* 0x00000006ff027e24 */ /* 0x000fe2000f8e00ff */
[----:B------:R-:W-:-:S02]  /*0f60*/  SGXT R5, R5, 0x8 ;  /* 0x000000080505781a */ /* 0x000fc40000000200 */
[----:B------:R-:W-:Y:S02]  /*0f70*/  SGXT R7, R7, 0x8 ;  /* 0x000000080707781a */ /* 0x000fe40000000200 */
[----:B------:R-:W-:Y:S02]  /*0f80*/  SGXT R9, R9, 0x8 ;  /* 0x000000080909781a */ /* 0x000fe40000000200 */
[--C-:B------:R-:W-:Y:S02]  /*0f90*/  SHF.R.S32.HI R12, RZ, 0x7, R11.reuse ;  /* 0x00000007ff0c7819 */ /* 0x100fe4000001140b */
[----:B------:R-:W-:Y:S02]  /*0fa0*/  @!P0 SHF.R.S32.HI R12, RZ, R8, R11 ;  /* 0x00000008ff0c8219 */ /* 0x000fe4000001140b */
[----:B------:R-:W-:Y:S02]  /*0fb0*/  SHF.R.S32.HI R11, RZ, 0x7, R3 ;  /* 0x00000007ff0b7819 */ /* 0x000fe40000011403 */
[----:B------:R-:W-:-:S02]  /*0fc0*/  SHF.R.S32.HI R13, RZ, 0x7, R5 ;  /* 0x00000007ff0d7819 */ /* 0x000fc40000011405 */
        /* <DEDUP_REMOVED lines=21> */
[----:B------:R-:W-:-:S05]  /*1120*/  PRMT R11, R13, 0x5410, R14 ;  /* 0x000054100d0b7816 */ /* 0x000fca000000000e */
[----:B------:R-:W-:Y:S01]  /*1130*/  STG.E.64 desc[UR8][R2.64], R10 ;  /* 0x0000000a02007986 */ /* 0x000fe2000c101b08 */
[----:B------:R-:W-:Y:S05]  /*1140*/  EXIT ;  /* 0x000000000000794d */ /* 0x000fea0003800000 */
.L_x_7868:
        /* <DEDUP_REMOVED lines=11> */
.L_x_21110:


//--------------------- .text._ZN2at6native18elementwise_kernelILi128ELi4EZNS0_15gpu_kernel_implINS0_13AUnaryFunctorIaaaZZZNS0_18rshift_kernel_cudaERNS_18TensorIteratorBaseEENKUlvE_clEvENKUlvE0_clEvEUlaaE_EEEEvS5_RKT_EUliE_EEviT1_ --------------------------
	.section	.text._ZN2at6native18elementwise_kernelILi128ELi4EZNS0_15gpu_kernel_implINS0_13AUnaryFunctorIaaaZZZNS0_18rshift_kernel_cudaERNS_18TensorIteratorBaseEENKUlvE_clEvENKUlvE0_clEvEUlaaE_EEEEvS5_RKT_EUliE_EEviT1_,"ax",@progbits
	.align	128
        .global         _ZN2at6native18elementwise_kernelILi128ELi4EZNS0_15gpu_kernel_implINS0_13AUnaryFunctorIaaaZZZNS0_18rshift_kernel_cudaERNS_18TensorIteratorBaseEENKUlvE_clEvENKUlvE0_clEvEUlaaE_EEEEvS5_RKT_EUliE_EEviT1_
        .type           _ZN2at6native18elementwise_kernelILi128ELi4EZNS0_15gpu_kernel_implINS0_13AUnaryFunctorIaaaZZZNS0_18rshift_kernel_cudaERNS_18TensorIteratorBaseEENKUlvE_clEvENKUlvE0_clEvEUlaaE_EEEEvS5_RKT_EUliE_EEviT1_,@function
        .size           _ZN2at6native18elementwise_kernelILi128ELi4EZNS0_15gpu_kernel_implINS0_13AUnaryFunctorIaaaZZZNS0_18rshift_kernel_cudaERNS_18TensorIteratorBaseEENKUlvE_clEvENKUlvE0_clEvEUlaaE_EEEEvS5_RKT_EUliE_EEviT1_,(.L_x_21111 - _ZN2at6native18elementwise_kernelILi128ELi4EZNS0_15gpu_kernel_implINS0_13AUnaryFunctorIaaaZZZNS0_18rshift_kernel_cudaERNS_18TensorIteratorBaseEENKUlvE_clEvENKUlvE0_clEvEUlaaE_EEEEvS5_RKT_EUliE_EEviT1_)
        .other          _ZN2at6native18elementwise_kernelILi128ELi4EZNS0_15gpu_kernel_implINS0_13AUnaryFunctorIaaaZZZNS0_18rshift_kernel_cudaERNS_18TensorIteratorBaseEENKUlvE_clEvENKUlvE0_clEvEUlaaE_EEEEvS5_RKT_EUliE_EEviT1_,@"STO_CUDA_ENTRY STV_DEFAULT"
_ZN2at6native18elementwise_kernelILi128ELi4EZNS0_15gpu_kernel_implINS0_13AUnaryFunctorIaaaZZZNS0_18rshift_kernel_cudaERNS_18TensorIteratorBaseEENKUlvE_clEvENKUlvE0_clEvEUlaaE_EEEEvS5_RKT_EUliE_EEviT1_:
.text._ZN2at6native18elementwise_kernelILi128ELi4EZNS0_15gpu_kernel_implINS0_13AUnaryFunctorIaaaZZZNS0_18rshift_kernel_cudaERNS_18TensorIteratorBaseEENKUlvE_clEvENKUlvE0_clEvEUlaaE_EEEEvS5_RKT_EUliE_EEviT1_:
[----:B------:R-:W0:Y:S01]  /*0000*/  LDC R1, c[0x0][0x37c] ;  /* 0x0000df00ff017b82 */ /* 0x000e220000000800 */
[----:B------:R-:W1:Y:S07]  /*0010*/  S2R R17, SR_TID.X ;  /* 0x0000000000117919 */ /* 0x000e6e0000002100 */
[----:B------:R-:W2:Y:S01]  /*0020*/  S2UR UR4, SR_CTAID.X ;  /* 0x00000000000479c3 */ /* 0x000ea20000002500 */
[----:B------:R-:W3:Y:S01]  /*0030*/  LDCU UR39, c[0x0][0x388] ;  /* 0x00007100ff2777ac */ /* 0x000ee20008000800 */
[----:B------:R-:W-:Y:S01]  /*0040*/  BSSY.RECONVERGENT B6, `(.L_x_7869) ;  /* 0x000030e000067945 */ /* 0x000fe20003800200 */
[----:B------:R-:W4:Y:S05]  /*0050*/  LDCU UR5, c[0x0][0x380] ;  /* 0x00007000ff0577ac */ /* 0x000f2a0008000800 */
[----:B------:R-:W5:Y:S01]  /*0060*/  LDC.S8 R18, c[0x0][0x591] ;  /* 0x00016440ff127b82 */ /* 0x000f620000000200 */
        /* <DEDUP_REMOVED lines=8> */
[----:B-----5:R-:W-:Y:S01]  /*00f0*/  SHF.R.S32.HI R19, RZ, 0x7, R18 ;  /* 0x00000007ff137819 */ /* 0x020fe20000011412 */
        /* <DEDUP_REMOVED lines=305> */
.L_x_7871:
        /* <DEDUP_REMOVED lines=16> */
.L_x_7875:
[----:B------:R0:W5:Y:S01]  /*1510*/  LDG.E.U8 R0, desc[UR36][R2.64] ;  /* 0x0000002402007981 */ /* 0x000162000c1e1100 */
[----:B------:R-:W-:Y:S05]  /*1520*/  BRA `(.L_x_7877) ;  /* 0x0000000c004c7947 */ /* 0x000fea0003800000 */
.L_x_7874:
        /* <DEDUP_REMOVED lines=8> */
.L_x_7879:
[----:B------:R0:W5:Y:S01]  /*15b0*/  LDG.E.U8 R0, desc[UR36][R2.64] ;  /* 0x0000002402007981 */ /* 0x000162000c1e1100 */
[----:B------:R-:W-:Y:S05]  /*15c0*/  BRA `(.L_x_7877) ;  /* 0x0000000c00247947 */ /* 0x000fea0003800000 */
.L_x_7878:
[----:B------:R0:W5:Y:S01]  /*15d0*/  LDG.E.U16 R0, desc[UR36][R2.64] ;  /* 0x0000002402007981 */ /* 0x000162000c1e1500 */
[----:B------:R-:W-:Y:S05]  /*15e0*/  BRA `(.L_x_7877) ;  /* 0x0000000c001c7947 */ /* 0x000fea0003800000 */
.L_x_7873:
        /* <DEDUP_REMOVED lines=9> */
.L_x_7881:
[----:B------:R-:W2:Y:S02]  /*1680*/  LDG.E.U16 R4, desc[UR36][R2.64] ;  /* 0x0000002402047981 */ /* 0x000ea4000c1e1500 */
[----:B--2---:R-:W-:-:S06]  /*1690*/  HADD2.F32 R4, -RZ, R4.H0_H0 ;  /* 0x20000004ff047230 */ /* 0x004fcc0000004100 */
[----:B------:R-:W0:Y:S02]  /*16a0*/  F2I.FTZ.TRUNC.NTZ R4, R4 ;  /* 0x0000000400047305 */ /* 0x000e24000021f100 */
[----:B0-----:R-:W-:Y:S01]  /*16b0*/  PRMT R0, R4, 0x7610, R0 ;  /* 0x0000761004007816 */ /* 0x001fe20000000000 */
[----:B------:R-:W-:Y:S06]  /*16c0*/  BRA `(.L_x_7877) ;  /* 0x0000000800e47947 */ /* 0x000fec0003800000 */
.L_x_7880:
        /* <DEDUP_REMOVED lines=9> */
.L_x_7883:
[----:B------:R-:W2:Y:S02]  /*1760*/  LDG.E.U16 R2, desc[UR36][R2.64] ;  /* 0x0000002402027981 */ /* 0x000ea4000c1e1500 */
[----:B--2---:R-:W-:-:S06]  /*1770*/  HADD2.F32 R4, -RZ, R2.H0_H0 ;  /* 0x20000002ff047230 */ /* 0x004fcc0000004100 */
[----:B------:R-:W0:Y:S02]  /*1780*/  F2I.FTZ.TRUNC.NTZ R4, R4 ;  /* 0x0000000400047305 */ /* 0x000e24000021f100 */
[----:B0-----:R-:W-:Y:S01]  /*1790*/  PRMT R0, R4, 0x7610, R0 ;  /* 0x0000761004007816 */ /* 0x001fe20000000000 */
[----:B------:R-:W-:Y:S06]  /*17a0*/  BRA `(.L_x_7877) ;  /* 0x0000000800ac7947 */ /* 0x000fec0003800000 */
.L_x_7882:
[----:B------:R-:W2:Y:S02]  /*17b0*/  LDG.E.64 R2, desc[UR36][R2.64] ;  /* 0x0000002402027981 */ /* 0x000ea4000c1e1b00 */
[----:B--2---:R0:W1:Y:S01]  /*17c0*/  F2I.F64.TRUNC R0, R2 ;  /* 0x0000000200007311 */ /* 0x004062000030d100 */
[----:B------:R-:W-:Y:S05]  /*17d0*/  BRA `(.L_x_7877) ;  /* 0x0000000800a07947 */ /* 0x000fea0003800000 */
.L_x_7872:
        /* <DEDUP_REMOVED lines=12> */
.L_x_7886:
[----:B------:R-:W2:Y:S02]  /*18a0*/  LDG.E.64 R2, desc[UR36][R2.64] ;  /* 0x0000002402027981 */ /* 0x000ea4000c1e1b00 */
[----:B--2---:R3:W4:Y:S01]  /*18b0*/  F2I.F64.TRUNC R0, R2 ;  /* 0x0000000200007311 */ /* 0x004722000030d100 */
[----:B------:R-:W-:Y:S05]  /*18c0*/  BRA `(.L_x_7877) ;  /* 0x0000000800647947 */ /* 0x000fea0003800000 */
.L_x_7885:
        /* <DEDUP_REMOVED lines=27> */
.L_x_7888:
        /* <DEDUP_REMOVED lines=14> */
.L_x_7887:
[----:B------:R-:W2:Y:S02]  /*1b60*/  LDG.E.U16 R4, desc[UR36][R2.64] ;  /* 0x0000002402047981 */ /* 0x000ea4000c1e1500 */
[----:B--2---:R-:W-:-:S06]  /*1b70*/  IMAD.U32 R4, R4, 0x10000, RZ ;  /* 0x0001000004047824 */ /* 0x004fcc00078e00ff */
[----:B------:R-:W0:Y:S02]  /*1b80*/  F2I.FTZ.TRUNC.NTZ R4, R4 ;  /* 0x0000000400047305 */ /* 0x000e24000021f100 */
[----:B0-----:R-:W-:Y:S01]  /*1b90*/  PRMT R0, R4, 0x7610, R0 ;  /* 0x0000761004007816 */ /* 0x001fe20000000000 */
[----:B------:R-:W-:Y:S06]  /*1ba0*/  BRA `(.L_x_7877) ;  /* 0x0000000400ac7947 */ /* 0x000fec0003800000 */
.L_x_7884:
        /* <DEDUP_REMOVED lines=10> */
.L_x_7891:
        /* <DEDUP_REMOVED lines=21> */
.L_x_7895:
[----:B------:R-:W-:Y:S05]  /*1da0*/  BSYNC.RECONVERGENT B1 ;  /* 0x0000000000017941 */ /* 0x000fea0003800200 */
.L_x_7894:
[----:B------:R-:W-:Y:S02]  /*1db0*/  SHF.L.U32 R0, R0, 0x14, RZ ;  /* 0x0000001400007819 */ /* 0x000fe400000006ff */
[----:B------:R-:W-:-:S04]  /*1dc0*/  LEA R2, R2, 0x3b800000, 0x17 ;  /* 0x3b80000002027811 */ /* 0x000fc800078eb8ff */
[----:B------:R-:W-:-:S07]  /*1dd0*/  LOP3.LUT R4, R2, R0, R7, 0xfe, !PT ;  /* 0x0000000002047212 */ /* 0x000fce00078efe07 */
.L_x_7893:
[----:B------:R-:W-:Y:S05]  /*1de0*/  BSYNC.RECONVERGENT B0 ;  /* 0x0000000000007941 */ /* 0x000fea0003800200 */
.L_x_7892:
[----:B------:R-:W0:Y:S02]  /*1df0*/  F2I.FTZ.TRUNC.NTZ R4, R4 ;  /* 0x0000000400047305 */ /* 0x000e24000021f100 */
[----:B0-----:R-:W-:Y:S01]  /*1e00*/  PRMT R0, R4, 0x7610, R0 ;  /* 0x0000761004007816 */ /* 0x001fe20000000000 */
[----:B------:R-:W-:Y:S06]  /*1e10*/  BRA `(.L_x_7877) ;  /* 0x0000000400107947 */ /* 0x000fec0003800000 */
.L_x_7890:
        /* <DEDUP_REMOVED lines=21> */
.L_x_7899:
[----:B------:R-:W-:Y:S05]  /*1f70*/  BSYNC.RECONVERGENT B1 ;  /* 0x0000000000017941 */ /* 0x000fea0003800200 */
.L_x_7898:
[----:B------:R-:W-:Y:S01]  /*1f80*/  IMAD.SHL.U32 R0, R0, 0x200000, RZ ;  /* 0x0020000000007824 */ /* 0x000fe200078e00ff */
[----:B------:R-:W-:-:S04]  /*1f90*/  LEA R2, R2, 0x37800000, 0x17 ;  /* 0x3780000002027811 */ /* 0x000fc800078eb8ff */
[----:B------:R-:W-:-:S07]  /*1fa0*/  LOP3.LUT R4, R2, R0, R7, 0xfe, !PT ;  /* 0x0000000002047212 */ /* 0x000fce00078efe07 */
.L_x_7897:
[----:B------:R-:W-:Y:S05]  /*1fb0*/  BSYNC.RECONVERGENT B0 ;  /* 0x0000000000007941 */ /* 0x000fea0003800200 */
.L_x_7896:
[----:B------:R-:W0:Y:S02]  /*1fc0*/  F2I.FTZ.TRUNC.NTZ R4, R4 ;  /* 0x0000000400047305 */ /* 0x000e24000021f100 */
[----:B0-----:R-:W-:Y:S01]  /*1fd0*/  PRMT R0, R4, 0x7610, R0 ;  /* 0x0000761004007816 */ /* 0x001fe20000000000 */
[----:B------:R-:W-:Y:S06]  /*1fe0*/  BRA `(.L_x_7877) ;  /* 0x00000000009c7947 */ /* 0x000fec0003800000 */
.L_x_7889:
[----:B------:R-:W-:-:S09]  /*1ff0*/  UISETP.NE.AND UP0, UPT, UR4, 0x1c, UPT ;  /* 0x0000001c0400788c */ /* 0x000fd2000bf05270 */
[----:B------:R-:W-:Y:S05]  /*2000*/  BRA.U !UP0, `(.L_x_7900) ;  /* 0x0000000108907547 */ /* 0x000fea000b800000 */
[----:B------:R-:W-:-:S09]  /*2010*/  UISETP.NE.AND UP0, UPT, UR4, 0x1d, UPT ;  /* 0x0000001d0400788c */ /* 0x000fd2000bf05270 */
[----:B------:R-:W-:Y:S05]  /*2020*/  BRA.U !UP0, `(.L_x_7901) ;  /* 0x0000000108807547 */ /* 0x000fea000b800000 */
[----:B------:R-:W-:-:S09]  /*2030*/  UISETP.NE.AND UP0, UPT, UR4, 0x2c, UPT ;  /* 0x0000002c0400788c */ /* 0x000fd2000bf05270 */
[----:B------:R-:W-:Y:S05]  /*2040*/  BRA.U !UP0, `(.L_x_7902) ;  /* 0x0000000108487547 */ /* 0x000fea000b800000 */
.L_x_7876:
        /* <DEDUP_REMOVED lines=16> */
.L_x_7903:
[----:B------:R-:W-:Y:S01]  /*2150*/  PRMT R0, RZ, 0x7610, R0 ;  /* 0x00007610ff007816 */ /* 0x000fe20000000000 */
[----:B------:R-:W-:Y:S06]  /*2160*/  BRA `(.L_x_7877) ;  /* 0x00000000003c7947 */ /* 0x000fec0003800000 */
.L_x_7902:
        /* <DEDUP_REMOVED lines=8> */
.L_x_7905:
[----:B------:R-:W-:Y:S05]  /*21f0*/  BSYNC.RECONVERGENT B0 ;  /* 0x0000000000007941 */ /* 0x000fea0003800200 */
.L_x_7904:
[----:B------:R-:W0:Y:S02]  /*2200*/  F2I.FTZ.TRUNC.NTZ R4, R4 ;  /* 0x0000000400047305 */ /* 0x000e24000021f100 */
[----:B0-----:R-:W-:Y:S01]  /*2210*/  PRMT R0, R4, 0x7610, R0 ;  /* 0x0000761004007816 */ /* 0x001fe20000000000 */
[----:B------:R-:W-:Y:S06]  /*2220*/  BRA `(.L_x_7877) ;  /* 0x00000000000c7947 */ /* 0x000fec0003800000 */
.L_x_7901:
[----:B------:R2:W5:Y:S01]  /*2230*/  LDG.E.U8 R0, desc[UR36][R2.64] ;  /* 0x0000002402007981 */ /* 0x000562000c1e1100 */
[----:B------:R-:W-:Y:S05]  /*2240*/  BRA `(.L_x_7877) ;  /* 0x0000000000047947 */ /* 0x000fea0003800000 */
.L_x_7900:
[----:B------:R1:W5:Y:S02]  /*2250*/  LDG.E.U8 R0, desc[UR36][R2.64] ;  /* 0x0000002402007981 */ /* 0x000364000c1e1100 */
.L_x_7877:
[----:B------:R-:W0:Y:S02]  /*2260*/  LDCU.64 UR6, c[0x0][0x580] ;  /* 0x0000b000ff0677ac */ /* 0x000e240008000a00 */
[C---:B012345:R-:W-:Y:S02]  /*2270*/  LOP3.LUT R2, R0.reuse, 0xff, RZ, 0xc0, !PT ;  /* 0x000000ff00027812 */ /* 0x07ffe400078ec0ff */
[----:B------:R-:W-:Y:S01]  /*2280*/  LOP3.LUT R3, R0, 0xff, RZ, 0xc0, !PT ;  /* 0x000000ff00037812 */ /* 0x000fe200078ec0ff */
[----:B------:R-:W-:Y:S01]  /*2290*/  UPRMT UR4, UR41, 0x9910, URZ ;  /* 0x0000991029047896 */ /* 0x000fe200080000ff */
        /* <DEDUP_REMOVED lines=17> */
.L_x_7909:
[----:B------:R3:W-:Y:S01]  /*23b0*/  STG.E.U8 desc[UR36][R2.64], R9 ;  /* 0x0000000902007986 */ /* 0x0007e2000c101124 */
[----:B------:R-:W-:Y:S05]  /*23c0*/  BRA `(.L_x_7911) ;  /* 0x0000000c00507947 */ /* 0x000fea0003800000 */
.L_x_7908:
        /* <DEDUP_REMOVED lines=10> */
.L_x_7913:
[----:B------:R-:W-:-:S05]  /*2470*/  PRMT R5, R9, 0x9910, RZ ;  /* 0x0000991009057816 */ /* 0x000fca00000000ff */
[----:B------:R1:W-:Y:S01]  /*2480*/  STG.E desc[UR36][R2.64], R5 ;  /* 0x0000000502007986 */ /* 0x0003e2000c101924 */
[----:B------:R-:W-:Y:S05]  /*2490*/  BRA `(.L_x_7911) ;  /* 0x0000000c001c7947 */ /* 0x000fea0003800000 */
.L_x_7912:
[----:B------:R2:W-:Y:S01]  /*24a0*/  STG.E.U16 desc[UR36][R2.64], R9 ;  /* 0x0000000902007986 */ /* 0x0005e2000c101524 */
[----:B------:R-:W-:Y:S05]  /*24b0*/  BRA `(.L_x_7911) ;  /* 0x0000000c00147947 */ /* 0x000fea0003800000 */
.L_x_7907:
        /* <DEDUP_REMOVED lines=9> */
.L_x_7915:
[----:B------:R-:W0:Y:S02]  /*2550*/  I2F.S16 R0, R9 ;  /* 0x0000000900007306 */ /* 0x000e240000101400 */
[----:B0-----:R-:W-:-:S05]  /*2560*/  F2FP.F16.F32.PACK_AB R0, RZ, R0 ;  /* 0x00000000ff00723e */ /* 0x001fca00000000ff */
[----:B------:R0:W-:Y:S01]  /*2570*/  STG.E.U16 desc[UR36][R2.64], R0 ;  /* 0x0000000002007986 */ /* 0x0001e2000c101524 */
[----:B------:R-:W-:Y:S05]  /*2580*/  BRA `(.L_x_7911) ;  /* 0x0000000800e07947 */ /* 0x000fea0003800000 */
.L_x_7914:
        /* <DEDUP_REMOVED lines=10> */
.L_x_7917:
[----:B------:R-:W0:Y:S02]  /*2630*/  I2F.S16 R9, R9 ;  /* 0x0000000900097306 */ /* 0x000e240000101400 */
[----:B0-----:R-:W-:-:S04]  /*2640*/  F2FP.F16.F32.PACK_AB R5, RZ, R9 ;  /* 0x00000009ff05723e */ /* 0x001fc800000000ff */
[----:B------:R-:W-:-:S05]  /*2650*/  PRMT R5, R5, 0x5410, RZ ;  /* 0x0000541005057816 */ /* 0x000fca00000000ff */
[----:B------:R0:W-:Y:S01]  /*2660*/  STG.E desc[UR36][R2.64], R5 ;  /* 0x0000000502007986 */ /* 0x0001e2000c101924 */
[----:B------:R-:W-:Y:S05]  /*2670*/  BRA `(.L_x_7911) ;  /* 0x0000000800a47947 */ /* 0x000fea0003800000 */
.L_x_7916:
[----:B------:R-:W0:Y:S02]  /*2680*/  I2F.F64.S16 R4, R9 ;  /* 0x0000000900047312 */ /* 0x000e240000101c00 */
[----:B0-----:R0:W-:Y:S01]  /*2690*/  STG.E.64 desc[UR36][R2.64], R4 ;  /* 0x0000000402007986 */ /* 0x0011e2000c101b24 */
[----:B------:R-:W-:Y:S05]  /*26a0*/  BRA `(.L_x_7911) ;  /* 0x0000000800987947 */ /* 0x000fea0003800000 */
.L_x_7906:
        /* <DEDUP_REMOVED lines=13> */
.L_x_7920:
[----:B------:R-:W0:Y:S01]  /*2780*/  I2F.F64.S16 R4, R9 ;  /* 0x0000000900047312 */ /* 0x000e220000101c00 */
[----:B------:R-:W-:-:S05]  /*2790*/  CS2R R6, SRZ ;  /* 0x0000000000067805 */ /* 0x000fca000001ff00 */
[----:B0-----:R0:W-:Y:S01]  /*27a0*/  STG.E.128 desc[UR36][R2.64], R4 ;  /* 0x0000000402007986 */ /* 0x0011e2000c101d24 */
[----:B------:R-:W-:Y:S05]  /*27b0*/  BRA `(.L_x_7911) ;  /* 0x0000000800547947 */ /* 0x000fea0003800000 */
.L_x_7919:
        /* <DEDUP_REMOVED lines=19> */
.L_x_7924:
[----:B------:R-:W-:Y:S05]  /*28f0*/  BSYNC.RECONVERGENT B0 ;  /* 0x0000000000007941 */ /* 0x000fea0003800200 */
.L_x_7923:
[----:B------:R-:W-:-:S05]  /*2900*/  LOP3.LUT R5, R0, 0x80, R5, 0xf8, !PT ;  /* 0x0000008000057812 */ /* 0x000fca00078ef805 */
[----:B------:R0:W-:Y:S01]  /*2910*/  STG.E.U8 desc[UR36][R2.64], R5 ;  /* 0x0000000502007986 */ /* 0x0001e2000c101124 */
[----:B------:R-:W-:Y:S05]  /*2920*/  BRA `(.L_x_7911) ;  /* 0x0000000400f87947 */ /* 0x000fea0003800000 */
.L_x_7922:
        /* <DEDUP_REMOVED lines=15> */
.L_x_7926:
[----:B------:R-:W-:Y:S05]  /*2a20*/  BSYNC.RECONVERGENT B0 ;  /* 0x0000000000007941 */ /* 0x000fea0003800200 */
.L_x_7925:
[----:B------:R-:W-:-:S05]  /*2a30*/  LOP3.LUT R5, R0, 0x80, R5, 0xf8, !PT ;  /* 0x0000008000057812 */ /* 0x000fca00078ef805 */
[----:B------:R0:W-:Y:S01]  /*2a40*/  STG.E.U8 desc[UR36][R2.64], R5 ;  /* 0x0000000502007986 */ /* 0x0001e2000c101124 */
[----:B------:R-:W-:Y:S05]  /*2a50*/  BRA `(.L_x_7911) ;  /* 0x0000000400ac7947 */ /* 0x000fea0003800000 */
.L_x_7921:
[----:B------:R-:W0:Y:S02]  /*2a60*/  I2F.S16 R0, R9 ;  /* 0x0000000900007306 */ /* 0x000e240000101400 */
[----:B0-----:R-:W-:-:S05]  /*2a70*/  F2FP.BF16.F32.PACK_AB R0, RZ, R0 ;  /* 0x00000000ff00723e */ /* 0x001fca00000010ff */
[----:B------:R0:W-:Y:S01]  /*2a80*/  STG.E.U16 desc[UR36][R2.64], R0 ;  /* 0x0000000002007986 */ /* 0x0001e2000c101524 */
[----:B------:R-:W-:Y:S05]  /*2a90*/  BRA `(.L_x_7911) ;  /* 0x00000004009c7947 */ /* 0x000fea0003800000 */
.L_x_7918:
        /* <DEDUP_REMOVED lines=10> */
.L_x_7929:
        /* <DEDUP_REMOVED lines=13> */
.L_x_7932:
[----:B------:R-:W-:-:S04]  /*2c10*/  SHF.R.U32.HI R0, RZ, 0x14, R5 ;  /* 0x00000014ff007819 */ /* 0x000fc80000011605 */
[----:B------:R-:W-:-:S04]  /*2c20*/  LOP3.LUT R0, R0, 0x1, RZ, 0xc0, !PT ;  /* 0x0000000100007812 */ /* 0x000fc800078ec0ff */
[----:B------:R-:W-:-:S04]  /*2c30*/  IADD3 R0, PT, PT, R5, 0x487ffff, R0 ;  /* 0x0487ffff05007810 */ /* 0x000fc80007ffe000 */
[----:B------:R-:W-:-:S04]  /*2c40*/  SHF.R.U32.HI R0, RZ, 0x14, R0 ;  /* 0x00000014ff007819 */ /* 0x000fc80000011600 */
[----:B------:R-:W-:-:S07]  /*2c50*/  LOP3.LUT R4, R0, 0xff, RZ, 0xc0, !PT ;  /* 0x000000ff00047812 */ /* 0x000fce00078ec0ff */
.L_x_7933:
[----:B------:R-:W-:-:S04]  /*2c60*/  SHF.R.U32.HI R5, RZ, 0x18, R5 ;  /* 0x00000018ff057819 */ /* 0x000fc80000011605 */
[----:B------:R-:W-:-:S04]  /*2c70*/  LOP3.LUT R4, R4, 0x80, R5, 0xf8, !PT ;  /* 0x0000008004047812 */ /* 0x000fc800078ef805 */
[----:B------:R-:W-:-:S07]  /*2c80*/  PRMT R0, R4, 0x7610, R0 ;  /* 0x0000761004007816 */ /* 0x000fce0000000000 */
.L_x_7931:
[----:B------:R-:W-:Y:S05]  /*2c90*/  BSYNC.RECONVERGENT B0 ;  /* 0x0000000000007941 */ /* 0x000fea0003800200 */
.L_x_7930:
[----:B------:R0:W-:Y:S01]  /*2ca0*/  STG.E.U8 desc[UR36][R2.64], R0 ;  /* 0x0000000002007986 */ /* 0x0001e2000c101124 */
[----:B------:R-:W-:Y:S05]  /*2cb0*/  BRA `(.L_x_7911) ;  /* 0x0000000400147947 */ /* 0x000fea0003800000 */
.L_x_7928:
        /* <DEDUP_REMOVED lines=13> */
.L_x_7936:
[----:B------:R-:W-:-:S04]  /*2d90*/  SHF.R.U32.HI R0, RZ, 0x15, R5 ;  /* 0x00000015ff007819 */ /* 0x000fc80000011605 */
[----:B------:R-:W-:-:S04]  /*2da0*/  LOP3.LUT R0, R0, 0x1, RZ, 0xc0, !PT ;  /* 0x0000000100007812 */ /* 0x000fc800078ec0ff */
[----:B------:R-:W-:-:S04]  /*2db0*/  IADD3 R0, PT, PT, R5, 0x88fffff, R0 ;  /* 0x088fffff05007810 */ /* 0x000fc80007ffe000 */
[----:B------:R-:W-:-:S04]  /*2dc0*/  SHF.R.U32.HI R0, RZ, 0x15, R0 ;  /* 0x00000015ff007819 */ /* 0x000fc80000011600 */
[----:B------:R-:W-:-:S07]  /*2dd0*/  LOP3.LUT R4, R0, 0xff, RZ, 0xc0, !PT ;  /* 0x000000ff00047812 */ /* 0x000fce00078ec0ff */
.L_x_7937:
[----:B------:R-:W-:-:S04]  /*2de0*/  SHF.R.U32.HI R5, RZ, 0x18, R5 ;  /* 0x00000018ff057819 */ /* 0x000fc80000011605 */
[----:B------:R-:W-:-:S04]  /*2df0*/  LOP3.LUT R4, R4, 0x80, R5, 0xf8, !PT ;  /* 0x0000008004047812 */ /* 0x000fc800078ef805 */
[----:B------:R-:W-:-:S07]  /*2e00*/  PRMT R0, R4, 0x7610, R0 ;  /* 0x0000761004007816 */ /* 0x000fce0000000000 */
.L_x_7935:
[----:B------:R-:W-:Y:S05]  /*2e10*/  BSYNC.RECONVERGENT B0 ;  /* 0x0000000000007941 */ /* 0x000fea0003800200 */
.L_x_7934:
[----:B------:R0:W-:Y:S01]  /*2e20*/  STG.E.U8 desc[UR36][R2.64], R0 ;  /* 0x0000000002007986 */ /* 0x0001e2000c101124 */
[----:B------:R-:W-:Y:S05]  /*2e30*/  BRA `(.L_x_7911) ;  /* 0x0000000000b47947 */ /* 0x000fea0003800000 */
.L_x_7927:
[----:B------:R-:W-:-:S09]  /*2e40*/  UISETP.NE.AND UP0, UPT, UR4, 0x1c, UPT ;  /* 0x0000001c0400788c */ /* 0x000fd2000bf05270 */
[----:B------:R-:W-:Y:S05]  /*2e50*/  BRA.U !UP0, `(.L_x_7938) ;  /* 0x0000000108a47547 */ /* 0x000fea000b800000 */
[----:B------:R-:W-:-:S09]  /*2e60*/  UISETP.NE.AND UP0, UPT, UR4, 0x1d, UPT ;  /* 0x0000001d0400788c */ /* 0x000fd2000bf05270 */
[----:B------:R-:W-:Y:S05]  /*2e70*/  BRA.U !UP0, `(.L_x_7939) ;  /* 0x00000001088c7547 */ /* 0x000fea000b800000 */
[----:B------:R-:W-:-:S09]  /*2e80*/  UISETP.NE.AND UP0, UPT, UR4, 0x2c, UPT ;  /* 0x0000002c0400788c */ /* 0x000fd2000bf05270 */
[----:B------:R-:W-:Y:S05]  /*2e90*/  BRA.U !UP0, `(.L_x_7940) ;  /* 0x0000000108447547 */ /* 0x000fea000b800000 */
.L_x_7910:
        /* <DEDUP_REMOVED lines=16> */
.L_x_7941:
[----:B------:R-:W-:Y:S05]  /*2fa0*/  BRA `(.L_x_7911) ;  /* 0x0000000000587947 */ /* 0x000fea0003800000 */
.L_x_7940:
        /* <DEDUP_REMOVED lines=16> */
.L_x_7939:
[----:B------:R-:W-:-:S04]  /*30b0*/  PRMT R4, R9, 0x9910, RZ ;  /* 0x0000991009047816 */ /* 0x000fc800000000ff */
[----:B------:R-:W-:-:S05]  /*30c0*/  SHF.R.S32.HI R5, RZ, 0x1f, R4 ;  /* 0x0000001fff057819 */ /* 0x000fca0000011404 */
[----:B------:R0:W-:Y:S01]  /*30d0*/  STG.E.64 desc[UR36][R2.64], R4 ;  /* 0x0000000402007986 */ /* 0x0001e2000c101b24 */
[----:B------:R-:W-:Y:S05]  /*30e0*/  BRA `(.L_x_7911) ;  /* 0x0000000000087947 */ /* 0x000fea0003800000 */
.L_x_7938:
[----:B------:R-:W-:-:S05]  /*30f0*/  PRMT R5, R9, 0x9910, RZ ;  /* 0x0000991009057816 */ /* 0x000fca00000000ff */
[----:B------:R0:W-:Y:S02]  /*3100*/  STG.E desc[UR36][R2.64], R5 ;  /* 0x0000000502007986 */ /* 0x0001e4000c101924 */
.L_x_7911:
[----:B------:R-:W-:-:S07]  /*3110*/  VIADD R17, R17, 0x80 ;  /* 0x0000008011117836 */ /* 0x000fce0000000000 */
.L_x_7870:
[----:B------:R-:W-:Y:S05]  /*3120*/  BSYNC.RECONVERGENT B6 ;  /* 0x0000000000067941 */ /* 0x000fea0003800200 */
.L_x_7869:
        /* <DEDUP_REMOVED lines=307> */
.L_x_7944:
        /* <DEDUP_REMOVED lines=16> */
.L_x_7948:
[----:B------:R1:W5:Y:S01]  /*4560*/  LDG.E.U8 R0, desc[UR36][R2.64] ;  /* 0x0000002402007981 */ /* 0x000362000c1e1100 */
[----:B------:R-:W-:Y:S05]  /*4570*/  BRA `(.L_x_7950) ;  /* 0x0000000c004c7947 */ /* 0x000fea0003800000 */
.L_x_7947:
        /* <DEDUP_REMOVED lines=8> */
.L_x_7952:
[----:B------:R3:W5:Y:S01]  /*4600*/  LDG.E.U8 R0, desc[UR36][R2.64] ;  /* 0x0000002402007981 */ /* 0x000762000c1e1100 */
[----:B------:R-:W-:Y:S05]  /*4610*/  BRA `(.L_x_7950) ;  /* 0x0000000c00247947 */ /* 0x000fea0003800000 */
.L_x_7951:
[----:B------:R2:W5:Y:S01]  /*4620*/  LDG.E.U16 R0, desc[UR36][R2.64] ;  /* 0x0000002402007981 */ /* 0x000562000c1e1500 */
[----:B------:R-:W-:Y:S05]  /*4630*/  BRA `(.L_x_7950) ;  /* 0x0000000c001c7947 */ /* 0x000fea0003800000 */
.L_x_7946:
        /* <DEDUP_REMOVED lines=9> */
.L_x_7954:
[----:B------:R-:W2:Y:S02]  /*46d0*/  LDG.E.U16 R4, desc[UR36][R2.64] ;  /* 0x0000002402047981 */ /* 0x000ea4000c1e1500 */
[----:B--2---:R-:W-:-:S06]  /*46e0*/  HADD2.F32 R4, -RZ, R4.H0_H0 ;  /* 0x20000004ff047230 */ /* 0x004fcc0000004100 */
[----:B------:R-:W0:Y:S02]  /*46f0*/  F2I.FTZ.TRUNC.NTZ R4, R4 ;  /* 0x0000000400047305 */ /* 0x000e24000021f100 */
[----:B0-----:R-:W-:Y:S01]  /*4700*/  PRMT R0, R4, 0x7610, R0 ;  /* 0x0000761004007816 */ /* 0x001fe20000000000 */
[----:B------:R-:W-:Y:S06]  /*4710*/  BRA `(.L_x_7950) ;  /* 0x0000000800e47947 */ /* 0x000fec0003800000 */
.L_x_7953:
        /* <DEDUP_REMOVED lines=9> */
.L_x_7956:
[----:B------:R-:W2:Y:S02]  /*47b0*/  LDG.E.U16 R2, desc[UR36][R2.64] ;  /* 0x0000002402027981 */ /* 0x000ea4000c1e1500 */
[----:B--2---:R-:W-:-:S06]  /*47c0*/  HADD2.F32 R4, -RZ, R2.H0_H0 ;  /* 0x20000002ff047230 */ /* 0x004fcc0000004100 */
[----:B------:R-:W0:Y:S02]  /*47d0*/  F2I.FTZ.TRUNC.NTZ R4, R4 ;  /* 0x0000000400047305 */ /* 0x000e24000021f100 */
[----:B0-----:R-:W-:Y:S01]  /*47e0*/  PRMT R0, R4, 0x7610, R0 ;  /* 0x0000761004007816 */ /* 0x001fe20000000000 */
[----:B------:R-:W-:Y:S06]  /*47f0*/  BRA `(.L_x_7950) ;  /* 0x0000000800ac7947 */ /* 0x000fec0003800000 */
.L_x_7955:
[----:B------:R-:W2:Y:S02]  /*4800*/  LDG.E.64 R2, desc[UR36][R2.64] ;  /* 0x0000002402027981 */ /* 0x000ea4000c1e1b00 */
[----:B--2---:R0:W1:Y:S01]  /*4810*/  F2I.F64.TRUNC R0, R2 ;  /* 0x0000000200007311 */ /* 0x004062000030d100 */
[----:B------:R-:W-:Y:S05]  /*4820*/  BRA `(.L_x_7950) ;  /* 0x0000000800a07947 */ /* 0x000fea0003800000 */
.L_x_7945:
        /* <DEDUP_REMOVED lines=12> */
.L_x_7959:
[----:B------:R-:W2:Y:S02]  /*48f0*/  LDG.E.64 R2, desc[UR36][R2.64] ;  /* 0x0000002402027981 */ /* 0x000ea4000c1e1b00 */
[----:B--2---:R0:W1:Y:S01]  /*4900*/  F2I.F64.TRUNC R0, R2 ;  /* 0x0000000200007311 */ /* 0x004062000030d100 */
[----:B------:R-:W-:Y:S05]  /*4910*/  BRA `(.L_x_7950) ;  /* 0x0000000800647947 */ /* 0x000fea0003800000 */
.L_x_7958:
        /* <DEDUP_REMOVED lines=27> */
.L_x_7961:
        /* <DEDUP_REMOVED lines=14> */
.L_x_7960:
[----:B------:R-:W2:Y:S02]  /*4bb0*/  LDG.E.U16 R4, desc[UR36][R2.64] ;  /* 0x0000002402047981 */ /* 0x000ea4000c1e1500 */
[----:B--2---:R-:W-:-:S06]  /*4bc0*/  SHF.L.U32 R4, R4, 0x10, RZ ;  /* 0x0000001004047819 */ /* 0x004fcc00000006ff */
[----:B------:R-:W0:Y:S02]  /*4bd0*/  F2I.FTZ.TRUNC.NTZ R4, R4 ;  /* 0x0000000400047305 */ /* 0x000e24000021f100 */
[----:B0-----:R-:W-:Y:S01]  /*4be0*/  PRMT R0, R4, 0x7610, R0 ;  /* 0x0000761004007816 */ /* 0x001fe20000000000 */
[----:B------:R-:W-:Y:S06]  /*4bf0*/  BRA `(.L_x_7950) ;  /* 0x0000000400ac7947 */ /* 0x000fec0003800000 */
.L_x_7957:
        /* <DEDUP_REMOVED lines=10> */
.L_x_7964:
        /* <DEDUP_REMOVED lines=21> */
.L_x_7968:
[----:B------:R-:W-:Y:S05]  /*4df0*/  BSYNC.RECONVERGENT B1 ;  /* 0x0000000000017941 */ /* 0x000fea0003800200 */
.L_x_7967:
[----:B------:R-:W-:Y:S01]  /*4e00*/  IMAD.SHL.U32 R0, R0, 0x100000, RZ ;  /* 0x0010000000007824 */ /* 0x000fe200078e00ff */
[----:B------:R-:W-:-:S04]  /*4e10*/  LEA R2, R2, 0x3b800000, 0x17 ;  /* 0x3b80000002027811 */ /* 0x000fc800078eb8ff */
[----:B------:R-:W-:-:S07]  /*4e20*/  LOP3.LUT R4, R2, R0, R7, 0xfe, !PT ;  /* 0x0000000002047212 */ /* 0x000fce00078efe07 */
.L_x_7966:
[----:B------:R-:W-:Y:S05]  /*4e30*/  BSYNC.RECONVERGENT B0 ;  /* 0x0000000000007941 */ /* 0x000fea0003800200 */
.L_x_7965:
[----:B------:R-:W0:Y:S02]  /*4e40*/  F2I.FTZ.TRUNC.NTZ R4, R4 ;  /* 0x0000000400047305 */ /* 0x000e24000021f100 */
[----:B0-----:R-:W-:Y:S01]  /*4e50*/  PRMT R0, R4, 0x7610, R0 ;  /* 0x0000761004007816 */ /* 0x001fe20000000000 */
[----:B------:R-:W-:Y:S06]  /*4e60*/  BRA `(.L_x_7950) ;  /* 0x0000000400107947 */ /* 0x000fec0003800000 */
.L_x_7963:
        /* <DEDUP_REMOVED lines=21> */
.L_x_7972:
[----:B------:R-:W-:Y:S05]  /*4fc0*/  BSYNC.RECONVERGENT B1 ;  /* 0x0000000000017941 */ /* 0x000fea0003800200 */
.L_x_7971:
[----:B------:R-:W-:Y:S01]  /*4fd0*/  IMAD.SHL.U32 R0, R0, 0x200000, RZ ;  /* 0x0020000000007824 */ /* 0x000fe200078e00ff */
[----:B------:R-:W-:-:S04]  /*4fe0*/  LEA R2, R2, 0x37800000, 0x17 ;  /* 0x3780000002027811 */ /* 0x000fc800078eb8ff */
[----:B------:R-:W-:-:S07]  /*4ff0*/  LOP3.LUT R4, R2, R0, R7, 0xfe, !PT ;  /* 0x0000000002047212 */ /* 0x000fce00078efe07 */
.L_x_7970:
[----:B------:R-:W-:Y:S05]  /*5000*/  BSYNC.RECONVERGENT B0 ;  /* 0x0000000000007941 */ /* 0x000fea0003800200 */
.L_x_7969:
[----:B------:R-:W0:Y:S02]  /*5010*/  F2I.FTZ.TRUNC.NTZ R4, R4 ;  /* 0x0000000400047305 */ /* 0x000e24000021f100 */
[----:B0-----:R-:W-:Y:S01]  /*5020*/  PRMT R0, R4, 0x7610, R0 ;  /* 0x0000761004007816 */ /* 0x001fe20000000000 */
[----:B------:R-:W-:Y:S06]  /*5030*/  BRA `(.L_x_7950) ;  /* 0x00000000009c7947 */ /* 0x000fec0003800000 */
.L_x_7962:
        /* <DEDUP_REMOVED lines=14> */
.L_x_7976:
[----:B------:R-:W-:Y:S05]  /*5120*/  BSYNC.RECONVERGENT B0 ;  /* 0x0000000000007941 */ /* 0x000fea0003800200 */
.L_x_7975:
[----:B------:R-:W0:Y:S02]  /*5130*/  F2I.FTZ.TRUNC.NTZ R4, R4 ;  /* 0x0000000400047305 */ /* 0x000e24000021f100 */
[----:B0-----:R-:W-:Y:S01]  /*5140*/  PRMT R0, R4, 0x7610, R0 ;  /* 0x0000761004007816 */ /* 0x001fe20000000000 */
[----:B------:R-:W-:Y:S06]  /*5150*/  BRA `(.L_x_7950) ;  /* 0x0000000000547947 */ /* 0x000fec0003800000 */
.L_x_7949:
        /* <DEDUP_REMOVED lines=16> */
.L_x_7977:
[----:B------:R-:W-:Y:S01]  /*5260*/  PRMT R0, RZ, 0x7610, R0 ;  /* 0x00007610ff007816 */ /* 0x000fe20000000000 */
[----:B------:R-:W-:Y:S06]  /*5270*/  BRA `(.L_x_7950) ;  /* 0x00000000000c7947 */ /* 0x000fec0003800000 */
.L_x_7974:
[----:B------:R0:W5:Y:S01]  /*5280*/  LDG.E.U8 R0, desc[UR36][R2.64] ;  /* 0x0000002402007981 */ /* 0x000162000c1e1100 */
[----:B------:R-:W-:Y:S05]  /*5290*/  BRA `(.L_x_7950) ;  /* 0x0000000000047947 */ /* 0x000fea0003800000 */
.L_x_7973:
[----:B------:R0:W5:Y:S02]  /*52a0*/  LDG.E.U8 R0, desc[UR36][R2.64] ;  /* 0x0000002402007981 */ /* 0x000164000c1e1100 */
.L_x_7950:
        /* <DEDUP_REMOVED lines=21> */
.L_x_7981:
[----:B------:R0:W-:Y:S01]  /*5400*/  STG.E.U8 desc[UR36][R2.64], R9 ;  /* 0x0000000902007986 */ /* 0x0001e2000c101124 */
[----:B------:R-:W-:Y:S05]  /*5410*/  BRA `(.L_x_7983) ;  /* 0x0000000c004c7947 */ /* 0x000fea0003800000 */
.L_x_7980:
        /* <DEDUP_REMOVED lines=10> */
.L_x_7985:
[----:B------:R-:W-:-:S05]  /*54c0*/  PRMT R5, R9, 0x9910, RZ ;  /* 0x0000991009057816 */ /* 0x000fca00000000ff */
[----:B------:R0:W-:Y:S01]  /*54d0*/  STG.E desc[UR36][R2.64], R5 ;  /* 0x0000000502007986 */ /* 0x0001e2000c101924 */
[----:B------:R-:W-:Y:S05]  /*54e0*/  BRA `(.L_x_7983) ;  /* 0x0000000c00187947 */ /* 0x000fea0003800000 */
.L_x_7984:
[----:B------:R0:W-:Y:S01]  /*54f0*/  STG.E.U16 desc[UR36][R2.64], R9 ;  /* 0x0000000902007986 */ /* 0x0001e2000c101524 */
[----:B------:R-:W-:Y:S05]  /*5500*/  BRA `(.L_x_7983) ;  /* 0x0000000c00107947 */ /* 0x000fea0003800000 */
.L_x_7979:
        /* <DEDUP_REMOVED lines=9> */
.L_x_7987:
[----:B------:R-:W0:Y:S02]  /*55a0*/  I2F.S16 R0, R9 ;  /* 0x0000000900007306 */ /* 0x000e240000101400 */
[----:B0-----:R-:W-:-:S05]  /*55b0*/  F2FP.F16.F32.PACK_AB R0, RZ, R0 ;  /* 0x00000000ff00723e */ /* 0x001fca00000000ff */
[----:B------:R0:W-:Y:S01]  /*55c0*/  STG.E.U16 desc[UR36][R2.64], R0 ;  /* 0x0000000002007986 */ /* 0x0001e2000c101524 */
[----:B------:R-:W-:Y:S05]  /*55d0*/  BRA `(.L_x_7983) ;  /* 0x0000000800dc7947 */ /* 0x000fea0003800000 */
.L_x_7986:
        /* <DEDUP_REMOVED lines=10> */
.L_x_7989:
[----:B------:R-:W0:Y:S02]  /*5680*/  I2F.S16 R9, R9 ;  /* 0x0000000900097306 */ /* 0x000e240000101400 */
[----:B0-----:R-:W-:-:S04]  /*5690*/  F2FP.F16.F32.PACK_AB R5, RZ, R9 ;  /* 0x00000009ff05723e */ /* 0x001fc800000000ff */
[----:B------:R-:W-:-:S05]  /*56a0*/  PRMT R5, R5, 0x5410, RZ ;  /* 0x0000541005057816 */ /* 0x000fca00000000ff */
[----:B------:R0:W-:Y:S01]  /*56b0*/  STG.E desc[UR36][R2.64], R5 ;  /* 0x0000000502007986 */ /* 0x0001e2000c101924 */
[----:B------:R-:W-:Y:S05]  /*56c0*/  BRA `(.L_x_7983) ;  /* 0x0000000800a07947 */ /* 0x000fea0003800000 */
.L_x_7988:
[----:B------:R-:W0:Y:S02]  /*56d0*/  I2F.F64.S16 R4, R9 ;  /* 0x0000000900047312 */ /* 0x000e240000101c00 */
[----:B0-----:R0:W-:Y:S01]  /*56e0*/  STG.E.64 desc[UR36][R2.64], R4 ;  /* 0x0000000402007986 */ /* 0x0011e2000c101b24 */
[----:B------:R-:W-:Y:S05]  /*56f0*/  BRA `(.L_x_7983) ;  /* 0x0000000800947947 */ /* 0x000fea0003800000 */
.L_x_7978:
        /* <DEDUP_REMOVED lines=12> */
.L_x_7993:
        /* <DEDUP_REMOVED lines=18> */
.L_x_7996:
[----:B------:R-:W-:-:S04]  /*58e0*/  SHF.R.U32.HI R5, RZ, 0x18, R5 ;  /* 0x00000018ff057819 */ /* 0x000fc80000011605 */
[----:B------:R-:W-:-:S07]  /*58f0*/  LOP3.LUT R0, R0, 0x80, R5, 0xf8, !PT ;  /* 0x0000008000007812 */ /* 0x000fce00078ef805 */
.L_x_7995:
[----:B------:R-:W-:Y:S05]  /*5900*/  BSYNC.RECONVERGENT B0 ;  /* 0x0000000000007941 */ /* 0x000fea0003800200 */
.L_x_7994:
[----:B------:R0:W-:Y:S01]  /*5910*/  STG.E.U8 desc[UR36][R2.64], R0 ;  /* 0x0000000002007986 */ /* 0x0001e2000c101124 */
[----:B------:R-:W-:Y:S05]  /*5920*/  BRA `(.L_x_7983) ;  /* 0x0000000800087947 */ /* 0x000fea0003800000 */
.L_x_7992:
        /* <DEDUP_REMOVED lines=18> */
.L_x_7999:
[----:B------:R-:W-:-:S04]  /*5a50*/  SHF.R.U32.HI R5, RZ, 0x18, R5 ;  /* 0x00000018ff057819 */ /* 0x000fc80000011605 */
[----:B------:R-:W-:-:S07]  /*5a60*/  LOP3.LUT R0, R0, 0x80, R5, 0xf8, !PT ;  /* 0x0000008000007812 */ /* 0x000fce00078ef805 */
.L_x_7998:
[----:B------:R-:W-:Y:S05]  /*5a70*/  BSYNC.RECONVERGENT B0 ;  /* 0x0000000000007941 */ /* 0x000fea0003800200 */
.L_x_7997:
[----:B------:R0:W-:Y:S01]  /*5a80*/  STG.E.U8 desc[UR36][R2.64], R0 ;  /* 0x0000000002007986 */ /* 0x0001e2000c101124 */
[----:B------:R-:W-:Y:S05]  /*5a90*/  BRA `(.L_x_7983) ;  /* 0x0000000400ac7947 */ /* 0x000fea0003800000 */
.L_x_7991:
        /* <DEDUP_REMOVED lines=22> */
.L_x_8001:
[----:B------:R-:W-:-:S04]  /*5c00*/  PRMT R4, R9, 0x9910, RZ ;  /* 0x0000991009047816 */ /* 0x000fc800000000ff */
[----:B------:R-:W-:-:S05]  /*5c10*/  SHF.R.S32.HI R5, RZ, 0x1f, R4 ;  /* 0x0000001fff057819 */ /* 0x000fca0000011404 */
[----:B------:R0:W-:Y:S01]  /*5c20*/  STG.E.64 desc[UR36][R2.64], R4 ;  /* 0x0000000402007986 */ /* 0x0001e2000c101b24 */
[----:B------:R-:W-:Y:S05]  /*5c30*/  BRA `(.L_x_7983) ;  /* 0x0000000400447947 */ /* 0x000fea0003800000 */
.L_x_8000:
[----:B------:R-:W-:-:S05]  /*5c40*/  PRMT R5, R9, 0x9910, RZ ;  /* 0x0000991009057816 */ /* 0x000fca00000000ff */
[----:B------:R0:W-:Y:S01]  /*5c50*/  STG.E desc[UR36][R2.64], R5 ;  /* 0x0000000502007986 */ /* 0x0001e2000c101924 */
[----:B------:R-:W-:Y:S05]  /*5c60*/  BRA `(.L_x_7983) ;  /* 0x0000000400387947 */ /* 0x000fea0003800000 */
.L_x_7990:
        /* <DEDUP_REMOVED lines=11> */
.L_x_8003:
[----:B------:R-:W0:Y:S01]  /*5d20*/  I2F.F64.S16 R4, R9 ;  /* 0x0000000900047312 */ /* 0x000e220000101c00 */
[----:B------:R-:W-:-:S05]  /*5d30*/  CS2R R6, SRZ ;  /* 0x0000000000067805 */ /* 0x000fca000001ff00 */
[----:B0-----:R4:W-:Y:S01]  /*5d40*/  STG.E.128 desc[UR36][R2.64], R4 ;  /* 0x0000000402007986 */ /* 0x0019e2000c101d24 */
[----:B------:R-:W-:Y:S05]  /*5d50*/  BRA `(.L_x_7983) ;  /* 0x0000000000fc7947 */ /* 0x000fea0003800000 */
.L_x_8002:
[----:B------:R-:W-:-:S09]  /*5d60*/  UISETP.NE.AND UP0, UPT, UR4, 0xf, UPT ;  /* 0x0000000f0400788c */ /* 0x000fd2000bf05270 */
[----:B------:R-:W-:Y:S05]  /*5d70*/  BRA.U !UP0, `(.L_x_8004) ;  /* 0x0000000108e87547 */ /* 0x000fea000b800000 */
[----:B------:R-:W-:-:S09]  /*5d80*/  UISETP.NE.AND UP0, UPT, UR4, 0x17, UPT ;  /* 0x000000170400788c */ /* 0x000fd2000bf05270 */
[----:B------:R-:W-:Y:S05]  /*5d90*/  BRA.U !UP0, `(.L_x_8005) ;  /* 0x0000000108907547 */ /* 0x000fea000b800000 */
[----:B------:R-:W-:-:S09]  /*5da0*/  UISETP.NE.AND UP0, UPT, UR4, 0x18, UPT ;  /* 0x000000180400788c */ /* 0x000fd2000bf05270 */
[----:B------:R-:W-:Y:S05]  /*5db0*/  BRA.U !UP0, `(.L_x_8006) ;  /* 0x0000000108447547 */ /* 0x000fea000b800000 */
.L_x_7982:
        /* <DEDUP_REMOVED lines=16> */
.L_x_8007:
[----:B------:R-:W-:Y:S05]  /*5ec0*/  BRA `(.L_x_7983) ;  /* 0x0000000000a07947 */ /* 0x000fea0003800000 */
.L_x_8006:
        /* <DEDUP_REMOVED lines=13> */
.L_x_8009:
[----:B------:R-:W-:Y:S05]  /*5fa0*/  BSYNC.RECONVERGENT B0 ;  /* 0x0000000000007941 */ /* 0x000fea0003800200 */
.L_x_8008:
[----:B------:R-:W-:-:S05]  /*5fb0*/  LOP3.LUT R5, R0, 0x80, R5, 0xf8, !PT ;  /* 0x0000008000057812 */ /* 0x000fca00078ef805 */
[----:B------:R2:W-:Y:S01]  /*5fc0*/  STG.E.U8 desc[UR36][R2.64], R5 ;  /* 0x0000000502007986 */ /* 0x0005e2000c101124 */
[----:B------:R-:W-:Y:S05]  /*5fd0*/  BRA `(.L_x_7983) ;  /* 0x00000000005c7947 */ /* 0x000fea0003800000 */
.L_x_8005:
        /* <DEDUP_REMOVED lines=12> */
.L_x_8011:
[----:B------:R-:W-:Y:S01]  /*60a0*/  IMAD.MOV.U32 R0, RZ, RZ, 0x7f ;  /* 0x0000007fff007424 */ /* 0x000fe200078e00ff */
[----:B------:R-:W-:-:S04]  /*60b0*/  ISETP.GT.U32.AND P0, PT, R4, 0x7f800000, PT ;  /* 0x7f8000000400780c */ /* 0x000fc80003f04070 */
[----:B------:R-:W-:-:S09]  /*60c0*/  SEL R0, R0, 0x7c, P0 ;  /* 0x0000007c00007807 */ /* 0x000fd20000000000 */
.L_x_8012:
[----:B------:R-:W-:Y:S05]  /*60d0*/  BSYNC.RECONVERGENT B0 ;  /* 0x0000000000007941 */ /* 0x000fea0003800200 */
.L_x_8010:
[----:B------:R-:W-:-:S04]  /*60e0*/  SHF.R.U32.HI R5, RZ, 0x18, R5 ;  /* 0x00000018ff057819 */ /* 0x000fc80000011605 */
[----:B------:R-:W-:-:S05]  /*60f0*/  LOP3.LUT R5, R0, 0x80, R5, 0xf8, !PT ;  /* 0x0000008000057812 */ /* 0x000fca00078ef805 */
[----:B------:R1:W-:Y:S01]  /*6100*/  STG.E.U8 desc[UR36][R2.64], R5 ;  /* 0x0000000502007986 */ /* 0x0003e2000c101124 */
[----:B------:R-:W-:Y:S05]  /*6110*/  BRA `(.L_x_7983) ;  /* 0x00000000000c7947 */ /* 0x000fea0003800000 */
.L_x_8004:
[----:B------:R-:W0:Y:S02]  /*6120*/  I2F.S16 R0, R9 ;  /* 0x0000000900007306 */ /* 0x000e240000101400 */
[----:B0-----:R-:W-:-:S05]  /*6130*/  F2FP.BF16.F32.PACK_AB R0, RZ, R0 ;  /* 0x00000000ff00723e */ /* 0x001fca00000010ff */
[----:B------:R0:W-:Y:S02]  /*6140*/  STG.E.U16 desc[UR36][R2.64], R0 ;  /* 0x0000000002007986 */ /* 0x0001e4000c101524 */
.L_x_7983:
[----:B------:R-:W-:-:S07]  /*6150*/  IADD3 R17, PT, PT, R17, 0x80, RZ ;  /* 0x0000008011117810 */ /* 0x000fce0007ffe0ff */
.L_x_7943:
[----:B------:R-:W-:Y:S05]  /*6160*/  BSYNC.RECONVERGENT B6 ;  /* 0x0000000000067941 */ /* 0x000fea0003800200 */
.L_x_7942:
        /* <DEDUP_REMOVED lines=307> */
.L_x_8015:
        /* <DEDUP_REMOVED lines=16> */
.L_x_8019:
[----:B------:R0:W5:Y:S01]  /*75a0*/  LDG.E.U8 R0, desc[UR36][R2.64] ;  /* 0x0000002402007981 */ /* 0x000162000c1e1100 */
[----:B------:R-:W-:Y:S05]  /*75b0*/  BRA `(.L_x_8021) ;  /* 0x0000000c004c7947 */ /* 0x000fea0003800000 */
.L_x_8018:
        /* <DEDUP_REMOVED lines=8> */
.L_x_8023:
[----:B------:R0:W5:Y:S01]  /*7640*/  LDG.E.U8 R0, desc[UR36][R2.64] ;  /* 0x0000002402007981 */ /* 0x000162000c1e1100 */
[----:B------:R-:W-:Y:S05]  /*7650*/  BRA `(.L_x_8021) ;  /* 0x0000000c00247947 */ /* 0x000fea0003800000 */
.L_x_8022:
[----:B------:R0:W5:Y:S01]  /*7660*/  LDG.E.U16 R0, desc[UR36][R2.64] ;  /* 0x0000002402007981 */ /* 0x000162000c1e1500 */
[----:B------:R-:W-:Y:S05]  /*7670*/  BRA `(.L_x_8021) ;  /* 0x0000000c001c7947 */ /* 0x000fea0003800000 */
.L_x_8017:
        /* <DEDUP_REMOVED lines=9> */
.L_x_8025:
[----:B------:R-:W2:Y:S02]  /*7710*/  LDG.E.U16 R4, desc[UR36][R2.64] ;  /* 0x0000002402047981 */ /* 0x000ea4000c1e1500 */
[----:B--2---:R-:W-:-:S06]  /*7720*/  HADD2.F32 R4, -RZ, R4.H0_H0 ;  /* 0x20000004ff047230 */ /* 0x004fcc0000004100 */
[----:B------:R-:W0:Y:S02]  /*7730*/  F2I.FTZ.TRUNC.NTZ R4, R4 ;  /* 0x0000000400047305 */ /* 0x000e24000021f100 */
[----:B0-----:R-:W-:Y:S01]  /*7740*/  PRMT R0, R4, 0x7610, R0 ;  /* 0x0000761004007816 */ /* 0x001fe20000000000 */
[----:B------:R-:W-:Y:S06]  /*7750*/  BRA `(.L_x_8021) ;  /* 0x0000000800e47947 */ /* 0x000fec0003800000 */
.L_x_8024:
        /* <DEDUP_REMOVED lines=9> */
.L_x_8027:
[----:B------:R-:W2:Y:S02]  /*77f0*/  LDG.E.U16 R2, desc[UR36][R2.64] ;  /* 0x0000002402027981 */ /* 0x000ea4000c1e1500 */
[----:B--2---:R-:W-:-:S06]  /*7800*/  HADD2.F32 R4, -RZ, R2.H0_H0 ;  /* 0x20000002ff047230 */ /* 0x004fcc0000004100 */
[----:B------:R-:W0:Y:S02]  /*7810*/  F2I.FTZ.TRUNC.NTZ R4, R4 ;  /* 0x0000000400047305 */ /* 0x000e24000021f100 */
[----:B0-----:R-:W-:Y:S01]  /*7820*/  PRMT R0, R4, 0x7610, R0 ;  /* 0x0000761004007816 */ /* 0x001fe20000000000 */
[----:B------:R-:W-:Y:S06]  /*7830*/  BRA `(.L_x_8021) ;  /* 0x0000000800ac7947 */ /* 0x000fec0003800000 */
.L_x_8026:
[----:B------:R-:W2:Y:S02]  /*7840*/  LDG.E.64 R2, desc[UR36][R2.64] ;  /* 0x0000002402027981 */ /* 0x000ea4000c1e1b00 */
[----:B--2---:R0:W1:Y:S01]  /*7850*/  F2I.F64.TRUNC R0, R2 ;  /* 0x0000000200007311 */ /* 0x004062000030d100 */
[----:B------:R-:W-:Y:S05]  /*7860*/  BRA `(.L_x_8021) ;  /* 0x0000000800a07947 */ /* 0x000fea0003800000 */
.L_x_8016:
        /* <DEDUP_REMOVED lines=12> */
.L_x_8030:
[----:B------:R-:W2:Y:S02]  /*7930*/  LDG.E.64 R2, desc[UR36][R2.64] ;  /* 0x0000002402027981 */ /* 0x000ea4000c1e1b00 */
[----:B--2---:R0:W1:Y:S01]  /*7940*/  F2I.F64.TRUNC R0, R2 ;  /* 0x0000000200007311 */ /* 0x004062000030d100 */
[----:B------:R-:W-:Y:S05]  /*7950*/  BRA `(.L_x_8021) ;  /* 0x0000000800647947 */ /* 0x000fea0003800000 */
.L_x_8029:
        /* <DEDUP_REMOVED lines=27> */
.L_x_8032:
        /* <DEDUP_REMOVED lines=14> */
.L_x_8031:
[----:B------:R-:W2:Y:S02]  /*7bf0*/  LDG.E.U16 R4, desc[UR36][R2.64] ;  /* 0x0000002402047981 */ /* 0x000ea4000c1e1500 */
[----:B--2---:R-:W-:-:S06]  /*7c00*/  IMAD.U32 R4, R4, 0x10000, RZ ;  /* 0x0001000004047824 */ /* 0x004fcc00078e00ff */
[----:B------:R-:W0:Y:S02]  /*7c10*/  F2I.FTZ.TRUNC.NTZ R4, R4 ;  /* 0x0000000400047305 */ /* 0x000e24000021f100 */
[----:B0-----:R-:W-:Y:S01]  /*7c20*/  PRMT R0, R4, 0x7610, R0 ;  /* 0x0000761004007816 */ /* 0x001fe20000000000 */
[----:B------:R-:W-:Y:S06]  /*7c30*/  BRA `(.L_x_8021) ;  /* 0x0000000400ac7947 */ /* 0x000fec0003800000 */
.L_x_8028:
        /* <DEDUP_REMOVED lines=10> */
.L_x_8035:
        /* <DEDUP_REMOVED lines=21> */
.L_x_8039:
[----:B------:R-:W-:Y:S05]  /*7e30*/  BSYNC.RECONVERGENT B1 ;  /* 0x0000000000017941 */ /* 0x000fea0003800200 */
.L_x_8038:
[----:B------:R-:W-:Y:S02]  /*7e40*/  SHF.L.U32 R0, R0, 0x14, RZ ;  /* 0x0000001400007819 */ /* 0x000fe400000006ff */
[----:B------:R-:W-:-:S04]  /*7e50*/  LEA R2, R2, 0x3b800000, 0x17 ;  /* 0x3b80000002027811 */ /* 0x000fc800078eb8ff */
[----:B------:R-:W-:-:S07]  /*7e60*/  LOP3.LUT R4, R2, R0, R7, 0xfe, !PT ;  /* 0x0000000002047212 */ /* 0x000fce00078efe07 */
.L_x_8037:
[----:B------:R-:W-:Y:S05]  /*7e70*/  BSYNC.RECONVERGENT B0 ;  /* 0x0000000000007941 */ /* 0x000fea0003800200 */
.L_x_8036:
[----:B------:R-:W0:Y:S02]  /*7e80*/  F2I.FTZ.TRUNC.NTZ R4, R4 ;  /* 0x0000000400047305 */ /* 0x000e24000021f100 */
[----:B0-----:R-:W-:Y:S01]  /*7e90*/  PRMT R0, R4, 0x7610, R0 ;  /* 0x0000761004007816 */ /* 0x001fe20000000000 */
[----:B------:R-:W-:Y:S06]  /*7ea0*/  BRA `(.L_x_8021) ;  /* 0x0000000400107947 */ /* 0x000fec0003800000 */
.L_x_8034:
        /* <DEDUP_REMOVED lines=21> */
.L_x_8043:
[----:B------:R-:W-:Y:S05]  /*8000*/  BSYNC.RECONVERGENT B1 ;  /* 0x0000000000017941 */ /* 0x000fea0003800200 */
.L_x_8042:
[----:B------:R-:W-:Y:S01]  /*8010*/  IMAD.SHL.U32 R0, R0, 0x200000, RZ ;  /* 0x0020000000007824 */ /* 0x000fe200078e00ff */
[----:B------:R-:W-:-:S04]  /*8020*/  LEA R2, R2, 0x37800000, 0x17 ;  /* 0x3780000002027811 */ /* 0x000fc800078eb8ff */
[----:B------:R-:W-:-:S07]  /*8030*/  LOP3.LUT R4, R2, R0, R7, 0xfe, !PT ;  /* 0x0000000002047212 */ /* 0x000fce00078efe07 */
.L_x_8041:
[----:B------:R-:W-:Y:S05]  /*8040*/  BSYNC.RECONVERGENT B0 ;  /* 0x0000000000007941 */ /* 0x000fea0003800200 */
.L_x_8040:
[----:B------:R-:W0:Y:S02]  /*8050*/  F2I.FTZ.TRUNC.NTZ R4, R4 ;  /* 0x0000000400047305 */ /* 0x000e24000021f100 */
[----:B0-----:R-:W-:Y:S01]  /*8060*/  PRMT R0, R4, 0x7610, R0 ;  /* 0x0000761004007816 */ /* 0x001fe20000000000 */
[----:B------:R-:W-:Y:S06]  /*8070*/  BRA `(.L_x_8021) ;  /* 0x00000000009c7947 */ /* 0x000fec0003800000 */
.L_x_8033:
        /* <DEDUP_REMOVED lines=14> */
.L_x_8047:
[----:B------:R-:W-:Y:S05]  /*8160*/  BSYNC.RECONVERGENT B0 ;  /* 0x0000000000007941 */ /* 0x000fea0003800200 */
.L_x_8046:
[----:B------:R-:W0:Y:S02]  /*8170*/  F2I.FTZ.TRUNC.NTZ R4, R4 ;  /* 0x0000000400047305 */ /* 0x000e24000021f100 */
[----:B0-----:R-:W-:Y:S01]  /*8180*/  PRMT R0, R4, 0x7610, R0 ;  /* 0x0000761004007816 */ /* 0x001fe20000000000 */
[----:B------:R-:W-:Y:S06]  /*8190*/  BRA `(.L_x_8021) ;  /* 0x0000000000547947 */ /* 0x000fec0003800000 */
.L_x_8020:
        /* <DEDUP_REMOVED lines=16> */
.L_x_8048:
[----:B------:R-:W-:Y:S01]  /*82a0*/  PRMT R0, RZ, 0x7610, R0 ;  /* 0x00007610ff007816 */ /* 0x000fe20000000000 */
[----:B------:R-:W-:Y:S06]  /*82b0*/  BRA `(.L_x_8021) ;  /* 0x00000000000c7947 */ /* 0x000fec0003800000 */
.L_x_8045:
[----:B------:R3:W5:Y:S01]  /*82c0*/  LDG.E.U8 R0, desc[UR36][R2.64] ;  /* 0x0000002402007981 */ /* 0x000762000c1e1100 */
[----:B------:R-:W-:Y:S05]  /*82d0*/  BRA `(.L_x_8021) ;  /* 0x0000000000047947 */ /* 0x000fea0003800000 */
.L_x_8044:
[----:B------:R4:W5:Y:S02]  /*82e0*/  LDG.E.U8 R0, desc[UR36][R2.64] ;  /* 0x0000002402007981 */ /* 0x000964000c1e1100 */
.L_x_8021:
        /* <DEDUP_REMOVED lines=21> */
.L_x_8052:
[----:B------:R4:W-:Y:S01]  /*8440*/  STG.E.U8 desc[UR36][R2.64], R9 ;  /* 0x0000000902007986 */ /* 0x0009e2000c101124 */
[----:B------:R-:W-:Y:S05]  /*8450*/  BRA `(.L_x_8054) ;  /* 0x0000000c004c7947 */ /* 0x000fea0003800000 */
.L_x_8051:
        /* <DEDUP_REMOVED lines=10> */
.L_x_8056:
[----:B------:R-:W-:-:S05]  /*8500*/  PRMT R5, R9, 0x9910, RZ ;  /* 0x0000991009057816 */ /* 0x000fca00000000ff */
[----:B------:R2:W-:Y:S01]  /*8510*/  STG.E desc[UR36][R2.64], R5 ;  /* 0x0000000502007986 */ /* 0x0005e2000c101924 */
[----:B------:R-:W-:Y:S05]  /*8520*/  BRA `(.L_x_8054) ;  /* 0x0000000c00187947 */ /* 0x000fea0003800000 */
.L_x_8055:
[----:B------:R0:W-:Y:S01]  /*8530*/  STG.E.U16 desc[UR36][R2.64], R9 ;  /* 0x0000000902007986 */ /* 0x0001e2000c101524 */
[----:B------:R-:W-:Y:S05]  /*8540*/  BRA `(.L_x_8054) ;  /* 0x0000000c00107947 */ /* 0x000fea0003800000 */
.L_x_8050:
        /* <DEDUP_REMOVED lines=9> */
.L_x_8058:
[----:B------:R-:W0:Y:S02]  /*85e0*/  I2F.S16 R0, R9 ;  /* 0x0000000900007306 */ /* 0x000e240000101400 */
[----:B0-----:R-:W-:-:S05]  /*85f0*/  F2FP.F16.F32.PACK_AB R0, RZ, R0 ;  /* 0x00000000ff00723e */ /* 0x001fca00000000ff */
[----:B------:R0:W-:Y:S01]  /*8600*/  STG.E.U16 desc[UR36][R2.64], R0 ;  /* 0x0000000002007986 */ /* 0x0001e2000c101524 */
[----:B------:R-:W-:Y:S05]  /*8610*/  BRA `(.L_x_8054) ;  /* 0x0000000800dc7947 */ /* 0x000fea0003800000 */
.L_x_8057:
        /* <DEDUP_REMOVED lines=10> */
.L_x_8060:
[----:B------:R-:W0:Y:S02]  /*86c0*/  I2F.S16 R9, R9 ;  /* 0x0000000900097306 */ /* 0x000e240000101400 */
[----:B0-----:R-:W-:-:S04]  /*86d0*/  F2FP.F16.F32.PACK_AB R5, RZ, R9 ;  /* 0x00000009ff05723e */ /* 0x001fc800000000ff */
[----:B------:R-:W-:-:S05]  /*86e0*/  PRMT R5, R5, 0x5410, RZ ;  /* 0x0000541005057816 */ /* 0x000fca00000000ff */
[----:B------:R0:W-:Y:S01]  /*86f0*/  STG.E desc[UR36][R2.64], R5 ;  /* 0x0000000502007986 */ /* 0x0001e2000c101924 */
[----:B------:R-:W-:Y:S05]  /*8700*/  BRA `(.L_x_8054) ;  /* 0x0000000800a07947 */ /* 0x000fea0003800000 */
.L_x_8059:
[----:B------:R-:W0:Y:S02]  /*8710*/  I2F.F64.S16 R4, R9 ;  /* 0x0000000900047312 */ /* 0x000e240000101c00 */
[----:B0-----:R0:W-:Y:S01]  /*8720*/  STG.E.64 desc[UR36][R2.64], R4 ;  /* 0x0000000402007986 */ /* 0x0011e2000c101b24 */
[----:B------:R-:W-:Y:S05]  /*8730*/  BRA `(.L_x_8054) ;  /* 0x0000000800947947 */ /* 0x000fea0003800000 */
.L_x_8049:
        /* <DEDUP_REMOVED lines=12> */
.L_x_8064:
        /* <DEDUP_REMOVED lines=18> */
.L_x_8067:
[----:B------:R-:W-:-:S04]  /*8920*/  SHF.R.U32.HI R5, RZ, 0x18, R5 ;  /* 0x00000018ff057819 */ /* 0x000fc80000011605 */
[----:B------:R-:W-:-:S07]  /*8930*/  LOP3.LUT R0, R0, 0x80, R5, 0xf8, !PT ;  /* 0x0000008000007812 */ /* 0x000fce00078ef805 */
.L_x_8066:
[----:B------:R-:W-:Y:S05]  /*8940*/  BSYNC.RECONVERGENT B0 ;  /* 0x0000000000007941 */ /* 0x000fea0003800200 */
.L_x_8065:
[----:B------:R0:W-:Y:S01]  /*8950*/  STG.E.U8 desc[UR36][R2.64], R0 ;  /* 0x0000000002007986 */ /* 0x0001e2000c101124 */
[----:B------:R-:W-:Y:S05]  /*8960*/  BRA `(.L_x_8054) ;  /* 0x0000000800087947 */ /* 0x000fea0003800000 */
.L_x_8063:
        /* <DEDUP_REMOVED lines=18> */
.L_x_8070:
[----:B------:R-:W-:-:S04]  /*8a90*/  SHF.R.U32.HI R5, RZ, 0x18, R5 ;  /* 0x00000018ff057819 */ /* 0x000fc80000011605 */
[----:B------:R-:W-:-:S07]  /*8aa0*/  LOP3.LUT R0, R0, 0x80, R5, 0xf8, !PT ;  /* 0x0000008000007812 */ /* 0x000fce00078ef805 */
.L_x_8069:
[----:B------:R-:W-:Y:S05]  /*8ab0*/  BSYNC.RECONVERGENT B0 ;  /* 0x0000000000007941 */ /* 0x000fea0003800200 */
.L_x_8068:
[----:B------:R0:W-:Y:S01]  /*8ac0*/  STG.E.U8 desc[UR36][R2.64], R0 ;  /* 0x0000000002007986 */ /* 0x0001e2000c101124 */
[----:B------:R-:W-:Y:S05]  /*8ad0*/  BRA `(.L_x_8054) ;  /* 0x0000000400ac7947 */ /* 0x000fea0003800000 */
.L_x_8062:
        /* <DEDUP_REMOVED lines=22> */
.L_x_8072:
[----:B------:R-:W-:-:S04]  /*8c40*/  PRMT R4, R9, 0x9910, RZ ;  /* 0x0000991009047816 */ /* 0x000fc800000000ff */
[----:B------:R-:W-:-:S05]  /*8c50*/  SHF.R.S32.HI R5, RZ, 0x1f, R4 ;  /* 0x0000001fff057819 */ /* 0x000fca0000011404 */
[----:B------:R0:W-:Y:S01]  /*8c60*/  STG.E.64 desc[UR36][R2.64], R4 ;  /* 0x0000000402007986 */ /* 0x0001e2000c101b24 */
[----:B------:R-:W-:Y:S05]  /*8c70*/  BRA `(.L_x_8054) ;  /* 0x0000000400447947 */ /* 0x000fea0003800000 */
.L_x_8071:
[----:B------:R-:W-:-:S05]  /*8c80*/  PRMT R5, R9, 0x9910, RZ ;  /* 0x0000991009057816 */ /* 0x000fca00000000ff */
[----:B------:R0:W-:Y:S01]  /*8c90*/  STG.E desc[UR36][R2.64], R5 ;  /* 0x0000000502007986 */ /* 0x0001e2000c101924 */
[----:B------:R-:W-:Y:S05]  /*8ca0*/  BRA `(.L_x_8054) ;  /* 0x0000000400387947 */ /* 0x000fea0003800000 */
.L_x_8061:
        /* <DEDUP_REMOVED lines=11> */
.L_x_8074:
[----:B------:R-:W0:Y:S01]  /*8d60*/  I2F.F64.S16 R4, R9 ;  /* 0x0000000900047312 */ /* 0x000e220000101c00 */
[----:B------:R-:W-:-:S05]  /*8d70*/  CS2R R6, SRZ ;  /* 0x0000000000067805 */ /* 0x000fca000001ff00 */
[----:B0-----:R0:W-:Y:S01]  /*8d80*/  STG.E.128 desc[UR36][R2.64], R4 ;  /* 0x0000000402007986 */ /* 0x0011e2000c101d24 */
[----:B------:R-:W-:Y:S05]  /*8d90*/  BRA `(.L_x_8054) ;  /* 0x0000000000fc7947 */ /* 0x000fea0003800000 */
.L_x_8073:
[----:B------:R-:W-:-:S09]  /*8da0*/  UISETP.NE.AND UP0, UPT, UR4, 0xf, UPT ;  /* 0x0000000f0400788c */ /* 0x000fd2000bf05270 */
[----:B------:R-:W-:Y:S05]  /*8db0*/  BRA.U !UP0, `(.L_x_8075) ;  /* 0x0000000108e87547 */ /* 0x000fea000b800000 */
[----:B------:R-:W-:-:S09]  /*8dc0*/  UISETP.NE.AND UP0, UPT, UR4, 0x17, UPT ;  /* 0x000000170400788c */ /* 0x000fd2000bf05270 */
[----:B------:R-:W-:Y:S05]  /*8dd0*/  BRA.U !UP0, `(.L_x_8076) ;  /* 0x0000000108907547 */ /* 0x000fea000b800000 */
[----:B------:R-:W-:-:S09]  /*8de0*/  UISETP.NE.AND UP0, UPT, UR4, 0x18, UPT ;  /* 0x000000180400788c */ /* 0x000fd2000bf05270 */
[----:B------:R-:W-:Y:S05]  /*8df0*/  BRA.U !UP0, `(.L_x_8077) ;  /* 0x0000000108447547 */ /* 0x000fea000b800000 */
.L_x_8053:
        /* <DEDUP_REMOVED lines=16> */
.L_x_8078:
[----:B------:R-:W-:Y:S05]  /*8f00*/  BRA `(.L_x_8054) ;  /* 0x0000000000a07947 */ /* 0x000fea0003800000 */
.L_x_8077:
        /* <DEDUP_REMOVED lines=13> */
.L_x_8080:
[----:B------:R-:W-:Y:S05]  /*8fe0*/  BSYNC.RECONVERGENT B0 ;  /* 0x0000000000007941 */ /* 0x000fea0003800200 */
.L_x_8079:
[----:B------:R-:W-:-:S05]  /*8ff0*/  LOP3.LUT R5, R0, 0x80, R5, 0xf8, !PT ;  /* 0x0000008000057812 */ /* 0x000fca00078ef805 */
[----:B------:R0:W-:Y:S01]  /*9000*/  STG.E.U8 desc[UR36][R2.64], R5 ;  /* 0x0000000502007986 */ /* 0x0001e2000c101124 */
[----:B------:R-:W-:Y:S05]  /*9010*/  BRA `(.L_x_8054) ;  /* 0x00000000005c7947 */ /* 0x000fea0003800000 */
.L_x_8076:
        /* <DEDUP_REMOVED lines=12> */
.L_x_8082:
[----:B------:R-:W-:Y:S01]  /*90e0*/  IMAD.MOV.U32 R0, RZ, RZ, 0x7f ;  /* 0x0000007fff007424 */ /* 0x000fe200078e00ff */
[----:B------:R-:W-:-:S04]  /*90f0*/  ISETP.GT.U32.AND P0, PT, R4, 0x7f800000, PT ;  /* 0x7f8000000400780c */ /* 0x000fc80003f04070 */
[----:B------:R-:W-:-:S09]  /*9100*/  SEL R0, R0, 0x7c, P0 ;  /* 0x0000007c00007807 */ /* 0x000fd20000000000 */
.L_x_8083:
[----:B------:R-:W-:Y:S05]  /*9110*/  BSYNC.RECONVERGENT B0 ;  /* 0x0000000000007941 */ /* 0x000fea0003800200 */
.L_x_8081:
[----:B------:R-:W-:-:S04]  /*9120*/  SHF.R.U32.HI R5, RZ, 0x18, R5 ;  /* 0x00000018ff057819 */ /* 0x000fc80000011605 */
[----:B------:R-:W-:-:S05]  /*9130*/  LOP3.LUT R5, R0, 0x80, R5, 0xf8, !PT ;  /* 0x0000008000057812 */ /* 0x000fca00078ef805 */
[----:B------:R0:W-:Y:S01]  /*9140*/  STG.E.U8 desc[UR36][R2.64], R5 ;  /* 0x0000000502007986 */ /* 0x0001e2000c101124 */
[----:B------:R-:W-:Y:S05]  /*9150*/  BRA `(.L_x_8054) ;  /* 0x00000000000c7947 */ /* 0x000fea0003800000 */
.L_x_8075:
[----:B------:R-:W0:Y:S02]  /*9160*/  I2F.S16 R0, R9 ;  /* 0x0000000900007306 */ /* 0x000e240000101400 */
[----:B0-----:R-:W-:-:S05]  /*9170*/  F2FP.BF16.F32.PACK_AB R0, RZ, R0 ;  /* 0x00000000ff00723e */ /* 0x001fca00000010ff */
[----:B------:R0:W-:Y:S02]  /*9180*/  STG.E.U16 desc[UR36][R2.64], R0 ;  /* 0x0000000002007986 */ /* 0x0001e4000c101524 */
.L_x_8054:
[----:B------:R-:W-:-:S07]  /*9190*/  VIADD R17, R17, 0x80 ;  /* 0x0000008011117836 */ /* 0x000fce0000000000 */
.L_x_8014:
[----:B------:R-:W-:Y:S05]  /*91a0*/  BSYNC.RECONVERGENT B6 ;  /* 0x0000000000067941 */ /* 0x000fea0003800200 */
.L_x_8013:
        /* <DEDUP_REMOVED lines=306> */
.L_x_8084:
        /* <DEDUP_REMOVED lines=18> */
.L_x_8088:
[----:B------:R0:W5:Y:S01]  /*a5f0*/  LDG.E.U8 R0, desc[UR36][R2.64] ;  /* 0x0000002402007981 */ /* 0x000162000c1e1100 */
[----:B------:R-:W-:Y:S05]  /*a600*/  BRA `(.L_x_8090) ;  /* 0x0000000c004c7947 */ /* 0x000fea0003800000 */
.L_x_8087:
        /* <DEDUP_REMOVED lines=8> */
.L_x_8092:
[----:B------:R0:W5:Y:S01]  /*a690*/  LDG.E.U8 R0, desc[UR36][R2.64] ;  /* 0x0000002402007981 */ /* 0x000162000c1e1100 */
[----:B------:R-:W-:Y:S05]  /*a6a0*/  BRA `(.L_x_8090) ;  /* 0x0000000c00247947 */ /* 0x000fea0003800000 */
.L_x_8091:
[----:B------:R0:W5:Y:S01]  /*a6b0*/  LDG.E.U16 R0, desc[UR36][R2.64] ;  /* 0x0000002402007981 */ /* 0x000162000c1e1500 */
[----:B------:R-:W-:Y:S05]  /*a6c0*/  BRA `(.L_x_8090) ;  /* 0x0000000c001c7947 */ /* 0x000fea0003800000 */
.L_x_8086:
        /* <DEDUP_REMOVED lines=9> */
.L_x_8094:
[----:B------:R-:W2:Y:S02]  /*a760*/  LDG.E.U16 R4, desc[UR36][R2.64] ;  /* 0x0000002402047981 */ /* 0x000ea4000c1e1500 */
[----:B--2---:R-:W-:-:S06]  /*a770*/  HADD2.F32 R4, -RZ, R4.H0_H0 ;  /* 0x20000004ff047230 */ /* 0x004fcc0000004100 */
[----:B------:R-:W0:Y:S02]  /*a780*/  F2I.FTZ.TRUNC.NTZ R4, R4 ;  /* 0x0000000400047305 */ /* 0x000e24000021f100 */
[----:B0-----:R-:W-:Y:S01]  /*a790*/  PRMT R0, R4, 0x7610, R0 ;  /* 0x0000761004007816 */ /* 0x001fe20000000000 */
[----:B------:R-:W-:Y:S06]  /*a7a0*/  BRA `(.L_x_8090) ;  /* 0x0000000800e47947 */ /* 0x000fec0003800000 */
.L_x_8093:
        /* <DEDUP_REMOVED lines=9> */
.L_x_8096:
[----:B------:R-:W2:Y:S02]  /*a840*/  LDG.E.U16 R2, desc[UR36][R2.64] ;  /* 0x0000002402027981 */ /* 0x000ea4000c1e1500 */
[----:B--2---:R-:W-:-:S06]  /*a850*/  HADD2.F32 R4, -RZ, R2.H0_H0 ;  /* 0x20000002ff047230 */ /* 0x004fcc0000004100 */
[----:B------:R-:W0:Y:S02]  /*a860*/  F2I.FTZ.TRUNC.NTZ R4, R4 ;  /* 0x0000000400047305 */ /* 0x000e24000021f100 */
[----:B0-----:R-:W-:Y:S01]  /*a870*/  PRMT R0, R4, 0x7610, R0 ;  /* 0x0000761004007816 */ /* 0x001fe20000000000 */
[----:B------:R-:W-:Y:S06]  /*a880*/  BRA `(.L_x_8090) ;  /* 0x0000000800ac7947 */ /* 0x000fec0003800000 */
.L_x_8095:
[----:B------:R-:W2:Y:S02]  /*a890*/  LDG.E.64 R2, desc[UR36][R2.64] ;  /* 0x0000002402027981 */ /* 0x000ea4000c1e1b00 */
[----:B--2---:R0:W1:Y:S01]  /*a8a0*/  F2I.F64.TRUNC R0, R2 ;  /* 0x0000000200007311 */ /* 0x004062000030d100 */
[----:B------:R-:W-:Y:S05]  /*a8b0*/  BRA `(.L_x_8090) ;  /* 0x0000000800a07947 */ /* 0x000fea0003800000 */
.L_x_8085:
        /* <DEDUP_REMOVED lines=12> */
.L_x_8099:
[----:B------:R-:W2:Y:S02]  /*a980*/  LDG.E.64 R2, desc[UR36][R2.64] ;  /* 0x0000002402027981 */ /* 0x000ea4000c1e1b00 */
[----:B--2---:R3:W4:Y:S01]  /*a990*/  F2I.F64.TRUNC R0, R2 ;  /* 0x0000000200007311 */ /* 0x004722000030d100 */
[----:B------:R-:W-:Y:S05]  /*a9a0*/  BRA `(.L_x_8090) ;  /* 0x0000000800647947 */ /* 0x000fea0003800000 */
.L_x_8098:
        /* <DEDUP_REMOVED lines=27> */
.L_x_8101:
        /* <DEDUP_REMOVED lines=14> */
.L_x_8100:
[----:B------:R-:W2:Y:S02]  /*ac40*/  LDG.E.U16 R4, desc[UR36][R2.64] ;  /* 0x0000002402047981 */ /* 0x000ea4000c1e1500 */
[----:B--2---:R-:W-:-:S06]  /*ac50*/  SHF.L.U32 R4, R4, 0x10, RZ ;  /* 0x0000001004047819 */ /* 0x004fcc00000006ff */
[----:B------:R-:W0:Y:S02]  /*ac60*/  F2I.FTZ.TRUNC.NTZ R4, R4 ;  /* 0x0000000400047305 */ /* 0x000e24000021f100 */
[----:B0-----:R-:W-:Y:S01]  /*ac70*/  PRMT R0, R4, 0x7610, R0 ;  /* 0x0000761004007816 */ /* 0x001fe20000000000 */
[----:B------:R-:W-:Y:S06]  /*ac80*/  BRA `(.L_x_8090) ;  /* 0x0000000400ac7947 */ /* 0x000fec0003800000 */
.L_x_8097:
        /* <DEDUP_REMOVED lines=10> */
.L_x_8104:
        /* <DEDUP_REMOVED lines=21> */
.L_x_8108:
[----:B------:R-:W-:Y:S05]  /*ae80*/  BSYNC.RECONVERGENT B1 ;  /* 0x0000000000017941 */ /* 0x000fea0003800200 */
.L_x_8107:
[----:B------:R-:W-:Y:S01]  /*ae90*/  IMAD.SHL.U32 R0, R0, 0x100000, RZ ;  /* 0x0010000000007824 */ /* 0x000fe200078e00ff */
[----:B------:R-:W-:-:S04]  /*aea0*/  LEA R2, R2, 0x3b800000, 0x17 ;  /* 0x3b80000002027811 */ /* 0x000fc800078eb8ff */
[----:B------:R-:W-:-:S07]  /*aeb0*/  LOP3.LUT R4, R2, R0, R7, 0xfe, !PT ;  /* 0x0000000002047212 */ /* 0x000fce00078efe07 */
.L_x_8106:
[----:B------:R-:W-:Y:S05]  /*aec0*/  BSYNC.RECONVERGENT B0 ;  /* 0x0000000000007941 */ /* 0x000fea0003800200 */
.L_x_8105:
[----:B------:R-:W0:Y:S02]  /*aed0*/  F2I.FTZ.TRUNC.NTZ R4, R4 ;  /* 0x0000000400047305 */ /* 0x000e24000021f100 */
[----:B0-----:R-:W-:Y:S01]  /*aee0*/  PRMT R0, R4, 0x7610, R0 ;  /* 0x0000761004007816 */ /* 0x001fe20000000000 */
[----:B------:R-:W-:Y:S06]  /*aef0*/  BRA `(.L_x_8090) ;  /* 0x0000000400107947 */ /* 0x000fec0003800000 */
.L_x_8103:
        /* <DEDUP_REMOVED lines=21> */
.L_x_8112:
[----:B------:R-:W-:Y:S05]  /*b050*/  BSYNC.RECONVERGENT B1 ;  /* 0x0000000000017941 */ /* 0x000fea0003800200 */
.L_x_8111:
[----:B------:R-:W-:Y:S01]  /*b060*/  IMAD.SHL.U32 R0, R0, 0x200000, RZ ;  /* 0x0020000000007824 */ /* 0x000fe200078e00ff */
[----:B------:R-:W-:-:S04]  /*b070*/  LEA R2, R2, 0x37800000, 0x17 ;  /* 0x3780000002027811 */ /* 0x000fc800078eb8ff */
[----:B------:R-:W-:-:S07]  /*b080*/  LOP3.LUT R4, R2, R0, R7, 0xfe, !PT ;  /* 0x0000000002047212 */ /* 0x000fce00078efe07 */
.L_x_8110:
[----:B------:R-:W-:Y:S05]  /*b090*/  BSYNC.RECONVERGENT B0 ;  /* 0x0000000000007941 */ /* 0x000fea0003800200 */
.L_x_8109:
[----:B------:R-:W0:Y:S02]  /*b0a0*/  F2I.FTZ.TRUNC.NTZ R4, R4 ;  /* 0x0000000400047305 */ /* 0x000e24000021f100 */
[----:B0-----:R-:W-:Y:S01]  /*b0b0*/  PRMT R0, R4, 0x7610, R0 ;  /* 0x0000761004007816 */ /* 0x001fe20000000000 */
[----:B------:R-:W-:Y:S06]  /*b0c0*/  BRA `(.L_x_8090) ;  /* 0x00000000009c7947 */ /* 0x000fec0003800000 */
.L_x_8102:
        /* <DEDUP_REMOVED lines=14> */
.L_x_8116:
[----:B------:R-:W-:Y:S05]  /*b1b0*/  BSYNC.RECONVERGENT B0 ;  /* 0x0000000000007941 */ /* 0x000fea0003800200 */
.L_x_8115:
[----:B------:R-:W0:Y:S02]  /*b1c0*/  F2I.FTZ.TRUNC.NTZ R4, R4 ;  /* 0x0000000400047305 */ /* 0x000e24000021f100 */
[----:B0-----:R-:W-:Y:S01]  /*b1d0*/  PRMT R0, R4, 0x7610, R0 ;  /* 0x0000761004007816 */ /* 0x001fe20000000000 */
[----:B------:R-:W-:Y:S06]  /*b1e0*/  BRA `(.L_x_8090) ;  /* 0x0000000000547947 */ /* 0x000fec0003800000 */
.L_x_8089:
        /* <DEDUP_REMOVED lines=16> */
.L_x_8117:
[----:B------:R-:W-:Y:S01]  /*b2f0*/  PRMT R0, RZ, 0x7610, R0 ;  /* 0x00007610ff007816 */ /* 0x000fe20000000000 */
[----:B------:R-:W-:Y:S06]  /*b300*/  BRA `(.L_x_8090) ;  /* 0x00000000000c7947 */ /* 0x000fec0003800000 */
.L_x_8114:
[----:B------:R2:W5:Y:S01]  /*b310*/  LDG.E.U8 R0, desc[UR36][R2.64] ;  /* 0x0000002402007981 */ /* 0x000562000c1e1100 */
[----:B------:R-:W-:Y:S05]  /*b320*/  BRA `(.L_x_8090) ;  /* 0x0000000000047947 */ /* 0x000fea0003800000 */
.L_x_8113:
[----:B------:R1:W5:Y:S02]  /*b330*/  LDG.E.U8 R0, desc[UR36][R2.64] ;  /* 0x0000002402007981 */ /* 0x000364000c1e1100 */
.L_x_8090:
[C---:B012345:R-:W-:Y:S01]  /*b340*/  LOP3.LUT R2, R0.reuse, 0xff, RZ, 0xc0, !PT ;  /* 0x000000ff00027812 */ /* 0x07ffe200078ec0ff */
[----:B------:R-:W-:Y:S01]  /*b350*/  UPRMT UR4, UR41, 0x9910, URZ ;  /* 0x0000991029047896 */ /* 0x000fe200080000ff */
[----:B------:R-:W-:Y:S02]  /*b360*/  LOP3.LUT R3, R0, 0xff, RZ, 0xc0, !PT ;  /* 0x000000ff00037812 */ /* 0x000fe400078ec0ff */
        /* <DEDUP_REMOVED lines=14> */
.L_x_8121:
[----:B------:R-:W-:Y:S01]  /*b450*/  STG.E.U8 desc[UR36][R16.64], R19 ;  /* 0x0000001310007986 */ /* 0x000fe2000c101124 */
[----:B------:R-:W-:Y:S05]  /*b460*/  EXIT ;  /* 0x000000000000794d */ /* 0x000fea0003800000 */
.L_x_8120:
        /* <DEDUP_REMOVED lines=10> */
.L_x_8124:
[----:B------:R-:W-:-:S05]  /*b510*/  PRMT R3, R19, 0x9910, RZ ;  /* 0x0000991013037816 */ /* 0x000fca00000000ff */
[----:B------:R-:W-:Y:S01]  /*b520*/  STG.E desc[UR36][R16.64], R3 ;  /* 0x0000000310007986 */ /* 0x000fe2000c101924 */
[----:B------:R-:W-:Y:S05]  /*b530*/  EXIT ;  /* 0x000000000000794d */ /* 0x000fea0003800000 */
.L_x_8123:
[----:B------:R-:W-:Y:S01]  /*b540*/  STG.E.U16 desc[UR36][R16.64], R19 ;  /* 0x0000001310007986 */ /* 0x000fe2000c101524 */
[----:B------:R-:W-:Y:S05]  /*b550*/  EXIT ;  /* 0x000000000000794d */ /* 0x000fea0003800000 */
.L_x_8119:
        /* <DEDUP_REMOVED lines=9> */
.L_x_8126:
[----:B------:R-:W0:Y:S02]  /*b5f0*/  I2F.S16 R0, R19 ;  /* 0x0000001300007306 */ /* 0x000e240000101400 */
[----:B0-----:R-:W-:-:S05]  /*b600*/  F2FP.F16.F32.PACK_AB R0, RZ, R0 ;  /* 0x00000000ff00723e */ /* 0x001fca00000000ff */
[----:B------:R-:W-:Y:S01]  /*b610*/  STG.E.U16 desc[UR36][R16.64], R0 ;  /* 0x0000000010007986 */ /* 0x000fe2000c101524 */
[----:B------:R-:W-:Y:S05]  /*b620*/  EXIT ;  /* 0x000000000000794d */ /* 0x000fea0003800000 */
.L_x_8125:
        /* <DEDUP_REMOVED lines=10> */
.L_x_8128:
[----:B------:R-:W0:Y:S02]  /*b6d0*/  I2F.S16 R19, R19 ;  /* 0x0000001300137306 */ /* 0x000e240000101400 */
[----:B0-----:R-:W-:-:S04]  /*b6e0*/  F2FP.F16.F32.PACK_AB R3, RZ, R19 ;  /* 0x00000013ff03723e */ /* 0x001fc800000000ff */
[----:B------:R-:W-:-:S05]  /*b6f0*/  PRMT R3, R3, 0x5410, RZ ;  /* 0x0000541003037816 */ /* 0x000fca00000000ff */
[----:B------:R-:W-:Y:S01]  /*b700*/  STG.E desc[UR36][R16.64], R3 ;  /* 0x0000000310007986 */ /* 0x000fe2000c101924 */
[----:B------:R-:W-:Y:S05]  /*b710*/  EXIT ;  /* 0x000000000000794d */ /* 0x000fea0003800000 */
.L_x_8127:
[----:B------:R-:W0:Y:S02]  /*b720*/  I2F.F64.S16 R2, R19 ;  /* 0x0000001300027312 */ /* 0x000e240000101c00 */
[----:B0-----:R-:W-:Y:S01]  /*b730*/  STG.E.64 desc[UR36][R16.64], R2 ;  /* 0x0000000210007986 */ /* 0x001fe2000c101b24 */
[----:B------:R-:W-:Y:S05]  /*b740*/  EXIT ;  /* 0x000000000000794d */ /* 0x000fea0003800000 */
.L_x_8118:
        /* <DEDUP_REMOVED lines=12> */
.L_x_8132:
        /* <DEDUP_REMOVED lines=17> */
.L_x_8135:
[----:B------:R-:W-:-:S04]  /*b920*/  SHF.R.U32.HI R3, RZ, 0x18, R3 ;  /* 0x00000018ff037819 */ /* 0x000fc80000011603 */
[----:B------:R-:W-:-:S04]  /*b930*/  LOP3.LUT R0, R0, 0x80, R3, 0xf8, !PT ;  /* 0x0000008000007812 */ /* 0x000fc800078ef803 */
[----:B------:R-:W-:-:S07]  /*b940*/  PRMT R8, R0, 0x7610, R8 ;  /* 0x0000761000087816 */ /* 0x000fce0000000008 */
.L_x_8134:
[----:B------:R-:W-:Y:S05]  /*b950*/  BSYNC.RECONVERGENT B0 ;  /* 0x0000000000007941 */ /* 0x000fea0003800200 */
.L_x_8133:
[----:B------:R-:W-:Y:S01]  /*b960*/  STG.E.U8 desc[UR36][R16.64], R8 ;  /* 0x0000000810007986 */ /* 0x000fe2000c101124 */
[----:B------:R-:W-:Y:S05]  /*b970*/  EXIT ;  /* 0x000000000000794d */ /* 0x000fea0003800000 */
.L_x_8131:
        /* <DEDUP_REMOVED lines=17> */
.L_x_8138:
[----:B------:R-:W-:-:S04]  /*ba90*/  SHF.R.U32.HI R3, RZ, 0x18, R3 ;  /* 0x00000018ff037819 */ /* 0x000fc80000011603 */
[----:B------:R-:W-:-:S04]  /*baa0*/  LOP3.LUT R0, R0, 0x80, R3, 0xf8, !PT ;  /* 0x0000008000007812 */ /* 0x000fc800078ef803 */
[----:B------:R-:W-:-:S07]  /*bab0*/  PRMT R8, R0, 0x7610, R8 ;  /* 0x0000761000087816 */ /* 0x000fce0000000008 */
.L_x_8137:
[----:B------:R-:W-:Y:S05]  /*bac0*/  BSYNC.RECONVERGENT B0 ;  /* 0x0000000000007941 */ /* 0x000fea0003800200 */
.L_x_8136:
[----:B------:R-:W-:Y:S01]  /*bad0*/  STG.E.U8 desc[UR36][R16.64], R8 ;  /* 0x0000000810007986 */ /* 0x000fe2000c101124 */
[----:B------:R-:W-:Y:S05]  /*bae0*/  EXIT ;  /* 0x000000000000794d */ /* 0x000fea0003800000 */
.L_x_8130:
        /* <DEDUP_REMOVED lines=22> */
.L_x_8140:
[----:B------:R-:W-:-:S04]  /*bc50*/  PRMT R2, R19, 0x9910, RZ ;  /* 0x0000991013027816 */ /* 0x000fc800000000ff */
[----:B------:R-:W-:-:S05]  /*bc60*/  SHF.R.S32.HI R3, RZ, 0x1f, R2 ;  /* 0x0000001fff037819 */ /* 0x000fca0000011402 */
[----:B------:R-:W-:Y:S01]  /*bc70*/  STG.E.64 desc[UR36][R16.64], R2 ;  /* 0x0000000210007986 */ /* 0x000fe2000c101b24 */
[----:B------:R-:W-:Y:S05]  /*bc80*/  EXIT ;  /* 0x000000000000794d */ /* 0x000fea0003800000 */
.L_x_8139:
[----:B------:R-:W-:-:S05]  /*bc90*/  PRMT R3, R19, 0x9910, RZ ;  /* 0x0000991013037816 */ /* 0x000fca00000000ff */
[----:B------:R-:W-:Y:S01]  /*bca0*/  STG.E desc[UR36][R16.64], R3 ;  /* 0x0000000310007986 */ /* 0x000fe2000c101924 */
[----:B------:R-:W-:Y:S05]  /*bcb0*/  EXIT ;  /* 0x000000000000794d */ /* 0x000fea0003800000 */
.L_x_8129:
        /* <DEDUP_REMOVED lines=11> */
.L_x_8142:
[----:B------:R-:W0:Y:S01]  /*bd70*/  I2F.F64.S16 R4, R19 ;  /* 0x0000001300047312 */ /* 0x000e220000101c00 */
[----:B------:R-:W-:-:S05]  /*bd80*/  CS2R R6, SRZ ;  /* 0x0000000000067805 */ /* 0x000fca000001ff00 */
[----:B0-----:R-:W-:Y:S01]  /*bd90*/  STG.E.128 desc[UR36][R16.64], R4 ;  /* 0x0000000410007986 */ /* 0x001fe2000c101d24 */
[----:B------:R-:W-:Y:S05]  /*bda0*/  EXIT ;  /* 0x000000000000794d */ /* 0x000fea0003800000 */
.L_x_8141:
[----:B------:R-:W-:-:S09]  /*bdb0*/  UISETP.NE.AND UP0, UPT, UR4, 0xf, UPT ;  /* 0x0000000f0400788c */ /* 0x000fd2000bf05270 */
[----:B------:R-:W-:Y:S05]  /*bdc0*/  BRA.U !UP0, `(.L_x_8143) ;  /* 0x0000000108e87547 */ /* 0x000fea000b800000 */
[----:B------:R-:W-:-:S09]  /*bdd0*/  UISETP.NE.AND UP0, UPT, UR4, 0x17, UPT ;  /* 0x000000170400788c */ /* 0x000fd2000bf05270 */
[----:B------:R-:W-:Y:S05]  /*bde0*/  BRA.U !UP0, `(.L_x_8144) ;  /* 0x0000000108907547 */ /* 0x000fea000b800000 */
[----:B------:R-:W-:-:S09]  /*bdf0*/  UISETP.NE.AND UP0, UPT, UR4, 0x18, UPT ;  /* 0x000000180400788c */ /* 0x000fd2000bf05270 */
[----:B------:R-:W-:Y:S05]  /*be00*/  BRA.U !UP0, `(.L_x_8145) ;  /* 0x0000000108447547 */ /* 0x000fea000b800000 */
.L_x_8122:
        /* <DEDUP_REMOVED lines=16> */
.L_x_8146:
[----:B------:R-:W-:Y:S05]  /*bf10*/  EXIT ;  /* 0x000000000000794d */ /* 0x000fea0003800000 */
.L_x_8145:
        /* <DEDUP_REMOVED lines=13> */
.L_x_8148:
[----:B------:R-:W-:Y:S05]  /*bff0*/  BSYNC.RECONVERGENT B0 ;  /* 0x0000000000007941 */ /* 0x000fea0003800200 */
.L_x_8147:
[----:B------:R-:W-:-:S05]  /*c000*/  LOP3.LUT R3, R0, 0x80, R3, 0xf8, !PT ;  /* 0x0000008000037812 */ /* 0x000fca00078ef803 */
[----:B------:R-:W-:Y:S01]  /*c010*/  STG.E.U8 desc[UR36][R16.64], R3 ;  /* 0x0000000310007986 */ /* 0x000fe2000c101124 */
[----:B------:R-:W-:Y:S05]  /*c020*/  EXIT ;  /* 0x000000000000794d */ /* 0x000fea0003800000 */
.L_x_8144:
        /* <DEDUP_REMOVED lines=12> */
.L_x_8150:
[----:B------:R-:W-:Y:S01]  /*c0f0*/  IMAD.MOV.U32 R0, RZ, RZ, 0x7f ;  /* 0x0000007fff007424 */ /* 0x000fe200078e00ff */
[----:B------:R-:W-:-:S04]  /*c100*/  ISETP.GT.U32.AND P0, PT, R2, 0x7f800000, PT ;  /* 0x7f8000000200780c */ /* 0x000fc80003f04070 */
[----:B------:R-:W-:-:S09]  /*c110*/  SEL R0, R0, 0x7c, P0 ;  /* 0x0000007c00007807 */ /* 0x000fd20000000000 */
.L_x_8151:
[----:B------:R-:W-:Y:S05]  /*c120*/  BSYNC.RECONVERGENT B0 ;  /* 0x0000000000007941 */ /* 0x000fea0003800200 */
.L_x_8149:
[----:B------:R-:W-:-:S04]  /*c130*/  SHF.R.U32.HI R3, RZ, 0x18, R3 ;  /* 0x00000018ff037819 */ /* 0x000fc80000011603 */
[----:B------:R-:W-:-:S05]  /*c140*/  LOP3.LUT R3, R0, 0x80, R3, 0xf8, !PT ;  /* 0x0000008000037812 */ /* 0x000fca00078ef803 */
[----:B------:R-:W-:Y:S01]  /*c150*/  STG.E.U8 desc[UR36][R16.64], R3 ;  /* 0x0000000310007986 */ /* 0x000fe2000c101124 */
[----:B------:R-:W-:Y:S05]  /*c160*/  EXIT ;  /* 0x000000000000794d */ /* 0x000fea0003800000 */
.L_x_8143:
[----:B------:R-:W0:Y:S02]  /*c170*/  I2F.S16 R0, R19 ;  /* 0x0000001300007306 */ /* 0x000e240000101400 */
[----:B0-----:R-:W-:-:S05]  /*c180*/  F2FP.BF16.F32.PACK_AB R0, RZ, R0 ;  /* 0x00000000ff00723e */ /* 0x001fca00000010ff */
[----:B------:R-:W-:Y:S01]  /*c190*/  STG.E.U16 desc[UR36][R16.64], R0 ;  /* 0x0000000010007986 */ /* 0x000fe2000c101524 */
[----:B------:R-:W-:Y:S05]  /*c1a0*/  EXIT ;  /* 0x000000000000794d */ /* 0x000fea0003800000 */
.L_x_8152:
        /* <DEDUP_REMOVED lines=13> */
.L_x_21111:


//--------------------- .text._ZN2at6native27unrolled_elementwise_kernelINS0_13AUnaryFunctorIaaaZZZNS0_18rshift_kernel_cudaERNS_18TensorIteratorBaseEENKUlvE_clEvENKUlvE0_clEvEUlaaE_EESt5arrayIPcLm2EELi4E23TrivialOffsetCalculatorILi1EjESD_NS0_6memory12LoadWithCastILi1EEENSE_13StoreWithCastILi1EEEEEviT_T0_T2_T3_T4_T5_ --------------------------
	.section	.text._ZN2at6native27unrolled_elementwise_kernelINS0_13AUnaryFunctorIaaaZZZNS0_18rshift_kernel_cudaERNS_18TensorIteratorBaseEENKUlvE_clEvENKUlvE0_clEvEUlaaE_EESt5arrayIPcLm2EELi4E23TrivialOffsetCalculatorILi1EjESD_NS0_6memory12LoadWithCastILi1EEENSE_13StoreWithCastILi1EEEEEviT_T0_T2_T3_T4_T5_,"ax",@progbits
	.align	128
        .global         _ZN2at6native27unrolled_elementwise_kernelINS0_13AUnaryFunctorIaaaZZZNS0_18rshift_kernel_cudaERNS_18TensorIteratorBaseEENKUlvE_clEvENKUlvE0_clEvEUlaaE_EESt5arrayIPcLm2EELi4E23TrivialOffsetCalculatorILi1EjESD_NS0_6memory12LoadWithCastILi1EEENSE_13StoreWithCastILi1EEEEEviT_T0_T2_T3_T4_T5_
        .type           _ZN2at6native27unrolled_elementwise_kernelINS0_13AUnaryFunctorIaaaZZZNS0_18rshift_kernel_cudaERNS_18TensorIteratorBaseEENKUlvE_clEvENKUlvE0_clEvEUlaaE_EESt5arrayIPcLm2EELi4E23TrivialOffsetCalculatorILi1EjESD_NS0_6memory12LoadWithCastILi1EEENSE_13StoreWithCastILi1EEEEEviT_T0_T2_T3_T4_T5_,@function
        .size           _ZN2at6native27unrolled_elementwise_kernelINS0_13AUnaryFunctorIaaaZZZNS0_18rshift_kernel_cudaERNS_18TensorIteratorBaseEENKUlvE_clEvENKUlvE0_clEvEUlaaE_EESt5arrayIPcLm2EELi4E23TrivialOffsetCalculatorILi1EjESD_NS0_6memory12LoadWithCastILi1EEENSE_13StoreWithCastILi1EEEEEviT_T0_T2_T3_T4_T5_,(.L_x_21112 - _ZN2at6native27unrolled_elementwise_kernelINS0_13AUnaryFunctorIaaaZZZNS0_18rshift_kernel_cudaERNS_18TensorIteratorBaseEENKUlvE_clEvENKUlvE0_clEvEUlaaE_EESt5arrayIPcLm2EELi4E23TrivialOffsetCalculatorILi1EjESD_NS0_6memory12LoadWithCastILi1EEENSE_13StoreWithCastILi1EEEEEviT_T0_T2_T3_T4_T5_)
        .other          _ZN2at6native27unrolled_elementwise_kernelINS0_13AUnaryFunctorIaaaZZZNS0_18rshift_kernel_cudaERNS_18TensorIteratorBaseEENKUlvE_clEvENKUlvE0_clEvEUlaaE_EESt5arrayIPcLm2EELi4E23TrivialOffsetCalculatorILi1EjESD_NS0_6memory12LoadWithCastILi1EEENSE_13StoreWithCastILi1EEEEEviT_T0_T2_T3_T4_T5_,@"STO_CUDA_ENTRY STV_DEFAULT"
_ZN2at6native27unrolled_elementwise_kernelINS0_13AUnaryFunctorIaaaZZZNS0_18rshift_kernel_cudaERNS_18TensorIteratorBaseEENKUlvE_clEvENKUlvE0_clEvEUlaaE_EESt5arrayIPcLm2EELi4E23TrivialOffsetCalculatorILi1EjESD_NS0_6memory12LoadWithCastILi1EEENSE_13StoreWithCastILi1EEEEEviT_T0_T2_T3_T4_T5_:
.text._ZN2at6native27unrolled_elementwise_kernelINS0_13AUnaryFunctorIaaaZZZNS0_18rshift_kernel_cudaERNS_18TensorIteratorBaseEENKUlvE_clEvENKUlvE0_clEvEUlaaE_EESt5arrayIPcLm2EELi4E23TrivialOffsetCalculatorILi1EjESD_NS0_6memory12LoadWithCastILi1EEENSE_13StoreWithCastILi1EEEEEviT_T0_T2_T3_T4_T5_:
        /* <DEDUP_REMOVED lines=31> */
.L_x_8158:
[----:B------:R3:W5:Y:S01]  /*01f0*/  LDG.E.U8 R17, desc[UR36][R4.64] ;  /* 0x0000002404117981 */ /* 0x000762000c1e1100 */
[----:B------:R-:W-:Y:S05]  /*0200*/  BRA `(.L_x_8160) ;  /* 0x0000000c00507947 */ /* 0x000fea0003800000 */
.L_x_8157:
        /* <DEDUP_REMOVED lines=8> */
.L_x_8162:
[----:B------:R1:W5:Y:S01]  /*0290*/  LDG.E.U8 R17, desc[UR36][R4.64] ;  /* 0x0000002404117981 */ /* 0x000362000c1e1100 */
[----:B------:R-:W-:Y:S05]  /*02a0*/  BRA `(.L_x_8160) ;  /* 0x0000000c00287947 */ /* 0x000fea0003800000 */
.L_x_8161:
[----:B------:R2:W5:Y:S01]  /*02b0*/  LDG.E.U16 R17, desc[UR36][R4.64] ;  /* 0x0000002404117981 */ /* 0x000562000c1e1500 */
[----:B------:R-:W-:Y:S05]  /*02c0*/  BRA `(.L_x_8160) ;  /* 0x0000000c00207947 */ /* 0x000fea0003800000 */
.L_x_8156:
        /* <DEDUP_REMOVED lines=9> */
.L_x_8164:
[----:B------:R-:W2:Y:S02]  /*0360*/  LDG.E.U16 R0, desc[UR36][R4.64] ;  /* 0x0000002404007981 */ /* 0x000ea4000c1e1500 */
[----:B--2---:R-:W-:-:S06]  /*0370*/  HADD2.F32 R0, -RZ, R0.H0_H0 ;  /* 0x20000000ff007230 */ /* 0x004fcc0000004100 */
[----:B------:R-:W0:Y:S02]  /*0380*/  F2I.FTZ.TRUNC.NTZ R0, R0 ;  /* 0x0000000000007305 */ /* 0x000e24000021f100 */
[----:B0-----:R-:W-:Y:S01]  /*0390*/  PRMT R17, R0, 0x7610, R17 ;  /* 0x0000761000117816 */ /* 0x001fe20000000011 */
[----:B------:R-:W-:Y:S06]  /*03a0*/  BRA `(.L_x_8160) ;  /* 0x0000000800e87947 */ /* 0x000fec0003800000 */
.L_x_8163:
        /* <DEDUP_REMOVED lines=9> */
.L_x_8166:
[----:B------:R-:W2:Y:S02]  /*0440*/  LDG.E.U16 R4, desc[UR36][R4.64] ;  /* 0x0000002404047981 */ /* 0x000ea4000c1e1500 */
[----:B--2---:R-:W-:-:S06]  /*0450*/  HADD2.F32 R0, -RZ, R4.H0_H0 ;  /* 0x20000004ff007230 */ /* 0x004fcc0000004100 */
[----:B------:R-:W0:Y:S02]  /*0460*/  F2I.FTZ.TRUNC.NTZ R0, R0 ;  /* 0x0000000000007305 */ /* 0x000e24000021f100 */
[----:B0-----:R-:W-:Y:S01]  /*0470*/  PRMT R17, R0, 0x7610, R17 ;  /* 0x0000761000117816 */ /* 0x001fe20000000011 */
[----:B------:R-:W-:Y:S06]  /*0480*/  BRA `(.L_x_8160) ;  /* 0x0000000800b07947 */ /* 0x000fec0003800000 */
.L_x_8165:
[----:B------:R-:W2:Y:S02]  /*0490*/  LDG.E.64 R4, desc[UR36][R4.64] ;  /* 0x0000002404047981 */ /* 0x000ea4000c1e1b00 */
[----:B--2---:R0:W1:Y:S01]  /*04a0*/  F2I.F64.TRUNC R17, R4 ;  /* 0x0000000400117311 */ /* 0x004062000030d100 */
[----:B------:R-:W-:Y:S05]  /*04b0*/  BRA `(.L_x_8160) ;  /* 0x0000000800a47947 */ /* 0x000fea0003800000 */
.L_x_8155:
        /* <DEDUP_REMOVED lines=12> */
.L_x_8169:
[----:B------:R-:W2:Y:S02]  /*0580*/  LDG.E.64 R4, desc[UR36][R4.64] ;  /* 0x0000002404047981 */ /* 0x000ea4000c1e1b00 */
[----:B--2---:R0:W1:Y:S01]  /*0590*/  F2I.F64.TRUNC R17, R4 ;  /* 0x0000000400117311 */ /* 0x004062000030d100 */
[----:B------:R-:W-:Y:S05]  /*05a0*/  BRA `(.L_x_8160) ;  /* 0x0000000800687947 */ /* 0x000fea0003800000 */
.L_x_8168:
        /* <DEDUP_REMOVED lines=27> */
.L_x_8171:
        /* <DEDUP_REMOVED lines=15> */
.L_x_8170:
[----:B------:R-:W2:Y:S02]  /*0850*/  LDG.E.U16 R0, desc[UR36][R4.64] ;  /* 0x0000002404007981 */ /* 0x000ea4000c1e1500 */
[----:B--2---:R-:W-:-:S06]  /*0860*/  IMAD.U32 R0, R0, 0x10000, RZ ;  /* 0x0001000000007824 */ /* 0x004fcc00078e00ff */
[----:B------:R-:W0:Y:S02]  /*0870*/  F2I.FTZ.TRUNC.NTZ R0, R0 ;  /* 0x0000000000007305 */ /* 0x000e24000021f100 */
[----:B0-----:R-:W-:Y:S01]  /*0880*/  PRMT R17, R0, 0x7610, R17 ;  /* 0x0000761000117816 */ /* 0x001fe20000000011 */
[----:B------:R-:W-:Y:S06]  /*0890*/  BRA `(.L_x_8160) ;  /* 0x0000000400ac7947 */ /* 0x000fec0003800000 */
.L_x_8167:
        /* <DEDUP_REMOVED lines=10> */
.L_x_8174:
        /* <DEDUP_REMOVED lines=21> */
.L_x_8178:
[----:B------:R-:W-:Y:S05]  /*0a90*/  BSYNC.RECONVERGENT B1 ;  /* 0x0000000000017941 */ /* 0x000fea0003800200 */
.L_x_8177:
[----:B------:R-:W-:Y:S01]  /*0aa0*/  IMAD.SHL.U32 R0, R0, 0x100000, RZ ;  /* 0x0010000000007824 */ /* 0x000fe200078e00ff */
[----:B------:R-:W-:-:S04]  /*0ab0*/  LEA R3, R3, 0x3b800000, 0x17 ;  /* 0x3b80000003037811 */ /* 0x000fc800078eb8ff */
[----:B------:R-:W-:-:S07]  /*0ac0*/  LOP3.LUT R0, R3, R0, R7, 0xfe, !PT ;  /* 0x0000000003007212 */ /* 0x000fce00078efe07 */
.L_x_8176:
[----:B------:R-:W-:Y:S05]  /*0ad0*/  BSYNC.RECONVERGENT B0 ;  /* 0x0000000000007941 */ /* 0x000fea0003800200 */
.L_x_8175:
[----:B------:R-:W0:Y:S02]  /*0ae0*/  F2I.FTZ.TRUNC.NTZ R0, R0 ;  /* 0x0000000000007305 */ /* 0x000e24000021f100 */
[----:B0-----:R-:W-:Y:S01]  /*0af0*/  PRMT R17, R0, 0x7610, R17 ;  /* 0x0000761000117816 */ /* 0x001fe20000000011 */
[----:B------:R-:W-:Y:S06]  /*0b00*/  BRA `(.L_x_8160) ;  /* 0x0000000400107947 */ /* 0x000fec0003800000 */
.L_x_8173:
        /* <DEDUP_REMOVED lines=21> */
.L_x_8182:
[----:B------:R-:W-:Y:S05]  /*0c60*/  BSYNC.RECONVERGENT B1 ;  /* 0x0000000000017941 */ /* 0x000fea0003800200 */
.L_x_8181:
[----:B------:R-:W-:Y:S01]  /*0c70*/  IMAD.SHL.U32 R0, R0, 0x200000, RZ ;  /* 0x0020000000007824 */ /* 0x000fe200078e00ff */
[----:B------:R-:W-:-:S04]  /*0c80*/  LEA R3, R3, 0x37800000, 0x17 ;  /* 0x3780000003037811 */ /* 0x000fc800078eb8ff */
[----:B------:R-:W-:-:S07]  /*0c90*/  LOP3.LUT R0, R3, R0, R7, 0xfe, !PT ;  /* 0x0000000003007212 */ /* 0x000fce00078efe07 */
.L_x_8180:
[----:B------:R-:W-:Y:S05]  /*0ca0*/  BSYNC.RECONVERGENT B0 ;  /* 0x0000000000007941 */ /* 0x000fea0003800200 */
.L_x_8179:
[----:B------:R-:W0:Y:S02]  /*0cb0*/  F2I.FTZ.TRUNC.NTZ R0, R0 ;  /* 0x0000000000007305 */ /* 0x000e24000021f100 */
[----:B0-----:R-:W-:Y:S01]  /*0cc0*/  PRMT R17, R0, 0x7610, R17 ;  /* 0x0000761000117816 */ /* 0x001fe20000000011 */
[----:B------:R-:W-:Y:S06]  /*0cd0*/  BRA `(.L_x_8160) ;  /* 0x00000000009c7947 */ /* 0x000fec0003800000 */
.L_x_8172:
[----:B------:R-:W-:-:S09]  /*0ce0*/  UISETP.NE.AND UP0, UPT, UR4, 0x1c, UPT ;  /* 0x0000001c0400788c */ /* 0x000fd2000bf05270 */
[----:B------:R-:W-:Y:S05]  /*0cf0*/  BRA.U !UP0, `(.L_x_8183) ;  /* 0x0000000108907547 */ /* 0x000fea000b800000 */
[----:B------:R-:W-:-:S09]  /*0d00*/  UISETP.NE.AND UP0, UPT, UR4, 0x1d, UPT ;  /* 0x0000001d0400788c */ /* 0x000fd2000bf05270 */
[----:B------:R-:W-:Y:S05]  /*0d10*/  BRA.U !UP0, `(.L_x_8184) ;  /* 0x0000000108807547 */ /* 0x000fea000b800000 */
[----:B------:R-:W-:-:S09]  /*0d20*/  UISETP.NE.AND UP0, UPT, UR4, 0x2c, UPT ;  /* 0x0000002c0400788c */ /* 0x000fd2000bf05270 */
[----:B------:R-:W-:Y:S05]  /*0d30*/  BRA.U !UP0, `(.L_x_8185) ;  /* 0x0000000108487547 */ /* 0x000fea000b800000 */
.L_x_8159:
        /* <DEDUP_REMOVED lines=16> */
.L_x_8186:
[----:B------:R-:W-:Y:S01]  /*0e40*/  PRMT R17, RZ, 0x7610, R17 ;  /* 0x00007610ff117816 */ /* 0x000fe20000000011 */
[----:B------:R-:W-:Y:S06]  /*0e50*/  BRA `(.L_x_8160) ;  /* 0x00000000003c7947 */ /* 0x000fec0003800000 */
.L_x_8185:
        /* <DEDUP_REMOVED lines=8> */
.L_x_8188:
[----:B------:R-:W-:Y:S05]  /*0ee0*/  BSYNC.RECONVERGENT B0 ;  /* 0x0000000000007941 */ /* 0x000fea0003800200 */
.L_x_8187:
[----:B------:R-:W0:Y:S02]  /*0ef0*/  F2I.FTZ.TRUNC.NTZ R0, R0 ;  /* 0x0000000000007305 */ /* 0x000e24000021f100 */
[----:B0-----:R-:W-:Y:S01]  /*0f00*/  PRMT R17, R0, 0x7610, R17 ;  /* 0x0000761000117816 */ /* 0x001fe20000000011 */
[----:B------:R-:W-:Y:S06]  /*0f10*/  BRA `(.L_x_8160) ;  /* 0x00000000000c7947 */ /* 0x000fec0003800000 */
.L_x_8184:
[----:B------:R0:W5:Y:S01]  /*0f20*/  LDG.E.U8 R17, desc[UR36][R4.64] ;  /* 0x0000002404117981 */ /* 0x000162000c1e1100 */
[----:B------:R-:W-:Y:S05]  /*0f30*/  BRA `(.L_x_8160) ;  /* 0x0000000000047947 */ /* 0x000fea0003800000 */
.L_x_8183:
[----:B------:R0:W5:Y:S02]  /*0f40*/  LDG.E.U8 R17, desc[UR36][R4.64] ;  /* 0x0000002404117981 */ /* 0x000164000c1e1100 */
.L_x_8160:
[----:B------:R-:W-:-:S07]  /*0f50*/  VIADD R23, R25, 0x80 ;  /* 0x0000008019177836 */ /* 0x000fce0000000000 */
.L_x_8154:
[----:B------:R-:W-:Y:S05]  /*0f60*/  BSYNC.RECONVERGENT B6 ;  /* 0x0000000000067941 */ /* 0x000fea0003800200 */
.L_x_8153:
        /* <DEDUP_REMOVED lines=23> */
.L_x_8194:
[----:B------:R0:W5:Y:S01]  /*10e0*/  LDG.E.U8 R18, desc[UR36][R4.64] ;  /* 0x0000002404127981 */ /* 0x000162000c1e1100 */
[----:B------:R-:W-:Y:S05]  /*10f0*/  BRA `(.L_x_8196) ;  /* 0x0000000c00507947 */ /* 0x000fea0003800000 */
.L_x_8193:
        /* <DEDUP_REMOVED lines=8> */
.L_x_8198:
[----:B------:R0:W5:Y:S01]  /*1180*/  LDG.E.U8 R18, desc[UR36][R4.64] ;  /* 0x0000002404127981 */ /* 0x000162000c1e1100 */
[----:B------:R-:W-:Y:S05]  /*1190*/  BRA `(.L_x_8196) ;  /* 0x0000000c00287947 */ /* 0x000fea0003800000 */
.L_x_8197:
[----:B------:R0:W5:Y:S01]  /*11a0*/  LDG.E.U16 R18, desc[UR36][R4.64] ;  /* 0x0000002404127981 */ /* 0x000162000c1e1500 */
[----:B------:R-:W-:Y:S05]  /*11b0*/  BRA `(.L_x_8196) ;  /* 0x0000000c00207947 */ /* 0x000fea0003800000 */
.L_x_8192:
        /* <DEDUP_REMOVED lines=9> */
.L_x_8200:
[----:B------:R-:W2:Y:S02]  /*1250*/  LDG.E.U16 R0, desc[UR36][R4.64] ;  /* 0x0000002404007981 */ /* 0x000ea4000c1e1500 */
[----:B--2---:R-:W-:-:S06]  /*1260*/  HADD2.F32 R0, -RZ, R0.H0_H0 ;  /* 0x20000000ff007230 */ /* 0x004fcc0000004100 */
[----:B------:R-:W0:Y:S02]  /*1270*/  F2I.FTZ.TRUNC.NTZ R0, R0 ;  /* 0x0000000000007305 */ /* 0x000e24000021f100 */
[----:B0-----:R-:W-:Y:S01]  /*1280*/  PRMT R18, R0, 0x7610, R18 ;  /* 0x0000761000127816 */ /* 0x001fe20000000012 */
[----:B------:R-:W-:Y:S06]  /*1290*/  BRA `(.L_x_8196) ;  /* 0x0000000800e87947 */ /* 0x000fec0003800000 */
.L_x_8199:
        /* <DEDUP_REMOVED lines=9> */
.L_x_8202:
[----:B------:R-:W2:Y:S02]  /*1330*/  LDG.E.U16 R4, desc[UR36][R4.64] ;  /* 0x0000002404047981 */ /* 0x000ea4000c1e1500 */
[----:B--2---:R-:W-:-:S06]  /*1340*/  HADD2.F32 R0, -RZ, R4.H0_H0 ;  /* 0x20000004ff007230 */ /* 0x004fcc0000004100 */
[----:B------:R-:W0:Y:S02]  /*1350*/  F2I.FTZ.TRUNC.NTZ R0, R0 ;  /* 0x0000000000007305 */ /* 0x000e24000021f100 */
[----:B0-----:R-:W-:Y:S01]  /*1360*/  PRMT R18, R0, 0x7610, R18 ;  /* 0x0000761000127816 */ /* 0x001fe20000000012 */
[----:B------:R-:W-:Y:S06]  /*1370*/  BRA `(.L_x_8196) ;  /* 0x0000000800b07947 */ /* 0x000fec0003800000 */
.L_x_8201:
[----:B------:R-:W2:Y:S02]  /*1380*/  LDG.E.64 R4, desc[UR36][R4.64] ;  /* 0x0000002404047981 */ /* 0x000ea4000c1e1b00 */
[----:B--2---:R0:W1:Y:S01]  /*1390*/  F2I.F64.TRUNC R18, R4 ;  /* 0x0000000400127311 */ /* 0x004062000030d100 */
[----:B------:R-:W-:Y:S05]  /*13a0*/  BRA `(.L_x_8196) ;  /* 0x0000000800a47947 */ /* 0x000fea0003800000 */
.L_x_8191:
        /* <DEDUP_REMOVED lines=12> */
.L_x_8205:
[----:B------:R-:W2:Y:S02]  /*1470*/  LDG.E.64 R4, desc[UR36][R4.64] ;  /* 0x0000002404047981 */ /* 0x000ea4000c1e1b00 */
[----:B--2---:R0:W1:Y:S01]  /*1480*/  F2I.F64.TRUNC R18, R4 ;  /* 0x0000000400127311 */ /* 0x004062000030d100 */
[----:B------:R-:W-:Y:S05]  /*1490*/  BRA `(.L_x_8196) ;  /* 0x0000000800687947 */ /* 0x000fea0003800000 */
.L_x_8204:
        /* <DEDUP_REMOVED lines=27> */
.L_x_8207:
        /* <DEDUP_REMOVED lines=15> */
.L_x_8206:
[----:B------:R-:W2:Y:S02]  /*1740*/  LDG.E.U16 R0, desc[UR36][R4.64] ;  /* 0x0000002404007981 */ /* 0x000ea4000c1e1500 */
[----:B--2---:R-:W-:-:S06]  /*1750*/  IMAD.U32 R0, R0, 0x10000, RZ ;  /* 0x0001000000007824 */ /* 0x004fcc00078e00ff */
[----:B------:R-:W0:Y:S02]  /*1760*/  F2I.FTZ.TRUNC.NTZ R0, R0 ;  /* 0x0000000000007305 */ /* 0x000e24000021f100 */
[----:B0-----:R-:W-:Y:S01]  /*1770*/  PRMT R18, R0, 0x7610, R18 ;  /* 0x0000761000127816 */ /* 0x001fe20000000012 */
[----:B------:R-:W-:Y:S06]  /*1780*/  BRA `(.L_x_8196) ;  /* 0x0000000400ac7947 */ /* 0x000fec0003800000 */
.L_x_8203:
        /* <DEDUP_REMOVED lines=10> */
.L_x_8210:
        /* <DEDUP_REMOVED lines=21> */
.L_x_8214:
[----:B------:R-:W-:Y:S05]  /*1980*/  BSYNC.RECONVERGENT B1 ;  /* 0x0000000000017941 */ /* 0x000fea0003800200 */
.L_x_8213:
[----:B------:R-:W-:Y:S01]  /*1990*/  IMAD.SHL.U32 R0, R0, 0x100000, RZ ;  /* 0x0010000000007824 */ /* 0x000fe200078e00ff */
[----:B------:R-:W-:-:S04]  /*19a0*/  LEA R3, R3, 0x3b800000, 0x17 ;  /* 0x3b80000003037811 */ /* 0x000fc800078eb8ff */
[----:B------:R-:W-:-:S07]  /*19b0*/  LOP3.LUT R0, R3, R0, R7, 0xfe, !PT ;  /* 0x0000000003007212 */ /* 0x000fce00078efe07 */
.L_x_8212:
[----:B------:R-:W-:Y:S05]  /*19c0*/  BSYNC.RECONVERGENT B0 ;  /* 0x0000000000007941 */ /* 0x000fea0003800200 */
.L_x_8211:
[----:B------:R-:W0:Y:S02]  /*19d0*/  F2I.FTZ.TRUNC.NTZ R0, R0 ;  /* 0x0000000000007305 */ /* 0x000e24000021f100 */
[----:B0-----:R-:W-:Y:S01]  /*19e0*/  PRMT R18, R0, 0x7610, R18 ;  /* 0x0000761000127816 */ /* 0x001fe20000000012 */
[----:B------:R-:W-:Y:S06]  /*19f0*/  BRA `(.L_x_8196) ;  /* 0x0000000400107947 */ /* 0x000fec0003800000 */
.L_x_8209:
        /* <DEDUP_REMOVED lines=21> */
.L_x_8218:
[----:B------:R-:W-:Y:S05]  /*1b50*/  BSYNC.RECONVERGENT B1 ;  /* 0x0000000000017941 */ /* 0x000fea0003800200 */
.L_x_8217:
[----:B------:R-:W-:Y:S01]  /*1b60*/  IMAD.SHL.U32 R0, R0, 0x200000, RZ ;  /* 0x0020000000007824 */ /* 0x000fe200078e00ff */
[----:B------:R-:W-:-:S04]  /*1b70*/  LEA R3, R3, 0x37800000, 0x17 ;  /* 0x3780000003037811 */ /* 0x000fc800078eb8ff */
[----:B------:R-:W-:-:S07]  /*1b80*/  LOP3.LUT R0, R3, R0, R7, 0xfe, !PT ;  /* 0x0000000003007212 */ /* 0x000fce00078efe07 */
.L_x_8216:
[----:B------:R-:W-:Y:S05]  /*1b90*/  BSYNC.RECONVERGENT B0 ;  /* 0x0000000000007941 */ /* 0x000fea0003800200 */
.L_x_8215:
[----:B------:R-:W0:Y:S02]  /*1ba0*/  F2I.FTZ.TRUNC.NTZ R0, R0 ;  /* 0x0000000000007305 */ /* 0x000e24000021f100 */
[----:B0-----:R-:W-:Y:S01]  /*1bb0*/  PRMT R18, R0, 0x7610, R18 ;  /* 0x0000761000127816 */ /* 0x001fe20000000012 */
[----:B------:R-:W-:Y:S06]  /*1bc0*/  BRA `(.L_x_8196) ;  /* 0x00000000009c7947 */ /* 0x000fec0003800000 */
.L_x_8208:
        /* <DEDUP_REMOVED lines=14> */
.L_x_8222:
[----:B------:R-:W-:Y:S05]  /*1cb0*/  BSYNC.RECONVERGENT B0 ;  /* 0x0000000000007941 */ /* 0x000fea0003800200 */
.L_x_8221:
[----:B------:R-:W0:Y:S02]  /*1cc0*/  F2I.FTZ.TRUNC.NTZ R0, R0 ;  /* 0x0000000000007305 */ /* 0x000e24000021f100 */
[----:B0-----:R-:W-:Y:S01]  /*1cd0*/  PRMT R18, R0, 0x7610, R18 ;  /* 0x0000761000127816 */ /* 0x001fe20000000012 */
[----:B------:R-:W-:Y:S06]  /*1ce0*/  BRA `(.L_x_8196) ;  /* 0x0000000000547947 */ /* 0x000fec0003800000 */
.L_x_8195:
        /* <DEDUP_REMOVED lines=16> */
.L_x_8223:
[----:B------:R-:W-:Y:S01]  /*1df0*/  PRMT R18, RZ, 0x7610, R18 ;  /* 0x00007610ff127816 */ /* 0x000fe20000000012 */
[----:B------:R-:W-:Y:S06]  /*1e00*/  BRA `(.L_x_8196) ;  /* 0x00000000000c7947 */ /* 0x000fec0003800000 */
.L_x_8220:
[----:B------:R3:W5:Y:S01]  /*1e10*/  LDG.E.U8 R18, desc[UR36][R4.64] ;  /* 0x0000002404127981 */ /* 0x000762000c1e1100 */
[----:B------:R-:W-:Y:S05]  /*1e20*/  BRA `(.L_x_8196) ;  /* 0x0000000000047947 */ /* 0x000fea0003800000 */
.L_x_8219:
[----:B------:R2:W5:Y:S02]  /*1e30*/  LDG.E.U8 R18, desc[UR36][R4.64] ;  /* 0x0000002404127981 */ /* 0x000564000c1e1100 */
.L_x_8196:
[----:B------:R-:W-:-:S07]  /*1e40*/  VIADD R23, R23, 0x80 ;  /* 0x0000008017177836 */ /* 0x000fce0000000000 */
.L_x_8190:
[----:B------:R-:W-:Y:S05]  /*1e50*/  BSYNC.RECONVERGENT B6 ;  /* 0x0000000000067941 */ /* 0x000fea0003800200 */
.L_x_8189:
        /* <DEDUP_REMOVED lines=23> */
.L_x_8229:
[----:B------:R0:W5:Y:S01]  /*1fd0*/  LDG.E.U8 R19, desc[UR36][R4.64] ;  /* 0x0000002404137981 */ /* 0x000162000c1e1100 */
[----:B------:R-:W-:Y:S05]  /*1fe0*/  BRA `(.L_x_8231) ;  /* 0x0000000c00507947 */ /* 0x000fea0003800000 */
.L_x_8228:
        /* <DEDUP_REMOVED lines=8> */
.L_x_8233:
[----:B------:R0:W5:Y:S01]  /*2070*/  LDG.E.U8 R19, desc[UR36][R4.64] ;  /* 0x0000002404137981 */ /* 0x000162000c1e1100 */
[----:B------:R-:W-:Y:S05]  /*2080*/  BRA `(.L_x_8231) ;  /* 0x0000000c00287947 */ /* 0x000fea0003800000 */
.L_x_8232:
[----:B------:R0:W5:Y:S01]  /*2090*/  LDG.E.U16 R19, desc[UR36][R4.64] ;  /* 0x0000002404137981 */ /* 0x000162000c1e1500 */
[----:B------:R-:W-:Y:S05]  /*20a0*/  BRA `(.L_x_8231) ;  /* 0x0000000c00207947 */ /* 0x000fea0003800000 */
.L_x_8227:
        /* <DEDUP_REMOVED lines=9> */
.L_x_8235:
[----:B------:R-:W2:Y:S02]  /*2140*/  LDG.E.U16 R0, desc[UR36][R4.64] ;  /* 0x0000002404007981 */ /* 0x000ea4000c1e1500 */
[----:B--2---:R-:W-:-:S06]  /*2150*/  HADD2.F32 R0, -RZ, R0.H0_H0 ;  /* 0x20000000ff007230 */ /* 0x004fcc0000004100 */
[----:B------:R-:W0:Y:S02]  /*2160*/  F2I.FTZ.TRUNC.NTZ R0, R0 ;  /* 0x0000000000007305 */ /* 0x000e24000021f100 */
[----:B0-----:R-:W-:Y:S01]  /*2170*/  PRMT R19, R0, 0x7610, R19 ;  /* 0x0000761000137816 */ /* 0x001fe20000000013 */
[----:B------:R-:W-:Y:S06]  /*2180*/  BRA `(.L_x_8231) ;  /* 0x0000000800e87947 */ /* 0x000fec0003800000 */
.L_x_8234:
        /* <DEDUP_REMOVED lines=9> */
.L_x_8237:
[----:B------:R-:W2:Y:S02]  /*2220*/  LDG.E.U16 R4, desc[UR36][R4.64] ;  /* 0x0000002404047981 */ /* 0x000ea4000c1e1500 */
[----:B--2---:R-:W-:-:S06]  /*2230*/  HADD2.F32 R0, -RZ, R4.H0_H0 ;  /* 0x20000004ff007230 */ /* 0x004fcc0000004100 */
[----:B------:R-:W0:Y:S02]  /*2240*/  F2I.FTZ.TRUNC.NTZ R0, R0 ;  /* 0x0000000000007305 */ /* 0x000e24000021f100 */
[----:B0-----:R-:W-:Y:S01]  /*2250*/  PRMT R19, R0, 0x7610, R19 ;  /* 0x0000761000137816 */ /* 0x001fe20000000013 */
[----:B------:R-:W-:Y:S06]  /*2260*/  BRA `(.L_x_8231) ;  /* 0x0000000800b07947 */ /* 0x000fec0003800000 */
.L_x_8236:
[----:B------:R-:W2:Y:S02]  /*2270*/  LDG.E.64 R4, desc[UR36][R4.64] ;  /* 0x0000002404047981 */ /* 0x000ea4000c1e1b00 */
[----:B--2---:R0:W1:Y:S01]  /*2280*/  F2I.F64.TRUNC R19, R4 ;  /* 0x0000000400137311 */ /* 0x004062000030d100 */
[----:B------:R-:W-:Y:S05]  /*2290*/  BRA `(.L_x_8231) ;  /* 0x0000000800a47947 */ /* 0x000fea0003800000 */
.L_x_8226:
        /* <DEDUP_REMOVED lines=12> */
.L_x_8240:
[----:B------:R-:W2:Y:S02]  /*2360*/  LDG.E.64 R4, desc[UR36][R4.64] ;  /* 0x0000002404047981 */ /* 0x000ea4000c1e1b00 */
[----:B--2---:R3:W4:Y:S01]  /*2370*/  F2I.F64.TRUNC R19, R4 ;  /* 0x0000000400137311 */ /* 0x004722000030d100 */
[----:B------:R-:W-:Y:S05]  /*2380*/  BRA `(.L_x_8231) ;  /* 0x0000000800687947 */ /* 0x000fea0003800000 */
.L_x_8239:
        /* <DEDUP_REMOVED lines=27> */
.L_x_8242:
        /* <DEDUP_REMOVED lines=15> */
.L_x_8241:
[----:B------:R-:W2:Y:S02]  /*2630*/  LDG.E.U16 R0, desc[UR36][R4.64] ;  /* 0x0000002404007981 */ /* 0x000ea4000c1e1500 */
[----:B--2---:R-:W-:-:S06]  /*2640*/  IMAD.U32 R0, R0, 0x10000, RZ ;  /* 0x0001000000007824 */ /* 0x004fcc00078e00ff */
[----:B------:R-:W0:Y:S02]  /*2650*/  F2I.FTZ.TRUNC.NTZ R0, R0 ;  /* 0x0000000000007305 */ /* 0x000e24000021f100 */
[----:B0-----:R-:W-:Y:S01]  /*2660*/  PRMT R19, R0, 0x7610, R19 ;  /* 0x0000761000137816 */ /* 0x001fe20000000013 */
[----:B------:R-:W-:Y:S06]  /*2670*/  BRA `(.L_x_8231) ;  /* 0x0000000400ac7947 */ /* 0x000fec0003800000 */
.L_x_8238:
        /* <DEDUP_REMOVED lines=10> */
.L_x_8245:
        /* <DEDUP_REMOVED lines=21> */
.L_x_8249:
[----:B------:R-:W-:Y:S05]  /*2870*/  BSYNC.RECONVERGENT B1 ;  /* 0x0000000000017941 */ /* 0x000fea0003800200 */
.L_x_8248:
[----:B------:R-:W-:Y:S01]  /*2880*/  IMAD.SHL.U32 R0, R0, 0x100000, RZ ;  /* 0x0010000000007824 */ /* 0x000fe200078e00ff */
[----:B------:R-:W-:-:S04]  /*2890*/  LEA R3, R3, 0x3b800000, 0x17 ;  /* 0x3b80000003037811 */ /* 0x000fc800078eb8ff */
[----:B------:R-:W-:-:S07]  /*28a0*/  LOP3.LUT R0, R3, R0, R7, 0xfe, !PT ;  /* 0x0000000003007212 */ /* 0x000fce00078efe07 */
.L_x_8247:
[----:B------:R-:W-:Y:S05]  /*28b0*/  BSYNC.RECONVERGENT B0 ;  /* 0x0000000000007941 */ /* 0x000fea0003800200 */
.L_x_8246:
[----:B------:R-:W0:Y:S02]  /*28c0*/  F2I.FTZ.TRUNC.NTZ R0, R0 ;  /* 0x0000000000007305 */ /* 0x000e24000021f100 */
[----:B0-----:R-:W-:Y:S01]  /*28d0*/  PRMT R19, R0, 0x7610, R19 ;  /* 0x0000761000137816 */ /* 0x001fe20000000013 */
[----:B------:R-:W-:Y:S06]  /*28e0*/  BRA `(.L_x_8231) ;  /* 0x0000000400107947 */ /* 0x000fec0003800000 */
.L_x_8244:
        /* <DEDUP_REMOVED lines=21> */
.L_x_8253:
[----:B------:R-:W-:Y:S05]  /*2a40*/  BSYNC.RECONVERGENT B1 ;  /* 0x0000000000017941 */ /* 0x000fea0003800200 */
.L_x_8252:
[----:B------:R-:W-:Y:S01]  /*2a50*/  IMAD.SHL.U32 R0, R0, 0x200000, RZ ;  /* 0x0020000000007824 */ /* 0x000fe200078e00ff */
[----:B------:R-:W-:-:S04]  /*2a60*/  LEA R3, R3, 0x37800000, 0x17 ;  /* 0x3780000003037811 */ /* 0x000fc800078eb8ff */
[----:B------:R-:W-:-:S07]  /*2a70*/  LOP3.LUT R0, R3, R0, R7, 0xfe, !PT ;  /* 0x0000000003007212 */ /* 0x000fce00078efe07 */
.L_x_8251:
[----:B------:R-:W-:Y:S05]  /*2a80*/  BSYNC.RECONVERGENT B0 ;  /* 0x0000000000007941 */ /* 0x000fea0003800200 */
.L_x_8250:
[----:B------:R-:W0:Y:S02]  /*2a90*/  F2I.FTZ.TRUNC.NTZ R0, R0 ;  /* 0x0000000000007305 */ /* 0x000e24000021f100 */
[----:B0-----:R-:W-:Y:S01]  /*2aa0*/  PRMT R19, R0, 0x7610, R19 ;  /* 0x0000761000137816 */ /* 0x001fe20000000013 */
[----:B------:R-:W-:Y:S06]  /*2ab0*/  BRA `(.L_x_8231) ;  /* 0x00000000009c7947 */ /* 0x000fec0003800000 */
.L_x_8243:
        /* <DEDUP_REMOVED lines=14> */
.L_x_8257:
[----:B------:R-:W-:Y:S05]  /*2ba0*/  BSYNC.RECONVERGENT B0 ;  /* 0x0000000000007941 */ /* 0x000fea0003800200 */
.L_x_8256:
[----:B------:R-:W0:Y:S02]  /*2bb0*/  F2I.FTZ.TRUNC.NTZ R0, R0 ;  /* 0x0000000000007305 */ /* 0x000e24000021f100 */
[----:B0-----:R-:W-:Y:S01]  /*2bc0*/  PRMT R19, R0, 0x7610, R19 ;  /* 0x0000761000137816 */ /* 0x001fe20000000013 */
[----:B------:R-:W-:Y:S06]  /*2bd0*/  BRA `(.L_x_8231) ;  /* 0x0000000000547947 */ /* 0x000fec0003800000 */
.L_x_8230:
        /* <DEDUP_REMOVED lines=16> */
.L_x_8258:
[----:B------:R-:W-:Y:S01]  /*2ce0*/  PRMT R19, RZ, 0x7610, R19 ;  /* 0x00007610ff137816 */ /* 0x000fe20000000013 */
[----:B------:R-:W-:Y:S06]  /*2cf0*/  BRA `(.L_x_8231) ;  /* 0x00000000000c7947 */ /* 0x000fec0003800000 */
.L_x_8255:
[----:B------:R2:W5:Y:S01]  /*2d00*/  LDG.E.U8 R19, desc[UR36][R4.64] ;  /* 0x0000002404137981 */ /* 0x000562000c1e1100 */
[----:B------:R-:W-:Y:S05]  /*2d10*/  BRA `(.L_x_8231) ;  /* 0x0000000000047947 */ /* 0x000fea0003800000 */
.L_x_8254:
[----:B------:R1:W5:Y:S02]  /*2d20*/  LDG.E.U8 R19, desc[UR36][R4.64] ;  /* 0x0000002404137981 */ /* 0x000364000c1e1100 */
.L_x_8231:
[----:B------:R-:W-:-:S07]  /*2d30*/  VIADD R23, R23, 0x80 ;  /* 0x0000008017177836 */ /* 0x000fce0000000000 */
.L_x_8225:
[----:B------:R-:W-:Y:S05]  /*2d40*/  BSYNC.RECONVERGENT B6 ;  /* 0x0000000000067941 */ /* 0x000fea0003800200 */
.L_x_8224:
        /* <DEDUP_REMOVED lines=23> */
.L_x_8264:
[----:B------:R0:W5:Y:S01]  /*2ec0*/  LDG.E.U8 R22, desc[UR36][R4.64] ;  /* 0x0000002404167981 */ /* 0x000162000c1e1100 */
[----:B------:R-:W-:Y:S05]  /*2ed0*/  BRA `(.L_x_8260) ;  /* 0x0000000c004c7947 */ /* 0x000fea0003800000 */
.L_x_8263:
        /* <DEDUP_REMOVED lines=8> */
.L_x_8267:
[----:B------:R0:W5:Y:S01]  /*2f60*/  LDG.E.U8 R22, desc[UR36][R4.64] ;  /* 0x0000002404167981 */ /* 0x000162000c1e1100 */
[----:B------:R-:W-:Y:S05]  /*2f70*/  BRA `(.L_x_8260) ;  /* 0x0000000c00247947 */ /* 0x000fea0003800000 */
.L_x_8266:
[----:B------:R0:W5:Y:S01]  /*2f80*/  LDG.E.U16 R22, desc[UR36][R4.64] ;  /* 0x0000002404167981 */ /* 0x000162000c1e1500 */
[----:B------:R-:W-:Y:S05]  /*2f90*/  BRA `(.L_x_8260) ;  /* 0x0000000c001c7947 */ /* 0x000fea0003800000 */
.L_x_8262:
        /* <DEDUP_REMOVED lines=9> */
.L_x_8269:
[----:B------:R-:W2:Y:S02]  /*3030*/  LDG.E.U16 R0, desc[UR36][R4.64] ;  /* 0x0000002404007981 */ /* 0x000ea4000c1e1500 */
[----:B--2---:R-:W-:-:S06]  /*3040*/  HADD2.F32 R0, -RZ, R0.H0_H0 ;  /* 0x20000000ff007230 */ /* 0x004fcc0000004100 */
[----:B------:R-:W0:Y:S02]  /*3050*/  F2I.FTZ.TRUNC.NTZ R0, R0 ;  /* 0x0000000000007305 */ /* 0x000e24000021f100 */
[----:B0-----:R-:W-:Y:S01]  /*3060*/  PRMT R22, R0, 0x7610, R22 ;  /* 0x0000761000167816 */ /* 0x001fe20000000016 */
[----:B------:R-:W-:Y:S06]  /*3070*/  BRA `(.L_x_8260) ;  /* 0x0000000800e47947 */ /* 0x000fec0003800000 */
.L_x_8268:
        /* <DEDUP_REMOVED lines=9> */
.L_x_8271:
[----:B------:R-:W2:Y:S02]  /*3110*/  LDG.E.U16 R4, desc[UR36][R4.64] ;  /* 0x0000002404047981 */ /* 0x000ea4000c1e1500 */
[----:B--2---:R-:W-:-:S06]  /*3120*/  HADD2.F32 R0, -RZ, R4.H0_H0 ;  /* 0x20000004ff007230 */ /* 0x004fcc0000004100 */
[----:B------:R-:W0:Y:S02]  /*3130*/  F2I.FTZ.TRUNC.NTZ R0, R0 ;  /* 0x0000000000007305 */ /* 0x000e24000021f100 */
[----:B0-----:R-:W-:Y:S01]  /*3140*/  PRMT R22, R0, 0x7610, R22 ;  /* 0x0000761000167816 */ /* 0x001fe20000000016 */
[----:B------:R-:W-:Y:S06]  /*3150*/  BRA `(.L_x_8260) ;  /* 0x0000000800ac7947 */ /* 0x000fec0003800000 */
.L_x_8270:
[----:B------:R-:W2:Y:S02]  /*3160*/  LDG.E.64 R4, desc[UR36][R4.64] ;  /* 0x0000002404047981 */ /* 0x000ea4000c1e1b00 */
[----:B--2---:R0:W1:Y:S01]  /*3170*/  F2I.F64.TRUNC R22, R4 ;  /* 0x0000000400167311 */ /* 0x004062000030d100 */
[----:B------:R-:W-:Y:S05]  /*3180*/  BRA `(.L_x_8260) ;  /* 0x0000000800a07947 */ /* 0x000fea0003800000 */
.L_x_8261:
        /* <DEDUP_REMOVED lines=12> */
.L_x_8274:
[----:B------:R-:W2:Y:S02]  /*3250*/  LDG.E.64 R4, desc[UR36][R4.64] ;  /* 0x0000002404047981 */ /* 0x000ea4000c1e1b00 */
[----:B--2---:R0:W1:Y:S01]  /*3260*/  F2I.F64.TRUNC R22, R4 ;  /* 0x0000000400167311 */ /* 0x004062000030d100 */
[----:B------:R-:W-:Y:S05]  /*3270*/  BRA `(.L_x_8260) ;  /* 0x0000000800647947 */ /* 0x000fea0003800000 */
.L_x_8273:
        /* <DEDUP_REMOVED lines=27> */
.L_x_8276:
        /* <DEDUP_REMOVED lines=15> */
.L_x_8275:
[----:B------:R-:W2:Y:S02]  /*3520*/  LDG.E.U16 R0, desc[UR36][R4.64] ;  /* 0x0000002404007981 */ /* 0x000ea4000c1e1500 */
[----:B--2---:R-:W-:-:S06]  /*3530*/  IMAD.U32 R0, R0, 0x10000, RZ ;  /* 0x0001000000007824 */ /* 0x004fcc00078e00ff */
[----:B------:R-:W0:Y:S02]  /*3540*/  F2I.FTZ.TRUNC.NTZ R0, R0 ;  /* 0x0000000000007305 */ /* 0x000e24000021f100 */
[----:B0-----:R-:W-:Y:S01]  /*3550*/  PRMT R22, R0, 0x7610, R22 ;  /* 0x0000761000167816 */ /* 0x001fe20000000016 */
[----:B------:R-:W-:Y:S06]  /*3560*/  BRA `(.L_x_8260) ;  /* 0x0000000400a87947 */ /* 0x000fec0003800000 */
.L_x_8272:
        /* <DEDUP_REMOVED lines=10> */
.L_x_8279:
        /* <DEDUP_REMOVED lines=21> */
.L_x_8283:
[----:B------:R-:W-:Y:S05]  /*3760*/  BSYNC.RECONVERGENT B1 ;  /* 0x0000000000017941 */ /* 0x000fea0003800200 */
.L_x_8282:
[----:B------:R-:W-:Y:S01]  /*3770*/  IMAD.SHL.U32 R0, R0, 0x100000, RZ ;  /* 0x0010000000007824 */ /* 0x000fe200078e00ff */
[----:B------:R-:W-:-:S04]  /*3780*/  LEA R3, R3, 0x3b800000, 0x17 ;  /* 0x3b80000003037811 */ /* 0x000fc800078eb8ff */
[----:B------:R-:W-:-:S07]  /*3790*/  LOP3.LUT R0, R3, R0, R7, 0xfe, !PT ;  /* 0x0000000003007212 */ /* 0x000fce00078efe07 */
.L_x_8281:
[----:B------:R-:W-:Y:S05]  /*37a0*/  BSYNC.RECONVERGENT B0 ;  /* 0x0000000000007941 */ /* 0x000fea0003800200 */
.L_x_8280:
[----:B------:R-:W0:Y:S02]  /*37b0*/  F2I.FTZ.TRUNC.NTZ R0, R0 ;  /* 0x0000000000007305 */ /* 0x000e24000021f100 */
[----:B0-----:R-:W-:Y:S01]  /*37c0*/  PRMT R22, R0, 0x7610, R22 ;  /* 0x0000761000167816 */ /* 0x001fe20000000016 */
[----:B------:R-:W-:Y:S06]  /*37d0*/  BRA `(.L_x_8260) ;  /* 0x00000004000c7947 */ /* 0x000fec0003800000 */
.L_x_8278:
        /* <DEDUP_REMOVED lines=21> */
.L_x_8287:
[----:B------:R-:W-:Y:S05]  /*3930*/  BSYNC.RECONVERGENT B1 ;  /* 0x0000000000017941 */ /* 0x000fea0003800200 */
.L_x_8286:
[----:B------:R-:W-:Y:S01]  /*3940*/  IMAD.SHL.U32 R0, R0, 0x200000, RZ ;  /* 0x0020000000007824 */ /* 0x000fe200078e00ff */
[----:B------:R-:W-:-:S04]  /*3950*/  LEA R3, R3, 0x37800000, 0x17 ;  /* 0x3780000003037811 */ /* 0x000fc800078eb8ff */
[----:B------:R-:W-:-:S07]  /*3960*/  LOP3.LUT R0, R3, R0, R7, 0xfe, !PT ;  /* 0x0000000003007212 */ /* 0x000fce00078efe07 */
.L_x_8285:
[----:B------:R-:W-:Y:S05]  /*3970*/  BSYNC.RECONVERGENT B0 ;  /* 0x0000000000007941 */ /* 0x000fea0003800200 */
.L_x_8284:
[----:B------:R-:W0:Y:S02]  /*3980*/  F2I.FTZ.TRUNC.NTZ R0, R0 ;  /* 0x0000000000007305 */ /* 0x000e24000021f100 */
[----:B0-----:R-:W-:Y:S01]  /*3990*/  PRMT R22, R0, 0x7610, R22 ;  /* 0x0000761000167816 */ /* 0x001fe20000000016 */
[----:B------:R-:W-:Y:S06]  /*39a0*/  BRA `(.L_x_8260) ;  /* 0x0000000000987947 */ /* 0x000fec0003800000 */
.L_x_8277:
        /* <DEDUP_REMOVED lines=14> */
.L_x_8291:
[----:B------:R-:W-:Y:S05]  /*3a90*/  BSYNC.RECONVERGENT B0 ;  /* 0x0000000000007941 */ /* 0x000fea0003800200 */
.L_x_8290:
[----:B------:R-:W0:Y:S02]  /*3aa0*/  F2I.FTZ.TRUNC.NTZ R0, R0 ;  /* 0x0000000000007305 */ /* 0x000e24000021f100 */
[----:B0-----:R-:W-:Y:S01]  /*3ab0*/  PRMT R22, R0, 0x7610, R22 ;  /* 0x0000761000167816 */ /* 0x001fe20000000016 */
[----:B------:R-:W-:Y:S06]  /*3ac0*/  BRA `(.L_x_8260) ;  /* 0x0000000000507947 */ /* 0x000fec0003800000 */
.L_x_8265:
        /* <DEDUP_REMOVED lines=16> */
.L_x_8292:
[----:B------:R-:W-:Y:S05]  /*3bd0*/  BRA `(.L_x_8260) ;  /* 0x00000000000c7947 */ /* 0x000fea0003800000 */
.L_x_8289:
[----:B------:R0:W5:Y:S01]  /*3be0*/  LDG.E.U8 R22, desc[UR36][R4.64] ;  /* 0x0000002404167981 */ /* 0x000162000c1e1100 */
[----:B------:R-:W-:Y:S05]  /*3bf0*/  BRA `(.L_x_8260) ;  /* 0x0000000000047947 */ /* 0x000fea0003800000 */
.L_x_8288:
[----:B------:R0:W5:Y:S02]  /*3c00*/  LDG.E.U8 R22, desc[UR36][R4.64] ;  /* 0x0000002404167981 */ /* 0x000164000c1e1100 */
.L_x_8260:
[----:B------:R-:W-:Y:S05]  /*3c10*/  BSYNC.RECONVERGENT B6 ;  /* 0x0000000000067941 */ /* 0x000fea0003800200 */
.L_x_8259:
[----:B------:R-:W0:Y:S01]  /*3c20*/  LDC.S8 R9, c[0x0][0x385] ;  /* 0x0000e140ff097b82 */ /* 0x000e220000000200 */
[C---:B------:R-:W-:Y:S01]  /*3c30*/  VIADD R7, R25.reuse, 0x180 ;  /* 0x0000018019077836 */ /* 0x040fe20000000000 */
[CC--:B------:R-:W-:Y:S01]  /*3c40*/  ISETP.GE.AND P0, PT, R25.reuse, R16.reuse, PT ;  /* 0x000000101900720c */ /* 0x0c0fe20003f06270 */
[C---:B01234-:R-:W-:Y:S01]  /*3c50*/  VIADD R5, R25.reuse, 0x100 ;  /* 0x0000010019057836 */ /* 0x05ffe20000000000 */
[----:B------:R-:W-:Y:S01]  /*3c60*/  BSSY.RECONVERGENT B6, `(.L_x_8293) ;  /* 0x0000129000067945 */ /* 0x000fe20003800200 */
[----:B------:R-:W-:Y:S01]  /*3c70*/  VIADD R23, R25, 0x80 ;  /* 0x0000008019177836 */ /* 0x000fe20000000000 */
[-C--:B------:R-:W-:Y:S02]  /*3c80*/  ISETP.GE.AND P1, PT, R7, R16.reuse, PT ;  /* 0x000000100700720c */ /* 0x080fe40003f26270 */
[-C--:B------:R-:W-:Y:S02]  /*3c90*/  ISETP.GE.AND P5, PT, R5, R16.reuse, PT ;  /* 0x000000100500720c */ /* 0x080fe40003fa6270 */
[----:B------:R-:W-:-:S05]  /*3ca0*/  ISETP.GE.AND P3, PT, R23, R16, PT ;  /* 0x000000101700720c */ /* 0x000fca0003f66270 */
[----:B-----5:R-:W-:Y:S02]  /*3cb0*/  @!P0 LOP3.LUT R0, R17, 0xff, RZ, 0xc0, !PT ;  /* 0x000000ff11008812 */ /* 0x020fe400078ec0ff */
[----:B------:R-:W0:Y:S02]  /*3cc0*/  LDC.U8 R17, c[0x0][0x3a4] ;  /* 0x0000e900ff117b82 */ /* 0x000e240000000000 */
[----:B------:R-:W-:Y:S02]  /*3cd0*/  @!P1 LOP3.LUT R5, R22, 0xff, RZ, 0xc0, !PT ;  /* 0x000000ff16059812 */ /* 0x000fe400078ec0ff */
[----:B------:R-:W-:Y:S02]  /*3ce0*/  @!P5 LOP3.LUT R4, R19, 0xff, RZ, 0xc0, !PT ;  /* 0x000000ff1304d812 */ /* 0x000fe400078ec0ff */
[----:B------:R-:W-:Y:S02]  /*3cf0*/  ISETP.GT.U32.OR P2, PT, R5, 0x6, P1 ;  /* 0x000000060500780c */ /* 0x000fe40000f44470 */
[----:B------:R-:W-:-:S02]  /*3d00*/  @!P0 ISETP.GT.U32.AND P6, PT, R0, 0x6, PT ;  /* 0x000000060000880c */ /* 0x000fc40003fc4070 */
[--C-:B------:R-:W-:Y:S02]  /*3d10*/  @!P0 SHF.R.S32.HI R5, RZ, R0, R9.reuse ;  /* 0x00000000ff058219 */ /* 0x100fe40000011409 */
[----:B------:R-:W-:Y:S02]  /*3d20*/  SHF.R.S32.HI R0, RZ, 0x7, R9 ;  /* 0x00000007ff007819 */ /* 0x000fe40000011409 */
[----:B------:R-:W-:Y:S02]  /*3d30*/  @!P5 ISETP.GT.U32.AND P4, PT, R4, 0x6, PT ;  /* 0x000000060400d80c */ /* 0x000fe40003f84070 */
[C---:B------:R-:W-:Y:S02]  /*3d40*/  @!P3 LOP3.LUT R7, R18.reuse, 0xff, RZ, 0xc0, !PT ;  /* 0x000000ff1207b812 */ /* 0x040fe400078ec0ff */
[----:B------:R-:W-:Y:S02]  /*3d50*/  @!P5 LOP3.LUT R6, R19, 0xff, RZ, 0xc0, !PT ;  /* 0x000000ff1306d812 */ /* 0x000fe400078ec0ff */
[----:B------:R-:W-:-:S02]  /*3d60*/  @!P3 LOP3.LUT R4, R18, 0xff, RZ, 0xc0, !PT ;  /* 0x000000ff1204b812 */ /* 0x000fc400078ec0ff */
[----:B------:R-:W-:Y:S02]  /*3d70*/  @!P0 SEL R3, R0, R5, P6 ;  /* 0x0000000500038207 */ /* 0x000fe40003000000 */
[----:B------:R-:W-:Y:S02]  /*3d80*/  @!P3 ISETP.GT.U32.AND P6, PT, R7, 0x6, PT ;  /* 0x000000060700b80c */ /* 0x000fe40003fc4070 */
[--C-:B------:R-:W-:Y:S02]  /*3d90*/  @!P5 SHF.R.S32.HI R7, RZ, R6, R9.reuse ;  /* 0x00000006ff07d219 */ /* 0x100fe40000011409 */
[----:B------:R-:W-:Y:S02]  /*3da0*/  @!P3 SHF.R.S32.HI R5, RZ, R4, R9 ;  /* 0x00000004ff05b219 */ /* 0x000fe40000011409 */
[----:B------:R-:W-:Y:S02]  /*3db0*/  @!P1 LOP3.LUT R4, R22, 0xff, RZ, 0xc0, !PT ;  /* 0x000000ff16049812 */ /* 0x000fe400078ec0ff */
[----:B------:R-:W-:-:S02]  /*3dc0*/  @!P5 SEL R18, R0, R7, P4 ;  /* 0x000000070012d207 */ /* 0x000fc40002000000 */
[----:B------:R-:W-:Y:S02]  /*3dd0*/  @!P3 SEL R22, R0, R5, P6 ;  /* 0x000000050016b207 */ /* 0x000fe40003000000 */
[----:B------:R-:W-:-:S05]  /*3de0*/  @!P2 SHF.R.S32.HI R0, RZ, R4, R9 ;  /* 0x00000004ff00a219 */ /* 0x000fca0000011409 */
[----:B------:R-:W-:Y:S01]  /*3df0*/  @!P1 IMAD.MOV.U32 R19, RZ, RZ, R0 ;  /* 0x000000ffff139224 */ /* 0x000fe200078e0000 */
[----:B0-----:R-:W-:Y:S06]  /*3e00*/  @P0 BRA `(.L_x_8294) ;  /* 0x0000001000380947 */ /* 0x001fec0003800000 */
        /* <DEDUP_REMOVED lines=21> */
.L_x_8298:
[----:B------:R0:W-:Y:S01]  /*3f60*/  STG.E.U8 desc[UR36][R8.64], R3 ;  /* 0x0000000308007986 */ /* 0x0001e2000c101124 */
[----:B------:R-:W-:Y:S01]  /*3f70*/  IMAD.MOV.U32 R25, RZ, RZ, R23 ;  /* 0x000000ffff197224 */ /* 0x000fe200078e0017 */
[----:B------:R-:W-:Y:S06]  /*3f80*/  BRA `(.L_x_8294) ;  /* 0x0000000c00d87947 */ /* 0x000fec0003800000 */
.L_x_8297:
        /* <DEDUP_REMOVED lines=13> */
.L_x_8301:
[----:B------:R-:W-:Y:S01]  /*4060*/  LOP3.LUT R3, R3, 0xffff, RZ, 0xc0, !PT ;  /* 0x0000ffff03037812 */ /* 0x000fe200078ec0ff */
[----:B------:R-:W-:-:S03]  /*4070*/  IMAD.MOV.U32 R25, RZ, RZ, R23 ;  /* 0x000000ffff197224 */ /* 0x000fc600078e0017 */
[----:B------:R-:W-:-:S05]  /*4080*/  PRMT R3, R3, 0x8880, RZ ;  /* 0x0000888003037816 */ /* 0x000fca00000000ff */
[----:B------:R0:W-:Y:S01]  /*4090*/  STG.E desc[UR36][R8.64], R3 ;  /* 0x0000000308007986 */ /* 0x0001e2000c101924 */
[----:B------:R-:W-:Y:S05]  /*40a0*/  BRA `(.L_x_8294) ;  /* 0x0000000c00907947 */ /* 0x000fea0003800000 */
.L_x_8300:
[----:B------:R-:W-:Y:S01]  /*40b0*/  PRMT R3, R3, 0x8880, RZ ;  /* 0x0000888003037816 */ /* 0x000fe200000000ff */
[----:B------:R-:W-:-:S03]  /*40c0*/  IMAD.MOV.U32 R25, RZ, RZ, R23 ;  /* 0x000000ffff197224 */ /* 0x000fc600078e0017 */
[----:B------:R-:W-:-:S05]  /*40d0*/  PRMT R3, R3, 0x7710, RZ ;  /* 0x0000771003037816 */ /* 0x000fca00000000ff */
[----:B------:R0:W-:Y:S01]  /*40e0*/  STG.E.U16 desc[UR36][R8.64], R3 ;  /* 0x0000000308007986 */ /* 0x0001e2000c101524 */
[----:B------:R-:W-:Y:S05]  /*40f0*/  BRA `(.L_x_8294) ;  /* 0x0000000c007c7947 */ /* 0x000fea0003800000 */
.L_x_8296:
        /* <DEDUP_REMOVED lines=10> */
.L_x_8303:
[----:B------:R-:W0:Y:S01]  /*41a0*/  I2F.S8 R0, R3 ;  /* 0x0000000300007306 */ /* 0x000e220000001400 */
[----:B------:R-:W-:Y:S01]  /*41b0*/  IMAD.MOV.U32 R25, RZ, RZ, R23 ;  /* 0x000000ffff197224 */ /* 0x000fe200078e0017 */
[----:B0-----:R-:W-:-:S05]  /*41c0*/  F2FP.F16.F32.PACK_AB R0, RZ, R0 ;  /* 0x00000000ff00723e */ /* 0x001fca00000000ff */
[----:B------:R0:W-:Y:S01]  /*41d0*/  STG.E.U16 desc[UR36][R8.64], R0 ;  /* 0x0000000008007986 */ /* 0x0001e2000c101524 */
[----:B------:R-:W-:Y:S05]  /*41e0*/  BRA `(.L_x_8294) ;  /* 0x0000000c00407947 */ /* 0x000fea0003800000 */
.L_x_8302:
        /* <DEDUP_REMOVED lines=11> */
.L_x_8305:
[----:B------:R-:W0:Y:S01]  /*42a0*/  I2F.S8 R3, R3 ;  /* 0x0000000300037306 */ /* 0x000e220000001400 */
[----:B------:R-:W-:Y:S01]  /*42b0*/  IMAD.MOV.U32 R25, RZ, RZ, R23 ;  /* 0x000000ffff197224 */ /* 0x000fe200078e0017 */
[----:B0-----:R-:W-:-:S04]  /*42c0*/  F2FP.F16.F32.PACK_AB R3, RZ, R3 ;  /* 0x00000003ff03723e */ /* 0x001fc800000000ff */
[----:B------:R-:W-:-:S05]  /*42d0*/  PRMT R3, R3, 0x5410, RZ ;  /* 0x0000541003037816 */ /* 0x000fca00000000ff */
[----:B------:R0:W-:Y:S01]  /*42e0*/  STG.E desc[UR36][R8.64], R3 ;  /* 0x0000000308007986 */ /* 0x0001e2000c101924 */
[----:B------:R-:W-:Y:S05]  /*42f0*/  BRA `(.L_x_8294) ;  /* 0x0000000800fc7947 */ /* 0x000fea0003800000 */
.L_x_8304:
[----:B------:R-:W-:Y:S01]  /*4300*/  PRMT R4, R3, 0x8880, RZ ;  /* 0x0000888003047816 */ /* 0x000fe200000000ff */
[----:B------:R-:W-:-:S03]  /*4310*/  IMAD.MOV.U32 R25, RZ, RZ, R23 ;  /* 0x000000ffff197224 */ /* 0x000fc600078e0017 */
[----:B------:R-:W-:-:S06]  /*4320*/  PRMT R4, R4, 0x7710, RZ ;  /* 0x0000771004047816 */ /* 0x000fcc00000000ff */
[----:B------:R-:W0:Y:S02]  /*4330*/  I2F.F64.S16 R4, R4 ;  /* 0x0000000400047312 */ /* 0x000e240000101c00 */
[----:B0-----:R0:W-:Y:S01]  /*4340*/  STG.E.64 desc[UR36][R8.64], R4 ;  /* 0x0000000408007986 */ /* 0x0011e2000c101b24 */
[----:B------:R-:W-:Y:S05]  /*4350*/  BRA `(.L_x_8294) ;  /* 0x0000000800e47947 */ /* 0x000fea0003800000 */
.L_x_8295:
        /* <DEDUP_REMOVED lines=13> */
.L_x_8308:
[----:B------:R-:W-:Y:S02]  /*4430*/  PRMT R4, R3, 0x8880, RZ ;  /* 0x0000888003047816 */ /* 0x000fe400000000ff */
[----:B------:R-:W-:Y:S01]  /*4440*/  CS2R R6, SRZ ;  /* 0x0000000000067805 */ /* 0x000fe2000001ff00 */
[----:B------:R-:W-:Y:S01]  /*4450*/  IMAD.MOV.U32 R25, RZ, RZ, R23 ;  /* 0x000000ffff197224 */ /* 0x000fe200078e0017 */
[----:B------:R-:W-:-:S06]  /*4460*/  PRMT R4, R4, 0x7710, RZ ;  /* 0x0000771004047816 */ /* 0x000fcc00000000ff */
[----:B------:R-:W0:Y:S02]  /*4470*/  I2F.F64.S16 R4, R4 ;  /* 0x0000000400047312 */ /* 0x000e240000101c00 */
[----:B0-----:R3:W-:Y:S01]  /*4480*/  STG.E.128 desc[UR36][R8.64], R4 ;  /* 0x0000000408007986 */ /* 0x0017e2000c101d24 */
[----:B------:R-:W-:Y:S05]  /*4490*/  BRA `(.L_x_8294) ;  /* 0x0000000800947947 */ /* 0x000fea0003800000 */
.L_x_8307:
        /* <DEDUP_REMOVED lines=19> */
.L_x_8312:
[----:B------:R-:W-:Y:S05]  /*45d0*/  BSYNC.RECONVERGENT B0 ;  /* 0x0000000000007941 */ /* 0x000fea0003800200 */
.L_x_8311:
[----:B------:R-:W-:Y:S01]  /*45e0*/  LOP3.LUT R5, R0, 0x80, R5, 0xf8, !PT ;  /* 0x0000008000057812 */ /* 0x000fe200078ef805 */
[----:B------:R-:W-:-:S04]  /*45f0*/  IMAD.MOV.U32 R25, RZ, RZ, R23 ;  /* 0x000000ffff197224 */ /* 0x000fc800078e0017 */
[----:B------:R2:W-:Y:S01]  /*4600*/  STG.E.U8 desc[UR36][R8.64], R5 ;  /* 0x0000000508007986 */ /* 0x0005e2000c101124 */
[----:B------:R-:W-:Y:S05]  /*4610*/  BRA `(.L_x_8294) ;  /* 0x0000000800347947 */ /* 0x000fea0003800000 */
.L_x_8310:
        /* <DEDUP_REMOVED lines=15> */
.L_x_8314:
[----:B------:R-:W-:Y:S05]  /*4710*/  BSYNC.RECONVERGENT B0 ;  /* 0x0000000000007941 */ /* 0x000fea0003800200 */
.L_x_8313:
[----:B------:R-:W-:Y:S01]  /*4720*/  LOP3.LUT R5, R0, 0x80, R5, 0xf8, !PT ;  /* 0x0000008000057812 */ /* 0x000fe200078ef805 */
[----:B------:R-:W-:-:S04]  /*4730*/  IMAD.MOV.U32 R25, RZ, RZ, R23 ;  /* 0x000000ffff197224 */ /* 0x000fc800078e0017 */
[----:B------:R1:W-:Y:S01]  /*4740*/  STG.E.U8 desc[UR36][R8.64], R5 ;  /* 0x0000000508007986 */ /* 0x0003e2000c101124 */
[----:B------:R-:W-:Y:S05]  /*4750*/  BRA `(.L_x_8294) ;  /* 0x0000000400e47947 */ /* 0x000fea0003800000 */
.L_x_8309:
[----:B------:R-:W0:Y:S01]  /*4760*/  I2F.S8 R0, R3 ;  /* 0x0000000300007306 */ /* 0x000e220000001400 */
[----:B------:R-:W-:Y:S01]  /*4770*/  IMAD.MOV.U32 R25, RZ, RZ, R23 ;  /* 0x000000ffff197224 */ /* 0x000fe200078e0017 */
[----:B0-----:R-:W-:-:S05]  /*4780*/  F2FP.BF16.F32.PACK_AB R0, RZ, R0 ;  /* 0x00000000ff00723e */ /* 0x001fca00000010ff */
[----:B------:R0:W-:Y:S01]  /*4790*/  STG.E.U16 desc[UR36][R8.64], R0 ;  /* 0x0000000008007986 */ /* 0x0001e2000c101524 */
[----:B------:R-:W-:Y:S05]  /*47a0*/  BRA `(.L_x_8294) ;  /* 0x0000000400d07947 */ /* 0x000fea0003800000 */
.L_x_8306:
        /* <DEDUP_REMOVED lines=13> */
.L_x_8317:
        /* <DEDUP_REMOVED lines=13> */
.L_x_8320:
[----:B------:R-:W-:-:S04]  /*4950*/  SHF.R.U32.HI R0, RZ, 0x14, R3 ;  /* 0x00000014ff007819 */ /* 0x000fc80000011603 */
[----:B------:R-:W-:-:S04]  /*4960*/  LOP3.LUT R0, R0, 0x1, RZ, 0xc0, !PT ;  /* 0x0000000100007812 */ /* 0x000fc800078ec0ff */
[----:B------:R-:W-:-:S04]  /*4970*/  IADD3 R0, PT, PT, R3, 0x487ffff, R0 ;  /* 0x0487ffff03007810 */ /* 0x000fc80007ffe000 */
[----:B------:R-:W-:-:S04]  /*4980*/  SHF.R.U32.HI R0, RZ, 0x14, R0 ;  /* 0x00000014ff007819 */ /* 0x000fc80000011600 */
[----:B------:R-:W-:-:S07]  /*4990*/  LOP3.LUT R0, R0, 0xff, RZ, 0xc0, !PT ;  /* 0x000000ff00007812 */ /* 0x000fce00078ec0ff */
.L_x_8321:
[----:B------:R-:W-:-:S04]  /*49a0*/  SHF.R.U32.HI R3, RZ, 0x18, R3 ;  /* 0x00000018ff037819 */ /* 0x000fc80000011603 */
[----:B------:R-:W-:-:S04]  /*49b0*/  LOP3.LUT R0, R0, 0x80, R3, 0xf8, !PT ;  /* 0x0000008000007812 */ /* 0x000fc800078ef803 */
[----:B------:R-:W-:-:S07]  /*49c0*/  PRMT R4, R0, 0x7610, R4 ;  /* 0x0000761000047816 */ /* 0x000fce0000000004 */
.L_x_8319:
[----:B------:R-:W-:Y:S05]  /*49d0*/  BSYNC.RECONVERGENT B0 ;  /* 0x0000000000007941 */ /* 0x000fea0003800200 */
.L_x_8318:
[----:B------:R0:W-:Y:S01]  /*49e0*/  STG.E.U8 desc[UR36][R8.64], R4 ;  /* 0x0000000408007986 */ /* 0x0001e2000c101124 */
[----:B------:R-:W-:Y:S01]  /*49f0*/  IMAD.MOV.U32 R25, RZ, RZ, R23 ;  /* 0x000000ffff197224 */ /* 0x000fe200078e0017 */
[----:B------:R-:W-:Y:S06]  /*4a00*/  BRA `(.L_x_8294) ;  /* 0x0000000400387947 */ /* 0x000fec0003800000 */
.L_x_8316:
        /* <DEDUP_REMOVED lines=13> */
.L_x_8324:
[----:B------:R-:W-:-:S04]  /*4ae0*/  SHF.R.U32.HI R0, RZ, 0x15, R3 ;  /* 0x00000015ff007819 */ /* 0x000fc80000011603 */
[----:B------:R-:W-:-:S04]  /*4af0*/  LOP3.LUT R0, R0, 0x1, RZ, 0xc0, !PT ;  /* 0x0000000100007812 */ /* 0x000fc800078ec0ff */
[----:B------:R-:W-:-:S04]  /*4b00*/  IADD3 R0, PT, PT, R3, 0x88fffff, R0 ;  /* 0x088fffff03007810 */ /* 0x000fc80007ffe000 */
[----:B------:R-:W-:-:S04]  /*4b10*/  SHF.R.U32.HI R0, RZ, 0x15, R0 ;  /* 0x00000015ff007819 */ /* 0x000fc80000011600 */
[----:B------:R-:W-:-:S07]  /*4b20*/  LOP3.LUT R0, R0, 0xff, RZ, 0xc0, !PT ;  /* 0x000000ff00007812 */ /* 0x000fce00078ec0ff */
.L_x_8325:
[----:B------:R-:W-:-:S04]  /*4b30*/  SHF.R.U32.HI R3, RZ, 0x18, R3 ;  /* 0x00000018ff037819 */ /* 0x000fc80000011603 */
[----:B------:R-:W-:-:S04]  /*4b40*/  LOP3.LUT R0, R0, 0x80, R3, 0xf8, !PT ;  /* 0x0000008000007812 */ /* 0x000fc800078ef803 */
[----:B------:R-:W-:-:S07]  /*4b50*/  PRMT R4, R0, 0x7610, R4 ;  /* 0x0000761000047816 */ /* 0x000fce0000000004 */
.L_x_8323:
[----:B------:R-:W-:Y:S05]  /*4b60*/  BSYNC.RECONVERGENT B0 ;  /* 0x0000000000007941 */ /* 0x000fea0003800200 */
.L_x_8322:
[----:B------:R0:W-:Y:S01]  /*4b70*/  STG.E.U8 desc[UR36][R8.64], R4 ;  /* 0x0000000408007986 */ /* 0x0001e2000c101124 */
[----:B------:R-:W-:Y:S01]  /*4b80*/  IMAD.MOV.U32 R25, RZ, RZ, R23 ;  /* 0x000000ffff197224 */ /* 0x000fe200078e0017 */
[----:B------:R-:W-:Y:S06]  /*4b90*/  BRA `(.L_x_8294) ;  /* 0x0000000000d47947 */ /* 0x000fec0003800000 */
.L_x_8315:
[----:B------:R-:W-:-:S13]  /*4ba0*/  ISETP.NE.AND P0, PT, R0, 0x1c, PT ;  /* 0x0000001c0000780c */ /* 0x000fda0003f05270 */
[----:B------:R-:W-:Y:S05]  /*4bb0*/  @!P0 BRA `(.L_x_8326) ;  /* 0x0000000000bc8947 */ /* 0x000fea0003800000 */
[----:B------:R-:W-:-:S13]  /*4bc0*/  ISETP.NE.AND P0, PT, R0, 0x1d, PT ;  /* 0x0000001d0000780c */ /* 0x000fda0003f05270 */
[----:B------:R-:W-:Y:S05]  /*4bd0*/  @!P0 BRA `(.L_x_8327) ;  /* 0x0000000000988947 */ /* 0x000fea0003800000 */
[----:B------:R-:W-:-:S13]  /*4be0*/  ISETP.NE.AND P0, PT, R0, 0x2c, PT ;  /* 0x0000002c0000780c */ /* 0x000fda0003f05270 */
[----:B------:R-:W-:Y:S05]  /*4bf0*/  @!P0 BRA `(.L_x_8328) ;  /* 0x0000000000488947 */ /* 0x000fea0003800000 */
.L_x_8299:
        /* <DEDUP_REMOVED lines=16> */
.L_x_8329:
[----:B------:R-:W-:Y:S01]  /*4d00*/  IMAD.MOV.U32 R25, RZ, RZ, R23 ;  /* 0x000000ffff197224 */ /* 0x000fe200078e0017 */
[----:B------:R-:W-:Y:S06]  /*4d10*/  BRA `(.L_x_8294) ;  /* 0x0000000000747947 */ /* 0x000fec0003800000 */
.L_x_8328:
        /* <DEDUP_REMOVED lines=18> */
.L_x_8327:
[----:B------:R-:W-:Y:S01]  /*4e40*/  LOP3.LUT R3, R3, 0xffff, RZ, 0xc0, !PT ;  /* 0x0000ffff03037812 */ /* 0x000fe200078ec0ff */
[----:B------:R-:W-:-:S03]  /*4e50*/  IMAD.MOV.U32 R25, RZ, RZ, R23 ;  /* 0x000000ffff197224 */ /* 0x000fc600078e0017 */
[----:B------:R-:W-:-:S05]  /*4e60*/  PRMT R3, R3, 0x8880, RZ ;  /* 0x0000888003037816 */ /* 0x000fca00000000ff */
[----:B------:R-:W-:-:S05]  /*4e70*/  IMAD.MOV.U32 R4, RZ, RZ, R3 ;  /* 0x000000ffff047224 */ /* 0x000fca00078e0003 */
[----:B------:R-:W-:-:S05]  /*4e80*/  SHF.R.S32.HI R5, RZ, 0x1f, R4 ;  /* 0x0000001fff057819 */ /* 0x000fca0000011404 */
[----:B------:R0:W-:Y:S01]  /*4e90*/  STG.E.64 desc[UR36][R8.64], R4 ;  /* 0x0000000408007986 */ /* 0x0001e2000c101b24 */
[----:B------:R-:W-:Y:S05]  /*4ea0*/  BRA `(.L_x_8294) ;  /* 0x0000000000107947 */ /* 0x000fea0003800000 */
.L_x_8326:
[----:B------:R-:W-:Y:S01]  /*4eb0*/  LOP3.LUT R3, R3, 0xffff, RZ, 0xc0, !PT ;  /* 0x0000ffff03037812 */ /* 0x000fe200078ec0ff */
[----:B------:R-:W-:-:S03]  /*4ec0*/  IMAD.MOV.U32 R25, RZ, RZ, R23 ;  /* 0x000000ffff197224 */ /* 0x000fc600078e0017 */
[----:B------:R-:W-:-:S05]  /*4ed0*/  PRMT R3, R3, 0x8880, RZ ;  /* 0x0000888003037816 */ /* 0x000fca00000000ff */
[----:B------:R0:W-:Y:S02]  /*4ee0*/  STG.E desc[UR36][R8.64], R3 ;  /* 0x0000000308007986 */ /* 0x0001e4000c101924 */
.L_x_8294:
[----:B------:R-:W-:Y:S05]  /*4ef0*/  BSYNC.RECONVERGENT B6 ;  /* 0x0000000000067941 */ /* 0x000fea0003800200 */
.L_x_8293:
        /* <DEDUP_REMOVED lines=23> */
.L_x_8335:
[----:B------:R0:W-:Y:S01]  /*5070*/  STG.E.U8 desc[UR36][R8.64], R22 ;  /* 0x0000001608007986 */ /* 0x0001e2000c101124 */
[----:B------:R-:W-:Y:S05]  /*5080*/  BRA `(.L_x_8337) ;  /* 0x0000000c00807947 */ /* 0x000fea0003800000 */
.L_x_8334:
        /* <DEDUP_REMOVED lines=12> */
.L_x_8339:
[----:B------:R-:W-:-:S04]  /*5150*/  LOP3.LUT R22, R22, 0xffff, RZ, 0xc0, !PT ;  /* 0x0000ffff16167812 */ /* 0x000fc800078ec0ff */
[----:B------:R-:W-:-:S05]  /*5160*/  PRMT R3, R22, 0x8880, RZ ;  /* 0x0000888016037816 */ /* 0x000fca00000000ff */
[----:B------:R0:W-:Y:S01]  /*5170*/  STG.E desc[UR36][R8.64], R3 ;  /* 0x0000000308007986 */ /* 0x0001e2000c101924 */
[----:B------:R-:W-:Y:S05]  /*5180*/  BRA `(.L_x_8337) ;  /* 0x0000000c00407947 */ /* 0x000fea0003800000 */
.L_x_8338:
[----:B------:R-:W-:-:S04]  /*5190*/  PRMT R3, R22, 0x8880, RZ ;  /* 0x0000888016037816 */ /* 0x000fc800000000ff */
[----:B------:R-:W-:-:S05]  /*51a0*/  PRMT R3, R3, 0x7710, RZ ;  /* 0x0000771003037816 */ /* 0x000fca00000000ff */
[----:B------:R0:W-:Y:S01]  /*51b0*/  STG.E.U16 desc[UR36][R8.64], R3 ;  /* 0x0000000308007986 */ /* 0x0001e2000c101524 */
[----:B------:R-:W-:Y:S05]  /*51c0*/  BRA `(.L_x_8337) ;  /* 0x0000000c00307947 */ /* 0x000fea0003800000 */
.L_x_8333:
        /* <DEDUP_REMOVED lines=9> */
.L_x_8341:
[----:B------:R-:W0:Y:S02]  /*5260*/  I2F.S8 R0, R22 ;  /* 0x0000001600007306 */ /* 0x000e240000001400 */
[----:B0-----:R-:W-:-:S05]  /*5270*/  F2FP.F16.F32.PACK_AB R0, RZ, R0 ;  /* 0x00000000ff00723e */ /* 0x001fca00000000ff */
[----:B------:R0:W-:Y:S01]  /*5280*/  STG.E.U16 desc[UR36][R8.64], R0 ;  /* 0x0000000008007986 */ /* 0x0001e2000c101524 */
[----:B------:R-:W-:Y:S05]  /*5290*/  BRA `(.L_x_8337) ;  /* 0x0000000800fc7947 */ /* 0x000fea0003800000 */
.L_x_8340:
        /* <DEDUP_REMOVED lines=10> */
.L_x_8343:
[----:B------:R-:W0:Y:S02]  /*5340*/  I2F.S8 R22, R22 ;  /* 0x0000001600167306 */ /* 0x000e240000001400 */
[----:B0-----:R-:W-:-:S04]  /*5350*/  F2FP.F16.F32.PACK_AB R3, RZ, R22 ;  /* 0x00000016ff03723e */ /* 0x001fc800000000ff */
[----:B------:R-:W-:-:S05]  /*5360*/  PRMT R3, R3, 0x5410, RZ ;  /* 0x0000541003037816 */ /* 0x000fca00000000ff */
[----:B------:R0:W-:Y:S01]  /*5370*/  STG.E desc[UR36][R8.64], R3 ;  /* 0x0000000308007986 */ /* 0x0001e2000c101924 */
[----:B------:R-:W-:Y:S05]  /*5380*/  BRA `(.L_x_8337) ;  /* 0x0000000800c07947 */ /* 0x000fea0003800000 */
.L_x_8342:
[----:B------:R-:W-:-:S04]  /*5390*/  PRMT R4, R22, 0x8880, RZ ;  /* 0x0000888016047816 */ /* 0x000fc800000000ff */
[----:B------:R-:W-:-:S06]  /*53a0*/  PRMT R4, R4, 0x7710, RZ ;  /* 0x0000771004047816 */ /* 0x000fcc00000000ff */
[----:B------:R-:W0:Y:S02]  /*53b0*/  I2F.F64.S16 R4, R4 ;  /* 0x0000000400047312 */ /* 0x000e240000101c00 */
[----:B0-----:R0:W-:Y:S01]  /*53c0*/  STG.E.64 desc[UR36][R8.64], R4 ;  /* 0x0000000408007986 */ /* 0x0011e2000c101b24 */
[----:B------:R-:W-:Y:S05]  /*53d0*/  BRA `(.L_x_8337) ;  /* 0x0000000800ac7947 */ /* 0x000fea0003800000 */
.L_x_8332:
        /* <DEDUP_REMOVED lines=14> */
.L_x_8347:
        /* <DEDUP_REMOVED lines=17> */
.L_x_8350:
[----:B------:R-:W-:-:S04]  /*55d0*/  SHF.R.U32.HI R3, RZ, 0x18, R5 ;  /* 0x00000018ff037819 */ /* 0x000fc80000011605 */
[----:B------:R-:W-:-:S04]  /*55e0*/  LOP3.LUT R0, R0, 0x80, R3, 0xf8, !PT ;  /* 0x0000008000007812 */ /* 0x000fc800078ef803 */
[----:B------:R-:W-:-:S07]  /*55f0*/  PRMT R4, R0, 0x7610, R4 ;  /* 0x0000761000047816 */ /* 0x000fce0000000004 */
.L_x_8349:
[----:B------:R-:W-:Y:S05]  /*5600*/  BSYNC.RECONVERGENT B0 ;  /* 0x0000000000007941 */ /* 0x000fea0003800200 */
.L_x_8348:
[----:B------:R0:W-:Y:S01]  /*5610*/  STG.E.U8 desc[UR36][R8.64], R4 ;  /* 0x0000000408007986 */ /* 0x0001e2000c101124 */
[----:B------:R-:W-:Y:S05]  /*5620*/  BRA `(.L_x_8337) ;  /* 0x0000000800187947 */ /* 0x000fea0003800000 */
.L_x_8346:
        /* <DEDUP_REMOVED lines=17> */
.L_x_8353:
[----:B------:R-:W-:-:S04]  /*5740*/  SHF.R.U32.HI R3, RZ, 0x18, R5 ;  /* 0x00000018ff037819 */ /* 0x000fc80000011605 */
[----:B------:R-:W-:-:S04]  /*5750*/  LOP3.LUT R0, R0, 0x80, R3, 0xf8, !PT ;  /* 0x0000008000007812 */ /* 0x000fc800078ef803 */
[----:B------:R-:W-:-:S07]  /*5760*/  PRMT R4, R0, 0x7610, R4 ;  /* 0x0000761000047816 */ /* 0x000fce0000000004 */
.L_x_8352:
[----:B------:R-:W-:Y:S05]  /*5770*/  BSYNC.RECONVERGENT B0 ;  /* 0x0000000000007941 */ /* 0x000fea0003800200 */
.L_x_8351:
[----:B------:R0:W-:Y:S01]  /*5780*/  STG.E.U8 desc[UR36][R8.64], R4 ;  /* 0x0000000408007986 */ /* 0x0001e2000c101124 */
[----:B------:R-:W-:Y:S05]  /*5790*/  BRA `(.L_x_8337) ;  /* 0x0000000400bc7947 */ /* 0x000fea0003800000 */
.L_x_8345:
        /* <DEDUP_REMOVED lines=22> */
.L_x_8355:
[----:B------:R-:W-:-:S04]  /*5900*/  LOP3.LUT R22, R22, 0xffff, RZ, 0xc0, !PT ;  /* 0x0000ffff16167812 */ /* 0x000fc800078ec0ff */
[----:B------:R-:W-:-:S05]  /*5910*/  PRMT R22, R22, 0x8880, RZ ;  /* 0x0000888016167816 */ /* 0x000fca00000000ff */
[----:B------:R-:W-:-:S05]  /*5920*/  IMAD.MOV.U32 R4, RZ, RZ, R22 ;  /* 0x000000ffff047224 */ /* 0x000fca00078e0016 */
[----:B------:R-:W-:-:S05]  /*5930*/  SHF.R.S32.HI R5, RZ, 0x1f, R4 ;  /* 0x0000001fff057819 */ /* 0x000fca0000011404 */
[----:B------:R0:W-:Y:S01]  /*5940*/  STG.E.64 desc[UR36][R8.64], R4 ;  /* 0x0000000408007986 */ /* 0x0001e2000c101b24 */
[----:B------:R-:W-:Y:S05]  /*5950*/  BRA `(.L_x_8337) ;  /* 0x00000004004c7947 */ /* 0x000fea0003800000 */
.L_x_8354:
[----:B------:R-:W-:-:S04]  /*5960*/  LOP3.LUT R22, R22, 0xffff, RZ, 0xc0, !PT ;  /* 0x0000ffff16167812 */ /* 0x000fc800078ec0ff */
[----:B------:R-:W-:-:S05]  /*5970*/  PRMT R3, R22, 0x8880, RZ ;  /* 0x0000888016037816 */ /* 0x000fca00000000ff */
[----:B------:R0:W-:Y:S01]  /*5980*/  STG.E desc[UR36][R8.64], R3 ;  /* 0x0000000308007986 */ /* 0x0001e2000c101924 */
[----:B------:R-:W-:Y:S05]  /*5990*/  BRA `(.L_x_8337) ;  /* 0x00000004003c7947 */ /* 0x000fea0003800000 */
.L_x_8344:
        /* <DEDUP_REMOVED lines=10> */
.L_x_8357:
[----:B------:R-:W-:Y:S02]  /*5a40*/  PRMT R4, R22, 0x8880, RZ ;  /* 0x0000888016047816 */ /* 0x000fe400000000ff */
[----:B------:R-:W-:Y:S02]  /*5a50*/  CS2R R6, SRZ ;  /* 0x0000000000067805 */ /* 0x000fe4000001ff00 */
[----:B------:R-:W-:-:S06]  /*5a60*/  PRMT R4, R4, 0x7710, RZ ;  /* 0x0000771004047816 */ /* 0x000fcc00000000ff */
[----:B------:R-:W0:Y:S02]  /*5a70*/  I2F.F64.S16 R4, R4 ;  /* 0x0000000400047312 */ /* 0x000e240000101c00 */
[----:B0-----:R4:W-:Y:S01]  /*5a80*/  STG.E.128 desc[UR36][R8.64], R4 ;  /* 0x0000000408007986 */ /* 0x0019e2000c101d24 */
[----:B------:R-:W-:Y:S05]  /*5a90*/  BRA `(.L_x_8337) ;  /* 0x0000000000fc7947 */ /* 0x000fea0003800000 */
.L_x_8356:
[----:B------:R-:W-:-:S13]  /*5aa0*/  ISETP.NE.AND P0, PT, R0, 0xf, PT ;  /* 0x0000000f0000780c */ /* 0x000fda0003f05270 */
[----:B------:R-:W-:Y:S05]  /*5ab0*/  @!P0 BRA `(.L_x_8358) ;  /* 0x0000000000e88947 */ /* 0x000fea0003800000 */
[----:B------:R-:W-:-:S13]  /*5ac0*/  ISETP.NE.AND P0, PT, R0, 0x17, PT ;  /* 0x000000170000780c */ /* 0x000fda0003f05270 */
[----:B------:R-:W-:Y:S05]  /*5ad0*/  @!P0 BRA `(.L_x_8359) ;  /* 0x0000000000908947 */ /* 0x000fea0003800000 */
[----:B------:R-:W-:-:S13]  /*5ae0*/  ISETP.NE.AND P0, PT, R0, 0x18, PT ;  /* 0x000000180000780c */ /* 0x000fda0003f05270 */
[----:B------:R-:W-:Y:S05]  /*5af0*/  @!P0 BRA `(.L_x_8360) ;  /* 0x0000000000448947 */ /* 0x000fea0003800000 */
.L_x_8336:
        /* <DEDUP_REMOVED lines=16> */
.L_x_8361:
[----:B------:R-:W-:Y:S05]  /*5c00*/  BRA `(.L_x_8337) ;  /* 0x0000000000a07947 */ /* 0x000fea0003800000 */
.L_x_8360:
        /* <DEDUP_REMOVED lines=13> */
.L_x_8363:
[----:B------:R-:W-:Y:S05]  /*5ce0*/  BSYNC.RECONVERGENT B0 ;  /* 0x0000000000007941 */ /* 0x000fea0003800200 */
.L_x_8362:
[----:B------:R-:W-:-:S05]  /*5cf0*/  LOP3.LUT R3, R0, 0x80, R3, 0xf8, !PT ;  /* 0x0000008000037812 */ /* 0x000fca00078ef803 */
[----:B------:R2:W-:Y:S01]  /*5d00*/  STG.E.U8 desc[UR36][R8.64], R3 ;  /* 0x0000000308007986 */ /* 0x0005e2000c101124 */
[----:B------:R-:W-:Y:S05]  /*5d10*/  BRA `(.L_x_8337) ;  /* 0x00000000005c7947 */ /* 0x000fea0003800000 */
.L_x_8359:
        /* <DEDUP_REMOVED lines=12> */
.L_x_8365:
[----:B------:R-:W-:Y:S01]  /*5de0*/  IMAD.MOV.U32 R0, RZ, RZ, 0x7f ;  /* 0x0000007fff007424 */ /* 0x000fe200078e00ff */
[----:B------:R-:W-:-:S04]  /*5df0*/  ISETP.GT.U32.AND P0, PT, R3, 0x7f800000, PT ;  /* 0x7f8000000300780c */ /* 0x000fc80003f04070 */
[----:B------:R-:W-:-:S09]  /*5e00*/  SEL R0, R0, 0x7c, P0 ;  /* 0x0000007c00007807 */ /* 0x000fd20000000000 */
.L_x_8366:
[----:B------:R-:W-:Y:S05]  /*5e10*/  BSYNC.RECONVERGENT B0 ;  /* 0x0000000000007941 */ /* 0x000fea0003800200 */
.L_x_8364:
[----:B------:R-:W-:-:S04]  /*5e20*/  SHF.R.U32.HI R3, RZ, 0x18, R5 ;  /* 0x00000018ff037819 */ /* 0x000fc80000011605 */
[----:B------:R-:W-:-:S05]  /*5e30*/  LOP3.LUT R3, R0, 0x80, R3, 0xf8, !PT ;  /* 0x0000008000037812 */ /* 0x000fca00078ef803 */
[----:B------:R1:W-:Y:S01]  /*5e40*/  STG.E.U8 desc[UR36][R8.64], R3 ;  /* 0x0000000308007986 */ /* 0x0003e2000c101124 */
[----:B------:R-:W-:Y:S05]  /*5e50*/  BRA `(.L_x_8337) ;  /* 0x00000000000c7947 */ /* 0x000fea0003800000 */
.L_x_8358:
[----:B------:R-:W0:Y:S02]  /*5e60*/  I2F.S8 R0, R22 ;  /* 0x0000001600007306 */ /* 0x000e240000001400 */
[----:B0-----:R-:W-:-:S05]  /*5e70*/  F2FP.BF16.F32.PACK_AB R0, RZ, R0 ;  /* 0x00000000ff00723e */ /* 0x001fca00000010ff */
[----:B------:R0:W-:Y:S02]  /*5e80*/  STG.E.U16 desc[UR36][R8.64], R0 ;  /* 0x0000000008007986 */ /* 0x0001e4000c101524 */
.L_x_8337:
        /* <DEDUP_REMOVED lines=23> */
.L_x_8370:
[----:B------:R0:W-:Y:S01]  /*6000*/  STG.E.U8 desc[UR36][R8.64], R18 ;  /* 0x0000001208007986 */ /* 0x0001e2000c101124 */
[----:B------:R-:W-:Y:S05]  /*6010*/  BRA `(.L_x_8372) ;  /* 0x0000000c00807947 */ /* 0x000fea0003800000 */
.L_x_8369:
        /* <DEDUP_REMOVED lines=12> */
.L_x_8374:
[----:B------:R-:W-:-:S04]  /*60e0*/  LOP3.LUT R18, R18, 0xffff, RZ, 0xc0, !PT ;  /* 0x0000ffff12127812 */ /* 0x000fc800078ec0ff */
[----:B------:R-:W-:-:S05]  /*60f0*/  PRMT R3, R18, 0x8880, RZ ;  /* 0x0000888012037816 */ /* 0x000fca00000000ff */
[----:B------:R3:W-:Y:S01]  /*6100*/  STG.E desc[UR36][R8.64], R3 ;  /* 0x0000000308007986 */ /* 0x0007e2000c101924 */
[----:B------:R-:W-:Y:S05]  /*6110*/  BRA `(.L_x_8372) ;  /* 0x0000000c00407947 */ /* 0x000fea0003800000 */
.L_x_8373:
[----:B------:R-:W-:-:S04]  /*6120*/  PRMT R3, R18, 0x8880, RZ ;  /* 0x0000888012037816 */ /* 0x000fc800000000ff */
[----:B------:R-:W-:-:S05]  /*6130*/  PRMT R3, R3, 0x7710, RZ ;  /* 0x0000771003037816 */ /* 0x000fca00000000ff */
[----:B------:R2:W-:Y:S01]  /*6140*/  STG.E.U16 desc[UR36][R8.64], R3 ;  /* 0x0000000308007986 */ /* 0x0005e2000c101524 */
[----:B------:R-:W-:Y:S05]  /*6150*/  BRA `(.L_x_8372) ;  /* 0x0000000c00307947 */ /* 0x000fea0003800000 */
.L_x_8368:
        /* <DEDUP_REMOVED lines=9> */
.L_x_8376:
[----:B------:R-:W0:Y:S02]  /*61f0*/  I2F.S8 R0, R18 ;  /* 0x0000001200007306 */ /* 0x000e240000001400 */
[----:B0-----:R-:W-:-:S05]  /*6200*/  F2FP.F16.F32.PACK_AB R0, RZ, R0 ;  /* 0x00000000ff00723e */ /* 0x001fca00000000ff */
[----:B------:R0:W-:Y:S01]  /*6210*/  STG.E.U16 desc[UR36][R8.64], R0 ;  /* 0x0000000008007986 */ /* 0x0001e2000c101524 */
[----:B------:R-:W-:Y:S05]  /*6220*/  BRA `(.L_x_8372) ;  /* 0x0000000800fc7947 */ /* 0x000fea0003800000 */
.L_x_8375:
        /* <DEDUP_REMOVED lines=10> */
.L_x_8378:
[----:B------:R-:W0:Y:S02]  /*62d0*/  I2F.S8 R18, R18 ;  /* 0x0000001200127306 */ /* 0x000e240000001400 */
[----:B0-----:R-:W-:-:S04]  /*62e0*/  F2FP.F16.F32.PACK_AB R3, RZ, R18 ;  /* 0x00000012ff03723e */ /* 0x001fc800000000ff */
[----:B------:R-:W-:-:S05]  /*62f0*/  PRMT R3, R3, 0x5410, RZ ;  /* 0x0000541003037816 */ /* 0x000fca00000000ff */
[----:B------:R0:W-:Y:S01]  /*6300*/  STG.E desc[UR36][R8.64], R3 ;  /* 0x0000000308007986 */ /* 0x0001e2000c101924 */
[----:B------:R-:W-:Y:S05]  /*6310*/  BRA `(.L_x_8372) ;  /* 0x0000000800c07947 */ /* 0x000fea0003800000 */
.L_x_8377:
[----:B------:R-:W-:-:S04]  /*6320*/  PRMT R4, R18, 0x8880, RZ ;  /* 0x0000888012047816 */ /* 0x000fc800000000ff */
[----:B------:R-:W-:-:S06]  /*6330*/  PRMT R4, R4, 0x7710, RZ ;  /* 0x0000771004047816 */ /* 0x000fcc00000000ff */
[----:B------:R-:W0:Y:S02]  /*6340*/  I2F.F64.S16 R4, R4 ;  /* 0x0000000400047312 */ /* 0x000e240000101c00 */
[----:B0-----:R0:W-:Y:S01]  /*6350*/  STG.E.64 desc[UR36][R8.64], R4 ;  /* 0x0000000408007986 */ /* 0x0011e2000c101b24 */
[----:B------:R-:W-:Y:S05]  /*6360*/  BRA `(.L_x_8372) ;  /* 0x0000000800ac7947 */ /* 0x000fea0003800000 */
.L_x_8367:
        /* <DEDUP_REMOVED lines=14> */
.L_x_8382:
        /* <DEDUP_REMOVED lines=17> */
.L_x_8385:
[----:B------:R-:W-:-:S04]  /*6560*/  SHF.R.U32.HI R3, RZ, 0x18, R5 ;  /* 0x00000018ff037819 */ /* 0x000fc80000011605 */
[----:B------:R-:W-:-:S04]  /*6570*/  LOP3.LUT R0, R0, 0x80, R3, 0xf8, !PT ;  /* 0x0000008000007812 */ /* 0x000fc800078ef803 */
[----:B------:R-:W-:-:S07]  /*6580*/  PRMT R4, R0, 0x7610, R4 ;  /* 0x0000761000047816 */ /* 0x000fce0000000004 */
.L_x_8384:
[----:B------:R-:W-:Y:S05]  /*6590*/  BSYNC.RECONVERGENT B0 ;  /* 0x0000000000007941 */ /* 0x000fea0003800200 */
.L_x_8383:
[----:B------:R0:W-:Y:S01]  /*65a0*/  STG.E.U8 desc[UR36][R8.64], R4 ;  /* 0x0000000408007986 */ /* 0x0001e2000c101124 */
[----:B------:R-:W-:Y:S05]  /*65b0*/  BRA `(.L_x_8372) ;  /* 0x0000000800187947 */ /* 0x000fea0003800000 */
.L_x_8381:
        /* <DEDUP_REMOVED lines=17> */
.L_x_8388:
[----:B------:R-:W-:-:S04]  /*66d0*/  SHF.R.U32.HI R3, RZ, 0x18, R5 ;  /* 0x00000018ff037819 */ /* 0x000fc80000011605 */
[----:B------:R-:W-:-:S04]  /*66e0*/  LOP3.LUT R0, R0, 0x80, R3, 0xf8, !PT ;  /* 0x0000008000007812 */ /* 0x000fc800078ef803 */
[----:B------:R-:W-:-:S07]  /*66f0*/  PRMT R4, R0, 0x7610, R4 ;  /* 0x0000761000047816 */ /* 0x000fce0000000004 */
.L_x_8387:
[----:B------:R-:W-:Y:S05]  /*6700*/  BSYNC.RECONVERGENT B0 ;  /* 0x0000000000007941 */ /* 0x000fea0003800200 */
.L_x_8386:
[----:B------:R0:W-:Y:S01]  /*6710*/  STG.E.U8 desc[UR36][R8.64], R4 ;  /* 0x0000000408007986 */ /* 0x0001e2000c101124 */
[----:B------:R-:W-:Y:S05]  /*6720*/  BRA `(.L_x_8372) ;  /* 0x0000000400bc7947 */ /* 0x000fea0003800000 */
.L_x_8380:
        /* <DEDUP_REMOVED lines=22> */
.L_x_8390:
[----:B------:R-:W-:-:S04]  /*6890*/  LOP3.LUT R18, R18, 0xffff, RZ, 0xc0, !PT ;  /* 0x0000ffff12127812 */ /* 0x000fc800078ec0ff */
[----:B------:R-:W-:-:S05]  /*68a0*/  PRMT R18, R18, 0x8880, RZ ;  /* 0x0000888012127816 */ /* 0x000fca00000000ff */
[----:B------:R-:W-:-:S05]  /*68b0*/  IMAD.MOV.U32 R4, RZ, RZ, R18 ;  /* 0x000000ffff047224 */ /* 0x000fca00078e0012 */
[----:B------:R-:W-:-:S05]  /*68c0*/  SHF.R.S32.HI R5, RZ, 0x1f, R4 ;  /* 0x0000001fff057819 */ /* 0x000fca0000011404 */
[----:B------:R0:W-:Y:S01]  /*68d0*/  STG.E.64 desc[UR36][R8.64], R4 ;  /* 0x0000000408007986 */ /* 0x0001e2000c101b24 */
[----:B------:R-:W-:Y:S05]  /*68e0*/  BRA `(.L_x_8372) ;  /* 0x00000004004c7947 */ /* 0x000fea0003800000 */
.L_x_8389:
[----:B------:R-:W-:-:S04]  /*68f0*/  LOP3.LUT R18, R18, 0xffff, RZ, 0xc0, !PT ;  /* 0x0000ffff12127812 */ /* 0x000fc800078ec0ff */
[----:B------:R-:W-:-:S05]  /*6900*/  PRMT R3, R18, 0x8880, RZ ;  /* 0x0000888012037816 */ /* 0x000fca00000000ff */
[----:B------:R0:W-:Y:S01]  /*6910*/  STG.E desc[UR36][R8.64], R3 ;  /* 0x0000000308007986 */ /* 0x0001e2000c101924 */
[----:B------:R-:W-:Y:S05]  /*6920*/  BRA `(.L_x_8372) ;  /* 0x00000004003c7947 */ /* 0x000fea0003800000 */
.L_x_8379:
        /* <DEDUP_REMOVED lines=10> */
.L_x_8392:
[----:B------:R-:W-:Y:S02]  /*69d0*/  PRMT R4, R18, 0x8880, RZ ;  /* 0x0000888012047816 */ /* 0x000fe400000000ff */
[----:B------:R-:W-:Y:S02]  /*69e0*/  CS2R R6, SRZ ;  /* 0x0000000000067805 */ /* 0x000fe4000001ff00 */
[----:B------:R-:W-:-:S06]  /*69f0*/  PRMT R4, R4, 0x7710, RZ ;  /* 0x0000771004047816 */ /* 0x000fcc00000000ff */
[----:B------:R-:W0:Y:S02]  /*6a00*/  I2F.F64.S16 R4, R4 ;  /* 0x0000000400047312 */ /* 0x000e240000101c00 */
[----:B0-----:R0:W-:Y:S01]  /*6a10*/  STG.E.128 desc[UR36][R8.64], R4 ;  /* 0x0000000408007986 */ /* 0x0011e2000c101d24 */
[----:B------:R-:W-:Y:S05]  /*6a20*/  BRA `(.L_x_8372) ;  /* 0x0000000000fc7947 */ /* 0x000fea0003800000 */
.L_x_8391:
[----:B------:R-:W-:-:S13]  /*6a30*/  ISETP.NE.AND P0, PT, R0, 0xf, PT ;  /* 0x0000000f0000780c */ /* 0x000fda0003f05270 */
[----:B------:R-:W-:Y:S05]  /*6a40*/  @!P0 BRA `(.L_x_8393) ;  /* 0x0000000000e88947 */ /* 0x000fea0003800000 */
[----:B------:R-:W-:-:S13]  /*6a50*/  ISETP.NE.AND P0, PT, R0, 0x17, PT ;  /* 0x000000170000780c */ /* 0x000fda0003f05270 */
[----:B------:R-:W-:Y:S05]  /*6a60*/  @!P0 BRA `(.L_x_8394) ;  /* 0x0000000000908947 */ /* 0x000fea0003800000 */
[----:B------:R-:W-:-:S13]  /*6a70*/  ISETP.NE.AND P0, PT, R0, 0x18, PT ;  /* 0x000000180000780c */ /* 0x000fda0003f05270 */
[----:B------:R-:W-:Y:S05]  /*6a80*/  @!P0 BRA `(.L_x_8395) ;  /* 0x0000000000448947 */ /* 0x000fea0003800000 */
.L_x_8371:
        /* <DEDUP_REMOVED lines=16> */
.L_x_8396:
[----:B------:R-:W-:Y:S05]  /*6b90*/  BRA `(.L_x_8372) ;  /* 0x0000000000a07947 */ /* 0x000fea0003800000 */
.L_x_8395:
        /* <DEDUP_REMOVED lines=13> */
.L_x_8398:
[----:B------:R-:W-:Y:S05]  /*6c70*/  BSYNC.RECONVERGENT B0 ;  /* 0x0000000000007941 */ /* 0x000fea0003800200 */
.L_x_8397:
[----:B------:R-:W-:-:S05]  /*6c80*/  LOP3.LUT R3, R0, 0x80, R3, 0xf8, !PT ;  /* 0x0000008000037812 */ /* 0x000fca00078ef803 */
[----:B------:R0:W-:Y:S01]  /*6c90*/  STG.E.U8 desc[UR36][R8.64], R3 ;  /* 0x0000000308007986 */ /* 0x0001e2000c101124 */
[----:B------:R-:W-:Y:S05]  /*6ca0*/  BRA `(.L_x_8372) ;  /* 0x00000000005c7947 */ /* 0x000fea0003800000 */
.L_x_8394:
        /* <DEDUP_REMOVED lines=12> */
.L_x_8400:
[----:B------:R-:W-:Y:S01]  /*6d70*/  IMAD.MOV.U32 R0, RZ, RZ, 0x7f ;  /* 0x0000007fff007424 */ /* 0x000fe200078e00ff */
[----:B------:R-:W-:-:S04]  /*6d80*/  ISETP.GT.U32.AND P0, PT, R3, 0x7f800000, PT ;  /* 0x7f8000000300780c */ /* 0x000fc80003f04070 */
[----:B------:R-:W-:-:S09]  /*6d90*/  SEL R0, R0, 0x7c, P0 ;  /* 0x0000007c00007807 */ /* 0x000fd20000000000 */
.L_x_8401:
[----:B------:R-:W-:Y:S05]  /*6da0*/  BSYNC.RECONVERGENT B0 ;  /* 0x0000000000007941 */ /* 0x000fea0003800200 */
.L_x_8399:
[----:B------:R-:W-:-:S04]  /*6db0*/  SHF.R.U32.HI R3, RZ, 0x18, R5 ;  /* 0x00000018ff037819 */ /* 0x000fc80000011605 */
[----:B------:R-:W-:-:S05]  /*6dc0*/  LOP3.LUT R3, R0, 0x80, R3, 0xf8, !PT ;  /* 0x0000008000037812 */ /* 0x000fca00078ef803 */
[----:B------:R0:W-:Y:S01]  /*6dd0*/  STG.E.U8 desc[UR36][R8.64], R3 ;  /* 0x0000000308007986 */ /* 0x0001e2000c101124 */
[----:B------:R-:W-:Y:S05]  /*6de0*/  BRA `(.L_x_8372) ;  /* 0x00000000000c7947 */ /* 0x000fea0003800000 */
.L_x_8393:
[----:B------:R-:W0:Y:S02]  /*6df0*/  I2F.S8 R0, R18 ;  /* 0x0000001200007306 */ /* 0x000e240000001400 */
[----:B0-----:R-:W-:-:S05]  /*6e00*/  F2FP.BF16.F32.PACK_AB R0, RZ, R0 ;  /* 0x00000000ff00723e */ /* 0x001fca00000010ff */
[----:B------:R0:W-:Y:S02]  /*6e10*/  STG.E.U16 desc[UR36][R8.64], R0 ;  /* 0x0000000008007986 */ /* 0x0001e4000c101524 */
.L_x_8372:
[----:B------:R-:W-:-:S07]  /*6e20*/  VIADD R25, R25, 0x80 ;  /* 0x0000008019197836 */ /* 0x000fce0000000000 */
.L_x_8331:
[----:B------:R-:W-:Y:S05]  /*6e30*/  BSYNC.RECONVERGENT B6 ;  /* 0x0000000000067941 */ /* 0x000fea0003800200 */
.L_x_8330:
        /* <DEDUP_REMOVED lines=21> */
.L_x_8405:
[----:B------:R-:W-:Y:S01]  /*6f90*/  STG.E.U8 desc[UR36][R2.64], R19 ;  /* 0x0000001302007986 */ /* 0x000fe2000c101124 */
[----:B------:R-:W-:Y:S05]  /*6fa0*/  EXIT ;  /* 0x000000000000794d */ /* 0x000fea0003800000 */
.L_x_8404:
        /* <DEDUP_REMOVED lines=12> */
.L_x_8408:
[----:B------:R-:W-:-:S04]  /*7070*/  LOP3.LUT R19, R19, 0xffff, RZ, 0xc0, !PT ;  /* 0x0000ffff13137812 */ /* 0x000fc800078ec0ff */
[----:B------:R-:W-:-:S05]  /*7080*/  PRMT R5, R19, 0x8880, RZ ;  /* 0x0000888013057816 */ /* 0x000fca00000000ff */
[----:B------:R-:W-:Y:S01]  /*7090*/  STG.E desc[UR36][R2.64], R5 ;  /* 0x0000000502007986 */ /* 0x000fe2000c101924 */
[----:B------:R-:W-:Y:S05]  /*70a0*/  EXIT ;  /* 0x000000000000794d */ /* 0x000fea0003800000 */
.L_x_8407:
[----:B------:R-:W-:-:S04]  /*70b0*/  PRMT R5, R19, 0x8880, RZ ;  /* 0x0000888013057816 */ /* 0x000fc800000000ff */
[----:B------:R-:W-:-:S05]  /*70c0*/  PRMT R5, R5, 0x7710, RZ ;  /* 0x0000771005057816 */ /* 0x000fca00000000ff */
[----:B------:R-:W-:Y:S01]  /*70d0*/  STG.E.U16 desc[UR36][R2.64], R5 ;  /* 0x0000000502007986 */ /* 0x000fe2000c101524 */
[----:B------:R-:W-:Y:S05]  /*70e0*/  EXIT ;  /* 0x000000000000794d */ /* 0x000fea0003800000 */
.L_x_8403:
        /* <DEDUP_REMOVED lines=9> */
.L_x_8410:
[----:B------:R-:W0:Y:S02]  /*7180*/  I2F.S8 R0, R19 ;  /* 0x0000001300007306 */ /* 0x000e240000001400 */
[----:B0-----:R-:W-:-:S05]  /*7190*/  F2FP.F16.F32.PACK_AB R0, RZ, R0 ;  /* 0x00000000ff00723e */ /* 0x001fca00000000ff */
[----:B------:R-:W-:Y:S01]  /*71a0*/  STG.E.U16 desc[UR36][R2.64], R0 ;  /* 0x0000000002007986 */ /* 0x000fe2000c101524 */
[----:B------:R-:W-:Y:S05]  /*71b0*/  EXIT ;  /* 0x000000000000794d */ /* 0x000fea0003800000 */
.L_x_8409:
        /* <DEDUP_REMOVED lines=10> */
.L_x_8412:
[----:B------:R-:W0:Y:S02]  /*7260*/  I2F.S8 R19, R19 ;  /* 0x0000001300137306 */ /* 0x000e240000001400 */
[----:B0-----:R-:W-:-:S04]  /*7270*/  F2FP.F16.F32.PACK_AB R5, RZ, R19 ;  /* 0x00000013ff05723e */ /* 0x001fc800000000ff */
[----:B------:R-:W-:-:S05]  /*7280*/  PRMT R5, R5, 0x5410, RZ ;  /* 0x0000541005057816 */ /* 0x000fca00000000ff */
[----:B------:R-:W-:Y:S01]  /*7290*/  STG.E desc[UR36][R2.64], R5 ;  /* 0x0000000502007986 */ /* 0x000fe2000c101924 */
[----:B------:R-:W-:Y:S05]  /*72a0*/  EXIT ;  /* 0x000000000000794d */ /* 0x000fea0003800000 */
.L_x_8411:
[----:B------:R-:W-:-:S04]  /*72b0*/  PRMT R4, R19, 0x8880, RZ ;  /* 0x0000888013047816 */ /* 0x000fc800000000ff */
[----:B------:R-:W-:-:S06]  /*72c0*/  PRMT R4, R4, 0x7710, RZ ;  /* 0x0000771004047816 */ /* 0x000fcc00000000ff */
[----:B------:R-:W0:Y:S02]  /*72d0*/  I2F.F64.S16 R4, R4 ;  /* 0x0000000400047312 */ /* 0x000e240000101c00 */
[----:B0-----:R-:W-:Y:S01]  /*72e0*/  STG.E.64 desc[UR36][R2.64], R4 ;  /* 0x0000000402007986 */ /* 0x001fe2000c101b24 */
[----:B------:R-:W-:Y:S05]  /*72f0*/  EXIT ;  /* 0x000000000000794d */ /* 0x000fea0003800000 */
.L_x_8402:
        /* <DEDUP_REMOVED lines=14> */
.L_x_8416:
        /* <DEDUP_REMOVED lines=18> */
.L_x_8419:
[----:B------:R-:W-:-:S04]  /*7500*/  SHF.R.U32.HI R5, RZ, 0x18, R5 ;  /* 0x00000018ff057819 */ /* 0x000fc80000011605 */
[----:B------:R-:W-:-:S07]  /*7510*/  LOP3.LUT R0, R0, 0x80, R5, 0xf8, !PT ;  /* 0x0000008000007812 */ /* 0x000fce00078ef805 */
.L_x_8418:
[----:B------:R-:W-:Y:S05]  /*7520*/  BSYNC.RECONVERGENT B0 ;  /* 0x0000000000007941 */ /* 0x000fea0003800200 */
.L_x_8417:
[----:B------:R-:W-:Y:S01]  /*7530*/  STG.E.U8 desc[UR36][R2.64], R0 ;  /* 0x0000000002007986 */ /* 0x000fe2000c101124 */
[----:B------:R-:W-:Y:S05]  /*7540*/  EXIT ;  /* 0x000000000000794d */ /* 0x000fea0003800000 */
.L_x_8415:
        /* <DEDUP_REMOVED lines=18> */
.L_x_8422:
[----:B------:R-:W-:-:S04]  /*7670*/  SHF.R.U32.HI R5, RZ, 0x18, R5 ;  /* 0x00000018ff057819 */ /* 0x000fc80000011605 */
[----:B------:R-:W-:-:S07]  /*7680*/  LOP3.LUT R0, R0, 0x80, R5, 0xf8, !PT ;  /* 0x0000008000007812 */ /* 0x000fce00078ef805 */
.L_x_8421:
[----:B------:R-:W-:Y:S05]  /*7690*/  BSYNC.RECONVERGENT B0 ;  /* 0x0000000000007941 */ /* 0x000fea0003800200 */
.L_x_8420:
[----:B------:R-:W-:Y:S01]  /*76a0*/  STG.E.U8 desc[UR36][R2.64], R0 ;  /* 0x0000000002007986 */ /* 0x000fe2000c101124 */
[----:B------:R-:W-:Y:S05]  /*76b0*/  EXIT ;  /* 0x000000000000794d */ /* 0x000fea0003800000 */
.L_x_8414:
        /* <DEDUP_REMOVED lines=22> */
.L_x_8424:
[----:B------:R-:W-:-:S04]  /*7820*/  LOP3.LUT R19, R19, 0xffff, RZ, 0xc0, !PT ;  /* 0x0000ffff13137812 */ /* 0x000fc800078ec0ff */
[----:B------:R-:W-:-:S05]  /*7830*/  PRMT R19, R19, 0x8880, RZ ;  /* 0x0000888013137816 */ /* 0x000fca00000000ff */
[----:B------:R-:W-:-:S05]  /*7840*/  IMAD.MOV.U32 R4, RZ, RZ, R19 ;  /* 0x000000ffff047224 */ /* 0x000fca00078e0013 */
[----:B------:R-:W-:-:S05]  /*7850*/  SHF.R.S32.HI R5, RZ, 0x1f, R4 ;  /* 0x0000001fff057819 */ /* 0x000fca0000011404 */
[----:B------:R-:W-:Y:S01]  /*7860*/  STG.E.64 desc[UR36][R2.64], R4 ;  /* 0x0000000402007986 */ /* 0x000fe2000c101b24 */
[----:B------:R-:W-:Y:S05]  /*7870*/  EXIT ;  /* 0x000000000000794d */ /* 0x000fea0003800000 */
.L_x_8423:
[----:B------:R-:W-:-:S04]  /*7880*/  LOP3.LUT R19, R19, 0xffff, RZ, 0xc0, !PT ;  /* 0x0000ffff13137812 */ /* 0x000fc800078ec0ff */
[----:B------:R-:W-:-:S05]  /*7890*/  PRMT R5, R19, 0x8880, RZ ;  /* 0x0000888013057816 */ /* 0x000fca00000000ff */
[----:B------:R-:W-:Y:S01]  /*78a0*/  STG.E desc[UR36][R2.64], R5 ;  /* 0x0000000502007986 */ /* 0x000fe2000c101924 */
[----:B------:R-:W-:Y:S05]  /*78b0*/  EXIT ;  /* 0x000000000000794d */ /* 0x000fea0003800000 */
.L_x_8413:
        /* <DEDUP_REMOVED lines=10> */
.L_x_8426:
[----:B------:R-:W-:Y:S02]  /*7960*/  PRMT R4, R19, 0x8880, RZ ;  /* 0x0000888013047816 */ /* 0x000fe400000000ff */
[----:B------:R-:W-:Y:S02]  /*7970*/  CS2R R6, SRZ ;  /* 0x0000000000067805 */ /* 0x000fe4000001ff00 */
[----:B------:R-:W-:-:S06]  /*7980*/  PRMT R4, R4, 0x7710, RZ ;  /* 0x0000771004047816 */ /* 0x000fcc00000000ff */
[----:B------:R-:W0:Y:S02]  /*7990*/  I2F.F64.S16 R4, R4 ;  /* 0x0000000400047312 */ /* 0x000e240000101c00 */
[----:B0-----:R-:W-:Y:S01]  /*79a0*/  STG.E.128 desc[UR36][R2.64], R4 ;  /* 0x0000000402007986 */ /* 0x001fe2000c101d24 */
[----:B------:R-:W-:Y:S05]  /*79b0*/  EXIT ;  /* 0x000000000000794d */ /* 0x000fea0003800000 */
.L_x_8425:
[----:B------:R-:W-:-:S13]  /*79c0*/  ISETP.NE.AND P0, PT, R0, 0xf, PT ;  /* 0x0000000f0000780c */ /* 0x000fda0003f05270 */
[----:B------:R-:W-:Y:S05]  /*79d0*/  @!P0 BRA `(.L_x_8427) ;  /* 0x0000000000e88947 */ /* 0x000fea0003800000 */
[----:B------:R-:W-:-:S13]  /*79e0*/  ISETP.NE.AND P0, PT, R0, 0x17, PT ;  /* 0x000000170000780c */ /* 0x000fda0003f05270 */
[----:B------:R-:W-:Y:S05]  /*79f0*/  @!P0 BRA `(.L_x_8428) ;  /* 0x0000000000908947 */ /* 0x000fea0003800000 */
[----:B------:R-:W-:-:S13]  /*7a00*/  ISETP.NE.AND P0, PT, R0, 0x18, PT ;  /* 0x000000180000780c */ /* 0x000fda0003f05270 */
[----:B------:R-:W-:Y:S05]  /*7a10*/  @!P0 BRA `(.L_x_8429) ;  /* 0x0000000000448947 */ /* 0x000fea0003800000 */
.L_x_8406:
        /* <DEDUP_REMOVED lines=16> */
.L_x_8430:
[----:B------:R-:W-:Y:S05]  /*7b20*/  EXIT ;  /* 0x000000000000794d */ /* 0x000fea0003800000 */
.L_x_8429:
        /* <DEDUP_REMOVED lines=13> */
.L_x_8432:
[----:B------:R-:W-:Y:S05]  /*7c00*/  BSYNC.RECONVERGENT B0 ;  /* 0x0000000000007941 */ /* 0x000fea0003800200 */
.L_x_8431:
[----:B------:R-:W-:-:S05]  /*7c10*/  LOP3.LUT R5, R0, 0x80, R5, 0xf8, !PT ;  /* 0x0000008000057812 */ /* 0x000fca00078ef805 */
[----:B------:R-:W-:Y:S01]  /*7c20*/  STG.E.U8 desc[UR36][R2.64], R5 ;  /* 0x0000000502007986 */ /* 0x000fe2000c101124 */
[----:B------:R-:W-:Y:S05]  /*7c30*/  EXIT ;  /* 0x000000000000794d */ /* 0x000fea0003800000 */
.L_x_8428:
        /* <DEDUP_REMOVED lines=12> */
.L_x_8434:
[----:B------:R-:W-:Y:S01]  /*7d00*/  IMAD.MOV.U32 R0, RZ, RZ, 0x7f ;  /* 0x0000007fff007424 */ /* 0x000fe200078e00ff */
[----:B------:R-:W-:-:S04]  /*7d10*/  ISETP.GT.U32.AND P0, PT, R4, 0x7f800000, PT ;  /* 0x7f8000000400780c */ /* 0x000fc80003f04070 */
[----:B------:R-:W-:-:S09]  /*7d20*/  SEL R0, R0, 0x7c, P0 ;  /* 0x0000007c00007807 */ /* 0x000fd20000000000 */
.L_x_8435:
[----:B------:R-:W-:Y:S05]  /*7d30*/  BSYNC.RECONVERGENT B0 ;  /* 0x0000000000007941 */ /* 0x000fea0003800200 */
.L_x_8433:
[----:B------:R-:W-:-:S04]  /*7d40*/  SHF.R.U32.HI R5, RZ, 0x18, R5 ;  /* 0x00000018ff057819 */ /* 0x000fc80000011605 */
[----:B------:R-:W-:-:S05]  /*7d50*/  LOP3.LUT R5, R0, 0x80, R5, 0xf8, !PT ;  /* 0x0000008000057812 */ /* 0x000fca00078ef805 */
[----:B------:R-:W-:Y:S01]  /*7d60*/  STG.E.U8 desc[UR36][R2.64], R5 ;  /* 0x0000000502007986 */ /* 0x000fe2000c101124 */
[----:B------:R-:W-:Y:S05]  /*7d70*/  EXIT ;  /* 0x000000000000794d */ /* 0x000fea0003800000 */
.L_x_8427:
[----:B------:R-:W0:Y:S02]  /*7d80*/  I2F.S8 R0, R19 ;  /* 0x0000001300007306 */ /* 0x000e240000001400 */
[----:B0-----:R-:W-:-:S05]  /*7d90*/  F2FP.BF16.F32.PACK_AB R0, RZ, R0 ;  /* 0x00000000ff00723e */ /* 0x001fca00000010ff */
[----:B------:R-:W-:Y:S01]  /*7da0*/  STG.E.U16 desc[UR36][R2.64], R0 ;  /* 0x0000000002007986 */ /* 0x000fe2000c101524 */
[----:B------:R-:W-:Y:S05]  /*7db0*/  EXIT ;  /* 0x000000000000794d */ /* 0x000fea0003800000 */
.L_x_8436:
        /* <DEDUP_REMOVED lines=12> */
.L_x_21112:


//--------------------- .text._ZN2at6native18elementwise_kernelILi128ELi4EZNS0_22gpu_kernel_impl_nocastINS0_13AUnaryFunctorIaaaZZZNS0_18rshift_kernel_cudaERNS_18TensorIteratorBaseEENKUlvE_clEvENKUlvE0_clEvEUlaaE_EEEEvS5_RKT_EUliE_EEviT1_ --------------------------
	.section	.text._ZN2at6native18elementwise_kernelILi128ELi4EZNS0_22gpu_kernel_impl_nocastINS0_13AUnaryFunctorIaaaZZZNS0_18rshift_kernel_cudaERNS_18TensorIteratorBaseEENKUlvE_clEvENKUlvE0_clEvEUlaaE_EEEEvS5_RKT_EUliE_EEviT1_,"ax",@progbits
	.align	128
        .global         _ZN2at6native18elementwise_kernelILi128ELi4EZNS0_22gpu_kernel_impl_nocastINS0_13AUnaryFunctorIaaaZZZNS0_18rshift_kernel_cudaERNS_18TensorIteratorBaseEENKUlvE_clEvENKUlvE0_clEvEUlaaE_EEEEvS5_RKT_EUliE_EEviT1_
        .type           _ZN2at6native18elementwise_kernelILi128ELi4EZNS0_22gpu_kernel_impl_nocastINS0_13AUnaryFunctorIaaaZZZNS0_18rshift_kernel_cudaERNS_18TensorIteratorBaseEENKUlvE_clEvENKUlvE0_clEvEUlaaE_EEEEvS5_RKT_EUliE_EEviT1_,@function
        .size           _ZN2at6native18elementwise_kernelILi128ELi4EZNS0_22gpu_kernel_impl_nocastINS0_13AUnaryFunctorIaaaZZZNS0_18rshift_kernel_cudaERNS_18TensorIteratorBaseEENKUlvE_clEvENKUlvE0_clEvEUlaaE_EEEEvS5_RKT_EUliE_EEviT1_,(.L_x_21113 - _ZN2at6native18elementwise_kernelILi128ELi4EZNS0_22gpu_kernel_impl_nocastINS0_13AUnaryFunctorIaaaZZZNS0_18rshift_kernel_cudaERNS_18TensorIteratorBaseEENKUlvE_clEvENKUlvE0_clEvEUlaaE_EEEEvS5_RKT_EUliE_EEviT1_)
        .other          _ZN2at6native18elementwise_kernelILi128ELi4EZNS0_22gpu_kernel_impl_nocastINS0_13AUnaryFunctorIaaaZZZNS0_18rshift_kernel_cudaERNS_18TensorIteratorBaseEENKUlvE_clEvENKUlvE0_clEvEUlaaE_EEEEvS5_RKT_EUliE_EEviT1_,@"STO_CUDA_ENTRY STV_DEFAULT"
_ZN2at6native18elementwise_kernelILi128ELi4EZNS0_22gpu_kernel_impl_nocastINS0_13AUnaryFunctorIaaaZZZNS0_18rshift_kernel_cudaERNS_18TensorIteratorBaseEENKUlvE_clEvENKUlvE0_clEvEUlaaE_EEEEvS5_RKT_EUliE_EEviT1_:
.text._ZN2at6native18elementwise_kernelILi128ELi4EZNS0_22gpu_kernel_impl_nocastINS0_13AUnaryFunctorIaaaZZZNS0_18rshift_kernel_cudaERNS_18TensorIteratorBaseEENKUlvE_clEvENKUlvE0_clEvEUlaaE_EEEEvS5_RKT_EUliE_EEviT1_:
[----:B------:R-:W-:Y:S08]  /*0000*/  LDC R1, c[0x0][0x37c] ;  /* 0x0000df00ff017b82 */ /* 0x000ff00000000800 */
[----:B------:R-:W0:Y:S01]  /*0010*/  LDC R4, c[0x0][0x388] ;  /* 0x0000e200ff047b82 */ /* 0x000e220000000800 */
[----:B------:R-:W1:Y:S01]  /*0020*/  S2R R5, SR_TID.X ;  /* 0x0000000000057919 */ /* 0x000e620000002100 */
[----:B------:R-:W2:Y:S06]  /*0030*/  LDCU.64 UR6, c[0x0][0x358] ;  /* 0x00006b00ff0677ac */ /* 0x000eac0008000a00 */
[----:B------:R-:W3:Y:S08]  /*0040*/  S2UR UR4, SR_CTAID.X ;  /* 0x00000000000479c3 */ /* 0x000ef00000002500 */
[----:B------:R-:W4:Y:S01]  /*0050*/  LDC.S8 R0, c[0x0][0x591] ;  /* 0x00016440ff007b82 */ /* 0x000f220000000200 */
[----:B0-----:R-:W-:Y:S01]  /*0060*/  ISETP.NE.AND P0, PT, R4, RZ, PT ;  /* 0x000000ff0400720c */ /* 0x001fe20003f05270 */
[----:B---3--:R-:W-:-:S06]  /*0070*/  USHF.L.U32 UR4, UR4, 0x9, URZ ;  /* 0x0000000904047899 */ /* 0x008fcc00080006ff */
[----:B-1----:R-:W-:Y:S02]  /*0080*/  LOP3.LUT R5, R5, UR4, RZ, 0xfc, !PT ;  /* 0x0000000405057c12 */ /* 0x002fe4000f8efcff */
[----:B----4-:R-:W-:-:S04]  /*0090*/  SHF.R.S32.HI R2, RZ, 0x7, R0 ;  /* 0x00000007ff027819 */ /* 0x010fc80000011400 */
[----:B--2---:R-:W-:Y:S05]  /*00a0*/  @P0 BRA `(.L_x_8437) ;  /* 0x0000000000c00947 */ /* 0x004fea0003800000 */
[----:B------:R-:W0:Y:S01]  /*00b0*/  LDCU UR4, c[0x0][0x380] ;  /* 0x00007000ff0477ac */ /* 0x000e220008000800 */
[----:B------:R-:W-:Y:S04]  /*00c0*/  BSSY.RECONVERGENT B0, `(.L_x_8438) ;  /* 0x0000023000007945 */ /* 0x000fe80003800200 */
[----:B------:R-:W-:Y:S01]  /*00d0*/  BSSY.RELIABLE B1, `(.L_x_8439) ;  /* 0x0000019000017945 */ /* 0x000fe20003800100 */
[----:B0-----:R-:W-:-:S13]  /*00e0*/  ISETP.GE.AND P0, PT, R5, UR4, PT ;  /* 0x0000000405007c0c */ /* 0x001fda000bf06270 */
[----:B------:R-:W-:Y:S05]  /*00f0*/  @P0 BRA `(.L_x_8440) ;  /* 0x00000000004c0947 */ /* 0x000fea0003800000 */
[----:B------:R-:W0:Y:S02]  /*0100*/  LDC.64 R6, c[0x0][0x588] ;  /* 0x00016200ff067b82 */ /* 0x000e240000000a00 */
[----:B0-----:R-:W2:Y:S06]  /*0110*/  LDG.E.U8 R7, desc[UR6][R6.64] ;  /* 0x0000000606077981 */ /* 0x001eac000c1e1100 */
[----:B------:R-:W0:Y:S01]  /*0120*/  LDC.64 R8, c[0x0][0x580] ;  /* 0x00016000ff087b82 */ /* 0x000e220000000a00 */
[----:B------:R-:W-:Y:S02]  /*0130*/  IADD3 R5, PT, PT, R5, 0x80, RZ ;  /* 0x0000008005057810 */ /* 0x000fe40007ffe0ff */
[----:B--2---:R-:W-:-:S02]  /*0140*/  ISETP.GT.U32.AND P0, PT, R7, 0x6, PT ;  /* 0x000000060700780c */ /* 0x004fc40003f04070 */
[----:B------:R-:W-:-:S04]  /*0150*/  SHF.R.S32.HI R3, RZ, R7, R0 ;  /* 0x00000007ff037219 */ /* 0x000fc80000011400 */
[----:B------:R-:W-:Y:S02]  /*0160*/  SEL R3, R2, R3, P0 ;  /* 0x0000000302037207 */ /* 0x000fe40000000000 */
[----:B------:R-:W-:-:S03]  /*0170*/  ISETP.GE.AND P0, PT, R5, UR4, PT ;  /* 0x0000000405007c0c */ /* 0x000fc6000bf06270 */
[----:B0-----:R0:W-:Y:S10]  /*0180*/  STG.E.U8 desc[UR6][R8.64], R3 ;  /* 0x0000000308007986 */ /* 0x0011f4000c101106 */
[----:B------:R-:W-:Y:S05]  /*0190*/  @P0 BREAK.RELIABLE B1 ;  /* 0x0000000000010942 */ /* 0x000fea0003800100 */
[----:B------:R-:W-:Y:S05]  /*01a0*/  @P0 BRA `(.L_x_8441) ;  /* 0x0000000000500947 */ /* 0x000fea0003800000 */
[----:B------:R-:W1:Y:S02]  /*01b0*/  LDC.64 R6, c[0x0][0x588] ;  /* 0x00016200ff067b82 */ /* 0x000e640000000a00 */
[----:B-1----:R-:W2:Y:S06]  /*01c0*/  LDG.E.U8 R7, desc[UR6][R6.64] ;  /* 0x0000000606077981 */ /* 0x002eac000c1e1100 */
[----:B0-----:R-:W0:Y:S01]  /*01d0*/  LDC.64 R8, c[0x0][0x580] ;  /* 0x00016000ff087b82 */ /* 0x001e220000000a00 */
[----:B------:R-:W-:Y:S02]  /*01e0*/  IADD3 R5, PT, PT, R5, 0x80, RZ ;  /* 0x0000008005057810 */ /* 0x000fe40007ffe0ff */
[----:B--2---:R-:W-:-:S02]  /*01f0*/  ISETP.GT.U32.AND P0, PT, R7, 0x6, PT ;  /* 0x000000060700780c */ /* 0x004fc40003f04070 */
[----:B------:R-:W-:-:S04]  /*0200*/  SHF.R.S32.HI R3, RZ, R7, R0 ;  /* 0x00000007ff037219 */ /* 0x000fc80000011400 */
[----:B------:R-:W-:-:S05]  /*0210*/  SEL R3, R2, R3, P0 ;  /* 0x0000000302037207 */ /* 0x000fca0000000000 */
[----:B0-----:R0:W-:Y:S02]  /*0220*/  STG.E.U8 desc[UR6][R8.64], R3 ;  /* 0x0000000308007986 */ /* 0x0011e4000c101106 */
.L_x_8440:
[----:B------:R-:W-:-:S13]  /*0230*/  ISETP.GE.AND P0, PT, R5, UR4, PT ;  /* 0x0000000405007c0c */ /* 0x000fda000bf06270 */
[----:B------:R-:W-:Y:S05]  /*0240*/  @P0 BREAK.RELIABLE B1 ;  /* 0x0000000000010942 */ /* 0x000fea0003800100 */
[----:B------:R-:W-:Y:S05]  /*0250*/  @P0 BRA `(.L_x_8441) ;  /* 0x0000000000240947 */ /* 0x000fea0003800000 */
[----:B------:R-:W-:Y:S05]  /*0260*/  BSYNC.RELIABLE B1 ;  /* 0x0000000000017941 */ /* 0x000fea0003800100 */
.L_x_8439:
        /* <DEDUP_REMOVED lines=8> */
.L_x_8441:
[----:B------:R-:W-:Y:S05]  /*02f0*/  BSYNC.RECONVERGENT B0 ;  /* 0x0000000000007941 */ /* 0x000fea0003800200 */
.L_x_8438:
[----:B------:R-:W-:Y:S05]  /*0300*/  WARPSYNC.ALL ;  /* 0x0000000000007948 */ /* 0x000fea0003800000 */
[----:B------:R-:W-:-:S13]  /*0310*/  ISETP.GE.AND P0, PT, R5, UR4, PT ;  /* 0x0000000405007c0c */ /* 0x000fda000bf06270 */
[----:B------:R-:W-:Y:S05]  /*0320*/  @P0 EXIT ;  /* 0x000000000000094d */ /* 0x000fea0003800000 */
[----:B------:R-:W2:Y:S02]  /*0330*/  LDC.64 R4, c[0x0][0x588] ;  /* 0x00016200ff047b82 */ /* 0x000ea40000000a00 */
[----:B--2---:R-:W2:Y:S06]  /*0340*/  LDG.E.U8 R5, desc[UR6][R4.64] ;  /* 0x0000000604057981 */ /* 0x004eac000c1e1100 */
[----:B------:R-:W3:Y:S01]  /*0350*/  LDC.64 R6, c[0x0][0x580] ;  /* 0x00016000ff067b82 */ /* 0x000ee20000000a00 */
[----:B--2---:R-:W-:Y:S02]  /*0360*/  ISETP.GT.U32.AND P0, PT, R5, 0x6, PT ;  /* 0x000000060500780c */ /* 0x004fe40003f04070 */
[----:B01----:R-:W-:-:S04]  /*0370*/  SHF.R.S32.HI R3, RZ, R5, R0 ;  /* 0x00000005ff037219 */ /* 0x003fc80000011400 */
[----:B------:R-:W-:-:S05]  /*0380*/  SEL R3, R2, R3, P0 ;  /* 0x0000000302037207 */ /* 0x000fca0000000000 */
[----:B---3--:R-:W-:Y:S01]  /*0390*/  STG.E.U8 desc[UR6][R6.64], R3 ;  /* 0x0000000306007986 */ /* 0x008fe2000c101106 */
[----:B------:R-:W-:Y:S05]  /*03a0*/  EXIT ;  /* 0x000000000000794d */ /* 0x000fea0003800000 */
.L_x_8437:
        /* <DEDUP_REMOVED lines=306> */
.L_x_8445:
[----:B------:R-:W0:Y:S02]  /*16d0*/  LDCU.128 UR8, c[0x0][0x580] ;  /* 0x0000b000ff0877ac */ /* 0x000e240008000c00 */
[----:B0-----:R-:W-:-:S04]  /*16e0*/  IADD3 R8, P0, PT, R6, UR10, RZ ;  /* 0x0000000a06087c10 */ /* 0x001fc8000ff1e0ff */
[----:B------:R-:W-:-:S06]  /*16f0*/  IADD3.X R9, PT, PT, RZ, UR11, RZ, P0, !PT ;  /* 0x0000000bff097c10 */ /* 0x000fcc00087fe4ff */
[----:B------:R-:W2:Y:S01]  /*1700*/  LDG.E.U8 R9, desc[UR6][R8.64] ;  /* 0x0000000608097981 */ /* 0x000ea2000c1e1100 */
[----:B------:R-:W-:Y:S02]  /*1710*/  IADD3 R6, P1, PT, R7, UR8, RZ ;  /* 0x0000000807067c10 */ /* 0x000fe4000ff3e0ff */
[----:B------:R-:W-:Y:S02]  /*1720*/  IADD3 R5, PT, PT, R5, 0x80, RZ ;  /* 0x0000008005057810 */ /* 0x000fe40007ffe0ff */
[----:B------:R-:W-:Y:S02]  /*1730*/  IADD3.X R7, PT, PT, RZ, UR9, RZ, P1, !PT ;  /* 0x00000009ff077c10 */ /* 0x000fe40008ffe4ff */
[----:B--2---:R-:W-:Y:S02]  /*1740*/  ISETP.GT.U32.AND P0, PT, R9, 0x6, PT ;  /* 0x000000060900780c */ /* 0x004fe40003f04070 */
[----:B------:R-:W-:-:S04]  /*1750*/  SHF.R.S32.HI R11, RZ, R9, R0 ;  /* 0x00000009ff0b7219 */ /* 0x000fc80000011400 */
[----:B------:R-:W-:Y:S02]  /*1760*/  SEL R11, R2, R11, P0 ;  /* 0x0000000b020b7207 */ /* 0x000fe40000000000 */
        /* <DEDUP_REMOVED lines=302> */
.L_x_8447:
[----:B------:R-:W0:Y:S02]  /*2a50*/  LDCU.128 UR8, c[0x0][0x580] ;  /* 0x0000b000ff0877ac */ /* 0x000e240008000c00 */
[----:B0-----:R-:W-:-:S04]  /*2a60*/  IADD3 R8, P0, PT, R6, UR10, RZ ;  /* 0x0000000a06087c10 */ /* 0x001fc8000ff1e0ff */
[----:B------:R-:W-:-:S06]  /*2a70*/  IADD3.X R9, PT, PT, RZ, UR11, RZ, P0, !PT ;  /* 0x0000000bff097c10 */ /* 0x000fcc00087fe4ff */
[----:B------:R-:W2:Y:S01]  /*2a80*/  LDG.E.U8 R9, desc[UR6][R8.64] ;  /* 0x0000000608097981 */ /* 0x000ea2000c1e1100 */
[----:B------:R-:W-:Y:S02]  /*2a90*/  IADD3 R6, P1, PT, R7, UR8, RZ ;  /* 0x0000000807067c10 */ /* 0x000fe4000ff3e0ff */
[----:B------:R-:W-:-:S03]  /*2aa0*/  IADD3 R5, PT, PT, R5, 0x80, RZ ;  /* 0x0000008005057810 */ /* 0x000fc60007ffe0ff */
[----:B------:R-:W-:Y:S01]  /*2ab0*/  IMAD.X R7, RZ, RZ, UR9, P1 ;  /* 0x00000009ff077e24 */ /* 0x000fe200088e06ff */
[----:B--2---:R-:W-:Y:S02]  /*2ac0*/  ISETP.GT.U32.AND P0, PT, R9, 0x6, PT ;  /* 0x000000060900780c */ /* 0x004fe40003f04070 */
[----:B------:R-:W-:-:S04]  /*2ad0*/  SHF.R.S32.HI R11, RZ, R9, R0 ;  /* 0x00000009ff0b7219 */ /* 0x000fc80000011400 */
[----:B------:R-:W-:-:S05]  /*2ae0*/  SEL R11, R2, R11, P0 ;  /* 0x0000000b020b7207 */ /* 0x000fca0000000000 */
[----:B------:R0:W-:Y:S02]  /*2af0*/  STG.E.U8 desc[UR6][R6.64], R11 ;  /* 0x0000000b06007986 */ /* 0x0001e4000c101106 */
.L_x_8444:
[----:B------:R-:W-:-:S13]  /*2b00*/  ISETP.GE.AND P0, PT, R5, UR4, PT ;  /* 0x0000000405007c0c */ /* 0x000fda000bf06270 */
[----:B------:R-:W-:Y:S05]  /*2b10*/  @P0 BREAK.RELIABLE B1 ;  /* 0x0000000000010942 */ /* 0x000fea0003800100 */
[----:B------:R-:W-:Y:S05]  /*2b20*/  @P0 BRA `(.L_x_8446) ;  /* 0x0000001000d80947 */ /* 0x000fea0003800000 */
[----:B------:R-:W-:Y:S05]  /*2b30*/  BSYNC.RELIABLE B1 ;  /* 0x0000000000017941 */ /* 0x000fea0003800100 */
.L_x_8443:
        /* <DEDUP_REMOVED lines=298> */
.L_x_8448:
[----:B------:R-:W0:Y:S02]  /*3de0*/  LDCU.128 UR8, c[0x0][0x580] ;  /* 0x0000b000ff0877ac */ /* 0x000e240008000c00 */
[----:B0-----:R-:W-:-:S05]  /*3df0*/  IADD3 R8, P0, PT, R6, UR10, RZ ;  /* 0x0000000a06087c10 */ /* 0x001fca000ff1e0ff */
[----:B------:R-:W-:-:S06]  /*3e00*/  IMAD.X R9, RZ, RZ, UR11, P0 ;  /* 0x0000000bff097e24 */ /* 0x000fcc00080e06ff */
[----:B------:R-:W2:Y:S01]  /*3e10*/  LDG.E.U8 R9, desc[UR6][R8.64] ;  /* 0x0000000608097981 */ /* 0x000ea2000c1e1100 */
[----:B------:R-:W-:Y:S02]  /*3e20*/  IADD3 R6, P1, PT, R7, UR8, RZ ;  /* 0x0000000807067c10 */ /* 0x000fe4000ff3e0ff */
[----:B------:R-:W-:Y:S02]  /*3e30*/  IADD3 R5, PT, PT, R5, 0x80, RZ ;  /* 0x0000008005057810 */ /* 0x000fe40007ffe0ff */
[----:B------:R-:W-:Y:S02]  /*3e40*/  IADD3.X R7, PT, PT, RZ, UR9, RZ, P1, !PT ;  /* 0x00000009ff077c10 */ /* 0x000fe40008ffe4ff */
[----:B--2---:R-:W-:Y:S02]  /*3e50*/  ISETP.GT.U32.AND P0, PT, R9, 0x6, PT ;  /* 0x000000060900780c */ /* 0x004fe40003f04070 */
[----:B------:R-:W-:-:S04]  /*3e60*/  SHF.R.S32.HI R11, RZ, R9, R0 ;  /* 0x00000009ff0b7219 */ /* 0x000fc80000011400 */
[----:B------:R-:W-:-:S05]  /*3e70*/  SEL R11, R2, R11, P0 ;  /* 0x0000000b020b7207 */ /* 0x000fca0000000000 */
[----:B------:R1:W-:Y:S02]  /*3e80*/  STG.E.U8 desc[UR6][R6.64], R11 ;  /* 0x0000000b06007986 */ /* 0x0003e4000c101106 */
.L_x_8446:
[----:B------:R-:W-:Y:S05]  /*3e90*/  BSYNC.RECONVERGENT B0 ;  /* 0x0000000000007941 */ /* 0x000fea0003800200 */
.L_x_8442:
[----:B------:R-:W-:Y:S05]  /*3ea0*/  WARPSYNC.ALL ;  /* 0x0000000000007948 */ /* 0x000fea0003800000 */
[----:B------:R-:W-:-:S13]  /*3eb0*/  ISETP.GE.AND P0, PT, R5, UR4, PT ;  /* 0x0000000405007c0c */ /* 0x000fda000bf06270 */
[----:B------:R-:W-:Y:S05]  /*3ec0*/  @P0 EXIT ;  /* 0x000000000000094d */ /* 0x000fea0003800000 */
[----:B------:R-:W2:Y:S01]  /*3ed0*/  LDCU.64 UR4, c[0x0][0x390] ;  /* 0x00007200ff0477ac */ /* 0x000ea20008000a00 */
[----:B01----:R-:W-:Y:S02]  /*3ee0*/  MOV R6, RZ ;  /* 0x000000ff00067202 */ /* 0x003fe40000000f00 */
[----:B------:R-:W-:Y:S01]  /*3ef0*/  MOV R7, R5 ;  /* 0x0000000500077202 */ /* 0x000fe20000000f00 */
[----:B------:R-:W0:Y:S01]  /*3f00*/  LDCU UR8, c[0x0][0x38c] ;  /* 0x00007180ff0877ac */ /* 0x000e220008000800 */
[----:B------:R-:W-:Y:S01]  /*3f10*/  ISETP.NE.AND P0, PT, R4, RZ, PT ;  /* 0x000000ff0400720c */ /* 0x000fe20003f05270 */
        /* <DEDUP_REMOVED lines=293> */
.L_x_8449:
[----:B------:R-:W0:Y:S02]  /*5170*/  LDCU.128 UR8, c[0x0][0x580] ;  /* 0x0000b000ff0877ac */ /* 0x000e240008000c00 */
[----:B0-----:R-:W-:-:S04]  /*5180*/  IADD3 R6, P0, PT, R4, UR10, RZ ;  /* 0x0000000a04067c10 */ /* 0x001fc8000ff1e0ff */
[----:B------:R-:W-:-:S06]  /*5190*/  IADD3.X R7, PT, PT, RZ, UR11, RZ, P0, !PT ;  /* 0x0000000bff077c10 */ /* 0x000fcc00087fe4ff */
[----:B------:R-:W2:Y:S01]  /*51a0*/  LDG.E.U8 R7, desc[UR6][R6.64] ;  /* 0x0000000606077981 */ /* 0x000ea2000c1e1100 */
[----:B------:R-:W-:-:S04]  /*51b0*/  IADD3 R4, P1, PT, R5, UR8, RZ ;  /* 0x0000000805047c10 */ /* 0x000fc8000ff3e0ff */
[----:B------:R-:W-:Y:S02]  /*51c0*/  IADD3.X R5, PT, PT, RZ, UR9, RZ, P1, !PT ;  /* 0x00000009ff057c10 */ /* 0x000fe40008ffe4ff */
[----:B--2---:R-:W-:-:S13]  /*51d0*/  ISETP.GT.U32.AND P0, PT, R7, 0x6, PT ;  /* 0x000000060700780c */ /* 0x004fda0003f04070 */
[----:B------:R-:W-:-:S05]  /*51e0*/  @!P0 SHF.R.S32.HI R2, RZ, R7, R0 ;  /* 0x00000007ff028219 */ /* 0x000fca0000011400 */
[----:B------:R-:W-:Y:S01]  /*51f0*/  STG.E.U8 desc[UR6][R4.64], R2 ;  /* 0x0000000204007986 */ /* 0x000fe2000c101106 */
[----:B------:R-:W-:Y:S05]  /*5200*/  EXIT ;  /* 0x000000000000794d */ /* 0x000fea0003800000 */
.L_x_8450:
        /* <DEDUP_REMOVED lines=15> */
.L_x_21113:


//--------------------- .text._ZN2at6native27unrolled_elementwise_kernelINS0_13AUnaryFunctorIaaaZZZNS0_18rshift_kernel_cudaERNS_18TensorIteratorBaseEENKUlvE_clEvENKUlvE0_clEvEUlaaE_EESt5arrayIPcLm2EELi4E23TrivialOffsetCalculatorILi1EjESD_NS0_6memory15LoadWithoutCastENSE_16StoreWithoutCastEEEviT_T0_T2_T3_T4_T5_ --------------------------
	.section	.text._ZN2at6native27unrolled_elementwise_kernelINS0_13AUnaryFunctorIaaaZZZNS0_18rshift_kernel_cudaERNS_18TensorIteratorBaseEENKUlvE_clEvENKUlvE0_clEvEUlaaE_EESt5arrayIPcLm2EELi4E23TrivialOffsetCalculatorILi1EjESD_NS0_6memory15LoadWithoutCastENSE_16StoreWithoutCastEEEviT_T0_T2_T3_T4_T5_,"ax",@progbits
	.align	128
        .global         _ZN2at6native27unrolled_elementwise_kernelINS0_13AUnaryFunctorIaaaZZZNS0_18rshift_kernel_cudaERNS_18TensorIteratorBaseEENKUlvE_clEvENKUlvE0_clEvEUlaaE_EESt5arrayIPcLm2EELi4E23TrivialOffsetCalculatorILi1EjESD_NS0_6memory15LoadWithoutCastENSE_16StoreWithoutCastEEEviT_T0_T2_T3_T4_T5_
        .type           _ZN2at6native27unrolled_elementwise_kernelINS0_13AUnaryFunctorIaaaZZZNS0_18rshift_kernel_cudaERNS_18TensorIteratorBaseEENKUlvE_clEvENKUlvE0_clEvEUlaaE_EESt5arrayIPcLm2EELi4E23TrivialOffsetCalculatorILi1EjESD_NS0_6memory15LoadWithoutCastENSE_16StoreWithoutCastEEEviT_T0_T2_T3_T4_T5_,@function
        .size           _ZN2at6native27unrolled_elementwise_kernelINS0_13AUnaryFunctorIaaaZZZNS0_18rshift_kernel_cudaERNS_18TensorIteratorBaseEENKUlvE_clEvENKUlvE0_clEvEUlaaE_EESt5arrayIPcLm2EELi4E23TrivialOffsetCalculatorILi1EjESD_NS0_6memory15LoadWithoutCastENSE_16StoreWithoutCastEEEviT_T0_T2_T3_T4_T5_,(.L_x_21114 - _ZN2at6native27unrolled_elementwise_kernelINS0_13AUnaryFunctorIaaaZZZNS0_18rshift_kernel_cudaERNS_18TensorIteratorBaseEENKUlvE_clEvENKUlvE0_clEvEUlaaE_EESt5arrayIPcLm2EELi4E23TrivialOffsetCalculatorILi1EjESD_NS0_6memory15LoadWithoutCastENSE_16StoreWithoutCastEEEviT_T0_T2_T3_T4_T5_)
        .other          _ZN2at6native27unrolled_elementwise_kernelINS0_13AUnaryFunctorIaaaZZZNS0_18rshift_kernel_cudaERNS_18TensorIteratorBaseEENKUlvE_clEvENKUlvE0_clEvEUlaaE_EESt5arrayIPcLm2EELi4E23TrivialOffsetCalculatorILi1EjESD_NS0_6memory15LoadWithoutCastENSE_16StoreWithoutCastEEEviT_T0_T2_T3_T4_T5_,@"STO_CUDA_ENTRY STV_DEFAULT"
_ZN2at6native27unrolled_elementwise_kernelINS0_13AUnaryFunctorIaaaZZZNS0_18rshift_kernel_cudaERNS_18TensorIteratorBaseEENKUlvE_clEvENKUlvE0_clEvEUlaaE_EESt5arrayIPcLm2EELi4E23TrivialOffsetCalculatorILi1EjESD_NS0_6memory15LoadWithoutCastENSE_16StoreWithoutCastEEEviT_T0_T2_T3_T4_T5_:
.text._ZN2at6native27unrolled_elementwise_kernelINS0_13AUnaryFunctorIaaaZZZNS0_18rshift_kernel_cudaERNS_18TensorIteratorBaseEENKUlvE_clEvENKUlvE0_clEvEUlaaE_EESt5arrayIPcLm2EELi4E23TrivialOffsetCalculatorILi1EjESD_NS0_6memory15LoadWithoutCastENSE_16StoreWithoutCastEEEviT_T0_T2_T3_T4_T5_:
[----:B------:R-:W-:Y:S01]  /*0000*/  LDC R1, c[0x0][0x37c] ;  /* 0x0000df00ff017b82 */ /* 0x000fe20000000800 */
[----:B------:R-:W0:Y:S07]  /*0010*/  S2R R0, SR_CTAID.X ;  /* 0x0000000000007919 */ /* 0x000e2e0000002500 */
[----:B------:R-:W0:Y:S01]  /*0020*/  LDC R3, c[0x0][0x380] ;  /* 0x0000e000ff037b82 */ /* 0x000e220000000800 */
[----:B------:R-:W1:Y:S01]  /*0030*/  LDCU.64 UR4, c[0x0][0x358] ;  /* 0x00006b00ff0477ac */ /* 0x000e620008000a00 */
[----:B------:R-:W-:Y:S01]  /*0040*/  PRMT R9, RZ, 0x7610, R9 ;  /* 0x00007610ff097816 */ /* 0x000fe20000000009 */
        /* <DEDUP_REMOVED lines=12> */
[----:B0-----:R-:W-:-:S05]  /*0110*/  @!P0 IADD3 R2, P2, PT, R3, R18, RZ ;  /* 0x0000001203028210 */ /* 0x001fca0007f5e0ff */
[----:B------:R-:W-:-:S05]  /*0120*/  @!P0 IMAD.X R3, RZ, RZ, R19, P2 ;  /* 0x000000ffff038224 */ /* 0x000fca00010e0613 */
[----:B-1----:R0:W3:Y:S01]  /*0130*/  @!P0 LDG.E.U8 R9, desc[UR4][R2.64] ;  /* 0x0000000402098981 */ /* 0x0020e2000c1e1100 */
[----:B------:R-:W1:Y:S01]  /*0140*/  @!P3 LDC.64 R12, c[0x0][0x390] ;  /* 0x0000e400ff0cbb82 */ /* 0x000e620000000a00 */
[----:B------:R-:W-:Y:S01]  /*0150*/  @!P3 IMAD R19, R0, 0x200, R15 ;  /* 0x000002000013b824 */ /* 0x000fe200078e020f */
[----:B--2---:R-:W-:Y:S02]  /*0160*/  @!P1 IADD3 R10, P2, PT, R17, R10, RZ ;  /* 0x0000000a110a9210 */ /* 0x004fe40007f5e0ff */
[----:B------:R-:W-:-:S03]  /*0170*/  PRMT R16, RZ, 0x7610, R16 ;  /* 0x00007610ff107816 */ /* 0x000fc60000000010 */
[----:B------:R-:W-:Y:S01]  /*0180*/  @!P1 IMAD.X R11, RZ, RZ, R11, P2 ;  /* 0x000000ffff0b9224 */ /* 0x000fe200010e060b */
[----:B------:R-:W-:-:S04]  /*0190*/  PRMT R14, RZ, 0x7610, R14 ;  /* 0x00007610ff0e7816 */ /* 0x000fc8000000000e */
[----:B------:R2:W4:Y:S01]  /*01a0*/  @!P1 LDG.E.U8 R16, desc[UR4][R10.64] ;  /* 0x000000040a109981 */ /* 0x000522000c1e1100 */
[----:B-1----:R-:W-:-:S05]  /*01b0*/  @!P3 IADD3 R12, P4, PT, R19, R12, RZ ;  /* 0x0000000c130cb210 */ /* 0x002fca0007f9e0ff */
[----:B------:R-:W-:-:S05]  /*01c0*/  @!P3 IMAD.X R13, RZ, RZ, R13, P4 ;  /* 0x000000ffff0db224 */ /* 0x000fca00020e060d */
[----:B------:R1:W4:Y:S01]  /*01d0*/  @!P3 LDG.E.U8 R14, desc[UR4][R12.64] ;  /* 0x000000040c0eb981 */ /* 0x000322000c1e1100 */
[----:B------:R-:W-:-:S05]  /*01e0*/  @!P3 VIADD R15, R15, 0x80 ;  /* 0x000000800f0fb836 */ /* 0x000fca0000000000 */
[----:B------:R-:W-:-:S13]  /*01f0*/  ISETP.GE.AND P0, PT, R15, R4, PT ;  /* 0x000000040f00720c */ /* 0x000fda0003f06270 */
[----:B------:R-:W0:Y:S01]  /*0200*/  @!P0 LDC.64 R20, c[0x0][0x390] ;  /* 0x0000e400ff148b82 */ /* 0x000e220000000a00 */
[--C-:B------:R-:W-:Y:S01]  /*0210*/  @!P0 IMAD R19, R0, 0x200, R15.reuse ;  /* 0x0000020000138824 */ /* 0x100fe200078e020f */
[----:B------:R-:W-:-:S04]  /*0220*/  PRMT R15, RZ, 0x7610, R15 ;  /* 0x00007610ff0f7816 */ /* 0x000fc8000000000f */
[----:B0-----:R-:W-:-:S05]  /*0230*/  @!P0 IADD3 R18, P1, PT, R19, R20, RZ ;  /* 0x0000001413128210 */ /* 0x001fca0007f3e0ff */
[----:B------:R-:W-:-:S05]  /*0240*/  @!P0 IMAD.X R19, RZ, RZ, R21, P1 ;  /* 0x000000ffff138224 */ /* 0x000fca00008e0615 */
[----:B------:R0:W5:Y:S01]  /*0250*/  @!P0 LDG.E.U8 R15, desc[UR4][R18.64] ;  /* 0x00000004120f8981 */ /* 0x000162000c1e1100 */
[----:B------:R-:W-:Y:S01]  /*0260*/  ISETP.GE.AND P0, PT, R5, R4, PT ;  /* 0x000000040500720c */ /* 0x000fe20003f06270 */
[----:B------:R-:W0:-:S12]  /*0270*/  LDC.S8 R17, c[0x0][0x385] ;  /* 0x0000e140ff117b82 */ /* 0x000e180000000200 */
[----:B------:R-:W1:Y:S01]  /*0280*/  @!P0 LDC.64 R2, c[0x0][0x388] ;  /* 0x0000e200ff028b82 */ /* 0x000e620000000a00 */
[----:B------:R-:W-:Y:S02]  /*0290*/  @!P0 IMAD R23, R0, 0x200, R5 ;  /* 0x0000020000178824 */ /* 0x000fe400078e0205 */
[C---:B------:R-:W-:Y:S02]  /*02a0*/  VIADD R21, R5.reuse, 0x80 ;  /* 0x0000008005157836 */ /* 0x040fe40000000000 */
[----:B--2---:R-:W-:-:S03]  /*02b0*/  VIADD R11, R5, 0x100 ;  /* 0x00000100050b7836 */ /* 0x004fc60000000000 */
[-C--:B------:R-:W-:Y:S02]  /*02c0*/  ISETP.GE.AND P4, PT, R21, R4.reuse, PT ;  /* 0x000000041500720c */ /* 0x080fe40003f86270 */
[----:B------:R-:W-:Y:S01]  /*02d0*/  ISETP.GE.AND P2, PT, R11, R4, PT ;  /* 0x000000040b00720c */ /* 0x000fe20003f46270 */
[----:B------:R-:W-:Y:S02]  /*02e0*/  VIADD R11, R5, 0x180 ;  /* 0x00000180050b7836 */ /* 0x000fe40000000000 */
[----:B------:R-:W-:Y:S01]  /*02f0*/  @!P0 IMAD.MOV.U32 R5, RZ, RZ, R21 ;  /* 0x000000ffff058224 */ /* 0x000fe200078e0015 */
[----:B-1----:R-:W-:-:S05]  /*0300*/  @!P0 IADD3 R2, P6, PT, R23, R2, RZ ;  /* 0x0000000217028210 */ /* 0x002fca0007fde0ff */
[----:B------:R-:W-:Y:S01]  /*0310*/  @!P0 IMAD.X R3, RZ, RZ, R3, P6 ;  /* 0x000000ffff038224 */ /* 0x000fe200030e0603 */
[----:B------:R-:W-:Y:S01]  /*0320*/  BSSY.RECONVERGENT B0, `(.L_x_8451) ;  /* 0x0000021000007945 */ /* 0x000fe20003800200 */
[C---:B---3--:R-:W-:Y:S02]  /*0330*/  @!P0 LOP3.LUT R10, R9.reuse, 0xff, RZ, 0xc0, !PT ;  /* 0x000000ff090a8812 */ /* 0x048fe400078ec0ff */
[----:B------:R-:W-:Y:S02]  /*0340*/  @!P0 LOP3.LUT R13, R9, 0xff, RZ, 0xc0, !PT ;  /* 0x000000ff090d8812 */ /* 0x000fe400078ec0ff */
[----:B------:R-:W-:Y:S01]  /*0350*/  @!P0 ISETP.GT.U32.AND P5, PT, R10, 0x6, PT ;  /* 0x000000060a00880c */ /* 0x000fe20003fa4070 */
[----:B0-----:R-:W-:-:S05]  /*0360*/  IMAD.MOV.U32 R10, RZ, RZ, R17 ;  /* 0x000000ffff0a7224 */ /* 0x001fca00078e0011 */
[--C-:B------:R-:W-:Y:S02]  /*0370*/  SHF.R.S32.HI R9, RZ, 0x7, R10.reuse ;  /* 0x00000007ff097819 */ /* 0x100fe4000001140a */
[----:B------:R-:W-:-:S04]  /*0380*/  @!P0 SHF.R.S32.HI R12, RZ, R13, R10 ;  /* 0x0000000dff0c8219 */ /* 0x000fc8000001140a */
[----:B------:R-:W-:-:S05]  /*0390*/  @!P0 SEL R8, R9, R12, P5 ;  /* 0x0000000c09088207 */ /* 0x000fca0002800000 */
[----:B------:R0:W-:Y:S01]  /*03a0*/  @!P0 STG.E.U8 desc[UR4][R2.64], R8 ;  /* 0x0000000802008986 */ /* 0x0001e2000c101104 */
[----:B------:R-:W-:Y:S02]  /*03b0*/  ISETP.GE.AND P5, PT, R5, R4, PT ;  /* 0x000000040500720c */ /* 0x000fe40003fa6270 */
[C---:B----4-:R-:W-:Y:S02]  /*03c0*/  @!P4 LOP3.LUT R17, R16.reuse, 0xff, RZ, 0xc0, !PT ;  /* 0x000000ff1011c812 */ /* 0x050fe400078ec0ff */
[----:B------:R-:W-:Y:S02]  /*03d0*/  @!P4 LOP3.LUT R13, R16, 0xff, RZ, 0xc0, !PT ;  /* 0x000000ff100dc812 */ /* 0x000fe400078ec0ff */
[----:B------:R-:W-:Y:S02]  /*03e0*/  @!P4 ISETP.GT.U32.AND P3, PT, R17, 0x6, PT ;  /* 0x000000061100c80c */ /* 0x000fe40003f64070 */
[----:B------:R-:W-:Y:S02]  /*03f0*/  @!P4 SHF.R.S32.HI R12, RZ, R13, R10 ;  /* 0x0000000dff0cc219 */ /* 0x000fe4000001140a */
[----:B------:R-:W-:-:S02]  /*0400*/  @!P2 LOP3.LUT R18, R14, 0xff, RZ, 0xc0, !PT ;  /* 0x000000ff0e12a812 */ /* 0x000fc400078ec0ff */
[----:B------:R-:W-:Y:S02]  /*0410*/  @!P2 LOP3.LUT R17, R14, 0xff, RZ, 0xc0, !PT ;  /* 0x000000ff0e11a812 */ /* 0x000fe400078ec0ff */
[----:B------:R-:W-:Y:S02]  /*0420*/  @!P2 ISETP.GT.U32.AND P1, PT, R18, 0x6, PT ;  /* 0x000000061200a80c */ /* 0x000fe40003f24070 */
[----:B------:R-:W-:Y:S02]  /*0430*/  @!P2 SHF.R.S32.HI R14, RZ, R17, R10 ;  /* 0x00000011ff0ea219 */ /* 0x000fe4000001140a */
[C---:B------:R-:W-:Y:S02]  /*0440*/  @!P4 SEL R7, R9.reuse, R12, P3 ;  /* 0x0000000c0907c207 */ /* 0x040fe40001800000 */
[----:B------:R-:W-:Y:S01]  /*0450*/  @!P2 SEL R6, R9, R14, P1 ;  /* 0x0000000e0906a207 */ /* 0x000fe20000800000 */
        /* <DEDUP_REMOVED lines=13> */
.L_x_8452:
[----:B------:R-:W-:Y:S05]  /*0530*/  BSYNC.RECONVERGENT B0 ;  /* 0x0000000000007941 */ /* 0x000fea0003800200 */
.L_x_8451:
[-C--:B------:R-:W-:Y:S02]  /*0540*/  ISETP.GE.AND P1, PT, R5, R4.reuse, PT ;  /* 0x000000040500720c */ /* 0x080fe40003f26270 */
[----:B------:R-:W-:-:S11]  /*0550*/  ISETP.GE.AND P0, PT, R11, R4, PT ;  /* 0x000000040b00720c */ /* 0x000fd60003f06270 */
[----:B------:R-:W-:Y:S05]  /*0560*/  @P1 EXIT ;  /* 0x000000000000194d */ /* 0x000fea0003800000 */
[----:B------:R-:W1:Y:S01]  /*0570*/  LDCU.64 UR6, c[0x0][0x388] ;  /* 0x00007100ff0677ac */ /* 0x000e620008000a00 */
[C---:B0----5:R-:W-:Y:S01]  /*0580*/  @!P0 LOP3.LUT R2, R15.reuse, 0xff, RZ, 0xc0, !PT ;  /* 0x000000ff0f028812 */ /* 0x061fe200078ec0ff */
[----:B------:R-:W-:Y:S01]  /*0590*/  IMAD R0, R0, 0x200, R5 ;  /* 0x0000020000007824 */ /* 0x000fe200078e0205 */
[----:B------:R-:W-:Y:S02]  /*05a0*/  @!P0 LOP3.LUT R15, R15, 0xff, RZ, 0xc0, !PT ;  /* 0x000000ff0f0f8812 */ /* 0x000fe400078ec0ff */
[----:B------:R-:W-:Y:S02]  /*05b0*/  ISETP.GT.U32.OR P2, PT, R2, 0x6, P0 ;  /* 0x000000060200780c */ /* 0x000fe40000744470 */
[----:B-1----:R-:W-:-:S11]  /*05c0*/  IADD3 R2, P1, PT, R0, UR6, RZ ;  /* 0x0000000600027c10 */ /* 0x002fd6000ff3e0ff */
[----:B------:R-:W-:Y:S01]  /*05d0*/  @!P2 SHF.R.S32.HI R9, RZ, R15, R10 ;  /* 0x0000000fff09a219 */ /* 0x000fe2000001140a */
[----:B------:R-:W-:-:S04]  /*05e0*/  IMAD.X R3, RZ, RZ, UR7, P1 ;  /* 0x00000007ff037e24 */ /* 0x000fc800088e06ff */
[----:B------:R-:W-:-:S05]  /*05f0*/  @!P0 IMAD.MOV.U32 R5, RZ, RZ, R9 ;  /* 0x000000ffff058224 */ /* 0x000fca00078e0009 */
[----:B------:R-:W-:Y:S01]  /*0600*/  STG.E.U8 desc[UR4][R2.64], R5 ;  /* 0x0000000502007986 */ /* 0x000fe2000c101104 */
[----:B------:R-:W-:Y:S05]  /*0610*/  EXIT ;  /* 0x000000000000794d */ /* 0x000fea0003800000 */
.L_x_8453:
        /* <DEDUP_REMOVED lines=14> */
.L_x_21114:


//--------------------- .text._ZN2at6native29vectorized_elementwise_kernelILi2ENS0_13AUnaryFunctorIaaaZZZNS0_18rshift_kernel_cudaERNS_18TensorIteratorBaseEENKUlvE_clEvENKUlvE0_clEvEUlaaE_EESt5arrayIPcLm2EEEEviT0_T1_ --------------------------
	.section	.text._ZN2at6native29vectorized_elementwise_kernelILi2ENS0_13AUnaryFunctorIaaaZZZNS0_18rshift_kernel_cudaERNS_18TensorIteratorBaseEENKUlvE_clEvENKUlvE0_clEvEUlaaE_EESt5arrayIPcLm2EEEEviT0_T1_,"ax",@progbits
	.align	128
        .global         _ZN2at6native29vectorized_elementwise_kernelILi2ENS0_13AUnaryFunctorIaaaZZZNS0_18rshift_kernel_cudaERNS_18TensorIteratorBaseEENKUlvE_clEvENKUlvE0_clEvEUlaaE_EESt5arrayIPcLm2EEEEviT0_T1_
        .type           _ZN2at6native29vectorized_elementwise_kernelILi2ENS0_13AUnaryFunctorIaaaZZZNS0_18rshift_kernel_cudaERNS_18TensorIteratorBaseEENKUlvE_clEvENKUlvE0_clEvEUlaaE_EESt5arrayIPcLm2EEEEviT0_T1_,@function
        .size           _ZN2at6native29vectorized_elementwise_kernelILi2ENS0_13AUnaryFunctorIaaaZZZNS0_18rshift_kernel_cudaERNS_18TensorIteratorBaseEENKUlvE_clEvENKUlvE0_clEvEUlaaE_EESt5arrayIPcLm2EEEEviT0_T1_,(.L_x_21115 - _ZN2at6native29vectorized_elementwise_kernelILi2ENS0_13AUnaryFunctorIaaaZZZNS0_18rshift_kernel_cudaERNS_18TensorIteratorBaseEENKUlvE_clEvENKUlvE0_clEvEUlaaE_EESt5arrayIPcLm2EEEEviT0_T1_)
        .other          _ZN2at6native29vectorized_elementwise_kernelILi2ENS0_13AUnaryFunctorIaaaZZZNS0_18rshift_kernel_cudaERNS_18TensorIteratorBaseEENKUlvE_clEvENKUlvE0_clEvEUlaaE_EESt5arrayIPcLm2EEEEviT0_T1_,@"STO_CUDA_ENTRY STV_DEFAULT"
_ZN2at6native29vectorized_elementwise_kernelILi2ENS0_13AUnaryFunctorIaaaZZZNS0_18rshift_kernel_cudaERNS_18TensorIteratorBaseEENKUlvE_clEvENKUlvE0_clEvEUlaaE_EESt5arrayIPcLm2EEEEviT0_T1_:
.text._ZN2at6native29vectorized_elementwise_kernelILi2ENS0_13AUnaryFunctorIaaaZZZNS0_18rshift_kernel_cudaERNS_18TensorIteratorBaseEENKUlvE_clEvENKUlvE0_clEvEUlaaE_EESt5arrayIPcLm2EEEEviT0_T1_:
        /* <DEDUP_REMOVED lines=13> */
[C---:B------:R-:W-:Y:S01]  /*00d0*/  @!P6 VIADD R0, R2.reuse, 0x80 ;  /* 0x000000800200e836 */ /* 0x040fe20000000000 */
[----:B------:R-:W0:Y:S01]  /*00e0*/  @!P6 LDC.64 R12, c[0x0][0x390] ;  /* 0x0000e400ff0ceb82 */ /* 0x000e220000000a00 */
[----:B------:R-:W-:-:S03]  /*00f0*/  @!P6 VIADD R29, R2, UR4 ;  /* 0x00000004021dec36 */ /* 0x000fc60008000000 */
[----:B------:R-:W-:-:S13]  /*0100*/  ISETP.GE.U32.AND P5, PT, R0, UR5, PT ;  /* 0x0000000500007c0c */ /* 0x000fda000bfa6070 */
[C---:B------:R-:W-:Y:S01]  /*0110*/  @!P5 VIADD R21, R0.reuse, UR4 ;  /* 0x000000040015dc36 */ /* 0x040fe20008000000 */
[----:B------:R-:W1:Y:S01]  /*0120*/  @!P5 LDC.64 R14, c[0x0][0x390] ;  /* 0x0000e400ff0edb82 */ /* 0x000e620000000a00 */
[----:B------:R-:W-:-:S05]  /*0130*/  @!P5 VIADD R0, R0, 0x80 ;  /* 0x000000800000d836 */ /* 0x000fca0000000000 */
[----:B------:R-:W-:Y:S02]  /*0140*/  ISETP.GE.U32.AND P4, PT, R0, UR5, PT ;  /* 0x0000000500007c0c */ /* 0x000fe4000bf86070 */
[----:B0-----:R-:W-:-:S05]  /*0150*/  @!P6 IADD3 R28, P0, PT, R29, R12, RZ ;  /* 0x0000000c1d1ce210 */ /* 0x001fca0007f1e0ff */
[----:B------:R-:W-:-:S05]  /*0160*/  @!P6 IMAD.X R29, RZ, RZ, R13, P0 ;  /* 0x000000ffff1de224 */ /* 0x000fca00000e060d */
[----:B------:R0:W2:Y:S01]  /*0170*/  @!P6 LDG.E.U8 R22, desc[UR8][R28.64] ;  /* 0x000000081c16e981 */ /* 0x0000a2000c1e1100 */
[C---:B------:R-:W-:Y:S01]  /*0180*/  @!P4 VIADD R27, R0.reuse, UR4 ;  /* 0x00000004001bcc36 */ /* 0x040fe20008000000 */
[----:B------:R-:W4:Y:S01]  /*0190*/  @!P4 LDC.64 R12, c[0x0][0x390] ;  /* 0x0000e400ff0ccb82 */ /* 0x000f220000000a00 */
[----:B------:R-:W-:-:S05]  /*01a0*/  @!P4 VIADD R0, R0, 0x80 ;  /* 0x000000800000c836 */ /* 0x000fca0000000000 */
[----:B------:R-:W-:-:S13]  /*01b0*/  ISETP.GE.U32.AND P3, PT, R0, UR5, PT ;  /* 0x0000000500007c0c */ /* 0x000fda000bf66070 */
[C---:B------:R-:W-:Y:S01]  /*01c0*/  @!P3 VIADD R19, R0.reuse, UR4 ;  /* 0x000000040013bc36 */ /* 0x040fe20008000000 */
[----:B------:R-:W0:Y:S01]  /*01d0*/  @!P3 LDC.64 R16, c[0x0][0x390] ;  /* 0x0000e400ff10bb82 */ /* 0x000e220000000a00 */
[----:B------:R-:W-:-:S05]  /*01e0*/  @!P3 VIADD R0, R0, 0x80 ;  /* 0x000000800000b836 */ /* 0x000fca0000000000 */
[----:B------:R-:W-:-:S13]  /*01f0*/  ISETP.GE.U32.AND P2, PT, R0, UR5, PT ;  /* 0x0000000500007c0c */ /* 0x000fda000bf46070 */
[C---:B------:R-:W-:Y:S02]  /*0200*/  @!P2 VIADD R23, R0.reuse, UR4 ;  /* 0x000000040017ac36 */ /* 0x040fe40008000000 */
[----:B------:R-:W-:-:S05]  /*0210*/  @!P2 VIADD R0, R0, 0x80 ;  /* 0x000000800000a836 */ /* 0x000fca0000000000 */
[----:B------:R-:W-:-:S13]  /*0220*/  ISETP.GE.U32.AND P1, PT, R0, UR5, PT ;  /* 0x0000000500007c0c */ /* 0x000fda000bf26070 */
[C---:B------:R-:W-:Y:S02]  /*0230*/  @!P1 VIADD R11, R0.reuse, UR4 ;  /* 0x00000004000b9c36 */ /* 0x040fe40008000000 */
[----:B------:R-:W-:-:S05]  /*0240*/  @!P1 VIADD R0, R0, 0x80 ;  /* 0x0000008000009836 */ /* 0x000fca0000000000 */
[----:B------:R-:W-:Y:S02]  /*0250*/  ISETP.GE.U32.AND P0, PT, R0, UR5, PT ;  /* 0x0000000500007c0c */ /* 0x000fe4000bf06070 */
[----:B-1----:R-:W-:Y:S02]  /*0260*/  @!P5 IADD3 R20, P6, PT, R21, R14, RZ ;  /* 0x0000000e1514d210 */ /* 0x002fe40007fde0ff */
[----:B------:R-:W-:-:S03]  /*0270*/  PRMT R24, RZ, 0x7610, R24 ;  /* 0x00007610ff187816 */ /* 0x000fc60000000018 */
[----:B------:R-:W-:Y:S01]  /*0280*/  @!P5 IMAD.X R21, RZ, RZ, R15, P6 ;  /* 0x000000ffff15d224 */ /* 0x000fe200030e060f */
[----:B------:R-:W-:Y:S01]  /*0290*/  PRMT R26, RZ, 0x7610, R26 ;  /* 0x00007610ff1a7816 */ /* 0x000fe2000000001a */
[----:B------:R-:W1:Y:S03]  /*02a0*/  @!P2 LDC.64 R14, c[0x0][0x390] ;  /* 0x0000e400ff0eab82 */ /* 0x000e660000000a00 */
[----:B------:R5:W2:Y:S01]  /*02b0*/  @!P5 LDG.E.U8 R24, desc[UR8][R20.64] ;  /* 0x000000081418d981 */ /* 0x000aa2000c1e1100 */
[C---:B------:R-:W-:Y:S02]  /*02c0*/  @!P0 VIADD R25, R0.reuse, UR4 ;  /* 0x0000000400198c36 */ /* 0x040fe40008000000 */
[----:B------:R-:W-:Y:S01]  /*02d0*/  @!P0 VIADD R0, R0, 0x80 ;  /* 0x0000008000008836 */ /* 0x000fe20000000000 */
[----:B----4-:R-:W-:-:S04]  /*02e0*/  @!P4 IADD3 R12, P5, PT, R27, R12, RZ ;  /* 0x0000000c1b0cc210 */ /* 0x010fc80007fbe0ff */
[----:B------:R-:W-:Y:S01]  /*02f0*/  ISETP.GE.U32.AND P6, PT, R0, UR5, PT ;  /* 0x0000000500007c0c */ /* 0x000fe2000bfc6070 */
[----:B------:R-:W-:Y:S01]  /*0300*/  @!P4 IMAD.X R13, RZ, RZ, R13, P5 ;  /* 0x000000ffff0dc224 */ /* 0x000fe200028e060d */
[----:B0-----:R-:W-:Y:S01]  /*0310*/  @!P3 IADD3 R28, P5, PT, R19, R16, RZ ;  /* 0x00000010131cb210 */ /* 0x001fe20007fbe0ff */
[----:B-----5:R-:W0:Y:S03]  /*0320*/  @!P0 LDC.64 R20, c[0x0][0x390] ;  /* 0x0000e400ff148b82 */ /* 0x020e260000000a00 */
[----:B------:R4:W5:Y:S01]  /*0330*/  @!P4 LDG.E.U8 R26, desc[UR8][R12.64] ;  /* 0x000000080c1ac981 */ /* 0x000962000c1e1100 */
[----:B------:R-:W-:Y:S01]  /*0340*/  PRMT R27, RZ, 0x7610, R27 ;  /* 0x00007610ff1b7816 */ /* 0x000fe2000000001b */
[----:B------:R-:W-:-:S03]  /*0350*/  @!P3 IMAD.X R29, RZ, RZ, R17, P5 ;  /* 0x000000ffff1db224 */ /* 0x000fc600028e0611 */
[----:B------:R-:W3:Y:S02]  /*0360*/  @!P1 LDC.64 R16, c[0x0][0x390] ;  /* 0x0000e400ff109b82 */ /* 0x000ee40000000a00 */
[----:B------:R-:W2:Y:S06]  /*0370*/  @!P3 LDG.E.U8 R27, desc[UR8][R28.64] ;  /* 0x000000081c1bb981 */ /* 0x000eac000c1e1100 */
[----:B------:R-:W4:Y:S01]  /*0380*/  @!P6 LDC.64 R18, c[0x0][0x390] ;  /* 0x0000e400ff12eb82 */ /* 0x000f220000000a00 */
[----:B-1----:R-:W-:Y:S01]  /*0390*/  @!P2 IADD3 R14, P4, PT, R23, R14, RZ ;  /* 0x0000000e170ea210 */ /* 0x002fe20007f9e0ff */
[----:B------:R-:W-:Y:S01]  /*03a0*/  @!P6 VIADD R23, R0, UR4 ;  /* 0x000000040017ec36 */ /* 0x000fe20008000000 */
[----:B------:R-:W-:-:S03]  /*03b0*/  PRMT R0, RZ, 0x7610, R0 ;  /* 0x00007610ff007816 */ /* 0x000fc60000000000 */
[----:B------:R-:W-:-:S05]  /*03c0*/  @!P2 IMAD.X R15, RZ, RZ, R15, P4 ;  /* 0x000000ffff0fa224 */ /* 0x000fca00020e060f */
[----:B------:R1:W2:Y:S01]  /*03d0*/  @!P2 LDG.E.U8 R0, desc[UR8][R14.64] ;  /* 0x000000080e00a981 */ /* 0x0002a2000c1e1100 */
[----:B---3--:R-:W-:Y:S02]  /*03e0*/  @!P1 IADD3 R16, P2, PT, R11, R16, RZ ;  /* 0x000000100b109210 */ /* 0x008fe40007f5e0ff */
[----:B----4-:R-:W-:Y:S02]  /*03f0*/  @!P6 IADD3 R18, P3, PT, R23, R18, RZ ;  /* 0x000000121712e210 */ /* 0x010fe40007f7e0ff */
[----:B------:R-:W-:-:S03]  /*0400*/  PRMT R23, RZ, 0x7610, R23 ;  /* 0x00007610ff177816 */ /* 0x000fc60000000017 */
[----:B------:R-:W-:Y:S01]  /*0410*/  @!P6 IMAD.X R19, RZ, RZ, R19, P3 ;  /* 0x000000ffff13e224 */ /* 0x000fe200018e0613 */
[----:B------:R-:W-:Y:S01]  /*0420*/  PRMT R11, RZ, 0x7610, R11 ;  /* 0x00007610ff0b7816 */ /* 0x000fe2000000000b */
[----:B------:R-:W-:-:S03]  /*0430*/  @!P1 IMAD.X R17, RZ, RZ, R17, P2 ;  /* 0x000000ffff119224 */ /* 0x000fc600010e0611 */
[----:B------:R-:W3:Y:S01]  /*0440*/  @!P6 LDG.E.U8 R23, desc[UR8][R18.64] ;  /* 0x000000081217e981 */ /* 0x000ee2000c1e1100 */
[----:B0-----:R-:W-:-:S03]  /*0450*/  @!P0 IADD3 R20, P3, PT, R25, R20, RZ ;  /* 0x0000001419148210 */ /* 0x001fc60007f7e0ff */
[----:B------:R0:W4:Y:S01]  /*0460*/  @!P1 LDG.E.U8 R11, desc[UR8][R16.64] ;  /* 0x00000008100b9981 */ /* 0x000122000c1e1100 */
[----:B------:R-:W-:Y:S01]  /*0470*/  PRMT R25, RZ, 0x7610, R25 ;  /* 0x00007610ff197816 */ /* 0x000fe20000000019 */
[----:B------:R-:W-:-:S05]  /*0480*/  @!P0 IMAD.X R21, RZ, RZ, R21, P3 ;  /* 0x000000ffff158224 */ /* 0x000fca00018e0615 */
[----:B------:R0:W4:Y:S01]  /*0490*/  @!P0 LDG.E.U8 R25, desc[UR8][R20.64] ;  /* 0x0000000814198981 */ /* 0x000122000c1e1100 */
[----:B------:R-:W-:-:S05]  /*04a0*/  VIADD R12, R2, 0x100 ;  /* 0x00000100020c7836 */ /* 0x000fca0000000000 */
[----:B------:R-:W-:Y:S01]  /*04b0*/  ISETP.GE.U32.AND P6, PT, R12, UR5, PT ;  /* 0x000000050c007c0c */ /* 0x000fe2000bfc6070 */
[C---:B------:R-:W-:Y:S01]  /*04c0*/  VIADD R12, R2.reuse, 0x180 ;  /* 0x00000180020c7836 */ /* 0x040fe20000000000 */
[----:B------:R-:W-:-:S04]  /*04d0*/  ISETP.GE.U32.AND P1, PT, R2, UR5, PT ;  /* 0x0000000502007c0c */ /* 0x000fc8000bf26070 */
[----:B------:R-:W-:Y:S01]  /*04e0*/  ISETP.GE.U32.AND P4, PT, R12, UR5, PT ;  /* 0x000000050c007c0c */ /* 0x000fe2000bf86070 */
[C---:B------:R-:W-:Y:S02]  /*04f0*/  VIADD R12, R2.reuse, 0x280 ;  /* 0x00000280020c7836 */ /* 0x040fe40000000000 */
[C---:B-1----:R-:W-:Y:S02]  /*0500*/  VIADD R15, R2.reuse, 0x80 ;  /* 0x00000080020f7836 */ /* 0x042fe40000000000 */
[----:B------:R-:W-:Y:S01]  /*0510*/  VIADD R13, R2, 0x200 ;  /* 0x00000200020d7836 */ /* 0x000fe20000000000 */
[----:B------:R-:W-:Y:S02]  /*0520*/  ISETP.GE.U32.AND P2, PT, R12, UR5, PT ;  /* 0x000000050c007c0c */ /* 0x000fe4000bf46070 */
[----:B------:R-:W-:Y:S02]  /*0530*/  ISETP.GE.U32.AND P5, PT, R15, UR5, PT ;  /* 0x000000050f007c0c */ /* 0x000fe4000bfa6070 */
[----:B------:R-:W-:-:S02]  /*0540*/  ISETP.GE.U32.AND P3, PT, R13, UR5, PT ;  /* 0x000000050d007c0c */ /* 0x000fc4000bf66070 */
[----:B------:R-:W-:-:S04]  /*0550*/  PRMT R14, R3, 0x8880, RZ ;  /* 0x00008880030e7816 */ /* 0x000fc800000000ff */
[----:B0-----:R-:W-:Y:S01]  /*0560*/  SHF.R.S32.HI R16, RZ, 0x7, R14 ;  /* 0x00000007ff107819 */ /* 0x001fe2000001140e */
[C---:B------:R-:W-:Y:S02]  /*0570*/  VIADD R19, R2.reuse, 0x300 ;  /* 0x0000030002137836 */ /* 0x040fe40000000000 */
[----:B------:R-:W-:Y:S01]  /*0580*/  VIADD R20, R2, 0x380 ;  /* 0x0000038002147836 */ /* 0x000fe20000000000 */
[----:B------:R-:W-:Y:S04]  /*0590*/  BSSY.RECONVERGENT B0, `(.L_x_8455) ;  /* 0x0000063000007945 */ /* 0x000fe80003800200 */
[----:B------:R-:W-:Y:S01]  /*05a0*/  BSSY.RELIABLE B1, `(.L_x_8456) ;  /* 0x000005a000017945 */ /* 0x000fe20003800100 */
[C---:B-----5:R-:W-:Y:S02]  /*05b0*/  @!P6 LOP3.LUT R12, R26.reuse, 0xff, RZ, 0xc0, !PT ;  /* 0x000000ff1a0ce812 */ /* 0x060fe400078ec0ff */
[----:B------:R-:W-:-:S02]  /*05c0*/  @!P6 LOP3.LUT R17, R26, 0xff, RZ, 0xc0, !PT ;  /* 0x000000ff1a11e812 */ /* 0x000fc400078ec0ff */
[----:B------:R-:W-:Y:S02]  /*05d0*/  @!P6 ISETP.GT.U32.AND P0, PT, R12, 0x6, PT ;  /* 0x000000060c00e80c */ /* 0x000fe40003f04070 */
[----:B------:R-:W0:Y:S01]  /*05e0*/  @!P1 LDC.64 R12, c[0x0][0x388] ;  /* 0x0000e200ff0c9b82 */ /* 0x000e220000000a00 */
[----:B------:R-:W-:Y:S02]  /*05f0*/  @!P6 SHF.R.S32.HI R17, RZ, R17, R14 ;  /* 0x00000011ff11e219 */ /* 0x000fe4000001140e */
[C---:B--2---:R-:W-:Y:S02]  /*0600*/  @!P4 LOP3.LUT R18, R27.reuse, 0xff, RZ, 0xc0, !PT ;  /* 0x000000ff1b12c812 */ /* 0x044fe400078ec0ff */
[----:B------:R-:W-:Y:S02]  /*0610*/  @!P4 LOP3.LUT R27, R27, 0xff, RZ, 0xc0, !PT ;  /* 0x000000ff1b1bc812 */ /* 0x000fe400078ec0ff */
[----:B------:R-:W-:Y:S02]  /*0620*/  @!P6 SEL R3, R16, R17, P0 ;  /* 0x000000111003e207 */ /* 0x000fe40000000000 */
[----:B------:R-:W-:-:S02]  /*0630*/  @!P4 ISETP.GT.U32.AND P6, PT, R18, 0x6, PT ;  /* 0x000000061200c80c */ /* 0x000fc40003fc4070 */
[----:B------:R-:W-:Y:S02]  /*0640*/  @!P4 SHF.R.S32.HI R27, RZ, R27, R14 ;  /* 0x0000001bff1bc219 */ /* 0x000fe4000001140e */
[C---:B------:R-:W-:Y:S02]  /*0650*/  @!P5 LOP3.LUT R18, R24.reuse, 0xff, RZ, 0xc0, !PT ;  /* 0x000000ff1812d812 */ /* 0x040fe400078ec0ff */
[----:B------:R-:W-:Y:S02]  /*0660*/  @!P5 LOP3.LUT R17, R24, 0xff, RZ, 0xc0, !PT ;  /* 0x000000ff1811d812 */ /* 0x000fe400078ec0ff */
[----:B------:R-:W-:Y:S02]  /*0670*/  ISETP.GE.U32.AND P0, PT, R19, UR5, PT ;  /* 0x0000000513007c0c */ /* 0x000fe4000bf06070 */
[----:B------:R-:W-:Y:S02]  /*0680*/  @!P4 SEL R4, R16, R27, P6 ;  /* 0x0000001b1004c207 */ /* 0x000fe40003000000 */
[----:B------:R-:W-:-:S02]  /*0690*/  @!P5 ISETP.GT.U32.AND P6, PT, R18, 0x6, PT ;  /* 0x000000061200d80c */ /* 0x000fc40003fc4070 */
[----:B------:R-:W-:Y:S02]  /*06a0*/  @!P5 SHF.R.S32.HI R19, RZ, R17, R14 ;  /* 0x00000011ff13d219 */ /* 0x000fe4000001140e */
[----:B------:R-:W-:Y:S02]  /*06b0*/  ISETP.GE.U32.AND P4, PT, R20, UR5, PT ;  /* 0x0000000514007c0c */ /* 0x000fe4000bf86070 */
[----:B------:R-:W-:Y:S01]  /*06c0*/  @!P5 SEL R5, R16, R19, P6 ;  /* 0x000000131005d207 */ /* 0x000fe20003000000 */
[----:B------:R-:W-:Y:S01]  /*06d0*/  @!P1 VIADD R19, R2, UR4 ;  /* 0x0000000402139c36 */ /* 0x000fe20008000000 */
[C---:B------:R-:W-:Y:S02]  /*06e0*/  @!P1 LOP3.LUT R18, R22.reuse, 0xff, RZ, 0xc0, !PT ;  /* 0x000000ff16129812 */ /* 0x040fe400078ec0ff */
[----:B------:R-:W-:Y:S02]  /*06f0*/  @!P1 LOP3.LUT R17, R22, 0xff, RZ, 0xc0, !PT ;  /* 0x000000ff16119812 */ /* 0x000fe400078ec0ff */
[----:B------:R-:W-:-:S02]  /*0700*/  @!P1 ISETP.GT.U32.AND P6, PT, R18, 0x6, PT ;  /* 0x000000061200980c */ /* 0x000fc40003fc4070 */
[----:B------:R-:W-:Y:S02]  /*0710*/  @!P1 SHF.R.S32.HI R17, RZ, R17, R14 ;  /* 0x00000011ff119219 */ /* 0x000fe4000001140e */
[----:B0-----:R-:W-:Y:S02]  /*0720*/  @!P1 IADD3 R12, P5, PT, R19, R12, RZ ;  /* 0x0000000c130c9210 */ /* 0x001fe40007fbe0ff */
[C---:B------:R-:W-:Y:S02]  /*0730*/  @!P3 LOP3.LUT R18, R0.reuse, 0xff, RZ, 0xc0, !PT ;  /* 0x000000ff0012b812 */ /* 0x040fe400078ec0ff */
[----:B------:R-:W-:Y:S02]  /*0740*/  @!P3 LOP3.LUT R19, R0, 0xff, RZ, 0xc0, !PT ;  /* 0x000000ff0013b812 */ /* 0x000fe400078ec0ff */
[----:B------:R-:W-:Y:S02]  /*0750*/  @!P1 SEL R10, R16, R17, P6 ;  /* 0x00000011100a9207 */ /* 0x000fe40003000000 */
[----:B------:R-:W-:-:S02]  /*0760*/  @!P3 ISETP.GT.U32.AND P6, PT, R18, 0x6, PT ;  /* 0x000000061200b80c */ /* 0x000fc40003fc4070 */
[----:B------:R-:W-:Y:S02]  /*0770*/  @!P3 SHF.R.S32.HI R19, RZ, R19, R14 ;  /* 0x00000013ff13b219 */ /* 0x000fe4000001140e */
[----:B---3--:R-:W-:Y:S01]  /*0780*/  @!P4 LOP3.LUT R0, R23, 0xff, RZ, 0xc0, !PT ;  /* 0x000000ff1700c812 */ /* 0x008fe200078ec0ff */
[----:B------:R-:W-:Y:S01]  /*0790*/  @!P1 IMAD.X R13, RZ, RZ, R13, P5 ;  /* 0x000000ffff0d9224 */ /* 0x000fe200028e060d */
[----:B------:R-:W-:Y:S02]  /*07a0*/  @!P3 SEL R6, R16, R19, P6 ;  /* 0x000000131006b207 */ /* 0x000fe40003000000 */
[----:B------:R-:W-:Y:S02]  /*07b0*/  ISETP.GT.U32.OR P3, PT, R0, 0x6, P4 ;  /* 0x000000060000780c */ /* 0x000fe40002764470 */
[C---:B----4-:R-:W-:Y:S02]  /*07c0*/  @!P2 LOP3.LUT R0, R11.reuse, 0xff, RZ, 0xc0, !PT ;  /* 0x000000ff0b00a812 */ /* 0x050fe400078ec0ff */
[----:B------:R-:W-:Y:S01]  /*07d0*/  @!P2 LOP3.LUT R11, R11, 0xff, RZ, 0xc0, !PT ;  /* 0x000000ff0b0ba812 */ /* 0x000fe200078ec0ff */
[----:B------:R-:W-:Y:S01]  /*07e0*/  @!P1 IMAD.MOV.U32 R2, RZ, RZ, R15 ;  /* 0x000000ffff029224 */ /* 0x000fe200078e000f */
[----:B------:R0:W-:Y:S01]  /*07f0*/  @!P1 STG.E.U8 desc[UR8][R12.64], R10 ;  /* 0x0000000a0c009986 */ /* 0x0001e2000c101108 */
[----:B------:R-:W-:-:S02]  /*0800*/  @!P2 ISETP.GT.U32.AND P1, PT, R0, 0x6, PT ;  /* 0x000000060000a80c */ /* 0x000fc40003f24070 */
[----:B------:R-:W-:Y:S02]  /*0810*/  @!P2 SHF.R.S32.HI R11, RZ, R11, R14 ;  /* 0x0000000bff0ba219 */ /* 0x000fe4000001140e */
[C---:B------:R-:W-:Y:S02]  /*0820*/  @!P0 LOP3.LUT R15, R25.reuse, 0xff, RZ, 0xc0, !PT ;  /* 0x000000ff190f8812 */ /* 0x040fe400078ec0ff */
[----:B------:R-:W-:Y:S02]  /*0830*/  @!P2 SEL R7, R16, R11, P1 ;  /* 0x0000000b1007a207 */ /* 0x000fe40000800000 */
[----:B------:R-:W-:Y:S02]  /*0840*/  ISETP.GE.U32.AND P1, PT, R2, UR5, PT ;  /* 0x0000000502007c0c */ /* 0x000fe4000bf26070 */
[----:B------:R-:W-:Y:S02]  /*0850*/  @!P0 LOP3.LUT R25, R25, 0xff, RZ, 0xc0, !PT ;  /* 0x000000ff19198812 */ /* 0x000fe400078ec0ff */
[----:B------:R-:W-:-:S02]  /*0860*/  @!P0 ISETP.GT.U32.AND P5, PT, R15, 0x6, PT ;  /* 0x000000060f00880c */ /* 0x000fc40003fa4070 */
[--C-:B------:R-:W-:Y:S02]  /*0870*/  @!P0 SHF.R.S32.HI R25, RZ, R25, R14.reuse ;  /* 0x00000019ff198219 */ /* 0x100fe4000001140e */
[----:B------:R-:W-:Y:S02]  /*0880*/  @!P4 LOP3.LUT R23, R23, 0xff, RZ, 0xc0, !PT ;  /* 0x000000ff1717c812 */ /* 0x000fe400078ec0ff */
[----:B------:R-:W-:Y:S02]  /*0890*/  @!P0 SEL R8, R16, R25, P5 ;  /* 0x0000001910088207 */ /* 0x000fe40002800000 */
[----:B------:R-:W-:-:S05]  /*08a0*/  @!P3 SHF.R.S32.HI R16, RZ, R23, R14 ;  /* 0x00000017ff10b219 */ /* 0x000fca000001140e */
[----:B------:R-:W-:Y:S01]  /*08b0*/  @!P4 IMAD.MOV.U32 R9, RZ, RZ, R16 ;  /* 0x000000ffff09c224 */ /* 0x000fe200078e0010 */
[----:B0-----:R-:W-:Y:S06]  /*08c0*/  @P1 BRA `(.L_x_8457) ;  /* 0x0000000000381947 */ /* 0x001fec0003800000 */
        /* <DEDUP_REMOVED lines=14> */
.L_x_8457:
        /* <DEDUP_REMOVED lines=8> */
.L_x_8458:
[----:B------:R-:W-:-:S13]  /*0a30*/  ISETP.GE.U32.AND P0, PT, R2, UR5, PT ;  /* 0x0000000502007c0c */ /* 0x000fda000bf06070 */
[----:B------:R-:W-:Y:S05]  /*0a40*/  @P0 BRA `(.L_x_8460) ;  /* 0x00000000003c0947 */ /* 0x000fea0003800000 */
[----:B------:R-:W2:Y:S01]  /*0a50*/  LDCU.64 UR6, c[0x0][0x388] ;  /* 0x00007100ff0677ac */ /* 0x000ea20008000a00 */
[C---:B-1----:R-:W-:Y:S02]  /*0a60*/  VIADD R4, R2.reuse, UR4 ;  /* 0x0000000402047c36 */ /* 0x042fe40008000000 */
[----:B------:R-:W-:-:S03]  /*0a70*/  VIADD R2, R2, 0x80 ;  /* 0x0000008002027836 */ /* 0x000fc60000000000 */
[----:B--2---:R-:W-:-:S05]  /*0a80*/  IADD3 R4, P0, PT, R4, UR6, RZ ;  /* 0x0000000604047c10 */ /* 0x004fca000ff1e0ff */
[----:B0-----:R-:W-:-:S05]  /*0a90*/  IMAD.X R5, RZ, RZ, UR7, P0 ;  /* 0x00000007ff057e24 */ /* 0x001fca00080e06ff */
[----:B------:R1:W-:Y:S03]  /*0aa0*/  STG.E.U8 desc[UR8][R4.64], R6 ;  /* 0x0000000604007986 */ /* 0x0003e6000c101108 */
.L_x_8459:
[----:B------:R-:W-:-:S13]  /*0ab0*/  ISETP.GE.U32.AND P0, PT, R2, UR5, PT ;  /* 0x0000000502007c0c */ /* 0x000fda000bf06070 */
[----:B------:R-:W-:Y:S05]  /*0ac0*/  @P0 BREAK.RELIABLE B1 ;  /* 0x0000000000010942 */ /* 0x000fea0003800100 */
[----:B------:R-:W-:Y:S05]  /*0ad0*/  @P0 BRA `(.L_x_8461) ;  /* 0x0000000000380947 */ /* 0x000fea0003800000 */
[----:B------:R-:W2:Y:S01]  /*0ae0*/  LDCU.64 UR6, c[0x0][0x388] ;  /* 0x00007100ff0677ac */ /* 0x000ea20008000a00 */
[C---:B-1----:R-:W-:Y:S02]  /*0af0*/  VIADD R4, R2.reuse, UR4 ;  /* 0x0000000402047c36 */ /* 0x042fe40008000000 */
[----:B------:R-:W-:-:S03]  /*0b00*/  VIADD R2, R2, 0x80 ;  /* 0x0000008002027836 */ /* 0x000fc60000000000 */
[----:B--2---:R-:W-:-:S05]  /*0b10*/  IADD3 R4, P0, PT, R4, UR6, RZ ;  /* 0x0000000604047c10 */ /* 0x004fca000ff1e0ff */
[----:B------:R-:W-:-:S05]  /*0b20*/  IMAD.X R5, RZ, RZ, UR7, P0 ;  /* 0x00000007ff057e24 */ /* 0x000fca00080e06ff */
[----:B------:R2:W-:Y:S03]  /*0b30*/  STG.E.U8 desc[UR8][R4.64], R7 ;  /* 0x0000000704007986 */ /* 0x0005e6000c101108 */
.L_x_8460:
[----:B------:R-:W-:Y:S05]  /*0b40*/  BSYNC.RELIABLE B1 ;  /* 0x0000000000017941 */ /* 0x000fea0003800100 */
.L_x_8456:
[----:B------:R-:W-:-:S13]  /*0b50*/  ISETP.GE.U32.AND P0, PT, R2, UR5, PT ;  /* 0x0000000502007c0c */ /* 0x000fda000bf06070 */
[----:B--2---:R-:W1:Y:S01]  /*0b60*/  @!P0 LDC.64 R6, c[0x0][0x388] ;  /* 0x0000e200ff068b82 */ /* 0x004e620000000a00 */
[C---:B0-----:R-:W-:Y:S02]  /*0b70*/  @!P0 VIADD R5, R2.reuse, UR4 ;  /* 0x0000000402058c36 */ /* 0x041fe40008000000 */
[----:B------:R-:W-:-:S03]  /*0b80*/  @!P0 VIADD R2, R2, 0x80 ;  /* 0x0000008002028836 */ /* 0x000fc60000000000 */
[----:B-1----:R-:W-:-:S05]  /*0b90*/  @!P0 IADD3 R4, P1, PT, R5, R6, RZ ;  /* 0x0000000605048210 */ /* 0x002fca0007f3e0ff */
[----:B------:R-:W-:-:S05]  /*0ba0*/  @!P0 IMAD.X R5, RZ, RZ, R7, P1 ;  /* 0x000000ffff058224 */ /* 0x000fca00008e0607 */
[----:B------:R2:W-:Y:S03]  /*0bb0*/  @!P0 STG.E.U8 desc[UR8][R4.64], R8 ;  /* 0x0000000804008986 */ /* 0x0005e6000c101108 */
.L_x_8461:
[----:B------:R-:W-:Y:S05]  /*0bc0*/  BSYNC.RECONVERGENT B0 ;  /* 0x0000000000007941 */ /* 0x000fea0003800200 */
.L_x_8455:
        /* <DEDUP_REMOVED lines=9> */
.L_x_8454:
        /* <DEDUP_REMOVED lines=11> */
[----:B------:R-:W5:Y:S01]  /*0d10*/  LDG.E.U16 R15, desc[UR8][R6.64+0x200] ;  /* 0x00020008060f7981 */ /* 0x000f62000c1e1500 */
[----:B0-----:R-:W-:-:S04]  /*0d20*/  UIADD3 UR6, UP0, UPT, UR4, UR6, URZ ;  /* 0x0000000604067290 */ /* 0x001fc8000ff1e0ff */
[----:B------:R-:W-:Y:S01]  /*0d30*/  UIADD3.X UR7, UPT, UPT, URZ, UR7, URZ, UP0, !UPT ;  /* 0x00000007ff077290 */ /* 0x000fe200087fe4ff */
[----:B---3--:R-:W-:Y:S01]  /*0d40*/  PRMT R0, R3, 0x8880, RZ ;  /* 0x0000888003007816 */ /* 0x008fe200000000ff */
[----:B------:R-:W-:-:S04]  /*0d50*/  IMAD.U32 R2, RZ, RZ, UR6 ;  /* 0x00000006ff027e24 */ /* 0x000fc8000f8e00ff */
[----:B------:R-:W-:Y:S02]  /*0d60*/  IMAD.U32 R3, RZ, RZ, UR7 ;  /* 0x00000007ff037e24 */ /* 0x000fe4000f8e00ff */
[----:B------:R-:W-:Y:S01]  /*0d70*/  IMAD.WIDE.U32 R2, R5, 0x2, R2 ;  /* 0x0000000205027825 */ /* 0x000fe200078e0002 */
[----:B------:R-:W-:Y:S02]  /*0d80*/  SHF.R.S32.HI R4, RZ, 0x7, R0 ;  /* 0x00000007ff047819 */ /* 0x000fe40000011400 */
[C---:B--2---:R-:W-:Y:S02]  /*0d90*/  PRMT R17, R19.reuse, 0x7770, RZ ;  /* 0x0000777013117816 */ /* 0x044fe400000000ff */
[----:B------:R-:W-:Y:S02]  /*0da0*/  PRMT R19, R19, 0x7771, RZ ;  /* 0x0000777113137816 */ /* 0x000fe400000000ff */
[----:B----4-:R-:W-:Y:S02]  /*0db0*/  PRMT R5, R8, 0x7770, RZ ;  /* 0x0000777008057816 */ /* 0x010fe400000000ff */
[----:B------:R-:W-:-:S02]  /*0dc0*/  ISETP.GT.U32.AND P0, PT, R19, 0x6, PT ;  /* 0x000000061300780c */ /* 0x000fc40003f04070 */
[----:B------:R-:W-:Y:S02]  /*0dd0*/  ISETP.GT.U32.AND P6, PT, R5, 0x6, PT ;  /* 0x000000060500780c */ /* 0x000fe40003fc4070 */
[----:B-----5:R-:W-:Y:S02]  /*0de0*/  PRMT R9, R11, 0x7770, RZ ;  /* 0x000077700b097816 */ /* 0x020fe400000000ff */
[----:B------:R-:W-:Y:S02]  /*0df0*/  PRMT R13, R15, 0x7770, RZ ;  /* 0x000077700f0d7816 */ /* 0x000fe400000000ff */
[----:B------:R-:W-:Y:S02]  /*0e00*/  SHF.R.S32.HI R5, RZ, R5, R0 ;  /* 0x00000005ff057219 */ /* 0x000fe40000011400 */
[----:B------:R-:W-:Y:S02]  /*0e10*/  PRMT R7, R8, 0x7771, RZ ;  /* 0x0000777108077816 */ /* 0x000fe400000000ff */
[----:B------:R-:W-:-:S02]  /*0e20*/  PRMT R11, R11, 0x7771, RZ ;  /* 0x000077710b0b7816 */ /* 0x000fc400000000ff */
[----:B------:R-:W-:Y:S02]  /*0e30*/  PRMT R15, R15, 0x7771, RZ ;  /* 0x000077710f0f7816 */ /* 0x000fe400000000ff */
[----:B------:R-:W-:Y:S02]  /*0e40*/  SEL R5, R4, R5, P6 ;  /* 0x0000000504057207 */ /* 0x000fe40003000000 */
[----:B------:R-:W-:Y:S02]  /*0e50*/  ISETP.GT.U32.AND P5, PT, R7, 0x6, PT ;  /* 0x000000060700780c */ /* 0x000fe40003fa4070 */
[----:B------:R-:W-:Y:S02]  /*0e60*/  ISETP.GT.U32.AND P4, PT, R9, 0x6, PT ;  /* 0x000000060900780c */ /* 0x000fe40003f84070 */
[----:B------:R-:W-:Y:S02]  /*0e70*/  ISETP.GT.U32.AND P3, PT, R11, 0x6, PT ;  /* 0x000000060b00780c */ /* 0x000fe40003f64070 */
[----:B------:R-:W-:-:S02]  /*0e80*/  ISETP.GT.U32.AND P2, PT, R13, 0x6, PT ;  /* 0x000000060d00780c */ /* 0x000fc40003f44070 */
[----:B------:R-:W-:Y:S02]  /*0e90*/  ISETP.GT.U32.AND P1, PT, R15, 0x6, PT ;  /* 0x000000060f00780c */ /* 0x000fe40003f24070 */
[----:B------:R-:W-:Y:S02]  /*0ea0*/  ISETP.GT.U32.AND P6, PT, R17, 0x6, PT ;  /* 0x000000061100780c */ /* 0x000fe40003fc4070 */
[--C-:B------:R-:W-:Y:S02]  /*0eb0*/  SHF.R.S32.HI R7, RZ, R7, R0.reuse ;  /* 0x00000007ff077219 */ /* 0x100fe40000011400 */
[--C-:B------:R-:W-:Y:S02]  /*0ec0*/  SHF.R.S32.HI R9, RZ, R9, R0.reuse ;  /* 0x00000009ff097219 */ /* 0x100fe40000011400 */
[--C-:B------:R-:W-:Y:S02]  /*0ed0*/  SHF.R.S32.HI R11, RZ, R11, R0.reuse ;  /* 0x0000000bff0b7219 */ /* 0x100fe40000011400 */
[----:B------:R-:W-:-:S02]  /*0ee0*/  SHF.R.S32.HI R13, RZ, R13, R0 ;  /* 0x0000000dff0d7219 */ /* 0x000fc40000011400 */
[--C-:B------:R-:W-:Y:S02]  /*0ef0*/  SHF.R.S32.HI R15, RZ, R15, R0.reuse ;  /* 0x0000000fff0f7219 */ /* 0x100fe40000011400 */
[----:B------:R-:W-:Y:S02]  /*0f00*/  SHF.R.S32.HI R17, RZ, R17, R0 ;  /* 0x00000011ff117219 */ /* 0x000fe40000011400 */
[C---:B------:R-:W-:Y:S02]  /*0f10*/  SEL R6, R4.reuse, R7, P5 ;  /* 0x0000000704067207 */ /* 0x040fe40002800000 */
[C---:B------:R-:W-:Y:S02]  /*0f20*/  SEL R9, R4.reuse, R9, P4 ;  /* 0x0000000904097207 */ /* 0x040fe40002000000 */
[C---:B------:R-:W-:Y:S02]  /*0f30*/  SEL R8, R4.reuse, R11, P3 ;  /* 0x0000000b04087207 */ /* 0x040fe40001800000 */
[----:B------:R-:W-:-:S02]  /*0f40*/  SEL R13, R4, R13, P2 ;  /* 0x0000000d040d7207 */ /* 0x000fc40001000000 */
[C---:B------:R-:W-:Y:S02]  /*0f50*/  SEL R10, R4.reuse, R15, P1 ;  /* 0x0000000f040a7207 */ /* 0x040fe40000800000 */
[----:B------:R-:W-:Y:S02]  /*0f60*/  SEL R17, R4, R17, P6 ;  /* 0x0000001104117207 */ /* 0x000fe40003000000 */
[----:B------:R-:W-:Y:S02]  /*0f70*/  @!P0 SHF.R.S32.HI R4, RZ, R19, R0 ;  /* 0x00000013ff048219 */ /* 0x000fe40000011400 */
[----:B------:R-:W-:Y:S02]  /*0f80*/  PRMT R5, R6, 0x7604, R5 ;  /* 0x0000760406057816 */ /* 0x000fe40000000005 */
[----:B------:R-:W-:Y:S02]  /*0f90*/  PRMT R9, R8, 0x7604, R9 ;  /* 0x0000760408097816 */ /* 0x000fe40000000009 */
[----:B------:R-:W-:-:S02]  /*0fa0*/  PRMT R13, R10, 0x7604, R13 ;  /* 0x000076040a0d7816 */ /* 0x000fc4000000000d */
[----:B------:R-:W-:Y:S01]  /*0fb0*/  PRMT R17, R4, 0x7604, R17 ;  /* 0x0000760404117816 */ /* 0x000fe20000000011 */
[----:B------:R-:W-:Y:S04]  /*0fc0*/  STG.E.U16 desc[UR8][R2.64], R5 ;  /* 0x0000000502007986 */ /* 0x000fe8000c101508 */
[----:B------:R-:W-:Y:S04]  /*0fd0*/  STG.E.U16 desc[UR8][R2.64+0x100], R9 ;  /* 0x0001000902007986 */ /* 0x000fe8000c101508 */
[----:B------:R-:W-:Y:S04]  /*0fe0*/  STG.E.U16 desc[UR8][R2.64+0x200], R13 ;  /* 0x0002000d02007986 */ /* 0x000fe8000c101508 */
[----:B------:R-:W-:Y:S01]  /*0ff0*/  STG.E.U16 desc[UR8][R2.64+0x300], R17 ;  /* 0x0003001102007986 */ /* 0x000fe2000c101508 */
[----:B------:R-:W-:Y:S05]  /*1000*/  EXIT ;  /* 0x000000000000794d */ /* 0x000fea0003800000 */
.L_x_8462:
        /* <DEDUP_REMOVED lines=15> */
.L_x_21115:


//--------------------- .text._ZN2at6native29vectorized_elementwise_kernelILi4ENS0_13AUnaryFunctorIaaaZZZNS0_18rshift_kernel_cudaERNS_18TensorIteratorBaseEENKUlvE_clEvENKUlvE0_clEvEUlaaE_EESt5arrayIPcLm2EEEEviT0_T1_ --------------------------
	.section	.text._ZN2at6native29vectorized_elementwise_kernelILi4ENS0_13AUnaryFunctorIaaaZZZNS0_18rshift_kernel_cudaERNS_18TensorIteratorBaseEENKUlvE_clEvENKUlvE0_clEvEUlaaE_EESt5arrayIPcLm2EEEEviT0_T1_,"ax",@progbits
	.align	128
        .global         _ZN2at6native29vectorized_elementwise_kernelILi4ENS0_13AUnaryFunctorIaaaZZZNS0_18rshift_kernel_cudaERNS_18TensorIteratorBaseEENKUlvE_clEvENKUlvE0_clEvEUlaaE_EESt5arrayIPcLm2EEEEviT0_T1_
        .type           _ZN2at6native29vectorized_elementwise_kernelILi4ENS0_13AUnaryFunctorIaaaZZZNS0_18rshift_kernel_cudaERNS_18TensorIteratorBaseEENKUlvE_clEvENKUlvE0_clEvEUlaaE_EESt5arrayIPcLm2EEEEviT0_T1_,@function
        .size           _ZN2at6native29vectorized_elementwise_kernelILi4ENS0_13AUnaryFunctorIaaaZZZNS0_18rshift_kernel_cudaERNS_18TensorIteratorBaseEENKUlvE_clEvENKUlvE0_clEvEUlaaE_EESt5arrayIPcLm2EEEEviT0_T1_,(.L_x_21116 - _ZN2at6native29vectorized_elementwise_kernelILi4ENS0_13AUnaryFunctorIaaaZZZNS0_18rshift_kernel_cudaERNS_18TensorIteratorBaseEENKUlvE_clEvENKUlvE0_clEvEUlaaE_EESt5arrayIPcLm2EEEEviT0_T1_)
        .other          _ZN2at6native29vectorized_elementwise_kernelILi4ENS0_13AUnaryFunctorIaaaZZZNS0_18rshift_kernel_cudaERNS_18TensorIteratorBaseEENKUlvE_clEvENKUlvE0_clEvEUlaaE_EESt5arrayIPcLm2EEEEviT0_T1_,@"STO_CUDA_ENTRY STV_DEFAULT"
_ZN2at6native29vectorized_elementwise_kernelILi4ENS0_13AUnaryFunctorIaaaZZZNS0_18rshift_kernel_cudaERNS_18TensorIteratorBaseEENKUlvE_clEvENKUlvE0_clEvEUlaaE_EESt5arrayIPcLm2EEEEviT0_T1_:
.text._ZN2at6native29vectorized_elementwise_kernelILi4ENS0_13AUnaryFunctorIaaaZZZNS0_18rshift_kernel_cudaERNS_18TensorIteratorBaseEENKUlvE_clEvENKUlvE0_clEvEUlaaE_EESt5arrayIPcLm2EEEEviT0_T1_:
        /* <DEDUP_REMOVED lines=155> */
.L_x_8466:
        /* <DEDUP_REMOVED lines=8> */
.L_x_8467:
        /* <DEDUP_REMOVED lines=8> */
.L_x_8468:
        /* <DEDUP_REMOVED lines=9> */
.L_x_8469:
[----:B------:R-:W-:Y:S05]  /*0b40*/  BSYNC.RELIABLE B1 ;  /* 0x0000000000017941 */ /* 0x000fea0003800100 */
.L_x_8465:
[----:B------:R-:W-:-:S13]  /*0b50*/  ISETP.GE.U32.AND P0, PT, R2, UR5, PT ;  /* 0x0000000502007c0c */ /* 0x000fda000bf06070 */
[----:B--2---:R-:W1:Y:S01]  /*0b60*/  @!P0 LDC.64 R6, c[0x0][0x388] ;  /* 0x0000e200ff068b82 */ /* 0x004e620000000a00 */
[C---:B0-----:R-:W-:Y:S02]  /*0b70*/  @!P0 VIADD R5, R2.reuse, UR4 ;  /* 0x0000000402058c36 */ /* 0x041fe40008000000 */
[----:B------:R-:W-:-:S03]  /*0b80*/  @!P0 VIADD R2, R2, 0x80 ;  /* 0x0000008002028836 */ /* 0x000fc60000000000 */
[----:B-1----:R-:W-:-:S05]  /*0b90*/  @!P0 IADD3 R4, P1, PT, R5, R6, RZ ;  /* 0x0000000605048210 */ /* 0x002fca0007f3e0ff */
[----:B------:R-:W-:-:S05]  /*0ba0*/  @!P0 IMAD.X R5, RZ, RZ, R7, P1 ;  /* 0x000000ffff058224 */ /* 0x000fca00008e0607 */
[----:B------:R2:W-:Y:S03]  /*0bb0*/  @!P0 STG.E.U8 desc[UR8][R4.64], R8 ;  /* 0x0000000804008986 */ /* 0x0005e6000c101108 */
.L_x_8470:
[----:B------:R-:W-:Y:S05]  /*0bc0*/  BSYNC.RECONVERGENT B0 ;  /* 0x0000000000007941 */ /* 0x000fea0003800200 */
.L_x_8464:
        /* <DEDUP_REMOVED lines=9> */
.L_x_8463:
        /* <DEDUP_REMOVED lines=8> */
[----:B------:R-:W2:Y:S04]  /*0ce0*/  LDG.E R10, desc[UR8][R6.64+0x200] ;  /* 0x00020008060a7981 */ /* 0x000ea8000c1e1900 */
[----:B------:R2:W4:Y:S01]  /*0cf0*/  LDG.E R4, desc[UR8][R6.64] ;  /* 0x0000000806047981 */ /* 0x000522000c1e1900 */
[----:B---3--:R-:W-:-:S04]  /*0d00*/  PRMT R21, R3, 0x8880, RZ ;  /* 0x0000888003157816 */ /* 0x008fc800000000ff */
[----:B------:R-:W-:Y:S01]  /*0d10*/  SHF.R.S32.HI R0, RZ, 0x7, R21 ;  /* 0x00000007ff007819 */ /* 0x000fe20000011415 */
[----:B0-----:R-:W-:-:S04]  /*0d20*/  UIADD3 UR6, UP0, UPT, UR4, UR6, URZ ;  /* 0x0000000604067290 */ /* 0x001fc8000ff1e0ff */
[----:B------:R-:W-:Y:S02]  /*0d30*/  UIADD3.X UR7, UPT, UPT, URZ, UR7, URZ, UP0, !UPT ;  /* 0x00000007ff077290 */ /* 0x000fe400087fe4ff */
[----:B------:R-:W-:-:S04]  /*0d40*/  IMAD.U32 R2, RZ, RZ, UR6 ;  /* 0x00000006ff027e24 */ /* 0x000fc8000f8e00ff */
[----:B------:R-:W-:Y:S02]  /*0d50*/  IMAD.U32 R3, RZ, RZ, UR7 ;  /* 0x00000007ff037e24 */ /* 0x000fe4000f8e00ff */
[----:B------:R-:W-:Y:S01]  /*0d60*/  IMAD.WIDE.U32 R2, R5, 0x4, R2 ;  /* 0x0000000405027825 */ /* 0x000fe200078e0002 */
[C---:B--2---:R-:W-:Y:S02]  /*0d70*/  PRMT R7, R10.reuse, 0x7770, RZ ;  /* 0x000077700a077816 */ /* 0x044fe400000000ff */
[C---:B------:R-:W-:Y:S02]  /*0d80*/  PRMT R11, R10.reuse, 0x7771, RZ ;  /* 0x000077710a0b7816 */ /* 0x040fe400000000ff */
[C---:B------:R-:W-:Y:S02]  /*0d90*/  PRMT R12, R10.reuse, 0x7772, RZ ;  /* 0x000077720a0c7816 */ /* 0x040fe400000000ff */
[----:B------:R-:W-:Y:S02]  /*0da0*/  PRMT R10, R10, 0x7773, RZ ;  /* 0x000077730a0a7816 */ /* 0x000fe400000000ff */
[----:B----4-:R-:W-:-:S02]  /*0db0*/  PRMT R8, R4, 0x7770, RZ ;  /* 0x0000777004087816 */ /* 0x010fc400000000ff */
[----:B------:R-:W-:Y:S02]  /*0dc0*/  ISETP.GT.U32.AND P0, PT, R10, 0x6, PT ;  /* 0x000000060a00780c */ /* 0x000fe40003f04070 */
[C---:B------:R-:W-:Y:S02]  /*0dd0*/  PRMT R9, R4.reuse, 0x7771, RZ ;  /* 0x0000777104097816 */ /* 0x040fe400000000ff */
[----:B------:R-:W-:Y:S02]  /*0de0*/  PRMT R6, R4, 0x7772, RZ ;  /* 0x0000777204067816 */ /* 0x000fe400000000ff */
[----:B------:R-:W-:Y:S02]  /*0df0*/  ISETP.GT.U32.AND P6, PT, R8, 0x6, PT ;  /* 0x000000060800780c */ /* 0x000fe40003fc4070 */
[----:B------:R-:W-:Y:S02]  /*0e00*/  SHF.R.S32.HI R13, RZ, R8, R21 ;  /* 0x00000008ff0d7219 */ /* 0x000fe40000011415 */
[----:B------:R-:W-:-:S02]  /*0e10*/  PRMT R4, R4, 0x7773, RZ ;  /* 0x0000777304047816 */ /* 0x000fc400000000ff */
[----:B------:R-:W-:Y:S02]  /*0e20*/  ISETP.GT.U32.AND P5, PT, R9, 0x6, PT ;  /* 0x000000060900780c */ /* 0x000fe40003fa4070 */
[----:B------:R-:W-:Y:S02]  /*0e30*/  ISETP.GT.U32.AND P2, PT, R7, 0x6, PT ;  /* 0x000000060700780c */ /* 0x000fe40003f44070 */
[----:B------:R-:W-:Y:S02]  /*0e40*/  ISETP.GT.U32.AND P1, PT, R11, 0x6, PT ;  /* 0x000000060b00780c */ /* 0x000fe40003f24070 */
[----:B------:R-:W-:Y:S02]  /*0e50*/  SEL R13, R0, R13, P6 ;  /* 0x0000000d000d7207 */ /* 0x000fe40003000000 */
[----:B------:R-:W-:Y:S02]  /*0e60*/  SHF.R.S32.HI R9, RZ, R9, R21 ;  /* 0x00000009ff097219 */ /* 0x000fe40000011415 */
[----:B------:R-:W-:-:S02]  /*0e70*/  ISETP.GT.U32.AND P4, PT, R6, 0x6, PT ;  /* 0x000000060600780c */ /* 0x000fc40003f84070 */
[--C-:B------:R-:W-:Y:S02]  /*0e80*/  SHF.R.S32.HI R15, RZ, R6, R21.reuse ;  /* 0x00000006ff0f7219 */ /* 0x100fe40000011415 */
[----:B------:R-:W-:Y:S02]  /*0e90*/  ISETP.GT.U32.AND P3, PT, R4, 0x6, PT ;  /* 0x000000060400780c */ /* 0x000fe40003f64070 */
[--C-:B------:R-:W-:Y:S02]  /*0ea0*/  SHF.R.S32.HI R17, RZ, R4, R21.reuse ;  /* 0x00000004ff117219 */ /* 0x100fe40000011415 */
[--C-:B------:R-:W-:Y:S02]  /*0eb0*/  SHF.R.S32.HI R7, RZ, R7, R21.reuse ;  /* 0x00000007ff077219 */ /* 0x100fe40000011415 */
[----:B------:R-:W-:Y:S02]  /*0ec0*/  SHF.R.S32.HI R11, RZ, R11, R21 ;  /* 0x0000000bff0b7219 */ /* 0x000fe40000011415 */
[----:B------:R-:W-:-:S02]  /*0ed0*/  ISETP.GT.U32.AND P6, PT, R12, 0x6, PT ;  /* 0x000000060c00780c */ /* 0x000fc40003fc4070 */
[----:B------:R-:W-:Y:S02]  /*0ee0*/  SHF.R.S32.HI R19, RZ, R12, R21 ;  /* 0x0000000cff137219 */ /* 0x000fe40000011415 */
[C---:B------:R-:W-:Y:S02]  /*0ef0*/  SEL R9, R0.reuse, R9, P5 ;  /* 0x0000000900097207 */ /* 0x040fe40002800000 */
[C---:B------:R-:W-:Y:S02]  /*0f00*/  SEL R15, R0.reuse, R15, P4 ;  /* 0x0000000f000f7207 */ /* 0x040fe40002000000 */
[C---:B------:R-:W-:Y:S02]  /*0f10*/  SEL R17, R0.reuse, R17, P3 ;  /* 0x0000001100117207 */ /* 0x040fe40001800000 */
[C---:B------:R-:W-:Y:S02]  /*0f20*/  SEL R7, R0.reuse, R7, P2 ;  /* 0x0000000700077207 */ /* 0x040fe40001000000 */
[----:B------:R-:W-:-:S02]  /*0f30*/  SEL R11, R0, R11, P1 ;  /* 0x0000000b000b7207 */ /* 0x000fc40000800000 */
[----:B------:R-:W-:Y:S02]  /*0f40*/  SEL R19, R0, R19, P6 ;  /* 0x0000001300137207 */ /* 0x000fe40003000000 */
[----:B------:R-:W-:Y:S02]  /*0f50*/  @!P0 SHF.R.S32.HI R0, RZ, R10, R21 ;  /* 0x0000000aff008219 */ /* 0x000fe40000011415 */
[----:B------:R-:W-:Y:S02]  /*0f60*/  LOP3.LUT R6, R13, 0xffff, RZ, 0xc0, !PT ;  /* 0x0000ffff0d067812 */ /* 0x000fe400078ec0ff */
[----:B------:R-:W-:Y:S02]  /*0f70*/  LOP3.LUT R9, R9, 0xffff, RZ, 0xc0, !PT ;  /* 0x0000ffff09097812 */ /* 0x000fe400078ec0ff */
[----:B------:R-:W-:Y:S02]  /*0f80*/  LOP3.LUT R4, R15, 0xffff, RZ, 0xc0, !PT ;  /* 0x0000ffff0f047812 */ /* 0x000fe400078ec0ff */
[----:B------:R-:W-:-:S02]  /*0f90*/  LOP3.LUT R17, R17, 0xffff, RZ, 0xc0, !PT ;  /* 0x0000ffff11117812 */ /* 0x000fc400078ec0ff */
[----:B------:R-:W-:Y:S02]  /*0fa0*/  LOP3.LUT R19, R19, 0xffff, RZ, 0xc0, !PT ;  /* 0x0000ffff13137812 */ /* 0x000fe400078ec0ff */
[----:B------:R-:W-:Y:S02]  /*0fb0*/  LOP3.LUT R11, R11, 0xffff, RZ, 0xc0, !PT ;  /* 0x0000ffff0b0b7812 */ /* 0x000fe400078ec0ff */
[----:B------:R-:W-:Y:S02]  /*0fc0*/  LOP3.LUT R8, R7, 0xffff, RZ, 0xc0, !PT ;  /* 0x0000ffff07087812 */ /* 0x000fe400078ec0ff */
[----:B------:R-:W-:Y:S02]  /*0fd0*/  LOP3.LUT R0, R0, 0xffff, RZ, 0xc0, !PT ;  /* 0x0000ffff00007812 */ /* 0x000fe400078ec0ff */
[----:B------:R-:W-:Y:S02]  /*0fe0*/  PRMT R9, R6, 0x3340, R9 ;  /* 0x0000334006097816 */ /* 0x000fe40000000009 */
[----:B------:R-:W-:-:S02]  /*0ff0*/  PRMT R4, R4, 0x3340, R17 ;  /* 0x0000334004047816 */ /* 0x000fc40000000011 */
[----:B------:R-:W-:Y:S02]  /*1000*/  PRMT R11, R8, 0x3340, R11 ;  /* 0x00003340080b7816 */ /* 0x000fe4000000000b */
[----:B------:R-:W-:Y:S02]  /*1010*/  PRMT R0, R19, 0x3340, R0 ;  /* 0x0000334013007816 */ /* 0x000fe40000000000 */
[----:B------:R-:W-:Y:S02]  /*1020*/  PRMT R9, R9, 0x5410, R4 ;  /* 0x0000541009097816 */ /* 0x000fe40000000004 */
[----:B------:R-:W-:-:S03]  /*1030*/  PRMT R11, R11, 0x5410, R0 ;  /* 0x000054100b0b7816 */ /* 0x000fc60000000000 */
[----:B------:R-:W-:Y:S04]  /*1040*/  STG.E desc[UR8][R2.64], R9 ;  /* 0x0000000902007986 */ /* 0x000fe8000c101908 */
[----:B------:R-:W-:Y:S01]  /*1050*/  STG.E desc[UR8][R2.64+0x200], R11 ;  /* 0x0002000b02007986 */ /* 0x000fe2000c101908 */
[----:B------:R-:W-:Y:S05]  /*1060*/  EXIT ;  /* 0x000000000000794d */ /* 0x000fea0003800000 */
.L_x_8471:
        /* <DEDUP_REMOVED lines=9> */
.L_x_21116:


//--------------------- .text._ZN2at6native29vectorized_elementwise_kernelILi8ENS0_13AUnaryFunctorIaaaZZZNS0_18rshift_kernel_cudaERNS_18TensorIteratorBaseEENKUlvE_clEvENKUlvE0_clEvEUlaaE_EESt5arrayIPcLm2EEEEviT0_T1_ --------------------------
	.section	.text._ZN2at6native29vectorized_elementwise_kernelILi8ENS0_13AUnaryFunctorIaaaZZZNS0_18rshift_kernel_cudaERNS_18TensorIteratorBaseEENKUlvE_clEvENKUlvE0_clEvEUlaaE_EESt5arrayIPcLm2EEEEviT0_T1_,"ax",@progbits
	.align	128
        .global         _ZN2at6native29vectorized_elementwise_kernelILi8ENS0_13AUnaryFunctorIaaaZZZNS0_18rshift_kernel_cudaERNS_18TensorIteratorBaseEENKUlvE_clEvENKUlvE0_clEvEUlaaE_EESt5arrayIPcLm2EEEEviT0_T1_
        .type           _ZN2at6native29vectorized_elementwise_kernelILi8ENS0_13AUnaryFunctorIaaaZZZNS0_18rshift_kernel_cudaERNS_18TensorIteratorBaseEENKUlvE_clEvENKUlvE0_clEvEUlaaE_EESt5arrayIPcLm2EEEEviT0_T1_,@function
        .size           _ZN2at6native29vectorized_elementwise_kernelILi8ENS0_13AUnaryFunctorIaaaZZZNS0_18rshift_kernel_cudaERNS_18TensorIteratorBaseEENKUlvE_clEvENKUlvE0_clEvEUlaaE_EESt5arrayIPcLm2EEEEviT0_T1_,(.L_x_21117 - _ZN2at6native29vectorized_elementwise_kernelILi8ENS0_13AUnaryFunctorIaaaZZZNS0_18rshift_kernel_cudaERNS_18TensorIteratorBaseEENKUlvE_clEvENKUlvE0_clEvEUlaaE_EESt5arrayIPcLm2EEEEviT0_T1_)
        .other          _ZN2at6native29vectorized_elementwise_kernelILi8ENS0_13AUnaryFunctorIaaaZZZNS0_18rshift_kernel_cudaERNS_18TensorIteratorBaseEENKUlvE_clEvENKUlvE0_clEvEUlaaE_EESt5arrayIPcLm2EEEEviT0_T1_,@"STO_CUDA_ENTRY STV_DEFAULT"
_ZN2at6native29vectorized_elementwise_kernelILi8ENS0_13AUnaryFunctorIaaaZZZNS0_18rshift_kernel_cudaERNS_18TensorIteratorBaseEENKUlvE_clEvENKUlvE0_clEvEUlaaE_EESt5arrayIPcLm2EEEEviT0_T1_:
.text._ZN2at6native29vectorized_elementwise_kernelILi8ENS0_13AUnaryFunctorIaaaZZZNS0_18rshift_kernel_cudaERNS_18TensorIteratorBaseEENKUlvE_clEvENKUlvE0_clEvEUlaaE_EESt5arrayIPcLm2EEEEviT0_T1_:
        /* <DEDUP_REMOVED lines=155> */
.L_x_8475:
        /* <DEDUP_REMOVED lines=8> */
.L_x_8476:
        /* <DEDUP_REMOVED lines=8> */
.L_x_8477:
        /* <DEDUP_REMOVED lines=9> */
.L_x_8478:
[----:B------:R-:W-:Y:S05]  /*0b40*/  BSYNC.RELIABLE B1 ;  /* 0x0000000000017941 */ /* 0x000fea0003800100 */
.L_x_8474:
[----:B------:R-:W-:-:S13]  /*0b50*/  ISETP.GE.U32.AND P0, PT, R2, UR5, PT ;  /* 0x0000000502007c0c */ /* 0x000fda000bf06070 */
[----:B--2---:R-:W1:Y:S01]  /*0b60*/  @!P0 LDC.64 R6, c[0x0][0x388] ;  /* 0x0000e200ff068b82 */ /* 0x004e620000000a00 */
[C---:B0-----:R-:W-:Y:S02]  /*0b70*/  @!P0 VIADD R5, R2.reuse, UR4 ;  /* 0x0000000402058c36 */ /* 0x041fe40008000000 */
[----:B------:R-:W-:-:S03]  /*0b80*/  @!P0 VIADD R2, R2, 0x80 ;  /* 0x0000008002028836 */ /* 0x000fc60000000000 */
[----:B-1----:R-:W-:-:S05]  /*0b90*/  @!P0 IADD3 R4, P1, PT, R5, R6, RZ ;  /* 0x0000000605048210 */ /* 0x002fca0007f3e0ff */
[----:B------:R-:W-:-:S05]  /*0ba0*/  @!P0 IMAD.X R5, RZ, RZ, R7, P1 ;  /* 0x000000ffff058224 */ /* 0x000fca00008e0607 */
[----:B------:R2:W-:Y:S03]  /*0bb0*/  @!P0 STG.E.U8 desc[UR8][R4.64], R8 ;  /* 0x0000000804008986 */ /* 0x0005e6000c101108 */
.L_x_8479:
[----:B------:R-:W-:Y:S05]  /*0bc0*/  BSYNC.RECONVERGENT B0 ;  /* 0x0000000000007941 */ /* 0x000fea0003800200 */
.L_x_8473:
        /* <DEDUP_REMOVED lines=9> */
.L_x_8472:
[----:B------:R-:W0:Y:S01]  /*0c60*/  LDCU.64 UR6, c[0x0][0x390] ;  /* 0x00007200ff0677ac */ /* 0x000e220008000a00 */
[----:B------:R-:W1:Y:S01]  /*0c70*/  S2R R5, SR_TID.X ;  /* 0x0000000000057919 */ /* 0x000e620000002100 */
[----:B0-----:R-:W-:-:S04]  /*0c80*/  UIADD3 UR6, UP0, UPT, UR4, UR6, URZ ;  /* 0x0000000604067290 */ /* 0x001fc8000ff1e0ff */
[----:B------:R-:W-:Y:S02]  /*0c90*/  UIADD3.X UR7, UPT, UPT, URZ, UR7, URZ, UP0, !UPT ;  /* 0x00000007ff077290 */ /* 0x000fe400087fe4ff */
[----:B------:R-:W-:-:S04]  /*0ca0*/  IMAD.U32 R6, RZ, RZ, UR6 ;  /* 0x00000006ff067e24 */ /* 0x000fc8000f8e00ff */
[----:B------:R-:W-:Y:S02]  /*0cb0*/  IMAD.U32 R7, RZ, RZ, UR7 ;  /* 0x00000007ff077e24 */ /* 0x000fe4000f8e00ff */
[----:B-1----:R-:W-:-:S03]  /*0cc0*/  IMAD.WIDE.U32 R6, R5, 0x8, R6 ;  /* 0x0000000805067825 */ /* 0x002fc600078e0006 */
[----:B------:R-:W0:Y:S03]  /*0cd0*/  LDCU.64 UR6, c[0x0][0x388] ;  /* 0x00007100ff0677ac */ /* 0x000e260008000a00 */
[----:B------:R-:W2:Y:S01]  /*0ce0*/  LDG.E.64 R6, desc[UR8][R6.64] ;  /* 0x0000000806067981 */ /* 0x000ea2000c1e1b00 */
[----:B---3--:R-:W-:-:S04]  /*0cf0*/  PRMT R21, R3, 0x8880, RZ ;  /* 0x0000888003157816 */ /* 0x008fc800000000ff */
[----:B------:R-:W-:Y:S01]  /*0d00*/  SHF.R.S32.HI R0, RZ, 0x7, R21 ;  /* 0x00000007ff007819 */ /* 0x000fe20000011415 */
[----:B0-----:R-:W-:-:S04]  /*0d10*/  UIADD3 UR6, UP0, UPT, UR4, UR6, URZ ;  /* 0x0000000604067290 */ /* 0x001fc8000ff1e0ff */
[----:B------:R-:W-:Y:S02]  /*0d20*/  UIADD3.X UR7, UPT, UPT, URZ, UR7, URZ, UP0, !UPT ;  /* 0x00000007ff077290 */ /* 0x000fe400087fe4ff */
[----:B------:R-:W-:-:S04]  /*0d30*/  IMAD.U32 R2, RZ, RZ, UR6 ;  /* 0x00000006ff027e24 */ /* 0x000fc8000f8e00ff */
[----:B------:R-:W-:Y:S02]  /*0d40*/  IMAD.U32 R3, RZ, RZ, UR7 ;  /* 0x00000007ff037e24 */ /* 0x000fe4000f8e00ff */
[----:B------:R-:W-:Y:S01]  /*0d50*/  IMAD.WIDE.U32 R2, R5, 0x8, R2 ;  /* 0x0000000805027825 */ /* 0x000fe200078e0002 */
[----:B--2---:R-:W-:Y:S02]  /*0d60*/  PRMT R4, R7, 0x7773, RZ ;  /* 0x0000777307047816 */ /* 0x004fe400000000ff */
[----:B------:R-:W-:Y:S02]  /*0d70*/  PRMT R9, R6, 0x7773, RZ ;  /* 0x0000777306097816 */ /* 0x000fe400000000ff */
[----:B------:R-:W-:Y:S02]  /*0d80*/  ISETP.GT.U32.AND P0, PT, R4, 0x6, PT ;  /* 0x000000060400780c */ /* 0x000fe40003f04070 */
[C---:B------:R-:W-:Y:S02]  /*0d90*/  PRMT R10, R6.reuse, 0x7772, RZ ;  /* 0x00007772060a7816 */ /* 0x040fe400000000ff */
[----:B------:R-:W-:-:S02]  /*0da0*/  PRMT R11, R6, 0x7771, RZ ;  /* 0x00007771060b7816 */ /* 0x000fc400000000ff */
[----:B------:R-:W-:Y:S02]  /*0db0*/  PRMT R12, R6, 0x7770, RZ ;  /* 0x00007770060c7816 */ /* 0x000fe400000000ff */
[C---:B------:R-:W-:Y:S02]  /*0dc0*/  PRMT R6, R7.reuse, 0x7772, RZ ;  /* 0x0000777207067816 */ /* 0x040fe400000000ff */
[C---:B------:R-:W-:Y:S02]  /*0dd0*/  PRMT R8, R7.reuse, 0x7771, RZ ;  /* 0x0000777107087816 */ /* 0x040fe400000000ff */
[----:B------:R-:W-:Y:S02]  /*0de0*/  PRMT R7, R7, 0x7770, RZ ;  /* 0x0000777007077816 */ /* 0x000fe400000000ff */
[----:B------:R-:W-:Y:S02]  /*0df0*/  ISETP.GT.U32.AND P6, PT, R9, 0x6, PT ;  /* 0x000000060900780c */ /* 0x000fe40003fc4070 */
[----:B------:R-:W-:-:S02]  /*0e00*/  SHF.R.S32.HI R15, RZ, R9, R21 ;  /* 0x00000009ff0f7219 */ /* 0x000fc40000011415 */
[----:B------:R-:W-:Y:S02]  /*0e10*/  ISETP.GT.U32.AND P3, PT, R11, 0x6, PT ;  /* 0x000000060b00780c */ /* 0x000fe40003f64070 */
[----:B------:R-:W-:Y:S02]  /*0e20*/  ISETP.GT.U32.AND P2, PT, R7, 0x6, PT ;  /* 0x000000060700780c */ /* 0x000fe40003f44070 */
[----:B------:R-:W-:Y:S02]  /*0e30*/  SEL R15, R0, R15, P6 ;  /* 0x0000000f000f7207 */ /* 0x000fe40003000000 */
[----:B------:R-:W-:Y:S02]  /*0e40*/  ISETP.GT.U32.AND P5, PT, R10, 0x6, PT ;  /* 0x000000060a00780c */ /* 0x000fe40003fa4070 */
[----:B------:R-:W-:Y:S02]  /*0e50*/  SHF.R.S32.HI R13, RZ, R10, R21 ;  /* 0x0000000aff0d7219 */ /* 0x000fe40000011415 */
[----:B------:R-:W-:-:S02]  /*0e60*/  ISETP.GT.U32.AND P4, PT, R12, 0x6, PT ;  /* 0x000000060c00780c */ /* 0x000fc40003f84070 */
[--C-:B------:R-:W-:Y:S02]  /*0e70*/  SHF.R.S32.HI R9, RZ, R12, R21.reuse ;  /* 0x0000000cff097219 */ /* 0x100fe40000011415 */
[--C-:B------:R-:W-:Y:S02]  /*0e80*/  SHF.R.S32.HI R11, RZ, R11, R21.reuse ;  /* 0x0000000bff0b7219 */ /* 0x100fe40000011415 */
[--C-:B------:R-:W-:Y:S02]  /*0e90*/  SHF.R.S32.HI R7, RZ, R7, R21.reuse ;  /* 0x00000007ff077219 */ /* 0x100fe40000011415 */
[----:B------:R-:W-:Y:S02]  /*0ea0*/  ISETP.GT.U32.AND P1, PT, R8, 0x6, PT ;  /* 0x000000060800780c */ /* 0x000fe40003f24070 */
        /* <DEDUP_REMOVED lines=23> */
[----:B------:R-:W-:-:S05]  /*1020*/  PRMT R7, R17, 0x5410, R0 ;  /* 0x0000541011077816 */ /* 0x000fca0000000000 */
[----:B------:R-:W-:Y:S01]  /*1030*/  STG.E.64 desc[UR8][R2.64], R6 ;  /* 0x0000000602007986 */ /* 0x000fe2000c101b08 */
[----:B------:R-:W-:Y:S05]  /*1040*/  EXIT ;  /* 0x000000000000794d */ /* 0x000fea0003800000 */
.L_x_8480:
        /* <DEDUP_REMOVED lines=11> */
.L_x_21117:


//--------------------- .text._ZN2at6native18elementwise_kernelILi128ELi4EZNS0_15gpu_kernel_implINS0_13BinaryFunctorIhhhZZZNS0_18rshift_kernel_cudaERNS_18TensorIteratorBaseEENKUlvE_clEvENKUlvE_clEvEUlhhE_EEEEvS5_RKT_EUliE_EEviT1_ --------------------------
	.section	.text._ZN2at6native18elementwise_kernelILi128ELi4EZNS0_15gpu_kernel_implINS0_13BinaryFunctorIhhhZZZNS0_18rshift_kernel_cudaERNS_18TensorIteratorBaseEENKUlvE_clEvENKUlvE_clEvEUlhhE_EEEEvS5_RKT_EUliE_EEviT1_,"ax",@progbits
	.align	128
        .global         _ZN2at6native18elementwise_kernelILi128ELi4EZNS0_15gpu_kernel_implINS0_13BinaryFunctorIhhhZZZNS0_18rshift_kernel_cudaERNS_18TensorIteratorBaseEENKUlvE_clEvENKUlvE_clEvEUlhhE_EEEEvS5_RKT_EUliE_EEviT1_
        .type           _ZN2at6native18elementwise_kernelILi128ELi4EZNS0_15gpu_kernel_implINS0_13BinaryFunctorIhhhZZZNS0_18rshift_kernel_cudaERNS_18TensorIteratorBaseEENKUlvE_clEvENKUlvE_clEvEUlhhE_EEEEvS5_RKT_EUliE_EEviT1_,@function
        .size           _ZN2at6native18elementwise_kernelILi128ELi4EZNS0_15gpu_kernel_implINS0_13BinaryFunctorIhhhZZZNS0_18rshift_kernel_cudaERNS_18TensorIteratorBaseEENKUlvE_clEvENKUlvE_clEvEUlhhE_EEEEvS5_RKT_EUliE_EEviT1_,(.L_x_21118 - _ZN2at6native18elementwise_kernelILi128ELi4EZNS0_15gpu_kernel_implINS0_13BinaryFunctorIhhhZZZNS0_18rshift_kernel_cudaERNS_18TensorIteratorBaseEENKUlvE_clEvENKUlvE_clEvEUlhhE_EEEEvS5_RKT_EUliE_EEviT1_)
        .other          _ZN2at6native18elementwise_kernelILi128ELi4EZNS0_15gpu_kernel_implINS0_13BinaryFunctorIhhhZZZNS0_18rshift_kernel_cudaERNS_18TensorIteratorBaseEENKUlvE_clEvENKUlvE_clEvEUlhhE_EEEEvS5_RKT_EUliE_EEviT1_,@"STO_CUDA_ENTRY STV_DEFAULT"
_ZN2at6native18elementwise_kernelILi128ELi4EZNS0_15gpu_kernel_implINS0_13BinaryFunctorIhhhZZZNS0_18rshift_kernel_cudaERNS_18TensorIteratorBaseEENKUlvE_clEvENKUlvE_clEvEUlhhE_EEEEvS5_RKT_EUliE_EEviT1_:
.text._ZN2at6native18elementwise_kernelILi128ELi4EZNS0_15gpu_kernel_implINS0_13BinaryFunctorIhhhZZZNS0_18rshift_kernel_cudaERNS_18TensorIteratorBaseEENKUlvE_clEvENKUlvE_clEvEUlhhE_EEEEvS5_RKT_EUliE_EEviT1_:
        /* <DEDUP_REMOVED lines=371> */
.L_x_8483:
        /* <DEDUP_REMOVED lines=16> */
.L_x_8487:
[----:B------:R0:W5:Y:S01]  /*1830*/  LDG.E.U8 R19, desc[UR36][R4.64] ;  /* 0x0000002404137981 */ /* 0x000162000c1e1100 */
[----:B------:R-:W-:Y:S05]  /*1840*/  BRA `(.L_x_8489) ;  /* 0x0000000c005c7947 */ /* 0x000fea0003800000 */
.L_x_8486:
        /* <DEDUP_REMOVED lines=8> */
.L_x_8491:
[----:B------:R3:W5:Y:S01]  /*18d0*/  LDG.E.U8 R19, desc[UR36][R4.64] ;  /* 0x0000002404137981 */ /* 0x000762000c1e1100 */
[----:B------:R-:W-:Y:S05]  /*18e0*/  BRA `(.L_x_8489) ;  /* 0x0000000c00347947 */ /* 0x000fea0003800000 */
.L_x_8490:
[----:B------:R0:W5:Y:S01]  /*18f0*/  LDG.E.U16 R19, desc[UR36][R4.64] ;  /* 0x0000002404137981 */ /* 0x000162000c1e1500 */
[----:B------:R-:W-:Y:S05]  /*1900*/  BRA `(.L_x_8489) ;  /* 0x0000000c002c7947 */ /* 0x000fea0003800000 */
.L_x_8485:
[----:B------:R-:W-:-:S09]  /*1910*/  UISETP.GT.AND UP0, UPT, UR4, 0x6, UPT ;  /* 0x000000060400788c */ /* 0x000fd2000bf04270 */
[----:B------:R-:W-:Y:S05]  /*1920*/  BRA.U UP0, `(.L_x_8492) ;  /* 0x0000000100347547 */ /* 0x000fea000b800000 */
[----:B------:R-:W-:-:S09]  /*1930*/  UISETP.NE.AND UP0, UPT, UR4, 0x5, UPT ;  /* 0x000000050400788c */ /* 0x000fd2000bf05270 */
[----:B------:R-:W-:Y:S05]  /*1940*/  BRA.U !UP0, `(.L_x_8493) ;  /* 0x0000000108187547 */ /* 0x000fea000b800000 */
[----:B------:R-:W-:-:S09]  /*1950*/  UISETP.NE.AND UP0, UPT, UR4, 0x6, UPT ;  /* 0x000000060400788c */ /* 0x000fd2000bf05270 */
[----:B------:R-:W-:Y:S05]  /*1960*/  BRA.U UP0, `(.L_x_8488) ;  /* 0x0000000900907547 */ /* 0x000fea000b800000 */
[----:B------:R-:W2:Y:S02]  /*1970*/  LDG.E R2, desc[UR36][R4.64] ;  /* 0x0000002404027981 */ /* 0x000ea4000c1e1900 */
[----:B--2---:R-:W0:Y:S02]  /*1980*/  F2I.S64.TRUNC R2, R2 ;  /* 0x0000000200027311 */ /* 0x004e24000020d900 */
[----:B0-----:R-:W-:Y:S01]  /*1990*/  PRMT R19, R2, 0x7610, R19 ;  /* 0x0000761002137816 */ /* 0x001fe20000000013 */
[----:B------:R-:W-:Y:S06]  /*19a0*/  BRA `(.L_x_8489) ;  /* 0x0000000c00047947 */ /* 0x000fec0003800000 */
.L_x_8493:
[----:B------:R-:W2:Y:S02]  /*19b0*/  LDG.E.U16 R2, desc[UR36][R4.64] ;  /* 0x0000002404027981 */ /* 0x000ea4000c1e1500 */
[----:B--2---:R-:W-:-:S06]  /*19c0*/  HADD2.F32 R2, -RZ, R2.H0_H0 ;  /* 0x20000002ff027230 */ /* 0x004fcc0000004100 */
[----:B------:R-:W0:Y:S02]  /*19d0*/  F2I.S64.TRUNC R2, R2 ;  /* 0x0000000200027311 */ /* 0x000e24000020d900 */
[----:B0-----:R-:W-:Y:S01]  /*19e0*/  PRMT R19, R2, 0x7610, R19 ;  /* 0x0000761002137816 */ /* 0x001fe20000000013 */
[----:B------:R-:W-:Y:S06]  /*19f0*/  BRA `(.L_x_8489) ;  /* 0x0000000800f07947 */ /* 0x000fec0003800000 */
.L_x_8492:
[----:B------:R-:W-:-:S09]  /*1a00*/  UISETP.NE.AND UP0, UPT, UR4, 0x7, UPT ;  /* 0x000000070400788c */ /* 0x000fd2000bf05270 */
[----:B------:R-:W-:Y:S05]  /*1a10*/  BRA.U !UP0, `(.L_x_8494) ;  /* 0x0000000108347547 */ /* 0x000fea000b800000 */
        /* <DEDUP_REMOVED lines=8> */
.L_x_8495:
[----:B------:R-:W2:Y:S02]  /*1aa0*/  LDG.E.U16 R4, desc[UR36][R4.64] ;  /* 0x0000002404047981 */ /* 0x000ea4000c1e1500 */
[----:B--2---:R-:W-:-:S06]  /*1ab0*/  HADD2.F32 R2, -RZ, R4.H0_H0 ;  /* 0x20000004ff027230 */ /* 0x004fcc0000004100 */
[----:B------:R-:W0:Y:S02]  /*1ac0*/  F2I.S64.TRUNC R2, R2 ;  /* 0x0000000200027311 */ /* 0x000e24000020d900 */
[----:B0-----:R-:W-:Y:S01]  /*1ad0*/  PRMT R19, R2, 0x7610, R19 ;  /* 0x0000761002137816 */ /* 0x001fe20000000013 */
[----:B------:R-:W-:Y:S06]  /*1ae0*/  BRA `(.L_x_8489) ;  /* 0x0000000800b47947 */ /* 0x000fec0003800000 */
.L_x_8494:
[----:B------:R-:W2:Y:S02]  /*1af0*/  LDG.E.64 R2, desc[UR36][R4.64] ;  /* 0x0000002404027981 */ /* 0x000ea4000c1e1b00 */
[----:B--2---:R-:W0:Y:S02]  /*1b00*/  F2I.S64.F64.TRUNC R2, R2 ;  /* 0x0000000200027311 */ /* 0x004e24000030d900 */
[----:B0-----:R-:W-:Y:S01]  /*1b10*/  PRMT R19, R2, 0x7610, R19 ;  /* 0x0000761002137816 */ /* 0x001fe20000000013 */
[----:B------:R-:W-:Y:S06]  /*1b20*/  BRA `(.L_x_8489) ;  /* 0x0000000800a47947 */ /* 0x000fec0003800000 */
.L_x_8484:
        /* <DEDUP_REMOVED lines=12> */
.L_x_8498:
[----:B------:R-:W2:Y:S02]  /*1bf0*/  LDG.E.64 R4, desc[UR36][R4.64] ;  /* 0x0000002404047981 */ /* 0x000ea4000c1e1b00 */
[----:B--2---:R-:W0:Y:S02]  /*1c00*/  F2I.S64.F64.TRUNC R2, R4 ;  /* 0x0000000400027311 */ /* 0x004e24000030d900 */
[----:B0-----:R-:W-:Y:S01]  /*1c10*/  PRMT R19, R2, 0x7610, R19 ;  /* 0x0000761002137816 */ /* 0x001fe20000000013 */
[----:B------:R-:W-:Y:S06]  /*1c20*/  BRA `(.L_x_8489) ;  /* 0x0000000800647947 */ /* 0x000fec0003800000 */
.L_x_8497:
        /* <DEDUP_REMOVED lines=24> */
[----:B------:R-:W0:Y:S02]  /*1db0*/  F2I.S64.TRUNC R2, R3 ;  /* 0x0000000300027311 */ /* 0x000e24000020d900 */
[----:B0-----:R-:W-:Y:S01]  /*1dc0*/  PRMT R19, R2, 0x7610, R19 ;  /* 0x0000761002137816 */ /* 0x001fe20000000013 */
[----:B------:R-:W-:Y:S06]  /*1dd0*/  BRA `(.L_x_8489) ;  /* 0x0000000400f87947 */ /* 0x000fec0003800000 */
.L_x_8500:
        /* <DEDUP_REMOVED lines=11> */
[----:B------:R-:W0:Y:S02]  /*1e90*/  F2I.S64.TRUNC R2, R3 ;  /* 0x0000000300027311 */ /* 0x000e24000020d900 */
[----:B0-----:R-:W-:Y:S01]  /*1ea0*/  PRMT R19, R2, 0x7610, R19 ;  /* 0x0000761002137816 */ /* 0x001fe20000000013 */
[----:B------:R-:W-:Y:S06]  /*1eb0*/  BRA `(.L_x_8489) ;  /* 0x0000000400c07947 */ /* 0x000fec0003800000 */
.L_x_8499:
[----:B------:R-:W2:Y:S02]  /*1ec0*/  LDG.E.U16 R2, desc[UR36][R4.64] ;  /* 0x0000002404027981 */ /* 0x000ea4000c1e1500 */
[----:B--2---:R-:W-:-:S06]  /*1ed0*/  SHF.L.U32 R2, R2, 0x10, RZ ;  /* 0x0000001002027819 */ /* 0x004fcc00000006ff */
[----:B------:R-:W0:Y:S02]  /*1ee0*/  F2I.S64.TRUNC R2, R2 ;  /* 0x0000000200027311 */ /* 0x000e24000020d900 */
[----:B0-----:R-:W-:Y:S01]  /*1ef0*/  PRMT R19, R2, 0x7610, R19 ;  /* 0x0000761002137816 */ /* 0x001fe20000000013 */
[----:B------:R-:W-:Y:S06]  /*1f00*/  BRA `(.L_x_8489) ;  /* 0x0000000400ac7947 */ /* 0x000fec0003800000 */
.L_x_8496:
        /* <DEDUP_REMOVED lines=10> */
.L_x_8503:
        /* <DEDUP_REMOVED lines=21> */
.L_x_8507:
[----:B------:R-:W-:Y:S05]  /*2100*/  BSYNC.RECONVERGENT B1 ;  /* 0x0000000000017941 */ /* 0x000fea0003800200 */
.L_x_8506:
[----:B------:R-:W-:Y:S01]  /*2110*/  IMAD.SHL.U32 R0, R0, 0x100000, RZ ;  /* 0x0010000000007824 */ /* 0x000fe200078e00ff */
[----:B------:R-:W-:-:S04]  /*2120*/  LEA R2, R2, 0x3b800000, 0x17 ;  /* 0x3b80000002027811 */ /* 0x000fc800078eb8ff */
[----:B------:R-:W-:-:S07]  /*2130*/  LOP3.LUT R2, R2, R0, R7, 0xfe, !PT ;  /* 0x0000000002027212 */ /* 0x000fce00078efe07 */
.L_x_8505:
[----:B------:R-:W-:Y:S05]  /*2140*/  BSYNC.RECONVERGENT B0 ;  /* 0x0000000000007941 */ /* 0x000fea0003800200 */
.L_x_8504:
[----:B------:R-:W0:Y:S02]  /*2150*/  F2I.S64.TRUNC R2, R2 ;  /* 0x0000000200027311 */ /* 0x000e24000020d900 */
[----:B0-----:R-:W-:Y:S01]  /*2160*/  PRMT R19, R2, 0x7610, R19 ;  /* 0x0000761002137816 */ /* 0x001fe20000000013 */
[----:B------:R-:W-:Y:S06]  /*2170*/  BRA `(.L_x_8489) ;  /* 0x0000000400107947 */ /* 0x000fec0003800000 */
.L_x_8502:
        /* <DEDUP_REMOVED lines=21> */
.L_x_8511:
[----:B------:R-:W-:Y:S05]  /*22d0*/  BSYNC.RECONVERGENT B1 ;  /* 0x0000000000017941 */ /* 0x000fea0003800200 */
.L_x_8510:
[----:B------:R-:W-:Y:S01]  /*22e0*/  IMAD.SHL.U32 R0, R0, 0x200000, RZ ;  /* 0x0020000000007824 */ /* 0x000fe200078e00ff */
[----:B------:R-:W-:-:S04]  /*22f0*/  LEA R2, R2, 0x37800000, 0x17 ;  /* 0x3780000002027811 */ /* 0x000fc800078eb8ff */
[----:B------:R-:W-:-:S07]  /*2300*/  LOP3.LUT R2, R2, R0, R7, 0xfe, !PT ;  /* 0x0000000002027212 */ /* 0x000fce00078efe07 */
.L_x_8509:
[----:B------:R-:W-:Y:S05]  /*2310*/  BSYNC.RECONVERGENT B0 ;  /* 0x0000000000007941 */ /* 0x000fea0003800200 */
.L_x_8508:
[----:B------:R-:W0:Y:S02]  /*2320*/  F2I.S64.TRUNC R2, R2 ;  /* 0x0000000200027311 */ /* 0x000e24000020d900 */
[----:B0-----:R-:W-:Y:S01]  /*2330*/  PRMT R19, R2, 0x7610, R19 ;  /* 0x0000761002137816 */ /* 0x001fe20000000013 */
[----:B------:R-:W-:Y:S06]  /*2340*/  BRA `(.L_x_8489) ;  /* 0x00000000009c7947 */ /* 0x000fec0003800000 */
.L_x_8501:
[----:B------:R-:W-:-:S09]  /*2350*/  UISETP.NE.AND UP0, UPT, UR4, 0x1c, UPT ;  /* 0x0000001c0400788c */ /* 0x000fd2000bf05270 */
[----:B------:R-:W-:Y:S05]  /*2360*/  BRA.U !UP0, `(.L_x_8512) ;  /* 0x0000000108907547 */ /* 0x000fea000b800000 */
[----:B------:R-:W-:-:S09]  /*2370*/  UISETP.NE.AND UP0, UPT, UR4, 0x1d, UPT ;  /* 0x0000001d0400788c */ /* 0x000fd2000bf05270 */
[----:B------:R-:W-:Y:S05]  /*2380*/  BRA.U !UP0, `(.L_x_8513) ;  /* 0x0000000108807547 */ /* 0x000fea000b800000 */
[----:B------:R-:W-:-:S09]  /*2390*/  UISETP.NE.AND UP0, UPT, UR4, 0x2c, UPT ;  /* 0x0000002c0400788c */ /* 0x000fd2000bf05270 */
[----:B------:R-:W-:Y:S05]  /*23a0*/  BRA.U !UP0, `(.L_x_8514) ;  /* 0x0000000108487547 */ /* 0x000fea000b800000 */
.L_x_8488:
        /* <DEDUP_REMOVED lines=16> */
.L_x_8515:
[----:B------:R-:W-:Y:S01]  /*24b0*/  PRMT R19, RZ, 0x7610, R19 ;  /* 0x00007610ff137816 */ /* 0x000fe20000000013 */
[----:B------:R-:W-:Y:S06]  /*24c0*/  BRA `(.L_x_8489) ;  /* 0x00000000003c7947 */ /* 0x000fec0003800000 */
.L_x_8514:
        /* <DEDUP_REMOVED lines=8> */
.L_x_8517:
[----:B------:R-:W-:Y:S05]  /*2550*/  BSYNC.RECONVERGENT B0 ;  /* 0x0000000000007941 */ /* 0x000fea0003800200 */
.L_x_8516:
[----:B------:R-:W0:Y:S02]  /*2560*/  F2I.S64.TRUNC R2, R2 ;  /* 0x0000000200027311 */ /* 0x000e24000020d900 */
[----:B0-----:R-:W-:Y:S01]  /*2570*/  PRMT R19, R2, 0x7610, R19 ;  /* 0x0000761002137816 */ /* 0x001fe20000000013 */
[----:B------:R-:W-:Y:S06]  /*2580*/  BRA `(.L_x_8489) ;  /* 0x00000000000c7947 */ /* 0x000fec0003800000 */
.L_x_8513:
[----:B------:R2:W5:Y:S01]  /*2590*/  LDG.E.U8 R19, desc[UR36][R4.64] ;  /* 0x0000002404137981 */ /* 0x000562000c1e1100 */
[----:B------:R-:W-:Y:S05]  /*25a0*/  BRA `(.L_x_8489) ;  /* 0x0000000000047947 */ /* 0x000fea0003800000 */
.L_x_8512:
[----:B------:R1:W5:Y:S02]  /*25b0*/  LDG.E.U8 R19, desc[UR36][R4.64] ;  /* 0x0000002404137981 */ /* 0x000364000c1e1100 */
.L_x_8489:
        /* <DEDUP_REMOVED lines=16> */
.L_x_8521:
[----:B------:R3:W5:Y:S01]  /*26c0*/  LDG.E.U8 R0, desc[UR36][R4.64] ;  /* 0x0000002404007981 */ /* 0x000762000c1e1100 */
[----:B------:R-:W-:Y:S05]  /*26d0*/  BRA `(.L_x_8523) ;  /* 0x0000000c005c7947 */ /* 0x000fea0003800000 */
.L_x_8520:
        /* <DEDUP_REMOVED lines=8> */
.L_x_8525:
[----:B------:R1:W5:Y:S01]  /*2760*/  LDG.E.U8 R0, desc[UR36][R4.64] ;  /* 0x0000002404007981 */ /* 0x000362000c1e1100 */
[----:B------:R-:W-:Y:S05]  /*2770*/  BRA `(.L_x_8523) ;  /* 0x0000000c00347947 */ /* 0x000fea0003800000 */
.L_x_8524:
[----:B------:R2:W5:Y:S01]  /*2780*/  LDG.E.U16 R0, desc[UR36][R4.64] ;  /* 0x0000002404007981 */ /* 0x000562000c1e1500 */
[----:B------:R-:W-:Y:S05]  /*2790*/  BRA `(.L_x_8523) ;  /* 0x0000000c002c7947 */ /* 0x000fea0003800000 */
.L_x_8519:
        /* <DEDUP_REMOVED lines=10> */
.L_x_8527:
[----:B------:R-:W2:Y:S02]  /*2840*/  LDG.E.U16 R2, desc[UR36][R4.64] ;  /* 0x0000002404027981 */ /* 0x000ea4000c1e1500 */
[----:B--2---:R-:W-:-:S06]  /*2850*/  HADD2.F32 R2, -RZ, R2.H0_H0 ;  /* 0x20000002ff027230 */ /* 0x004fcc0000004100 */
[----:B------:R-:W0:Y:S02]  /*2860*/  F2I.S64.TRUNC R2, R2 ;  /* 0x0000000200027311 */ /* 0x000e24000020d900 */
[----:B0-----:R-:W-:Y:S01]  /*2870*/  PRMT R0, R2, 0x7610, R0 ;  /* 0x0000761002007816 */ /* 0x001fe20000000000 */
[----:B------:R-:W-:Y:S06]  /*2880*/  BRA `(.L_x_8523) ;  /* 0x0000000800f07947 */ /* 0x000fec0003800000 */
.L_x_8526:
        /* <DEDUP_REMOVED lines=10> */
.L_x_8529:
[----:B------:R-:W2:Y:S02]  /*2930*/  LDG.E.U16 R4, desc[UR36][R4.64] ;  /* 0x0000002404047981 */ /* 0x000ea4000c1e1500 */
[----:B--2---:R-:W-:-:S06]  /*2940*/  HADD2.F32 R2, -RZ, R4.H0_H0 ;  /* 0x20000004ff027230 */ /* 0x004fcc0000004100 */
[----:B------:R-:W0:Y:S02]  /*2950*/  F2I.S64.TRUNC R2, R2 ;  /* 0x0000000200027311 */ /* 0x000e24000020d900 */
[----:B0-----:R-:W-:Y:S01]  /*2960*/  PRMT R0, R2, 0x7610, R0 ;  /* 0x0000761002007816 */ /* 0x001fe20000000000 */
[----:B------:R-:W-:Y:S06]  /*2970*/  BRA `(.L_x_8523) ;  /* 0x0000000800b47947 */ /* 0x000fec0003800000 */
.L_x_8528:
[----:B------:R-:W2:Y:S02]  /*2980*/  LDG.E.64 R2, desc[UR36][R4.64] ;  /* 0x0000002404027981 */ /* 0x000ea4000c1e1b00 */
[----:B--2---:R-:W0:Y:S02]  /*2990*/  F2I.S64.F64.TRUNC R2, R2 ;  /* 0x0000000200027311 */ /* 0x004e24000030d900 */
[----:B0-----:R-:W-:Y:S01]  /*29a0*/  PRMT R0, R2, 0x7610, R0 ;  /* 0x0000761002007816 */ /* 0x001fe20000000000 */
[----:B------:R-:W-:Y:S06]  /*29b0*/  BRA `(.L_x_8523) ;  /* 0x0000000800a47947 */ /* 0x000fec0003800000 */
.L_x_8518:
        /* <DEDUP_REMOVED lines=12> */
.L_x_8532:
[----:B------:R-:W2:Y:S02]  /*2a80*/  LDG.E.64 R4, desc[UR36][R4.64] ;  /* 0x0000002404047981 */ /* 0x000ea4000c1e1b00 */
[----:B--2---:R-:W0:Y:S02]  /*2a90*/  F2I.S64.F64.TRUNC R2, R4 ;  /* 0x0000000400027311 */ /* 0x004e24000030d900 */
[----:B0-----:R-:W-:Y:S01]  /*2aa0*/  PRMT R0, R2, 0x7610, R0 ;  /* 0x0000761002007816 */ /* 0x001fe20000000000 */
[----:B------:R-:W-:Y:S06]  /*2ab0*/  BRA `(.L_x_8523) ;  /* 0x0000000800647947 */ /* 0x000fec0003800000 */
.L_x_8531:
        /* <DEDUP_REMOVED lines=27> */
.L_x_8534:
        /* <DEDUP_REMOVED lines=14> */
.L_x_8533:
[----:B------:R-:W2:Y:S02]  /*2d50*/  LDG.E.U16 R2, desc[UR36][R4.64] ;  /* 0x0000002404027981 */ /* 0x000ea4000c1e1500 */
[----:B--2---:R-:W-:-:S06]  /*2d60*/  IMAD.U32 R2, R2, 0x10000, RZ ;  /* 0x0001000002027824 */ /* 0x004fcc00078e00ff */
[----:B------:R-:W0:Y:S02]  /*2d70*/  F2I.S64.TRUNC R2, R2 ;  /* 0x0000000200027311 */ /* 0x000e24000020d900 */
[----:B0-----:R-:W-:Y:S01]  /*2d80*/  PRMT R0, R2, 0x7610, R0 ;  /* 0x0000761002007816 */ /* 0x001fe20000000000 */
[----:B------:R-:W-:Y:S06]  /*2d90*/  BRA `(.L_x_8523) ;  /* 0x0000000400ac7947 */ /* 0x000fec0003800000 */
.L_x_8530:
        /* <DEDUP_REMOVED lines=10> */
.L_x_8537:
        /* <DEDUP_REMOVED lines=21> */
.L_x_8541:
[----:B------:R-:W-:Y:S05]  /*2f90*/  BSYNC.RECONVERGENT B1 ;  /* 0x0000000000017941 */ /* 0x000fea0003800200 */
.L_x_8540:
[----:B------:R-:W-:Y:S01]  /*2fa0*/  IMAD.SHL.U32 R0, R0, 0x100000, RZ ;  /* 0x0010000000007824 */ /* 0x000fe200078e00ff */
[----:B------:R-:W-:-:S04]  /*2fb0*/  LEA R2, R2, 0x3b800000, 0x17 ;  /* 0x3b80000002027811 */ /* 0x000fc800078eb8ff */
[----:B------:R-:W-:-:S07]  /*2fc0*/  LOP3.LUT R2, R2, R0, R7, 0xfe, !PT ;  /* 0x0000000002027212 */ /* 0x000fce00078efe07 */
.L_x_8539:
[----:B------:R-:W-:Y:S05]  /*2fd0*/  BSYNC.RECONVERGENT B0 ;  /* 0x0000000000007941 */ /* 0x000fea0003800200 */
.L_x_8538:
[----:B------:R-:W0:Y:S02]  /*2fe0*/  F2I.S64.TRUNC R2, R2 ;  /* 0x0000000200027311 */ /* 0x000e24000020d900 */
[----:B0-----:R-:W-:Y:S01]  /*2ff0*/  PRMT R0, R2, 0x7610, R0 ;  /* 0x0000761002007816 */ /* 0x001fe20000000000 */
[----:B------:R-:W-:Y:S06]  /*3000*/  BRA `(.L_x_8523) ;  /* 0x0000000400107947 */ /* 0x000fec0003800000 */
.L_x_8536:
        /* <DEDUP_REMOVED lines=21> */
.L_x_8545:
[----:B------:R-:W-:Y:S05]  /*3160*/  BSYNC.RECONVERGENT B1 ;  /* 0x0000000000017941 */ /* 0x000fea0003800200 */
.L_x_8544:
[----:B------:R-:W-:Y:S01]  /*3170*/  IMAD.SHL.U32 R0, R0, 0x200000, RZ ;  /* 0x0020000000007824 */ /* 0x000fe200078e00ff */
[----:B------:R-:W-:-:S04]  /*3180*/  LEA R2, R2, 0x37800000, 0x17 ;  /* 0x3780000002027811 */ /* 0x000fc800078eb8ff */
[----:B------:R-:W-:-:S07]  /*3190*/  LOP3.LUT R2, R2, R0, R7, 0xfe, !PT ;  /* 0x0000000002027212 */ /* 0x000fce00078efe07 */
.L_x_8543:
[----:B------:R-:W-:Y:S05]  /*31a0*/  BSYNC.RECONVERGENT B0 ;  /* 0x0000000000007941 */ /* 0x000fea0003800200 */
.L_x_8542:
[----:B------:R-:W0:Y:S02]  /*31b0*/  F2I.S64.TRUNC R2, R2 ;  /* 0x0000000200027311 */ /* 0x000e24000020d900 */
[----:B0-----:R-:W-:Y:S01]  /*31c0*/  PRMT R0, R2, 0x7610, R0 ;  /* 0x0000761002007816 */ /* 0x001fe20000000000 */
[----:B------:R-:W-:Y:S06]  /*31d0*/  BRA `(.L_x_8523) ;  /* 0x00000000009c7947 */ /* 0x000fec0003800000 */
.L_x_8535:
[----:B------:R-:W-:-:S09]  /*31e0*/  UISETP.NE.AND UP0, UPT, UR4, 0x1c, UPT ;  /* 0x0000001c0400788c */ /* 0x000fd2000bf05270 */
[----:B------:R-:W-:Y:S05]  /*31f0*/  BRA.U !UP0, `(.L_x_8546) ;  /* 0x0000000108907547 */ /* 0x000fea000b800000 */
[----:B------:R-:W-:-:S09]  /*3200*/  UISETP.NE.AND UP0, UPT, UR4, 0x1d, UPT ;  /* 0x0000001d0400788c */ /* 0x000fd2000bf05270 */
[----:B------:R-:W-:Y:S05]  /*3210*/  BRA.U !UP0, `(.L_x_8547) ;  /* 0x0000000108807547 */ /* 0x000fea000b800000 */
[----:B------:R-:W-:-:S09]  /*3220*/  UISETP.NE.AND UP0, UPT, UR4, 0x2c, UPT ;  /* 0x0000002c0400788c */ /* 0x000fd2000bf05270 */
[----:B------:R-:W-:Y:S05]  /*3230*/  BRA.U !UP0, `(.L_x_8548) ;  /* 0x0000000108487547 */ /* 0x000fea000b800000 */
.L_x_8522:
        /* <DEDUP_REMOVED lines=15> */
[----:B--2--5:R-:W-:Y:S05]  /*3330*/  CALL.ABS.NOINC R2 ;  /* 0x0000000002007343 */ /* 0x024fea0003c00000 */
.L_x_8549:
[----:B------:R-:W-:Y:S01]  /*3340*/  PRMT R0, RZ, 0x7610, R0 ;  /* 0x00007610ff007816 */ /* 0x000fe20000000000 */
[----:B------:R-:W-:Y:S06]  /*3350*/  BRA `(.L_x_8523) ;  /* 0x00000000003c7947 */ /* 0x000fec0003800000 */
.L_x_8548:
        /* <DEDUP_REMOVED lines=8> */
.L_x_8551:
[----:B------:R-:W-:Y:S05]  /*33e0*/  BSYNC.RECONVERGENT B0 ;  /* 0x0000000000007941 */ /* 0x000fea0003800200 */
.L_x_8550:
[----:B------:R-:W0:Y:S02]  /*33f0*/  F2I.S64.TRUNC R2, R2 ;  /* 0x0000000200027311 */ /* 0x000e24000020d900 */
[----:B0-----:R-:W-:Y:S01]  /*3400*/  PRMT R0, R2, 0x7610, R0 ;  /* 0x0000761002007816 */ /* 0x001fe20000000000 */
[----:B------:R-:W-:Y:S06]  /*3410*/  BRA `(.L_x_8523) ;  /* 0x00000000000c7947 */ /* 0x000fec0003800000 */
.L_x_8547:
[----:B------:R0:W5:Y:S01]  /*3420*/  LDG.E.U8 R0, desc[UR36][R4.64] ;  /* 0x0000002404007981 */ /* 0x000162000c1e1100 */
[----:B------:R-:W-:Y:S05]  /*3430*/  BRA `(.L_x_8523) ;  /* 0x0000000000047947 */ /* 0x000fea0003800000 */
.L_x_8546:
[----:B------:R0:W5:Y:S02]  /*3440*/  LDG.E.U8 R0, desc[UR36][R4.64] ;  /* 0x0000002404007981 */ /* 0x000164000c1e1100 */
.L_x_8523:
[----:B------:R-:W1:Y:S01]  /*3450*/  LDCU.64 UR6, c[0x0][0x5e8] ;  /* 0x0000bd00ff0677ac */ /* 0x000e620008000a00 */
[C---:B-----5:R-:W-:Y:S01]  /*3460*/  LOP3.LUT R2, R0.reuse, 0xff, RZ, 0xc0, !PT ;  /* 0x000000ff00027812 */ /* 0x060fe200078ec0ff */
[----:B------:R-:W-:Y:S01]  /*3470*/  BSSY.RECONVERGENT B6, `(.L_x_8552) ;  /* 0x00000de000067945 */ /* 0x000fe20003800200 */
[----:B------:R-:W-:Y:S01]  /*3480*/  LOP3.LUT R19, R19, 0xff, RZ, 0xc0, !PT ;  /* 0x000000ff13137812 */ /* 0x000fe200078ec0ff */
[----:B------:R-:W-:Y:S01]  /*3490*/  UPRMT UR4, UR43, 0x9910, URZ ;  /* 0x000099102b047896 */ /* 0x000fe200080000ff */
[----:B------:R-:W-:Y:S02]  /*34a0*/  LOP3.LUT R0, R0, 0xff, RZ, 0xc0, !PT ;  /* 0x000000ff00007812 */ /* 0x000fe400078ec0ff */
[----:B------:R-:W-:Y:S01]  /*34b0*/  ISETP.GT.U32.AND P0, PT, R2, 0x7, PT ;  /* 0x000000070200780c */ /* 0x000fe20003f04070 */
[----:B------:R-:W-:Y:S01]  /*34c0*/  UISETP.GT.AND UP0, UPT, UR4, 0x9, UPT ;  /* 0x000000090400788c */ /* 0x000fe2000bf04270 */
[----:B------:R-:W-:-:S04]  /*34d0*/  SHF.R.U32.HI R0, RZ, R0, R19 ;  /* 0x00000000ff007219 */ /* 0x000fc80000011613 */
[----:B------:R-:W-:Y:S02]  /*34e0*/  SEL R9, R0, RZ, !P0 ;  /* 0x000000ff00097207 */ /* 0x000fe40004000000 */
[----:B-1----:R-:W-:-:S04]  /*34f0*/  IADD3 R2, P1, PT, R16, UR6, RZ ;  /* 0x0000000610027c10 */ /* 0x002fc8000ff3e0ff */
        /* <DEDUP_REMOVED lines=12> */
.L_x_8556:
[----:B------:R1:W-:Y:S01]  /*35c0*/  STG.E.U8 desc[UR36][R2.64], R9 ;  /* 0x0000000902007986 */ /* 0x0003e2000c101124 */
[----:B------:R-:W-:Y:S05]  /*35d0*/  BRA `(.L_x_8558) ;  /* 0x0000000c001c7947 */ /* 0x000fea0003800000 */
.L_x_8555:
[----:B------:R-:W-:-:S09]  /*35e0*/  UISETP.NE.AND UP0, UPT, UR4, 0x2, UPT ;  /* 0x000000020400788c */ /* 0x000fd2000bf05270 */
[----:B------:R-:W-:Y:S05]  /*35f0*/  BRA.U !UP0, `(.L_x_8559) ;  /* 0x00000001082c7547 */ /* 0x000fea000b800000 */
[----:B------:R-:W-:-:S09]  /*3600*/  UISETP.NE.AND UP0, UPT, UR4, 0x3, UPT ;  /* 0x000000030400788c */ /* 0x000fd2000bf05270 */
[----:B------:R-:W-:Y:S05]  /*3610*/  BRA.U !UP0, `(.L_x_8560) ;  /* 0x0000000108187547 */ /* 0x000fea000b800000 */
[----:B------:R-:W-:-:S09]  /*3620*/  UISETP.NE.AND UP0, UPT, UR4, 0x4, UPT ;  /* 0x000000040400788c */ /* 0x000fd2000bf05270 */
[----:B------:R-:W-:Y:S05]  /*3630*/  BRA.U UP0, `(.L_x_8557) ;  /* 0x00000009006c7547 */ /* 0x000fea000b800000 */
[----:B0-234-:R-:W-:Y:S01]  /*3640*/  LOP3.LUT R4, R9, 0xffff, RZ, 0xc0, !PT ;  /* 0x0000ffff09047812 */ /* 0x01dfe200078ec0ff */
[----:B------:R-:W-:-:S05]  /*3650*/  IMAD.MOV.U32 R5, RZ, RZ, RZ ;  /* 0x000000ffff057224 */ /* 0x000fca00078e00ff */
[----:B------:R0:W-:Y:S01]  /*3660*/  STG.E.64 desc[UR36][R2.64], R4 ;  /* 0x0000000402007986 */ /* 0x0001e2000c101b24 */
[----:B------:R-:W-:Y:S05]  /*3670*/  BRA `(.L_x_8558) ;  /* 0x0000000800f47947 */ /* 0x000fea0003800000 */
.L_x_8560:
[----:B------:R-:W-:-:S05]  /*3680*/  LOP3.LUT R9, R9, 0xffff, RZ, 0xc0, !PT ;  /* 0x0000ffff09097812 */ /* 0x000fca00078ec0ff */
[----:B------:R1:W-:Y:S01]  /*3690*/  STG.E desc[UR36][R2.64], R9 ;  /* 0x0000000902007986 */ /* 0x0003e2000c101924 */
[----:B------:R-:W-:Y:S05]  /*36a0*/  BRA `(.L_x_8558) ;  /* 0x0000000800e87947 */ /* 0x000fea0003800000 */
.L_x_8559:
[----:B------:R1:W-:Y:S01]  /*36b0*/  STG.E.U16 desc[UR36][R2.64], R9 ;  /* 0x0000000902007986 */ /* 0x0003e2000c101524 */
[----:B------:R-:W-:Y:S05]  /*36c0*/  BRA `(.L_x_8558) ;  /* 0x0000000800e07947 */ /* 0x000fea0003800000 */
.L_x_8554:
[----:B------:R-:W-:-:S09]  /*36d0*/  UISETP.GT.AND UP0, UPT, UR4, 0x6, UPT ;  /* 0x000000060400788c */ /* 0x000fd2000bf04270 */
[----:B------:R-:W-:Y:S05]  /*36e0*/  BRA.U UP0, `(.L_x_8561) ;  /* 0x00000001002c7547 */ /* 0x000fea000b800000 */
[----:B------:R-:W-:-:S09]  /*36f0*/  UISETP.NE.AND UP0, UPT, UR4, 0x5, UPT ;  /* 0x000000050400788c */ /* 0x000fd2000bf05270 */
[----:B------:R-:W-:Y:S05]  /*3700*/  BRA.U !UP0, `(.L_x_8562) ;  /* 0x0000000108147547 */ /* 0x000fea000b800000 */
[----:B------:R-:W-:-:S09]  /*3710*/  UISETP.NE.AND UP0, UPT, UR4, 0x6, UPT ;  /* 0x000000060400788c */ /* 0x000fd2000bf05270 */
[----:B------:R-:W-:Y:S05]  /*3720*/  BRA.U UP0, `(.L_x_8557) ;  /* 0x0000000900307547 */ /* 0x000fea000b800000 */
[----:B0-234-:R-:W0:Y:S02]  /*3730*/  I2F.U16 R5, R9 ;  /* 0x0000000900057306 */ /* 0x01de240000101000 */
[----:B0-----:R0:W-:Y:S01]  /*3740*/  STG.E desc[UR36][R2.64], R5 ;  /* 0x0000000502007986 */ /* 0x0011e2000c101924 */
[----:B------:R-:W-:Y:S05]  /*3750*/  BRA `(.L_x_8558) ;  /* 0x0000000800bc7947 */ /* 0x000fea0003800000 */
.L_x_8562:
[----:B------:R-:W1:Y:S02]  /*3760*/  I2F.U16 R0, R9 ;  /* 0x0000000900007306 */ /* 0x000e640000101000 */
[----:B-1----:R-:W-:-:S05]  /*3770*/  F2FP.F16.F32.PACK_AB R0, RZ, R0 ;  /* 0x00000000ff00723e */ /* 0x002fca00000000ff */
[----:B------:R1:W-:Y:S01]  /*3780*/  STG.E.U16 desc[UR36][R2.64], R0 ;  /* 0x0000000002007986 */ /* 0x0003e2000c101524 */
[----:B------:R-:W-:Y:S05]  /*3790*/  BRA `(.L_x_8558) ;  /* 0x0000000800ac7947 */ /* 0x000fea0003800000 */
.L_x_8561:
[----:B------:R-:W-:-:S09]  /*37a0*/  UISETP.NE.AND UP0, UPT, UR4, 0x7, UPT ;  /* 0x000000070400788c */ /* 0x000fd2000bf05270 */
[----:B------:R-:W-:Y:S05]  /*37b0*/  BRA.U !UP0, `(.L_x_8563) ;  /* 0x0000000108347547 */ /* 0x000fea000b800000 */
[----:B------:R-:W-:-:S09]  /*37c0*/  UISETP.NE.AND UP0, UPT, UR4, 0x8, UPT ;  /* 0x000000080400788c */ /* 0x000fd2000bf05270 */
[----:B------:R-:W-:Y:S05]  /*37d0*/  BRA.U !UP0, `(.L_x_8564) ;  /* 0x0000000108187547 */ /* 0x000fea000b800000 */
[----:B------:R-:W-:-:S09]  /*37e0*/  UISETP.NE.AND UP0, UPT, UR4, 0x9, UPT ;  /* 0x000000090400788c */ /* 0x000fd2000bf05270 */
[----:B------:R-:W-:Y:S05]  /*37f0*/  BRA.U UP0, `(.L_x_8557) ;  /* 0x0000000500fc7547 */ /* 0x000fea000b800000 */
[----:B0-234-:R-:W0:Y:S01]  /*3800*/  I2F.U16 R4, R9 ;  /* 0x0000000900047306 */ /* 0x01de220000101000 */
[----:B------:R-:W-:-:S05]  /*3810*/  IMAD.MOV.U32 R5, RZ, RZ, RZ ;  /* 0x000000ffff057224 */ /* 0x000fca00078e00ff */
[----:B0-----:R0:W-:Y:S01]  /*3820*/  STG.E.64 desc[UR36][R2.64], R4 ;  /* 0x0000000402007986 */ /* 0x0011e2000c101b24 */
[----:B------:R-:W-:Y:S05]  /*3830*/  BRA `(.L_x_8558) ;  /* 0x0000000800847947 */ /* 0x000fea0003800000 */
.L_x_8564:
[----:B------:R-:W0:Y:S02]  /*3840*/  I2F.U16 R9, R9 ;  /* 0x0000000900097306 */ /* 0x000e240000101000 */
[----:B0-234-:R-:W-:-:S04]  /*3850*/  F2FP.F16.F32.PACK_AB R5, RZ, R9 ;  /* 0x00000009ff05723e */ /* 0x01dfc800000000ff */
[----:B------:R-:W-:-:S05]  /*3860*/  PRMT R5, R5, 0x5410, RZ ;  /* 0x0000541005057816 */ /* 0x000fca00000000ff */
[----:B------:R0:W-:Y:S01]  /*3870*/  STG.E desc[UR36][R2.64], R5 ;  /* 0x0000000502007986 */ /* 0x0001e2000c101924 */
[----:B------:R-:W-:Y:S05]  /*3880*/  BRA `(.L_x_8558) ;  /* 0x0000000800707947 */ /* 0x000fea0003800000 */
.L_x_8563:
[----:B0-234-:R-:W0:Y:S02]  /*3890*/  I2F.F64.U16 R4, R9 ;  /* 0x0000000900047312 */ /* 0x01de240000101800 */
[----:B0-----:R0:W-:Y:S01]  /*38a0*/  STG.E.64 desc[UR36][R2.64], R4 ;  /* 0x0000000402007986 */ /* 0x0011e2000c101b24 */
[----:B------:R-:W-:Y:S05]  /*38b0*/  BRA `(.L_x_8558) ;  /* 0x0000000800647947 */ /* 0x000fea0003800000 */
.L_x_8553:
        /* <DEDUP_REMOVED lines=10> */
[----:B0-234-:R-:W-:-:S05]  /*3960*/  SEL R5, RZ, 0x1, !P0 ;  /* 0x00000001ff057807 */ /* 0x01dfca0004000000 */
[----:B------:R0:W-:Y:S01]  /*3970*/  STG.E.U8 desc[UR36][R2.64], R5 ;  /* 0x0000000502007986 */ /* 0x0001e2000c101124 */
[----:B------:R-:W-:Y:S05]  /*3980*/  BRA `(.L_x_8558) ;  /* 0x0000000800307947 */ /* 0x000fea0003800000 */
.L_x_8567:
[----:B0-234-:R-:W0:Y:S01]  /*3990*/  I2F.F64.U16 R4, R9 ;  /* 0x0000000900047312 */ /* 0x01de220000101800 */
[----:B------:R-:W-:-:S05]  /*39a0*/  CS2R R6, SRZ ;  /* 0x0000000000067805 */ /* 0x000fca000001ff00 */
[----:B0-----:R0:W-:Y:S01]  /*39b0*/  STG.E.128 desc[UR36][R2.64], R4 ;  /* 0x0000000402007986 */ /* 0x0011e2000c101d24 */
[----:B------:R-:W-:Y:S05]  /*39c0*/  BRA `(.L_x_8558) ;  /* 0x0000000800207947 */ /* 0x000fea0003800000 */
.L_x_8566:
[----:B------:R-:W-:-:S09]  /*39d0*/  UISETP.NE.AND UP0, UPT, UR4, 0xf, UPT ;  /* 0x0000000f0400788c */ /* 0x000fd2000bf05270 */
[----:B------:R-:W-:Y:S05]  /*39e0*/  BRA.U !UP0, `(.L_x_8568) ;  /* 0x0000000108887547 */ /* 0x000fea000b800000 */
[----:B------:R-:W-:-:S09]  /*39f0*/  UISETP.NE.AND UP0, UPT, UR4, 0x17, UPT ;  /* 0x000000170400788c */ /* 0x000fd2000bf05270 */
[----:B------:R-:W-:Y:S05]  /*3a00*/  BRA.U !UP0, `(.L_x_8569) ;  /* 0x0000000108407547 */ /* 0x000fea000b800000 */
[----:B------:R-:W-:-:S09]  /*3a10*/  UISETP.NE.AND UP0, UPT, UR4, 0x18, UPT ;  /* 0x000000180400788c */ /* 0x000fd2000bf05270 */
[----:B------:R-:W-:Y:S05]  /*3a20*/  BRA.U UP0, `(.L_x_8557) ;  /* 0x0000000500707547 */ /* 0x000fea000b800000 */
[----:B------:R-:W1:Y:S01]  /*3a30*/  I2F.U16 R9, R9 ;  /* 0x0000000900097306 */ /* 0x000e620000101000 */
[----:B------:R-:W-:Y:S01]  /*3a40*/  BSSY.RECONVERGENT B0, `(.L_x_8570) ;  /* 0x000000a000007945 */ /* 0x000fe20003800200 */
[----:B0-234-:R-:W-:Y:S01]  /*3a50*/  IMAD.MOV.U32 R5, RZ, RZ, 0x7f ;  /* 0x0000007fff057424 */ /* 0x01dfe200078e00ff */
[----:B-1----:R-:W-:-:S13]  /*3a60*/  ISETP.GT.U32.AND P0, PT, R9, 0x43efffff, PT ;  /* 0x43efffff0900780c */ /* 0x002fda0003f04070 */
[----:B------:R-:W-:Y:S05]  /*3a70*/  @P0 BRA `(.L_x_8571) ;  /* 0x0000000000180947 */ /* 0x000fea0003800000 */
[----:B------:R-:W-:-:S13]  /*3a80*/  ISETP.GT.U32.AND P0, PT, R9, 0x3c7fffff, PT ;  /* 0x3c7fffff0900780c */ /* 0x000fda0003f04070 */
[----:B------:R-:W-:Y:S01]  /*3a90*/  @P0 SHF.R.U32.HI R0, RZ, 0x14, R9 ;  /* 0x00000014ff000819 */ /* 0x000fe20000011609 */
[----:B------:R-:W-:-:S03]  /*3aa0*/  @!P0 FADD.FTZ R5, R9, 16384 ;  /* 0x4680000009058421 */ /* 0x000fc60000010000 */
[----:B------:R-:W-:-:S04]  /*3ab0*/  @P0 LOP3.LUT R0, R0, 0x1, RZ, 0xc0, !PT ;  /* 0x0000000100000812 */ /* 0x000fc800078ec0ff */
[----:B------:R-:W-:-:S04]  /*3ac0*/  @P0 IADD3 R0, PT, PT, R9, 0x407ffff, R0 ;  /* 0x0407ffff09000810 */ /* 0x000fc80007ffe000 */
[----:B------:R-:W-:-:S07]  /*3ad0*/  @P0 SHF.R.U32.HI R5, RZ, 0x14, R0 ;  /* 0x00000014ff050819 */ /* 0x000fce0000011600 */
.L_x_8571:
[----:B------:R-:W-:Y:S05]  /*3ae0*/  BSYNC.RECONVERGENT B0 ;  /* 0x0000000000007941 */ /* 0x000fea0003800200 */
.L_x_8570:
[----:B------:R0:W-:Y:S01]  /*3af0*/  STG.E.U8 desc[UR36][R2.64], R5 ;  /* 0x0000000502007986 */ /* 0x0001e2000c101124 */
[----:B------:R-:W-:Y:S05]  /*3b00*/  BRA `(.L_x_8558) ;  /* 0x0000000400d07947 */ /* 0x000fea0003800000 */
.L_x_8569:
[----:B------:R-:W1:Y:S02]  /*3b10*/  I2F.U16 R9, R9 ;  /* 0x0000000900097306 */ /* 0x000e640000101000 */
[----:B-1----:R-:W-:-:S13]  /*3b20*/  ISETP.GE.U32.AND P1, PT, R9, 0x47800000, PT ;  /* 0x478000000900780c */ /* 0x002fda0003f26070 */
[----:B------:R-:W-:Y:S02]  /*3b30*/  @P1 ISETP.GT.U32.AND P0, PT, R9, 0x7f800000, PT ;  /* 0x7f8000000900180c */ /* 0x000fe40003f04070 */
[----:B0-234-:R-:W-:-:S04]  /*3b40*/  @P1 MOV R5, 0x7f ;  /* 0x0000007f00051802 */ /* 0x01dfc80000000f00 */
[----:B------:R-:W-:-:S05]  /*3b50*/  @P1 SEL R5, R5, 0x7c, P0 ;  /* 0x0000007c05051807 */ /* 0x000fca0000000000 */
[----:B------:R0:W-:Y:S01]  /*3b60*/  @P1 STG.E.U8 desc[UR36][R2.64], R5 ;  /* 0x0000000502001986 */ /* 0x0001e2000c101124 */
[----:B------:R-:W-:Y:S05]  /*3b70*/  @P1 BRA `(.L_x_8558) ;  /* 0x0000000400b41947 */ /* 0x000fea0003800000 */
[----:B------:R-:W-:-:S13]  /*3b80*/  ISETP.GT.U32.AND P0, PT, R9, 0x387fffff, PT ;  /* 0x387fffff0900780c */ /* 0x000fda0003f04070 */
[----:B------:R-:W-:Y:S01]  /*3b90*/  @P0 SHF.R.U32.HI R0, RZ, 0x15, R9 ;  /* 0x00000015ff000819 */ /* 0x000fe20000011609 */
[----:B0-----:R-:W-:-:S03]  /*3ba0*/  @!P0 FADD.FTZ R5, R9, 128 ;  /* 0x4300000009058421 */ /* 0x001fc60000010000 */
[----:B------:R-:W-:Y:S02]  /*3bb0*/  @P0 LOP3.LUT R0, R0, 0x1, RZ, 0xc0, !PT ;  /* 0x0000000100000812 */ /* 0x000fe400078ec0ff */
[----:B------:R0:W-:Y:S02]  /*3bc0*/  @!P0 STG.E.U8 desc[UR36][R2.64], R5 ;  /* 0x0000000502008986 */ /* 0x0001e4000c101124 */
[----:B------:R-:W-:-:S04]  /*3bd0*/  @P0 IADD3 R0, PT, PT, R9, 0x80fffff, R0 ;  /* 0x080fffff09000810 */ /* 0x000fc80007ffe000 */
[----:B------:R-:W-:-:S05]  /*3be0*/  @P0 SHF.R.U32.HI R7, RZ, 0x15, R0 ;  /* 0x00000015ff070819 */ /* 0x000fca0000011600 */
[----:B------:R0:W-:Y:S01]  /*3bf0*/  @P0 STG.E.U8 desc[UR36][R2.64], R7 ;  /* 0x0000000702000986 */ /* 0x0001e2000c101124 */
[----:B------:R-:W-:Y:S05]  /*3c00*/  BRA `(.L_x_8558) ;  /* 0x0000000400907947 */ /* 0x000fea0003800000 */
.L_x_8568:
[----:B------:R-:W1:Y:S02]  /*3c10*/  I2F.U16 R0, R9 ;  /* 0x0000000900007306 */ /* 0x000e640000101000 */
[----:B-1----:R-:W-:-:S05]  /*3c20*/  F2FP.BF16.F32.PACK_AB R0, RZ, R0 ;  /* 0x00000000ff00723e */ /* 0x002fca00000010ff */
[----:B------:R1:W-:Y:S01]  /*3c30*/  STG.E.U16 desc[UR36][R2.64], R0 ;  /* 0x0000000002007986 */ /* 0x0003e2000c101524 */
[----:B------:R-:W-:Y:S05]  /*3c40*/  BRA `(.L_x_8558) ;  /* 0x0000000400807947 */ /* 0x000fea0003800000 */
.L_x_8565:
        /* <DEDUP_REMOVED lines=10> */
.L_x_8574:
[----:B------:R-:W1:Y:S01]  /*3cf0*/  I2F.U16 R9, R9 ;  /* 0x0000000900097306 */ /* 0x000e620000101000 */
[----:B------:R-:W-:Y:S01]  /*3d00*/  BSSY.RECONVERGENT B0, `(.L_x_8575) ;  /* 0x0000011000007945 */ /* 0x000fe20003800200 */
[----:B------:R-:W-:Y:S01]  /*3d10*/  IMAD.MOV.U32 R0, RZ, RZ, 0x80 ;  /* 0x00000080ff007424 */ /* 0x000fe200078e00ff */
[----:B-1----:R-:W-:-:S13]  /*3d20*/  ISETP.GT.U32.AND P0, PT, R9, 0x437fffff, PT ;  /* 0x437fffff0900780c */ /* 0x002fda0003f04070 */
[----:B------:R-:W-:Y:S05]  /*3d30*/  @P0 BRA `(.L_x_8576) ;  /* 0x0000000000340947 */ /* 0x000fea0003800000 */
[----:B------:R-:W-:-:S13]  /*3d40*/  ISETP.GT.U32.AND P0, PT, R9, 0x3bffffff, PT ;  /* 0x3bffffff0900780c */ /* 0x000fda0003f04070 */
[----:B------:R-:W-:Y:S05]  /*3d50*/  @P0 BRA `(.L_x_8577) ;  /* 0x0000000000140947 */ /* 0x000fea0003800000 */
[----:B------:R-:W-:-:S05]  /*3d60*/  FADD.FTZ R0, R9, 8192 ;  /* 0x4600000009007421 */ /* 0x000fca0000010000 */
[----:B0-234-:R-:W-:Y:S02]  /*3d70*/  LOP3.LUT P0, R4, R0, 0xff, RZ, 0xc0, !PT ;  /* 0x000000ff00047812 */ /* 0x01dfe4000780c0ff */
[----:B------:R-:W-:-:S11]  /*3d80*/  PRMT R0, RZ, 0x7610, R0 ;  /* 0x00007610ff007816 */ /* 0x000fd60000000000 */
[----:B------:R-:W-:Y:S05]  /*3d90*/  @!P0 BRA `(.L_x_8576) ;  /* 0x00000000001c8947 */ /* 0x000fea0003800000 */
[----:B------:R-:W-:Y:S05]  /*3da0*/  BRA `(.L_x_8578) ;  /* 0x0000000000147947 */ /* 0x000fea0003800000 */
.L_x_8577:
[----:B------:R-:W-:-:S04]  /*3db0*/  SHF.R.U32.HI R0, RZ, 0x14, R9 ;  /* 0x00000014ff007819 */ /* 0x000fc80000011609 */
[----:B------:R-:W-:-:S04]  /*3dc0*/  LOP3.LUT R0, R0, 0x1, RZ, 0xc0, !PT ;  /* 0x0000000100007812 */ /* 0x000fc800078ec0ff */
[----:B------:R-:W-:-:S04]  /*3dd0*/  IADD3 R0, PT, PT, R9, 0x487ffff, R0 ;  /* 0x0487ffff09007810 */ /* 0x000fc80007ffe000 */
[----:B------:R-:W-:-:S04]  /*3de0*/  SHF.R.U32.HI R0, RZ, 0x14, R0 ;  /* 0x00000014ff007819 */ /* 0x000fc80000011600 */
[----:B0-234-:R-:W-:-:S07]  /*3df0*/  LOP3.LUT R4, R0, 0xff, RZ, 0xc0, !PT ;  /* 0x000000ff00047812 */ /* 0x01dfce00078ec0ff */
.L_x_8578:
[----:B------:R-:W-:-:S07]  /*3e00*/  PRMT R0, R4, 0x7610, R0 ;  /* 0x0000761004007816 */ /* 0x000fce0000000000 */
.L_x_8576:
[----:B------:R-:W-:Y:S05]  /*3e10*/  BSYNC.RECONVERGENT B0 ;  /* 0x0000000000007941 */ /* 0x000fea0003800200 */
.L_x_8575:
[----:B------:R1:W-:Y:S01]  /*3e20*/  STG.E.U8 desc[UR36][R2.64], R0 ;  /* 0x0000000002007986 */ /* 0x0003e2000c101124 */
[----:B------:R-:W-:Y:S05]  /*3e30*/  BRA `(.L_x_8558) ;  /* 0x0000000400047947 */ /* 0x000fea0003800000 */
.L_x_8573:
        /* <DEDUP_REMOVED lines=12> */
.L_x_8581:
[----:B------:R-:W-:-:S04]  /*3f00*/  SHF.R.U32.HI R0, RZ, 0x15, R9 ;  /* 0x00000015ff007819 */ /* 0x000fc80000011609 */
[----:B------:R-:W-:-:S04]  /*3f10*/  LOP3.LUT R0, R0, 0x1, RZ, 0xc0, !PT ;  /* 0x0000000100007812 */ /* 0x000fc800078ec0ff */
[----:B------:R-:W-:-:S04]  /*3f20*/  IADD3 R0, PT, PT, R9, 0x88fffff, R0 ;  /* 0x088fffff09007810 */ /* 0x000fc80007ffe000 */
[----:B------:R-:W-:-:S04]  /*3f30*/  SHF.R.U32.HI R0, RZ, 0x15, R0 ;  /* 0x00000015ff007819 */ /* 0x000fc80000011600 */
[----:B0-234-:R-:W-:-:S07]  /*3f40*/  LOP3.LUT R4, R0, 0xff, RZ, 0xc0, !PT ;  /* 0x000000ff00047812 */ /* 0x01dfce00078ec0ff */
.L_x_8582:
[----:B------:R-:W-:-:S07]  /*3f50*/  PRMT R0, R4, 0x7610, R0 ;  /* 0x0000761004007816 */ /* 0x000fce0000000000 */
.L_x_8580:
[----:B------:R-:W-:Y:S05]  /*3f60*/  BSYNC.RECONVERGENT B0 ;  /* 0x0000000000007941 */ /* 0x000fea0003800200 */
.L_x_8579:
[----:B------:R1:W-:Y:S01]  /*3f70*/  STG.E.U8 desc[UR36][R2.64], R0 ;  /* 0x0000000002007986 */ /* 0x0003e2000c101124 */
[----:B------:R-:W-:Y:S05]  /*3f80*/  BRA `(.L_x_8558) ;  /* 0x0000000000b07947 */ /* 0x000fea0003800000 */
.L_x_8572:
[----:B------:R-:W-:-:S09]  /*3f90*/  UISETP.NE.AND UP0, UPT, UR4, 0x1c, UPT ;  /* 0x0000001c0400788c */ /* 0x000fd2000bf05270 */
[----:B------:R-:W-:Y:S05]  /*3fa0*/  BRA.U !UP0, `(.L_x_8583) ;  /* 0x0000000108a07547 */ /* 0x000fea000b800000 */
[----:B------:R-:W-:-:S09]  /*3fb0*/  UISETP.NE.AND UP0, UPT, UR4, 0x1d, UPT ;  /* 0x0000001d0400788c */ /* 0x000fd2000bf05270 */
[----:B------:R-:W-:Y:S05]  /*3fc0*/  BRA.U !UP0, `(.L_x_8584) ;  /* 0x0000000108887547 */ /* 0x000fea000b800000 */
[----:B------:R-:W-:-:S09]  /*3fd0*/  UISETP.NE.AND UP0, UPT, UR4, 0x2c, UPT ;  /* 0x0000002c0400788c */ /* 0x000fd2000bf05270 */
[----:B------:R-:W-:Y:S05]  /*3fe0*/  BRA.U !UP0, `(.L_x_8585) ;  /* 0x0000000108447547 */ /* 0x000fea000b800000 */
.L_x_8557:
[----:B------:R-:W-:Y:S01]  /*3ff0*/  MOV R0, 0x0 ;  /* 0x0000000000007802 */ /* 0x000fe20000000f00 */
[----:B------:R-:W0:Y:S01]  /*4000*/  LDCU.64 UR6, c[0x4][0x138] ;  /* 0x01002700ff0677ac */ /* 0x000e220008000a00 */
[----:B------:R-:W-:Y:S02]  /*4010*/  IMAD.MOV.U32 R8, RZ, RZ, 0x65 ;  /* 0x00000065ff087424 */ /* 0x000fe400078e00ff */
[----:B------:R1:W1:Y:S01]  /*4020*/  LDC.64 R2, c[0x4][R0] ;  /* 0x0100000000027b82 */ /* 0x0002620000000a00 */
[----:B------:R-:W5:Y:S01]  /*4030*/  LDCU.64 UR8, c[0x4][0x140] ;  /* 0x01002800ff0877ac */ /* 0x000f620008000a00 */
[----:B------:R-:W-:Y:S02]  /*4040*/  IMAD.MOV.U32 R12, RZ, RZ, 0x1 ;  /* 0x00000001ff0c7424 */ /* 0x000fe400078e00ff */
[----:B------:R-:W-:Y:S01]  /*4050*/  IMAD.MOV.U32 R13, RZ, RZ, RZ ;  /* 0x000000ffff0d7224 */ /* 0x000fe200078e00ff */
[----:B------:R-:W5:Y:S01]  /*4060*/  LDCU.64 UR4, c[0x4][0x10] ;  /* 0x01000200ff0477ac */ /* 0x000f620008000a00 */
[----:B0-234-:R-:W-:Y:S01]  /*4070*/  IMAD.U32 R4, RZ, RZ, UR6 ;  /* 0x00000006ff047e24 */ /* 0x01dfe2000f8e00ff */
[----:B------:R-:W-:Y:S01]  /*4080*/  MOV R5, UR7 ;  /* 0x0000000700057c02 */ /* 0x000fe20008000f00 */
[----:B-----5:R-:W-:-:S02]  /*4090*/  IMAD.U32 R6, RZ, RZ, UR8 ;  /* 0x00000008ff067e24 */ /* 0x020fc4000f8e00ff */
[----:B------:R-:W-:Y:S02]  /*40a0*/  IMAD.U32 R7, RZ, RZ, UR9 ;  /* 0x00000009ff077e24 */ /* 0x000fe4000f8e00ff */
[----:B------:R-:W-:Y:S01]  /*40b0*/  IMAD.U32 R10, RZ, RZ, UR4 ;  /* 0x00000004ff0a7e24 */ /* 0x000fe2000f8e00ff */
[----:B------:R-:W-:-:S07]  /*40c0*/  MOV R11, UR5 ;  /* 0x00000005000b7c02 */ /* 0x000fce0008000f00 */
[----:B------:R-:W-:-:S07]  /*40d0*/  LEPC R20, `(.L_x_8586) ;  /* 0x000000001014794e */ /* 0x000fce0000000000 */
[----:B-1----:R-:W-:Y:S05]  /*40e0*/  CALL.ABS.NOINC R2 ;  /* 0x0000000002007343 */ /* 0x002fea0003c00000 */
.L_x_8586:
[----:B------:R-:W-:Y:S05]  /*40f0*/  BRA `(.L_x_8558) ;  /* 0x0000000000547947 */ /* 0x000fea0003800000 */
.L_x_8585:
[----:B------:R-:W1:Y:S01]  /*4100*/  I2F.U16 R9, R9 ;  /* 0x0000000900097306 */ /* 0x000e620000101000 */
[----:B0-234-:R-:W-:Y:S01]  /*4110*/  HFMA2 R5, -RZ, RZ, 0, 1.5199184417724609375e-05 ;  /* 0x000000ffff057431 */ /* 0x01dfe200000001ff */
[----:B-1----:R-:W-:-:S04]  /*4120*/  SHF.R.U32.HI R4, RZ, 0x17, R9 ;  /* 0x00000017ff047819 */ /* 0x002fc80000011609 */
[----:B------:R-:W-:-:S13]  /*4130*/  ISETP.NE.AND P1, PT, R4, 0xff, PT ;  /* 0x000000ff0400780c */ /* 0x000fda0003f25270 */
[--C-:B------:R-:W-:Y:S02]  /*4140*/  @P1 SHF.R.U32.HI R0, RZ, 0x16, R9.reuse ;  /* 0x00000016ff001819 */ /* 0x100fe40000011609 */
[----:B------:R-:W-:Y:S02]  /*4150*/  @P1 LOP3.LUT P0, RZ, R4, 0x3fffff, R9, 0xf8, !PT ;  /* 0x003fffff04ff1812 */ /* 0x000fe4000780f809 */
        /* <DEDUP_REMOVED lines=9> */
.L_x_8584:
[----:B0-234-:R-:W-:Y:S02]  /*41f0*/  LOP3.LUT R4, R9, 0xffff, RZ, 0xc0, !PT ;  /* 0x0000ffff09047812 */ /* 0x01dfe400078ec0ff */
[----:B------:R-:W-:-:S05]  /*4200*/  MOV R5, RZ ;  /* 0x000000ff00057202 */ /* 0x000fca0000000f00 */
[----:B------:R0:W-:Y:S01]  /*4210*/  STG.E.64 desc[UR36][R2.64], R4 ;  /* 0x0000000402007986 */ /* 0x0001e2000c101b24 */
[----:B------:R-:W-:Y:S05]  /*4220*/  BRA `(.L_x_8558) ;  /* 0x0000000000087947 */ /* 0x000fea0003800000 */
.L_x_8583:
[----:B------:R-:W-:-:S05]  /*4230*/  LOP3.LUT R9, R9, 0xffff, RZ, 0xc0, !PT ;  /* 0x0000ffff09097812 */ /* 0x000fca00078ec0ff */
[----:B------:R1:W-:Y:S02]  /*4240*/  STG.E desc[UR36][R2.64], R9 ;  /* 0x0000000902007986 */ /* 0x0003e4000c101924 */
.L_x_8558:
[----:B------:R-:W-:Y:S05]  /*4250*/  BSYNC.RECONVERGENT B6 ;  /* 0x0000000000067941 */ /* 0x000fea0003800200 */
.L_x_8552:
[----:B------:R-:W-:-:S07]  /*4260*/  VIADD R17, R17, 0x80 ;  /* 0x0000008011117836 */ /* 0x000fce0000000000 */
.L_x_8482:
[----:B------:R-:W-:Y:S05]  /*4270*/  BSYNC.RECONVERGENT B7 ;  /* 0x0000000000077941 */ /* 0x000fea0003800200 */
.L_x_8481:
[----:B------:R-:W5:Y:S01]  /*4280*/  LDCU UR4, c[0x0][0x380] ;  /* 0x00007000ff0477ac */ /* 0x000f620008000800 */
[----:B------:R-:W-:Y:S01]  /*4290*/  BSSY.RECONVERGENT B7, `(.L_x_8587) ;  /* 0x0000418000077945 */ /* 0x000fe20003800200 */
[----:B-----5:R-:W-:-:S13]  /*42a0*/  ISETP.GE.AND P0, PT, R17, UR4, PT ;  /* 0x0000000411007c0c */ /* 0x020fda000bf06270 */
[----:B------:R-:W-:Y:S05]  /*42b0*/  @P0 BRA `(.L_x_8588) ;  /* 0x0000004000540947 */ /* 0x000fea0003800000 */
[----:B------:R-:W5:Y:S01]  /*42c0*/  LDCU UR4, c[0x0][0x388] ;  /* 0x00007100ff0477ac */ /* 0x000f620008000800 */
[----:B------:R-:W-:Y:S02]  /*42d0*/  HFMA2 R16, -RZ, RZ, 0, 0 ;  /* 0x00000000ff107431 */ /* 0x000fe400000001ff */
[----:B------:R-:W-:Y:S02]  /*42e0*/  IMAD.MOV.U32 R18, RZ, RZ, RZ ;  /* 0x000000ffff127224 */ /* 0x000fe400078e00ff */
[----:B-1----:R-:W-:Y:S01]  /*42f0*/  IMAD.MOV.U32 R0, RZ, RZ, RZ ;  /* 0x000000ffff007224 */ /* 0x002fe200078e00ff */
[----:B-----5:R-:W-:-:S09]  /*4300*/  UISETP.NE.AND UP0, UPT, UR4, URZ, UPT ;  /* 0x000000ff0400728c */ /* 0x020fd2000bf05270 */
[----:B------:R-:W-:Y:S05]  /*4310*/  BRA.U !UP0, `(.L_x_8589) ;  /* 0x0000001508707547 */ /* 0x000fea000b800000 */
[----:B------:R-:W0:Y:S01]  /*4320*/  LDCU.64 UR4, c[0x0][0x390] ;  /* 0x00007200ff0477ac */ /* 0x000e220008000a00 */
[----:B------:R-:W-:Y:S01]  /*4330*/  IMAD.MOV.U32 R16, RZ, RZ, RZ ;  /* 0x000000ffff107224 */ /* 0x000fe200078e00ff */
[----:B------:R-:W1:Y:S01]  /*4340*/  LDCU UR6, c[0x0][0x38c] ;  /* 0x00007180ff0677ac */ /* 0x000e620008000800 */
[----:B------:R-:W5:Y:S01]  /*4350*/  LDCU.64 UR8, c[0x0][0x4b8] ;  /* 0x00009700ff0877ac */ /* 0x000f620008000a00 */
[----:B------:R-:W-:Y:S01]  /*4360*/  UISETP.NE.AND UP0, UPT, UR41, URZ, UPT ;  /* 0x000000ff2900728c */ /* 0x000fe2000bf05270 */
[----:B0-----:R-:W-:Y:S01]  /*4370*/  IMAD.HI.U32 R2, R17, UR4, R16 ;  /* 0x0000000411027c27 */ /* 0x001fe2000f8e0010 */
[----:B------:R-:W0:Y:S04]  /*4380*/  LDCU UR4, c[0x0][0x4c0] ;  /* 0x00009800ff0477ac */ /* 0x000e280008000800 */
[----:B------:R-:W-:-:S05]  /*4390*/  SHF.R.U32.HI R3, RZ, UR5, R2 ;  /* 0x00000005ff037c19 */ /* 0x000fca0008011602 */
[----:B------:R-:W-:-:S04]  /*43a0*/  IMAD.MOV R18, RZ, RZ, -R3 ;  /* 0x000000ffff127224 */ /* 0x000fc800078e0a03 */
[----:B-1----:R-:W-:-:S04]  /*43b0*/  IMAD R18, R18, UR6, R17 ;  /* 0x0000000612127c24 */ /* 0x002fc8000f8e0211 */
[C---:B-----5:R-:W-:Y:S02]  /*43c0*/  IMAD R16, R18.reuse, UR8, RZ ;  /* 0x0000000812107c24 */ /* 0x060fe4000f8e02ff */
[C---:B------:R-:W-:Y:S02]  /*43d0*/  IMAD R0, R18.reuse, UR9, RZ ;  /* 0x0000000912007c24 */ /* 0x040fe4000f8e02ff */
[----:B0-----:R-:W-:Y:S01]  /*43e0*/  IMAD R18, R18, UR4, RZ ;  /* 0x0000000412127c24 */ /* 0x001fe2000f8e02ff */
[----:B------:R-:W-:Y:S06]  /*43f0*/  BRA.U !UP0, `(.L_x_8589) ;  /* 0x0000001508387547 */ /* 0x000fec000b800000 */
[----:B------:R-:W2:Y:S01]  /*4400*/  LDCU.64 UR6, c[0x0][0x398] ;  /* 0x00007300ff0677ac */ /* 0x000ea20008000a00 */
[----:B------:R-:W-:Y:S01]  /*4410*/  IMAD.MOV.U32 R2, RZ, RZ, RZ ;  /* 0x000000ffff027224 */ /* 0x000fe200078e00ff */
[----:B------:R-:W0:Y:S01]  /*4420*/  LDCU UR4, c[0x0][0x3a0] ;  /* 0x00007400ff0477ac */ /* 0x000e220008000800 */
[----:B------:R-:W1:Y:S01]  /*4430*/  LDCU UR5, c[0x0][0x4c4] ;  /* 0x00009880ff0577ac */ /* 0x000e620008000800 */
[----:B------:R-:W5:Y:S01]  /*4440*/  LDCU.64 UR8, c[0x0][0x4c8] ;  /* 0x00009900ff0877ac */ /* 0x000f620008000a00 */
[----:B------:R-:W-:Y:S01]  /*4450*/  UISETP.NE.AND UP0, UPT, UR38, 0x2, UPT ;  /* 0x000000022600788c */ /* 0x000fe2000bf05270 */
[----:B--234-:R-:W-:-:S05]  /*4460*/  IMAD.HI.U32 R4, R3, UR7, R2 ;  /* 0x0000000703047c27 */ /* 0x01cfca000f8e0002 */
[----:B0-----:R-:W-:-:S04]  /*4470*/  SHF.R.U32.HI R5, RZ, UR4, R4 ;  /* 0x00000004ff057c19 */ /* 0x001fc80008011604 */
[----:B------:R-:W-:-:S05]  /*4480*/  IADD3 R2, PT, PT, -R5, RZ, RZ ;  /* 0x000000ff05027210 */ /* 0x000fca0007ffe1ff */
[----:B------:R-:W-:-:S04]  /*4490*/  IMAD R3, R2, UR6, R3 ;  /* 0x0000000602037c24 */ /* 0x000fc8000f8e0203 */
[C---:B-1----:R-:W-:Y:S02]  /*44a0*/  IMAD R16, R3.reuse, UR5, R16 ;  /* 0x0000000503107c24 */ /* 0x042fe4000f8e0210 */
[C---:B-----5:R-:W-:Y:S02]  /*44b0*/  IMAD R0, R3.reuse, UR8, R0 ;  /* 0x0000000803007c24 */ /* 0x060fe4000f8e0200 */
        /* <DEDUP_REMOVED lines=322> */
.L_x_8589:
        /* <DEDUP_REMOVED lines=16> */
.L_x_8593:
[----:B------:R3:W5:Y:S01]  /*59e0*/  LDG.E.U8 R19, desc[UR36][R4.64] ;  /* 0x0000002404137981 */ /* 0x000762000c1e1100 */
[----:B------:R-:W-:Y:S05]  /*59f0*/  BRA `(.L_x_8595) ;  /* 0x0000000c005c7947 */ /* 0x000fea0003800000 */
.L_x_8592:
        /* <DEDUP_REMOVED lines=8> */
.L_x_8597:
[----:B------:R0:W5:Y:S01]  /*5a80*/  LDG.E.U8 R19, desc[UR36][R4.64] ;  /* 0x0000002404137981 */ /* 0x000162000c1e1100 */
[----:B------:R-:W-:Y:S05]  /*5a90*/  BRA `(.L_x_8595) ;  /* 0x0000000c00347947 */ /* 0x000fea0003800000 */
.L_x_8596:
[----:B------:R0:W5:Y:S01]  /*5aa0*/  LDG.E.U16 R19, desc[UR36][R4.64] ;  /* 0x0000002404137981 */ /* 0x000162000c1e1500 */
[----:B------:R-:W-:Y:S05]  /*5ab0*/  BRA `(.L_x_8595) ;  /* 0x0000000c002c7947 */ /* 0x000fea0003800000 */
.L_x_8591:
        /* <DEDUP_REMOVED lines=10> */
.L_x_8599:
[----:B------:R-:W2:Y:S02]  /*5b60*/  LDG.E.U16 R2, desc[UR36][R4.64] ;  /* 0x0000002404027981 */ /* 0x000ea4000c1e1500 */
[----:B--2---:R-:W-:-:S06]  /*5b70*/  HADD2.F32 R2, -RZ, R2.H0_H0 ;  /* 0x20000002ff027230 */ /* 0x004fcc0000004100 */
[----:B------:R-:W0:Y:S02]  /*5b80*/  F2I.S64.TRUNC R2, R2 ;  /* 0x0000000200027311 */ /* 0x000e24000020d900 */
[----:B0-----:R-:W-:Y:S01]  /*5b90*/  PRMT R19, R2, 0x7610, R19 ;  /* 0x0000761002137816 */ /* 0x001fe20000000013 */
[----:B------:R-:W-:Y:S06]  /*5ba0*/  BRA `(.L_x_8595) ;  /* 0x0000000800f07947 */ /* 0x000fec0003800000 */
.L_x_8598:
        /* <DEDUP_REMOVED lines=10> */
.L_x_8601:
[----:B------:R-:W2:Y:S02]  /*5c50*/  LDG.E.U16 R4, desc[UR36][R4.64] ;  /* 0x0000002404047981 */ /* 0x000ea4000c1e1500 */
[----:B--2---:R-:W-:-:S06]  /*5c60*/  HADD2.F32 R2, -RZ, R4.H0_H0 ;  /* 0x20000004ff027230 */ /* 0x004fcc0000004100 */
[----:B------:R-:W0:Y:S02]  /*5c70*/  F2I.S64.TRUNC R2, R2 ;  /* 0x0000000200027311 */ /* 0x000e24000020d900 */
[----:B0-----:R-:W-:Y:S01]  /*5c80*/  PRMT R19, R2, 0x7610, R19 ;  /* 0x0000761002137816 */ /* 0x001fe20000000013 */
[----:B------:R-:W-:Y:S06]  /*5c90*/  BRA `(.L_x_8595) ;  /* 0x0000000800b47947 */ /* 0x000fec0003800000 */
.L_x_8600:
[----:B------:R-:W2:Y:S02]  /*5ca0*/  LDG.E.64 R2, desc[UR36][R4.64] ;  /* 0x0000002404027981 */ /* 0x000ea4000c1e1b00 */
[----:B--2---:R-:W0:Y:S02]  /*5cb0*/  F2I.S64.F64.TRUNC R2, R2 ;  /* 0x0000000200027311 */ /* 0x004e24000030d900 */
[----:B0-----:R-:W-:Y:S01]  /*5cc0*/  PRMT R19, R2, 0x7610, R19 ;  /* 0x0000761002137816 */ /* 0x001fe20000000013 */
[----:B------:R-:W-:Y:S06]  /*5cd0*/  BRA `(.L_x_8595) ;  /* 0x0000000800a47947 */ /* 0x000fec0003800000 */
.L_x_8590:
        /* <DEDUP_REMOVED lines=12> */
.L_x_8604:
[----:B------:R-:W2:Y:S02]  /*5da0*/  LDG.E.64 R4, desc[UR36][R4.64] ;  /* 0x0000002404047981 */ /* 0x000ea4000c1e1b00 */
[----:B--2---:R-:W0:Y:S02]  /*5db0*/  F2I.S64.F64.TRUNC R2, R4 ;  /* 0x0000000400027311 */ /* 0x004e24000030d900 */
[----:B0-----:R-:W-:Y:S01]  /*5dc0*/  PRMT R19, R2, 0x7610, R19 ;  /* 0x0000761002137816 */ /* 0x001fe20000000013 */
[----:B------:R-:W-:Y:S06]  /*5dd0*/  BRA `(.L_x_8595) ;  /* 0x0000000800647947 */ /* 0x000fec0003800000 */
.L_x_8603:
        /* <DEDUP_REMOVED lines=27> */
.L_x_8606:
        /* <DEDUP_REMOVED lines=11> */
[----:B------:R-:W0:Y:S02]  /*6040*/  F2I.S64.TRUNC R2, R3 ;  /* 0x0000000300027311 */ /* 0x000e24000020d900 */
[----:B0-----:R-:W-:Y:S01]  /*6050*/  PRMT R19, R2, 0x7610, R19 ;  /* 0x0000761002137816 */ /* 0x001fe20000000013 */
[----:B------:R-:W-:Y:S06]  /*6060*/  BRA `(.L_x_8595) ;  /* 0x0000000400c07947 */ /* 0x000fec0003800000 */
.L_x_8605:
[----:B------:R-:W2:Y:S02]  /*6070*/  LDG.E.U16 R2, desc[UR36][R4.64] ;  /* 0x0000002404027981 */ /* 0x000ea4000c1e1500 */
[----:B--2---:R-:W-:-:S06]  /*6080*/  IMAD.U32 R2, R2, 0x10000, RZ ;  /* 0x0001000002027824 */ /* 0x004fcc00078e00ff */
[----:B------:R-:W0:Y:S02]  /*6090*/  F2I.S64.TRUNC R2, R2 ;  /* 0x0000000200027311 */ /* 0x000e24000020d900 */
[----:B0-----:R-:W-:Y:S01]  /*60a0*/  PRMT R19, R2, 0x7610, R19 ;  /* 0x0000761002137816 */ /* 0x001fe20000000013 */
[----:B------:R-:W-:Y:S06]  /*60b0*/  BRA `(.L_x_8595) ;  /* 0x0000000400ac7947 */ /* 0x000fec0003800000 */
.L_x_8602:
        /* <DEDUP_REMOVED lines=10> */
.L_x_8609:
        /* <DEDUP_REMOVED lines=21> */
.L_x_8613:
[----:B------:R-:W-:Y:S05]  /*62b0*/  BSYNC.RECONVERGENT B1 ;  /* 0x0000000000017941 */ /* 0x000fea0003800200 */
.L_x_8612:
[----:B------:R-:W-:Y:S01]  /*62c0*/  IMAD.SHL.U32 R0, R0, 0x100000, RZ ;  /* 0x0010000000007824 */ /* 0x000fe200078e00ff */
[----:B------:R-:W-:-:S04]  /*62d0*/  LEA R2, R2, 0x3b800000, 0x17 ;  /* 0x3b80000002027811 */ /* 0x000fc800078eb8ff */
[----:B------:R-:W-:-:S07]  /*62e0*/  LOP3.LUT R2, R2, R0, R7, 0xfe, !PT ;  /* 0x0000000002027212 */ /* 0x000fce00078efe07 */
.L_x_8611:
[----:B------:R-:W-:Y:S05]  /*62f0*/  BSYNC.RECONVERGENT B0 ;  /* 0x0000000000007941 */ /* 0x000fea0003800200 */
.L_x_8610:
[----:B------:R-:W0:Y:S02]  /*6300*/  F2I.S64.TRUNC R2, R2 ;  /* 0x0000000200027311 */ /* 0x000e24000020d900 */
[----:B0-----:R-:W-:Y:S01]  /*6310*/  PRMT R19, R2, 0x7610, R19 ;  /* 0x0000761002137816 */ /* 0x001fe20000000013 */
[----:B------:R-:W-:Y:S06]  /*6320*/  BRA `(.L_x_8595) ;  /* 0x0000000400107947 */ /* 0x000fec0003800000 */
.L_x_8608:
        /* <DEDUP_REMOVED lines=21> */
.L_x_8617:
[----:B------:R-:W-:Y:S05]  /*6480*/  BSYNC.RECONVERGENT B1 ;  /* 0x0000000000017941 */ /* 0x000fea0003800200 */
.L_x_8616:
[----:B------:R-:W-:Y:S01]  /*6490*/  IMAD.SHL.U32 R0, R0, 0x200000, RZ ;  /* 0x0020000000007824 */ /* 0x000fe200078e00ff */
[----:B------:R-:W-:-:S04]  /*64a0*/  LEA R2, R2, 0x37800000, 0x17 ;  /* 0x3780000002027811 */ /* 0x000fc800078eb8ff */
[----:B------:R-:W-:-:S07]  /*64b0*/  LOP3.LUT R2, R2, R0, R7, 0xfe, !PT ;  /* 0x0000000002027212 */ /* 0x000fce00078efe07 */
.L_x_8615:
[----:B------:R-:W-:Y:S05]  /*64c0*/  BSYNC.RECONVERGENT B0 ;  /* 0x0000000000007941 */ /* 0x000fea0003800200 */
.L_x_8614:
[----:B------:R-:W0:Y:S02]  /*64d0*/  F2I.S64.TRUNC R2, R2 ;  /* 0x0000000200027311 */ /* 0x000e24000020d900 */
[----:B0-----:R-:W-:Y:S01]  /*64e0*/  PRMT R19, R2, 0x7610, R19 ;  /* 0x0000761002137816 */ /* 0x001fe20000000013 */
[----:B------:R-:W-:Y:S06]  /*64f0*/  BRA `(.L_x_8595) ;  /* 0x00000000009c7947 */ /* 0x000fec0003800000 */
.L_x_8607:
        /* <DEDUP_REMOVED lines=14> */
.L_x_8621:
[----:B------:R-:W-:Y:S05]  /*65e0*/  BSYNC.RECONVERGENT B0 ;  /* 0x0000000000007941 */ /* 0x000fea0003800200 */
.L_x_8620:
[----:B------:R-:W0:Y:S02]  /*65f0*/  F2I.S64.TRUNC R2, R2 ;  /* 0x0000000200027311 */ /* 0x000e24000020d900 */
[----:B0-----:R-:W-:Y:S01]  /*6600*/  PRMT R19, R2, 0x7610, R19 ;  /* 0x0000761002137816 */ /* 0x001fe20000000013 */
[----:B------:R-:W-:Y:S06]  /*6610*/  BRA `(.L_x_8595) ;  /* 0x0000000000547947 */ /* 0x000fec0003800000 */
.L_x_8594:
        /* <DEDUP_REMOVED lines=16> */
.L_x_8622:
[----:B------:R-:W-:Y:S01]  /*6720*/  PRMT R19, RZ, 0x7610, R19 ;  /* 0x00007610ff137816 */ /* 0x000fe20000000013 */
[----:B------:R-:W-:Y:S06]  /*6730*/  BRA `(.L_x_8595) ;  /* 0x00000000000c7947 */ /* 0x000fec0003800000 */
.L_x_8619:
[----:B------:R2:W5:Y:S01]  /*6740*/  LDG.E.U8 R19, desc[UR36][R4.64] ;  /* 0x0000002404137981 */ /* 0x000562000c1e1100 */
[----:B------:R-:W-:Y:S05]  /*6750*/  BRA `(.L_x_8595) ;  /* 0x0000000000047947 */ /* 0x000fea0003800000 */
.L_x_8618:
[----:B------:R1:W5:Y:S02]  /*6760*/  LDG.E.U8 R19, desc[UR36][R4.64] ;  /* 0x0000002404137981 */ /* 0x000364000c1e1100 */
.L_x_8595:
[----:B------:R-:W0:Y:S01]  /*6770*/  LDCU.64 UR6, c[0x0][0x5f8] ;  /* 0x0000bf00ff0677ac */ /* 0x000e220008000a00 */
[----:B------:R-:W-:-:S04]  /*6780*/  UPRMT UR4, UR42, 0x9910, URZ ;  /* 0x000099102a047896 */ /* 0x000fc800080000ff */
[----:B------:R-:W-:Y:S01]  /*6790*/  UISETP.GT.AND UP0, UPT, UR4, 0x9, UPT ;  /* 0x000000090400788c */ /* 0x000fe2000bf04270 */
[----:B01234-:R-:W-:-:S04]  /*67a0*/  IADD3 R4, P0, PT, R18, UR6, RZ ;  /* 0x0000000612047c10 */ /* 0x01ffc8000ff1e0ff */
        /* <DEDUP_REMOVED lines=12> */
.L_x_8626:
[----:B------:R0:W5:Y:S01]  /*6870*/  LDG.E.U8 R0, desc[UR36][R4.64] ;  /* 0x0000002404007981 */ /* 0x000162000c1e1100 */
[----:B------:R-:W-:Y:S05]  /*6880*/  BRA `(.L_x_8628) ;  /* 0x0000000c005c7947 */ /* 0x000fea0003800000 */
.L_x_8625:
        /* <DEDUP_REMOVED lines=8> */
.L_x_8630:
[----:B------:R3:W5:Y:S01]  /*6910*/  LDG.E.U8 R0, desc[UR36][R4.64] ;  /* 0x0000002404007981 */ /* 0x000762000c1e1100 */
[----:B------:R-:W-:Y:S05]  /*6920*/  BRA `(.L_x_8628) ;  /* 0x0000000c00347947 */ /* 0x000fea0003800000 */
.L_x_8629:
[----:B------:R0:W5:Y:S01]  /*6930*/  LDG.E.U16 R0, desc[UR36][R4.64] ;  /* 0x0000002404007981 */ /* 0x000162000c1e1500 */
[----:B------:R-:W-:Y:S05]  /*6940*/  BRA `(.L_x_8628) ;  /* 0x0000000c002c7947 */ /* 0x000fea0003800000 */
.L_x_8624:
        /* <DEDUP_REMOVED lines=10> */
.L_x_8632:
[----:B------:R-:W2:Y:S02]  /*69f0*/  LDG.E.U16 R2, desc[UR36][R4.64] ;  /* 0x0000002404027981 */ /* 0x000ea4000c1e1500 */
[----:B--2---:R-:W-:-:S06]  /*6a00*/  HADD2.F32 R2, -RZ, R2.H0_H0 ;  /* 0x20000002ff027230 */ /* 0x004fcc0000004100 */
[----:B------:R-:W0:Y:S02]  /*6a10*/  F2I.S64.TRUNC R2, R2 ;  /* 0x0000000200027311 */ /* 0x000e24000020d900 */
[----:B0-----:R-:W-:Y:S01]  /*6a20*/  PRMT R0, R2, 0x7610, R0 ;  /* 0x0000761002007816 */ /* 0x001fe20000000000 */
[----:B------:R-:W-:Y:S06]  /*6a30*/  BRA `(.L_x_8628) ;  /* 0x0000000800f07947 */ /* 0x000fec0003800000 */
.L_x_8631:
        /* <DEDUP_REMOVED lines=10> */
.L_x_8634:
[----:B------:R-:W2:Y:S02]  /*6ae0*/  LDG.E.U16 R4, desc[UR36][R4.64] ;  /* 0x0000002404047981 */ /* 0x000ea4000c1e1500 */
[----:B--2---:R-:W-:-:S06]  /*6af0*/  HADD2.F32 R2, -RZ, R4.H0_H0 ;  /* 0x20000004ff027230 */ /* 0x004fcc0000004100 */
[----:B------:R-:W0:Y:S02]  /*6b00*/  F2I.S64.TRUNC R2, R2 ;  /* 0x0000000200027311 */ /* 0x000e24000020d900 */
[----:B0-----:R-:W-:Y:S01]  /*6b10*/  PRMT R0, R2, 0x7610, R0 ;  /* 0x0000761002007816 */ /* 0x001fe20000000000 */
[----:B------:R-:W-:Y:S06]  /*6b20*/  BRA `(.L_x_8628) ;  /* 0x0000000800b47947 */ /* 0x000fec0003800000 */
.L_x_8633:
[----:B------:R-:W2:Y:S02]  /*6b30*/  LDG.E.64 R2, desc[UR36][R4.64] ;  /* 0x0000002404027981 */ /* 0x000ea4000c1e1b00 */
[----:B--2---:R-:W0:Y:S02]  /*6b40*/  F2I.S64.F64.TRUNC R2, R2 ;  /* 0x0000000200027311 */ /* 0x004e24000030d900 */
[----:B0-----:R-:W-:Y:S01]  /*6b50*/  PRMT R0, R2, 0x7610, R0 ;  /* 0x0000761002007816 */ /* 0x001fe20000000000 */
[----:B------:R-:W-:Y:S06]  /*6b60*/  BRA `(.L_x_8628) ;  /* 0x0000000800a47947 */ /* 0x000fec0003800000 */
.L_x_8623:
        /* <DEDUP_REMOVED lines=12> */
.L_x_8637:
[----:B------:R-:W2:Y:S02]  /*6c30*/  LDG.E.64 R4, desc[UR36][R4.64] ;  /* 0x0000002404047981 */ /* 0x000ea4000c1e1b00 */
[----:B--2---:R-:W0:Y:S02]  /*6c40*/  F2I.S64.F64.TRUNC R2, R4 ;  /* 0x0000000400027311 */ /* 0x004e24000030d900 */
[----:B0-----:R-:W-:Y:S01]  /*6c50*/  PRMT R0, R2, 0x7610, R0 ;  /* 0x0000761002007816 */ /* 0x001fe20000000000 */
[----:B------:R-:W-:Y:S06]  /*6c60*/  BRA `(.L_x_8628) ;  /* 0x0000000800647947 */ /* 0x000fec0003800000 */
.L_x_8636:
        /* <DEDUP_REMOVED lines=27> */
.L_x_8639:
        /* <DEDUP_REMOVED lines=14> */
.L_x_8638:
[----:B------:R-:W2:Y:S02]  /*6f00*/  LDG.E.U16 R2, desc[UR36][R4.64] ;  /* 0x0000002404027981 */ /* 0x000ea4000c1e1500 */
[----:B--2---:R-:W-:-:S06]  /*6f10*/  IMAD.U32 R2, R2, 0x10000, RZ ;  /* 0x0001000002027824 */ /* 0x004fcc00078e00ff */
[----:B------:R-:W0:Y:S02]  /*6f20*/  F2I.S64.TRUNC R2, R2 ;  /* 0x0000000200027311 */ /* 0x000e24000020d900 */
[----:B0-----:R-:W-:Y:S01]  /*6f30*/  PRMT R0, R2, 0x7610, R0 ;  /* 0x0000761002007816 */ /* 0x001fe20000000000 */
[----:B------:R-:W-:Y:S06]  /*6f40*/  BRA `(.L_x_8628) ;  /* 0x0000000400ac7947 */ /* 0x000fec0003800000 */
.L_x_8635:
        /* <DEDUP_REMOVED lines=10> */
.L_x_8642:
        /* <DEDUP_REMOVED lines=21> */
.L_x_8646:
[----:B------:R-:W-:Y:S05]  /*7140*/  BSYNC.RECONVERGENT B1 ;  /* 0x0000000000017941 */ /* 0x000fea0003800200 */
.L_x_8645:
[----:B------:R-:W-:Y:S01]  /*7150*/  IMAD.SHL.U32 R0, R0, 0x100000, RZ ;  /* 0x0010000000007824 */ /* 0x000fe200078e00ff */
[----:B------:R-:W-:-:S04]  /*7160*/  LEA R2, R2, 0x3b800000, 0x17 ;  /* 0x3b80000002027811 */ /* 0x000fc800078eb8ff */
[----:B------:R-:W-:-:S07]  /*7170*/  LOP3.LUT R2, R2, R0, R7, 0xfe, !PT ;  /* 0x0000000002027212 */ /* 0x000fce00078efe07 */
.L_x_8644:
[----:B------:R-:W-:Y:S05]  /*7180*/  BSYNC.RECONVERGENT B0 ;  /* 0x0000000000007941 */ /* 0x000fea0003800200 */
.L_x_8643:
[----:B------:R-:W0:Y:S02]  /*7190*/  F2I.S64.TRUNC R2, R2 ;  /* 0x0000000200027311 */ /* 0x000e24000020d900 */
[----:B0-----:R-:W-:Y:S01]  /*71a0*/  PRMT R0, R2, 0x7610, R0 ;  /* 0x0000761002007816 */ /* 0x001fe20000000000 */
[----:B------:R-:W-:Y:S06]  /*71b0*/  BRA `(.L_x_8628) ;  /* 0x0000000400107947 */ /* 0x000fec0003800000 */
.L_x_8641:
        /* <DEDUP_REMOVED lines=21> */
.L_x_8650:
[----:B------:R-:W-:Y:S05]  /*7310*/  BSYNC.RECONVERGENT B1 ;  /* 0x0000000000017941 */ /* 0x000fea0003800200 */
.L_x_8649:
[----:B------:R-:W-:Y:S02]  /*7320*/  SHF.L.U32 R0, R0, 0x15, RZ ;  /* 0x0000001500007819 */ /* 0x000fe400000006ff */
[----:B------:R-:W-:-:S04]  /*7330*/  LEA R2, R2, 0x37800000, 0x17 ;  /* 0x3780000002027811 */ /* 0x000fc800078eb8ff */
[----:B------:R-:W-:-:S07]  /*7340*/  LOP3.LUT R2, R2, R0, R7, 0xfe, !PT ;  /* 0x0000000002027212 */ /* 0x000fce00078efe07 */
.L_x_8648:
[----:B------:R-:W-:Y:S05]  /*7350*/  BSYNC.RECONVERGENT B0 ;  /* 0x0000000000007941 */ /* 0x000fea0003800200 */
.L_x_8647:
[----:B------:R-:W0:Y:S02]  /*7360*/  F2I.S64.TRUNC R2, R2 ;  /* 0x0000000200027311 */ /* 0x000e24000020d900 */
[----:B0-----:R-:W-:Y:S01]  /*7370*/  PRMT R0, R2, 0x7610, R0 ;  /* 0x0000761002007816 */ /* 0x001fe20000000000 */
[----:B------:R-:W-:Y:S06]  /*7380*/  BRA `(.L_x_8628) ;  /* 0x00000000009c7947 */ /* 0x000fec0003800000 */
.L_x_8640:
        /* <DEDUP_REMOVED lines=14> */
.L_x_8654:
[----:B------:R-:W-:Y:S05]  /*7470*/  BSYNC.RECONVERGENT B0 ;  /* 0x0000000000007941 */ /* 0x000fea0003800200 */
.L_x_8653:
[----:B------:R-:W0:Y:S02]  /*7480*/  F2I.S64.TRUNC R2, R2 ;  /* 0x0000000200027311 */ /* 0x000e24000020d900 */
[----:B0-----:R-:W-:Y:S01]  /*7490*/  PRMT R0, R2, 0x7610, R0 ;  /* 0x0000761002007816 */ /* 0x001fe20000000000 */
[----:B------:R-:W-:Y:S06]  /*74a0*/  BRA `(.L_x_8628) ;  /* 0x0000000000547947 */ /* 0x000fec0003800000 */
.L_x_8627:
        /* <DEDUP_REMOVED lines=16> */
.L_x_8655:
[----:B------:R-:W-:Y:S01]  /*75b0*/  PRMT R0, RZ, 0x7610, R0 ;  /* 0x00007610ff007816 */ /* 0x000fe20000000000 */
[----:B------:R-:W-:Y:S06]  /*75c0*/  BRA `(.L_x_8628) ;  /* 0x00000000000c7947 */ /* 0x000fec0003800000 */
.L_x_8652:
[----:B------:R1:W5:Y:S01]  /*75d0*/  LDG.E.U8 R0, desc[UR36][R4.64] ;  /* 0x0000002404007981 */ /* 0x000362000c1e1100 */
[----:B------:R-:W-:Y:S05]  /*75e0*/  BRA `(.L_x_8628) ;  /* 0x0000000000047947 */ /* 0x000fea0003800000 */
.L_x_8651:
[----:B------:R2:W5:Y:S02]  /*75f0*/  LDG.E.U8 R0, desc[UR36][R4.64] ;  /* 0x0000002404007981 */ /* 0x000564000c1e1100 */
.L_x_8628:
[----:B------:R-:W0:Y:S01]  /*7600*/  LDCU.64 UR6, c[0x0][0x5e8] ;  /* 0x0000bd00ff0677ac */ /* 0x000e220008000a00 */
        /* <DEDUP_REMOVED lines=9> */
[----:B0-----:R-:W-:-:S05]  /*76a0*/  IADD3 R2, P1, PT, R16, UR6, RZ ;  /* 0x0000000610027c10 */ /* 0x001fca000ff3e0ff */
        /* <DEDUP_REMOVED lines=12> */
.L_x_8660:
[----:B------:R0:W-:Y:S01]  /*7770*/  STG.E.U8 desc[UR36][R2.64], R9 ;  /* 0x0000000902007986 */ /* 0x0001e2000c101124 */
[----:B------:R-:W-:Y:S05]  /*7780*/  BRA `(.L_x_8662) ;  /* 0x0000000c00187947 */ /* 0x000fea0003800000 */
.L_x_8659:
[----:B------:R-:W-:-:S09]  /*7790*/  UISETP.NE.AND UP0, UPT, UR4, 0x2, UPT ;  /* 0x000000020400788c */ /* 0x000fd2000bf05270 */
[----:B------:R-:W-:Y:S05]  /*77a0*/  BRA.U !UP0, `(.L_x_8663) ;  /* 0x00000001082c7547 */ /* 0x000fea000b800000 */
[----:B------:R-:W-:-:S09]  /*77b0*/  UISETP.NE.AND UP0, UPT, UR4, 0x3, UPT ;  /* 0x000000030400788c */ /* 0x000fd2000bf05270 */
[----:B------:R-:W-:Y:S05]  /*77c0*/  BRA.U !UP0, `(.L_x_8664) ;  /* 0x0000000108187547 */ /* 0x000fea000b800000 */
[----:B------:R-:W-:-:S09]  /*77d0*/  UISETP.NE.AND UP0, UPT, UR4, 0x4, UPT ;  /* 0x000000040400788c */ /* 0x000fd2000bf05270 */
[----:B------:R-:W-:Y:S05]  /*77e0*/  BRA.U UP0, `(.L_x_8661) ;  /* 0x0000000900347547 */ /* 0x000fea000b800000 */
[----:B-1234-:R-:W-:Y:S01]  /*77f0*/  LOP3.LUT R4, R9, 0xffff, RZ, 0xc0, !PT ;  /* 0x0000ffff09047812 */ /* 0x01efe200078ec0ff */
[----:B------:R-:W-:-:S05]  /*7800*/  IMAD.MOV.U32 R5, RZ, RZ, RZ ;  /* 0x000000ffff057224 */ /* 0x000fca00078e00ff */
[----:B------:R0:W-:Y:S01]  /*7810*/  STG.E.64 desc[UR36][R2.64], R4 ;  /* 0x0000000402007986 */ /* 0x0001e2000c101b24 */
[----:B------:R-:W-:Y:S05]  /*7820*/  BRA `(.L_x_8662) ;  /* 0x0000000800f07947 */ /* 0x000fea0003800000 */
.L_x_8664:
[----:B------:R-:W-:-:S05]  /*7830*/  LOP3.LUT R9, R9, 0xffff, RZ, 0xc0, !PT ;  /* 0x0000ffff09097812 */ /* 0x000fca00078ec0ff */
[----:B------:R0:W-:Y:S01]  /*7840*/  STG.E desc[UR36][R2.64], R9 ;  /* 0x0000000902007986 */ /* 0x0001e2000c101924 */
[----:B------:R-:W-:Y:S05]  /*7850*/  BRA `(.L_x_8662) ;  /* 0x0000000800e47947 */ /* 0x000fea0003800000 */
.L_x_8663:
[----:B------:R0:W-:Y:S01]  /*7860*/  STG.E.U16 desc[UR36][R2.64], R9 ;  /* 0x0000000902007986 */ /* 0x0001e2000c101524 */
[----:B------:R-:W-:Y:S05]  /*7870*/  BRA `(.L_x_8662) ;  /* 0x0000000800dc7947 */ /* 0x000fea0003800000 */
.L_x_8658:
[----:B------:R-:W-:-:S09]  /*7880*/  UISETP.GT.AND UP0, UPT, UR4, 0x6, UPT ;  /* 0x000000060400788c */ /* 0x000fd2000bf04270 */
[----:B------:R-:W-:Y:S05]  /*7890*/  BRA.U UP0, `(.L_x_8665) ;  /* 0x00000001002c7547 */ /* 0x000fea000b800000 */
[----:B------:R-:W-:-:S09]  /*78a0*/  UISETP.NE.AND UP0, UPT, UR4, 0x5, UPT ;  /* 0x000000050400788c */ /* 0x000fd2000bf05270 */
[----:B------:R-:W-:Y:S05]  /*78b0*/  BRA.U !UP0, `(.L_x_8666) ;  /* 0x0000000108147547 */ /* 0x000fea000b800000 */
[----:B------:R-:W-:-:S09]  /*78c0*/  UISETP.NE.AND UP0, UPT, UR4, 0x6, UPT ;  /* 0x000000060400788c */ /* 0x000fd2000bf05270 */
[----:B------:R-:W-:Y:S05]  /*78d0*/  BRA.U UP0, `(.L_x_8661) ;  /* 0x0000000500f87547 */ /* 0x000fea000b800000 */
[----:B-1234-:R-:W0:Y:S02]  /*78e0*/  I2F.U16 R5, R9 ;  /* 0x0000000900057306 */ /* 0x01ee240000101000 */
[----:B0-----:R0:W-:Y:S01]  /*78f0*/  STG.E desc[UR36][R2.64], R5 ;  /* 0x0000000502007986 */ /* 0x0011e2000c101924 */
[----:B------:R-:W-:Y:S05]  /*7900*/  BRA `(.L_x_8662) ;  /* 0x0000000800b87947 */ /* 0x000fea0003800000 */
.L_x_8666:
[----:B------:R-:W0:Y:S02]  /*7910*/  I2F.U16 R0, R9 ;  /* 0x0000000900007306 */ /* 0x000e240000101000 */
[----:B0-----:R-:W-:-:S05]  /*7920*/  F2FP.F16.F32.PACK_AB R0, RZ, R0 ;  /* 0x00000000ff00723e */ /* 0x001fca00000000ff */
[----:B------:R0:W-:Y:S01]  /*7930*/  STG.E.U16 desc[UR36][R2.64], R0 ;  /* 0x0000000002007986 */ /* 0x0001e2000c101524 */
[----:B------:R-:W-:Y:S05]  /*7940*/  BRA `(.L_x_8662) ;  /* 0x0000000800a87947 */ /* 0x000fea0003800000 */
.L_x_8665:
[----:B------:R-:W-:-:S09]  /*7950*/  UISETP.NE.AND UP0, UPT, UR4, 0x7, UPT ;  /* 0x000000070400788c */ /* 0x000fd2000bf05270 */
[----:B------:R-:W-:Y:S05]  /*7960*/  BRA.U !UP0, `(.L_x_8667) ;  /* 0x0000000108347547 */ /* 0x000fea000b800000 */
[----:B------:R-:W-:-:S09]  /*7970*/  UISETP.NE.AND UP0, UPT, UR4, 0x8, UPT ;  /* 0x000000080400788c */ /* 0x000fd2000bf05270 */
[----:B------:R-:W-:Y:S05]  /*7980*/  BRA.U !UP0, `(.L_x_8668) ;  /* 0x0000000108187547 */ /* 0x000fea000b800000 */
[----:B------:R-:W-:-:S09]  /*7990*/  UISETP.NE.AND UP0, UPT, UR4, 0x9, UPT ;  /* 0x000000090400788c */ /* 0x000fd2000bf05270 */
[----:B------:R-:W-:Y:S05]  /*79a0*/  BRA.U UP0, `(.L_x_8661) ;  /* 0x0000000500c47547 */ /* 0x000fea000b800000 */
[----:B-1234-:R-:W0:Y:S01]  /*79b0*/  I2F.U16 R4, R9 ;  /* 0x0000000900047306 */ /* 0x01ee220000101000 */
[----:B------:R-:W-:-:S05]  /*79c0*/  IMAD.MOV.U32 R5, RZ, RZ, RZ ;  /* 0x000000ffff057224 */ /* 0x000fca00078e00ff */
[----:B0-----:R0:W-:Y:S01]  /*79d0*/  STG.E.64 desc[UR36][R2.64], R4 ;  /* 0x0000000402007986 */ /* 0x0011e2000c101b24 */
[----:B------:R-:W-:Y:S05]  /*79e0*/  BRA `(.L_x_8662) ;  /* 0x0000000800807947 */ /* 0x000fea0003800000 */
.L_x_8668:
[----:B------:R-:W1:Y:S02]  /*79f0*/  I2F.U16 R9, R9 ;  /* 0x0000000900097306 */ /* 0x000e640000101000 */
[----:B-1234-:R-:W-:-:S04]  /*7a00*/  F2FP.F16.F32.PACK_AB R5, RZ, R9 ;  /* 0x00000009ff05723e */ /* 0x01efc800000000ff */
[----:B------:R-:W-:-:S05]  /*7a10*/  PRMT R5, R5, 0x5410, RZ ;  /* 0x0000541005057816 */ /* 0x000fca00000000ff */
[----:B------:R0:W-:Y:S01]  /*7a20*/  STG.E desc[UR36][R2.64], R5 ;  /* 0x0000000502007986 */ /* 0x0001e2000c101924 */
[----:B------:R-:W-:Y:S05]  /*7a30*/  BRA `(.L_x_8662) ;  /* 0x00000008006c7947 */ /* 0x000fea0003800000 */
.L_x_8667:
[----:B-1234-:R-:W0:Y:S02]  /*7a40*/  I2F.F64.U16 R4, R9 ;  /* 0x0000000900047312 */ /* 0x01ee240000101800 */
[----:B0-----:R0:W-:Y:S01]  /*7a50*/  STG.E.64 desc[UR36][R2.64], R4 ;  /* 0x0000000402007986 */ /* 0x0011e2000c101b24 */
[----:B------:R-:W-:Y:S05]  /*7a60*/  BRA `(.L_x_8662) ;  /* 0x0000000800607947 */ /* 0x000fea0003800000 */
.L_x_8657:
        /* <DEDUP_REMOVED lines=12> */
.L_x_8672:
[----:B------:R-:W0:Y:S01]  /*7b30*/  I2F.U16 R9, R9 ;  /* 0x0000000900097306 */ /* 0x000e220000101000 */
[----:B------:R-:W-:Y:S01]  /*7b40*/  BSSY.RECONVERGENT B0, `(.L_x_8673) ;  /* 0x0000010000007945 */ /* 0x000fe20003800200 */
[----:B------:R-:W-:Y:S02]  /*7b50*/  MOV R0, 0x80 ;  /* 0x0000008000007802 */ /* 0x000fe40000000f00 */
[----:B0-----:R-:W-:-:S13]  /*7b60*/  ISETP.GT.U32.AND P0, PT, R9, 0x437fffff, PT ;  /* 0x437fffff0900780c */ /* 0x001fda0003f04070 */
        /* <DEDUP_REMOVED lines=9> */
[----:B-1234-:R-:W-:Y:S02]  /*7c00*/  LOP3.LUT P0, R4, R0, 0xff, RZ, 0xc0, !PT ;  /* 0x000000ff00047812 */ /* 0x01efe4000780c0ff */
[----:B------:R-:W-:-:S11]  /*7c10*/  PRMT R0, RZ, 0x7610, R0 ;  /* 0x00007610ff007816 */ /* 0x000fd60000000000 */
[----:B------:R-:W-:Y:S05]  /*7c20*/  @!P0 BRA `(.L_x_8674) ;  /* 0x0000000000048947 */ /* 0x000fea0003800000 */
[----:B------:R-:W-:-:S07]  /*7c30*/  IMAD.MOV.U32 R0, RZ, RZ, R4 ;  /* 0x000000ffff007224 */ /* 0x000fce00078e0004 */
.L_x_8674:
[----:B------:R-:W-:Y:S05]  /*7c40*/  BSYNC.RECONVERGENT B0 ;  /* 0x0000000000007941 */ /* 0x000fea0003800200 */
.L_x_8673:
[----:B------:R0:W-:Y:S01]  /*7c50*/  STG.E.U8 desc[UR36][R2.64], R0 ;  /* 0x0000000002007986 */ /* 0x0001e2000c101124 */
[----:B------:R-:W-:Y:S05]  /*7c60*/  BRA `(.L_x_8662) ;  /* 0x0000000400e07947 */ /* 0x000fea0003800000 */
.L_x_8671:
[----:B------:R-:W0:Y:S01]  /*7c70*/  I2F.U16 R9, R9 ;  /* 0x0000000900097306 */ /* 0x000e220000101000 */
[----:B------:R-:W-:Y:S01]  /*7c80*/  BSSY.RECONVERGENT B0, `(.L_x_8675) ;  /* 0x0000010000007945 */ /* 0x000fe20003800200 */
[----:B------:R-:W-:Y:S01]  /*7c90*/  IMAD.MOV.U32 R0, RZ, RZ, 0x80 ;  /* 0x00000080ff007424 */ /* 0x000fe200078e00ff */
        /* <DEDUP_REMOVED lines=14> */
.L_x_8676:
[----:B------:R-:W-:Y:S05]  /*7d80*/  BSYNC.RECONVERGENT B0 ;  /* 0x0000000000007941 */ /* 0x000fea0003800200 */
.L_x_8675:
[----:B------:R0:W-:Y:S01]  /*7d90*/  STG.E.U8 desc[UR36][R2.64], R0 ;  /* 0x0000000002007986 */ /* 0x0001e2000c101124 */
[----:B------:R-:W-:Y:S05]  /*7da0*/  BRA `(.L_x_8662) ;  /* 0x0000000400907947 */ /* 0x000fea0003800000 */
.L_x_8670:
[----:B------:R-:W-:-:S09]  /*7db0*/  UISETP.NE.AND UP0, UPT, UR4, 0x1c, UPT ;  /* 0x0000001c0400788c */ /* 0x000fd2000bf05270 */
[----:B------:R-:W-:Y:S05]  /*7dc0*/  BRA.U !UP0, `(.L_x_8677) ;  /* 0x00000001085c7547 */ /* 0x000fea000b800000 */
[----:B------:R-:W-:-:S09]  /*7dd0*/  UISETP.NE.AND UP0, UPT, UR4, 0x1d, UPT ;  /* 0x0000001d0400788c */ /* 0x000fd2000bf05270 */
[----:B------:R-:W-:Y:S05]  /*7de0*/  BRA.U !UP0, `(.L_x_8678) ;  /* 0x0000000108447547 */ /* 0x000fea000b800000 */
[----:B------:R-:W-:-:S09]  /*7df0*/  UISETP.NE.AND UP0, UPT, UR4, 0x2c, UPT ;  /* 0x0000002c0400788c */ /* 0x000fd2000bf05270 */
[----:B------:R-:W-:Y:S05]  /*7e00*/  BRA.U UP0, `(.L_x_8661) ;  /* 0x0000000100ac7547 */ /* 0x000fea000b800000 */
[----:B------:R-:W0:Y:S01]  /*7e10*/  I2F.U16 R9, R9 ;  /* 0x0000000900097306 */ /* 0x000e220000101000 */
[----:B-1234-:R-:W-:Y:S01]  /*7e20*/  HFMA2 R5, -RZ, RZ, 0, 1.5199184417724609375e-05 ;  /* 0x000000ffff057431 */ /* 0x01efe200000001ff */
[----:B0-----:R-:W-:-:S04]  /*7e30*/  SHF.R.U32.HI R4, RZ, 0x17, R9 ;  /* 0x00000017ff047819 */ /* 0x001fc80000011609 */
        /* <DEDUP_REMOVED lines=12> */
.L_x_8678:
[----:B-1234-:R-:W-:Y:S02]  /*7f00*/  LOP3.LUT R4, R9, 0xffff, RZ, 0xc0, !PT ;  /* 0x0000ffff09047812 */ /* 0x01efe400078ec0ff */
[----:B------:R-:W-:-:S05]  /*7f10*/  MOV R5, RZ ;  /* 0x000000ff00057202 */ /* 0x000fca0000000f00 */
[----:B------:R0:W-:Y:S01]  /*7f20*/  STG.E.64 desc[UR36][R2.64], R4 ;  /* 0x0000000402007986 */ /* 0x0001e2000c101b24 */
[----:B------:R-:W-:Y:S05]  /*7f30*/  BRA `(.L_x_8662) ;  /* 0x00000004002c7947 */ /* 0x000fea0003800000 */
.L_x_8677:
[----:B------:R-:W-:-:S05]  /*7f40*/  LOP3.LUT R9, R9, 0xffff, RZ, 0xc0, !PT ;  /* 0x0000ffff09097812 */ /* 0x000fca00078ec0ff */
[----:B------:R0:W-:Y:S01]  /*7f50*/  STG.E desc[UR36][R2.64], R9 ;  /* 0x0000000902007986 */ /* 0x0001e2000c101924 */
[----:B------:R-:W-:Y:S05]  /*7f60*/  BRA `(.L_x_8662) ;  /* 0x0000000400207947 */ /* 0x000fea0003800000 */
.L_x_8669:
        /* <DEDUP_REMOVED lines=8> */
[----:B-1234-:R-:W-:-:S05]  /*7ff0*/  SEL R5, RZ, 0x1, !P0 ;  /* 0x00000001ff057807 */ /* 0x01efca0004000000 */
[----:B------:R0:W-:Y:S01]  /*8000*/  STG.E.U8 desc[UR36][R2.64], R5 ;  /* 0x0000000502007986 */ /* 0x0001e2000c101124 */
[----:B------:R-:W-:Y:S05]  /*8010*/  BRA `(.L_x_8662) ;  /* 0x0000000000f47947 */ /* 0x000fea0003800000 */
.L_x_8680:
[----:B-1234-:R-:W0:Y:S01]  /*8020*/  I2F.F64.U16 R4, R9 ;  /* 0x0000000900047312 */ /* 0x01ee220000101800 */
[----:B------:R-:W-:-:S05]  /*8030*/  CS2R R6, SRZ ;  /* 0x0000000000067805 */ /* 0x000fca000001ff00 */
[----:B0-----:R0:W-:Y:S01]  /*8040*/  STG.E.128 desc[UR36][R2.64], R4 ;  /* 0x0000000402007986 */ /* 0x0011e2000c101d24 */
[----:B------:R-:W-:Y:S05]  /*8050*/  BRA `(.L_x_8662) ;  /* 0x0000000000e47947 */ /* 0x000fea0003800000 */
.L_x_8679:
[----:B------:R-:W-:-:S09]  /*8060*/  UISETP.NE.AND UP0, UPT, UR4, 0xf, UPT ;  /* 0x0000000f0400788c */ /* 0x000fd2000bf05270 */
[----:B------:R-:W-:Y:S05]  /*8070*/  BRA.U !UP0, `(.L_x_8681) ;  /* 0x0000000108d07547 */ /* 0x000fea000b800000 */
[----:B------:R-:W-:-:S09]  /*8080*/  UISETP.NE.AND UP0, UPT, UR4, 0x17, UPT ;  /* 0x000000170400788c */ /* 0x000fd2000bf05270 */
[----:B------:R-:W-:Y:S05]  /*8090*/  BRA.U !UP0, `(.L_x_8682) ;  /* 0x0000000108847547 */ /* 0x000fea000b800000 */
[----:B------:R-:W-:-:S09]  /*80a0*/  UISETP.NE.AND UP0, UPT, UR4, 0x18, UPT ;  /* 0x000000180400788c */ /* 0x000fd2000bf05270 */
[----:B------:R-:W-:Y:S05]  /*80b0*/  BRA.U !UP0, `(.L_x_8683) ;  /* 0x0000000108447547 */ /* 0x000fea000b800000 */
.L_x_8661:
[----:B------:R-:W-:Y:S01]  /*80c0*/  MOV R0, 0x0 ;  /* 0x0000000000007802 */ /* 0x000fe20000000f00 */
[----:B------:R-:W1:Y:S01]  /*80d0*/  LDCU.64 UR4, c[0x4][0x138] ;  /* 0x01002700ff0477ac */ /* 0x000e620008000a00 */
[----:B------:R-:W-:Y:S02]  /*80e0*/  HFMA2 R12, -RZ, RZ, 0, 5.9604644775390625e-08 ;  /* 0x00000001ff0c7431 */ /* 0x000fe400000001ff */
[----:B------:R-:W-:Y:S01]  /*80f0*/  IMAD.MOV.U32 R8, RZ, RZ, 0x65 ;  /* 0x00000065ff087424 */ /* 0x000fe200078e00ff */
[----:B------:R0:W0:Y:S01]  /*8100*/  LDC.64 R2, c[0x4][R0] ;  /* 0x0100000000027b82 */ /* 0x0000220000000a00 */
[----:B------:R-:W5:Y:S01]  /*8110*/  LDCU.64 UR6, c[0x4][0x140] ;  /* 0x01002800ff0677ac */ /* 0x000f620008000a00 */
[----:B------:R-:W-:Y:S01]  /*8120*/  IMAD.MOV.U32 R13, RZ, RZ, RZ ;  /* 0x000000ffff0d7224 */ /* 0x000fe200078e00ff */
[----:B------:R-:W5:Y:S01]  /*8130*/  LDCU.64 UR8, c[0x4][0x10] ;  /* 0x01000200ff0877ac */ /* 0x000f620008000a00 */
[----:B-1234-:R-:W-:Y:S02]  /*8140*/  IMAD.U32 R4, RZ, RZ, UR4 ;  /* 0x00000004ff047e24 */ /* 0x01efe4000f8e00ff */
[----:B------:R-:W-:-:S02]  /*8150*/  IMAD.U32 R5, RZ, RZ, UR5 ;  /* 0x00000005ff057e24 */ /* 0x000fc4000f8e00ff */
[----:B-----5:R-:W-:Y:S01]  /*8160*/  IMAD.U32 R6, RZ, RZ, UR6 ;  /* 0x00000006ff067e24 */ /* 0x020fe2000f8e00ff */
[----:B------:R-:W-:Y:S01]  /*8170*/  MOV R7, UR7 ;  /* 0x0000000700077c02 */ /* 0x000fe20008000f00 */
[----:B------:R-:W-:Y:S02]  /*8180*/  IMAD.U32 R10, RZ, RZ, UR8 ;  /* 0x00000008ff0a7e24 */ /* 0x000fe4000f8e00ff */
[----:B------:R-:W-:-:S07]  /*8190*/  IMAD.U32 R11, RZ, RZ, UR9 ;  /* 0x00000009ff0b7e24 */ /* 0x000fce000f8e00ff */
[----:B------:R-:W-:-:S07]  /*81a0*/  LEPC R20, `(.L_x_8684) ;  /* 0x000000001014794e */ /* 0x000fce0000000000 */
[----:B0-----:R-:W-:Y:S05]  /*81b0*/  CALL.ABS.NOINC R2 ;  /* 0x0000000002007343 */ /* 0x001fea0003c00000 */
.L_x_8684:
[----:B------:R-:W-:Y:S05]  /*81c0*/  BRA `(.L_x_8662) ;  /* 0x0000000000887947 */ /* 0x000fea0003800000 */
.L_x_8683:
[----:B------:R-:W0:Y:S01]  /*81d0*/  I2F.U16 R9, R9 ;  /* 0x0000000900097306 */ /* 0x000e220000101000 */
[----:B------:R-:W-:Y:S01]  /*81e0*/  BSSY.RECONVERGENT B0, `(.L_x_8685) ;  /* 0x000000a000007945 */ /* 0x000fe20003800200 */
[----:B-1234-:R-:W-:Y:S01]  /*81f0*/  IMAD.MOV.U32 R5, RZ, RZ, 0x7f ;  /* 0x0000007fff057424 */ /* 0x01efe200078e00ff */
[----:B0-----:R-:W-:-:S13]  /*8200*/  ISETP.GT.U32.AND P0, PT, R9, 0x43efffff, PT ;  /* 0x43efffff0900780c */ /* 0x001fda0003f04070 */
[----:B------:R-:W-:Y:S05]  /*8210*/  @P0 BRA `(.L_x_8686) ;  /* 0x0000000000180947 */ /* 0x000fea0003800000 */
[----:B------:R-:W-:-:S13]  /*8220*/  ISETP.GE.U32.AND P0, PT, R9, 0x3c800000, PT ;  /* 0x3c8000000900780c */ /* 0x000fda0003f06070 */
[----:B------:R-:W-:-:S04]  /*8230*/  @P0 SHF.R.U32.HI R0, RZ, 0x14, R9 ;  /* 0x00000014ff000819 */ /* 0x000fc80000011609 */
[----:B------:R-:W-:-:S04]  /*8240*/  @P0 LOP3.LUT R0, R0, 0x1, RZ, 0xc0, !PT ;  /* 0x0000000100000812 */ /* 0x000fc800078ec0ff */
[----:B------:R-:W-:-:S04]  /*8250*/  @P0 IADD3 R0, PT, PT, R9, 0x407ffff, R0 ;  /* 0x0407ffff09000810 */ /* 0x000fc80007ffe000 */
[----:B------:R-:W-:Y:S01]  /*8260*/  @P0 SHF.R.U32.HI R5, RZ, 0x14, R0 ;  /* 0x00000014ff050819 */ /* 0x000fe20000011600 */
[----:B------:R-:W-:-:S07]  /*8270*/  @!P0 FADD.FTZ R5, R9, 16384 ;  /* 0x4680000009058421 */ /* 0x000fce0000010000 */
.L_x_8686:
[----:B------:R-:W-:Y:S05]  /*8280*/  BSYNC.RECONVERGENT B0 ;  /* 0x0000000000007941 */ /* 0x000fea0003800200 */
.L_x_8685:
[----:B------:R0:W-:Y:S01]  /*8290*/  STG.E.U8 desc[UR36][R2.64], R5 ;  /* 0x0000000502007986 */ /* 0x0001e2000c101124 */
[----:B------:R-:W-:Y:S05]  /*82a0*/  BRA `(.L_x_8662) ;  /* 0x0000000000507947 */ /* 0x000fea0003800000 */
.L_x_8682:
[----:B------:R-:W0:Y:S02]  /*82b0*/  I2F.U16 R7, R9 ;  /* 0x0000000900077306 */ /* 0x000e240000101000 */
[----:B0-----:R-:W-:-:S13]  /*82c0*/  ISETP.GT.U32.AND P0, PT, R7, 0x477fffff, PT ;  /* 0x477fffff0700780c */ /* 0x001fda0003f04070 */
[----:B------:R-:W-:Y:S05]  /*82d0*/  @P0 BRA `(.L_x_8687) ;  /* 0x0000000000240947 */ /* 0x000fea0003800000 */
[----:B------:R-:W-:-:S13]  /*82e0*/  ISETP.GE.U32.AND P0, PT, R7, 0x38800000, PT ;  /* 0x388000000700780c */ /* 0x000fda0003f06070 */
[----:B------:R-:W-:-:S04]  /*82f0*/  @P0 SHF.R.U32.HI R0, RZ, 0x15, R7 ;  /* 0x00000015ff000819 */ /* 0x000fc80000011607 */
[----:B------:R-:W-:-:S04]  /*8300*/  @P0 LOP3.LUT R0, R0, 0x1, RZ, 0xc0, !PT ;  /* 0x0000000100000812 */ /* 0x000fc800078ec0ff */
[C---:B------:R-:W-:Y:S01]  /*8310*/  @P0 IADD3 R0, PT, PT, R7.reuse, 0x80fffff, R0 ;  /* 0x080fffff07000810 */ /* 0x040fe20007ffe000 */
[----:B------:R-:W-:-:S03]  /*8320*/  @!P0 FADD.FTZ R7, R7, 128 ;  /* 0x4300000007078421 */ /* 0x000fc60000010000 */
[----:B-1234-:R-:W-:-:S05]  /*8330*/  @P0 SHF.R.U32.HI R5, RZ, 0x15, R0 ;  /* 0x00000015ff050819 */ /* 0x01efca0000011600 */
[----:B------:R0:W-:Y:S04]  /*8340*/  @P0 STG.E.U8 desc[UR36][R2.64], R5 ;  /* 0x0000000502000986 */ /* 0x0001e8000c101124 */
[----:B------:R0:W-:Y:S01]  /*8350*/  @!P0 STG.E.U8 desc[UR36][R2.64], R7 ;  /* 0x0000000702008986 */ /* 0x0001e2000c101124 */
[----:B------:R-:W-:Y:S05]  /*8360*/  BRA `(.L_x_8662) ;  /* 0x0000000000207947 */ /* 0x000fea0003800000 */
.L_x_8687:
[----:B-1234-:R-:W-:Y:S01]  /*8370*/  IMAD.MOV.U32 R5, RZ, RZ, 0x7f ;  /* 0x0000007fff057424 */ /* 0x01efe200078e00ff */
[----:B------:R-:W-:-:S04]  /*8380*/  ISETP.GT.U32.AND P0, PT, R7, 0x7f800000, PT ;  /* 0x7f8000000700780c */ /* 0x000fc80003f04070 */
[----:B------:R-:W-:-:S05]  /*8390*/  SEL R5, R5, 0x7c, P0 ;  /* 0x0000007c05057807 */ /* 0x000fca0000000000 */
[----:B------:R0:W-:Y:S01]  /*83a0*/  STG.E.U8 desc[UR36][R2.64], R5 ;  /* 0x0000000502007986 */ /* 0x0001e2000c101124 */
[----:B------:R-:W-:Y:S05]  /*83b0*/  BRA `(.L_x_8662) ;  /* 0x00000000000c7947 */ /* 0x000fea0003800000 */
.L_x_8681:
[----:B------:R-:W0:Y:S02]  /*83c0*/  I2F.U16 R0, R9 ;  /* 0x0000000900007306 */ /* 0x000e240000101000 */
[----:B0-----:R-:W-:-:S05]  /*83d0*/  F2FP.BF16.F32.PACK_AB R0, RZ, R0 ;  /* 0x00000000ff00723e */ /* 0x001fca00000010ff */
[----:B------:R0:W-:Y:S02]  /*83e0*/  STG.E.U16 desc[UR36][R2.64], R0 ;  /* 0x0000000002007986 */ /* 0x0001e4000c101524 */
.L_x_8662:
[----:B------:R-:W-:Y:S05]  /*83f0*/  BSYNC.RECONVERGENT B6 ;  /* 0x0000000000067941 */ /* 0x000fea0003800200 */
.L_x_8656:
[----:B------:R-:W-:-:S07]  /*8400*/  IADD3 R17, PT, PT, R17, 0x80, RZ ;  /* 0x0000008011117810 */ /* 0x000fce0007ffe0ff */
.L_x_8588:
[----:B------:R-:W-:Y:S05]  /*8410*/  BSYNC.RECONVERGENT B7 ;  /* 0x0000000000077941 */ /* 0x000fea0003800200 */
.L_x_8587:
[----:B------:R-:W5:Y:S01]  /*8420*/  LDCU UR4, c[0x0][0x380] ;  /* 0x00007000ff0477ac */ /* 0x000f620008000800 */
[----:B------:R-:W-:Y:S01]  /*8430*/  BSSY.RECONVERGENT B7, `(.L_x_8688) ;  /* 0x0000418000077945 */ /* 0x000fe20003800200 */
[----:B-----5:R-:W-:-:S13]  /*8440*/  ISETP.GE.AND P0, PT, R17, UR4, PT ;  /* 0x0000000411007c0c */ /* 0x020fda000bf06270 */
[----:B------:R-:W-:Y:S05]  /*8450*/  @P0 BRA `(.L_x_8689) ;  /* 0x0000004000540947 */ /* 0x000fea0003800000 */
[----:B------:R-:W5:Y:S01]  /*8460*/  LDCU UR4, c[0x0][0x388] ;  /* 0x00007100ff0477ac */ /* 0x000f620008000800 */
[----:B------:R-:W-:Y:S02]  /*8470*/  IMAD.MOV.U32 R18, RZ, RZ, RZ ;  /* 0x000000ffff127224 */ /* 0x000fe400078e00ff */
[----:B01----:R-:W-:Y:S02]  /*8480*/  IMAD.MOV.U32 R0, RZ, RZ, RZ ;  /* 0x000000ffff007224 */ /* 0x003fe400078e00ff */
[----:B------:R-:W-:Y:S01]  /*8490*/  IMAD.MOV.U32 R16, RZ, RZ, RZ ;  /* 0x000000ffff107224 */ /* 0x000fe200078e00ff */
[----:B-----5:R-:W-:-:S09]  /*84a0*/  UISETP.NE.AND UP0, UPT, UR4, URZ, UPT ;  /* 0x000000ff0400728c */ /* 0x020fd2000bf05270 */
[----:B------:R-:W-:Y:S05]  /*84b0*/  BRA.U !UP0, `(.L_x_8690) ;  /* 0x0000001508707547 */ /* 0x000fea000b800000 */
[----:B------:R-:W0:Y:S01]  /*84c0*/  LDCU.64 UR4, c[0x0][0x390] ;  /* 0x00007200ff0477ac */ /* 0x000e220008000a00 */
[----:B------:R-:W-:Y:S01]  /*84d0*/  MOV R16, RZ ;  /* 0x000000ff00107202 */ /* 0x000fe20000000f00 */
[----:B------:R-:W1:Y:S01]  /*84e0*/  LDCU UR6, c[0x0][0x38c] ;  /* 0x00007180ff0677ac */ /* 0x000e620008000800 */
[----:B------:R-:W5:Y:S01]  /*84f0*/  LDCU.64 UR8, c[0x0][0x4b8] ;  /* 0x00009700ff0877ac */ /* 0x000f620008000a00 */
[----:B------:R-:W-:Y:S02]  /*8500*/  UISETP.NE.AND UP0, UPT, UR41, URZ, UPT ;  /* 0x000000ff2900728c */ /* 0x000fe4000bf05270 */
        /* <DEDUP_REMOVED lines=16> */
[----:B0-----:R-:W-:-:S05]  /*8610*/  SHF.R.U32.HI R5, RZ, UR4, R4 ;  /* 0x00000004ff057c19 */ /* 0x001fca0008011604 */
[----:B------:R-:W-:-:S04]  /*8620*/  IMAD.MOV R2, RZ, RZ, -R5 ;  /* 0x000000ffff027224 */ /* 0x000fc800078e0a05 */
[----:B------:R-:W-:-:S04]  /*8630*/  IMAD R3, R2, UR6, R3 ;  /* 0x0000000602037c24 */ /* 0x000fc8000f8e0203 */
[C---:B-1----:R-:W-:Y:S02]  /*8640*/  IMAD R16, R3.reuse, UR5, R16 ;  /* 0x0000000503107c24 */ /* 0x042fe4000f8e0210 */
[C---:B-----5:R-:W-:Y:S02]  /*8650*/  IMAD R0, R3.reuse, UR8, R0 ;  /* 0x0000000803007c24 */ /* 0x060fe4000f8e0200 */
        /* <DEDUP_REMOVED lines=322> */
.L_x_8690:
[----:B------:R-:W2:Y:S01]  /*9a80*/  LDCU.64 UR6, c[0x0][0x5f0] ;  /* 0x0000be00ff0677ac */ /* 0x000ea20008000a00 */
        /* <DEDUP_REMOVED lines=15> */
.L_x_8694:
[----:B------:R3:W5:Y:S01]  /*9b80*/  LDG.E.U8 R19, desc[UR36][R4.64] ;  /* 0x0000002404137981 */ /* 0x000762000c1e1100 */
[----:B------:R-:W-:Y:S05]  /*9b90*/  BRA `(.L_x_8696) ;  /* 0x0000000c005c7947 */ /* 0x000fea0003800000 */
.L_x_8693:
        /* <DEDUP_REMOVED lines=8> */
.L_x_8698:
[----:B------:R0:W5:Y:S01]  /*9c20*/  LDG.E.U8 R19, desc[UR36][R4.64] ;  /* 0x0000002404137981 */ /* 0x000162000c1e1100 */
[----:B------:R-:W-:Y:S05]  /*9c30*/  BRA `(.L_x_8696) ;  /* 0x0000000c00347947 */ /* 0x000fea0003800000 */
.L_x_8697:
[----:B------:R0:W5:Y:S01]  /*9c40*/  LDG.E.U16 R19, desc[UR36][R4.64] ;  /* 0x0000002404137981 */ /* 0x000162000c1e1500 */
[----:B------:R-:W-:Y:S05]  /*9c50*/  BRA `(.L_x_8696) ;  /* 0x0000000c002c7947 */ /* 0x000fea0003800000 */
.L_x_8692:
        /* <DEDUP_REMOVED lines=10> */
.L_x_8700:
[----:B------:R-:W2:Y:S02]  /*9d00*/  LDG.E.U16 R2, desc[UR36][R4.64] ;  /* 0x0000002404027981 */ /* 0x000ea4000c1e1500 */
[----:B--2---:R-:W-:-:S06]  /*9d10*/  HADD2.F32 R2, -RZ, R2.H0_H0 ;  /* 0x20000002ff027230 */ /* 0x004fcc0000004100 */
[----:B------:R-:W0:Y:S02]  /*9d20*/  F2I.S64.TRUNC R2, R2 ;  /* 0x0000000200027311 */ /* 0x000e24000020d900 */
[----:B0-----:R-:W-:Y:S01]  /*9d30*/  PRMT R19, R2, 0x7610, R19 ;  /* 0x0000761002137816 */ /* 0x001fe20000000013 */
[----:B------:R-:W-:Y:S06]  /*9d40*/  BRA `(.L_x_8696) ;  /* 0x0000000800f07947 */ /* 0x000fec0003800000 */
.L_x_8699:
        /* <DEDUP_REMOVED lines=10> */
.L_x_8702:
[----:B------:R-:W2:Y:S02]  /*9df0*/  LDG.E.U16 R4, desc[UR36][R4.64] ;  /* 0x0000002404047981 */ /* 0x000ea4000c1e1500 */
[----:B--2---:R-:W-:-:S06]  /*9e00*/  HADD2.F32 R2, -RZ, R4.H0_H0 ;  /* 0x20000004ff027230 */ /* 0x004fcc0000004100 */
[----:B------:R-:W0:Y:S02]  /*9e10*/  F2I.S64.TRUNC R2, R2 ;  /* 0x0000000200027311 */ /* 0x000e24000020d900 */
[----:B0-----:R-:W-:Y:S01]  /*9e20*/  PRMT R19, R2, 0x7610, R19 ;  /* 0x0000761002137816 */ /* 0x001fe20000000013 */
[----:B------:R-:W-:Y:S06]  /*9e30*/  BRA `(.L_x_8696) ;  /* 0x0000000800b47947 */ /* 0x000fec0003800000 */
.L_x_8701:
[----:B------:R-:W2:Y:S02]  /*9e40*/  LDG.E.64 R2, desc[UR36][R4.64] ;  /* 0x0000002404027981 */ /* 0x000ea4000c1e1b00 */
[----:B--2---:R-:W0:Y:S02]  /*9e50*/  F2I.S64.F64.TRUNC R2, R2 ;  /* 0x0000000200027311 */ /* 0x004e24000030d900 */
[----:B0-----:R-:W-:Y:S01]  /*9e60*/  PRMT R19, R2, 0x7610, R19 ;  /* 0x0000761002137816 */ /* 0x001fe20000000013 */
[----:B------:R-:W-:Y:S06]  /*9e70*/  BRA `(.L_x_8696) ;  /* 0x0000000800a47947 */ /* 0x000fec0003800000 */
.L_x_8691:
        /* <DEDUP_REMOVED lines=12> */
.L_x_8705:
[----:B------:R-:W2:Y:S02]  /*9f40*/  LDG.E.64 R4, desc[UR36][R4.64] ;  /* 0x0000002404047981 */ /* 0x000ea4000c1e1b00 */
[----:B--2---:R-:W0:Y:S02]  /*9f50*/  F2I.S64.F64.TRUNC R2, R4 ;  /* 0x0000000400027311 */ /* 0x004e24000030d900 */
[----:B0-----:R-:W-:Y:S01]  /*9f60*/  PRMT R19, R2, 0x7610, R19 ;  /* 0x0000761002137816 */ /* 0x001fe20000000013 */
[----:B------:R-:W-:Y:S06]  /*9f70*/  BRA `(.L_x_8696) ;  /* 0x0000000800647947 */ /* 0x000fec0003800000 */
.L_x_8704:
        /* <DEDUP_REMOVED lines=27> */
.L_x_8707:
        /* <DEDUP_REMOVED lines=14> */
.L_x_8706:
[----:B------:R-:W2:Y:S02]  /*a210*/  LDG.E.U16 R2, desc[UR36][R4.64] ;  /* 0x0000002404027981 */ /* 0x000ea4000c1e1500 */
[----:B--2---:R-:W-:-:S06]  /*a220*/  SHF.L.U32 R2, R2, 0x10, RZ ;  /* 0x0000001002027819 */ /* 0x004fcc00000006ff */
[----:B------:R-:W0:Y:S02]  /*a230*/  F2I.S64.TRUNC R2, R2 ;  /* 0x0000000200027311 */ /* 0x000e24000020d900 */
[----:B0-----:R-:W-:Y:S01]  /*a240*/  PRMT R19, R2, 0x7610, R19 ;  /* 0x0000761002137816 */ /* 0x001fe20000000013 */
[----:B------:R-:W-:Y:S06]  /*a250*/  BRA `(.L_x_8696) ;  /* 0x0000000400ac7947 */ /* 0x000fec0003800000 */
.L_x_8703:
        /* <DEDUP_REMOVED lines=10> */
.L_x_8710:
        /* <DEDUP_REMOVED lines=21> */
.L_x_8714:
[----:B------:R-:W-:Y:S05]  /*a450*/  BSYNC.RECONVERGENT B1 ;  /* 0x0000000000017941 */ /* 0x000fea0003800200 */
.L_x_8713:
[----:B------:R-:W-:Y:S01]  /*a460*/  IMAD.SHL.U32 R0, R0, 0x100000, RZ ;  /* 0x0010000000007824 */ /* 0x000fe200078e00ff */
[----:B------:R-:W-:-:S04]  /*a470*/  LEA R2, R2, 0x3b800000, 0x17 ;  /* 0x3b80000002027811 */ /* 0x000fc800078eb8ff */
[----:B------:R-:W-:-:S07]  /*a480*/  LOP3.LUT R2, R2, R0, R7, 0xfe, !PT ;  /* 0x0000000002027212 */ /* 0x000fce00078efe07 */
.L_x_8712:
[----:B------:R-:W-:Y:S05]  /*a490*/  BSYNC.RECONVERGENT B0 ;  /* 0x0000000000007941 */ /* 0x000fea0003800200 */
.L_x_8711:
[----:B------:R-:W0:Y:S02]  /*a4a0*/  F2I.S64.TRUNC R2, R2 ;  /* 0x0000000200027311 */ /* 0x000e24000020d900 */
[----:B0-----:R-:W-:Y:S01]  /*a4b0*/  PRMT R19, R2, 0x7610, R19 ;  /* 0x0000761002137816 */ /* 0x001fe20000000013 */
[----:B------:R-:W-:Y:S06]  /*a4c0*/  BRA `(.L_x_8696) ;  /* 0x0000000400107947 */ /* 0x000fec0003800000 */
.L_x_8709:
        /* <DEDUP_REMOVED lines=21> */
.L_x_8718:
[----:B------:R-:W-:Y:S05]  /*a620*/  BSYNC.RECONVERGENT B1 ;  /* 0x0000000000017941 */ /* 0x000fea0003800200 */
.L_x_8717:
[----:B------:R-:W-:Y:S01]  /*a630*/  IMAD.SHL.U32 R0, R0, 0x200000, RZ ;  /* 0x0020000000007824 */ /* 0x000fe200078e00ff */
[----:B------:R-:W-:-:S04]  /*a640*/  LEA R2, R2, 0x37800000, 0x17 ;  /* 0x3780000002027811 */ /* 0x000fc800078eb8ff */
[----:B------:R-:W-:-:S07]  /*a650*/  LOP3.LUT R2, R2, R0, R7, 0xfe, !PT ;  /* 0x0000000002027212 */ /* 0x000fce00078efe07 */
.L_x_8716:
[----:B------:R-:W-:Y:S05]  /*a660*/  BSYNC.RECONVERGENT B0 ;  /* 0x0000000000007941 */ /* 0x000fea0003800200 */
.L_x_8715:
[----:B------:R-:W0:Y:S02]  /*a670*/  F2I.S64.TRUNC R2, R2 ;  /* 0x0000000200027311 */ /* 0x000e24000020d900 */
[----:B0-----:R-:W-:Y:S01]  /*a680*/  PRMT R19, R2, 0x7610, R19 ;  /* 0x0000761002137816 */ /* 0x001fe20000000013 */
[----:B------:R-:W-:Y:S06]  /*a690*/  BRA `(.L_x_8696) ;  /* 0x00000000009c7947 */ /* 0x000fec0003800000 */
.L_x_8708:
        /* <DEDUP_REMOVED lines=14> */
.L_x_8722:
[----:B------:R-:W-:Y:S05]  /*a780*/  BSYNC.RECONVERGENT B0 ;  /* 0x0000000000007941 */ /* 0x000fea0003800200 */
.L_x_8721:
[----:B------:R-:W0:Y:S02]  /*a790*/  F2I.S64.TRUNC R2, R2 ;  /* 0x0000000200027311 */ /* 0x000e24000020d900 */
[----:B0-----:R-:W-:Y:S01]  /*a7a0*/  PRMT R19, R2, 0x7610, R19 ;  /* 0x0000761002137816 */ /* 0x001fe20000000013 */
[----:B------:R-:W-:Y:S06]  /*a7b0*/  BRA `(.L_x_8696) ;  /* 0x0000000000547947 */ /* 0x000fec0003800000 */
.L_x_8695:
        /* <DEDUP_REMOVED lines=16> */
.L_x_8723:
[----:B------:R-:W-:Y:S01]  /*a8c0*/  PRMT R19, RZ, 0x7610, R19 ;  /* 0x00007610ff137816 */ /* 0x000fe20000000013 */
[----:B------:R-:W-:Y:S06]  /*a8d0*/  BRA `(.L_x_8696) ;  /* 0x00000000000c7947 */ /* 0x000fec0003800000 */
.L_x_8720:
[----:B------:R2:W5:Y:S01]  /*a8e0*/  LDG.E.U8 R19, desc[UR36][R4.64] ;  /* 0x0000002404137981 */ /* 0x000562000c1e1100 */
[----:B------:R-:W-:Y:S05]  /*a8f0*/  BRA `(.L_x_8696) ;  /* 0x0000000000047947 */ /* 0x000fea0003800000 */
.L_x_8719:
[----:B------:R1:W5:Y:S02]  /*a900*/  LDG.E.U8 R19, desc[UR36][R4.64] ;  /* 0x0000002404137981 */ /* 0x000364000c1e1100 */
.L_x_8696:
        /* <DEDUP_REMOVED lines=16> */
.L_x_8727:
[----:B------:R0:W5:Y:S01]  /*aa10*/  LDG.E.U8 R0, desc[UR36][R4.64] ;  /* 0x0000002404007981 */ /* 0x000162000c1e1100 */
[----:B------:R-:W-:Y:S05]  /*aa20*/  BRA `(.L_x_8729) ;  /* 0x0000000c005c7947 */ /* 0x000fea0003800000 */
.L_x_8726:
        /* <DEDUP_REMOVED lines=8> */
.L_x_8731:
[----:B------:R4:W5:Y:S01]  /*aab0*/  LDG.E.U8 R0, desc[UR36][R4.64] ;  /* 0x0000002404007981 */ /* 0x000962000c1e1100 */
[----:B------:R-:W-:Y:S05]  /*aac0*/  BRA `(.L_x_8729) ;  /* 0x0000000c00347947 */ /* 0x000fea0003800000 */
.L_x_8730:
[----:B------:R0:W5:Y:S01]  /*aad0*/  LDG.E.U16 R0, desc[UR36][R4.64] ;  /* 0x0000002404007981 */ /* 0x000162000c1e1500 */
[----:B------:R-:W-:Y:S05]  /*aae0*/  BRA `(.L_x_8729) ;  /* 0x0000000c002c7947 */ /* 0x000fea0003800000 */
.L_x_8725:
        /* <DEDUP_REMOVED lines=10> */
.L_x_8733:
[----:B------:R-:W2:Y:S02]  /*ab90*/  LDG.E.U16 R2, desc[UR36][R4.64] ;  /* 0x0000002404027981 */ /* 0x000ea4000c1e1500 */
[----:B--2---:R-:W-:-:S06]  /*aba0*/  HADD2.F32 R2, -RZ, R2.H0_H0 ;  /* 0x20000002ff027230 */ /* 0x004fcc0000004100 */
[----:B------:R-:W0:Y:S02]  /*abb0*/  F2I.S64.TRUNC R2, R2 ;  /* 0x0000000200027311 */ /* 0x000e24000020d900 */
[----:B0-----:R-:W-:Y:S01]  /*abc0*/  PRMT R0, R2, 0x7610, R0 ;  /* 0x0000761002007816 */ /* 0x001fe20000000000 */
[----:B------:R-:W-:Y:S06]  /*abd0*/  BRA `(.L_x_8729) ;  /* 0x0000000800f07947 */ /* 0x000fec0003800000 */
.L_x_8732:
        /* <DEDUP_REMOVED lines=10> */
.L_x_8735:
[----:B------:R-:W2:Y:S02]  /*ac80*/  LDG.E.U16 R4, desc[UR36][R4.64] ;  /* 0x0000002404047981 */ /* 0x000ea4000c1e1500 */
[----:B--2---:R-:W-:-:S06]  /*ac90*/  HADD2.F32 R2, -RZ, R4.H0_H0 ;  /* 0x20000004ff027230 */ /* 0x004fcc0000004100 */
[----:B------:R-:W0:Y:S02]  /*aca0*/  F2I.S64.TRUNC R2, R2 ;  /* 0x0000000200027311 */ /* 0x000e24000020d900 */
[----:B0-----:R-:W-:Y:S01]  /*acb0*/  PRMT R0, R2, 0x7610, R0 ;  /* 0x0000761002007816 */ /* 0x001fe20000000000 */
[----:B------:R-:W-:Y:S06]  /*acc0*/  BRA `(.L_x_8729) ;  /* 0x0000000800b47947 */ /* 0x000fec0003800000 */
.L_x_8734:
[----:B------:R-:W2:Y:S02]  /*acd0*/  LDG.E.64 R2, desc[UR36][R4.64] ;  /* 0x0000002404027981 */ /* 0x000ea4000c1e1b00 */
[----:B--2---:R-:W0:Y:S02]  /*ace0*/  F2I.S64.F64.TRUNC R2, R2 ;  /* 0x0000000200027311 */ /* 0x004e24000030d900 */
[----:B0-----:R-:W-:Y:S01]  /*acf0*/  PRMT R0, R2, 0x7610, R0 ;  /* 0x0000761002007816 */ /* 0x001fe20000000000 */
[----:B------:R-:W-:Y:S06]  /*ad00*/  BRA `(.L_x_8729) ;  /* 0x0000000800a47947 */ /* 0x000fec0003800000 */
.L_x_8724:
        /* <DEDUP_REMOVED lines=12> */
.L_x_8738:
[----:B------:R-:W2:Y:S02]  /*add0*/  LDG.E.64 R4, desc[UR36][R4.64] ;  /* 0x0000002404047981 */ /* 0x000ea4000c1e1b00 */
[----:B--2---:R-:W0:Y:S02]  /*ade0*/  F2I.S64.F64.TRUNC R2, R4 ;  /* 0x0000000400027311 */ /* 0x004e24000030d900 */
[----:B0-----:R-:W-:Y:S01]  /*adf0*/  PRMT R0, R2, 0x7610, R0 ;  /* 0x0000761002007816 */ /* 0x001fe20000000000 */
[----:B------:R-:W-:Y:S06]  /*ae00*/  BRA `(.L_x_8729) ;  /* 0x0000000800647947 */ /* 0x000fec0003800000 */
.L_x_8737:
        /* <DEDUP_REMOVED lines=27> */
.L_x_8740:
        /* <DEDUP_REMOVED lines=14> */
.L_x_8739:
[----:B------:R-:W2:Y:S02]  /*b0a0*/  LDG.E.U16 R2, desc[UR36][R4.64] ;  /* 0x0000002404027981 */ /* 0x000ea4000c1e1500 */
[----:B--2---:R-:W-:-:S06]  /*b0b0*/  IMAD.U32 R2, R2, 0x10000, RZ ;  /* 0x0001000002027824 */ /* 0x004fcc00078e00ff */
[----:B------:R-:W0:Y:S02]  /*b0c0*/  F2I.S64.TRUNC R2, R2 ;  /* 0x0000000200027311 */ /* 0x000e24000020d900 */
[----:B0-----:R-:W-:Y:S01]  /*b0d0*/  PRMT R0, R2, 0x7610, R0 ;  /* 0x0000761002007816 */ /* 0x001fe20000000000 */
[----:B------:R-:W-:Y:S06]  /*b0e0*/  BRA `(.L_x_8729) ;  /* 0x0000000400ac7947 */ /* 0x000fec0003800000 */
.L_x_8736:
        /* <DEDUP_REMOVED lines=10> */
.L_x_8743:
        /* <DEDUP_REMOVED lines=21> */
.L_x_8747:
[----:B------:R-:W-:Y:S05]  /*b2e0*/  BSYNC.RECONVERGENT B1 ;  /* 0x0000000000017941 */ /* 0x000fea0003800200 */
.L_x_8746:
[----:B------:R-:W-:Y:S01]  /*b2f0*/  IMAD.SHL.U32 R0, R0, 0x100000, RZ ;  /* 0x0010000000007824 */ /* 0x000fe200078e00ff */
[----:B------:R-:W-:-:S04]  /*b300*/  LEA R2, R2, 0x3b800000, 0x17 ;  /* 0x3b80000002027811 */ /* 0x000fc800078eb8ff */
[----:B------:R-:W-:-:S07]  /*b310*/  LOP3.LUT R2, R2, R0, R7, 0xfe, !PT ;  /* 0x0000000002027212 */ /* 0x000fce00078efe07 */
.L_x_8745:
[----:B------:R-:W-:Y:S05]  /*b320*/  BSYNC.RECONVERGENT B0 ;  /* 0x0000000000007941 */ /* 0x000fea0003800200 */
.L_x_8744:
[----:B------:R-:W0:Y:S02]  /*b330*/  F2I.S64.TRUNC R2, R2 ;  /* 0x0000000200027311 */ /* 0x000e24000020d900 */
[----:B0-----:R-:W-:Y:S01]  /*b340*/  PRMT R0, R2, 0x7610, R0 ;  /* 0x0000761002007816 */ /* 0x001fe20000000000 */
[----:B------:R-:W-:Y:S06]  /*b350*/  BRA `(.L_x_8729) ;  /* 0x0000000400107947 */ /* 0x000fec0003800000 */
.L_x_8742:
        /* <DEDUP_REMOVED lines=21> */
.L_x_8751:
[----:B------:R-:W-:Y:S05]  /*b4b0*/  BSYNC.RECONVERGENT B1 ;  /* 0x0000000000017941 */ /* 0x000fea0003800200 */
.L_x_8750:
[----:B------:R-:W-:Y:S01]  /*b4c0*/  IMAD.SHL.U32 R0, R0, 0x200000, RZ ;  /* 0x0020000000007824 */ /* 0x000fe200078e00ff */
[----:B------:R-:W-:-:S04]  /*b4d0*/  LEA R2, R2, 0x37800000, 0x17 ;  /* 0x3780000002027811 */ /* 0x000fc800078eb8ff */
[----:B------:R-:W-:-:S07]  /*b4e0*/  LOP3.LUT R2, R2, R0, R7, 0xfe, !PT ;  /* 0x0000000002027212 */ /* 0x000fce00078efe07 */
.L_x_8749:
[----:B------:R-:W-:Y:S05]  /*b4f0*/  BSYNC.RECONVERGENT B0 ;  /* 0x0000000000007941 */ /* 0x000fea0003800200 */
.L_x_8748:
[----:B------:R-:W0:Y:S02]  /*b500*/  F2I.S64.TRUNC R2, R2 ;  /* 0x0000000200027311 */ /* 0x000e24000020d900 */
[----:B0-----:R-:W-:Y:S01]  /*b510*/  PRMT R0, R2, 0x7610, R0 ;  /* 0x0000761002007816 */ /* 0x001fe20000000000 */
[----:B------:R-:W-:Y:S06]  /*b520*/  BRA `(.L_x_8729) ;  /* 0x00000000009c7947 */ /* 0x000fec0003800000 */
.L_x_8741:
        /* <DEDUP_REMOVED lines=14> */
.L_x_8755:
[----:B------:R-:W-:Y:S05]  /*b610*/  BSYNC.RECONVERGENT B0 ;  /* 0x0000000000007941 */ /* 0x000fea0003800200 */
.L_x_8754:
[----:B------:R-:W0:Y:S02]  /*b620*/  F2I.S64.TRUNC R2, R2 ;  /* 0x0000000200027311 */ /* 0x000e24000020d900 */
[----:B0-----:R-:W-:Y:S01]  /*b630*/  PRMT R0, R2, 0x7610, R0 ;  /* 0x0000761002007816 */ /* 0x001fe20000000000 */
[----:B------:R-:W-:Y:S06]  /*b640*/  BRA `(.L_x_8729) ;  /* 0x0000000000547947 */ /* 0x000fec0003800000 */
.L_x_8728:
        /* <DEDUP_REMOVED lines=15> */
[----:B--2--5:R-:W-:Y:S05]  /*b740*/  CALL.ABS.NOINC R2 ;  /* 0x0000000002007343 */ /* 0x024fea0003c00000 */
.L_x_8756:
[----:B------:R-:W-:Y:S01]  /*b750*/  PRMT R0, RZ, 0x7610, R0 ;  /* 0x00007610ff007816 */ /* 0x000fe20000000000 */
[----:B------:R-:W-:Y:S06]  /*b760*/  BRA `(.L_x_8729) ;  /* 0x00000000000c7947 */ /* 0x000fec0003800000 */
.L_x_8753:
[----:B------:R2:W5:Y:S01]  /*b770*/  LDG.E.U8 R0, desc[UR36][R4.64] ;  /* 0x0000002404007981 */ /* 0x000562000c1e1100 */
[----:B------:R-:W-:Y:S05]  /*b780*/  BRA `(.L_x_8729) ;  /* 0x0000000000047947 */ /* 0x000fea0003800000 */
.L_x_8752:
[----:B------:R1:W5:Y:S02]  /*b790*/  LDG.E.U8 R0, desc[UR36][R4.64] ;  /* 0x0000002404007981 */ /* 0x000364000c1e1100 */
.L_x_8729:
        /* <DEDUP_REMOVED lines=10> */
[----:B0-----:R-:W-:-:S04]  /*b840*/  IADD3 R2, P1, PT, R16, UR6, RZ ;  /* 0x0000000610027c10 */ /* 0x001fc8000ff3e0ff */
        /* <DEDUP_REMOVED lines=12> */
.L_x_8761:
[----:B------:R0:W-:Y:S01]  /*b910*/  STG.E.U8 desc[UR36][R2.64], R9 ;  /* 0x0000000902007986 */ /* 0x0001e2000c101124 */
[----:B------:R-:W-:Y:S05]  /*b920*/  BRA `(.L_x_8763) ;  /* 0x0000000c00187947 */ /* 0x000fea0003800000 */
.L_x_8760:
        /* <DEDUP_REMOVED lines=10> */
.L_x_8765:
[----:B------:R-:W-:-:S05]  /*b9d0*/  LOP3.LUT R9, R9, 0xffff, RZ, 0xc0, !PT ;  /* 0x0000ffff09097812 */ /* 0x000fca00078ec0ff */
[----:B------:R0:W-:Y:S01]  /*b9e0*/  STG.E desc[UR36][R2.64], R9 ;  /* 0x0000000902007986 */ /* 0x0001e2000c101924 */
[----:B------:R-:W-:Y:S05]  /*b9f0*/  BRA `(.L_x_8763) ;  /* 0x0000000800e47947 */ /* 0x000fea0003800000 */
.L_x_8764:
[----:B------:R0:W-:Y:S01]  /*ba00*/  STG.E.U16 desc[UR36][R2.64], R9 ;  /* 0x0000000902007986 */ /* 0x0001e2000c101524 */
[----:B------:R-:W-:Y:S05]  /*ba10*/  BRA `(.L_x_8763) ;  /* 0x0000000800dc7947 */ /* 0x000fea0003800000 */
.L_x_8759:
        /* <DEDUP_REMOVED lines=9> */
.L_x_8767:
[----:B------:R-:W0:Y:S02]  /*bab0*/  I2F.U16 R0, R9 ;  /* 0x0000000900007306 */ /* 0x000e240000101000 */
[----:B0-----:R-:W-:-:S05]  /*bac0*/  F2FP.F16.F32.PACK_AB R0, RZ, R0 ;  /* 0x00000000ff00723e */ /* 0x001fca00000000ff */
[----:B------:R0:W-:Y:S01]  /*bad0*/  STG.E.U16 desc[UR36][R2.64], R0 ;  /* 0x0000000002007986 */ /* 0x0001e2000c101524 */
[----:B------:R-:W-:Y:S05]  /*bae0*/  BRA `(.L_x_8763) ;  /* 0x0000000800a87947 */ /* 0x000fea0003800000 */
.L_x_8766:
        /* <DEDUP_REMOVED lines=10> */
.L_x_8769:
[----:B------:R-:W1:Y:S02]  /*bb90*/  I2F.U16 R9, R9 ;  /* 0x0000000900097306 */ /* 0x000e640000101000 */
[----:B-1234-:R-:W-:-:S04]  /*bba0*/  F2FP.F16.F32.PACK_AB R5, RZ, R9 ;  /* 0x00000009ff05723e */ /* 0x01efc800000000ff */
[----:B------:R-:W-:-:S05]  /*bbb0*/  PRMT R5, R5, 0x5410, RZ ;  /* 0x0000541005057816 */ /* 0x000fca00000000ff */
[----:B------:R0:W-:Y:S01]  /*bbc0*/  STG.E desc[UR36][R2.64], R5 ;  /* 0x0000000502007986 */ /* 0x0001e2000c101924 */
[----:B------:R-:W-:Y:S05]  /*bbd0*/  BRA `(.L_x_8763) ;  /* 0x00000008006c7947 */ /* 0x000fea0003800000 */
.L_x_8768:
[----:B-1234-:R-:W0:Y:S02]  /*bbe0*/  I2F.F64.U16 R4, R9 ;  /* 0x0000000900047312 */ /* 0x01ee240000101800 */
[----:B0-----:R0:W-:Y:S01]  /*bbf0*/  STG.E.64 desc[UR36][R2.64], R4 ;  /* 0x0000000402007986 */ /* 0x0011e2000c101b24 */
[----:B------:R-:W-:Y:S05]  /*bc00*/  BRA `(.L_x_8763) ;  /* 0x0000000800607947 */ /* 0x000fea0003800000 */
.L_x_8758:
        /* <DEDUP_REMOVED lines=12> */
.L_x_8773:
        /* <DEDUP_REMOVED lines=16> */
[----:B------:R-:W-:-:S07]  /*bdd0*/  MOV R0, R4 ;  /* 0x0000000400007202 */ /* 0x000fce0000000f00 */
.L_x_8775:
[----:B------:R-:W-:Y:S05]  /*bde0*/  BSYNC.RECONVERGENT B0 ;  /* 0x0000000000007941 */ /* 0x000fea0003800200 */
.L_x_8774:
[----:B------:R0:W-:Y:S01]  /*bdf0*/  STG.E.U8 desc[UR36][R2.64], R0 ;  /* 0x0000000002007986 */ /* 0x0001e2000c101124 */
[----:B------:R-:W-:Y:S05]  /*be00*/  BRA `(.L_x_8763) ;  /* 0x0000000400e07947 */ /* 0x000fea0003800000 */
.L_x_8772:
        /* <DEDUP_REMOVED lines=17> */
.L_x_8777:
[----:B------:R-:W-:Y:S05]  /*bf20*/  BSYNC.RECONVERGENT B0 ;  /* 0x0000000000007941 */ /* 0x000fea0003800200 */
.L_x_8776:
[----:B------:R0:W-:Y:S01]  /*bf30*/  STG.E.U8 desc[UR36][R2.64], R0 ;  /* 0x0000000002007986 */ /* 0x0001e2000c101124 */
[----:B------:R-:W-:Y:S05]  /*bf40*/  BRA `(.L_x_8763) ;  /* 0x0000000400907947 */ /* 0x000fea0003800000 */
.L_x_8771:
[----:B------:R-:W-:-:S09]  /*bf50*/  UISETP.NE.AND UP0, UPT, UR4, 0x1c, UPT ;  /* 0x0000001c0400788c */ /* 0x000fd2000bf05270 */
[----:B------:R-:W-:Y:S05]  /*bf60*/  BRA.U !UP0, `(.L_x_8778) ;  /* 0x00000001085c7547 */ /* 0x000fea000b800000 */
[----:B------:R-:W-:-:S09]  /*bf70*/  UISETP.NE.AND UP0, UPT, UR4, 0x1d, UPT ;  /* 0x0000001d0400788c */ /* 0x000fd2000bf05270 */
[----:B------:R-:W-:Y:S05]  /*bf80*/  BRA.U !UP0, `(.L_x_8779) ;  /* 0x0000000108447547 */ /* 0x000fea000b800000 */
[----:B------:R-:W-:-:S09]  /*bf90*/  UISETP.NE.AND UP0, UPT, UR4, 0x2c, UPT ;  /* 0x0000002c0400788c */ /* 0x000fd2000bf05270 */
[----:B------:R-:W-:Y:S05]  /*bfa0*/  BRA.U UP0, `(.L_x_8762) ;  /* 0x0000000100ac7547 */ /* 0x000fea000b800000 */
[----:B------:R-:W0:Y:S01]  /*bfb0*/  I2F.U16 R9, R9 ;  /* 0x0000000900097306 */ /* 0x000e220000101000 */
[----:B-1234-:R-:W-:Y:S01]  /*bfc0*/  IMAD.MOV.U32 R5, RZ, RZ, 0xff ;  /* 0x000000ffff057424 */ /* 0x01efe200078e00ff */
[----:B0-----:R-:W-:-:S04]  /*bfd0*/  SHF.R.U32.HI R4, RZ, 0x17, R9 ;  /* 0x00000017ff047819 */ /* 0x001fc80000011609 */
[----:B------:R-:W-:-:S13]  /*bfe0*/  ISETP.NE.AND P1, PT, R4, 0xff, PT ;  /* 0x000000ff0400780c */ /* 0x000fda0003f25270 */
[--C-:B------:R-:W-:Y:S02]  /*bff0*/  @P1 SHF.R.U32.HI R0, RZ, 0x16, R9.reuse ;  /* 0x00000016ff001819 */ /* 0x100fe40000011609 */
[----:B------:R-:W-:Y:S02]  /*c000*/  @P1 LOP3.LUT P0, RZ, R4, 0x3fffff, R9, 0xf8, !PT ;  /* 0x003fffff04ff1812 */ /* 0x000fe4000780f809 */
        /* <DEDUP_REMOVED lines=9> */
.L_x_8779:
[----:B-1234-:R-:W-:Y:S01]  /*c0a0*/  LOP3.LUT R4, R9, 0xffff, RZ, 0xc0, !PT ;  /* 0x0000ffff09047812 */ /* 0x01efe200078ec0ff */
[----:B------:R-:W-:-:S05]  /*c0b0*/  IMAD.MOV.U32 R5, RZ, RZ, RZ ;  /* 0x000000ffff057224 */ /* 0x000fca00078e00ff */
[----:B------:R0:W-:Y:S01]  /*c0c0*/  STG.E.64 desc[UR36][R2.64], R4 ;  /* 0x0000000402007986 */ /* 0x0001e2000c101b24 */
[----:B------:R-:W-:Y:S05]  /*c0d0*/  BRA `(.L_x_8763) ;  /* 0x00000004002c7947 */ /* 0x000fea0003800000 */
.L_x_8778:
[----:B------:R-:W-:-:S05]  /*c0e0*/  LOP3.LUT R9, R9, 0xffff, RZ, 0xc0, !PT ;  /* 0x0000ffff09097812 */ /* 0x000fca00078ec0ff */
[----:B------:R0:W-:Y:S01]  /*c0f0*/  STG.E desc[UR36][R2.64], R9 ;  /* 0x0000000902007986 */ /* 0x0001e2000c101924 */
[----:B------:R-:W-:Y:S05]  /*c100*/  BRA `(.L_x_8763) ;  /* 0x0000000400207947 */ /* 0x000fea0003800000 */
.L_x_8770:
        /* <DEDUP_REMOVED lines=11> */
.L_x_8781:
[----:B-1234-:R-:W0:Y:S01]  /*c1c0*/  I2F.F64.U16 R4, R9 ;  /* 0x0000000900047312 */ /* 0x01ee220000101800 */
[----:B------:R-:W-:-:S05]  /*c1d0*/  CS2R R6, SRZ ;  /* 0x0000000000067805 */ /* 0x000fca000001ff00 */
[----:B0-----:R0:W-:Y:S01]  /*c1e0*/  STG.E.128 desc[UR36][R2.64], R4 ;  /* 0x0000000402007986 */ /* 0x0011e2000c101d24 */
[----:B------:R-:W-:Y:S05]  /*c1f0*/  BRA `(.L_x_8763) ;  /* 0x0000000000e47947 */ /* 0x000fea0003800000 */
.L_x_8780:
[----:B------:R-:W-:-:S09]  /*c200*/  UISETP.NE.AND UP0, UPT, UR4, 0xf, UPT ;  /* 0x0000000f0400788c */ /* 0x000fd2000bf05270 */
[----:B------:R-:W-:Y:S05]  /*c210*/  BRA.U !UP0, `(.L_x_8782) ;  /* 0x0000000108d07547 */ /* 0x000fea000b800000 */
[----:B------:R-:W-:-:S09]  /*c220*/  UISETP.NE.AND UP0, UPT, UR4, 0x17, UPT ;  /* 0x000000170400788c */ /* 0x000fd2000bf05270 */
[----:B------:R-:W-:Y:S05]  /*c230*/  BRA.U !UP0, `(.L_x_8783) ;  /* 0x0000000108847547 */ /* 0x000fea000b800000 */
[----:B------:R-:W-:-:S09]  /*c240*/  UISETP.NE.AND UP0, UPT, UR4, 0x18, UPT ;  /* 0x000000180400788c */ /* 0x000fd2000bf05270 */
[----:B------:R-:W-:Y:S05]  /*c250*/  BRA.U !UP0, `(.L_x_8784) ;  /* 0x0000000108447547 */ /* 0x000fea000b800000 */
.L_x_8762:
[----:B------:R-:W-:Y:S01]  /*c260*/  MOV R0, 0x0 ;  /* 0x0000000000007802 */ /* 0x000fe20000000f00 */
[----:B------:R-:W1:Y:S01]  /*c270*/  LDCU.64 UR4, c[0x4][0x138] ;  /* 0x01002700ff0477ac */ /* 0x000e620008000a00 */
[----:B------:R-:W-:Y:S02]  /*c280*/  HFMA2 R13, -RZ, RZ, 0, 0 ;  /* 0x00000000ff0d7431 */ /* 0x000fe400000001ff */
[----:B------:R-:W-:Y:S01]  /*c290*/  IMAD.MOV.U32 R8, RZ, RZ, 0x65 ;  /* 0x00000065ff087424 */ /* 0x000fe200078e00ff */
[----:B------:R0:W0:Y:S01]  /*c2a0*/  LDC.64 R2, c[0x4][R0] ;  /* 0x0100000000027b82 */ /* 0x0000220000000a00 */
[----:B------:R-:W5:Y:S01]  /*c2b0*/  LDCU.64 UR6, c[0x4][0x140] ;  /* 0x01002800ff0677ac */ /* 0x000f620008000a00 */
[----:B------:R-:W-:Y:S01]  /*c2c0*/  IMAD.MOV.U32 R12, RZ, RZ, 0x1 ;  /* 0x00000001ff0c7424 */ /* 0x000fe200078e00ff */
[----:B------:R-:W5:Y:S01]  /*c2d0*/  LDCU.64 UR8, c[0x4][0x10] ;  /* 0x01000200ff0877ac */ /* 0x000f620008000a00 */
[----:B-1234-:R-:W-:Y:S01]  /*c2e0*/  MOV R4, UR4 ;  /* 0x0000000400047c02 */ /* 0x01efe20008000f00 */
[----:B------:R-:W-:-:S02]  /*c2f0*/  IMAD.U32 R5, RZ, RZ, UR5 ;  /* 0x00000005ff057e24 */ /* 0x000fc4000f8e00ff */
[----:B-----5:R-:W-:Y:S02]  /*c300*/  IMAD.U32 R6, RZ, RZ, UR6 ;  /* 0x00000006ff067e24 */ /* 0x020fe4000f8e00ff */
[----:B------:R-:W-:Y:S01]  /*c310*/  IMAD.U32 R7, RZ, RZ, UR7 ;  /* 0x00000007ff077e24 */ /* 0x000fe2000f8e00ff */
[----:B------:R-:W-:Y:S01]  /*c320*/  MOV R10, UR8 ;  /* 0x00000008000a7c02 */ /* 0x000fe20008000f00 */
[----:B------:R-:W-:-:S07]  /*c330*/  IMAD.U32 R11, RZ, RZ, UR9 ;  /* 0x00000009ff0b7e24 */ /* 0x000fce000f8e00ff */
[----:B------:R-:W-:-:S07]  /*c340*/  LEPC R20, `(.L_x_8785) ;  /* 0x000000001014794e */ /* 0x000fce0000000000 */
[----:B0-----:R-:W-:Y:S05]  /*c350*/  CALL.ABS.NOINC R2 ;  /* 0x0000000002007343 */ /* 0x001fea0003c00000 */
.L_x_8785:
[----:B------:R-:W-:Y:S05]  /*c360*/  BRA `(.L_x_8763) ;  /* 0x0000000000887947 */ /* 0x000fea0003800000 */
.L_x_8784:
        /* <DEDUP_REMOVED lines=11> */
.L_x_8787:
[----:B------:R-:W-:Y:S05]  /*c420*/  BSYNC.RECONVERGENT B0 ;  /* 0x0000000000007941 */ /* 0x000fea0003800200 */
.L_x_8786:
[----:B------:R0:W-:Y:S01]  /*c430*/  STG.E.U8 desc[UR36][R2.64], R5 ;  /* 0x0000000502007986 */ /* 0x0001e2000c101124 */
[----:B------:R-:W-:Y:S05]  /*c440*/  BRA `(.L_x_8763) ;  /* 0x0000000000507947 */ /* 0x000fea0003800000 */
.L_x_8783:
        /* <DEDUP_REMOVED lines=12> */
.L_x_8788:
[----:B-1234-:R-:W-:Y:S01]  /*c510*/  IMAD.MOV.U32 R5, RZ, RZ, 0x7f ;  /* 0x0000007fff057424 */ /* 0x01efe200078e00ff */
[----:B------:R-:W-:-:S04]  /*c520*/  ISETP.GT.U32.AND P0, PT, R7, 0x7f800000, PT ;  /* 0x7f8000000700780c */ /* 0x000fc80003f04070 */
[----:B------:R-:W-:-:S05]  /*c530*/  SEL R5, R5, 0x7c, P0 ;  /* 0x0000007c05057807 */ /* 0x000fca0000000000 */
[----:B------:R0:W-:Y:S01]  /*c540*/  STG.E.U8 desc[UR36][R2.64], R5 ;  /* 0x0000000502007986 */ /* 0x0001e2000c101124 */
[----:B------:R-:W-:Y:S05]  /*c550*/  BRA `(.L_x_8763) ;  /* 0x00000000000c7947 */ /* 0x000fea0003800000 */
.L_x_8782:
[----:B------:R-:W0:Y:S02]  /*c560*/  I2F.U16 R0, R9 ;  /* 0x0000000900007306 */ /* 0x000e240000101000 */
[----:B0-----:R-:W-:-:S05]  /*c570*/  F2FP.BF16.F32.PACK_AB R0, RZ, R0 ;  /* 0x00000000ff00723e */ /* 0x001fca00000010ff */
[----:B------:R0:W-:Y:S02]  /*c580*/  STG.E.U16 desc[UR36][R2.64], R0 ;  /* 0x0000000002007986 */ /* 0x0001e4000c101524 */
.L_x_8763:
[----:B------:R-:W-:Y:S05]  /*c590*/  BSYNC.RECONVERGENT B6 ;  /* 0x0000000000067941 */ /* 0x000fea0003800200 */
.L_x_8757:
[----:B------:R-:W-:-:S07]  /*c5a0*/  VIADD R17, R17, 0x80 ;  /* 0x0000008011117836 */ /* 0x000fce0000000000 */
.L_x_8689:
[----:B------:R-:W-:Y:S05]  /*c5b0*/  BSYNC.RECONVERGENT B7 ;  /* 0x0000000000077941 */ /* 0x000fea0003800200 */
.L_x_8688:
[----:B------:R-:W5:Y:S02]  /*c5c0*/  LDCU UR4, c[0x0][0x380] ;  /* 0x00007000ff0477ac */ /* 0x000f640008000800 */
[----:B-----5:R-:W-:-:S13]  /*c5d0*/  ISETP.GE.AND P0, PT, R17, UR4, PT ;  /* 0x0000000411007c0c */ /* 0x020fda000bf06270 */
[----:B------:R-:W-:Y:S05]  /*c5e0*/  @P0 EXIT ;  /* 0x000000000000094d */ /* 0x000fea0003800000 */
[----:B------:R-:W5:Y:S01]  /*c5f0*/  LDCU UR4, c[0x0][0x388] ;  /* 0x00007100ff0477ac */ /* 0x000f620008000800 */
[----:B------:R-:W-:Y:S01]  /*c600*/  MOV R18, RZ ;  /* 0x000000ff00127202 */ /* 0x000fe20000000f00 */
[----:B01----:R-:W-:Y:S02]  /*c610*/  IMAD.MOV.U32 R0, RZ, RZ, RZ ;  /* 0x000000ffff007224 */ /* 0x003fe400078e00ff */
[----:B------:R-:W-:Y:S01]  /*c620*/  IMAD.MOV.U32 R16, RZ, RZ, RZ ;  /* 0x000000ffff107224 */ /* 0x000fe200078e00ff */
        /* <DEDUP_REMOVED lines=9> */
[----:B------:R-:W-:-:S04]  /*c6c0*/  SHF.R.U32.HI R3, RZ, UR5, R2 ;  /* 0x00000005ff037c19 */ /* 0x000fc80008011602 */
[----:B------:R-:W-:-:S05]  /*c6d0*/  IADD3 R0, PT, PT, -R3, RZ, RZ ;  /* 0x000000ff03007210 */ /* 0x000fca0007ffe1ff */
        /* <DEDUP_REMOVED lines=339> */
.L_x_8789:
[----:B------:R-:W0:Y:S01]  /*dc10*/  LDCU.64 UR6, c[0x0][0x5e8] ;  /* 0x0000bd00ff0677ac */ /* 0x000e220008000a00 */
[----:B------:R-:W2:Y:S01]  /*dc20*/  LDCU.64 UR8, c[0x0][0x5f0] ;  /* 0x0000be00ff0877ac */ /* 0x000ea20008000a00 */
[----:B------:R-:W-:-:S04]  /*dc30*/  UPRMT UR4, UR39, 0x9910, URZ ;  /* 0x0000991027047896 */ /* 0x000fc800080000ff */
[----:B------:R-:W-:Y:S01]  /*dc40*/  UISETP.GT.AND UP0, UPT, UR4, 0x9, UPT ;  /* 0x000000090400788c */ /* 0x000fe2000bf04270 */
[----:B0-----:R-:W-:Y:S02]  /*dc50*/  IADD3 R16, P0, PT, R16, UR6, RZ ;  /* 0x0000000610107c10 */ /* 0x001fe4000ff1e0ff */
[----:B--234-:R-:W-:-:S03]  /*dc60*/  IADD3 R4, P1, PT, R0, UR8, RZ ;  /* 0x0000000800047c10 */ /* 0x01cfc6000ff3e0ff */
        /* <DEDUP_REMOVED lines=13> */
.L_x_8793:
[----:B------:R0:W5:Y:S01]  /*dd40*/  LDG.E.U8 R19, desc[UR36][R4.64] ;  /* 0x0000002404137981 */ /* 0x000162000c1e1100 */
[----:B------:R-:W-:Y:S05]  /*dd50*/  BRA `(.L_x_8795) ;  /* 0x0000000c005c7947 */ /* 0x000fea0003800000 */
.L_x_8792:
        /* <DEDUP_REMOVED lines=8> */
.L_x_8797:
[----:B------:R4:W5:Y:S01]  /*dde0*/  LDG.E.U8 R19, desc[UR36][R4.64] ;  /* 0x0000002404137981 */ /* 0x000962000c1e1100 */
[----:B------:R-:W-:Y:S05]  /*ddf0*/  BRA `(.L_x_8795) ;  /* 0x0000000c00347947 */ /* 0x000fea0003800000 */
.L_x_8796:
[----:B------:R0:W5:Y:S01]  /*de00*/  LDG.E.U16 R19, desc[UR36][R4.64] ;  /* 0x0000002404137981 */ /* 0x000162000c1e1500 */
[----:B------:R-:W-:Y:S05]  /*de10*/  BRA `(.L_x_8795) ;  /* 0x0000000c002c7947 */ /* 0x000fea0003800000 */
.L_x_8791:
        /* <DEDUP_REMOVED lines=10> */
.L_x_8799:
[----:B------:R-:W2:Y:S02]  /*dec0*/  LDG.E.U16 R2, desc[UR36][R4.64] ;  /* 0x0000002404027981 */ /* 0x000ea4000c1e1500 */
[----:B--2---:R-:W-:-:S06]  /*ded0*/  HADD2.F32 R2, -RZ, R2.H0_H0 ;  /* 0x20000002ff027230 */ /* 0x004fcc0000004100 */
[----:B------:R-:W0:Y:S02]  /*dee0*/  F2I.S64.TRUNC R2, R2 ;  /* 0x0000000200027311 */ /* 0x000e24000020d900 */
[----:B0-----:R-:W-:Y:S01]  /*def0*/  PRMT R19, R2, 0x7610, R19 ;  /* 0x0000761002137816 */ /* 0x001fe20000000013 */
[----:B------:R-:W-:Y:S06]  /*df00*/  BRA `(.L_x_8795) ;  /* 0x0000000800f07947 */ /* 0x000fec0003800000 */
.L_x_8798:
        /* <DEDUP_REMOVED lines=10> */
.L_x_8801:
[----:B------:R-:W2:Y:S02]  /*dfb0*/  LDG.E.U16 R4, desc[UR36][R4.64] ;  /* 0x0000002404047981 */ /* 0x000ea4000c1e1500 */
[----:B--2---:R-:W-:-:S06]  /*dfc0*/  HADD2.F32 R2, -RZ, R4.H0_H0 ;  /* 0x20000004ff027230 */ /* 0x004fcc0000004100 */
[----:B------:R-:W0:Y:S02]  /*dfd0*/  F2I.S64.TRUNC R2, R2 ;  /* 0x0000000200027311 */ /* 0x000e24000020d900 */
[----:B0-----:R-:W-:Y:S01]  /*dfe0*/  PRMT R19, R2, 0x7610, R19 ;  /* 0x0000761002137816 */ /* 0x001fe20000000013 */
[----:B------:R-:W-:Y:S06]  /*dff0*/  BRA `(.L_x_8795) ;  /* 0x0000000800b47947 */ /* 0x000fec0003800000 */
.L_x_8800:
[----:B------:R-:W2:Y:S02]  /*e000*/  LDG.E.64 R2, desc[UR36][R4.64] ;  /* 0x0000002404027981 */ /* 0x000ea4000c1e1b00 */
[----:B--2---:R-:W0:Y:S02]  /*e010*/  F2I.S64.F64.TRUNC R2, R2 ;  /* 0x0000000200027311 */ /* 0x004e24000030d900 */
[----:B0-----:R-:W-:Y:S01]  /*e020*/  PRMT R19, R2, 0x7610, R19 ;  /* 0x0000761002137816 */ /* 0x001fe20000000013 */
[----:B------:R-:W-:Y:S06]  /*e030*/  BRA `(.L_x_8795) ;  /* 0x0000000800a47947 */ /* 0x000fec0003800000 */
.L_x_8790:
        /* <DEDUP_REMOVED lines=12> */
.L_x_8804:
[----:B------:R-:W2:Y:S02]  /*e100*/  LDG.E.64 R4, desc[UR36][R4.64] ;  /* 0x0000002404047981 */ /* 0x000ea4000c1e1b00 */
[----:B--2---:R-:W0:Y:S02]  /*e110*/  F2I.S64.F64.TRUNC R2, R4 ;  /* 0x0000000400027311 */ /* 0x004e24000030d900 */
[----:B0-----:R-:W-:Y:S01]  /*e120*/  PRMT R19, R2, 0x7610, R19 ;  /* 0x0000761002137816 */ /* 0x001fe20000000013 */
[----:B------:R-:W-:Y:S06]  /*e130*/  BRA `(.L_x_8795) ;  /* 0x0000000800647947 */ /* 0x000fec0003800000 */
.L_x_8803:
        /* <DEDUP_REMOVED lines=27> */
.L_x_8806:
        /* <DEDUP_REMOVED lines=14> */
.L_x_8805:
[----:B------:R-:W2:Y:S02]  /*e3d0*/  LDG.E.U16 R2, desc[UR36][R4.64] ;  /* 0x0000002404027981 */ /* 0x000ea4000c1e1500 */
[----:B--2---:R-:W-:-:S06]  /*e3e0*/  SHF.L.U32 R2, R2, 0x10, RZ ;  /* 0x0000001002027819 */ /* 0x004fcc00000006ff */
[----:B------:R-:W0:Y:S02]  /*e3f0*/  F2I.S64.TRUNC R2, R2 ;  /* 0x0000000200027311 */ /* 0x000e24000020d900 */
[----:B0-----:R-:W-:Y:S01]  /*e400*/  PRMT R19, R2, 0x7610, R19 ;  /* 0x0000761002137816 */ /* 0x001fe20000000013 */
[----:B------:R-:W-:Y:S06]  /*e410*/  BRA `(.L_x_8795) ;  /* 0x0000000400ac7947 */ /* 0x000fec0003800000 */
.L_x_8802:
        /* <DEDUP_REMOVED lines=10> */
.L_x_8809:
        /* <DEDUP_REMOVED lines=21> */
.L_x_8813:
[----:B------:R-:W-:Y:S05]  /*e610*/  BSYNC.RECONVERGENT B1 ;  /* 0x0000000000017941 */ /* 0x000fea0003800200 */
.L_x_8812:
[----:B------:R-:W-:Y:S01]  /*e620*/  IMAD.SHL.U32 R0, R0, 0x100000, RZ ;  /* 0x0010000000007824 */ /* 0x000fe200078e00ff */
[----:B------:R-:W-:-:S04]  /*e630*/  LEA R2, R2, 0x3b800000, 0x17 ;  /* 0x3b80000002027811 */ /* 0x000fc800078eb8ff */
[----:B------:R-:W-:-:S07]  /*e640*/  LOP3.LUT R2, R2, R0, R7, 0xfe, !PT ;  /* 0x0000000002027212 */ /* 0x000fce00078efe07 */
.L_x_8811:
[----:B------:R-:W-:Y:S05]  /*e650*/  BSYNC.RECONVERGENT B0 ;  /* 0x0000000000007941 */ /* 0x000fea0003800200 */
.L_x_8810:
[----:B------:R-:W0:Y:S02]  /*e660*/  F2I.S64.TRUNC R2, R2 ;  /* 0x0000000200027311 */ /* 0x000e24000020d900 */
[----:B0-----:R-:W-:Y:S01]  /*e670*/  PRMT R19, R2, 0x7610, R19 ;  /* 0x0000761002137816 */ /* 0x001fe20000000013 */
[----:B------:R-:W-:Y:S06]  /*e680*/  BRA `(.L_x_8795) ;  /* 0x0000000400107947 */ /* 0x000fec0003800000 */
.L_x_8808:
        /* <DEDUP_REMOVED lines=21> */
.L_x_8817:
[----:B------:R-:W-:Y:S05]  /*e7e0*/  BSYNC.RECONVERGENT B1 ;  /* 0x0000000000017941 */ /* 0x000fea0003800200 */
.L_x_8816:
[----:B------:R-:W-:Y:S01]  /*e7f0*/  IMAD.SHL.U32 R0, R0, 0x200000, RZ ;  /* 0x0020000000007824 */ /* 0x000fe200078e00ff */
[----:B------:R-:W-:-:S04]  /*e800*/  LEA R2, R2, 0x37800000, 0x17 ;  /* 0x3780000002027811 */ /* 0x000fc800078eb8ff */
[----:B------:R-:W-:-:S07]  /*e810*/  LOP3.LUT R2, R2, R0, R7, 0xfe, !PT ;  /* 0x0000000002027212 */ /* 0x000fce00078efe07 */
.L_x_8815:
[----:B------:R-:W-:Y:S05]  /*e820*/  BSYNC.RECONVERGENT B0 ;  /* 0x0000000000007941 */ /* 0x000fea0003800200 */
.L_x_8814:
[----:B------:R-:W0:Y:S02]  /*e830*/  F2I.S64.TRUNC R2, R2 ;  /* 0x0000000200027311 */ /* 0x000e24000020d900 */
[----:B0-----:R-:W-:Y:S01]  /*e840*/  PRMT R19, R2, 0x7610, R19 ;  /* 0x0000761002137816 */ /* 0x001fe20000000013 */
[----:B------:R-:W-:Y:S06]  /*e850*/  BRA `(.L_x_8795) ;  /* 0x00000000009c7947 */ /* 0x000fec0003800000 */
.L_x_8807:
        /* <DEDUP_REMOVED lines=14> */
.L_x_8821:
[----:B------:R-:W-:Y:S05]  /*e940*/  BSYNC.RECONVERGENT B0 ;  /* 0x0000000000007941 */ /* 0x000fea0003800200 */
.L_x_8820:
[----:B------:R-:W0:Y:S02]  /*e950*/  F2I.S64.TRUNC R2, R2 ;  /* 0x0000000200027311 */ /* 0x000e24000020d900 */
[----:B0-----:R-:W-:Y:S01]  /*e960*/  PRMT R19, R2, 0x7610, R19 ;  /* 0x0000761002137816 */ /* 0x001fe20000000013 */
[----:B------:R-:W-:Y:S06]  /*e970*/  BRA `(.L_x_8795) ;  /* 0x0000000000547947 */ /* 0x000fec0003800000 */
.L_x_8794:
        /* <DEDUP_REMOVED lines=16> */
.L_x_8822:
[----:B------:R-:W-:Y:S01]  /*ea80*/  PRMT R19, RZ, 0x7610, R19 ;  /* 0x00007610ff137816 */ /* 0x000fe20000000013 */
[----:B------:R-:W-:Y:S06]  /*ea90*/  BRA `(.L_x_8795) ;  /* 0x00000000000c7947 */ /* 0x000fec0003800000 */
.L_x_8819:
[----:B------:R0:W5:Y:S01]  /*eaa0*/  LDG.E.U8 R19, desc[UR36][R4.64] ;  /* 0x0000002404137981 */ /* 0x000162000c1e1100 */
[----:B------:R-:W-:Y:S05]  /*eab0*/  BRA `(.L_x_8795) ;  /* 0x0000000000047947 */ /* 0x000fea0003800000 */
.L_x_8818:
[----:B------:R1:W5:Y:S02]  /*eac0*/  LDG.E.U8 R19, desc[UR36][R4.64] ;  /* 0x0000002404137981 */ /* 0x000364000c1e1100 */
.L_x_8795:
        /* <DEDUP_REMOVED lines=16> */
.L_x_8826:
[----:B------:R1:W5:Y:S01]  /*ebd0*/  LDG.E.U8 R0, desc[UR36][R4.64] ;  /* 0x0000002404007981 */ /* 0x000362000c1e1100 */
[----:B------:R-:W-:Y:S05]  /*ebe0*/  BRA `(.L_x_8828) ;  /* 0x0000000c005c7947 */ /* 0x000fea0003800000 */
.L_x_8825:
        /* <DEDUP_REMOVED lines=8> */
.L_x_8830:
[----:B------:R3:W5:Y:S01]  /*ec70*/  LDG.E.U8 R0, desc[UR36][R4.64] ;  /* 0x0000002404007981 */ /* 0x000762000c1e1100 */
[----:B------:R-:W-:Y:S05]  /*ec80*/  BRA `(.L_x_8828) ;  /* 0x0000000c00347947 */ /* 0x000fea0003800000 */
.L_x_8829:
[----:B------:R4:W5:Y:S01]  /*ec90*/  LDG.E.U16 R0, desc[UR36][R4.64] ;  /* 0x0000002404007981 */ /* 0x000962000c1e1500 */
[----:B------:R-:W-:Y:S05]  /*eca0*/  BRA `(.L_x_8828) ;  /* 0x0000000c002c7947 */ /* 0x000fea0003800000 */
.L_x_8824:
        /* <DEDUP_REMOVED lines=10> */
.L_x_8832:
[----:B------:R-:W2:Y:S02]  /*ed50*/  LDG.E.U16 R2, desc[UR36][R4.64] ;  /* 0x0000002404027981 */ /* 0x000ea4000c1e1500 */
[----:B--2---:R-:W-:-:S06]  /*ed60*/  HADD2.F32 R2, -RZ, R2.H0_H0 ;  /* 0x20000002ff027230 */ /* 0x004fcc0000004100 */
[----:B------:R-:W0:Y:S02]  /*ed70*/  F2I.S64.TRUNC R2, R2 ;  /* 0x0000000200027311 */ /* 0x000e24000020d900 */
[----:B0-----:R-:W-:Y:S01]  /*ed80*/  PRMT R0, R2, 0x7610, R0 ;  /* 0x0000761002007816 */ /* 0x001fe20000000000 */
[----:B------:R-:W-:Y:S06]  /*ed90*/  BRA `(.L_x_8828) ;  /* 0x0000000800f07947 */ /* 0x000fec0003800000 */
.L_x_8831:
        /* <DEDUP_REMOVED lines=10> */
.L_x_8834:
[----:B------:R-:W2:Y:S02]  /*ee40*/  LDG.E.U16 R4, desc[UR36][R4.64] ;  /* 0x0000002404047981 */ /* 0x000ea4000c1e1500 */
[----:B--2---:R-:W-:-:S06]  /*ee50*/  HADD2.F32 R2, -RZ, R4.H0_H0 ;  /* 0x20000004ff027230 */ /* 0x004fcc0000004100 */
[----:B------:R-:W0:Y:S02]  /*ee60*/  F2I.S64.TRUNC R2, R2 ;  /* 0x0000000200027311 */ /* 0x000e24000020d900 */
[----:B0-----:R-:W-:Y:S01]  /*ee70*/  PRMT R0, R2, 0x7610, R0 ;  /* 0x0000761002007816 */ /* 0x001fe20000000000 */
[----:B------:R-:W-:Y:S06]  /*ee80*/  BRA `(.L_x_8828) ;  /* 0x0000000800b47947 */ /* 0x000fec0003800000 */
.L_x_8833:
[----:B------:R-:W2:Y:S02]  /*ee90*/  LDG.E.64 R2, desc[UR36][R4.64] ;  /* 0x0000002404027981 */ /* 0x000ea4000c1e1b00 */
[----:B--2---:R-:W0:Y:S02]  /*eea0*/  F2I.S64.F64.TRUNC R2, R2 ;  /* 0x0000000200027311 */ /* 0x004e24000030d900 */
[----:B0-----:R-:W-:Y:S01]  /*eeb0*/  PRMT R0, R2, 0x7610, R0 ;  /* 0x0000761002007816 */ /* 0x001fe20000000000 */
[----:B------:R-:W-:Y:S06]  /*eec0*/  BRA `(.L_x_8828) ;  /* 0x0000000800a47947 */ /* 0x000fec0003800000 */
.L_x_8823:
        /* <DEDUP_REMOVED lines=12> */
.L_x_8837:
[----:B------:R-:W2:Y:S02]  /*ef90*/  LDG.E.64 R4, desc[UR36][R4.64] ;  /* 0x0000002404047981 */ /* 0x000ea4000c1e1b00 */
[----:B--2---:R-:W0:Y:S02]  /*efa0*/  F2I.S64.F64.TRUNC R2, R4 ;  /* 0x0000000400027311 */ /* 0x004e24000030d900 */
[----:B0-----:R-:W-:Y:S01]  /*efb0*/  PRMT R0, R2, 0x7610, R0 ;  /* 0x0000761002007816 */ /* 0x001fe20000000000 */
[----:B------:R-:W-:Y:S06]  /*efc0*/  BRA `(.L_x_8828) ;  /* 0x0000000800647947 */ /* 0x000fec0003800000 */
.L_x_8836:
        /* <DEDUP_REMOVED lines=27> */
.L_x_8839:
        /* <DEDUP_REMOVED lines=14> */
.L_x_8838:
[----:B------:R-:W2:Y:S02]  /*f260*/  LDG.E.U16 R2, desc[UR36][R4.64] ;  /* 0x0000002404027981 */ /* 0x000ea4000c1e1500 */
[----:B--2---:R-:W-:-:S06]  /*f270*/  IMAD.U32 R2, R2, 0x10000, RZ ;  /* 0x0001000002027824 */ /* 0x004fcc00078e00ff */
[----:B------:R-:W0:Y:S02]  /*f280*/  F2I.S64.TRUNC R2, R2 ;  /* 0x0000000200027311 */ /* 0x000e24000020d900 */
[----:B0-----:R-:W-:Y:S01]  /*f290*/  PRMT R0, R2, 0x7610, R0 ;  /* 0x0000761002007816 */ /* 0x001fe20000000000 */
[----:B------:R-:W-:Y:S06]  /*f2a0*/  BRA `(.L_x_8828) ;  /* 0x0000000400ac7947 */ /* 0x000fec0003800000 */
.L_x_8835:
        /* <DEDUP_REMOVED lines=10> */
.L_x_8842:
        /* <DEDUP_REMOVED lines=21> */
.L_x_8846:
[----:B------:R-:W-:Y:S05]  /*f4a0*/  BSYNC.RECONVERGENT B1 ;  /* 0x0000000000017941 */ /* 0x000fea0003800200 */
.L_x_8845:
[----:B------:R-:W-:Y:S02]  /*f4b0*/  SHF.L.U32 R0, R0, 0x14, RZ ;  /* 0x0000001400007819 */ /* 0x000fe400000006ff */
[----:B------:R-:W-:-:S04]  /*f4c0*/  LEA R2, R2, 0x3b800000, 0x17 ;  /* 0x3b80000002027811 */ /* 0x000fc800078eb8ff */
[----:B------:R-:W-:-:S07]  /*f4d0*/  LOP3.LUT R2, R2, R0, R7, 0xfe, !PT ;  /* 0x0000000002027212 */ /* 0x000fce00078efe07 */
.L_x_8844:
[----:B------:R-:W-:Y:S05]  /*f4e0*/  BSYNC.RECONVERGENT B0 ;  /* 0x0000000000007941 */ /* 0x000fea0003800200 */
.L_x_8843:
[----:B------:R-:W0:Y:S02]  /*f4f0*/  F2I.S64.TRUNC R2, R2 ;  /* 0x0000000200027311 */ /* 0x000e24000020d900 */
[----:B0-----:R-:W-:Y:S01]  /*f500*/  PRMT R0, R2, 0x7610, R0 ;  /* 0x0000761002007816 */ /* 0x001fe20000000000 */
[----:B------:R-:W-:Y:S06]  /*f510*/  BRA `(.L_x_8828) ;  /* 0x0000000400107947 */ /* 0x000fec0003800000 */
.L_x_8841:
        /* <DEDUP_REMOVED lines=21> */
.L_x_8850:
[----:B------:R-:W-:Y:S05]  /*f670*/  BSYNC.RECONVERGENT B1 ;  /* 0x0000000000017941 */ /* 0x000fea0003800200 */
.L_x_8849:
[----:B------:R-:W-:Y:S01]  /*f680*/  IMAD.SHL.U32 R0, R0, 0x200000, RZ ;  /* 0x0020000000007824 */ /* 0x000fe200078e00ff */
[----:B------:R-:W-:-:S04]  /*f690*/  LEA R2, R2, 0x37800000, 0x17 ;  /* 0x3780000002027811 */ /* 0x000fc800078eb8ff */
[----:B------:R-:W-:-:S07]  /*f6a0*/  LOP3.LUT R2, R2, R0, R7, 0xfe, !PT ;  /* 0x0000000002027212 */ /* 0x000fce00078efe07 */
.L_x_8848:
[----:B------:R-:W-:Y:S05]  /*f6b0*/  BSYNC.RECONVERGENT B0 ;  /* 0x0000000000007941 */ /* 0x000fea0003800200 */
.L_x_8847:
[----:B------:R-:W0:Y:S02]  /*f6c0*/  F2I.S64.TRUNC R2, R2 ;  /* 0x0000000200027311 */ /* 0x000e24000020d900 */
[----:B0-----:R-:W-:Y:S01]  /*f6d0*/  PRMT R0, R2, 0x7610, R0 ;  /* 0x0000761002007816 */ /* 0x001fe20000000000 */
[----:B------:R-:W-:Y:S06]  /*f6e0*/  BRA `(.L_x_8828) ;  /* 0x00000000009c7947 */ /* 0x000fec0003800000 */
.L_x_8840:
        /* <DEDUP_REMOVED lines=14> */
.L_x_8854:
[----:B------:R-:W-:Y:S05]  /*f7d0*/  BSYNC.RECONVERGENT B0 ;  /* 0x0000000000007941 */ /* 0x000fea0003800200 */
.L_x_8853:
[----:B------:R-:W0:Y:S02]  /*f7e0*/  F2I.S64.TRUNC R2, R2 ;  /* 0x0000000200027311 */ /* 0x000e24000020d900 */
[----:B0-----:R-:W-:Y:S01]  /*f7f0*/  PRMT R0, R2, 0x7610, R0 ;  /* 0x0000761002007816 */ /* 0x001fe20000000000 */
[----:B------:R-:W-:Y:S06]  /*f800*/  BRA `(.L_x_8828) ;  /* 0x0000000000547947 */ /* 0x000fec0003800000 */
.L_x_8827:
        /* <DEDUP_REMOVED lines=15> */
[----:B--2--5:R-:W-:Y:S05]  /*f900*/  CALL.ABS.NOINC R2 ;  /* 0x0000000002007343 */ /* 0x024fea0003c00000 */
.L_x_8855:
[----:B------:R-:W-:Y:S01]  /*f910*/  PRMT R0, RZ, 0x7610, R0 ;  /* 0x00007610ff007816 */ /* 0x000fe20000000000 */
[----:B------:R-:W-:Y:S06]  /*f920*/  BRA `(.L_x_8828) ;  /* 0x00000000000c7947 */ /* 0x000fec0003800000 */
.L_x_8852:
[----:B------:R0:W5:Y:S01]  /*f930*/  LDG.E.U8 R0, desc[UR36][R4.64] ;  /* 0x0000002404007981 */ /* 0x000162000c1e1100 */
[----:B------:R-:W-:Y:S05]  /*f940*/  BRA `(.L_x_8828) ;  /* 0x0000000000047947 */ /* 0x000fea0003800000 */
.L_x_8851:
[----:B------:R0:W5:Y:S02]  /*f950*/  LDG.E.U8 R0, desc[UR36][R4.64] ;  /* 0x0000002404007981 */ /* 0x000164000c1e1100 */
.L_x_8828:
[----:B------:R-:W-:Y:S01]  /*f960*/  UPRMT UR4, UR43, 0x9910, URZ ;  /* 0x000099102b047896 */ /* 0x000fe200080000ff */
[C---:B-----5:R-:W-:Y:S02]  /*f970*/  LOP3.LUT R2, R0.reuse, 0xff, RZ, 0xc0, !PT ;  /* 0x000000ff00027812 */ /* 0x060fe400078ec0ff */
[----:B------:R-:W-:Y:S01]  /*f980*/  LOP3.LUT R19, R19, 0xff, RZ, 0xc0, !PT ;  /* 0x000000ff13137812 */ /* 0x000fe200078ec0ff */
[----:B------:R-:W-:Y:S01]  /*f990*/  UISETP.GT.AND UP0, UPT, UR4, 0x9, UPT ;  /* 0x000000090400788c */ /* 0x000fe2000bf04270 */
[----:B------:R-:W-:Y:S02]  /*f9a0*/  LOP3.LUT R0, R0, 0xff, RZ, 0xc0, !PT ;  /* 0x000000ff00007812 */ /* 0x000fe400078ec0ff */
[----:B------:R-:W-:Y:S02]  /*f9b0*/  ISETP.GT.U32.AND P0, PT, R2, 0x7, PT ;  /* 0x000000070200780c */ /* 0x000fe40003f04070 */
[----:B------:R-:W-:-:S04]  /*f9c0*/  SHF.R.U32.HI R0, RZ, R0, R19 ;  /* 0x00000000ff007219 */ /* 0x000fc80000011613 */
[----:B01234-:R-:W-:Y:S01]  /*f9d0*/  SEL R5, R0, RZ, !P0 ;  /* 0x000000ff00057207 */ /* 0x01ffe20004000000 */
        /* <DEDUP_REMOVED lines=11> */
.L_x_8859:
[----:B------:R-:W-:Y:S01]  /*fa90*/  STG.E.U8 desc[UR36][R16.64], R5 ;  /* 0x0000000510007986 */ /* 0x000fe2000c101124 */
[----:B------:R-:W-:Y:S05]  /*faa0*/  EXIT ;  /* 0x000000000000794d */ /* 0x000fea0003800000 */
.L_x_8858:
[----:B------:R-:W-:-:S09]  /*fab0*/  UISETP.NE.AND UP0, UPT, UR4, 0x2, UPT ;  /* 0x000000020400788c */ /* 0x000fd2000bf05270 */
[----:B------:R-:W-:Y:S05]  /*fac0*/  BRA.U !UP0, `(.L_x_8861) ;  /* 0x00000001082c7547 */ /* 0x000fea000b800000 */
[----:B------:R-:W-:-:S09]  /*fad0*/  UISETP.NE.AND UP0, UPT, UR4, 0x3, UPT ;  /* 0x000000030400788c */ /* 0x000fd2000bf05270 */
[----:B------:R-:W-:Y:S05]  /*fae0*/  BRA.U !UP0, `(.L_x_8862) ;  /* 0x0000000108187547 */ /* 0x000fea000b800000 */
[----:B------:R-:W-:-:S09]  /*faf0*/  UISETP.NE.AND UP0, UPT, UR4, 0x4, UPT ;  /* 0x000000040400788c */ /* 0x000fd2000bf05270 */
[----:B------:R-:W-:Y:S05]  /*fb00*/  BRA.U UP0, `(.L_x_8860) ;  /* 0x0000000900347547 */ /* 0x000fea000b800000 */
[----:B------:R-:W-:Y:S02]  /*fb10*/  LOP3.LUT R2, R5, 0xffff, RZ, 0xc0, !PT ;  /* 0x0000ffff05027812 */ /* 0x000fe400078ec0ff */
[----:B------:R-:W-:-:S05]  /*fb20*/  MOV R3, RZ ;  /* 0x000000ff00037202 */ /* 0x000fca0000000f00 */
[----:B------:R-:W-:Y:S01]  /*fb30*/  STG.E.64 desc[UR36][R16.64], R2 ;  /* 0x0000000210007986 */ /* 0x000fe2000c101b24 */
[----:B------:R-:W-:Y:S05]  /*fb40*/  EXIT ;  /* 0x000000000000794d */ /* 0x000fea0003800000 */
.L_x_8862:
[----:B------:R-:W-:-:S05]  /*fb50*/  LOP3.LUT R5, R5, 0xffff, RZ, 0xc0, !PT ;  /* 0x0000ffff05057812 */ /* 0x000fca00078ec0ff */
[----:B------:R-:W-:Y:S01]  /*fb60*/  STG.E desc[UR36][R16.64], R5 ;  /* 0x0000000510007986 */ /* 0x000fe2000c101924 */
[----:B------:R-:W-:Y:S05]  /*fb70*/  EXIT ;  /* 0x000000000000794d */ /* 0x000fea0003800000 */
.L_x_8861:
[----:B------:R-:W-:Y:S01]  /*fb80*/  STG.E.U16 desc[UR36][R16.64], R5 ;  /* 0x0000000510007986 */ /* 0x000fe2000c101524 */
[----:B------:R-:W-:Y:S05]  /*fb90*/  EXIT ;  /* 0x000000000000794d */ /* 0x000fea0003800000 */
.L_x_8857:
[----:B------:R-:W-:-:S09]  /*fba0*/  UISETP.GT.AND UP0, UPT, UR4, 0x6, UPT ;  /* 0x000000060400788c */ /* 0x000fd2000bf04270 */
[----:B------:R-:W-:Y:S05]  /*fbb0*/  BRA.U UP0, `(.L_x_8863) ;  /* 0x00000001002c7547 */ /* 0x000fea000b800000 */
[----:B------:R-:W-:-:S09]  /*fbc0*/  UISETP.NE.AND UP0, UPT, UR4, 0x5, UPT ;  /* 0x000000050400788c */ /* 0x000fd2000bf05270 */
[----:B------:R-:W-:Y:S05]  /*fbd0*/  BRA.U !UP0, `(.L_x_8864) ;  /* 0x0000000108147547 */ /* 0x000fea000b800000 */
[----:B------:R-:W-:-:S09]  /*fbe0*/  UISETP.NE.AND UP0, UPT, UR4, 0x6, UPT ;  /* 0x000000060400788c */ /* 0x000fd2000bf05270 */
[----:B------:R-:W-:Y:S05]  /*fbf0*/  BRA.U UP0, `(.L_x_8860) ;  /* 0x0000000500f87547 */ /* 0x000fea000b800000 */
[----:B------:R-:W0:Y:S02]  /*fc00*/  I2F.U16 R3, R5 ;  /* 0x0000000500037306 */ /* 0x000e240000101000 */
[----:B0-----:R-:W-:Y:S01]  /*fc10*/  STG.E desc[UR36][R16.64], R3 ;  /* 0x0000000310007986 */ /* 0x001fe2000c101924 */
[----:B------:R-:W-:Y:S05]  /*fc20*/  EXIT ;  /* 0x000000000000794d */ /* 0x000fea0003800000 */
.L_x_8864:
[----:B------:R-:W0:Y:S02]  /*fc30*/  I2F.U16 R0, R5 ;  /* 0x0000000500007306 */ /* 0x000e240000101000 */
[----:B0-----:R-:W-:-:S05]  /*fc40*/  F2FP.F16.F32.PACK_AB R0, RZ, R0 ;  /* 0x00000000ff00723e */ /* 0x001fca00000000ff */
[----:B------:R-:W-:Y:S01]  /*fc50*/  STG.E.U16 desc[UR36][R16.64], R0 ;  /* 0x0000000010007986 */ /* 0x000fe2000c101524 */
[----:B------:R-:W-:Y:S05]  /*fc60*/  EXIT ;  /* 0x000000000000794d */ /* 0x000fea0003800000 */
.L_x_8863:
[----:B------:R-:W-:-:S09]  /*fc70*/  UISETP.NE.AND UP0, UPT, UR4, 0x7, UPT ;  /* 0x000000070400788c */ /* 0x000fd2000bf05270 */
[----:B------:R-:W-:Y:S05]  /*fc80*/  BRA.U !UP0, `(.L_x_8865) ;  /* 0x0000000108347547 */ /* 0x000fea000b800000 */
[----:B------:R-:W-:-:S09]  /*fc90*/  UISETP.NE.AND UP0, UPT, UR4, 0x8, UPT ;  /* 0x000000080400788c */ /* 0x000fd2000bf05270 */
[----:B------:R-:W-:Y:S05]  /*fca0*/  BRA.U !UP0, `(.L_x_8866) ;  /* 0x0000000108187547 */ /* 0x000fea000b800000 */
[----:B------:R-:W-:-:S09]  /*fcb0*/  UISETP.NE.AND UP0, UPT, UR4, 0x9, UPT ;  /* 0x000000090400788c */ /* 0x000fd2000bf05270 */
[----:B------:R-:W-:Y:S05]  /*fcc0*/  BRA.U UP0, `(.L_x_8860) ;  /* 0x0000000500c47547 */ /* 0x000fea000b800000 */
[----:B------:R-:W0:Y:S01]  /*fcd0*/  I2F.U16 R2, R5 ;  /* 0x0000000500027306 */ /* 0x000e220000101000 */
[----:B------:R-:W-:-:S05]  /*fce0*/  IMAD.MOV.U32 R3, RZ, RZ, RZ ;  /* 0x000000ffff037224 */ /* 0x000fca00078e00ff */
[----:B0-----:R-:W-:Y:S01]  /*fcf0*/  STG.E.64 desc[UR36][R16.64], R2 ;  /* 0x0000000210007986 */ /* 0x001fe2000c101b24 */
[----:B------:R-:W-:Y:S05]  /*fd00*/  EXIT ;  /* 0x000000000000794d */ /* 0x000fea0003800000 */
.L_x_8866:
[----:B------:R-:W0:Y:S02]  /*fd10*/  I2F.U16 R5, R5 ;  /* 0x0000000500057306 */ /* 0x000e240000101000 */
[----:B0-----:R-:W-:-:S04]  /*fd20*/  F2FP.F16.F32.PACK_AB R3, RZ, R5 ;  /* 0x00000005ff03723e */ /* 0x001fc800000000ff */
[----:B------:R-:W-:-:S05]  /*fd30*/  PRMT R3, R3, 0x5410, RZ ;  /* 0x0000541003037816 */ /* 0x000fca00000000ff */
[----:B------:R-:W-:Y:S01]  /*fd40*/  STG.E desc[UR36][R16.64], R3 ;  /* 0x0000000310007986 */ /* 0x000fe2000c101924 */
[----:B------:R-:W-:Y:S05]  /*fd50*/  EXIT ;  /* 0x000000000000794d */ /* 0x000fea0003800000 */
.L_x_8865:
[----:B------:R-:W0:Y:S02]  /*fd60*/  I2F.F64.U16 R2, R5 ;  /* 0x0000000500027312 */ /* 0x000e240000101800 */
[----:B0-----:R-:W-:Y:S01]  /*fd70*/  STG.E.64 desc[UR36][R16.64], R2 ;  /* 0x0000000210007986 */ /* 0x001fe2000c101b24 */
[----:B------:R-:W-:Y:S05]  /*fd80*/  EXIT ;  /* 0x000000000000794d */ /* 0x000fea0003800000 */
.L_x_8856:
        /* <DEDUP_REMOVED lines=12> */
.L_x_8870:
        /* <DEDUP_REMOVED lines=16> */
.L_x_8873:
[----:B------:R-:W-:-:S07]  /*ff50*/  PRMT R8, R0, 0x7610, R8 ;  /* 0x0000761000087816 */ /* 0x000fce0000000008 */
.L_x_8872:
[----:B------:R-:W-:Y:S05]  /*ff60*/  BSYNC.RECONVERGENT B0 ;  /* 0x0000000000007941 */ /* 0x000fea0003800200 */
.L_x_8871:
[----:B------:R-:W-:Y:S01]  /*ff70*/  STG.E.U8 desc[UR36][R16.64], R8 ;  /* 0x0000000810007986 */ /* 0x000fe2000c101124 */
[----:B------:R-:W-:Y:S05]  /*ff80*/  EXIT ;  /* 0x000000000000794d */ /* 0x000fea0003800000 */
.L_x_8869:
[----:B------:R-:W0:Y:S01]  /*ff90*/  I2F.U16 R5, R5 ;  /* 0x0000000500057306 */ /* 0x000e220000101000 */
[----:B------:R-:W-:Y:S01]  /*ffa0*/  BSSY.RECONVERGENT B0, `(.L_x_8874) ;  /* 0x0000010000007945 */ /* 0x000fe20003800200 */
[----:B------:R-:W-:Y:S01]  /*ffb0*/  HFMA2 R8, -RZ, RZ, 0, 7.62939453125e-06 ;  /* 0x00000080ff087431 */ /* 0x000fe200000001ff */
        /* <DEDUP_REMOVED lines=13> */
.L_x_8876:
[----:B------:R-:W-:-:S07]  /*10090*/  PRMT R8, R0, 0x7610, R8 ;  /* 0x0000761000087816 */ /* 0x000fce0000000008 */
.L_x_8875:
[----:B------:R-:W-:Y:S05]  /*100a0*/  BSYNC.RECONVERGENT B0 ;  /* 0x0000000000007941 */ /* 0x000fea0003800200 */
.L_x_8874:
[----:B------:R-:W-:Y:S01]  /*100b0*/  STG.E.U8 desc[UR36][R16.64], R8 ;  /* 0x0000000810007986 */ /* 0x000fe2000c101124 */
[----:B------:R-:W-:Y:S05]  /*100c0*/  EXIT ;  /* 0x000000000000794d */ /* 0x000fea0003800000 */
.L_x_8868:
[----:B------:R-:W-:-:S09]  /*100d0*/  UISETP.NE.AND UP0, UPT, UR4, 0x1c, UPT ;  /* 0x0000001c0400788c */ /* 0x000fd2000bf05270 */
[----:B------:R-:W-:Y:S05]  /*100e0*/  BRA.U !UP0, `(.L_x_8877) ;  /* 0x00000001085c7547 */ /* 0x000fea000b800000 */
[----:B------:R-:W-:-:S09]  /*100f0*/  UISETP.NE.AND UP0, UPT, UR4, 0x1d, UPT ;  /* 0x0000001d0400788c */ /* 0x000fd2000bf05270 */
[----:B------:R-:W-:Y:S05]  /*10100*/  BRA.U !UP0, `(.L_x_8878) ;  /* 0x0000000108447547 */ /* 0x000fea000b800000 */
[----:B------:R-:W-:-:S09]  /*10110*/  UISETP.NE.AND UP0, UPT, UR4, 0x2c, UPT ;  /* 0x0000002c0400788c */ /* 0x000fd2000bf05270 */
[----:B------:R-:W-:Y:S05]  /*10120*/  BRA.U UP0, `(.L_x_8860) ;  /* 0x0000000100ac7547 */ /* 0x000fea000b800000 */
[----:B------:R-:W0:Y:S01]  /*10130*/  I2F.U16 R5, R5 ;  /* 0x0000000500057306 */ /* 0x000e220000101000 */
[----:B------:R-:W-:Y:S01]  /*10140*/  IMAD.MOV.U32 R3, RZ, RZ, 0xff ;  /* 0x000000ffff037424 */ /* 0x000fe200078e00ff */
        /* <DEDUP_REMOVED lines=9> */
[----:B------:R-:W-:-:S05]  /*101e0*/  @!P0 IADD3 R0, PT, PT, R2, RZ, RZ ;  /* 0x000000ff02008210 */ /* 0x000fca0007ffe0ff */
[----:B------:R-:W-:-:S05]  /*101f0*/  @P1 IMAD.MOV.U32 R3, RZ, RZ, R0 ;  /* 0x000000ffff031224 */ /* 0x000fca00078e0000 */
[----:B------:R-:W-:Y:S01]  /*10200*/  STG.E.U8 desc[UR36][R16.64], R3 ;  /* 0x0000000310007986 */ /* 0x000fe2000c101124 */
[----:B------:R-:W-:Y:S05]  /*10210*/  EXIT ;  /* 0x000000000000794d */ /* 0x000fea0003800000 */
.L_x_8878:
[----:B------:R-:W-:Y:S01]  /*10220*/  LOP3.LUT R2, R5, 0xffff, RZ, 0xc0, !PT ;  /* 0x0000ffff05027812 */ /* 0x000fe200078ec0ff */
[----:B------:R-:W-:-:S05]  /*10230*/  IMAD.MOV.U32 R3, RZ, RZ, RZ ;  /* 0x000000ffff037224 */ /* 0x000fca00078e00ff */
[----:B------:R-:W-:Y:S01]  /*10240*/  STG.E.64 desc[UR36][R16.64], R2 ;  /* 0x0000000210007986 */ /* 0x000fe2000c101b24 */
[----:B------:R-:W-:Y:S05]  /*10250*/  EXIT ;  /* 0x000000000000794d */ /* 0x000fea0003800000 */
.L_x_8877:
[----:B------:R-:W-:-:S05]  /*10260*/  LOP3.LUT R5, R5, 0xffff, RZ, 0xc0, !PT ;  /* 0x0000ffff05057812 */ /* 0x000fca00078ec0ff */
[----:B------:R-:W-:Y:S01]  /*10270*/  STG.E desc[UR36][R16.64], R5 ;  /* 0x0000000510007986 */ /* 0x000fe2000c101924 */
[----:B------:R-:W-:Y:S05]  /*10280*/  EXIT ;  /* 0x000000000000794d */ /* 0x000fea0003800000 */
.L_x_8867:
        /* <DEDUP_REMOVED lines=11> */
.L_x_8880:
[----:B------:R-:W0:Y:S01]  /*10340*/  I2F.F64.U16 R4, R5 ;  /* 0x0000000500047312 */ /* 0x000e220000101800 */
[----:B------:R-:W-:-:S05]  /*10350*/  CS2R R6, SRZ ;  /* 0x0000000000067805 */ /* 0x000fca000001ff00 */
[----:B0-----:R-:W-:Y:S01]  /*10360*/  STG.E.128 desc[UR36][R16.64], R4 ;  /* 0x0000000410007986 */ /* 0x001fe2000c101d24 */
[----:B------:R-:W-:Y:S05]  /*10370*/  EXIT ;  /* 0x000000000000794d */ /* 0x000fea0003800000 */
.L_x_8879:
[----:B------:R-:W-:-:S09]  /*10380*/  UISETP.NE.AND UP0, UPT, UR4, 0xf, UPT ;  /* 0x0000000f0400788c */ /* 0x000fd2000bf05270 */
[----:B------:R-:W-:Y:S05]  /*10390*/  BRA.U !UP0, `(.L_x_8881) ;  /* 0x0000000108d47547 */ /* 0x000fea000b800000 */
[----:B------:R-:W-:-:S09]  /*103a0*/  UISETP.NE.AND UP0, UPT, UR4, 0x17, UPT ;  /* 0x000000170400788c */ /* 0x000fd2000bf05270 */
[----:B------:R-:W-:Y:S05]  /*103b0*/  BRA.U !UP0, `(.L_x_8882) ;  /* 0x0000000108847547 */ /* 0x000fea000b800000 */
[----:B------:R-:W-:-:S09]  /*103c0*/  UISETP.NE.AND UP0, UPT, UR4, 0x18, UPT ;  /* 0x000000180400788c */ /* 0x000fd2000bf05270 */
[----:B------:R-:W-:Y:S05]  /*103d0*/  BRA.U !UP0, `(.L_x_8883) ;  /* 0x0000000108447547 */ /* 0x000fea000b800000 */
.L_x_8860:
        /* <DEDUP_REMOVED lines=16> */
.L_x_8884:
[----:B------:R-:W-:Y:S05]  /*104e0*/  EXIT ;  /* 0x000000000000794d */ /* 0x000fea0003800000 */
.L_x_8883:
        /* <DEDUP_REMOVED lines=11> */
.L_x_8886:
[----:B------:R-:W-:Y:S05]  /*105a0*/  BSYNC.RECONVERGENT B0 ;  /* 0x0000000000007941 */ /* 0x000fea0003800200 */
.L_x_8885:
[----:B------:R-:W-:Y:S01]  /*105b0*/  STG.E.U8 desc[UR36][R16.64], R3 ;  /* 0x0000000310007986 */ /* 0x000fe2000c101124 */
[----:B------:R-:W-:Y:S05]  /*105c0*/  EXIT ;  /* 0x000000000000794d */ /* 0x000fea0003800000 */
.L_x_8882:
[----:B------:R-:W0:Y:S02]  /*105d0*/  I2F.U16 R5, R5 ;  /* 0x0000000500057306 */ /* 0x000e240000101000 */
[----:B0-----:R-:W-:-:S13]  /*105e0*/  ISETP.GT.U32.AND P0, PT, R5, 0x477fffff, PT ;  /* 0x477fffff0500780c */ /* 0x001fda0003f04070 */
[----:B------:R-:W-:Y:S05]  /*105f0*/  @P0 BRA `(.L_x_8887) ;  /* 0x0000000000280947 */ /* 0x000fea0003800000 */
[----:B------:R-:W-:-:S13]  /*10600*/  ISETP.GE.U32.AND P0, PT, R5, 0x38800000, PT ;  /* 0x388000000500780c */ /* 0x000fda0003f06070 */
[----:B------:R-:W-:-:S04]  /*10610*/  @P0 SHF.R.U32.HI R0, RZ, 0x15, R5 ;  /* 0x00000015ff000819 */ /* 0x000fc80000011605 */
[----:B------:R-:W-:-:S04]  /*10620*/  @P0 LOP3.LUT R0, R0, 0x1, RZ, 0xc0, !PT ;  /* 0x0000000100000812 */ /* 0x000fc800078ec0ff */
[----:B------:R-:W-:-:S04]  /*10630*/  @P0 IADD3 R0, PT, PT, R5, 0x80fffff, R0 ;  /* 0x080fffff05000810 */ /* 0x000fc80007ffe000 */
[----:B------:R-:W-:-:S05]  /*10640*/  @P0 SHF.R.U32.HI R3, RZ, 0x15, R0 ;  /* 0x00000015ff030819 */ /* 0x000fca0000011600 */
[----:B------:R0:W-:Y:S01]  /*10650*/  @P0 STG.E.U8 desc[UR36][R16.64], R3 ;  /* 0x0000000310000986 */ /* 0x0001e2000c101124 */
[----:B------:R-:W-:Y:S05]  /*10660*/  @P0 EXIT ;  /* 0x000000000000094d */ /* 0x000fea0003800000 */
[----:B0-----:R-:W-:-:S05]  /*10670*/  FADD.FTZ R3, R5, 128 ;  /* 0x4300000005037421 */ /* 0x001fca0000010000 */
[----:B------:R-:W-:Y:S01]  /*10680*/  STG.E.U8 desc[UR36][R16.64], R3 ;  /* 0x0000000310007986 */ /* 0x000fe2000c101124 */
[----:B------:R-:W-:Y:S05]  /*10690*/  EXIT ;  /* 0x000000000000794d */ /* 0x000fea0003800000 */
.L_x_8887:
[----:B------:R-:W-:Y:S01]  /*106a0*/  IMAD.MOV.U32 R3, RZ, RZ, 0x7f ;  /* 0x0000007fff037424 */ /* 0x000fe200078e00ff */
[----:B------:R-:W-:-:S04]  /*106b0*/  ISETP.GT.U32.AND P0, PT, R5, 0x7f800000, PT ;  /* 0x7f8000000500780c */ /* 0x000fc80003f04070 */
[----:B------:R-:W-:-:S05]  /*106c0*/  SEL R3, R3, 0x7c, P0 ;  /* 0x0000007c03037807 */ /* 0x000fca0000000000 */
[----:B------:R-:W-:Y:S01]  /*106d0*/  STG.E.U8 desc[UR36][R16.64], R3 ;  /* 0x0000000310007986 */ /* 0x000fe2000c101124 */
[----:B------:R-:W-:Y:S05]  /*106e0*/  EXIT ;  /* 0x000000000000794d */ /* 0x000fea0003800000 */
.L_x_8881:
[----:B------:R-:W0:Y:S02]  /*106f0*/  I2F.U16 R0, R5 ;  /* 0x0000000500007306 */ /* 0x000e240000101000 */
[----:B0-----:R-:W-:-:S05]  /*10700*/  F2FP.BF16.F32.PACK_AB R0, RZ, R0 ;  /* 0x00000000ff00723e */ /* 0x001fca00000010ff */
[----:B------:R-:W-:Y:S01]  /*10710*/  STG.E.U16 desc[UR36][R16.64], R0 ;  /* 0x0000000010007986 */ /* 0x000fe2000c101524 */
[----:B------:R-:W-:Y:S05]  /*10720*/  EXIT ;  /* 0x000000000000794d */ /* 0x000fea0003800000 */
.L_x_8888:
        /* <DEDUP_REMOVED lines=13> */
.L_x_21118:


//--------------------- .text._ZN2at6native27unrolled_elementwise_kernelINS0_13BinaryFunctorIhhhZZZNS0_18rshift_kernel_cudaERNS_18TensorIteratorBaseEENKUlvE_clEvENKUlvE_clEvEUlhhE_EESt5arrayIPcLm3EELi4E23TrivialOffsetCalculatorILi2EjESC_ILi1EjENS0_6memory12LoadWithCastILi2EEENSF_13StoreWithCastILi1EEEEEviT_T0_T2_T3_T4_T5_ --------------------------
	.section	.text._ZN2at6native27unrolled_elementwise_kernelINS0_13BinaryFunctorIhhhZZZNS0_18rshift_kernel_cudaERNS_18TensorIteratorBaseEENKUlvE_clEvENKUlvE_clEvEUlhhE_EESt5arrayIPcLm3EELi4E23TrivialOffsetCalculatorILi2EjESC_ILi1EjENS0_6memory12LoadWithCastILi2EEENSF_13StoreWithCastILi1EEEEEviT_T0_T2_T3_T4_T5_,"ax",@progbits
	.align	128
        .global         _ZN2at6native27unrolled_elementwise_kernelINS0_13BinaryFunctorIhhhZZZNS0_18rshift_kernel_cudaERNS_18TensorIteratorBaseEENKUlvE_clEvENKUlvE_clEvEUlhhE_EESt5arrayIPcLm3EELi4E23TrivialOffsetCalculatorILi2EjESC_ILi1EjENS0_6memory12LoadWithCastILi2EEENSF_13StoreWithCastILi1EEEEEviT_T0_T2_T3_T4_T5_
        .type           _ZN2at6native27unrolled_elementwise_kernelINS0_13BinaryFunctorIhhhZZZNS0_18rshift_kernel_cudaERNS_18TensorIteratorBaseEENKUlvE_clEvENKUlvE_clEvEUlhhE_EESt5arrayIPcLm3EELi4E23TrivialOffsetCalculatorILi2EjESC_ILi1EjENS0_6memory12LoadWithCastILi2EEENSF_13StoreWithCastILi1EEEEEviT_T0_T2_T3_T4_T5_,@function
        .size           _ZN2at6native27unrolled_elementwise_kernelINS0_13BinaryFunctorIhhhZZZNS0_18rshift_kernel_cudaERNS_18TensorIteratorBaseEENKUlvE_clEvENKUlvE_clEvEUlhhE_EESt5arrayIPcLm3EELi4E23TrivialOffsetCalculatorILi2EjESC_ILi1EjENS0_6memory12LoadWithCastILi2EEENSF_13StoreWithCastILi1EEEEEviT_T0_T2_T3_T4_T5_,(.L_x_21119 - _ZN2at6native27unrolled_elementwise_kernelINS0_13BinaryFunctorIhhhZZZNS0_18rshift_kernel_cudaERNS_18TensorIteratorBaseEENKUlvE_clEvENKUlvE_clEvEUlhhE_EESt5arrayIPcLm3EELi4E23TrivialOffsetCalculatorILi2EjESC_ILi1EjENS0_6memory12LoadWithCastILi2EEENSF_13StoreWithCastILi1EEEEEviT_T0_T2_T3_T4_T5_)
        .other          _ZN2at6native27unrolled_elementwise_kernelINS0_13BinaryFunctorIhhhZZZNS0_18rshift_kernel_cudaERNS_18TensorIteratorBaseEENKUlvE_clEvENKUlvE_clEvEUlhhE_EESt5arrayIPcLm3EELi4E23TrivialOffsetCalculatorILi2EjESC_ILi1EjENS0_6memory12LoadWithCastILi2EEENSF_13StoreWithCastILi1EEEEEviT_T0_T2_T3_T4_T5_,@"STO_CUDA_ENTRY STV_DEFAULT"
_ZN2at6native27unrolled_elementwise_kernelINS0_13BinaryFunctorIhhhZZZNS0_18rshift_kernel_cudaERNS_18TensorIteratorBaseEENKUlvE_clEvENKUlvE_clEvEUlhhE_EESt5arrayIPcLm3EELi4E23TrivialOffsetCalculatorILi2EjESC_ILi1EjENS0_6memory12LoadWithCastILi2EEENSF_13StoreWithCastILi1EEEEEviT_T0_T2_T3_T4_T5_:
.text._ZN2at6native27unrolled_elementwise_kernelINS0_13BinaryFunctorIhhhZZZNS0_18rshift_kernel_cudaERNS_18TensorIteratorBaseEENKUlvE_clEvENKUlvE_clEvEUlhhE_EESt5arrayIPcLm3EELi4E23TrivialOffsetCalculatorILi2EjESC_ILi1EjENS0_6memory12LoadWithCastILi2EEENSF_13StoreWithCastILi1EEEEEviT_T0_T2_T3_T4_T5_:
        /* <DEDUP_REMOVED lines=33> */
.L_x_8894:
[----:B------:R3:W5:Y:S01]  /*0210*/  LDG.E.U8 R18, desc[UR36][R6.64] ;  /* 0x0000002406127981 */ /* 0x000762000c1e1100 */
[----:B------:R-:W-:Y:S05]  /*0220*/  BRA `(.L_x_8896) ;  /* 0x0000000c00607947 */ /* 0x000fea0003800000 */
.L_x_8893:
        /* <DEDUP_REMOVED lines=8> */
.L_x_8898:
[----:B------:R1:W5:Y:S01]  /*02b0*/  LDG.E.U8 R18, desc[UR36][R6.64] ;  /* 0x0000002406127981 */ /* 0x000362000c1e1100 */
[----:B------:R-:W-:Y:S05]  /*02c0*/  BRA `(.L_x_8896) ;  /* 0x0000000c00387947 */ /* 0x000fea0003800000 */
.L_x_8897:
[----:B------:R2:W5:Y:S01]  /*02d0*/  LDG.E.U16 R18, desc[UR36][R6.64] ;  /* 0x0000002406127981 */ /* 0x000562000c1e1500 */
[----:B------:R-:W-:Y:S05]  /*02e0*/  BRA `(.L_x_8896) ;  /* 0x0000000c00307947 */ /* 0x000fea0003800000 */
.L_x_8892:
        /* <DEDUP_REMOVED lines=10> */
.L_x_8900:
[----:B------:R-:W2:Y:S02]  /*0390*/  LDG.E.U16 R4, desc[UR36][R6.64] ;  /* 0x0000002406047981 */ /* 0x000ea4000c1e1500 */
[----:B--2---:R-:W-:-:S06]  /*03a0*/  HADD2.F32 R4, -RZ, R4.H0_H0 ;  /* 0x20000004ff047230 */ /* 0x004fcc0000004100 */
[----:B------:R-:W0:Y:S02]  /*03b0*/  F2I.S64.TRUNC R4, R4 ;  /* 0x0000000400047311 */ /* 0x000e24000020d900 */
[----:B0-----:R-:W-:Y:S01]  /*03c0*/  PRMT R18, R4, 0x7610, R18 ;  /* 0x0000761004127816 */ /* 0x001fe20000000012 */
[----:B------:R-:W-:Y:S06]  /*03d0*/  BRA `(.L_x_8896) ;  /* 0x0000000800f47947 */ /* 0x000fec0003800000 */
.L_x_8899:
        /* <DEDUP_REMOVED lines=10> */
.L_x_8902:
[----:B------:R-:W2:Y:S02]  /*0480*/  LDG.E.U16 R6, desc[UR36][R6.64] ;  /* 0x0000002406067981 */ /* 0x000ea4000c1e1500 */
[----:B--2---:R-:W-:-:S06]  /*0490*/  HADD2.F32 R4, -RZ, R6.H0_H0 ;  /* 0x20000006ff047230 */ /* 0x004fcc0000004100 */
[----:B------:R-:W0:Y:S02]  /*04a0*/  F2I.S64.TRUNC R4, R4 ;  /* 0x0000000400047311 */ /* 0x000e24000020d900 */
[----:B0-----:R-:W-:Y:S01]  /*04b0*/  PRMT R18, R4, 0x7610, R18 ;  /* 0x0000761004127816 */ /* 0x001fe20000000012 */
[----:B------:R-:W-:Y:S06]  /*04c0*/  BRA `(.L_x_8896) ;  /* 0x0000000800b87947 */ /* 0x000fec0003800000 */
.L_x_8901:
[----:B------:R-:W2:Y:S02]  /*04d0*/  LDG.E.64 R4, desc[UR36][R6.64] ;  /* 0x0000002406047981 */ /* 0x000ea4000c1e1b00 */
[----:B--2---:R-:W0:Y:S02]  /*04e0*/  F2I.S64.F64.TRUNC R4, R4 ;  /* 0x0000000400047311 */ /* 0x004e24000030d900 */
[----:B0-----:R-:W-:Y:S01]  /*04f0*/  PRMT R18, R4, 0x7610, R18 ;  /* 0x0000761004127816 */ /* 0x001fe20000000012 */
[----:B------:R-:W-:Y:S06]  /*0500*/  BRA `(.L_x_8896) ;  /* 0x0000000800a87947 */ /* 0x000fec0003800000 */
.L_x_8891:
        /* <DEDUP_REMOVED lines=12> */
.L_x_8905:
[----:B------:R-:W2:Y:S02]  /*05d0*/  LDG.E.64 R6, desc[UR36][R6.64] ;  /* 0x0000002406067981 */ /* 0x000ea4000c1e1b00 */
[----:B--2---:R-:W0:Y:S02]  /*05e0*/  F2I.S64.F64.TRUNC R4, R6 ;  /* 0x0000000600047311 */ /* 0x004e24000030d900 */
[----:B0-----:R-:W-:Y:S01]  /*05f0*/  PRMT R18, R4, 0x7610, R18 ;  /* 0x0000761004127816 */ /* 0x001fe20000000012 */
[----:B------:R-:W-:Y:S06]  /*0600*/  BRA `(.L_x_8896) ;  /* 0x0000000800687947 */ /* 0x000fec0003800000 */
.L_x_8904:
        /* <DEDUP_REMOVED lines=24> */
[----:B------:R-:W0:Y:S02]  /*0790*/  F2I.S64.TRUNC R4, R3 ;  /* 0x0000000300047311 */ /* 0x000e24000020d900 */
[----:B0-----:R-:W-:Y:S01]  /*07a0*/  PRMT R18, R4, 0x7610, R18 ;  /* 0x0000761004127816 */ /* 0x001fe20000000012 */
[----:B------:R-:W-:Y:S06]  /*07b0*/  BRA `(.L_x_8896) ;  /* 0x0000000400fc7947 */ /* 0x000fec0003800000 */
.L_x_8907:
        /* <DEDUP_REMOVED lines=12> */
[----:B------:R-:W0:Y:S02]  /*0880*/  F2I.S64.TRUNC R4, R0 ;  /* 0x0000000000047311 */ /* 0x000e24000020d900 */
[----:B0-----:R-:W-:Y:S01]  /*0890*/  PRMT R18, R4, 0x7610, R18 ;  /* 0x0000761004127816 */ /* 0x001fe20000000012 */
[----:B------:R-:W-:Y:S06]  /*08a0*/  BRA `(.L_x_8896) ;  /* 0x0000000400c07947 */ /* 0x000fec0003800000 */
.L_x_8906:
[----:B------:R-:W2:Y:S02]  /*08b0*/  LDG.E.U16 R4, desc[UR36][R6.64] ;  /* 0x0000002406047981 */ /* 0x000ea4000c1e1500 */
[----:B--2---:R-:W-:-:S06]  /*08c0*/  IMAD.U32 R4, R4, 0x10000, RZ ;  /* 0x0001000004047824 */ /* 0x004fcc00078e00ff */
[----:B------:R-:W0:Y:S02]  /*08d0*/  F2I.S64.TRUNC R4, R4 ;  /* 0x0000000400047311 */ /* 0x000e24000020d900 */
[----:B0-----:R-:W-:Y:S01]  /*08e0*/  PRMT R18, R4, 0x7610, R18 ;  /* 0x0000761004127816 */ /* 0x001fe20000000012 */
[----:B------:R-:W-:Y:S06]  /*08f0*/  BRA `(.L_x_8896) ;  /* 0x0000000400ac7947 */ /* 0x000fec0003800000 */
.L_x_8903:
        /* <DEDUP_REMOVED lines=10> */
.L_x_8910:
        /* <DEDUP_REMOVED lines=21> */
.L_x_8914:
[----:B------:R-:W-:Y:S05]  /*0af0*/  BSYNC.RECONVERGENT B1 ;  /* 0x0000000000017941 */ /* 0x000fea0003800200 */
.L_x_8913:
[----:B------:R-:W-:Y:S01]  /*0b00*/  IMAD.SHL.U32 R0, R0, 0x100000, RZ ;  /* 0x0010000000007824 */ /* 0x000fe200078e00ff */
[----:B------:R-:W-:-:S04]  /*0b10*/  LEA R3, R3, 0x3b800000, 0x17 ;  /* 0x3b80000003037811 */ /* 0x000fc800078eb8ff */
[----:B------:R-:W-:-:S07]  /*0b20*/  LOP3.LUT R4, R3, R0, R7, 0xfe, !PT ;  /* 0x0000000003047212 */ /* 0x000fce00078efe07 */
.L_x_8912:
[----:B------:R-:W-:Y:S05]  /*0b30*/  BSYNC.RECONVERGENT B0 ;  /* 0x0000000000007941 */ /* 0x000fea0003800200 */
.L_x_8911:
[----:B------:R-:W0:Y:S02]  /*0b40*/  F2I.S64.TRUNC R4, R4 ;  /* 0x0000000400047311 */ /* 0x000e24000020d900 */
[----:B0-----:R-:W-:Y:S01]  /*0b50*/  PRMT R18, R4, 0x7610, R18 ;  /* 0x0000761004127816 */ /* 0x001fe20000000012 */
[----:B------:R-:W-:Y:S06]  /*0b60*/  BRA `(.L_x_8896) ;  /* 0x0000000400107947 */ /* 0x000fec0003800000 */
.L_x_8909:
        /* <DEDUP_REMOVED lines=21> */
.L_x_8918:
[----:B------:R-:W-:Y:S05]  /*0cc0*/  BSYNC.RECONVERGENT B1 ;  /* 0x0000000000017941 */ /* 0x000fea0003800200 */
.L_x_8917:
[----:B------:R-:W-:Y:S01]  /*0cd0*/  IMAD.SHL.U32 R0, R0, 0x200000, RZ ;  /* 0x0020000000007824 */ /* 0x000fe200078e00ff */
[----:B------:R-:W-:-:S04]  /*0ce0*/  LEA R3, R3, 0x37800000, 0x17 ;  /* 0x3780000003037811 */ /* 0x000fc800078eb8ff */
[----:B------:R-:W-:-:S07]  /*0cf0*/  LOP3.LUT R4, R3, R0, R7, 0xfe, !PT ;  /* 0x0000000003047212 */ /* 0x000fce00078efe07 */
.L_x_8916:
[----:B------:R-:W-:Y:S05]  /*0d00*/  BSYNC.RECONVERGENT B0 ;  /* 0x0000000000007941 */ /* 0x000fea0003800200 */
.L_x_8915:
[----:B------:R-:W0:Y:S02]  /*0d10*/  F2I.S64.TRUNC R4, R4 ;  /* 0x0000000400047311 */ /* 0x000e24000020d900 */
[----:B0-----:R-:W-:Y:S01]  /*0d20*/  PRMT R18, R4, 0x7610, R18 ;  /* 0x0000761004127816 */ /* 0x001fe20000000012 */
[----:B------:R-:W-:Y:S06]  /*0d30*/  BRA `(.L_x_8896) ;  /* 0x00000000009c7947 */ /* 0x000fec0003800000 */
.L_x_8908:
[----:B------:R-:W-:-:S09]  /*0d40*/  UISETP.NE.AND UP0, UPT, UR4, 0x1c, UPT ;  /* 0x0000001c0400788c */ /* 0x000fd2000bf05270 */
[----:B------:R-:W-:Y:S05]  /*0d50*/  BRA.U !UP0, `(.L_x_8919) ;  /* 0x0000000108907547 */ /* 0x000fea000b800000 */
[----:B------:R-:W-:-:S09]  /*0d60*/  UISETP.NE.AND UP0, UPT, UR4, 0x1d, UPT ;  /* 0x0000001d0400788c */ /* 0x000fd2000bf05270 */
[----:B------:R-:W-:Y:S05]  /*0d70*/  BRA.U !UP0, `(.L_x_8920) ;  /* 0x0000000108807547 */ /* 0x000fea000b800000 */
[----:B------:R-:W-:-:S09]  /*0d80*/  UISETP.NE.AND UP0, UPT, UR4, 0x2c, UPT ;  /* 0x0000002c0400788c */ /* 0x000fd2000bf05270 */
[----:B------:R-:W-:Y:S05]  /*0d90*/  BRA.U !UP0, `(.L_x_8921) ;  /* 0x0000000108487547 */ /* 0x000fea000b800000 */
.L_x_8895:
        /* <DEDUP_REMOVED lines=16> */
.L_x_8922:
[----:B------:R-:W-:Y:S01]  /*0ea0*/  PRMT R18, RZ, 0x7610, R18 ;  /* 0x00007610ff127816 */ /* 0x000fe20000000012 */
[----:B------:R-:W-:Y:S06]  /*0eb0*/  BRA `(.L_x_8896) ;  /* 0x00000000003c7947 */ /* 0x000fec0003800000 */
.L_x_8921:
        /* <DEDUP_REMOVED lines=8> */
.L_x_8924:
[----:B------:R-:W-:Y:S05]  /*0f40*/  BSYNC.RECONVERGENT B0 ;  /* 0x0000000000007941 */ /* 0x000fea0003800200 */
.L_x_8923:
[----:B------:R-:W0:Y:S02]  /*0f50*/  F2I.S64.TRUNC R4, R4 ;  /* 0x0000000400047311 */ /* 0x000e24000020d900 */
[----:B0-----:R-:W-:Y:S01]  /*0f60*/  PRMT R18, R4, 0x7610, R18 ;  /* 0x0000761004127816 */ /* 0x001fe20000000012 */
[----:B------:R-:W-:Y:S06]  /*0f70*/  BRA `(.L_x_8896) ;  /* 0x00000000000c7947 */ /* 0x000fec0003800000 */
.L_x_8920:
[----:B------:R0:W5:Y:S01]  /*0f80*/  LDG.E.U8 R18, desc[UR36][R6.64] ;  /* 0x0000002406127981 */ /* 0x000162000c1e1100 */
[----:B------:R-:W-:Y:S05]  /*0f90*/  BRA `(.L_x_8896) ;  /* 0x0000000000047947 */ /* 0x000fea0003800000 */
.L_x_8919:
[----:B------:R0:W5:Y:S02]  /*0fa0*/  LDG.E.U8 R18, desc[UR36][R6.64] ;  /* 0x0000002406127981 */ /* 0x000164000c1e1100 */
.L_x_8896:
        /* <DEDUP_REMOVED lines=18> */
.L_x_8928:
[----:B------:R1:W5:Y:S01]  /*10d0*/  LDG.E.U8 R26, desc[UR36][R6.64] ;  /* 0x00000024061a7981 */ /* 0x000362000c1e1100 */
[----:B------:R-:W-:Y:S05]  /*10e0*/  BRA `(.L_x_8930) ;  /* 0x0000000c00607947 */ /* 0x000fea0003800000 */
.L_x_8927:
        /* <DEDUP_REMOVED lines=8> */
.L_x_8932:
[----:B------:R3:W5:Y:S01]  /*1170*/  LDG.E.U8 R26, desc[UR36][R6.64] ;  /* 0x00000024061a7981 */ /* 0x000762000c1e1100 */
[----:B------:R-:W-:Y:S05]  /*1180*/  BRA `(.L_x_8930) ;  /* 0x0000000c00387947 */ /* 0x000fea0003800000 */
.L_x_8931:
[----:B------:R2:W5:Y:S01]  /*1190*/  LDG.E.U16 R26, desc[UR36][R6.64] ;  /* 0x00000024061a7981 */ /* 0x000562000c1e1500 */
[----:B------:R-:W-:Y:S05]  /*11a0*/  BRA `(.L_x_8930) ;  /* 0x0000000c00307947 */ /* 0x000fea0003800000 */
.L_x_8926:
        /* <DEDUP_REMOVED lines=10> */
.L_x_8934:
[----:B------:R-:W2:Y:S02]  /*1250*/  LDG.E.U16 R4, desc[UR36][R6.64] ;  /* 0x0000002406047981 */ /* 0x000ea4000c1e1500 */
[----:B--2---:R-:W-:-:S06]  /*1260*/  HADD2.F32 R4, -RZ, R4.H0_H0 ;  /* 0x20000004ff047230 */ /* 0x004fcc0000004100 */
[----:B------:R-:W0:Y:S02]  /*1270*/  F2I.S64.TRUNC R4, R4 ;  /* 0x0000000400047311 */ /* 0x000e24000020d900 */
[----:B0-----:R-:W-:Y:S01]  /*1280*/  PRMT R26, R4, 0x7610, R26 ;  /* 0x00007610041a7816 */ /* 0x001fe2000000001a */
[----:B------:R-:W-:Y:S06]  /*1290*/  BRA `(.L_x_8930) ;  /* 0x0000000800f47947 */ /* 0x000fec0003800000 */
.L_x_8933:
        /* <DEDUP_REMOVED lines=10> */
.L_x_8936:
[----:B------:R-:W2:Y:S02]  /*1340*/  LDG.E.U16 R6, desc[UR36][R6.64] ;  /* 0x0000002406067981 */ /* 0x000ea4000c1e1500 */
[----:B--2---:R-:W-:-:S06]  /*1350*/  HADD2.F32 R4, -RZ, R6.H0_H0 ;  /* 0x20000006ff047230 */ /* 0x004fcc0000004100 */
[----:B------:R-:W0:Y:S02]  /*1360*/  F2I.S64.TRUNC R4, R4 ;  /* 0x0000000400047311 */ /* 0x000e24000020d900 */
[----:B0-----:R-:W-:Y:S01]  /*1370*/  PRMT R26, R4, 0x7610, R26 ;  /* 0x00007610041a7816 */ /* 0x001fe2000000001a */
[----:B------:R-:W-:Y:S06]  /*1380*/  BRA `(.L_x_8930) ;  /* 0x0000000800b87947 */ /* 0x000fec0003800000 */
.L_x_8935:
[----:B------:R-:W2:Y:S02]  /*1390*/  LDG.E.64 R4, desc[UR36][R6.64] ;  /* 0x0000002406047981 */ /* 0x000ea4000c1e1b00 */
[----:B--2---:R-:W0:Y:S02]  /*13a0*/  F2I.S64.F64.TRUNC R4, R4 ;  /* 0x0000000400047311 */ /* 0x004e24000030d900 */
[----:B0-----:R-:W-:Y:S01]  /*13b0*/  PRMT R26, R4, 0x7610, R26 ;  /* 0x00007610041a7816 */ /* 0x001fe2000000001a */
[----:B------:R-:W-:Y:S06]  /*13c0*/  BRA `(.L_x_8930) ;  /* 0x0000000800a87947 */ /* 0x000fec0003800000 */
.L_x_8925:
        /* <DEDUP_REMOVED lines=12> */
.L_x_8939:
[----:B------:R-:W2:Y:S02]  /*1490*/  LDG.E.64 R6, desc[UR36][R6.64] ;  /* 0x0000002406067981 */ /* 0x000ea4000c1e1b00 */
[----:B--2---:R-:W0:Y:S02]  /*14a0*/  F2I.S64.F64.TRUNC R4, R6 ;  /* 0x0000000600047311 */ /* 0x004e24000030d900 */
[----:B0-----:R-:W-:Y:S01]  /*14b0*/  PRMT R26, R4, 0x7610, R26 ;  /* 0x00007610041a7816 */ /* 0x001fe2000000001a */
[----:B------:R-:W-:Y:S06]  /*14c0*/  BRA `(.L_x_8930) ;  /* 0x0000000800687947 */ /* 0x000fec0003800000 */
.L_x_8938:
        /* <DEDUP_REMOVED lines=27> */
.L_x_8941:
        /* <DEDUP_REMOVED lines=15> */
.L_x_8940:
[----:B------:R-:W2:Y:S02]  /*1770*/  LDG.E.U16 R4, desc[UR36][R6.64] ;  /* 0x0000002406047981 */ /* 0x000ea4000c1e1500 */
[----:B--2---:R-:W-:-:S06]  /*1780*/  IMAD.U32 R4, R4, 0x10000, RZ ;  /* 0x0001000004047824 */ /* 0x004fcc00078e00ff */
[----:B------:R-:W0:Y:S02]  /*1790*/  F2I.S64.TRUNC R4, R4 ;  /* 0x0000000400047311 */ /* 0x000e24000020d900 */
[----:B0-----:R-:W-:Y:S01]  /*17a0*/  PRMT R26, R4, 0x7610, R26 ;  /* 0x00007610041a7816 */ /* 0x001fe2000000001a */
[----:B------:R-:W-:Y:S06]  /*17b0*/  BRA `(.L_x_8930) ;  /* 0x0000000400ac7947 */ /* 0x000fec0003800000 */
.L_x_8937:
        /* <DEDUP_REMOVED lines=10> */
.L_x_8944:
        /* <DEDUP_REMOVED lines=21> */
.L_x_8948:
[----:B------:R-:W-:Y:S05]  /*19b0*/  BSYNC.RECONVERGENT B1 ;  /* 0x0000000000017941 */ /* 0x000fea0003800200 */
.L_x_8947:
[----:B------:R-:W-:Y:S01]  /*19c0*/  IMAD.SHL.U32 R0, R0, 0x100000, RZ ;  /* 0x0010000000007824 */ /* 0x000fe200078e00ff */
[----:B------:R-:W-:-:S04]  /*19d0*/  LEA R3, R3, 0x3b800000, 0x17 ;  /* 0x3b80000003037811 */ /* 0x000fc800078eb8ff */
[----:B------:R-:W-:-:S07]  /*19e0*/  LOP3.LUT R4, R3, R0, R7, 0xfe, !PT ;  /* 0x0000000003047212 */ /* 0x000fce00078efe07 */
.L_x_8946:
[----:B------:R-:W-:Y:S05]  /*19f0*/  BSYNC.RECONVERGENT B0 ;  /* 0x0000000000007941 */ /* 0x000fea0003800200 */
.L_x_8945:
[----:B------:R-:W0:Y:S02]  /*1a00*/  F2I.S64.TRUNC R4, R4 ;  /* 0x0000000400047311 */ /* 0x000e24000020d900 */
[----:B0-----:R-:W-:Y:S01]  /*1a10*/  PRMT R26, R4, 0x7610, R26 ;  /* 0x00007610041a7816 */ /* 0x001fe2000000001a */
[----:B------:R-:W-:Y:S06]  /*1a20*/  BRA `(.L_x_8930) ;  /* 0x0000000400107947 */ /* 0x000fec0003800000 */
.L_x_8943:
        /* <DEDUP_REMOVED lines=21> */
.L_x_8952:
[----:B------:R-:W-:Y:S05]  /*1b80*/  BSYNC.RECONVERGENT B1 ;  /* 0x0000000000017941 */ /* 0x000fea0003800200 */
.L_x_8951:
[----:B------:R-:W-:Y:S01]  /*1b90*/  IMAD.SHL.U32 R0, R0, 0x200000, RZ ;  /* 0x0020000000007824 */ /* 0x000fe200078e00ff */
[----:B------:R-:W-:-:S04]  /*1ba0*/  LEA R3, R3, 0x37800000, 0x17 ;  /* 0x3780000003037811 */ /* 0x000fc800078eb8ff */
[----:B------:R-:W-:-:S07]  /*1bb0*/  LOP3.LUT R4, R3, R0, R7, 0xfe, !PT ;  /* 0x0000000003047212 */ /* 0x000fce00078efe07 */
.L_x_8950:
[----:B------:R-:W-:Y:S05]  /*1bc0*/  BSYNC.RECONVERGENT B0 ;  /* 0x0000000000007941 */ /* 0x000fea0003800200 */
.L_x_8949:
[----:B------:R-:W0:Y:S02]  /*1bd0*/  F2I.S64.TRUNC R4, R4 ;  /* 0x0000000400047311 */ /* 0x000e24000020d900 */
[----:B0-----:R-:W-:Y:S01]  /*1be0*/  PRMT R26, R4, 0x7610, R26 ;  /* 0x00007610041a7816 */ /* 0x001fe2000000001a */
[----:B------:R-:W-:Y:S06]  /*1bf0*/  BRA `(.L_x_8930) ;  /* 0x00000000009c7947 */ /* 0x000fec0003800000 */
.L_x_8942:
[----:B------:R-:W-:-:S09]  /*1c00*/  UISETP.NE.AND UP0, UPT, UR4, 0x1c, UPT ;  /* 0x0000001c0400788c */ /* 0x000fd2000bf05270 */
[----:B------:R-:W-:Y:S05]  /*1c10*/  BRA.U !UP0, `(.L_x_8953) ;  /* 0x0000000108907547 */ /* 0x000fea000b800000 */
[----:B------:R-:W-:-:S09]  /*1c20*/  UISETP.NE.AND UP0, UPT, UR4, 0x1d, UPT ;  /* 0x0000001d0400788c */ /* 0x000fd2000bf05270 */
[----:B------:R-:W-:Y:S05]  /*1c30*/  BRA.U !UP0, `(.L_x_8954) ;  /* 0x0000000108807547 */ /* 0x000fea000b800000 */
[----:B------:R-:W-:-:S09]  /*1c40*/  UISETP.NE.AND UP0, UPT, UR4, 0x2c, UPT ;  /* 0x0000002c0400788c */ /* 0x000fd2000bf05270 */
[----:B------:R-:W-:Y:S05]  /*1c50*/  BRA.U !UP0, `(.L_x_8955) ;  /* 0x0000000108487547 */ /* 0x000fea000b800000 */
.L_x_8929:
        /* <DEDUP_REMOVED lines=16> */
.L_x_8956:
[----:B------:R-:W-:Y:S01]  /*1d60*/  PRMT R26, RZ, 0x7610, R26 ;  /* 0x00007610ff1a7816 */ /* 0x000fe2000000001a */
[----:B------:R-:W-:Y:S06]  /*1d70*/  BRA `(.L_x_8930) ;  /* 0x00000000003c7947 */ /* 0x000fec0003800000 */
.L_x_8955:
        /* <DEDUP_REMOVED lines=8> */
.L_x_8958:
[----:B------:R-:W-:Y:S05]  /*1e00*/  BSYNC.RECONVERGENT B0 ;  /* 0x0000000000007941 */ /* 0x000fea0003800200 */
.L_x_8957:
[----:B------:R-:W0:Y:S02]  /*1e10*/  F2I.S64.TRUNC R4, R4 ;  /* 0x0000000400047311 */ /* 0x000e24000020d900 */
[----:B0-----:R-:W-:Y:S01]  /*1e20*/  PRMT R26, R4, 0x7610, R26 ;  /* 0x00007610041a7816 */ /* 0x001fe2000000001a */
[----:B------:R-:W-:Y:S06]  /*1e30*/  BRA `(.L_x_8930) ;  /* 0x00000000000c7947 */ /* 0x000fec0003800000 */
.L_x_8954:
[----:B------:R0:W5:Y:S01]  /*1e40*/  LDG.E.U8 R26, desc[UR36][R6.64] ;  /* 0x00000024061a7981 */ /* 0x000162000c1e1100 */
[----:B------:R-:W-:Y:S05]  /*1e50*/  BRA `(.L_x_8930) ;  /* 0x0000000000047947 */ /* 0x000fea0003800000 */
.L_x_8953:
[----:B------:R0:W5:Y:S02]  /*1e60*/  LDG.E.U8 R26, desc[UR36][R6.64] ;  /* 0x00000024061a7981 */ /* 0x000164000c1e1100 */
.L_x_8930:
[----:B-----5:R-:W-:Y:S01]  /*1e70*/  LOP3.LUT R17, R18, 0xff, RZ, 0xc0, !PT ;  /* 0x000000ff12117812 */ /* 0x020fe200078ec0ff */
[----:B------:R-:W-:-:S07]  /*1e80*/  VIADD R23, R25, 0x80 ;  /* 0x0000008019177836 */ /* 0x000fce0000000000 */
.L_x_8890:
[----:B------:R-:W-:Y:S05]  /*1e90*/  BSYNC.RECONVERGENT B6 ;  /* 0x0000000000067941 */ /* 0x000fea0003800200 */
.L_x_8889:
[----:B------:R-:W-:Y:S01]  /*1ea0*/  ISETP.GE.AND P0, PT, R23, R16, PT ;  /* 0x000000101700720c */ /* 0x000fe20003f06270 */
[----:B------:R-:W-:Y:S01]  /*1eb0*/  BSSY.RECONVERGENT B6, `(.L_x_8959) ;  /* 0x00001df000067945 */ /* 0x000fe20003800200 */
[----:B------:R-:W-:Y:S01]  /*1ec0*/  PRMT R24, RZ, 0x7610, R24 ;  /* 0x00007610ff187816 */ /* 0x000fe20000000018 */
[----:B------:R-:W-:-:S10]  /*1ed0*/  IMAD.MOV.U32 R22, RZ, RZ, RZ ;  /* 0x000000ffff167224 */ /* 0x000fd400078e00ff */
        /* <DEDUP_REMOVED lines=20> */
.L_x_8964:
[----:B------:R3:W5:Y:S01]  /*2020*/  LDG.E.U8 R22, desc[UR36][R6.64] ;  /* 0x0000002406167981 */ /* 0x000762000c1e1100 */
[----:B------:R-:W-:Y:S05]  /*2030*/  BRA `(.L_x_8966) ;  /* 0x0000000c00607947 */ /* 0x000fea0003800000 */
.L_x_8963:
        /* <DEDUP_REMOVED lines=8> */
.L_x_8968:
[----:B------:R0:W5:Y:S01]  /*20c0*/  LDG.E.U8 R22, desc[UR36][R6.64] ;  /* 0x0000002406167981 */ /* 0x000162000c1e1100 */
[----:B------:R-:W-:Y:S05]  /*20d0*/  BRA `(.L_x_8966) ;  /* 0x0000000c00387947 */ /* 0x000fea0003800000 */
.L_x_8967:
[----:B------:R0:W5:Y:S01]  /*20e0*/  LDG.E.U16 R22, desc[UR36][R6.64] ;  /* 0x0000002406167981 */ /* 0x000162000c1e1500 */
[----:B------:R-:W-:Y:S05]  /*20f0*/  BRA `(.L_x_8966) ;  /* 0x0000000c00307947 */ /* 0x000fea0003800000 */
.L_x_8962:
        /* <DEDUP_REMOVED lines=10> */
.L_x_8970:
[----:B------:R-:W2:Y:S02]  /*21a0*/  LDG.E.U16 R4, desc[UR36][R6.64] ;  /* 0x0000002406047981 */ /* 0x000ea4000c1e1500 */
[----:B--2---:R-:W-:-:S06]  /*21b0*/  HADD2.F32 R4, -RZ, R4.H0_H0 ;  /* 0x20000004ff047230 */ /* 0x004fcc0000004100 */
[----:B------:R-:W0:Y:S02]  /*21c0*/  F2I.S64.TRUNC R4, R4 ;  /* 0x0000000400047311 */ /* 0x000e24000020d900 */
[----:B0-----:R-:W-:Y:S01]  /*21d0*/  PRMT R22, R4, 0x7610, R22 ;  /* 0x0000761004167816 */ /* 0x001fe20000000016 */
[----:B------:R-:W-:Y:S06]  /*21e0*/  BRA `(.L_x_8966) ;  /* 0x0000000800f47947 */ /* 0x000fec0003800000 */
.L_x_8969:
        /* <DEDUP_REMOVED lines=10> */
.L_x_8972:
[----:B------:R-:W2:Y:S02]  /*2290*/  LDG.E.U16 R6, desc[UR36][R6.64] ;  /* 0x0000002406067981 */ /* 0x000ea4000c1e1500 */
[----:B--2---:R-:W-:-:S06]  /*22a0*/  HADD2.F32 R4, -RZ, R6.H0_H0 ;  /* 0x20000006ff047230 */ /* 0x004fcc0000004100 */
[----:B------:R-:W0:Y:S02]  /*22b0*/  F2I.S64.TRUNC R4, R4 ;  /* 0x0000000400047311 */ /* 0x000e24000020d900 */
[----:B0-----:R-:W-:Y:S01]  /*22c0*/  PRMT R22, R4, 0x7610, R22 ;  /* 0x0000761004167816 */ /* 0x001fe20000000016 */
[----:B------:R-:W-:Y:S06]  /*22d0*/  BRA `(.L_x_8966) ;  /* 0x0000000800b87947 */ /* 0x000fec0003800000 */
.L_x_8971:
[----:B------:R-:W2:Y:S02]  /*22e0*/  LDG.E.64 R4, desc[UR36][R6.64] ;  /* 0x0000002406047981 */ /* 0x000ea4000c1e1b00 */
[----:B--2---:R-:W0:Y:S02]  /*22f0*/  F2I.S64.F64.TRUNC R4, R4 ;  /* 0x0000000400047311 */ /* 0x004e24000030d900 */
[----:B0-----:R-:W-:Y:S01]  /*2300*/  PRMT R22, R4, 0x7610, R22 ;  /* 0x0000761004167816 */ /* 0x001fe20000000016 */
[----:B------:R-:W-:Y:S06]  /*2310*/  BRA `(.L_x_8966) ;  /* 0x0000000800a87947 */ /* 0x000fec0003800000 */
.L_x_8961:
        /* <DEDUP_REMOVED lines=12> */
.L_x_8975:
[----:B------:R-:W2:Y:S02]  /*23e0*/  LDG.E.64 R6, desc[UR36][R6.64] ;  /* 0x0000002406067981 */ /* 0x000ea4000c1e1b00 */
[----:B--2---:R-:W0:Y:S02]  /*23f0*/  F2I.S64.F64.TRUNC R4, R6 ;  /* 0x0000000600047311 */ /* 0x004e24000030d900 */
[----:B0-----:R-:W-:Y:S01]  /*2400*/  PRMT R22, R4, 0x7610, R22 ;  /* 0x0000761004167816 */ /* 0x001fe20000000016 */
[----:B------:R-:W-:Y:S06]  /*2410*/  BRA `(.L_x_8966) ;  /* 0x0000000800687947 */ /* 0x000fec0003800000 */
.L_x_8974:
        /* <DEDUP_REMOVED lines=27> */
.L_x_8977:
        /* <DEDUP_REMOVED lines=12> */
[----:B------:R-:W0:Y:S02]  /*2690*/  F2I.S64.TRUNC R4, R0 ;  /* 0x0000000000047311 */ /* 0x000e24000020d900 */
[----:B0-----:R-:W-:Y:S01]  /*26a0*/  PRMT R22, R4, 0x7610, R22 ;  /* 0x0000761004167816 */ /* 0x001fe20000000016 */
[----:B------:R-:W-:Y:S06]  /*26b0*/  BRA `(.L_x_8966) ;  /* 0x0000000400c07947 */ /* 0x000fec0003800000 */
.L_x_8976:
[----:B------:R-:W2:Y:S02]  /*26c0*/  LDG.E.U16 R4, desc[UR36][R6.64] ;  /* 0x0000002406047981 */ /* 0x000ea4000c1e1500 */
[----:B--2---:R-:W-:-:S06]  /*26d0*/  IMAD.U32 R4, R4, 0x10000, RZ ;  /* 0x0001000004047824 */ /* 0x004fcc00078e00ff */
[----:B------:R-:W0:Y:S02]  /*26e0*/  F2I.S64.TRUNC R4, R4 ;  /* 0x0000000400047311 */ /* 0x000e24000020d900 */
[----:B0-----:R-:W-:Y:S01]  /*26f0*/  PRMT R22, R4, 0x7610, R22 ;  /* 0x0000761004167816 */ /* 0x001fe20000000016 */
[----:B------:R-:W-:Y:S06]  /*2700*/  BRA `(.L_x_8966) ;  /* 0x0000000400ac7947 */ /* 0x000fec0003800000 */
.L_x_8973:
        /* <DEDUP_REMOVED lines=10> */
.L_x_8980:
        /* <DEDUP_REMOVED lines=21> */
.L_x_8984:
[----:B------:R-:W-:Y:S05]  /*2900*/  BSYNC.RECONVERGENT B1 ;  /* 0x0000000000017941 */ /* 0x000fea0003800200 */
.L_x_8983:
[----:B------:R-:W-:Y:S01]  /*2910*/  IMAD.SHL.U32 R0, R0, 0x100000, RZ ;  /* 0x0010000000007824 */ /* 0x000fe200078e00ff */
[----:B------:R-:W-:-:S04]  /*2920*/  LEA R3, R3, 0x3b800000, 0x17 ;  /* 0x3b80000003037811 */ /* 0x000fc800078eb8ff */
[----:B------:R-:W-:-:S07]  /*2930*/  LOP3.LUT R4, R3, R0, R7, 0xfe, !PT ;  /* 0x0000000003047212 */ /* 0x000fce00078efe07 */
.L_x_8982:
[----:B------:R-:W-:Y:S05]  /*2940*/  BSYNC.RECONVERGENT B0 ;  /* 0x0000000000007941 */ /* 0x000fea0003800200 */
.L_x_8981:
[----:B------:R-:W0:Y:S02]  /*2950*/  F2I.S64.TRUNC R4, R4 ;  /* 0x0000000400047311 */ /* 0x000e24000020d900 */
[----:B0-----:R-:W-:Y:S01]  /*2960*/  PRMT R22, R4, 0x7610, R22 ;  /* 0x0000761004167816 */ /* 0x001fe20000000016 */
[----:B------:R-:W-:Y:S06]  /*2970*/  BRA `(.L_x_8966) ;  /* 0x0000000400107947 */ /* 0x000fec0003800000 */
.L_x_8979:
        /* <DEDUP_REMOVED lines=21> */
.L_x_8988:
[----:B------:R-:W-:Y:S05]  /*2ad0*/  BSYNC.RECONVERGENT B1 ;  /* 0x0000000000017941 */ /* 0x000fea0003800200 */
.L_x_8987:
[----:B------:R-:W-:Y:S01]  /*2ae0*/  IMAD.SHL.U32 R0, R0, 0x200000, RZ ;  /* 0x0020000000007824 */ /* 0x000fe200078e00ff */
[----:B------:R-:W-:-:S04]  /*2af0*/  LEA R3, R3, 0x37800000, 0x17 ;  /* 0x3780000003037811 */ /* 0x000fc800078eb8ff */
[----:B------:R-:W-:-:S07]  /*2b00*/  LOP3.LUT R4, R3, R0, R7, 0xfe, !PT ;  /* 0x0000000003047212 */ /* 0x000fce00078efe07 */
.L_x_8986:
[----:B------:R-:W-:Y:S05]  /*2b10*/  BSYNC.RECONVERGENT B0 ;  /* 0x0000000000007941 */ /* 0x000fea0003800200 */
.L_x_8985:
[----:B------:R-:W0:Y:S02]  /*2b20*/  F2I.S64.TRUNC R4, R4 ;  /* 0x0000000400047311 */ /* 0x000e24000020d900 */
[----:B0-----:R-:W-:Y:S01]  /*2b30*/  PRMT R22, R4, 0x7610, R22 ;  /* 0x0000761004167816 */ /* 0x001fe20000000016 */
[----:B------:R-:W-:Y:S06]  /*2b40*/  BRA `(.L_x_8966) ;  /* 0x00000000009c7947 */ /* 0x000fec0003800000 */
.L_x_8978:
        /* <DEDUP_REMOVED lines=14> */
.L_x_8992:
[----:B------:R-:W-:Y:S05]  /*2c30*/  BSYNC.RECONVERGENT B0 ;  /* 0x0000000000007941 */ /* 0x000fea0003800200 */
.L_x_8991:
[----:B------:R-:W0:Y:S02]  /*2c40*/  F2I.S64.TRUNC R4, R4 ;  /* 0x0000000400047311 */ /* 0x000e24000020d900 */
[----:B0-----:R-:W-:Y:S01]  /*2c50*/  PRMT R22, R4, 0x7610, R22 ;  /* 0x0000761004167816 */ /* 0x001fe20000000016 */
[----:B------:R-:W-:Y:S06]  /*2c60*/  BRA `(.L_x_8966) ;  /* 0x0000000000547947 */ /* 0x000fec0003800000 */
.L_x_8965:
        /* <DEDUP_REMOVED lines=16> */
.L_x_8993:
[----:B------:R-:W-:Y:S01]  /*2d70*/  PRMT R22, RZ, 0x7610, R22 ;  /* 0x00007610ff167816 */ /* 0x000fe20000000016 */
[----:B------:R-:W-:Y:S06]  /*2d80*/  BRA `(.L_x_8966) ;  /* 0x00000000000c7947 */ /* 0x000fec0003800000 */
.L_x_8990:
[----:B------:R0:W5:Y:S01]  /*2d90*/  LDG.E.U8 R22, desc[UR36][R6.64] ;  /* 0x0000002406167981 */ /* 0x000162000c1e1100 */
[----:B------:R-:W-:Y:S05]  /*2da0*/  BRA `(.L_x_8966) ;  /* 0x0000000000047947 */ /* 0x000fea0003800000 */
.L_x_8989:
[----:B------:R1:W5:Y:S02]  /*2db0*/  LDG.E.U8 R22, desc[UR36][R6.64] ;  /* 0x0000002406167981 */ /* 0x000364000c1e1100 */
.L_x_8966:
        /* <DEDUP_REMOVED lines=18> */
.L_x_8997:
[----:B------:R4:W5:Y:S01]  /*2ee0*/  LDG.E.U8 R24, desc[UR36][R6.64] ;  /* 0x0000002406187981 */ /* 0x000962000c1e1100 */
[----:B------:R-:W-:Y:S05]  /*2ef0*/  BRA `(.L_x_8999) ;  /* 0x0000000c00607947 */ /* 0x000fea0003800000 */
.L_x_8996:
        /* <DEDUP_REMOVED lines=8> */
.L_x_9001:
[----:B------:R0:W5:Y:S01]  /*2f80*/  LDG.E.U8 R24, desc[UR36][R6.64] ;  /* 0x0000002406187981 */ /* 0x000162000c1e1100 */
[----:B------:R-:W-:Y:S05]  /*2f90*/  BRA `(.L_x_8999) ;  /* 0x0000000c00387947 */ /* 0x000fea0003800000 */
.L_x_9000:
[----:B------:R0:W5:Y:S01]  /*2fa0*/  LDG.E.U16 R24, desc[UR36][R6.64] ;  /* 0x0000002406187981 */ /* 0x000162000c1e1500 */
[----:B------:R-:W-:Y:S05]  /*2fb0*/  BRA `(.L_x_8999) ;  /* 0x0000000c00307947 */ /* 0x000fea0003800000 */
.L_x_8995:
        /* <DEDUP_REMOVED lines=10> */
.L_x_9003:
[----:B------:R-:W2:Y:S02]  /*3060*/  LDG.E.U16 R4, desc[UR36][R6.64] ;  /* 0x0000002406047981 */ /* 0x000ea4000c1e1500 */
[----:B--2---:R-:W-:-:S06]  /*3070*/  HADD2.F32 R4, -RZ, R4.H0_H0 ;  /* 0x20000004ff047230 */ /* 0x004fcc0000004100 */
[----:B------:R-:W0:Y:S02]  /*3080*/  F2I.S64.TRUNC R4, R4 ;  /* 0x0000000400047311 */ /* 0x000e24000020d900 */
[----:B0-----:R-:W-:Y:S01]  /*3090*/  PRMT R24, R4, 0x7610, R24 ;  /* 0x0000761004187816 */ /* 0x001fe20000000018 */
[----:B------:R-:W-:Y:S06]  /*30a0*/  BRA `(.L_x_8999) ;  /* 0x0000000800f47947 */ /* 0x000fec0003800000 */
.L_x_9002:
        /* <DEDUP_REMOVED lines=10> */
.L_x_9005:
[----:B------:R-:W2:Y:S02]  /*3150*/  LDG.E.U16 R6, desc[UR36][R6.64] ;  /* 0x0000002406067981 */ /* 0x000ea4000c1e1500 */
[----:B--2---:R-:W-:-:S06]  /*3160*/  HADD2.F32 R4, -RZ, R6.H0_H0 ;  /* 0x20000006ff047230 */ /* 0x004fcc0000004100 */
[----:B------:R-:W0:Y:S02]  /*3170*/  F2I.S64.TRUNC R4, R4 ;  /* 0x0000000400047311 */ /* 0x000e24000020d900 */
[----:B0-----:R-:W-:Y:S01]  /*3180*/  PRMT R24, R4, 0x7610, R24 ;  /* 0x0000761004187816 */ /* 0x001fe20000000018 */
[----:B------:R-:W-:Y:S06]  /*3190*/  BRA `(.L_x_8999) ;  /* 0x0000000800b87947 */ /* 0x000fec0003800000 */
.L_x_9004:
[----:B------:R-:W2:Y:S02]  /*31a0*/  LDG.E.64 R4, desc[UR36][R6.64] ;  /* 0x0000002406047981 */ /* 0x000ea4000c1e1b00 */
[----:B--2---:R-:W0:Y:S02]  /*31b0*/  F2I.S64.F64.TRUNC R4, R4 ;  /* 0x0000000400047311 */ /* 0x004e24000030d900 */
[----:B0-----:R-:W-:Y:S01]  /*31c0*/  PRMT R24, R4, 0x7610, R24 ;  /* 0x0000761004187816 */ /* 0x001fe20000000018 */
[----:B------:R-:W-:Y:S06]  /*31d0*/  BRA `(.L_x_8999) ;  /* 0x0000000800a87947 */ /* 0x000fec0003800000 */
.L_x_8994:
        /* <DEDUP_REMOVED lines=12> */
.L_x_9008:
[----:B------:R-:W2:Y:S02]  /*32a0*/  LDG.E.64 R6, desc[UR36][R6.64] ;  /* 0x0000002406067981 */ /* 0x000ea4000c1e1b00 */
[----:B--2---:R-:W0:Y:S02]  /*32b0*/  F2I.S64.F64.TRUNC R4, R6 ;  /* 0x0000000600047311 */ /* 0x004e24000030d900 */
[----:B0-----:R-:W-:Y:S01]  /*32c0*/  PRMT R24, R4, 0x7610, R24 ;  /* 0x0000761004187816 */ /* 0x001fe20000000018 */
[----:B------:R-:W-:Y:S06]  /*32d0*/  BRA `(.L_x_8999) ;  /* 0x0000000800687947 */ /* 0x000fec0003800000 */
.L_x_9007:
        /* <DEDUP_REMOVED lines=27> */
.L_x_9010:
        /* <DEDUP_REMOVED lines=15> */
.L_x_9009:
[----:B------:R-:W2:Y:S02]  /*3580*/  LDG.E.U16 R4, desc[UR36][R6.64] ;  /* 0x0000002406047981 */ /* 0x000ea4000c1e1500 */
[----:B--2---:R-:W-:-:S06]  /*3590*/  IMAD.U32 R4, R4, 0x10000, RZ ;  /* 0x0001000004047824 */ /* 0x004fcc00078e00ff */
[----:B------:R-:W0:Y:S02]  /*35a0*/  F2I.S64.TRUNC R4, R4 ;  /* 0x0000000400047311 */ /* 0x000e24000020d900 */
[----:B0-----:R-:W-:Y:S01]  /*35b0*/  PRMT R24, R4, 0x7610, R24 ;  /* 0x0000761004187816 */ /* 0x001fe20000000018 */
[----:B------:R-:W-:Y:S06]  /*35c0*/  BRA `(.L_x_8999) ;  /* 0x0000000400ac7947 */ /* 0x000fec0003800000 */
.L_x_9006:
        /* <DEDUP_REMOVED lines=10> */
.L_x_9013:
        /* <DEDUP_REMOVED lines=21> */
.L_x_9017:
[----:B------:R-:W-:Y:S05]  /*37c0*/  BSYNC.RECONVERGENT B1 ;  /* 0x0000000000017941 */ /* 0x000fea0003800200 */
.L_x_9016:
[----:B------:R-:W-:Y:S01]  /*37d0*/  IMAD.SHL.U32 R0, R0, 0x100000, RZ ;  /* 0x0010000000007824 */ /* 0x000fe200078e00ff */
[----:B------:R-:W-:-:S04]  /*37e0*/  LEA R3, R3, 0x3b800000, 0x17 ;  /* 0x3b80000003037811 */ /* 0x000fc800078eb8ff */
[----:B------:R-:W-:-:S07]  /*37f0*/  LOP3.LUT R4, R3, R0, R7, 0xfe, !PT ;  /* 0x0000000003047212 */ /* 0x000fce00078efe07 */
.L_x_9015:
[----:B------:R-:W-:Y:S05]  /*3800*/  BSYNC.RECONVERGENT B0 ;  /* 0x0000000000007941 */ /* 0x000fea0003800200 */
.L_x_9014:
[----:B------:R-:W0:Y:S02]  /*3810*/  F2I.S64.TRUNC R4, R4 ;  /* 0x0000000400047311 */ /* 0x000e24000020d900 */
[----:B0-----:R-:W-:Y:S01]  /*3820*/  PRMT R24, R4, 0x7610, R24 ;  /* 0x0000761004187816 */ /* 0x001fe20000000018 */
[----:B------:R-:W-:Y:S06]  /*3830*/  BRA `(.L_x_8999) ;  /* 0x0000000400107947 */ /* 0x000fec0003800000 */
.L_x_9012:
        /* <DEDUP_REMOVED lines=21> */
.L_x_9021:
[----:B------:R-:W-:Y:S05]  /*3990*/  BSYNC.RECONVERGENT B1 ;  /* 0x0000000000017941 */ /* 0x000fea0003800200 */
.L_x_9020:
[----:B------:R-:W-:Y:S01]  /*39a0*/  IMAD.SHL.U32 R0, R0, 0x200000, RZ ;  /* 0x0020000000007824 */ /* 0x000fe200078e00ff */
[----:B------:R-:W-:-:S04]  /*39b0*/  LEA R3, R3, 0x37800000, 0x17 ;  /* 0x3780000003037811 */ /* 0x000fc800078eb8ff */
[----:B------:R-:W-:-:S07]  /*39c0*/  LOP3.LUT R4, R3, R0, R7, 0xfe, !PT ;  /* 0x0000000003047212 */ /* 0x000fce00078efe07 */
.L_x_9019:
[----:B------:R-:W-:Y:S05]  /*39d0*/  BSYNC.RECONVERGENT B0 ;  /* 0x0000000000007941 */ /* 0x000fea0003800200 */
.L_x_9018:
[----:B------:R-:W0:Y:S02]  /*39e0*/  F2I.S64.TRUNC R4, R4 ;  /* 0x0000000400047311 */ /* 0x000e24000020d900 */
[----:B0-----:R-:W-:Y:S01]  /*39f0*/  PRMT R24, R4, 0x7610, R24 ;  /* 0x0000761004187816 */ /* 0x001fe20000000018 */
[----:B------:R-:W-:Y:S06]  /*3a00*/  BRA `(.L_x_8999) ;  /* 0x00000000009c7947 */ /* 0x000fec0003800000 */
.L_x_9011:
        /* <DEDUP_REMOVED lines=14> */
.L_x_9025:
[----:B------:R-:W-:Y:S05]  /*3af0*/  BSYNC.RECONVERGENT B0 ;  /* 0x0000000000007941 */ /* 0x000fea0003800200 */
.L_x_9024:
[----:B------:R-:W0:Y:S02]  /*3b00*/  F2I.S64.TRUNC R4, R4 ;  /* 0x0000000400047311 */ /* 0x000e24000020d900 */
[----:B0-----:R-:W-:Y:S01]  /*3b10*/  PRMT R24, R4, 0x7610, R24 ;  /* 0x0000761004187816 */ /* 0x001fe20000000018 */
[----:B------:R-:W-:Y:S06]  /*3b20*/  BRA `(.L_x_8999) ;  /* 0x0000000000547947 */ /* 0x000fec0003800000 */
.L_x_8998:
        /* <DEDUP_REMOVED lines=16> */
.L_x_9026:
[----:B------:R-:W-:Y:S01]  /*3c30*/  PRMT R24, RZ, 0x7610, R24 ;  /* 0x00007610ff187816 */ /* 0x000fe20000000018 */
[----:B------:R-:W-:Y:S06]  /*3c40*/  BRA `(.L_x_8999) ;  /* 0x00000000000c7947 */ /* 0x000fec0003800000 */
.L_x_9023:
[----:B------:R1:W5:Y:S01]  /*3c50*/  LDG.E.U8 R24, desc[UR36][R6.64] ;  /* 0x0000002406187981 */ /* 0x000362000c1e1100 */
[----:B------:R-:W-:Y:S05]  /*3c60*/  BRA `(.L_x_8999) ;  /* 0x0000000000047947 */ /* 0x000fea0003800000 */
.L_x_9022:
[----:B------:R2:W5:Y:S02]  /*3c70*/  LDG.E.U8 R24, desc[UR36][R6.64] ;  /* 0x0000002406187981 */ /* 0x000564000c1e1100 */
.L_x_8999:
[----:B------:R-:W-:Y:S01]  /*3c80*/  VIADD R23, R23, 0x80 ;  /* 0x0000008017177836 */ /* 0x000fe20000000000 */
[----:B-----5:R-:W-:-:S07]  /*3c90*/  LOP3.LUT R22, R22, 0xff, RZ, 0xc0, !PT ;  /* 0x000000ff16167812 */ /* 0x020fce00078ec0ff */
.L_x_8960:
[----:B------:R-:W-:Y:S05]  /*3ca0*/  BSYNC.RECONVERGENT B6 ;  /* 0x0000000000067941 */ /* 0x000fea0003800200 */
.L_x_8959:
        /* <DEDUP_REMOVED lines=24> */
.L_x_9032:
[----:B------:R3:W5:Y:S01]  /*3e30*/  LDG.E.U8 R18, desc[UR36][R6.64] ;  /* 0x0000002406127981 */ /* 0x000762000c1e1100 */
[----:B------:R-:W-:Y:S05]  /*3e40*/  BRA `(.L_x_9034) ;  /* 0x0000000c00607947 */ /* 0x000fea0003800000 */
.L_x_9031:
        /* <DEDUP_REMOVED lines=8> */
.L_x_9036:
[----:B------:R0:W5:Y:S01]  /*3ed0*/  LDG.E.U8 R18, desc[UR36][R6.64] ;  /* 0x0000002406127981 */ /* 0x000162000c1e1100 */
[----:B------:R-:W-:Y:S05]  /*3ee0*/  BRA `(.L_x_9034) ;  /* 0x0000000c00387947 */ /* 0x000fea0003800000 */
.L_x_9035:
[----:B------:R0:W5:Y:S01]  /*3ef0*/  LDG.E.U16 R18, desc[UR36][R6.64] ;  /* 0x0000002406127981 */ /* 0x000162000c1e1500 */
[----:B------:R-:W-:Y:S05]  /*3f00*/  BRA `(.L_x_9034) ;  /* 0x0000000c00307947 */ /* 0x000fea0003800000 */
.L_x_9030:
        /* <DEDUP_REMOVED lines=10> */
.L_x_9038:
[----:B------:R-:W2:Y:S02]  /*3fb0*/  LDG.E.U16 R4, desc[UR36][R6.64] ;  /* 0x0000002406047981 */ /* 0x000ea4000c1e1500 */
[----:B--2---:R-:W-:-:S06]  /*3fc0*/  HADD2.F32 R4, -RZ, R4.H0_H0 ;  /* 0x20000004ff047230 */ /* 0x004fcc0000004100 */
[----:B------:R-:W0:Y:S02]  /*3fd0*/  F2I.S64.TRUNC R4, R4 ;  /* 0x0000000400047311 */ /* 0x000e24000020d900 */
[----:B0-----:R-:W-:Y:S01]  /*3fe0*/  PRMT R18, R4, 0x7610, R18 ;  /* 0x0000761004127816 */ /* 0x001fe20000000012 */
[----:B------:R-:W-:Y:S06]  /*3ff0*/  BRA `(.L_x_9034) ;  /* 0x0000000800f47947 */ /* 0x000fec0003800000 */
.L_x_9037:
        /* <DEDUP_REMOVED lines=10> */
.L_x_9040:
[----:B------:R-:W2:Y:S02]  /*40a0*/  LDG.E.U16 R6, desc[UR36][R6.64] ;  /* 0x0000002406067981 */ /* 0x000ea4000c1e1500 */
[----:B--2---:R-:W-:-:S06]  /*40b0*/  HADD2.F32 R4, -RZ, R6.H0_H0 ;  /* 0x20000006ff047230 */ /* 0x004fcc0000004100 */
[----:B------:R-:W0:Y:S02]  /*40c0*/  F2I.S64.TRUNC R4, R4 ;  /* 0x0000000400047311 */ /* 0x000e24000020d900 */
[----:B0-----:R-:W-:Y:S01]  /*40d0*/  PRMT R18, R4, 0x7610, R18 ;  /* 0x0000761004127816 */ /* 0x001fe20000000012 */
[----:B------:R-:W-:Y:S06]  /*40e0*/  BRA `(.L_x_9034) ;  /* 0x0000000800b87947 */ /* 0x000fec0003800000 */
.L_x_9039:
[----:B------:R-:W2:Y:S02]  /*40f0*/  LDG.E.64 R4, desc[UR36][R6.64] ;  /* 0x0000002406047981 */ /* 0x000ea4000c1e1b00 */
[----:B--2---:R-:W0:Y:S02]  /*4100*/  F2I.S64.F64.TRUNC R4, R4 ;  /* 0x0000000400047311 */ /* 0x004e24000030d900 */
[----:B0-----:R-:W-:Y:S01]  /*4110*/  PRMT R18, R4, 0x7610, R18 ;  /* 0x0000761004127816 */ /* 0x001fe20000000012 */
[----:B------:R-:W-:Y:S06]  /*4120*/  BRA `(.L_x_9034) ;  /* 0x0000000800a87947 */ /* 0x000fec0003800000 */
.L_x_9029:
        /* <DEDUP_REMOVED lines=12> */
.L_x_9043:
[----:B------:R-:W2:Y:S02]  /*41f0*/  LDG.E.64 R6, desc[UR36][R6.64] ;  /* 0x0000002406067981 */ /* 0x000ea4000c1e1b00 */
[----:B--2---:R-:W0:Y:S02]  /*4200*/  F2I.S64.F64.TRUNC R4, R6 ;  /* 0x0000000600047311 */ /* 0x004e24000030d900 */
[----:B0-----:R-:W-:Y:S01]  /*4210*/  PRMT R18, R4, 0x7610, R18 ;  /* 0x0000761004127816 */ /* 0x001fe20000000012 */
[----:B------:R-:W-:Y:S06]  /*4220*/  BRA `(.L_x_9034) ;  /* 0x0000000800687947 */ /* 0x000fec0003800000 */
.L_x_9042:
        /* <DEDUP_REMOVED lines=27> */
.L_x_9045:
        /* <DEDUP_REMOVED lines=15> */
.L_x_9044:
[----:B------:R-:W2:Y:S02]  /*44d0*/  LDG.E.U16 R4, desc[UR36][R6.64] ;  /* 0x0000002406047981 */ /* 0x000ea4000c1e1500 */
[----:B--2---:R-:W-:-:S06]  /*44e0*/  IMAD.U32 R4, R4, 0x10000, RZ ;  /* 0x0001000004047824 */ /* 0x004fcc00078e00ff */
[----:B------:R-:W0:Y:S02]  /*44f0*/  F2I.S64.TRUNC R4, R4 ;  /* 0x0000000400047311 */ /* 0x000e24000020d900 */
[----:B0-----:R-:W-:Y:S01]  /*4500*/  PRMT R18, R4, 0x7610, R18 ;  /* 0x0000761004127816 */ /* 0x001fe20000000012 */
[----:B------:R-:W-:Y:S06]  /*4510*/  BRA `(.L_x_9034) ;  /* 0x0000000400ac7947 */ /* 0x000fec0003800000 */
.L_x_9041:
        /* <DEDUP_REMOVED lines=10> */
.L_x_9048:
        /* <DEDUP_REMOVED lines=21> */
.L_x_9052:
[----:B------:R-:W-:Y:S05]  /*4710*/  BSYNC.RECONVERGENT B1 ;  /* 0x0000000000017941 */ /* 0x000fea0003800200 */
.L_x_9051:
[----:B------:R-:W-:Y:S01]  /*4720*/  IMAD.SHL.U32 R0, R0, 0x100000, RZ ;  /* 0x0010000000007824 */ /* 0x000fe200078e00ff */
[----:B------:R-:W-:-:S04]  /*4730*/  LEA R3, R3, 0x3b800000, 0x17 ;  /* 0x3b80000003037811 */ /* 0x000fc800078eb8ff */
[----:B------:R-:W-:-:S07]  /*4740*/  LOP3.LUT R4, R3, R0, R7, 0xfe, !PT ;  /* 0x0000000003047212 */ /* 0x000fce00078efe07 */
.L_x_9050:
[----:B------:R-:W-:Y:S05]  /*4750*/  BSYNC.RECONVERGENT B0 ;  /* 0x0000000000007941 */ /* 0x000fea0003800200 */
.L_x_9049:
[----:B------:R-:W0:Y:S02]  /*4760*/  F2I.S64.TRUNC R4, R4 ;  /* 0x0000000400047311 */ /* 0x000e24000020d900 */
[----:B0-----:R-:W-:Y:S01]  /*4770*/  PRMT R18, R4, 0x7610, R18 ;  /* 0x0000761004127816 */ /* 0x001fe20000000012 */
[----:B------:R-:W-:Y:S06]  /*4780*/  BRA `(.L_x_9034) ;  /* 0x0000000400107947 */ /* 0x000fec0003800000 */
.L_x_9047:
        /* <DEDUP_REMOVED lines=21> */
.L_x_9056:
[----:B------:R-:W-:Y:S05]  /*48e0*/  BSYNC.RECONVERGENT B1 ;  /* 0x0000000000017941 */ /* 0x000fea0003800200 */
.L_x_9055:
[----:B------:R-:W-:Y:S01]  /*48f0*/  IMAD.SHL.U32 R0, R0, 0x200000, RZ ;  /* 0x0020000000007824 */ /* 0x000fe200078e00ff */
[----:B------:R-:W-:-:S04]  /*4900*/  LEA R3, R3, 0x37800000, 0x17 ;  /* 0x3780000003037811 */ /* 0x000fc800078eb8ff */
[----:B------:R-:W-:-:S07]  /*4910*/  LOP3.LUT R4, R3, R0, R7, 0xfe, !PT ;  /* 0x0000000003047212 */ /* 0x000fce00078efe07 */
.L_x_9054:
[----:B------:R-:W-:Y:S05]  /*4920*/  BSYNC.RECONVERGENT B0 ;  /* 0x0000000000007941 */ /* 0x000fea0003800200 */
.L_x_9053:
[----:B------:R-:W0:Y:S02]  /*4930*/  F2I.S64.TRUNC R4, R4 ;  /* 0x0000000400047311 */ /* 0x000e24000020d900 */
[----:B0-----:R-:W-:Y:S01]  /*4940*/  PRMT R18, R4, 0x7610, R18 ;  /* 0x0000761004127816 */ /* 0x001fe20000000012 */
[----:B------:R-:W-:Y:S06]  /*4950*/  BRA `(.L_x_9034) ;  /* 0x00000000009c7947 */ /* 0x000fec0003800000 */
.L_x_9046:
        /* <DEDUP_REMOVED lines=14> */
.L_x_9060:
[----:B------:R-:W-:Y:S05]  /*4a40*/  BSYNC.RECONVERGENT B0 ;  /* 0x0000000000007941 */ /* 0x000fea0003800200 */
.L_x_9059:
[----:B------:R-:W0:Y:S02]  /*4a50*/  F2I.S64.TRUNC R4, R4 ;  /* 0x0000000400047311 */ /* 0x000e24000020d900 */
[----:B0-----:R-:W-:Y:S01]  /*4a60*/  PRMT R18, R4, 0x7610, R18 ;  /* 0x0000761004127816 */ /* 0x001fe20000000012 */
[----:B------:R-:W-:Y:S06]  /*4a70*/  BRA `(.L_x_9034) ;  /* 0x0000000000547947 */ /* 0x000fec0003800000 */
.L_x_9033:
        /* <DEDUP_REMOVED lines=16> */
.L_x_9061:
[----:B------:R-:W-:Y:S01]  /*4b80*/  PRMT R18, RZ, 0x7610, R18 ;  /* 0x00007610ff127816 */ /* 0x000fe20000000012 */
[----:B------:R-:W-:Y:S06]  /*4b90*/  BRA `(.L_x_9034) ;  /* 0x00000000000c7947 */ /* 0x000fec0003800000 */
.L_x_9058:
[----:B------:R1:W5:Y:S01]  /*4ba0*/  LDG.E.U8 R18, desc[UR36][R6.64] ;  /* 0x0000002406127981 */ /* 0x000362000c1e1100 */
[----:B------:R-:W-:Y:S05]  /*4bb0*/  BRA `(.L_x_9034) ;  /* 0x0000000000047947 */ /* 0x000fea0003800000 */
.L_x_9057:
[----:B------:R2:W5:Y:S02]  /*4bc0*/  LDG.E.U8 R18, desc[UR36][R6.64] ;  /* 0x0000002406127981 */ /* 0x000564000c1e1100 */
.L_x_9034:
        /* <DEDUP_REMOVED lines=19> */
.L_x_9065:
[----:B------:R0:W5:Y:S01]  /*4d00*/  LDG.E.U8 R19, desc[UR36][R6.64] ;  /* 0x0000002406137981 */ /* 0x000162000c1e1100 */
[----:B------:R-:W-:Y:S05]  /*4d10*/  BRA `(.L_x_9067) ;  /* 0x0000000c00607947 */ /* 0x000fea0003800000 */
.L_x_9064:
        /* <DEDUP_REMOVED lines=8> */
.L_x_9069:
[----:B------:R4:W5:Y:S01]  /*4da0*/  LDG.E.U8 R19, desc[UR36][R6.64] ;  /* 0x0000002406137981 */ /* 0x000962000c1e1100 */
[----:B------:R-:W-:Y:S05]  /*4db0*/  BRA `(.L_x_9067) ;  /* 0x0000000c00387947 */ /* 0x000fea0003800000 */
.L_x_9068:
[----:B------:R3:W5:Y:S01]  /*4dc0*/  LDG.E.U16 R19, desc[UR36][R6.64] ;  /* 0x0000002406137981 */ /* 0x000762000c1e1500 */
[----:B------:R-:W-:Y:S05]  /*4dd0*/  BRA `(.L_x_9067) ;  /* 0x0000000c00307947 */ /* 0x000fea0003800000 */
.L_x_9063:
        /* <DEDUP_REMOVED lines=10> */
.L_x_9071:
[----:B------:R-:W2:Y:S02]  /*4e80*/  LDG.E.U16 R4, desc[UR36][R6.64] ;  /* 0x0000002406047981 */ /* 0x000ea4000c1e1500 */
[----:B--2---:R-:W-:-:S06]  /*4e90*/  HADD2.F32 R4, -RZ, R4.H0_H0 ;  /* 0x20000004ff047230 */ /* 0x004fcc0000004100 */
[----:B------:R-:W0:Y:S02]  /*4ea0*/  F2I.S64.TRUNC R4, R4 ;  /* 0x0000000400047311 */ /* 0x000e24000020d900 */
[----:B0-----:R-:W-:Y:S01]  /*4eb0*/  PRMT R19, R4, 0x7610, R19 ;  /* 0x0000761004137816 */ /* 0x001fe20000000013 */
[----:B------:R-:W-:Y:S06]  /*4ec0*/  BRA `(.L_x_9067) ;  /* 0x0000000800f47947 */ /* 0x000fec0003800000 */
.L_x_9070:
        /* <DEDUP_REMOVED lines=10> */
.L_x_9073:
[----:B------:R-:W2:Y:S02]  /*4f70*/  LDG.E.U16 R6, desc[UR36][R6.64] ;  /* 0x0000002406067981 */ /* 0x000ea4000c1e1500 */
[----:B--2---:R-:W-:-:S06]  /*4f80*/  HADD2.F32 R4, -RZ, R6.H0_H0 ;  /* 0x20000006ff047230 */ /* 0x004fcc0000004100 */
[----:B------:R-:W0:Y:S02]  /*4f90*/  F2I.S64.TRUNC R4, R4 ;  /* 0x0000000400047311 */ /* 0x000e24000020d900 */
[----:B0-----:R-:W-:Y:S01]  /*4fa0*/  PRMT R19, R4, 0x7610, R19 ;  /* 0x0000761004137816 */ /* 0x001fe20000000013 */
[----:B------:R-:W-:Y:S06]  /*4fb0*/  BRA `(.L_x_9067) ;  /* 0x0000000800b87947 */ /* 0x000fec0003800000 */
.L_x_9072:
[----:B------:R-:W2:Y:S02]  /*4fc0*/  LDG.E.64 R4, desc[UR36][R6.64] ;  /* 0x0000002406047981 */ /* 0x000ea4000c1e1b00 */
[----:B--2---:R-:W0:Y:S02]  /*4fd0*/  F2I.S64.F64.TRUNC R4, R4 ;  /* 0x0000000400047311 */ /* 0x004e24000030d900 */
[----:B0-----:R-:W-:Y:S01]  /*4fe0*/  PRMT R19, R4, 0x7610, R19 ;  /* 0x0000761004137816 */ /* 0x001fe20000000013 */
[----:B------:R-:W-:Y:S06]  /*4ff0*/  BRA `(.L_x_9067) ;  /* 0x0000000800a87947 */ /* 0x000fec0003800000 */
.L_x_9062:
        /* <DEDUP_REMOVED lines=12> */
.L_x_9076:
[----:B------:R-:W2:Y:S02]  /*50c0*/  LDG.E.64 R6, desc[UR36][R6.64] ;  /* 0x0000002406067981 */ /* 0x000ea4000c1e1b00 */
[----:B--2---:R-:W0:Y:S02]  /*50d0*/  F2I.S64.F64.TRUNC R4, R6 ;  /* 0x0000000600047311 */ /* 0x004e24000030d900 */
[----:B0-----:R-:W-:Y:S01]  /*50e0*/  PRMT R19, R4, 0x7610, R19 ;  /* 0x0000761004137816 */ /* 0x001fe20000000013 */
[----:B------:R-:W-:Y:S06]  /*50f0*/  BRA `(.L_x_9067) ;  /* 0x0000000800687947 */ /* 0x000fec0003800000 */
.L_x_9075:
        /* <DEDUP_REMOVED lines=27> */
.L_x_9078:
        /* <DEDUP_REMOVED lines=15> */
.L_x_9077:
[----:B------:R-:W2:Y:S02]  /*53a0*/  LDG.E.U16 R4, desc[UR36][R6.64] ;  /* 0x0000002406047981 */ /* 0x000ea4000c1e1500 */
[----:B--2---:R-:W-:-:S06]  /*53b0*/  IMAD.U32 R4, R4, 0x10000, RZ ;  /* 0x0001000004047824 */ /* 0x004fcc00078e00ff */
[----:B------:R-:W0:Y:S02]  /*53c0*/  F2I.S64.TRUNC R4, R4 ;  /* 0x0000000400047311 */ /* 0x000e24000020d900 */
[----:B0-----:R-:W-:Y:S01]  /*53d0*/  PRMT R19, R4, 0x7610, R19 ;  /* 0x0000761004137816 */ /* 0x001fe20000000013 */
[----:B------:R-:W-:Y:S06]  /*53e0*/  BRA `(.L_x_9067) ;  /* 0x0000000400ac7947 */ /* 0x000fec0003800000 */
.L_x_9074:
        /* <DEDUP_REMOVED lines=10> */
.L_x_9081:
        /* <DEDUP_REMOVED lines=21> */
.L_x_9085:
[----:B------:R-:W-:Y:S05]  /*55e0*/  BSYNC.RECONVERGENT B1 ;  /* 0x0000000000017941 */ /* 0x000fea0003800200 */
.L_x_9084:
[----:B------:R-:W-:Y:S01]  /*55f0*/  IMAD.SHL.U32 R0, R0, 0x100000, RZ ;  /* 0x0010000000007824 */ /* 0x000fe200078e00ff */
[----:B------:R-:W-:-:S04]  /*5600*/  LEA R3, R3, 0x3b800000, 0x17 ;  /* 0x3b80000003037811 */ /* 0x000fc800078eb8ff */
[----:B------:R-:W-:-:S07]  /*5610*/  LOP3.LUT R4, R3, R0, R7, 0xfe, !PT ;  /* 0x0000000003047212 */ /* 0x000fce00078efe07 */
.L_x_9083:
[----:B------:R-:W-:Y:S05]  /*5620*/  BSYNC.RECONVERGENT B0 ;  /* 0x0000000000007941 */ /* 0x000fea0003800200 */
.L_x_9082:
[----:B------:R-:W0:Y:S02]  /*5630*/  F2I.S64.TRUNC R4, R4 ;  /* 0x0000000400047311 */ /* 0x000e24000020d900 */
[----:B0-----:R-:W-:Y:S01]  /*5640*/  PRMT R19, R4, 0x7610, R19 ;  /* 0x0000761004137816 */ /* 0x001fe20000000013 */
[----:B------:R-:W-:Y:S06]  /*5650*/  BRA `(.L_x_9067) ;  /* 0x0000000400107947 */ /* 0x000fec0003800000 */
.L_x_9080:
        /* <DEDUP_REMOVED lines=21> */
.L_x_9089:
[----:B------:R-:W-:Y:S05]  /*57b0*/  BSYNC.RECONVERGENT B1 ;  /* 0x0000000000017941 */ /* 0x000fea0003800200 */
.L_x_9088:
[----:B------:R-:W-:Y:S01]  /*57c0*/  IMAD.SHL.U32 R0, R0, 0x200000, RZ ;  /* 0x0020000000007824 */ /* 0x000fe200078e00ff */
[----:B------:R-:W-:-:S04]  /*57d0*/  LEA R3, R3, 0x37800000, 0x17 ;  /* 0x3780000003037811 */ /* 0x000fc800078eb8ff */
[----:B------:R-:W-:-:S07]  /*57e0*/  LOP3.LUT R4, R3, R0, R7, 0xfe, !PT ;  /* 0x0000000003047212 */ /* 0x000fce00078efe07 */
.L_x_9087:
[----:B------:R-:W-:Y:S05]  /*57f0*/  BSYNC.RECONVERGENT B0 ;  /* 0x0000000000007941 */ /* 0x000fea0003800200 */
.L_x_9086:
[----:B------:R-:W0:Y:S02]  /*5800*/  F2I.S64.TRUNC R4, R4 ;  /* 0x0000000400047311 */ /* 0x000e24000020d900 */
[----:B0-----:R-:W-:Y:S01]  /*5810*/  PRMT R19, R4, 0x7610, R19 ;  /* 0x0000761004137816 */ /* 0x001fe20000000013 */
[----:B------:R-:W-:Y:S06]  /*5820*/  BRA `(.L_x_9067) ;  /* 0x00000000009c7947 */ /* 0x000fec0003800000 */
.L_x_9079:
        /* <DEDUP_REMOVED lines=14> */
.L_x_9093:
[----:B------:R-:W-:Y:S05]  /*5910*/  BSYNC.RECONVERGENT B0 ;  /* 0x0000000000007941 */ /* 0x000fea0003800200 */
.L_x_9092:
[----:B------:R-:W0:Y:S02]  /*5920*/  F2I.S64.TRUNC R4, R4 ;  /* 0x0000000400047311 */ /* 0x000e24000020d900 */
[----:B0-----:R-:W-:Y:S01]  /*5930*/  PRMT R19, R4, 0x7610, R19 ;  /* 0x0000761004137816 */ /* 0x001fe20000000013 */
[----:B------:R-:W-:Y:S06]  /*5940*/  BRA `(.L_x_9067) ;  /* 0x0000000000547947 */ /* 0x000fec0003800000 */
.L_x_9066:
        /* <DEDUP_REMOVED lines=16> */
.L_x_9094:
[----:B------:R-:W-:Y:S01]  /*5a50*/  PRMT R19, RZ, 0x7610, R19 ;  /* 0x00007610ff137816 */ /* 0x000fe20000000013 */
[----:B------:R-:W-:Y:S06]  /*5a60*/  BRA `(.L_x_9067) ;  /* 0x00000000000c7947 */ /* 0x000fec0003800000 */
.L_x_9091:
[----:B------:R1:W5:Y:S01]  /*5a70*/  LDG.E.U8 R19, desc[UR36][R6.64] ;  /* 0x0000002406137981 */ /* 0x000362000c1e1100 */
[----:B------:R-:W-:Y:S05]  /*5a80*/  BRA `(.L_x_9067) ;  /* 0x0000000000047947 */ /* 0x000fea0003800000 */
.L_x_9090:
[----:B------:R2:W5:Y:S02]  /*5a90*/  LDG.E.U8 R19, desc[UR36][R6.64] ;  /* 0x0000002406137981 */ /* 0x000564000c1e1100 */
.L_x_9067:
[----:B------:R-:W-:Y:S01]  /*5aa0*/  VIADD R23, R23, 0x80 ;  /* 0x0000008017177836 */ /* 0x000fe20000000000 */
[----:B-----5:R-:W-:-:S07]  /*5ab0*/  LOP3.LUT R18, R18, 0xff, RZ, 0xc0, !PT ;  /* 0x000000ff12127812 */ /* 0x020fce00078ec0ff */
.L_x_9028:
[----:B------:R-:W-:Y:S05]  /*5ac0*/  BSYNC.RECONVERGENT B6 ;  /* 0x0000000000067941 */ /* 0x000fea0003800200 */
.L_x_9027:
        /* <DEDUP_REMOVED lines=24> */
.L_x_9100:
[----:B------:R0:W5:Y:S01]  /*5c50*/  LDG.E.U8 R23, desc[UR36][R6.64] ;  /* 0x0000002406177981 */ /* 0x000162000c1e1100 */
[----:B------:R-:W-:Y:S05]  /*5c60*/  BRA `(.L_x_9102) ;  /* 0x0000000c00607947 */ /* 0x000fea0003800000 */
.L_x_9099:
        /* <DEDUP_REMOVED lines=8> */
.L_x_9104:
[----:B------:R3:W5:Y:S01]  /*5cf0*/  LDG.E.U8 R23, desc[UR36][R6.64] ;  /* 0x0000002406177981 */ /* 0x000762000c1e1100 */
[----:B------:R-:W-:Y:S05]  /*5d00*/  BRA `(.L_x_9102) ;  /* 0x0000000c00387947 */ /* 0x000fea0003800000 */
.L_x_9103:
[----:B------:R2:W5:Y:S01]  /*5d10*/  LDG.E.U16 R23, desc[UR36][R6.64] ;  /* 0x0000002406177981 */ /* 0x000562000c1e1500 */
[----:B------:R-:W-:Y:S05]  /*5d20*/  BRA `(.L_x_9102) ;  /* 0x0000000c00307947 */ /* 0x000fea0003800000 */
.L_x_9098:
        /* <DEDUP_REMOVED lines=10> */
.L_x_9106:
[----:B------:R-:W2:Y:S02]  /*5dd0*/  LDG.E.U16 R4, desc[UR36][R6.64] ;  /* 0x0000002406047981 */ /* 0x000ea4000c1e1500 */
[----:B--2---:R-:W-:-:S06]  /*5de0*/  HADD2.F32 R4, -RZ, R4.H0_H0 ;  /* 0x20000004ff047230 */ /* 0x004fcc0000004100 */
[----:B------:R-:W0:Y:S02]  /*5df0*/  F2I.S64.TRUNC R4, R4 ;  /* 0x0000000400047311 */ /* 0x000e24000020d900 */
[----:B0-----:R-:W-:Y:S01]  /*5e00*/  PRMT R23, R4, 0x7610, R23 ;  /* 0x0000761004177816 */ /* 0x001fe20000000017 */
[----:B------:R-:W-:Y:S06]  /*5e10*/  BRA `(.L_x_9102) ;  /* 0x0000000800f47947 */ /* 0x000fec0003800000 */
.L_x_9105:
        /* <DEDUP_REMOVED lines=10> */
.L_x_9108:
[----:B------:R-:W2:Y:S02]  /*5ec0*/  LDG.E.U16 R6, desc[UR36][R6.64] ;  /* 0x0000002406067981 */ /* 0x000ea4000c1e1500 */
[----:B--2---:R-:W-:-:S06]  /*5ed0*/  HADD2.F32 R4, -RZ, R6.H0_H0 ;  /* 0x20000006ff047230 */ /* 0x004fcc0000004100 */
[----:B------:R-:W0:Y:S02]  /*5ee0*/  F2I.S64.TRUNC R4, R4 ;  /* 0x0000000400047311 */ /* 0x000e24000020d900 */
[----:B0-----:R-:W-:Y:S01]  /*5ef0*/  PRMT R23, R4, 0x7610, R23 ;  /* 0x0000761004177816 */ /* 0x001fe20000000017 */
[----:B------:R-:W-:Y:S06]  /*5f00*/  BRA `(.L_x_9102) ;  /* 0x0000000800b87947 */ /* 0x000fec0003800000 */
.L_x_9107:
[----:B------:R-:W2:Y:S02]  /*5f10*/  LDG.E.64 R4, desc[UR36][R6.64] ;  /* 0x0000002406047981 */ /* 0x000ea4000c1e1b00 */
[----:B--2---:R-:W0:Y:S02]  /*5f20*/  F2I.S64.F64.TRUNC R4, R4 ;  /* 0x0000000400047311 */ /* 0x004e24000030d900 */
[----:B0-----:R-:W-:Y:S01]  /*5f30*/  PRMT R23, R4, 0x7610, R23 ;  /* 0x0000761004177816 */ /* 0x001fe20000000017 */
[----:B------:R-:W-:Y:S06]  /*5f40*/  BRA `(.L_x_9102) ;  /* 0x0000000800a87947 */ /* 0x000fec0003800000 */
.L_x_9097:
        /* <DEDUP_REMOVED lines=12> */
.L_x_9111:
[----:B------:R-:W2:Y:S02]  /*6010*/  LDG.E.64 R6, desc[UR36][R6.64] ;  /* 0x0000002406067981 */ /* 0x000ea4000c1e1b00 */
[----:B--2---:R-:W0:Y:S02]  /*6020*/  F2I.S64.F64.TRUNC R4, R6 ;  /* 0x0000000600047311 */ /* 0x004e24000030d900 */
[----:B0-----:R-:W-:Y:S01]  /*6030*/  PRMT R23, R4, 0x7610, R23 ;  /* 0x0000761004177816 */ /* 0x001fe20000000017 */
[----:B------:R-:W-:Y:S06]  /*6040*/  BRA `(.L_x_9102) ;  /* 0x0000000800687947 */ /* 0x000fec0003800000 */
.L_x_9110:
        /* <DEDUP_REMOVED lines=27> */
.L_x_9113:
        /* <DEDUP_REMOVED lines=15> */
.L_x_9112:
[----:B------:R-:W2:Y:S02]  /*62f0*/  LDG.E.U16 R4, desc[UR36][R6.64] ;  /* 0x0000002406047981 */ /* 0x000ea4000c1e1500 */
[----:B--2---:R-:W-:-:S06]  /*6300*/  IMAD.U32 R4, R4, 0x10000, RZ ;  /* 0x0001000004047824 */ /* 0x004fcc00078e00ff */
[----:B------:R-:W0:Y:S02]  /*6310*/  F2I.S64.TRUNC R4, R4 ;  /* 0x0000000400047311 */ /* 0x000e24000020d900 */
[----:B0-----:R-:W-:Y:S01]  /*6320*/  PRMT R23, R4, 0x7610, R23 ;  /* 0x0000761004177816 */ /* 0x001fe20000000017 */
[----:B------:R-:W-:Y:S06]  /*6330*/  BRA `(.L_x_9102) ;  /* 0x0000000400ac7947 */ /* 0x000fec0003800000 */
.L_x_9109:
        /* <DEDUP_REMOVED lines=10> */
.L_x_9116:
        /* <DEDUP_REMOVED lines=21> */
.L_x_9120:
[----:B------:R-:W-:Y:S05]  /*6530*/  BSYNC.RECONVERGENT B1 ;  /* 0x0000000000017941 */ /* 0x000fea0003800200 */
.L_x_9119:
[----:B------:R-:W-:Y:S01]  /*6540*/  IMAD.SHL.U32 R0, R0, 0x100000, RZ ;  /* 0x0010000000007824 */ /* 0x000fe200078e00ff */
[----:B------:R-:W-:-:S04]  /*6550*/  LEA R3, R3, 0x3b800000, 0x17 ;  /* 0x3b80000003037811 */ /* 0x000fc800078eb8ff */
[----:B------:R-:W-:-:S07]  /*6560*/  LOP3.LUT R4, R3, R0, R7, 0xfe, !PT ;  /* 0x0000000003047212 */ /* 0x000fce00078efe07 */
.L_x_9118:
[----:B------:R-:W-:Y:S05]  /*6570*/  BSYNC.RECONVERGENT B0 ;  /* 0x0000000000007941 */ /* 0x000fea0003800200 */
.L_x_9117:
[----:B------:R-:W0:Y:S02]  /*6580*/  F2I.S64.TRUNC R4, R4 ;  /* 0x0000000400047311 */ /* 0x000e24000020d900 */
[----:B0-----:R-:W-:Y:S01]  /*6590*/  PRMT R23, R4, 0x7610, R23 ;  /* 0x0000761004177816 */ /* 0x001fe20000000017 */
[----:B------:R-:W-:Y:S06]  /*65a0*/  BRA `(.L_x_9102) ;  /* 0x0000000400107947 */ /* 0x000fec0003800000 */
.L_x_9115:
        /* <DEDUP_REMOVED lines=21> */
.L_x_9124:
[----:B------:R-:W-:Y:S05]  /*6700*/  BSYNC.RECONVERGENT B1 ;  /* 0x0000000000017941 */ /* 0x000fea0003800200 */
.L_x_9123:
[----:B------:R-:W-:Y:S01]  /*6710*/  IMAD.SHL.U32 R0, R0, 0x200000, RZ ;  /* 0x0020000000007824 */ /* 0x000fe200078e00ff */
[----:B------:R-:W-:-:S04]  /*6720*/  LEA R3, R3, 0x37800000, 0x17 ;  /* 0x3780000003037811 */ /* 0x000fc800078eb8ff */
[----:B------:R-:W-:-:S07]  /*6730*/  LOP3.LUT R4, R3, R0, R7, 0xfe, !PT ;  /* 0x0000000003047212 */ /* 0x000fce00078efe07 */
.L_x_9122:
[----:B------:R-:W-:Y:S05]  /*6740*/  BSYNC.RECONVERGENT B0 ;  /* 0x0000000000007941 */ /* 0x000fea0003800200 */
.L_x_9121:
[----:B------:R-:W0:Y:S02]  /*6750*/  F2I.S64.TRUNC R4, R4 ;  /* 0x0000000400047311 */ /* 0x000e24000020d900 */
[----:B0-----:R-:W-:Y:S01]  /*6760*/  PRMT R23, R4, 0x7610, R23 ;  /* 0x0000761004177816 */ /* 0x001fe20000000017 */
[----:B------:R-:W-:Y:S06]  /*6770*/  BRA `(.L_x_9102) ;  /* 0x00000000009c7947 */ /* 0x000fec0003800000 */
.L_x_9114:
        /* <DEDUP_REMOVED lines=14> */
.L_x_9128:
[----:B------:R-:W-:Y:S05]  /*6860*/  BSYNC.RECONVERGENT B0 ;  /* 0x0000000000007941 */ /* 0x000fea0003800200 */
.L_x_9127:
[----:B------:R-:W0:Y:S02]  /*6870*/  F2I.S64.TRUNC R4, R4 ;  /* 0x0000000400047311 */ /* 0x000e24000020d900 */
[----:B0-----:R-:W-:Y:S01]  /*6880*/  PRMT R23, R4, 0x7610, R23 ;  /* 0x0000761004177816 */ /* 0x001fe20000000017 */
[----:B------:R-:W-:Y:S06]  /*6890*/  BRA `(.L_x_9102) ;  /* 0x0000000000547947 */ /* 0x000fec0003800000 */
.L_x_9101:
        /* <DEDUP_REMOVED lines=16> */
.L_x_9129:
[----:B------:R-:W-:Y:S01]  /*69a0*/  PRMT R23, RZ, 0x7610, R23 ;  /* 0x00007610ff177816 */ /* 0x000fe20000000017 */
[----:B------:R-:W-:Y:S06]  /*69b0*/  BRA `(.L_x_9102) ;  /* 0x00000000000c7947 */ /* 0x000fec0003800000 */
.L_x_9126:
[----:B------:R0:W5:Y:S01]  /*69c0*/  LDG.E.U8 R23, desc[UR36][R6.64] ;  /* 0x0000002406177981 */ /* 0x000162000c1e1100 */
[----:B------:R-:W-:Y:S05]  /*69d0*/  BRA `(.L_x_9102) ;  /* 0x0000000000047947 */ /* 0x000fea0003800000 */
.L_x_9125:
[----:B------:R0:W5:Y:S02]  /*69e0*/  LDG.E.U8 R23, desc[UR36][R6.64] ;  /* 0x0000002406177981 */ /* 0x000164000c1e1100 */
.L_x_9102:
        /* <DEDUP_REMOVED lines=19> */
.L_x_9133:
[----:B------:R3:W5:Y:S01]  /*6b20*/  LDG.E.U8 R0, desc[UR36][R6.64] ;  /* 0x0000002406007981 */ /* 0x000762000c1e1100 */
[----:B------:R-:W-:Y:S05]  /*6b30*/  BRA `(.L_x_9135) ;  /* 0x0000000c00607947 */ /* 0x000fea0003800000 */
.L_x_9132:
        /* <DEDUP_REMOVED lines=8> */
.L_x_9137:
[----:B------:R0:W5:Y:S01]  /*6bc0*/  LDG.E.U8 R0, desc[UR36][R6.64] ;  /* 0x0000002406007981 */ /* 0x000162000c1e1100 */
[----:B------:R-:W-:Y:S05]  /*6bd0*/  BRA `(.L_x_9135) ;  /* 0x0000000c00387947 */ /* 0x000fea0003800000 */
.L_x_9136:
[----:B------:R0:W5:Y:S01]  /*6be0*/  LDG.E.U16 R0, desc[UR36][R6.64] ;  /* 0x0000002406007981 */ /* 0x000162000c1e1500 */
[----:B------:R-:W-:Y:S05]  /*6bf0*/  BRA `(.L_x_9135) ;  /* 0x0000000c00307947 */ /* 0x000fea0003800000 */
.L_x_9131:
        /* <DEDUP_REMOVED lines=10> */
.L_x_9139:
[----:B------:R-:W2:Y:S02]  /*6ca0*/  LDG.E.U16 R4, desc[UR36][R6.64] ;  /* 0x0000002406047981 */ /* 0x000ea4000c1e1500 */
[----:B--2---:R-:W-:-:S06]  /*6cb0*/  HADD2.F32 R4, -RZ, R4.H0_H0 ;  /* 0x20000004ff047230 */ /* 0x004fcc0000004100 */
[----:B------:R-:W0:Y:S02]  /*6cc0*/  F2I.S64.TRUNC R4, R4 ;  /* 0x0000000400047311 */ /* 0x000e24000020d900 */
[----:B0-----:R-:W-:Y:S01]  /*6cd0*/  PRMT R0, R4, 0x7610, R0 ;  /* 0x0000761004007816 */ /* 0x001fe20000000000 */
[----:B------:R-:W-:Y:S06]  /*6ce0*/  BRA `(.L_x_9135) ;  /* 0x0000000800f47947 */ /* 0x000fec0003800000 */
.L_x_9138:
        /* <DEDUP_REMOVED lines=10> */
.L_x_9141:
[----:B------:R-:W2:Y:S02]  /*6d90*/  LDG.E.U16 R6, desc[UR36][R6.64] ;  /* 0x0000002406067981 */ /* 0x000ea4000c1e1500 */
[----:B--2---:R-:W-:-:S06]  /*6da0*/  HADD2.F32 R4, -RZ, R6.H0_H0 ;  /* 0x20000006ff047230 */ /* 0x004fcc0000004100 */
[----:B------:R-:W0:Y:S02]  /*6db0*/  F2I.S64.TRUNC R4, R4 ;  /* 0x0000000400047311 */ /* 0x000e24000020d900 */
[----:B0-----:R-:W-:Y:S01]  /*6dc0*/  PRMT R0, R4, 0x7610, R0 ;  /* 0x0000761004007816 */ /* 0x001fe20000000000 */
[----:B------:R-:W-:Y:S06]  /*6dd0*/  BRA `(.L_x_9135) ;  /* 0x0000000800b87947 */ /* 0x000fec0003800000 */
.L_x_9140:
[----:B------:R-:W2:Y:S02]  /*6de0*/  LDG.E.64 R4, desc[UR36][R6.64] ;  /* 0x0000002406047981 */ /* 0x000ea4000c1e1b00 */
[----:B--2---:R-:W0:Y:S02]  /*6df0*/  F2I.S64.F64.TRUNC R4, R4 ;  /* 0x0000000400047311 */ /* 0x004e24000030d900 */
[----:B0-----:R-:W-:Y:S01]  /*6e00*/  PRMT R0, R4, 0x7610, R0 ;  /* 0x0000761004007816 */ /* 0x001fe20000000000 */
[----:B------:R-:W-:Y:S06]  /*6e10*/  BRA `(.L_x_9135) ;  /* 0x0000000800a87947 */ /* 0x000fec0003800000 */
.L_x_9130:
        /* <DEDUP_REMOVED lines=12> */
.L_x_9144:
[----:B------:R-:W2:Y:S02]  /*6ee0*/  LDG.E.64 R6, desc[UR36][R6.64] ;  /* 0x0000002406067981 */ /* 0x000ea4000c1e1b00 */
[----:B--2---:R-:W0:Y:S02]  /*6ef0*/  F2I.S64.F64.TRUNC R4, R6 ;  /* 0x0000000600047311 */ /* 0x004e24000030d900 */
[----:B0-----:R-:W-:Y:S01]  /*6f00*/  PRMT R0, R4, 0x7610, R0 ;  /* 0x0000761004007816 */ /* 0x001fe20000000000 */
[----:B------:R-:W-:Y:S06]  /*6f10*/  BRA `(.L_x_9135) ;  /* 0x0000000800687947 */ /* 0x000fec0003800000 */
.L_x_9143:
        /* <DEDUP_REMOVED lines=27> */
.L_x_9146:
        /* <DEDUP_REMOVED lines=15> */
.L_x_9145:
[----:B------:R-:W2:Y:S02]  /*71c0*/  LDG.E.U16 R4, desc[UR36][R6.64] ;  /* 0x0000002406047981 */ /* 0x000ea4000c1e1500 */
[----:B--2---:R-:W-:-:S06]  /*71d0*/  IMAD.U32 R4, R4, 0x10000, RZ ;  /* 0x0001000004047824 */ /* 0x004fcc00078e00ff */
[----:B------:R-:W0:Y:S02]  /*71e0*/  F2I.S64.TRUNC R4, R4 ;  /* 0x0000000400047311 */ /* 0x000e24000020d900 */
[----:B0-----:R-:W-:Y:S01]  /*71f0*/  PRMT R0, R4, 0x7610, R0 ;  /* 0x0000761004007816 */ /* 0x001fe20000000000 */
[----:B------:R-:W-:Y:S06]  /*7200*/  BRA `(.L_x_9135) ;  /* 0x0000000400ac7947 */ /* 0x000fec0003800000 */
.L_x_9142:
        /* <DEDUP_REMOVED lines=10> */
.L_x_9149:
        /* <DEDUP_REMOVED lines=21> */
.L_x_9153:
[----:B------:R-:W-:Y:S05]  /*7400*/  BSYNC.RECONVERGENT B1 ;  /* 0x0000000000017941 */ /* 0x000fea0003800200 */
.L_x_9152:
[----:B------:R-:W-:Y:S01]  /*7410*/  IMAD.SHL.U32 R0, R0, 0x100000, RZ ;  /* 0x0010000000007824 */ /* 0x000fe200078e00ff */
[----:B------:R-:W-:-:S04]  /*7420*/  LEA R3, R3, 0x3b800000, 0x17 ;  /* 0x3b80000003037811 */ /* 0x000fc800078eb8ff */
[----:B------:R-:W-:-:S07]  /*7430*/  LOP3.LUT R4, R3, R0, R7, 0xfe, !PT ;  /* 0x0000000003047212 */ /* 0x000fce00078efe07 */
.L_x_9151:
[----:B------:R-:W-:Y:S05]  /*7440*/  BSYNC.RECONVERGENT B0 ;  /* 0x0000000000007941 */ /* 0x000fea0003800200 */
.L_x_9150:
[----:B------:R-:W0:Y:S02]  /*7450*/  F2I.S64.TRUNC R4, R4 ;  /* 0x0000000400047311 */ /* 0x000e24000020d900 */
[----:B0-----:R-:W-:Y:S01]  /*7460*/  PRMT R0, R4, 0x7610, R0 ;  /* 0x0000761004007816 */ /* 0x001fe20000000000 */
[----:B------:R-:W-:Y:S06]  /*7470*/  BRA `(.L_x_9135) ;  /* 0x0000000400107947 */ /* 0x000fec0003800000 */
.L_x_9148:
        /* <DEDUP_REMOVED lines=21> */
.L_x_9157:
[----:B------:R-:W-:Y:S05]  /*75d0*/  BSYNC.RECONVERGENT B1 ;  /* 0x0000000000017941 */ /* 0x000fea0003800200 */
.L_x_9156:
[----:B------:R-:W-:Y:S01]  /*75e0*/  IMAD.SHL.U32 R0, R0, 0x200000, RZ ;  /* 0x0020000000007824 */ /* 0x000fe200078e00ff */
[----:B------:R-:W-:-:S04]  /*75f0*/  LEA R3, R3, 0x37800000, 0x17 ;  /* 0x3780000003037811 */ /* 0x000fc800078eb8ff */
[----:B------:R-:W-:-:S07]  /*7600*/  LOP3.LUT R4, R3, R0, R7, 0xfe, !PT ;  /* 0x0000000003047212 */ /* 0x000fce00078efe07 */
.L_x_9155:
[----:B------:R-:W-:Y:S05]  /*7610*/  BSYNC.RECONVERGENT B0 ;  /* 0x0000000000007941 */ /* 0x000fea0003800200 */
.L_x_9154:
[----:B------:R-:W0:Y:S02]  /*7620*/  F2I.S64.TRUNC R4, R4 ;  /* 0x0000000400047311 */ /* 0x000e24000020d900 */
[----:B0-----:R-:W-:Y:S01]  /*7630*/  PRMT R0, R4, 0x7610, R0 ;  /* 0x0000761004007816 */ /* 0x001fe20000000000 */
[----:B------:R-:W-:Y:S06]  /*7640*/  BRA `(.L_x_9135) ;  /* 0x00000000009c7947 */ /* 0x000fec0003800000 */
.L_x_9147:
        /* <DEDUP_REMOVED lines=14> */
.L_x_9161:
[----:B------:R-:W-:Y:S05]  /*7730*/  BSYNC.RECONVERGENT B0 ;  /* 0x0000000000007941 */ /* 0x000fea0003800200 */
.L_x_9160:
[----:B------:R-:W0:Y:S02]  /*7740*/  F2I.S64.TRUNC R4, R4 ;  /* 0x0000000400047311 */ /* 0x000e24000020d900 */
[----:B0-----:R-:W-:Y:S01]  /*7750*/  PRMT R0, R4, 0x7610, R0 ;  /* 0x0000761004007816 */ /* 0x001fe20000000000 */
[----:B------:R-:W-:Y:S06]  /*7760*/  BRA `(.L_x_9135) ;  /* 0x0000000000547947 */ /* 0x000fec0003800000 */
.L_x_9134:
        /* <DEDUP_REMOVED lines=16> */
.L_x_9162:
[----:B------:R-:W-:Y:S01]  /*7870*/  PRMT R0, RZ, 0x7610, R0 ;  /* 0x00007610ff007816 */ /* 0x000fe20000000000 */
[----:B------:R-:W-:Y:S06]  /*7880*/  BRA `(.L_x_9135) ;  /* 0x00000000000c7947 */ /* 0x000fec0003800000 */
.L_x_9159:
[----:B------:R1:W5:Y:S01]  /*7890*/  LDG.E.U8 R0, desc[UR36][R6.64] ;  /* 0x0000002406007981 */ /* 0x000362000c1e1100 */
[----:B------:R-:W-:Y:S05]  /*78a0*/  BRA `(.L_x_9135) ;  /* 0x0000000000047947 */ /* 0x000fea0003800000 */
.L_x_9158:
[----:B------:R0:W5:Y:S02]  /*78b0*/  LDG.E.U8 R0, desc[UR36][R6.64] ;  /* 0x0000002406007981 */ /* 0x000164000c1e1100 */
.L_x_9135:
[----:B-----5:R-:W-:-:S07]  /*78c0*/  LOP3.LUT R4, R23, 0xff, RZ, 0xc0, !PT ;  /* 0x000000ff17047812 */ /* 0x020fce00078ec0ff */
.L_x_9096:
[----:B------:R-:W-:Y:S05]  /*78d0*/  BSYNC.RECONVERGENT B6 ;  /* 0x0000000000067941 */ /* 0x000fea0003800200 */
.L_x_9095:
[CC--:B------:R-:W-:Y:S01]  /*78e0*/  ISETP.GE.AND P0, PT, R25.reuse, R16.reuse, PT ;  /* 0x000000101900720c */ /* 0x0c0fe20003f06270 */
[C---:B------:R-:W-:Y:S01]  /*78f0*/  VIADD R5, R25.reuse, 0x100 ;  /* 0x0000010019057836 */ /* 0x040fe20000000000 */
[----:B------:R-:W-:Y:S01]  /*7900*/  BSSY.RECONVERGENT B6, `(.L_x_9163) ;  /* 0x000011f000067945 */ /* 0x000fe20003800200 */
[C---:B------:R-:W-:Y:S02]  /*7910*/  VIADD R23, R25.reuse, 0x80 ;  /* 0x0000008019177836 */ /* 0x040fe40000000000 */
[----:B01234-:R-:W-:Y:S01]  /*7920*/  VIADD R7, R25, 0x180 ;  /* 0x0000018019077836 */ /* 0x01ffe20000000000 */
[-C--:B------:R-:W-:Y:S02]  /*7930*/  ISETP.GE.AND P2, PT, R5, R16.reuse, PT ;  /* 0x000000100500720c */ /* 0x080fe40003f46270 */
[-C--:B------:R-:W-:Y:S02]  /*7940*/  ISETP.GE.AND P3, PT, R23, R16.reuse, PT ;  /* 0x000000101700720c */ /* 0x080fe40003f66270 */
[----:B------:R-:W-:-:S03]  /*7950*/  ISETP.GE.AND P1, PT, R7, R16, PT ;  /* 0x000000100700720c */ /* 0x000fc60003f26270 */
[C---:B------:R-:W-:Y:S02]  /*7960*/  @!P0 LOP3.LUT R5, R26.reuse, 0xff, RZ, 0xc0, !PT ;  /* 0x000000ff1a058812 */ /* 0x040fe400078ec0ff */
[----:B------:R-:W-:Y:S02]  /*7970*/  @!P0 LOP3.LUT R26, R26, 0xff, RZ, 0xc0, !PT ;  /* 0x000000ff1a1a8812 */ /* 0x000fe400078ec0ff */
[----:B------:R-:W-:Y:S02]  /*7980*/  @!P0 ISETP.GT.U32.AND P4, PT, R5, 0x7, PT ;  /* 0x000000070500880c */ /* 0x000fe40003f84070 */
[----:B------:R-:W-:Y:S02]  /*7990*/  @!P0 SHF.R.U32.HI R26, RZ, R26, R17 ;  /* 0x0000001aff1a8219 */ /* 0x000fe40000011611 */
[----:B------:R-:W0:Y:S01]  /*79a0*/  LDC.U8 R17, c[0x0][0x3b0] ;  /* 0x0000ec00ff117b82 */ /* 0x000e220000000000 */
[----:B------:R-:W-:Y:S02]  /*79b0*/  @!P3 LOP3.LUT R6, R24, 0xff, RZ, 0xc0, !PT ;  /* 0x000000ff1806b812 */ /* 0x000fe400078ec0ff */
[----:B------:R-:W-:-:S02]  /*79c0*/  @!P0 SEL R3, R26, RZ, !P4 ;  /* 0x000000ff1a038207 */ /* 0x000fc40006000000 */
[----:B------:R-:W-:Y:S02]  /*79d0*/  @!P3 ISETP.GT.U32.AND P4, PT, R6, 0x7, PT ;  /* 0x000000070600b80c */ /* 0x000fe40003f84070 */
[----:B------:R-:W-:Y:S02]  /*79e0*/  @!P3 LOP3.LUT R5, R24, 0xff, RZ, 0xc0, !PT ;  /* 0x000000ff1805b812 */ /* 0x000fe400078ec0ff */
[C---:B------:R-:W-:Y:S02]  /*79f0*/  @!P2 LOP3.LUT R6, R19.reuse, 0xff, RZ, 0xc0, !PT ;  /* 0x000000ff1306a812 */ /* 0x040fe400078ec0ff */
[C---:B------:R-:W-:Y:S02]  /*7a00*/  @!P1 LOP3.LUT R8, R0.reuse, 0xff, RZ, 0xc0, !PT ;  /* 0x000000ff00089812 */ /* 0x040fe400078ec0ff */
[----:B------:R-:W-:Y:S02]  /*7a10*/  @!P2 LOP3.LUT R7, R19, 0xff, RZ, 0xc0, !PT ;  /* 0x000000ff1307a812 */ /* 0x000fe400078ec0ff */
[----:B------:R-:W-:-:S02]  /*7a20*/  @!P1 LOP3.LUT R9, R0, 0xff, RZ, 0xc0, !PT ;  /* 0x000000ff00099812 */ /* 0x000fc400078ec0ff */
[----:B------:R-:W-:Y:S02]  /*7a30*/  @!P3 SHF.R.U32.HI R5, RZ, R5, R22 ;  /* 0x00000005ff05b219 */ /* 0x000fe40000011616 */
[----:B------:R-:W-:Y:S02]  /*7a40*/  @!P2 ISETP.GT.U32.AND P5, PT, R6, 0x7, PT ;  /* 0x000000070600a80c */ /* 0x000fe40003fa4070 */
[----:B------:R-:W-:Y:S02]  /*7a50*/  @!P1 ISETP.GT.U32.AND P6, PT, R8, 0x7, PT ;  /* 0x000000070800980c */ /* 0x000fe40003fc4070 */
[----:B------:R-:W-:Y:S02]  /*7a60*/  @!P2 SHF.R.U32.HI R7, RZ, R7, R18 ;  /* 0x00000007ff07a219 */ /* 0x000fe40000011612 */
[----:B------:R-:W-:Y:S02]  /*7a70*/  @!P1 SHF.R.U32.HI R4, RZ, R9, R4 ;  /* 0x00000009ff049219 */ /* 0x000fe40000011604 */
[----:B------:R-:W-:-:S02]  /*7a80*/  @!P3 SEL R22, R5, RZ, !P4 ;  /* 0x000000ff0516b207 */ /* 0x000fc40006000000 */
[----:B------:R-:W-:Y:S02]  /*7a90*/  @!P2 SEL R18, R7, RZ, !P5 ;  /* 0x000000ff0712a207 */ /* 0x000fe40006800000 */
[----:B------:R-:W-:Y:S01]  /*7aa0*/  @!P1 SEL R19, R4, RZ, !P6 ;  /* 0x000000ff04139207 */ /* 0x000fe20007000000 */
        /* <DEDUP_REMOVED lines=22> */
.L_x_9168:
[----:B------:R0:W-:Y:S01]  /*7c10*/  STG.E.U8 desc[UR36][R8.64], R3 ;  /* 0x0000000308007986 */ /* 0x0001e2000c101124 */
[----:B------:R-:W-:Y:S01]  /*7c20*/  IMAD.MOV.U32 R25, RZ, RZ, R23 ;  /* 0x000000ffff197224 */ /* 0x000fe200078e0017 */
[----:B------:R-:W-:Y:S06]  /*7c30*/  BRA `(.L_x_9164) ;  /* 0x0000000c00ac7947 */ /* 0x000fec0003800000 */
.L_x_9167:
[----:B------:R-:W-:-:S13]  /*7c40*/  ISETP.NE.AND P0, PT, R0, 0x2, PT ;  /* 0x000000020000780c */ /* 0x000fda0003f05270 */
[----:B------:R-:W-:Y:S05]  /*7c50*/  @!P0 BRA `(.L_x_9170) ;  /* 0x0000000000348947 */ /* 0x000fea0003800000 */
[----:B------:R-:W-:-:S13]  /*7c60*/  ISETP.NE.AND P0, PT, R0, 0x3, PT ;  /* 0x000000030000780c */ /* 0x000fda0003f05270 */
[----:B------:R-:W-:Y:S05]  /*7c70*/  @!P0 BRA `(.L_x_9171) ;  /* 0x00000000001c8947 */ /* 0x000fea0003800000 */
[----:B------:R-:W-:-:S13]  /*7c80*/  ISETP.NE.AND P0, PT, R0, 0x4, PT ;  /* 0x000000040000780c */ /* 0x000fda0003f05270 */
[----:B------:R-:W-:Y:S05]  /*7c90*/  @P0 BRA `(.L_x_9169) ;  /* 0x0000000800e40947 */ /* 0x000fea0003800000 */
[----:B------:R-:W-:Y:S01]  /*7ca0*/  LOP3.LUT R4, R3, 0xff, RZ, 0xc0, !PT ;  /* 0x000000ff03047812 */ /* 0x000fe200078ec0ff */
[----:B------:R-:W-:Y:S02]  /*7cb0*/  IMAD.MOV.U32 R5, RZ, RZ, RZ ;  /* 0x000000ffff057224 */ /* 0x000fe400078e00ff */
[----:B------:R-:W-:-:S03]  /*7cc0*/  IMAD.MOV.U32 R25, RZ, RZ, R23 ;  /* 0x000000ffff197224 */ /* 0x000fc600078e0017 */
[----:B------:R0:W-:Y:S01]  /*7cd0*/  STG.E.64 desc[UR36][R8.64], R4 ;  /* 0x0000000408007986 */ /* 0x0001e2000c101b24 */
[----:B------:R-:W-:Y:S05]  /*7ce0*/  BRA `(.L_x_9164) ;  /* 0x0000000c00807947 */ /* 0x000fea0003800000 */
.L_x_9171:
[----:B------:R-:W-:Y:S01]  /*7cf0*/  LOP3.LUT R3, R3, 0xff, RZ, 0xc0, !PT ;  /* 0x000000ff03037812 */ /* 0x000fe200078ec0ff */
[----:B------:R-:W-:-:S04]  /*7d00*/  IMAD.MOV.U32 R25, RZ, RZ, R23 ;  /* 0x000000ffff197224 */ /* 0x000fc800078e0017 */
[----:B------:R0:W-:Y:S01]  /*7d10*/  STG.E desc[UR36][R8.64], R3 ;  /* 0x0000000308007986 */ /* 0x0001e2000c101924 */
[----:B------:R-:W-:Y:S05]  /*7d20*/  BRA `(.L_x_9164) ;  /* 0x0000000c00707947 */ /* 0x000fea0003800000 */
.L_x_9170:
[----:B------:R-:W-:Y:S01]  /*7d30*/  LOP3.LUT R3, R3, 0xff, RZ, 0xc0, !PT ;  /* 0x000000ff03037812 */ /* 0x000fe200078ec0ff */
[----:B------:R-:W-:-:S04]  /*7d40*/  IMAD.MOV.U32 R25, RZ, RZ, R23 ;  /* 0x000000ffff197224 */ /* 0x000fc800078e0017 */
[----:B------:R0:W-:Y:S01]  /*7d50*/  STG.E.U16 desc[UR36][R8.64], R3 ;  /* 0x0000000308007986 */ /* 0x0001e2000c101524 */
[----:B------:R-:W-:Y:S05]  /*7d60*/  BRA `(.L_x_9164) ;  /* 0x0000000c00607947 */ /* 0x000fea0003800000 */
.L_x_9166:
[----:B------:R-:W-:-:S13]  /*7d70*/  ISETP.GT.AND P0, PT, R0, 0x6, PT ;  /* 0x000000060000780c */ /* 0x000fda0003f04270 */
[----:B------:R-:W-:Y:S05]  /*7d80*/  @P0 BRA `(.L_x_9172) ;  /* 0x00000000003c0947 */ /* 0x000fea0003800000 */
[----:B------:R-:W-:-:S13]  /*7d90*/  ISETP.NE.AND P0, PT, R0, 0x5, PT ;  /* 0x000000050000780c */ /* 0x000fda0003f05270 */
[----:B------:R-:W-:Y:S05]  /*7da0*/  @!P0 BRA `(.L_x_9173) ;  /* 0x00000000001c8947 */ /* 0x000fea0003800000 */
[----:B------:R-:W-:-:S13]  /*7db0*/  ISETP.NE.AND P0, PT, R0, 0x6, PT ;  /* 0x000000060000780c */ /* 0x000fda0003f05270 */
[----:B------:R-:W-:Y:S05]  /*7dc0*/  @P0 BRA `(.L_x_9169) ;  /* 0x0000000800980947 */ /* 0x000fea0003800000 */
[----:B------:R-:W-:Y:S01]  /*7dd0*/  LOP3.LUT R3, R3, 0xff, RZ, 0xc0, !PT ;  /* 0x000000ff03037812 */ /* 0x000fe200078ec0ff */
[----:B------:R-:W-:-:S05]  /*7de0*/  IMAD.MOV.U32 R25, RZ, RZ, R23 ;  /* 0x000000ffff197224 */ /* 0x000fca00078e0017 */
[----:B------:R-:W0:Y:S02]  /*7df0*/  I2F.U16 R3, R3 ;  /* 0x0000000300037306 */ /* 0x000e240000101000 */
[----:B0-----:R0:W-:Y:S01]  /*7e00*/  STG.E desc[UR36][R8.64], R3 ;  /* 0x0000000308007986 */ /* 0x0011e2000c101924 */
[----:B------:R-:W-:Y:S05]  /*7e10*/  BRA `(.L_x_9164) ;  /* 0x0000000c00347947 */ /* 0x000fea0003800000 */
.L_x_9173:
[----:B------:R-:W-:Y:S01]  /*7e20*/  LOP3.LUT R3, R3, 0xff, RZ, 0xc0, !PT ;  /* 0x000000ff03037812 */ /* 0x000fe200078ec0ff */
[----:B------:R-:W-:-:S03]  /*7e30*/  IMAD.MOV.U32 R25, RZ, RZ, R23 ;  /* 0x000000ffff197224 */ /* 0x000fc600078e0017 */
[----:B------:R-:W0:Y:S02]  /*7e40*/  I2F.U16 R0, R3 ;  /* 0x0000000300007306 */ /* 0x000e240000101000 */
[----:B0-----:R-:W-:-:S05]  /*7e50*/  F2FP.F16.F32.PACK_AB R0, RZ, R0 ;  /* 0x00000000ff00723e */ /* 0x001fca00000000ff */
[----:B------:R0:W-:Y:S01]  /*7e60*/  STG.E.U16 desc[UR36][R8.64], R0 ;  /* 0x0000000008007986 */ /* 0x0001e2000c101524 */
[----:B------:R-:W-:Y:S05]  /*7e70*/  BRA `(.L_x_9164) ;  /* 0x0000000c001c7947 */ /* 0x000fea0003800000 */
.L_x_9172:
        /* <DEDUP_REMOVED lines=8> */
[----:B------:R-:W-:Y:S01]  /*7f00*/  IMAD.MOV.U32 R25, RZ, RZ, R23 ;  /* 0x000000ffff197224 */ /* 0x000fe200078e0017 */
[----:B------:R-:W0:Y:S02]  /*7f10*/  I2F.U16 R4, R3 ;  /* 0x0000000300047306 */ /* 0x000e240000101000 */
[----:B0-----:R0:W-:Y:S01]  /*7f20*/  STG.E.64 desc[UR36][R8.64], R4 ;  /* 0x0000000408007986 */ /* 0x0011e2000c101b24 */
[----:B------:R-:W-:Y:S05]  /*7f30*/  BRA `(.L_x_9164) ;  /* 0x0000000800ec7947 */ /* 0x000fea0003800000 */
.L_x_9175:
[----:B------:R-:W-:Y:S01]  /*7f40*/  LOP3.LUT R3, R3, 0xff, RZ, 0xc0, !PT ;  /* 0x000000ff03037812 */ /* 0x000fe200078ec0ff */
[----:B------:R-:W-:-:S05]  /*7f50*/  IMAD.MOV.U32 R25, RZ, RZ, R23 ;  /* 0x000000ffff197224 */ /* 0x000fca00078e0017 */
[----:B------:R-:W0:Y:S02]  /*7f60*/  I2F.U16 R3, R3 ;  /* 0x0000000300037306 */ /* 0x000e240000101000 */
[----:B0-----:R-:W-:-:S04]  /*7f70*/  F2FP.F16.F32.PACK_AB R3, RZ, R3 ;  /* 0x00000003ff03723e */ /* 0x001fc800000000ff */
[----:B------:R-:W-:-:S05]  /*7f80*/  PRMT R3, R3, 0x5410, RZ ;  /* 0x0000541003037816 */ /* 0x000fca00000000ff */
[----:B------:R0:W-:Y:S01]  /*7f90*/  STG.E desc[UR36][R8.64], R3 ;  /* 0x0000000308007986 */ /* 0x0001e2000c101924 */
[----:B------:R-:W-:Y:S05]  /*7fa0*/  BRA `(.L_x_9164) ;  /* 0x0000000800d07947 */ /* 0x000fea0003800000 */
.L_x_9174:
[----:B------:R-:W-:Y:S01]  /*7fb0*/  LOP3.LUT R4, R3, 0xff, RZ, 0xc0, !PT ;  /* 0x000000ff03047812 */ /* 0x000fe200078ec0ff */
[----:B------:R-:W-:-:S05]  /*7fc0*/  IMAD.MOV.U32 R25, RZ, RZ, R23 ;  /* 0x000000ffff197224 */ /* 0x000fca00078e0017 */
[----:B------:R-:W0:Y:S02]  /*7fd0*/  I2F.F64.U16 R4, R4 ;  /* 0x0000000400047312 */ /* 0x000e240000101800 */
[----:B0-----:R0:W-:Y:S01]  /*7fe0*/  STG.E.64 desc[UR36][R8.64], R4 ;  /* 0x0000000408007986 */ /* 0x0011e2000c101b24 */
[----:B------:R-:W-:Y:S05]  /*7ff0*/  BRA `(.L_x_9164) ;  /* 0x0000000800bc7947 */ /* 0x000fea0003800000 */
.L_x_9165:
        /* <DEDUP_REMOVED lines=13> */
.L_x_9178:
[----:B------:R-:W-:Y:S02]  /*80d0*/  LOP3.LUT R4, R3, 0xff, RZ, 0xc0, !PT ;  /* 0x000000ff03047812 */ /* 0x000fe400078ec0ff */
[----:B------:R-:W-:Y:S01]  /*80e0*/  CS2R R6, SRZ ;  /* 0x0000000000067805 */ /* 0x000fe2000001ff00 */
[----:B------:R-:W-:-:S03]  /*80f0*/  IMAD.MOV.U32 R25, RZ, RZ, R23 ;  /* 0x000000ffff197224 */ /* 0x000fc600078e0017 */
[----:B------:R-:W0:Y:S02]  /*8100*/  I2F.F64.U16 R4, R4 ;  /* 0x0000000400047312 */ /* 0x000e240000101800 */
[----:B0-----:R0:W-:Y:S01]  /*8110*/  STG.E.128 desc[UR36][R8.64], R4 ;  /* 0x0000000408007986 */ /* 0x0011e2000c101d24 */
[----:B------:R-:W-:Y:S05]  /*8120*/  BRA `(.L_x_9164) ;  /* 0x0000000800707947 */ /* 0x000fea0003800000 */
.L_x_9177:
[----:B------:R-:W-:-:S13]  /*8130*/  ISETP.NE.AND P0, PT, R0, 0xf, PT ;  /* 0x0000000f0000780c */ /* 0x000fda0003f05270 */
[----:B------:R-:W-:Y:S05]  /*8140*/  @!P0 BRA `(.L_x_9179) ;  /* 0x0000000000a08947 */ /* 0x000fea0003800000 */
[----:B------:R-:W-:-:S13]  /*8150*/  ISETP.NE.AND P0, PT, R0, 0x17, PT ;  /* 0x000000170000780c */ /* 0x000fda0003f05270 */
[----:B------:R-:W-:Y:S05]  /*8160*/  @!P0 BRA `(.L_x_9180) ;  /* 0x0000000000488947 */ /* 0x000fea0003800000 */
[----:B------:R-:W-:-:S13]  /*8170*/  ISETP.NE.AND P0, PT, R0, 0x18, PT ;  /* 0x000000180000780c */ /* 0x000fda0003f05270 */
[----:B------:R-:W-:Y:S05]  /*8180*/  @P0 BRA `(.L_x_9169) ;  /* 0x0000000400a80947 */ /* 0x000fea0003800000 */
[----:B------:R-:W-:Y:S01]  /*8190*/  LOP3.LUT R0, R3, 0xff, RZ, 0xc0, !PT ;  /* 0x000000ff03007812 */ /* 0x000fe200078ec0ff */
[----:B------:R-:W-:Y:S01]  /*81a0*/  BSSY.RECONVERGENT B0, `(.L_x_9181) ;  /* 0x000000b000007945 */ /* 0x000fe20003800200 */
[----:B------:R-:W-:Y:S02]  /*81b0*/  IMAD.MOV.U32 R3, RZ, RZ, 0x7f ;  /* 0x0000007fff037424 */ /* 0x000fe400078e00ff */
[----:B------:R-:W0:Y:S02]  /*81c0*/  I2F.U16 R5, R0 ;  /* 0x0000000000057306 */ /* 0x000e240000101000 */
[----:B0-----:R-:W-:-:S13]  /*81d0*/  ISETP.GT.U32.AND P0, PT, R5, 0x43efffff, PT ;  /* 0x43efffff0500780c */ /* 0x001fda0003f04070 */
[----:B------:R-:W-:Y:S05]  /*81e0*/  @P0 BRA `(.L_x_9182) ;  /* 0x0000000000180947 */ /* 0x000fea0003800000 */
[----:B------:R-:W-:-:S13]  /*81f0*/  ISETP.GT.U32.AND P0, PT, R5, 0x3c7fffff, PT ;  /* 0x3c7fffff0500780c */ /* 0x000fda0003f04070 */
[----:B------:R-:W-:Y:S01]  /*8200*/  @P0 SHF.R.U32.HI R0, RZ, 0x14, R5 ;  /* 0x00000014ff000819 */ /* 0x000fe20000011605 */
[----:B------:R-:W-:-:S03]  /*8210*/  @!P0 FADD.FTZ R3, R5, 16384 ;  /* 0x4680000005038421 */ /* 0x000fc60000010000 */
[----:B------:R-:W-:-:S04]  /*8220*/  @P0 LOP3.LUT R0, R0, 0x1, RZ, 0xc0, !PT ;  /* 0x0000000100000812 */ /* 0x000fc800078ec0ff */
[----:B------:R-:W-:-:S04]  /*8230*/  @P0 IADD3 R0, PT, PT, R5, 0x407ffff, R0 ;  /* 0x0407ffff05000810 */ /* 0x000fc80007ffe000 */
[----:B------:R-:W-:-:S07]  /*8240*/  @P0 SHF.R.U32.HI R3, RZ, 0x14, R0 ;  /* 0x00000014ff030819 */ /* 0x000fce0000011600 */
.L_x_9182:
[----:B------:R-:W-:Y:S05]  /*8250*/  BSYNC.RECONVERGENT B0 ;  /* 0x0000000000007941 */ /* 0x000fea0003800200 */
.L_x_9181:
[----:B------:R0:W-:Y:S01]  /*8260*/  STG.E.U8 desc[UR36][R8.64], R3 ;  /* 0x0000000308007986 */ /* 0x0001e2000c101124 */
[----:B------:R-:W-:Y:S01]  /*8270*/  IMAD.MOV.U32 R25, RZ, RZ, R23 ;  /* 0x000000ffff197224 */ /* 0x000fe200078e0017 */
[----:B------:R-:W-:Y:S06]  /*8280*/  BRA `(.L_x_9164) ;  /* 0x0000000800187947 */ /* 0x000fec0003800000 */
.L_x_9180:
[----:B------:R-:W-:-:S04]  /*8290*/  LOP3.LUT R0, R3, 0xff, RZ, 0xc0, !PT ;  /* 0x000000ff03007812 */ /* 0x000fc800078ec0ff */
[----:B------:R-:W0:Y:S02]  /*82a0*/  I2F.U16 R5, R0 ;  /* 0x0000000000057306 */ /* 0x000e240000101000 */
[----:B0-----:R-:W-:-:S13]  /*82b0*/  ISETP.GE.U32.AND P1, PT, R5, 0x47800000, PT ;  /* 0x478000000500780c */ /* 0x001fda0003f26070 */
[----:B------:R-:W-:Y:S01]  /*82c0*/  @P1 IMAD.MOV.U32 R3, RZ, RZ, 0x7f ;  /* 0x0000007fff031424 */ /* 0x000fe200078e00ff */
[----:B------:R-:W-:Y:S01]  /*82d0*/  @P1 ISETP.GT.U32.AND P0, PT, R5, 0x7f800000, PT ;  /* 0x7f8000000500180c */ /* 0x000fe20003f04070 */
[----:B------:R-:W-:-:S03]  /*82e0*/  @P1 IMAD.MOV.U32 R25, RZ, RZ, R23 ;  /* 0x000000ffff191224 */ /* 0x000fc600078e0017 */
[----:B------:R-:W-:-:S05]  /*82f0*/  @P1 SEL R3, R3, 0x7c, P0 ;  /* 0x0000007c03031807 */ /* 0x000fca0000000000 */
[----:B------:R0:W-:Y:S01]  /*8300*/  @P1 STG.E.U8 desc[UR36][R8.64], R3 ;  /* 0x0000000308001986 */ /* 0x0001e2000c101124 */
[----:B------:R-:W-:Y:S05]  /*8310*/  @P1 BRA `(.L_x_9164) ;  /* 0x0000000400f41947 */ /* 0x000fea0003800000 */
[----:B------:R-:W-:-:S13]  /*8320*/  ISETP.GT.U32.AND P0, PT, R5, 0x387fffff, PT ;  /* 0x387fffff0500780c */ /* 0x000fda0003f04070 */
[----:B------:R-:W-:Y:S01]  /*8330*/  @P0 SHF.R.U32.HI R0, RZ, 0x15, R5 ;  /* 0x00000015ff000819 */ /* 0x000fe20000011605 */
[C---:B0-----:R-:W-:Y:S01]  /*8340*/  @!P0 FADD.FTZ R3, R5.reuse, 128 ;  /* 0x4300000005038421 */ /* 0x041fe20000010000 */
[--C-:B------:R-:W-:Y:S02]  /*8350*/  @!P0 IMAD.MOV.U32 R25, RZ, RZ, R23.reuse ;  /* 0x000000ffff198224 */ /* 0x100fe400078e0017 */
[----:B------:R-:W-:Y:S01]  /*8360*/  @P0 LOP3.LUT R0, R0, 0x1, RZ, 0xc0, !PT ;  /* 0x0000000100000812 */ /* 0x000fe200078ec0ff */
[----:B------:R-:W-:Y:S01]  /*8370*/  @P0 IMAD.MOV.U32 R25, RZ, RZ, R23 ;  /* 0x000000ffff190224 */ /* 0x000fe200078e0017 */
[----:B------:R0:W-:Y:S02]  /*8380*/  @!P0 STG.E.U8 desc[UR36][R8.64], R3 ;  /* 0x0000000308008986 */ /* 0x0001e4000c101124 */
[----:B------:R-:W-:-:S04]  /*8390*/  @P0 IADD3 R0, PT, PT, R5, 0x80fffff, R0 ;  /* 0x080fffff05000810 */ /* 0x000fc80007ffe000 */
[----:B------:R-:W-:-:S05]  /*83a0*/  @P0 SHF.R.U32.HI R5, RZ, 0x15, R0 ;  /* 0x00000015ff050819 */ /* 0x000fca0000011600 */
[----:B------:R0:W-:Y:S01]  /*83b0*/  @P0 STG.E.U8 desc[UR36][R8.64], R5 ;  /* 0x0000000508000986 */ /* 0x0001e2000c101124 */
[----:B------:R-:W-:Y:S05]  /*83c0*/  BRA `(.L_x_9164) ;  /* 0x0000000400c87947 */ /* 0x000fea0003800000 */
.L_x_9179:
[----:B------:R-:W-:Y:S01]  /*83d0*/  LOP3.LUT R3, R3, 0xff, RZ, 0xc0, !PT ;  /* 0x000000ff03037812 */ /* 0x000fe200078ec0ff */
[----:B------:R-:W-:-:S03]  /*83e0*/  IMAD.MOV.U32 R25, RZ, RZ, R23 ;  /* 0x000000ffff197224 */ /* 0x000fc600078e0017 */
[----:B------:R-:W0:Y:S02]  /*83f0*/  I2F.U16 R0, R3 ;  /* 0x0000000300007306 */ /* 0x000e240000101000 */
[----:B0-----:R-:W-:-:S05]  /*8400*/  F2FP.BF16.F32.PACK_AB R0, RZ, R0 ;  /* 0x00000000ff00723e */ /* 0x001fca00000010ff */
[----:B------:R0:W-:Y:S01]  /*8410*/  STG.E.U16 desc[UR36][R8.64], R0 ;  /* 0x0000000008007986 */ /* 0x0001e2000c101524 */
[----:B------:R-:W-:Y:S05]  /*8420*/  BRA `(.L_x_9164) ;  /* 0x0000000400b07947 */ /* 0x000fea0003800000 */
.L_x_9176:
        /* <DEDUP_REMOVED lines=8> */
[----:B------:R-:W-:Y:S01]  /*84b0*/  LOP3.LUT R3, R3, 0xff, RZ, 0xc0, !PT ;  /* 0x000000ff03037812 */ /* 0x000fe200078ec0ff */
[----:B------:R-:W-:-:S04]  /*84c0*/  IMAD.MOV.U32 R25, RZ, RZ, R23 ;  /* 0x000000ffff197224 */ /* 0x000fc800078e0017 */
[----:B------:R0:W-:Y:S01]  /*84d0*/  STG.E.U16 desc[UR36][R8.64], R3 ;  /* 0x0000000308007986 */ /* 0x0001e2000c101524 */
[----:B------:R-:W-:Y:S05]  /*84e0*/  BRA `(.L_x_9164) ;  /* 0x0000000400807947 */ /* 0x000fea0003800000 */
.L_x_9185:
[----:B------:R-:W-:Y:S01]  /*84f0*/  LOP3.LUT R3, R3, 0xff, RZ, 0xc0, !PT ;  /* 0x000000ff03037812 */ /* 0x000fe200078ec0ff */
[----:B------:R-:W-:Y:S01]  /*8500*/  BSSY.RECONVERGENT B0, `(.L_x_9186) ;  /* 0x0000012000007945 */ /* 0x000fe20003800200 */
[----:B------:R-:W-:-:S04]  /*8510*/  IMAD.MOV.U32 R4, RZ, RZ, 0x80 ;  /* 0x00000080ff047424 */ /* 0x000fc800078e00ff */
[----:B------:R-:W0:Y:S02]  /*8520*/  I2F.U16 R3, R3 ;  /* 0x0000000300037306 */ /* 0x000e240000101000 */
[----:B0-----:R-:W-:-:S13]  /*8530*/  ISETP.GT.U32.AND P0, PT, R3, 0x437fffff, PT ;  /* 0x437fffff0300780c */ /* 0x001fda0003f04070 */
        /* <DEDUP_REMOVED lines=8> */
.L_x_9188:
[----:B------:R-:W-:-:S04]  /*85c0*/  SHF.R.U32.HI R0, RZ, 0x14, R3 ;  /* 0x00000014ff007819 */ /* 0x000fc80000011603 */
[----:B------:R-:W-:-:S04]  /*85d0*/  LOP3.LUT R0, R0, 0x1, RZ, 0xc0, !PT ;  /* 0x0000000100007812 */ /* 0x000fc800078ec0ff */
[----:B------:R-:W-:-:S04]  /*85e0*/  IADD3 R0, PT, PT, R3, 0x487ffff, R0 ;  /* 0x0487ffff03007810 */ /* 0x000fc80007ffe000 */
[----:B------:R-:W-:-:S04]  /*85f0*/  SHF.R.U32.HI R0, RZ, 0x14, R0 ;  /* 0x00000014ff007819 */ /* 0x000fc80000011600 */
[----:B------:R-:W-:-:S07]  /*8600*/  LOP3.LUT R0, R0, 0xff, RZ, 0xc0, !PT ;  /* 0x000000ff00007812 */ /* 0x000fce00078ec0ff */
.L_x_9189:
[----:B------:R-:W-:-:S07]  /*8610*/  PRMT R4, R0, 0x7610, R4 ;  /* 0x0000761000047816 */ /* 0x000fce0000000004 */
.L_x_9187:
[----:B------:R-:W-:Y:S05]  /*8620*/  BSYNC.RECONVERGENT B0 ;  /* 0x0000000000007941 */ /* 0x000fea0003800200 */
.L_x_9186:
[----:B------:R0:W-:Y:S01]  /*8630*/  STG.E.U8 desc[UR36][R8.64], R4 ;  /* 0x0000000408007986 */ /* 0x0001e2000c101124 */
[----:B------:R-:W-:Y:S01]  /*8640*/  IMAD.MOV.U32 R25, RZ, RZ, R23 ;  /* 0x000000ffff197224 */ /* 0x000fe200078e0017 */
[----:B------:R-:W-:Y:S06]  /*8650*/  BRA `(.L_x_9164) ;  /* 0x0000000400247947 */ /* 0x000fec0003800000 */
.L_x_9184:
        /* <DEDUP_REMOVED lines=13> */
.L_x_9192:
[----:B------:R-:W-:-:S04]  /*8730*/  SHF.R.U32.HI R0, RZ, 0x15, R3 ;  /* 0x00000015ff007819 */ /* 0x000fc80000011603 */
[----:B------:R-:W-:-:S04]  /*8740*/  LOP3.LUT R0, R0, 0x1, RZ, 0xc0, !PT ;  /* 0x0000000100007812 */ /* 0x000fc800078ec0ff */
[----:B------:R-:W-:-:S04]  /*8750*/  IADD3 R0, PT, PT, R3, 0x88fffff, R0 ;  /* 0x088fffff03007810 */ /* 0x000fc80007ffe000 */
[----:B------:R-:W-:-:S04]  /*8760*/  SHF.R.U32.HI R0, RZ, 0x15, R0 ;  /* 0x00000015ff007819 */ /* 0x000fc80000011600 */
[----:B------:R-:W-:-:S07]  /*8770*/  LOP3.LUT R0, R0, 0xff, RZ, 0xc0, !PT ;  /* 0x000000ff00007812 */ /* 0x000fce00078ec0ff */
.L_x_9193:
[----:B------:R-:W-:-:S07]  /*8780*/  PRMT R4, R0, 0x7610, R4 ;  /* 0x0000761000047816 */ /* 0x000fce0000000004 */
.L_x_9191:
[----:B------:R-:W-:Y:S05]  /*8790*/  BSYNC.RECONVERGENT B0 ;  /* 0x0000000000007941 */ /* 0x000fea0003800200 */
.L_x_9190:
[----:B------:R4:W-:Y:S01]  /*87a0*/  STG.E.U8 desc[UR36][R8.64], R4 ;  /* 0x0000000408007986 */ /* 0x0009e2000c101124 */
[----:B------:R-:W-:Y:S01]  /*87b0*/  IMAD.MOV.U32 R25, RZ, RZ, R23 ;  /* 0x000000ffff197224 */ /* 0x000fe200078e0017 */
[----:B------:R-:W-:Y:S06]  /*87c0*/  BRA `(.L_x_9164) ;  /* 0x0000000000c87947 */ /* 0x000fec0003800000 */
.L_x_9183:
[----:B------:R-:W-:-:S13]  /*87d0*/  ISETP.NE.AND P0, PT, R0, 0x1c, PT ;  /* 0x0000001c0000780c */ /* 0x000fda0003f05270 */
[----:B------:R-:W-:Y:S05]  /*87e0*/  @!P0 BRA `(.L_x_9194) ;  /* 0x0000000000b48947 */ /* 0x000fea0003800000 */
[----:B------:R-:W-:-:S13]  /*87f0*/  ISETP.NE.AND P0, PT, R0, 0x1d, PT ;  /* 0x0000001d0000780c */ /* 0x000fda0003f05270 */
[----:B------:R-:W-:Y:S05]  /*8800*/  @!P0 BRA `(.L_x_9195) ;  /* 0x0000000000988947 */ /* 0x000fea0003800000 */
[----:B------:R-:W-:-:S13]  /*8810*/  ISETP.NE.AND P0, PT, R0, 0x2c, PT ;  /* 0x0000002c0000780c */ /* 0x000fda0003f05270 */
[----:B------:R-:W-:Y:S05]  /*8820*/  @!P0 BRA `(.L_x_9196) ;  /* 0x0000000000488947 */ /* 0x000fea0003800000 */
.L_x_9169:
        /* <DEDUP_REMOVED lines=16> */
.L_x_9197:
[----:B------:R-:W-:Y:S01]  /*8930*/  IMAD.MOV.U32 R25, RZ, RZ, R23 ;  /* 0x000000ffff197224 */ /* 0x000fe200078e0017 */
[----:B------:R-:W-:Y:S06]  /*8940*/  BRA `(.L_x_9164) ;  /* 0x0000000000687947 */ /* 0x000fec0003800000 */
.L_x_9196:
[----:B------:R-:W-:Y:S01]  /*8950*/  LOP3.LUT R3, R3, 0xff, RZ, 0xc0, !PT ;  /* 0x000000ff03037812 */ /* 0x000fe200078ec0ff */
[----:B------:R-:W-:Y:S02]  /*8960*/  IMAD.MOV.U32 R5, RZ, RZ, 0xff ;  /* 0x000000ffff057424 */ /* 0x000fe400078e00ff */
[----:B------:R-:W-:-:S03]  /*8970*/  IMAD.MOV.U32 R25, RZ, RZ, R23 ;  /* 0x000000ffff197224 */ /* 0x000fc600078e0017 */
[----:B------:R-:W0:Y:S02]  /*8980*/  I2F.U16 R3, R3 ;  /* 0x0000000300037306 */ /* 0x000e240000101000 */
[----:B0-----:R-:W-:-:S04]  /*8990*/  SHF.R.U32.HI R4, RZ, 0x17, R3 ;  /* 0x00000017ff047819 */ /* 0x001fc80000011603 */
[----:B------:R-:W-:-:S13]  /*89a0*/  ISETP.NE.AND P2, PT, R4, 0xff, PT ;  /* 0x000000ff0400780c */ /* 0x000fda0003f45270 */
[--C-:B------:R-:W-:Y:S02]  /*89b0*/  @P2 SHF.R.U32.HI R0, RZ, 0x16, R3.reuse ;  /* 0x00000016ff002819 */ /* 0x100fe40000011603 */
[--C-:B------:R-:W-:Y:S02]  /*89c0*/  @P2 LOP3.LUT P0, RZ, R4, 0x3fffff, R3.reuse, 0xf8, !PT ;  /* 0x003fffff04ff2812 */ /* 0x100fe4000780f803 */
[----:B------:R-:W-:Y:S02]  /*89d0*/  @P2 LOP3.LUT R0, R0, 0x1, RZ, 0xc0, !PT ;  /* 0x0000000100002812 */ /* 0x000fe400078ec0ff */
[----:B------:R-:W-:Y:S02]  /*89e0*/  PRMT R3, R5, 0x7610, R3 ;  /* 0x0000761005037816 */ /* 0x000fe40000000003 */
[----:B------:R-:W-:Y:S01]  /*89f0*/  @P2 ISETP.EQ.U32.AND P1, PT, R0, 0x1, P0 ;  /* 0x000000010000280c */ /* 0x000fe20000722070 */
[----:B------:R-:W-:Y:S01]  /*8a00*/  @P2 VIADD R0, R4, 0x1 ;  /* 0x0000000104002836 */ /* 0x000fe20000000000 */
[----:B------:R-:W-:-:S02]  /*8a10*/  PLOP3.LUT P0, PT, PT, PT, PT, 0x80, 0x8 ;  /* 0x000000000008781c */ /* 0x000fc40003f0f070 */
[----:B------:R-:W-:-:S13]  /*8a20*/  @P2 PLOP3.LUT P0, PT, P1, PT, PT, 0x80, 0x8 ;  /* 0x000000000008281c */ /* 0x000fda0000f0f070 */
[----:B------:R-:W-:-:S04]  /*8a30*/  @!P0 IMAD.MOV R0, RZ, RZ, R4 ;  /* 0x000000ffff008224 */ /* 0x000fc800078e0204 */
[----:B------:R-:W-:-:S05]  /*8a40*/  @P2 IMAD.MOV.U32 R3, RZ, RZ, R0 ;  /* 0x000000ffff032224 */ /* 0x000fca00078e0000 */
[----:B------:R3:W-:Y:S01]  /*8a50*/  STG.E.U8 desc[UR36][R8.64], R3 ;  /* 0x0000000308007986 */ /* 0x0007e2000c101124 */
[----:B------:R-:W-:Y:S05]  /*8a60*/  BRA `(.L_x_9164) ;  /* 0x0000000000207947 */ /* 0x000fea0003800000 */
.L_x_9195:
[----:B------:R-:W-:Y:S01]  /*8a70*/  LOP3.LUT R4, R3, 0xff, RZ, 0xc0, !PT ;  /* 0x000000ff03047812 */ /* 0x000fe200078ec0ff */
[----:B------:R-:W-:Y:S02]  /*8a80*/  IMAD.MOV.U32 R5, RZ, RZ, RZ ;  /* 0x000000ffff057224 */ /* 0x000fe400078e00ff */
[----:B------:R-:W-:-:S03]  /*8a90*/  IMAD.MOV.U32 R25, RZ, RZ, R23 ;  /* 0x000000ffff197224 */ /* 0x000fc600078e0017 */
[----:B------:R2:W-:Y:S01]  /*8aa0*/  STG.E.64 desc[UR36][R8.64], R4 ;  /* 0x0000000408007986 */ /* 0x0005e2000c101b24 */
[----:B------:R-:W-:Y:S05]  /*8ab0*/  BRA `(.L_x_9164) ;  /* 0x00000000000c7947 */ /* 0x000fea0003800000 */
.L_x_9194:
[----:B------:R-:W-:Y:S01]  /*8ac0*/  LOP3.LUT R3, R3, 0xff, RZ, 0xc0, !PT ;  /* 0x000000ff03037812 */ /* 0x000fe200078ec0ff */
[----:B------:R-:W-:-:S04]  /*8ad0*/  IMAD.MOV.U32 R25, RZ, RZ, R23 ;  /* 0x000000ffff197224 */ /* 0x000fc800078e0017 */
[----:B------:R1:W-:Y:S03]  /*8ae0*/  STG.E desc[UR36][R8.64], R3 ;  /* 0x0000000308007986 */ /* 0x0003e6000c101924 */
.L_x_9164:
[----:B------:R-:W-:Y:S05]  /*8af0*/  BSYNC.RECONVERGENT B6 ;  /* 0x0000000000067941 */ /* 0x000fea0003800200 */
.L_x_9163:
[----:B------:R-:W-:Y:S01]  /*8b00*/  ISETP.GE.AND P0, PT, R25, R16, PT ;  /* 0x000000101900720c */ /* 0x000fe20003f06270 */
[----:B------:R-:W-:-:S12]  /*8b10*/  BSSY.RECONVERGENT B7, `(.L_x_9198) ;  /* 0x00001dc000077945 */ /* 0x000fd80003800200 */
[----:B------:R-:W-:Y:S05]  /*8b20*/  @P0 BRA `(.L_x_9199) ;  /* 0x0000001c00680947 */ /* 0x000fea0003800000 */
[----:B------:R-:W5:Y:S01]  /*8b30*/  LDCU UR4, c[0x0][0x3b4] ;  /* 0x00007680ff0477ac */ /* 0x000f620008000800 */
[----:B01234-:R-:W0:Y:S01]  /*8b40*/  LDC.64 R8, c[0x0][0x388] ;  /* 0x0000e200ff087b82 */ /* 0x01fe220000000a00 */
[----:B------:R-:W-:Y:S01]  /*8b50*/  IMAD R0, R2, 0x200, R25 ;  /* 0x0000020002007824 */ /* 0x000fe200078e0219 */
[----:B------:R-:W-:Y:S01]  /*8b60*/  PRMT R4, R17, 0x9910, RZ ;  /* 0x0000991011047816 */ /* 0x000fe200000000ff */
[----:B------:R-:W-:Y:S02]  /*8b70*/  BSSY.RECONVERGENT B6, `(.L_x_9200) ;  /* 0x00000e6000067945 */ /* 0x000fe40003800200 */
        /* <DEDUP_REMOVED lines=16> */
.L_x_9204:
[----:B------:R4:W-:Y:S01]  /*8c80*/  STG.E.U8 desc[UR36][R8.64], R22 ;  /* 0x0000001608007986 */ /* 0x0009e2000c101124 */
[----:B------:R-:W-:Y:S05]  /*8c90*/  BRA `(.L_x_9206) ;  /* 0x0000000c004c7947 */ /* 0x000fea0003800000 */
.L_x_9203:
[----:B------:R-:W-:-:S13]  /*8ca0*/  ISETP.NE.AND P0, PT, R0, 0x2, PT ;  /* 0x000000020000780c */ /* 0x000fda0003f05270 */
[----:B------:R-:W-:Y:S05]  /*8cb0*/  @!P0 BRA `(.L_x_9207) ;  /* 0x00000000002c8947 */ /* 0x000fea0003800000 */
[----:B------:R-:W-:-:S13]  /*8cc0*/  ISETP.NE.AND P0, PT, R0, 0x3, PT ;  /* 0x000000030000780c */ /* 0x000fda0003f05270 */
[----:B------:R-:W-:Y:S05]  /*8cd0*/  @!P0 BRA `(.L_x_9208) ;  /* 0x0000000000188947 */ /* 0x000fea0003800000 */
[----:B------:R-:W-:-:S13]  /*8ce0*/  ISETP.NE.AND P0, PT, R0, 0x4, PT ;  /* 0x000000040000780c */ /* 0x000fda0003f05270 */
[----:B------:R-:W-:Y:S05]  /*8cf0*/  @P0 BRA `(.L_x_9205) ;  /* 0x00000008005c0947 */ /* 0x000fea0003800000 */
[----:B------:R-:W-:Y:S01]  /*8d00*/  LOP3.LUT R22, R22, 0xff, RZ, 0xc0, !PT ;  /* 0x000000ff16167812 */ /* 0x000fe200078ec0ff */
[----:B------:R-:W-:-:S05]  /*8d10*/  IMAD.MOV.U32 R23, RZ, RZ, RZ ;  /* 0x000000ffff177224 */ /* 0x000fca00078e00ff */
[----:B------:R1:W-:Y:S01]  /*8d20*/  STG.E.64 desc[UR36][R8.64], R22 ;  /* 0x0000001608007986 */ /* 0x0003e2000c101b24 */
[----:B------:R-:W-:Y:S05]  /*8d30*/  BRA `(.L_x_9206) ;  /* 0x0000000c00247947 */ /* 0x000fea0003800000 */
.L_x_9208:
[----:B------:R-:W-:-:S05]  /*8d40*/  LOP3.LUT R3, R22, 0xff, RZ, 0xc0, !PT ;  /* 0x000000ff16037812 */ /* 0x000fca00078ec0ff */
[----:B------:R2:W-:Y:S01]  /*8d50*/  STG.E desc[UR36][R8.64], R3 ;  /* 0x0000000308007986 */ /* 0x0005e2000c101924 */
[----:B------:R-:W-:Y:S05]  /*8d60*/  BRA `(.L_x_9206) ;  /* 0x0000000c00187947 */ /* 0x000fea0003800000 */
.L_x_9207:
[----:B------:R-:W-:-:S05]  /*8d70*/  LOP3.LUT R3, R22, 0xff, RZ, 0xc0, !PT ;  /* 0x000000ff16037812 */ /* 0x000fca00078ec0ff */
[----:B------:R0:W-:Y:S01]  /*8d80*/  STG.E.U16 desc[UR36][R8.64], R3 ;  /* 0x0000000308007986 */ /* 0x0001e2000c101524 */
[----:B------:R-:W-:Y:S05]  /*8d90*/  BRA `(.L_x_9206) ;  /* 0x0000000c000c7947 */ /* 0x000fea0003800000 */
.L_x_9202:
[----:B------:R-:W-:-:S13]  /*8da0*/  ISETP.GT.AND P0, PT, R0, 0x6, PT ;  /* 0x000000060000780c */ /* 0x000fda0003f04270 */
[----:B------:R-:W-:Y:S05]  /*8db0*/  @P0 BRA `(.L_x_9209) ;  /* 0x0000000000340947 */ /* 0x000fea0003800000 */
[----:B------:R-:W-:-:S13]  /*8dc0*/  ISETP.NE.AND P0, PT, R0, 0x5, PT ;  /* 0x000000050000780c */ /* 0x000fda0003f05270 */
[----:B------:R-:W-:Y:S05]  /*8dd0*/  @!P0 BRA `(.L_x_9210) ;  /* 0x0000000000188947 */ /* 0x000fea0003800000 */
[----:B------:R-:W-:-:S13]  /*8de0*/  ISETP.NE.AND P0, PT, R0, 0x6, PT ;  /* 0x000000060000780c */ /* 0x000fda0003f05270 */
[----:B------:R-:W-:Y:S05]  /*8df0*/  @P0 BRA `(.L_x_9205) ;  /* 0x00000008001c0947 */ /* 0x000fea0003800000 */
[----:B------:R-:W-:-:S06]  /*8e00*/  LOP3.LUT R3, R22, 0xff, RZ, 0xc0, !PT ;  /* 0x000000ff16037812 */ /* 0x000fcc00078ec0ff */
[----:B------:R-:W0:Y:S02]  /*8e10*/  I2F.U16 R3, R3 ;  /* 0x0000000300037306 */ /* 0x000e240000101000 */
[----:B0-----:R0:W-:Y:S01]  /*8e20*/  STG.E desc[UR36][R8.64], R3 ;  /* 0x0000000308007986 */ /* 0x0011e2000c101924 */
[----:B------:R-:W-:Y:S05]  /*8e30*/  BRA `(.L_x_9206) ;  /* 0x0000000800e47947 */ /* 0x000fea0003800000 */
.L_x_9210:
[----:B------:R-:W-:-:S04]  /*8e40*/  LOP3.LUT R22, R22, 0xff, RZ, 0xc0, !PT ;  /* 0x000000ff16167812 */ /* 0x000fc800078ec0ff */
[----:B------:R-:W0:Y:S02]  /*8e50*/  I2F.U16 R0, R22 ;  /* 0x0000001600007306 */ /* 0x000e240000101000 */
[----:B0-----:R-:W-:-:S05]  /*8e60*/  F2FP.F16.F32.PACK_AB R0, RZ, R0 ;  /* 0x00000000ff00723e */ /* 0x001fca00000000ff */
[----:B------:R0:W-:Y:S01]  /*8e70*/  STG.E.U16 desc[UR36][R8.64], R0 ;  /* 0x0000000008007986 */ /* 0x0001e2000c101524 */
[----:B------:R-:W-:Y:S05]  /*8e80*/  BRA `(.L_x_9206) ;  /* 0x0000000800d07947 */ /* 0x000fea0003800000 */
.L_x_9209:
        /* <DEDUP_REMOVED lines=8> */
[----:B------:R-:W0:Y:S02]  /*8f10*/  I2F.U16 R22, R22 ;  /* 0x0000001600167306 */ /* 0x000e240000101000 */
[----:B0-----:R0:W-:Y:S01]  /*8f20*/  STG.E.64 desc[UR36][R8.64], R22 ;  /* 0x0000001608007986 */ /* 0x0011e2000c101b24 */
[----:B------:R-:W-:Y:S05]  /*8f30*/  BRA `(.L_x_9206) ;  /* 0x0000000800a47947 */ /* 0x000fea0003800000 */
.L_x_9212:
[----:B------:R-:W-:-:S06]  /*8f40*/  LOP3.LUT R22, R22, 0xff, RZ, 0xc0, !PT ;  /* 0x000000ff16167812 */ /* 0x000fcc00078ec0ff */
[----:B------:R-:W0:Y:S02]  /*8f50*/  I2F.U16 R22, R22 ;  /* 0x0000001600167306 */ /* 0x000e240000101000 */
[----:B0-----:R-:W-:-:S04]  /*8f60*/  F2FP.F16.F32.PACK_AB R3, RZ, R22 ;  /* 0x00000016ff03723e */ /* 0x001fc800000000ff */
[----:B------:R-:W-:-:S05]  /*8f70*/  PRMT R3, R3, 0x5410, RZ ;  /* 0x0000541003037816 */ /* 0x000fca00000000ff */
[----:B------:R0:W-:Y:S01]  /*8f80*/  STG.E desc[UR36][R8.64], R3 ;  /* 0x0000000308007986 */ /* 0x0001e2000c101924 */
[----:B------:R-:W-:Y:S05]  /*8f90*/  BRA `(.L_x_9206) ;  /* 0x00000008008c7947 */ /* 0x000fea0003800000 */
.L_x_9211:
[----:B------:R-:W-:-:S06]  /*8fa0*/  LOP3.LUT R4, R22, 0xff, RZ, 0xc0, !PT ;  /* 0x000000ff16047812 */ /* 0x000fcc00078ec0ff */
[----:B------:R-:W0:Y:S02]  /*8fb0*/  I2F.F64.U16 R4, R4 ;  /* 0x0000000400047312 */ /* 0x000e240000101800 */
[----:B0-----:R0:W-:Y:S01]  /*8fc0*/  STG.E.64 desc[UR36][R8.64], R4 ;  /* 0x0000000408007986 */ /* 0x0011e2000c101b24 */
[----:B------:R-:W-:Y:S05]  /*8fd0*/  BRA `(.L_x_9206) ;  /* 0x00000008007c7947 */ /* 0x000fea0003800000 */
.L_x_9201:
        /* <DEDUP_REMOVED lines=10> */
[----:B------:R-:W-:-:S05]  /*9080*/  LOP3.LUT R3, R22, 0xff, RZ, 0xc0, !PT ;  /* 0x000000ff16037812 */ /* 0x000fca00078ec0ff */
[----:B------:R0:W-:Y:S01]  /*9090*/  STG.E.U16 desc[UR36][R8.64], R3 ;  /* 0x0000000308007986 */ /* 0x0001e2000c101524 */
[----:B------:R-:W-:Y:S05]  /*90a0*/  BRA `(.L_x_9206) ;  /* 0x0000000800487947 */ /* 0x000fea0003800000 */
.L_x_9216:
[----:B------:R-:W-:Y:S01]  /*90b0*/  LOP3.LUT R22, R22, 0xff, RZ, 0xc0, !PT ;  /* 0x000000ff16167812 */ /* 0x000fe200078ec0ff */
[----:B------:R-:W-:Y:S01]  /*90c0*/  BSSY.RECONVERGENT B0, `(.L_x_9217) ;  /* 0x0000011000007945 */ /* 0x000fe20003800200 */
[----:B------:R-:W-:Y:S02]  /*90d0*/  IMAD.MOV.U32 R4, RZ, RZ, 0x80 ;  /* 0x00000080ff047424 */ /* 0x000fe400078e00ff */
[----:B------:R-:W0:Y:S02]  /*90e0*/  I2F.U16 R3, R22 ;  /* 0x0000001600037306 */ /* 0x000e240000101000 */
        /* <DEDUP_REMOVED lines=13> */
.L_x_9219:
[----:B------:R-:W-:-:S07]  /*91c0*/  PRMT R4, R0, 0x7610, R4 ;  /* 0x0000761000047816 */ /* 0x000fce0000000004 */
.L_x_9218:
[----:B------:R-:W-:Y:S05]  /*91d0*/  BSYNC.RECONVERGENT B0 ;  /* 0x0000000000007941 */ /* 0x000fea0003800200 */
.L_x_9217:
[----:B------:R0:W-:Y:S01]  /*91e0*/  STG.E.U8 desc[UR36][R8.64], R4 ;  /* 0x0000000408007986 */ /* 0x0001e2000c101124 */
[----:B------:R-:W-:Y:S05]  /*91f0*/  BRA `(.L_x_9206) ;  /* 0x0000000400f47947 */ /* 0x000fea0003800000 */
.L_x_9215:
        /* <DEDUP_REMOVED lines=17> */
.L_x_9222:
[----:B------:R-:W-:-:S07]  /*9310*/  PRMT R4, R0, 0x7610, R4 ;  /* 0x0000761000047816 */ /* 0x000fce0000000004 */
.L_x_9221:
[----:B------:R-:W-:Y:S05]  /*9320*/  BSYNC.RECONVERGENT B0 ;  /* 0x0000000000007941 */ /* 0x000fea0003800200 */
.L_x_9220:
[----:B------:R0:W-:Y:S01]  /*9330*/  STG.E.U8 desc[UR36][R8.64], R4 ;  /* 0x0000000408007986 */ /* 0x0001e2000c101124 */
[----:B------:R-:W-:Y:S05]  /*9340*/  BRA `(.L_x_9206) ;  /* 0x0000000400a07947 */ /* 0x000fea0003800000 */
.L_x_9214:
[----:B------:R-:W-:-:S13]  /*9350*/  ISETP.NE.AND P0, PT, R0, 0x1c, PT ;  /* 0x0000001c0000780c */ /* 0x000fda0003f05270 */
[----:B------:R-:W-:Y:S05]  /*9360*/  @!P0 BRA `(.L_x_9223) ;  /* 0x0000000000608947 */ /* 0x000fea0003800000 */
[----:B------:R-:W-:-:S13]  /*9370*/  ISETP.NE.AND P0, PT, R0, 0x1d, PT ;  /* 0x0000001d0000780c */ /* 0x000fda0003f05270 */
[----:B------:R-:W-:Y:S05]  /*9380*/  @!P0 BRA `(.L_x_9224) ;  /* 0x0000000000488947 */ /* 0x000fea0003800000 */
[----:B------:R-:W-:-:S13]  /*9390*/  ISETP.NE.AND P0, PT, R0, 0x2c, PT ;  /* 0x0000002c0000780c */ /* 0x000fda0003f05270 */
[----:B------:R-:W-:Y:S05]  /*93a0*/  @P0 BRA `(.L_x_9205) ;  /* 0x0000000000b00947 */ /* 0x000fea0003800000 */
[----:B------:R-:W-:-:S04]  /*93b0*/  LOP3.LUT R22, R22, 0xff, RZ, 0xc0, !PT ;  /* 0x000000ff16167812 */ /* 0x000fc800078ec0ff */
[----:B------:R-:W0:Y:S02]  /*93c0*/  I2F.U16 R3, R22 ;  /* 0x0000001600037306 */ /* 0x000e240000101000 */
[----:B0-----:R-:W-:-:S04]  /*93d0*/  SHF.R.U32.HI R4, RZ, 0x17, R3 ;  /* 0x00000017ff047819 */ /* 0x001fc80000011603 */
        /* <DEDUP_REMOVED lines=13> */
.L_x_9224:
[----:B------:R-:W-:Y:S01]  /*94b0*/  LOP3.LUT R22, R22, 0xff, RZ, 0xc0, !PT ;  /* 0x000000ff16167812 */ /* 0x000fe200078ec0ff */
[----:B------:R-:W-:-:S05]  /*94c0*/  IMAD.MOV.U32 R23, RZ, RZ, RZ ;  /* 0x000000ffff177224 */ /* 0x000fca00078e00ff */
[----:B------:R0:W-:Y:S01]  /*94d0*/  STG.E.64 desc[UR36][R8.64], R22 ;  /* 0x0000001608007986 */ /* 0x0001e2000c101b24 */
[----:B------:R-:W-:Y:S05]  /*94e0*/  BRA `(.L_x_9206) ;  /* 0x0000000400387947 */ /* 0x000fea0003800000 */
.L_x_9223:
[----:B------:R-:W-:-:S05]  /*94f0*/  LOP3.LUT R3, R22, 0xff, RZ, 0xc0, !PT ;  /* 0x000000ff16037812 */ /* 0x000fca00078ec0ff */
[----:B------:R0:W-:Y:S01]  /*9500*/  STG.E desc[UR36][R8.64], R3 ;  /* 0x0000000308007986 */ /* 0x0001e2000c101924 */
[----:B------:R-:W-:Y:S05]  /*9510*/  BRA `(.L_x_9206) ;  /* 0x00000004002c7947 */ /* 0x000fea0003800000 */
.L_x_9213:
        /* <DEDUP_REMOVED lines=10> */
.L_x_9226:
[----:B------:R-:W-:Y:S02]  /*95c0*/  LOP3.LUT R4, R22, 0xff, RZ, 0xc0, !PT ;  /* 0x000000ff16047812 */ /* 0x000fe400078ec0ff */
[----:B------:R-:W-:-:S04]  /*95d0*/  CS2R R6, SRZ ;  /* 0x0000000000067805 */ /* 0x000fc8000001ff00 */
[----:B------:R-:W0:Y:S02]  /*95e0*/  I2F.F64.U16 R4, R4 ;  /* 0x0000000400047312 */ /* 0x000e240000101800 */
[----:B0-----:R0:W-:Y:S01]  /*95f0*/  STG.E.128 desc[UR36][R8.64], R4 ;  /* 0x0000000408007986 */ /* 0x0011e2000c101d24 */
[----:B------:R-:W-:Y:S05]  /*9600*/  BRA `(.L_x_9206) ;  /* 0x0000000000f07947 */ /* 0x000fea0003800000 */
.L_x_9225:
[----:B------:R-:W-:-:S13]  /*9610*/  ISETP.NE.AND P0, PT, R0, 0xf, PT ;  /* 0x0000000f0000780c */ /* 0x000fda0003f05270 */
[----:B------:R-:W-:Y:S05]  /*9620*/  @!P0 BRA `(.L_x_9227) ;  /* 0x0000000000d88947 */ /* 0x000fea0003800000 */
[----:B------:R-:W-:-:S13]  /*9630*/  ISETP.NE.AND P0, PT, R0, 0x17, PT ;  /* 0x000000170000780c */ /* 0x000fda0003f05270 */
[----:B------:R-:W-:Y:S05]  /*9640*/  @!P0 BRA `(.L_x_9228) ;  /* 0x0000000000888947 */ /* 0x000fea0003800000 */
[----:B------:R-:W-:-:S13]  /*9650*/  ISETP.NE.AND P0, PT, R0, 0x18, PT ;  /* 0x000000180000780c */ /* 0x000fda0003f05270 */
[----:B------:R-:W-:Y:S05]  /*9660*/  @!P0 BRA `(.L_x_9229) ;  /* 0x0000000000448947 */ /* 0x000fea0003800000 */
.L_x_9205:
        /* <DEDUP_REMOVED lines=16> */
.L_x_9230:
[----:B------:R-:W-:Y:S05]  /*9770*/  BRA `(.L_x_9206) ;  /* 0x0000000000947947 */ /* 0x000fea0003800000 */
.L_x_9229:
        /* <DEDUP_REMOVED lines=12> */
.L_x_9232:
[----:B------:R-:W-:Y:S05]  /*9840*/  BSYNC.RECONVERGENT B0 ;  /* 0x0000000000007941 */ /* 0x000fea0003800200 */
.L_x_9231:
[----:B------:R0:W-:Y:S01]  /*9850*/  STG.E.U8 desc[UR36][R8.64], R3 ;  /* 0x0000000308007986 */ /* 0x0001e2000c101124 */
[----:B------:R-:W-:Y:S05]  /*9860*/  BRA `(.L_x_9206) ;  /* 0x0000000000587947 */ /* 0x000fea0003800000 */
.L_x_9228:
[----:B------:R-:W-:-:S04]  /*9870*/  LOP3.LUT R22, R22, 0xff, RZ, 0xc0, !PT ;  /* 0x000000ff16167812 */ /* 0x000fc800078ec0ff */
        /* <DEDUP_REMOVED lines=8> */
[----:B------:R-:W-:-:S05]  /*9900*/  @P0 SHF.R.U32.HI R3, RZ, 0x15, R0 ;  /* 0x00000015ff030819 */ /* 0x000fca0000011600 */
[----:B------:R0:W-:Y:S04]  /*9910*/  @P0 STG.E.U8 desc[UR36][R8.64], R3 ;  /* 0x0000000308000986 */ /* 0x0001e8000c101124 */
[----:B------:R0:W-:Y:S01]  /*9920*/  @!P0 STG.E.U8 desc[UR36][R8.64], R5 ;  /* 0x0000000508008986 */ /* 0x0001e2000c101124 */
[----:B------:R-:W-:Y:S05]  /*9930*/  BRA `(.L_x_9206) ;  /* 0x0000000000247947 */ /* 0x000fea0003800000 */
.L_x_9233:
[----:B------:R-:W-:Y:S01]  /*9940*/  IMAD.MOV.U32 R3, RZ, RZ, 0x7f ;  /* 0x0000007fff037424 */ /* 0x000fe200078e00ff */
[----:B------:R-:W-:-:S04]  /*9950*/  ISETP.GT.U32.AND P0, PT, R5, 0x7f800000, PT ;  /* 0x7f8000000500780c */ /* 0x000fc80003f04070 */
[----:B------:R-:W-:-:S05]  /*9960*/  SEL R3, R3, 0x7c, P0 ;  /* 0x0000007c03037807 */ /* 0x000fca0000000000 */
[----:B------:R0:W-:Y:S01]  /*9970*/  STG.E.U8 desc[UR36][R8.64], R3 ;  /* 0x0000000308007986 */ /* 0x0001e2000c101124 */
[----:B------:R-:W-:Y:S05]  /*9980*/  BRA `(.L_x_9206) ;  /* 0x0000000000107947 */ /* 0x000fea0003800000 */
.L_x_9227:
[----:B------:R-:W-:-:S04]  /*9990*/  LOP3.LUT R22, R22, 0xff, RZ, 0xc0, !PT ;  /* 0x000000ff16167812 */ /* 0x000fc800078ec0ff */
[----:B------:R-:W0:Y:S02]  /*99a0*/  I2F.U16 R0, R22 ;  /* 0x0000001600007306 */ /* 0x000e240000101000 */
[----:B0-----:R-:W-:-:S05]  /*99b0*/  F2FP.BF16.F32.PACK_AB R0, RZ, R0 ;  /* 0x00000000ff00723e */ /* 0x001fca00000010ff */
[----:B------:R0:W-:Y:S02]  /*99c0*/  STG.E.U16 desc[UR36][R8.64], R0 ;  /* 0x0000000008007986 */ /* 0x0001e4000c101524 */
.L_x_9206:
[----:B------:R-:W-:Y:S05]  /*99d0*/  BSYNC.RECONVERGENT B6 ;  /* 0x0000000000067941 */ /* 0x000fea0003800200 */
.L_x_9200:
[----:B------:R-:W-:-:S05]  /*99e0*/  VIADD R25, R25, 0x80 ;  /* 0x0000008019197836 */ /* 0x000fca0000000000 */
[----:B------:R-:W-:-:S13]  /*99f0*/  ISETP.GE.AND P0, PT, R25, R16, PT ;  /* 0x000000101900720c */ /* 0x000fda0003f06270 */
        /* <DEDUP_REMOVED lines=22> */
.L_x_9238:
[----:B------:R0:W-:Y:S01]  /*9b60*/  STG.E.U8 desc[UR36][R8.64], R18 ;  /* 0x0000001208007986 */ /* 0x0001e2000c101124 */
[----:B------:R-:W-:Y:S05]  /*9b70*/  BRA `(.L_x_9240) ;  /* 0x0000000c004c7947 */ /* 0x000fea0003800000 */
.L_x_9237:
        /* <DEDUP_REMOVED lines=10> */
.L_x_9242:
[----:B------:R-:W-:-:S05]  /*9c20*/  LOP3.LUT R3, R18, 0xff, RZ, 0xc0, !PT ;  /* 0x000000ff12037812 */ /* 0x000fca00078ec0ff */
[----:B------:R0:W-:Y:S01]  /*9c30*/  STG.E desc[UR36][R8.64], R3 ;  /* 0x0000000308007986 */ /* 0x0001e2000c101924 */
[----:B------:R-:W-:Y:S05]  /*9c40*/  BRA `(.L_x_9240) ;  /* 0x0000000c00187947 */ /* 0x000fea0003800000 */
.L_x_9241:
[----:B------:R-:W-:-:S05]  /*9c50*/  LOP3.LUT R3, R18, 0xff, RZ, 0xc0, !PT ;  /* 0x000000ff12037812 */ /* 0x000fca00078ec0ff */
[----:B------:R0:W-:Y:S01]  /*9c60*/  STG.E.U16 desc[UR36][R8.64], R3 ;  /* 0x0000000308007986 */ /* 0x0001e2000c101524 */
[----:B------:R-:W-:Y:S05]  /*9c70*/  BRA `(.L_x_9240) ;  /* 0x0000000c000c7947 */ /* 0x000fea0003800000 */
.L_x_9236:
        /* <DEDUP_REMOVED lines=10> */
.L_x_9244:
[----:B------:R-:W-:-:S04]  /*9d20*/  LOP3.LUT R18, R18, 0xff, RZ, 0xc0, !PT ;  /* 0x000000ff12127812 */ /* 0x000fc800078ec0ff */
[----:B------:R-:W0:Y:S02]  /*9d30*/  I2F.U16 R0, R18 ;  /* 0x0000001200007306 */ /* 0x000e240000101000 */
[----:B0-----:R-:W-:-:S05]  /*9d40*/  F2FP.F16.F32.PACK_AB R0, RZ, R0 ;  /* 0x00000000ff00723e */ /* 0x001fca00000000ff */
[----:B------:R0:W-:Y:S01]  /*9d50*/  STG.E.U16 desc[UR36][R8.64], R0 ;  /* 0x0000000008007986 */ /* 0x0001e2000c101524 */
[----:B------:R-:W-:Y:S05]  /*9d60*/  BRA `(.L_x_9240) ;  /* 0x0000000800d07947 */ /* 0x000fea0003800000 */
.L_x_9243:
[----:B------:R-:W-:-:S13]  /*9d70*/  ISETP.NE.AND P0, PT, R0, 0x7, PT ;  /* 0x000000070000780c */ /* 0x000fda0003f05270 */
[----:B------:R-:W-:Y:S05]  /*9d80*/  @!P0 BRA `(.L_x_9245) ;  /* 0x00000000003c8947 */ /* 0x000fea0003800000 */
[----:B------:R-:W-:-:S13]  /*9d90*/  ISETP.NE.AND P0, PT, R0, 0x8, PT ;  /* 0x000000080000780c */ /* 0x000fda0003f05270 */
[----:B------:R-:W-:Y:S05]  /*9da0*/  @!P0 BRA `(.L_x_9246) ;  /* 0x00000000001c8947 */ /* 0x000fea0003800000 */
[----:B------:R-:W-:-:S13]  /*9db0*/  ISETP.NE.AND P0, PT, R0, 0x9, PT ;  /* 0x000000090000780c */ /* 0x000fda0003f05270 */
[----:B------:R-:W-:Y:S05]  /*9dc0*/  @P0 BRA `(.L_x_9239) ;  /* 0x0000000400e00947 */ /* 0x000fea0003800000 */
[----:B------:R-:W-:Y:S01]  /*9dd0*/  LOP3.LUT R18, R18, 0xff, RZ, 0xc0, !PT ;  /* 0x000000ff12127812 */ /* 0x000fe200078ec0ff */
[----:B------:R-:W-:-:S03]  /*9de0*/  IMAD.MOV.U32 R5, RZ, RZ, RZ ;  /* 0x000000ffff057224 */ /* 0x000fc600078e00ff */
[----:B------:R-:W0:Y:S02]  /*9df0*/  I2F.U16 R4, R18 ;  /* 0x0000001200047306 */ /* 0x000e240000101000 */
[----:B0-----:R2:W-:Y:S01]  /*9e00*/  STG.E.64 desc[UR36][R8.64], R4 ;  /* 0x0000000408007986 */ /* 0x0015e2000c101b24 */
[----:B------:R-:W-:Y:S05]  /*9e10*/  BRA `(.L_x_9240) ;  /* 0x0000000800a47947 */ /* 0x000fea0003800000 */
.L_x_9246:
[----:B------:R-:W-:-:S06]  /*9e20*/  LOP3.LUT R18, R18, 0xff, RZ, 0xc0, !PT ;  /* 0x000000ff12127812 */ /* 0x000fcc00078ec0ff */
[----:B------:R-:W0:Y:S02]  /*9e30*/  I2F.U16 R18, R18 ;  /* 0x0000001200127306 */ /* 0x000e240000101000 */
[----:B0-----:R-:W-:-:S04]  /*9e40*/  F2FP.F16.F32.PACK_AB R3, RZ, R18 ;  /* 0x00000012ff03723e */ /* 0x001fc800000000ff */
[----:B------:R-:W-:-:S05]  /*9e50*/  PRMT R3, R3, 0x5410, RZ ;  /* 0x0000541003037816 */ /* 0x000fca00000000ff */
[----:B------:R3:W-:Y:S01]  /*9e60*/  STG.E desc[UR36][R8.64], R3 ;  /* 0x0000000308007986 */ /* 0x0007e2000c101924 */
[----:B------:R-:W-:Y:S05]  /*9e70*/  BRA `(.L_x_9240) ;  /* 0x00000008008c7947 */ /* 0x000fea0003800000 */
.L_x_9245:
[----:B------:R-:W-:-:S06]  /*9e80*/  LOP3.LUT R4, R18, 0xff, RZ, 0xc0, !PT ;  /* 0x000000ff12047812 */ /* 0x000fcc00078ec0ff */
[----:B------:R-:W0:Y:S02]  /*9e90*/  I2F.F64.U16 R4, R4 ;  /* 0x0000000400047312 */ /* 0x000e240000101800 */
[----:B0-----:R4:W-:Y:S01]  /*9ea0*/  STG.E.64 desc[UR36][R8.64], R4 ;  /* 0x0000000408007986 */ /* 0x0019e2000c101b24 */
[----:B------:R-:W-:Y:S05]  /*9eb0*/  BRA `(.L_x_9240) ;  /* 0x00000008007c7947 */ /* 0x000fea0003800000 */
.L_x_9235:
        /* <DEDUP_REMOVED lines=13> */
.L_x_9250:
        /* <DEDUP_REMOVED lines=17> */
.L_x_9253:
[----:B------:R-:W-:-:S07]  /*a0a0*/  PRMT R4, R0, 0x7610, R4 ;  /* 0x0000761000047816 */ /* 0x000fce0000000004 */
.L_x_9252:
[----:B------:R-:W-:Y:S05]  /*a0b0*/  BSYNC.RECONVERGENT B0 ;  /* 0x0000000000007941 */ /* 0x000fea0003800200 */
.L_x_9251:
[----:B------:R0:W-:Y:S01]  /*a0c0*/  STG.E.U8 desc[UR36][R8.64], R4 ;  /* 0x0000000408007986 */ /* 0x0001e2000c101124 */
[----:B------:R-:W-:Y:S05]  /*a0d0*/  BRA `(.L_x_9240) ;  /* 0x0000000400f47947 */ /* 0x000fea0003800000 */
.L_x_9249:
        /* <DEDUP_REMOVED lines=17> */
.L_x_9256:
[----:B------:R-:W-:-:S07]  /*a1f0*/  PRMT R4, R0, 0x7610, R4 ;  /* 0x0000761000047816 */ /* 0x000fce0000000004 */
.L_x_9255:
[----:B------:R-:W-:Y:S05]  /*a200*/  BSYNC.RECONVERGENT B0 ;  /* 0x0000000000007941 */ /* 0x000fea0003800200 */
.L_x_9254:
[----:B------:R0:W-:Y:S01]  /*a210*/  STG.E.U8 desc[UR36][R8.64], R4 ;  /* 0x0000000408007986 */ /* 0x0001e2000c101124 */
[----:B------:R-:W-:Y:S05]  /*a220*/  BRA `(.L_x_9240) ;  /* 0x0000000400a07947 */ /* 0x000fea0003800000 */
.L_x_9248:
        /* <DEDUP_REMOVED lines=22> */
.L_x_9258:
[----:B------:R-:W-:Y:S01]  /*a390*/  LOP3.LUT R4, R18, 0xff, RZ, 0xc0, !PT ;  /* 0x000000ff12047812 */ /* 0x000fe200078ec0ff */
[----:B------:R-:W-:-:S05]  /*a3a0*/  IMAD.MOV.U32 R5, RZ, RZ, RZ ;  /* 0x000000ffff057224 */ /* 0x000fca00078e00ff */
[----:B------:R0:W-:Y:S01]  /*a3b0*/  STG.E.64 desc[UR36][R8.64], R4 ;  /* 0x0000000408007986 */ /* 0x0001e2000c101b24 */
[----:B------:R-:W-:Y:S05]  /*a3c0*/  BRA `(.L_x_9240) ;  /* 0x0000000400387947 */ /* 0x000fea0003800000 */
.L_x_9257:
[----:B------:R-:W-:-:S05]  /*a3d0*/  LOP3.LUT R3, R18, 0xff, RZ, 0xc0, !PT ;  /* 0x000000ff12037812 */ /* 0x000fca00078ec0ff */
[----:B------:R0:W-:Y:S01]  /*a3e0*/  STG.E desc[UR36][R8.64], R3 ;  /* 0x0000000308007986 */ /* 0x0001e2000c101924 */
[----:B------:R-:W-:Y:S05]  /*a3f0*/  BRA `(.L_x_9240) ;  /* 0x00000004002c7947 */ /* 0x000fea0003800000 */
.L_x_9247:
        /* <DEDUP_REMOVED lines=10> */
.L_x_9260:
[----:B------:R-:W-:Y:S02]  /*a4a0*/  LOP3.LUT R4, R18, 0xff, RZ, 0xc0, !PT ;  /* 0x000000ff12047812 */ /* 0x000fe400078ec0ff */
[----:B------:R-:W-:-:S04]  /*a4b0*/  CS2R R6, SRZ ;  /* 0x0000000000067805 */ /* 0x000fc8000001ff00 */
[----:B------:R-:W0:Y:S02]  /*a4c0*/  I2F.F64.U16 R4, R4 ;  /* 0x0000000400047312 */ /* 0x000e240000101800 */
[----:B0-----:R0:W-:Y:S01]  /*a4d0*/  STG.E.128 desc[UR36][R8.64], R4 ;  /* 0x0000000408007986 */ /* 0x0011e2000c101d24 */
[----:B------:R-:W-:Y:S05]  /*a4e0*/  BRA `(.L_x_9240) ;  /* 0x0000000000f07947 */ /* 0x000fea0003800000 */
.L_x_9259:
[----:B------:R-:W-:-:S13]  /*a4f0*/  ISETP.NE.AND P0, PT, R0, 0xf, PT ;  /* 0x0000000f0000780c */ /* 0x000fda0003f05270 */
[----:B------:R-:W-:Y:S05]  /*a500*/  @!P0 BRA `(.L_x_9261) ;  /* 0x0000000000d88947 */ /* 0x000fea0003800000 */
[----:B------:R-:W-:-:S13]  /*a510*/  ISETP.NE.AND P0, PT, R0, 0x17, PT ;  /* 0x000000170000780c */ /* 0x000fda0003f05270 */
[----:B------:R-:W-:Y:S05]  /*a520*/  @!P0 BRA `(.L_x_9262) ;  /* 0x0000000000888947 */ /* 0x000fea0003800000 */
[----:B------:R-:W-:-:S13]  /*a530*/  ISETP.NE.AND P0, PT, R0, 0x18, PT ;  /* 0x000000180000780c */ /* 0x000fda0003f05270 */
[----:B------:R-:W-:Y:S05]  /*a540*/  @!P0 BRA `(.L_x_9263) ;  /* 0x0000000000448947 */ /* 0x000fea0003800000 */
.L_x_9239:
        /* <DEDUP_REMOVED lines=16> */
.L_x_9264:
[----:B------:R-:W-:Y:S05]  /*a650*/  BRA `(.L_x_9240) ;  /* 0x0000000000947947 */ /* 0x000fea0003800000 */
.L_x_9263:
        /* <DEDUP_REMOVED lines=12> */
.L_x_9266:
[----:B------:R-:W-:Y:S05]  /*a720*/  BSYNC.RECONVERGENT B0 ;  /* 0x0000000000007941 */ /* 0x000fea0003800200 */
.L_x_9265:
[----:B------:R0:W-:Y:S01]  /*a730*/  STG.E.U8 desc[UR36][R8.64], R3 ;  /* 0x0000000308007986 */ /* 0x0001e2000c101124 */
[----:B------:R-:W-:Y:S05]  /*a740*/  BRA `(.L_x_9240) ;  /* 0x0000000000587947 */ /* 0x000fea0003800000 */
.L_x_9262:
        /* <DEDUP_REMOVED lines=13> */
.L_x_9267:
[----:B------:R-:W-:Y:S01]  /*a820*/  IMAD.MOV.U32 R3, RZ, RZ, 0x7f ;  /* 0x0000007fff037424 */ /* 0x000fe200078e00ff */
[----:B------:R-:W-:-:S04]  /*a830*/  ISETP.GT.U32.AND P0, PT, R5, 0x7f800000, PT ;  /* 0x7f8000000500780c */ /* 0x000fc80003f04070 */
[----:B------:R-:W-:-:S05]  /*a840*/  SEL R3, R3, 0x7c, P0 ;  /* 0x0000007c03037807 */ /* 0x000fca0000000000 */
[----:B------:R0:W-:Y:S01]  /*a850*/  STG.E.U8 desc[UR36][R8.64], R3 ;  /* 0x0000000308007986 */ /* 0x0001e2000c101124 */
[----:B------:R-:W-:Y:S05]  /*a860*/  BRA `(.L_x_9240) ;  /* 0x0000000000107947 */ /* 0x000fea0003800000 */
.L_x_9261:
[----:B------:R-:W-:-:S04]  /*a870*/  LOP3.LUT R18, R18, 0xff, RZ, 0xc0, !PT ;  /* 0x000000ff12127812 */ /* 0x000fc800078ec0ff */
[----:B------:R-:W0:Y:S02]  /*a880*/  I2F.U16 R0, R18 ;  /* 0x0000001200007306 */ /* 0x000e240000101000 */
[----:B0-----:R-:W-:-:S05]  /*a890*/  F2FP.BF16.F32.PACK_AB R0, RZ, R0 ;  /* 0x00000000ff00723e */ /* 0x001fca00000010ff */
[----:B------:R0:W-:Y:S02]  /*a8a0*/  STG.E.U16 desc[UR36][R8.64], R0 ;  /* 0x0000000008007986 */ /* 0x0001e4000c101524 */
.L_x_9240:
[----:B------:R-:W-:Y:S05]  /*a8b0*/  BSYNC.RECONVERGENT B6 ;  /* 0x0000000000067941 */ /* 0x000fea0003800200 */
.L_x_9234:
[----:B------:R-:W-:-:S07]  /*a8c0*/  VIADD R25, R25, 0x80 ;  /* 0x0000008019197836 */ /* 0x000fce0000000000 */
.L_x_9199:
[----:B------:R-:W-:Y:S05]  /*a8d0*/  BSYNC.RECONVERGENT B7 ;  /* 0x0000000000077941 */ /* 0x000fea0003800200 */
.L_x_9198:
        /* <DEDUP_REMOVED lines=21> */
.L_x_9271:
[----:B------:R-:W-:Y:S01]  /*aa30*/  STG.E.U8 desc[UR36][R2.64], R19 ;  /* 0x0000001302007986 */ /* 0x000fe2000c101124 */
[----:B------:R-:W-:Y:S05]  /*aa40*/  EXIT ;  /* 0x000000000000794d */ /* 0x000fea0003800000 */
.L_x_9270:
        /* <DEDUP_REMOVED lines=8> */
[----:B------:R-:W-:Y:S01]  /*aad0*/  STG.E.64 desc[UR36][R2.64], R4 ;  /* 0x0000000402007986 */ /* 0x000fe2000c101b24 */
[----:B------:R-:W-:Y:S05]  /*aae0*/  EXIT ;  /* 0x000000000000794d */ /* 0x000fea0003800000 */
.L_x_9274:
[----:B------:R-:W-:-:S05]  /*aaf0*/  LOP3.LUT R19, R19, 0xff, RZ, 0xc0, !PT ;  /* 0x000000ff13137812 */ /* 0x000fca00078ec0ff */
[----:B------:R-:W-:Y:S01]  /*ab00*/  STG.E desc[UR36][R2.64], R19 ;  /* 0x0000001302007986 */ /* 0x000fe2000c101924 */
[----:B------:R-:W-:Y:S05]  /*ab10*/  EXIT ;  /* 0x000000000000794d */ /* 0x000fea0003800000 */
.L_x_9273:
[----:B------:R-:W-:-:S05]  /*ab20*/  LOP3.LUT R19, R19, 0xff, RZ, 0xc0, !PT ;  /* 0x000000ff13137812 */ /* 0x000fca00078ec0ff */
[----:B------:R-:W-:Y:S01]  /*ab30*/  STG.E.U16 desc[UR36][R2.64], R19 ;  /* 0x0000001302007986 */ /* 0x000fe2000c101524 */
[----:B------:R-:W-:Y:S05]  /*ab40*/  EXIT ;  /* 0x000000000000794d */ /* 0x000fea0003800000 */
.L_x_9269:
        /* <DEDUP_REMOVED lines=8> */
[----:B0-----:R-:W-:Y:S01]  /*abd0*/  STG.E desc[UR36][R2.64], R5 ;  /* 0x0000000502007986 */ /* 0x001fe2000c101924 */
[----:B------:R-:W-:Y:S05]  /*abe0*/  EXIT ;  /* 0x000000000000794d */ /* 0x000fea0003800000 */
.L_x_9276:
[----:B------:R-:W-:-:S04]  /*abf0*/  LOP3.LUT R19, R19, 0xff, RZ, 0xc0, !PT ;  /* 0x000000ff13137812 */ /* 0x000fc800078ec0ff */
[----:B------:R-:W0:Y:S02]  /*ac00*/  I2F.U16 R0, R19 ;  /* 0x0000001300007306 */ /* 0x000e240000101000 */
[----:B0-----:R-:W-:-:S05]  /*ac10*/  F2FP.F16.F32.PACK_AB R0, RZ, R0 ;  /* 0x00000000ff00723e */ /* 0x001fca00000000ff */
[----:B------:R-:W-:Y:S01]  /*ac20*/  STG.E.U16 desc[UR36][R2.64], R0 ;  /* 0x0000000002007986 */ /* 0x000fe2000c101524 */
[----:B------:R-:W-:Y:S05]  /*ac30*/  EXIT ;  /* 0x000000000000794d */ /* 0x000fea0003800000 */
.L_x_9275:
        /* <DEDUP_REMOVED lines=9> */
[----:B0-----:R-:W-:Y:S01]  /*acd0*/  STG.E.64 desc[UR36][R2.64], R4 ;  /* 0x0000000402007986 */ /* 0x001fe2000c101b24 */
[----:B------:R-:W-:Y:S05]  /*ace0*/  EXIT ;  /* 0x000000000000794d */ /* 0x000fea0003800000 */
.L_x_9278:
[----:B------:R-:W-:-:S06]  /*acf0*/  LOP3.LUT R19, R19, 0xff, RZ, 0xc0, !PT ;  /* 0x000000ff13137812 */ /* 0x000fcc00078ec0ff */
[----:B------:R-:W0:Y:S02]  /*ad00*/  I2F.U16 R19, R19 ;  /* 0x0000001300137306 */ /* 0x000e240000101000 */
[----:B0-----:R-:W-:-:S04]  /*ad10*/  F2FP.F16.F32.PACK_AB R5, RZ, R19 ;  /* 0x00000013ff05723e */ /* 0x001fc800000000ff */
[----:B------:R-:W-:-:S05]  /*ad20*/  PRMT R5, R5, 0x5410, RZ ;  /* 0x0000541005057816 */ /* 0x000fca00000000ff */
[----:B------:R-:W-:Y:S01]  /*ad30*/  STG.E desc[UR36][R2.64], R5 ;  /* 0x0000000502007986 */ /* 0x000fe2000c101924 */
[----:B------:R-:W-:Y:S05]  /*ad40*/  EXIT ;  /* 0x000000000000794d */ /* 0x000fea0003800000 */
.L_x_9277:
[----:B------:R-:W-:-:S06]  /*ad50*/  LOP3.LUT R4, R19, 0xff, RZ, 0xc0, !PT ;  /* 0x000000ff13047812 */ /* 0x000fcc00078ec0ff */
[----:B------:R-:W0:Y:S02]  /*ad60*/  I2F.F64.U16 R4, R4 ;  /* 0x0000000400047312 */ /* 0x000e240000101800 */
[----:B0-----:R-:W-:Y:S01]  /*ad70*/  STG.E.64 desc[UR36][R2.64], R4 ;  /* 0x0000000402007986 */ /* 0x001fe2000c101b24 */
[----:B------:R-:W-:Y:S05]  /*ad80*/  EXIT ;  /* 0x000000000000794d */ /* 0x000fea0003800000 */
.L_x_9268:
        /* <DEDUP_REMOVED lines=11> */
[----:B------:R-:W-:Y:S01]  /*ae40*/  STG.E.U16 desc[UR36][R2.64], R19 ;  /* 0x0000001302007986 */ /* 0x000fe2000c101524 */
[----:B------:R-:W-:Y:S05]  /*ae50*/  EXIT ;  /* 0x000000000000794d */ /* 0x000fea0003800000 */
.L_x_9282:
[----:B------:R-:W-:Y:S01]  /*ae60*/  LOP3.LUT R19, R19, 0xff, RZ, 0xc0, !PT ;  /* 0x000000ff13137812 */ /* 0x000fe200078ec0ff */
[----:B------:R-:W-:Y:S01]  /*ae70*/  BSSY.RECONVERGENT B0, `(.L_x_9283) ;  /* 0x0000011000007945 */ /* 0x000fe20003800200 */
[----:B------:R-:W-:-:S04]  /*ae80*/  IMAD.MOV.U32 R0, RZ, RZ, 0x80 ;  /* 0x00000080ff007424 */ /* 0x000fc800078e00ff */
        /* <DEDUP_REMOVED lines=15> */
.L_x_9284:
[----:B------:R-:W-:Y:S05]  /*af80*/  BSYNC.RECONVERGENT B0 ;  /* 0x0000000000007941 */ /* 0x000fea0003800200 */
.L_x_9283:
[----:B------:R-:W-:Y:S01]  /*af90*/  STG.E.U8 desc[UR36][R2.64], R0 ;  /* 0x0000000002007986 */ /* 0x000fe2000c101124 */
[----:B------:R-:W-:Y:S05]  /*afa0*/  EXIT ;  /* 0x000000000000794d */ /* 0x000fea0003800000 */
.L_x_9281:
        /* <DEDUP_REMOVED lines=18> */
.L_x_9286:
[----:B------:R-:W-:Y:S05]  /*b0d0*/  BSYNC.RECONVERGENT B0 ;  /* 0x0000000000007941 */ /* 0x000fea0003800200 */
.L_x_9285:
[----:B------:R-:W-:Y:S01]  /*b0e0*/  STG.E.U8 desc[UR36][R2.64], R0 ;  /* 0x0000000002007986 */ /* 0x000fe2000c101124 */
[----:B------:R-:W-:Y:S05]  /*b0f0*/  EXIT ;  /* 0x000000000000794d */ /* 0x000fea0003800000 */
.L_x_9280:
[----:B------:R-:W-:-:S13]  /*b100*/  ISETP.NE.AND P0, PT, R0, 0x1c, PT ;  /* 0x0000001c0000780c */ /* 0x000fda0003f05270 */
[----:B------:R-:W-:Y:S05]  /*b110*/  @!P0 BRA `(.L_x_9287) ;  /* 0x0000000000608947 */ /* 0x000fea0003800000 */
[----:B------:R-:W-:-:S13]  /*b120*/  ISETP.NE.AND P0, PT, R0, 0x1d, PT ;  /* 0x0000001d0000780c */ /* 0x000fda0003f05270 */
[----:B------:R-:W-:Y:S05]  /*b130*/  @!P0 BRA `(.L_x_9288) ;  /* 0x0000000000488947 */ /* 0x000fea0003800000 */
[----:B------:R-:W-:-:S13]  /*b140*/  ISETP.NE.AND P0, PT, R0, 0x2c, PT ;  /* 0x0000002c0000780c */ /* 0x000fda0003f05270 */
[----:B------:R-:W-:Y:S05]  /*b150*/  @P0 BRA `(.L_x_9272) ;  /* 0x0000000000b00947 */ /* 0x000fea0003800000 */
[----:B------:R-:W-:Y:S01]  /*b160*/  LOP3.LUT R19, R19, 0xff, RZ, 0xc0, !PT ;  /* 0x000000ff13137812 */ /* 0x000fe200078ec0ff */
[----:B------:R-:W-:-:S05]  /*b170*/  IMAD.MOV.U32 R5, RZ, RZ, 0xff ;  /* 0x000000ffff057424 */ /* 0x000fca00078e00ff */
[----:B------:R-:W0:Y:S02]  /*b180*/  I2F.U16 R19, R19 ;  /* 0x0000001300137306 */ /* 0x000e240000101000 */
        /* <DEDUP_REMOVED lines=13> */
.L_x_9288:
[----:B------:R-:W-:Y:S01]  /*b260*/  LOP3.LUT R4, R19, 0xff, RZ, 0xc0, !PT ;  /* 0x000000ff13047812 */ /* 0x000fe200078ec0ff */
[----:B------:R-:W-:-:S05]  /*b270*/  IMAD.MOV.U32 R5, RZ, RZ, RZ ;  /* 0x000000ffff057224 */ /* 0x000fca00078e00ff */
[----:B------:R-:W-:Y:S01]  /*b280*/  STG.E.64 desc[UR36][R2.64], R4 ;  /* 0x0000000402007986 */ /* 0x000fe2000c101b24 */
[----:B------:R-:W-:Y:S05]  /*b290*/  EXIT ;  /* 0x000000000000794d */ /* 0x000fea0003800000 */
.L_x_9287:
[----:B------:R-:W-:-:S05]  /*b2a0*/  LOP3.LUT R19, R19, 0xff, RZ, 0xc0, !PT ;  /* 0x000000ff13137812 */ /* 0x000fca00078ec0ff */
[----:B------:R-:W-:Y:S01]  /*b2b0*/  STG.E desc[UR36][R2.64], R19 ;  /* 0x0000001302007986 */ /* 0x000fe2000c101924 */
[----:B------:R-:W-:Y:S05]  /*b2c0*/  EXIT ;  /* 0x000000000000794d */ /* 0x000fea0003800000 */
.L_x_9279:
        /* <DEDUP_REMOVED lines=10> */
.L_x_9290:
[----:B------:R-:W-:Y:S02]  /*b370*/  LOP3.LUT R4, R19, 0xff, RZ, 0xc0, !PT ;  /* 0x000000ff13047812 */ /* 0x000fe400078ec0ff */
[----:B------:R-:W-:-:S04]  /*b380*/  CS2R R6, SRZ ;  /* 0x0000000000067805 */ /* 0x000fc8000001ff00 */
[----:B------:R-:W0:Y:S02]  /*b390*/  I2F.F64.U16 R4, R4 ;  /* 0x0000000400047312 */ /* 0x000e240000101800 */
[----:B0-----:R-:W-:Y:S01]  /*b3a0*/  STG.E.128 desc[UR36][R2.64], R4 ;  /* 0x0000000402007986 */ /* 0x001fe2000c101d24 */
[----:B------:R-:W-:Y:S05]  /*b3b0*/  EXIT ;  /* 0x000000000000794d */ /* 0x000fea0003800000 */
.L_x_9289:
[----:B------:R-:W-:-:S13]  /*b3c0*/  ISETP.NE.AND P0, PT, R0, 0xf, PT ;  /* 0x0000000f0000780c */ /* 0x000fda0003f05270 */
[----:B------:R-:W-:Y:S05]  /*b3d0*/  @!P0 BRA `(.L_x_9291) ;  /* 0x0000000000dc8947 */ /* 0x000fea0003800000 */
[----:B------:R-:W-:-:S13]  /*b3e0*/  ISETP.NE.AND P0, PT, R0, 0x17, PT ;  /* 0x000000170000780c */ /* 0x000fda0003f05270 */
[----:B------:R-:W-:Y:S05]  /*b3f0*/  @!P0 BRA `(.L_x_9292) ;  /* 0x0000000000888947 */ /* 0x000fea0003800000 */
[----:B------:R-:W-:-:S13]  /*b400*/  ISETP.NE.AND P0, PT, R0, 0x18, PT ;  /* 0x000000180000780c */ /* 0x000fda0003f05270 */
[----:B------:R-:W-:Y:S05]  /*b410*/  @!P0 BRA `(.L_x_9293) ;  /* 0x0000000000448947 */ /* 0x000fea0003800000 */
.L_x_9272:
        /* <DEDUP_REMOVED lines=16> */
.L_x_9294:
[----:B------:R-:W-:Y:S05]  /*b520*/  EXIT ;  /* 0x000000000000794d */ /* 0x000fea0003800000 */
.L_x_9293:
        /* <DEDUP_REMOVED lines=12> */
.L_x_9296:
[----:B------:R-:W-:Y:S05]  /*b5f0*/  BSYNC.RECONVERGENT B0 ;  /* 0x0000000000007941 */ /* 0x000fea0003800200 */
.L_x_9295:
[----:B------:R-:W-:Y:S01]  /*b600*/  STG.E.U8 desc[UR36][R2.64], R5 ;  /* 0x0000000502007986 */ /* 0x000fe2000c101124 */
[----:B------:R-:W-:Y:S05]  /*b610*/  EXIT ;  /* 0x000000000000794d */ /* 0x000fea0003800000 */
.L_x_9292:
[----:B------:R-:W-:-:S06]  /*b620*/  LOP3.LUT R19, R19, 0xff, RZ, 0xc0, !PT ;  /* 0x000000ff13137812 */ /* 0x000fcc00078ec0ff */
        /* <DEDUP_REMOVED lines=13> */
.L_x_9297:
[----:B------:R-:W-:Y:S01]  /*b700*/  IMAD.MOV.U32 R5, RZ, RZ, 0x7f ;  /* 0x0000007fff057424 */ /* 0x000fe200078e00ff */
[----:B------:R-:W-:-:S04]  /*b710*/  ISETP.GT.U32.AND P0, PT, R19, 0x7f800000, PT ;  /* 0x7f8000001300780c */ /* 0x000fc80003f04070 */
[----:B------:R-:W-:-:S05]  /*b720*/  SEL R5, R5, 0x7c, P0 ;  /* 0x0000007c05057807 */ /* 0x000fca0000000000 */
[----:B------:R-:W-:Y:S01]  /*b730*/  STG.E.U8 desc[UR36][R2.64], R5 ;  /* 0x0000000502007986 */ /* 0x000fe2000c101124 */
[----:B------:R-:W-:Y:S05]  /*b740*/  EXIT ;  /* 0x000000000000794d */ /* 0x000fea0003800000 */
.L_x_9291:
[----:B------:R-:W-:-:S04]  /*b750*/  LOP3.LUT R19, R19, 0xff, RZ, 0xc0, !PT ;  /* 0x000000ff13137812 */ /* 0x000fc800078ec0ff */
[----:B------:R-:W0:Y:S02]  /*b760*/  I2F.U16 R0, R19 ;  /* 0x0000001300007306 */ /* 0x000e240000101000 */
[----:B0-----:R-:W-:-:S05]  /*b770*/  F2FP.BF16.F32.PACK_AB R0, RZ, R0 ;  /* 0x00000000ff00723e */ /* 0x001fca00000010ff */
[----:B------:R-:W-:Y:S01]  /*b780*/  STG.E.U16 desc[UR36][R2.64], R0 ;  /* 0x0000000002007986 */ /* 0x000fe2000c101524 */
[----:B------:R-:W-:Y:S05]  /*b790*/  EXIT ;  /* 0x000000000000794d */ /* 0x000fea0003800000 */
.L_x_9298:
        /* <DEDUP_REMOVED lines=14> */
.L_x_21119:


//--------------------- .text._ZN2at6native18elementwise_kernelILi128ELi4EZNS0_22gpu_kernel_impl_nocastINS0_13BinaryFunctorIhhhZZZNS0_18rshift_kernel_cudaERNS_18TensorIteratorBaseEENKUlvE_clEvENKUlvE_clEvEUlhhE_EEEEvS5_RKT_EUliE_EEviT1_ --------------------------
	.section	.text._ZN2at6native18elementwise_kernelILi128ELi4EZNS0_22gpu_kernel_impl_nocastINS0_13BinaryFunctorIhhhZZZNS0_18rshift_kernel_cudaERNS_18TensorIteratorBaseEENKUlvE_clEvENKUlvE_clEvEUlhhE_EEEEvS5_RKT_EUliE_EEviT1_,"ax",@progbits
	.align	128
        .global         _ZN2at6native18elementwise_kernelILi128ELi4EZNS0_22gpu_kernel_impl_nocastINS0_13BinaryFunctorIhhhZZZNS0_18rshift_kernel_cudaERNS_18TensorIteratorBaseEENKUlvE_clEvENKUlvE_clEvEUlhhE_EEEEvS5_RKT_EUliE_EEviT1_
        .type           _ZN2at6native18elementwise_kernelILi128ELi4EZNS0_22gpu_kernel_impl_nocastINS0_13BinaryFunctorIhhhZZZNS0_18rshift_kernel_cudaERNS_18TensorIteratorBaseEENKUlvE_clEvENKUlvE_clEvEUlhhE_EEEEvS5_RKT_EUliE_EEviT1_,@function
        .size           _ZN2at6native18elementwise_kernelILi128ELi4EZNS0_22gpu_kernel_impl_nocastINS0_13BinaryFunctorIhhhZZZNS0_18rshift_kernel_cudaERNS_18TensorIteratorBaseEENKUlvE_clEvENKUlvE_clEvEUlhhE_EEEEvS5_RKT_EUliE_EEviT1_,(.L_x_21120 - _ZN2at6native18elementwise_kernelILi128ELi4EZNS0_22gpu_kernel_impl_nocastINS0_13BinaryFunctorIhhhZZZNS0_18rshift_kernel_cudaERNS_18TensorIteratorBaseEENKUlvE_clEvENKUlvE_clEvEUlhhE_EEEEvS5_RKT_EUliE_EEviT1_)
        .other          _ZN2at6native18elementwise_kernelILi128ELi4EZNS0_22gpu_kernel_impl_nocastINS0_13BinaryFunctorIhhhZZZNS0_18rshift_kernel_cudaERNS_18TensorIteratorBaseEENKUlvE_clEvENKUlvE_clEvEUlhhE_EEEEvS5_RKT_EUliE_EEviT1_,@"STO_CUDA_ENTRY STV_DEFAULT"
_ZN2at6native18elementwise_kernelILi128ELi4EZNS0_22gpu_kernel_impl_nocastINS0_13BinaryFunctorIhhhZZZNS0_18rshift_kernel_cudaERNS_18TensorIteratorBaseEENKUlvE_clEvENKUlvE_clEvEUlhhE_EEEEvS5_RKT_EUliE_EEviT1_:
.text._ZN2at6native18elementwise_kernelILi128ELi4EZNS0_22gpu_kernel_impl_nocastINS0_13BinaryFunctorIhhhZZZNS0_18rshift_kernel_cudaERNS_18TensorIteratorBaseEENKUlvE_clEvENKUlvE_clEvEUlhhE_EEEEvS5_RKT_EUliE_EEviT1_:
        /* <DEDUP_REMOVED lines=17> */
[----:B-1----:R-:W3:Y:S03]  /*0110*/  LDG.E.U8 R4, desc[UR6][R4.64] ;  /* 0x0000000604047981 */ /* 0x002ee6000c1e1100 */
[----:B------:R-:W0:Y:S01]  /*0120*/  LDC.64 R8, c[0x0][0x5e8] ;  /* 0x00017a00ff087b82 */ /* 0x000e220000000a00 */
[----:B------:R-:W-:-:S02]  /*0130*/  IADD3 R3, PT, PT, R3, 0x80, RZ ;  /* 0x0000008003037810 */ /* 0x000fc40007ffe0ff */
[----:B--2---:R-:W-:Y:S02]  /*0140*/  ISETP.GT.U32.AND P0, PT, R7, 0x7, PT ;  /* 0x000000070700780c */ /* 0x004fe40003f04070 */
[----:B---3--:R-:W-:-:S04]  /*0150*/  SHF.R.U32.HI R0, RZ, R7, R4 ;  /* 0x00000007ff007219 */ /* 0x008fc80000011604 */
[----:B------:R-:W-:Y:S02]  /*0160*/  SEL R11, R0, RZ, !P0 ;  /* 0x000000ff000b7207 */ /* 0x000fe40004000000 */
[----:B------:R-:W-:-:S03]  /*0170*/  ISETP.GE.AND P0, PT, R3, UR4, PT ;  /* 0x0000000403007c0c */ /* 0x000fc6000bf06270 */
[----:B0-----:R0:W-:Y:S10]  /*0180*/  STG.E.U8 desc[UR6][R8.64], R11 ;  /* 0x0000000b08007986 */ /* 0x0011f4000c101106 */
[----:B------:R-:W-:Y:S05]  /*0190*/  @P0 BREAK.RELIABLE B1 ;  /* 0x0000000000010942 */ /* 0x000fea0003800100 */
[----:B------:R-:W-:Y:S05]  /*01a0*/  @P0 BRA `(.L_x_9303) ;  /* 0x0000000000600947 */ /* 0x000fea0003800000 */
[----:B------:R-:W1:Y:S08]  /*01b0*/  LDC.64 R6, c[0x0][0x5f8] ;  /* 0x00017e00ff067b82 */ /* 0x000e700000000a00 */
[----:B------:R-:W2:Y:S01]  /*01c0*/  LDC.64 R4, c[0x0][0x5f0] ;  /* 0x00017c00ff047b82 */ /* 0x000ea20000000a00 */
[----:B-1----:R-:W3:Y:S04]  /*01d0*/  LDG.E.U8 R7, desc[UR6][R6.64] ;  /* 0x0000000606077981 */ /* 0x002ee8000c1e1100 */
[----:B--2---:R-:W2:Y:S03]  /*01e0*/  LDG.E.U8 R4, desc[UR6][R4.64] ;  /* 0x0000000604047981 */ /* 0x004ea6000c1e1100 */
[----:B0-----:R-:W0:Y:S01]  /*01f0*/  LDC.64 R8, c[0x0][0x5e8] ;  /* 0x00017a00ff087b82 */ /* 0x001e220000000a00 */
[----:B------:R-:W-:-:S02]  /*0200*/  IADD3 R3, PT, PT, R3, 0x80, RZ ;  /* 0x0000008003037810 */ /* 0x000fc40007ffe0ff */
[----:B---3--:R-:W-:Y:S02]  /*0210*/  ISETP.GT.U32.AND P0, PT, R7, 0x7, PT ;  /* 0x000000070700780c */ /* 0x008fe40003f04070 */
[----:B--2---:R-:W-:-:S04]  /*0220*/  SHF.R.U32.HI R0, RZ, R7, R4 ;  /* 0x00000007ff007219 */ /* 0x004fc80000011604 */
[----:B------:R-:W-:-:S05]  /*0230*/  SEL R11, R0, RZ, !P0 ;  /* 0x000000ff000b7207 */ /* 0x000fca0004000000 */
[----:B0-----:R0:W-:Y:S02]  /*0240*/  STG.E.U8 desc[UR6][R8.64], R11 ;  /* 0x0000000b08007986 */ /* 0x0011e4000c101106 */
.L_x_9302:
[----:B------:R-:W-:-:S13]  /*0250*/  ISETP.GE.AND P0, PT, R3, UR4, PT ;  /* 0x0000000403007c0c */ /* 0x000fda000bf06270 */
[----:B------:R-:W-:Y:S05]  /*0260*/  @P0 BREAK.RELIABLE B1 ;  /* 0x0000000000010942 */ /* 0x000fea0003800100 */
[----:B------:R-:W-:Y:S05]  /*0270*/  @P0 BRA `(.L_x_9303) ;  /* 0x00000000002c0947 */ /* 0x000fea0003800000 */
[----:B------:R-:W-:Y:S05]  /*0280*/  BSYNC.RELIABLE B1 ;  /* 0x0000000000017941 */ /* 0x000fea0003800100 */
.L_x_9301:
        /* <DEDUP_REMOVED lines=10> */
.L_x_9303:
[----:B------:R-:W-:Y:S05]  /*0330*/  BSYNC.RECONVERGENT B0 ;  /* 0x0000000000007941 */ /* 0x000fea0003800200 */
.L_x_9300:
[----:B------:R-:W-:Y:S05]  /*0340*/  WARPSYNC.ALL ;  /* 0x0000000000007948 */ /* 0x000fea0003800000 */
[----:B------:R-:W-:-:S13]  /*0350*/  ISETP.GE.AND P0, PT, R3, UR4, PT ;  /* 0x0000000403007c0c */ /* 0x000fda000bf06270 */
[----:B------:R-:W-:Y:S05]  /*0360*/  @P0 EXIT ;  /* 0x000000000000094d */ /* 0x000fea0003800000 */
[----:B------:R-:W2:Y:S08]  /*0370*/  LDC.64 R4, c[0x0][0x5f8] ;  /* 0x00017e00ff047b82 */ /* 0x000eb00000000a00 */
[----:B------:R-:W3:Y:S01]  /*0380*/  LDC.64 R2, c[0x0][0x5f0] ;  /* 0x00017c00ff027b82 */ /* 0x000ee20000000a00 */
[----:B--2---:R-:W2:Y:S04]  /*0390*/  LDG.E.U8 R5, desc[UR6][R4.64] ;  /* 0x0000000604057981 */ /* 0x004ea8000c1e1100 */
[----:B---3--:R-:W3:Y:S03]  /*03a0*/  LDG.E.U8 R2, desc[UR6][R2.64] ;  /* 0x0000000602027981 */ /* 0x008ee6000c1e1100 */
[----:B------:R-:W4:Y:S01]  /*03b0*/  LDC.64 R6, c[0x0][0x5e8] ;  /* 0x00017a00ff067b82 */ /* 0x000f220000000a00 */
[----:B--2---:R-:W-:-:S02]  /*03c0*/  ISETP.GT.U32.AND P0, PT, R5, 0x7, PT ;  /* 0x000000070500780c */ /* 0x004fc40003f04070 */
[----:B---3--:R-:W-:-:S04]  /*03d0*/  SHF.R.U32.HI R0, RZ, R5, R2 ;  /* 0x00000005ff007219 */ /* 0x008fc80000011602 */
[----:B01----:R-:W-:-:S05]  /*03e0*/  SEL R9, R0, RZ, !P0 ;  /* 0x000000ff00097207 */ /* 0x003fca0004000000 */
[----:B----4-:R-:W-:Y:S01]  /*03f0*/  STG.E.U8 desc[UR6][R6.64], R9 ;  /* 0x0000000906007986 */ /* 0x010fe2000c101106 */
[----:B------:R-:W-:Y:S05]  /*0400*/  EXIT ;  /* 0x000000000000794d */ /* 0x000fea0003800000 */
.L_x_9299:
        /* <DEDUP_REMOVED lines=356> */
.L_x_9307:
[----:B------:R-:W0:Y:S02]  /*1a50*/  LDCU.128 UR8, c[0x0][0x5f0] ;  /* 0x0000be00ff0877ac */ /* 0x000e240008000c00 */
[----:B0-----:R-:W-:Y:S02]  /*1a60*/  IADD3 R8, P1, PT, R4, UR10, RZ ;  /* 0x0000000a04087c10 */ /* 0x001fe4000ff3e0ff */
[----:B------:R-:W-:Y:S02]  /*1a70*/  IADD3 R6, P0, PT, R6, UR8, RZ ;  /* 0x0000000806067c10 */ /* 0x000fe4000ff1e0ff */
[----:B------:R-:W-:Y:S02]  /*1a80*/  IADD3.X R9, PT, PT, RZ, UR11, RZ, P1, !PT ;  /* 0x0000000bff097c10 */ /* 0x000fe40008ffe4ff */
[----:B------:R-:W-:Y:S01]  /*1a90*/  IADD3.X R7, PT, PT, RZ, UR9, RZ, P0, !PT ;  /* 0x00000009ff077c10 */ /* 0x000fe200087fe4ff */
[----:B------:R-:W0:Y:S03]  /*1aa0*/  LDCU.64 UR8, c[0x0][0x5e8] ;  /* 0x0000bd00ff0877ac */ /* 0x000e260008000a00 */
[----:B------:R-:W2:Y:S04]  /*1ab0*/  LDG.E.U8 R9, desc[UR6][R8.64] ;  /* 0x0000000608097981 */ /* 0x000ea8000c1e1100 */
[----:B------:R-:W3:Y:S01]  /*1ac0*/  LDG.E.U8 R6, desc[UR6][R6.64] ;  /* 0x0000000606067981 */ /* 0x000ee2000c1e1100 */
[----:B------:R-:W-:-:S02]  /*1ad0*/  IADD3 R3, PT, PT, R3, 0x80, RZ ;  /* 0x0000008003037810 */ /* 0x000fc40007ffe0ff */
[----:B0-----:R-:W-:-:S04]  /*1ae0*/  IADD3 R4, P1, PT, R5, UR8, RZ ;  /* 0x0000000805047c10 */ /* 0x001fc8000ff3e0ff */
[----:B------:R-:W-:Y:S02]  /*1af0*/  IADD3.X R5, PT, PT, RZ, UR9, RZ, P1, !PT ;  /* 0x00000009ff057c10 */ /* 0x000fe40008ffe4ff */
[----:B--2---:R-:W-:Y:S02]  /*1b00*/  ISETP.GT.U32.AND P0, PT, R9, 0x7, PT ;  /* 0x000000070900780c */ /* 0x004fe40003f04070 */
[----:B---3--:R-:W-:-:S04]  /*1b10*/  SHF.R.U32.HI R10, RZ, R9, R6 ;  /* 0x00000009ff0a7219 */ /* 0x008fc80000011606 */
[----:B------:R-:W-:Y:S02]  /*1b20*/  SEL R11, R10, RZ, !P0 ;  /* 0x000000ff0a0b7207 */ /* 0x000fe40004000000 */
        /* <DEDUP_REMOVED lines=352> */
.L_x_9309:
        /* <DEDUP_REMOVED lines=13> */
[----:B------:R-:W-:-:S05]  /*3200*/  SEL R11, R10, RZ, !P0 ;  /* 0x000000ff0a0b7207 */ /* 0x000fca0004000000 */
[----:B------:R0:W-:Y:S02]  /*3210*/  STG.E.U8 desc[UR6][R4.64], R11 ;  /* 0x0000000b04007986 */ /* 0x0001e4000c101106 */
.L_x_9306:
[----:B------:R-:W-:-:S13]  /*3220*/  ISETP.GE.AND P0, PT, R3, UR4, PT ;  /* 0x0000000403007c0c */ /* 0x000fda000bf06270 */
[----:B------:R-:W-:Y:S05]  /*3230*/  @P0 BREAK.RELIABLE B1 ;  /* 0x0000000000010942 */ /* 0x000fea0003800100 */
[----:B------:R-:W-:Y:S05]  /*3240*/  @P0 BRA `(.L_x_9308) ;  /* 0x0000001400b00947 */ /* 0x000fea0003800000 */
[----:B------:R-:W-:Y:S05]  /*3250*/  BSYNC.RELIABLE B1 ;  /* 0x0000000000017941 */ /* 0x000fea0003800100 */
.L_x_9305:
        /* <DEDUP_REMOVED lines=348> */
.L_x_9310:
        /* <DEDUP_REMOVED lines=15> */
.L_x_9308:
[----:B------:R-:W-:Y:S05]  /*4910*/  BSYNC.RECONVERGENT B0 ;  /* 0x0000000000007941 */ /* 0x000fea0003800200 */
.L_x_9304:
        /* <DEDUP_REMOVED lines=351> */
.L_x_9311:
[----:B------:R-:W0:Y:S01]  /*5f10*/  LDCU.128 UR8, c[0x0][0x5f0] ;  /* 0x0000be00ff0877ac */ /* 0x000e220008000c00 */
[----:B------:R-:W1:Y:S01]  /*5f20*/  LDCU.64 UR4, c[0x0][0x5e8] ;  /* 0x0000bd00ff0477ac */ /* 0x000e620008000a00 */
[----:B0-----:R-:W-:Y:S02]  /*5f30*/  IADD3 R6, P1, PT, R2, UR10, RZ ;  /* 0x0000000a02067c10 */ /* 0x001fe4000ff3e0ff */
[----:B------:R-:W-:Y:S02]  /*5f40*/  IADD3 R4, P0, PT, R4, UR8, RZ ;  /* 0x0000000804047c10 */ /* 0x000fe4000ff1e0ff */
[----:B------:R-:W-:Y:S02]  /*5f50*/  IADD3.X R7, PT, PT, RZ, UR11, RZ, P1, !PT ;  /* 0x0000000bff077c10 */ /* 0x000fe40008ffe4ff */
[----:B------:R-:W-:-:S04]  /*5f60*/  IADD3.X R5, PT, PT, RZ, UR9, RZ, P0, !PT ;  /* 0x00000009ff057c10 */ /* 0x000fc800087fe4ff */
[----:B------:R-:W2:Y:S04]  /*5f70*/  LDG.E.U8 R7, desc[UR6][R6.64] ;  /* 0x0000000606077981 */ /* 0x000ea8000c1e1100 */
[----:B------:R-:W3:Y:S01]  /*5f80*/  LDG.E.U8 R4, desc[UR6][R4.64] ;  /* 0x0000000604047981 */ /* 0x000ee2000c1e1100 */
[----:B-1----:R-:W-:-:S04]  /*5f90*/  IADD3 R2, P1, PT, R3, UR4, RZ ;  /* 0x0000000403027c10 */ /* 0x002fc8000ff3e0ff */
[----:B------:R-:W-:Y:S02]  /*5fa0*/  IADD3.X R3, PT, PT, RZ, UR5, RZ, P1, !PT ;  /* 0x00000005ff037c10 */ /* 0x000fe40008ffe4ff */
[----:B--2---:R-:W-:Y:S02]  /*5fb0*/  ISETP.GT.U32.AND P0, PT, R7, 0x7, PT ;  /* 0x000000070700780c */ /* 0x004fe40003f04070 */
[----:B---3--:R-:W-:-:S04]  /*5fc0*/  SHF.R.U32.HI R0, RZ, R7, R4 ;  /* 0x00000007ff007219 */ /* 0x008fc80000011604 */
[----:B------:R-:W-:-:S05]  /*5fd0*/  SEL R9, R0, RZ, !P0 ;  /* 0x000000ff00097207 */ /* 0x000fca0004000000 */
[----:B------:R-:W-:Y:S01]  /*5fe0*/  STG.E.U8 desc[UR6][R2.64], R9 ;  /* 0x0000000902007986 */ /* 0x000fe2000c101106 */
[----:B------:R-:W-:Y:S05]  /*5ff0*/  EXIT ;  /* 0x000000000000794d */ /* 0x000fea0003800000 */
.L_x_9312:
        /* <DEDUP_REMOVED lines=16> */
.L_x_21120:


//--------------------- .text._ZN2at6native27unrolled_elementwise_kernelINS0_13BinaryFunctorIhhhZZZNS0_18rshift_kernel_cudaERNS_18TensorIteratorBaseEENKUlvE_clEvENKUlvE_clEvEUlhhE_EESt5arrayIPcLm3EELi4E23TrivialOffsetCalculatorILi2EjESC_ILi1EjENS0_6memory15LoadWithoutCastENSF_16StoreWithoutCastEEEviT_T0_T2_T3_T4_T5_ --------------------------
	.section	.text._ZN2at6native27unrolled_elementwise_kernelINS0_13BinaryFunctorIhhhZZZNS0_18rshift_kernel_cudaERNS_18TensorIteratorBaseEENKUlvE_clEvENKUlvE_clEvEUlhhE_EESt5arrayIPcLm3EELi4E23TrivialOffsetCalculatorILi2EjESC_ILi1EjENS0_6memory15LoadWithoutCastENSF_16StoreWithoutCastEEEviT_T0_T2_T3_T4_T5_,"ax",@progbits
	.align	128
        .global         _ZN2at6native27unrolled_elementwise_kernelINS0_13BinaryFunctorIhhhZZZNS0_18rshift_kernel_cudaERNS_18TensorIteratorBaseEENKUlvE_clEvENKUlvE_clEvEUlhhE_EESt5arrayIPcLm3EELi4E23TrivialOffsetCalculatorILi2EjESC_ILi1EjENS0_6memory15LoadWithoutCastENSF_16StoreWithoutCastEEEviT_T0_T2_T3_T4_T5_
        .type           _ZN2at6native27unrolled_elementwise_kernelINS0_13BinaryFunctorIhhhZZZNS0_18rshift_kernel_cudaERNS_18TensorIteratorBaseEENKUlvE_clEvENKUlvE_clEvEUlhhE_EESt5arrayIPcLm3EELi4E23TrivialOffsetCalculatorILi2EjESC_ILi1EjENS0_6memory15LoadWithoutCastENSF_16StoreWithoutCastEEEviT_T0_T2_T3_T4_T5_,@function
        .size           _ZN2at6native27unrolled_elementwise_kernelINS0_13BinaryFunctorIhhhZZZNS0_18rshift_kernel_cudaERNS_18TensorIteratorBaseEENKUlvE_clEvENKUlvE_clEvEUlhhE_EESt5arrayIPcLm3EELi4E23TrivialOffsetCalculatorILi2EjESC_ILi1EjENS0_6memory15LoadWithoutCastENSF_16StoreWithoutCastEEEviT_T0_T2_T3_T4_T5_,(.L_x_21121 - _ZN2at6native27unrolled_elementwise_kernelINS0_13BinaryFunctorIhhhZZZNS0_18rshift_kernel_cudaERNS_18TensorIteratorBaseEENKUlvE_clEvENKUlvE_clEvEUlhhE_EESt5arrayIPcLm3EELi4E23TrivialOffsetCalculatorILi2EjESC_ILi1EjENS0_6memory15LoadWithoutCastENSF_16StoreWithoutCastEEEviT_T0_T2_T3_T4_T5_)
        .other          _ZN2at6native27unrolled_elementwise_kernelINS0_13BinaryFunctorIhhhZZZNS0_18rshift_kernel_cudaERNS_18TensorIteratorBaseEENKUlvE_clEvENKUlvE_clEvEUlhhE_EESt5arrayIPcLm3EELi4E23TrivialOffsetCalculatorILi2EjESC_ILi1EjENS0_6memory15LoadWithoutCastENSF_16StoreWithoutCastEEEviT_T0_T2_T3_T4_T5_,@"STO_CUDA_ENTRY STV_DEFAULT"
_ZN2at6native27unrolled_elementwise_kernelINS0_13BinaryFunctorIhhhZZZNS0_18rshift_kernel_cudaERNS_18TensorIteratorBaseEENKUlvE_clEvENKUlvE_clEvEUlhhE_EESt5arrayIPcLm3EELi4E23TrivialOffsetCalculatorILi2EjESC_ILi1EjENS0_6memory15LoadWithoutCastENSF_16StoreWithoutCastEEEviT_T0_T2_T3_T4_T5_:
.text._ZN2at6native27unrolled_elementwise_kernelINS0_13BinaryFunctorIhhhZZZNS0_18rshift_kernel_cudaERNS_18TensorIteratorBaseEENKUlvE_clEvENKUlvE_clEvEUlhhE_EESt5arrayIPcLm3EELi4E23TrivialOffsetCalculatorILi2EjESC_ILi1EjENS0_6memory15LoadWithoutCastENSF_16StoreWithoutCastEEEviT_T0_T2_T3_T4_T5_:
        /* <DEDUP_REMOVED lines=17> */
[----:B------:R-:W-:Y:S02]  /*0110*/  ISETP.GE.AND P1, PT, R0, R17, PT ;  /* 0x000000110000720c */ /* 0x000fe40003f26270 */
[C---:B---3--:R-:W-:Y:S02]  /*0120*/  @!P2 IADD3 R12, P4, PT, R21.reuse, R12, RZ ;  /* 0x0000000c150ca210 */ /* 0x048fe40007f9e0ff */
[----:B----4-:R-:W-:Y:S02]  /*0130*/  @!P2 IADD3 R8, P3, PT, R21, R8, RZ ;  /* 0x000000081508a210 */ /* 0x010fe40007f7e0ff */
[----:B------:R-:W-:Y:S01]  /*0140*/  PRMT R21, RZ, 0x7610, R21 ;  /* 0x00007610ff157816 */ /* 0x000fe20000000015 */
[----:B------:R-:W-:Y:S02]  /*0150*/  @!P2 IMAD.X R13, RZ, RZ, R13, P4 ;  /* 0x000000ffff0da224 */ /* 0x000fe400020e060d */
[----:B------:R-:W-:-:S03]  /*0160*/  @!P2 IMAD.X R9, RZ, RZ, R9, P3 ;  /* 0x000000ffff09a224 */ /* 0x000fc600018e0609 */
[----:B-1----:R1:W3:Y:S01]  /*0170*/  @!P2 LDG.E.U8 R21, desc[UR4][R12.64] ;  /* 0x000000040c15a981 */ /* 0x0022e2000c1e1100 */
[----:B------:R-:W-:Y:S02]  /*0180*/  @!P1 IMAD R23, R15, 0x200, R0 ;  /* 0x000002000f179824 */ /* 0x000fe400078e0200 */
[----:B------:R-:W-:Y:S01]  /*0190*/  @!P1 VIADD R0, R0, 0x80 ;  /* 0x0000008000009836 */ /* 0x000fe20000000000 */
[----:B------:R4:W3:Y:S02]  /*01a0*/  @!P2 LDG.E.U8 R20, desc[UR4][R8.64] ;  /* 0x000000040814a981 */ /* 0x0008e4000c1e1100 */
[C---:B--2---:R-:W-:Y:S02]  /*01b0*/  @!P1 IADD3 R2, P3, PT, R23.reuse, R2, RZ ;  /* 0x0000000217029210 */ /* 0x044fe40007f7e0ff */
[----:B------:R-:W-:Y:S02]  /*01c0*/  ISETP.GE.AND P0, PT, R0, R17, PT ;  /* 0x000000110000720c */ /* 0x000fe40003f06270 */
[----:B------:R-:W-:Y:S01]  /*01d0*/  @!P1 IADD3 R4, P2, PT, R23, R4, RZ ;  /* 0x0000000417049210 */ /* 0x000fe20007f5e0ff */
[----:B------:R-:W-:Y:S01]  /*01e0*/  @!P1 IMAD.X R3, RZ, RZ, R3, P3 ;  /* 0x000000ffff039224 */ /* 0x000fe200018e0603 */
[----:B------:R-:W-:-:S02]  /*01f0*/  PRMT R22, RZ, 0x7610, R22 ;  /* 0x00007610ff167816 */ /* 0x000fc40000000016 */
[----:B------:R-:W-:Y:S01]  /*0200*/  PRMT R24, RZ, 0x7610, R24 ;  /* 0x00007610ff187816 */ /* 0x000fe20000000018 */
[----:B-1----:R-:W-:Y:S01]  /*0210*/  IMAD.MOV.U32 R12, RZ, RZ, RZ ;  /* 0x000000ffff0c7224 */ /* 0x002fe200078e00ff */
[----:B----4-:R-:W1:Y:S05]  /*0220*/  LDC.64 R8, c[0x0][0x390] ;  /* 0x0000e400ff087b82 */ /* 0x010e6a0000000a00 */
[----:B------:R-:W-:Y:S01]  /*0230*/  @!P0 IMAD R25, R15, 0x200, R0 ;  /* 0x000002000f198824 */ /* 0x000fe200078e0200 */
[----:B------:R2:W4:Y:S01]  /*0240*/  @!P1 LDG.E.U8 R22, desc[UR4][R2.64] ;  /* 0x0000000402169981 */ /* 0x000522000c1e1100 */
[----:B------:R-:W-:-:S03]  /*0250*/  @!P1 IMAD.X R5, RZ, RZ, R5, P2 ;  /* 0x000000ffff059224 */ /* 0x000fc600010e0605 */
[C---:B0-----:R-:W-:Y:S02]  /*0260*/  @!P0 IADD3 R6, P3, PT, R25.reuse, R6, RZ ;  /* 0x0000000619068210 */ /* 0x041fe40007f7e0ff */
[----:B------:R-:W-:-:S03]  /*0270*/  @!P0 IADD3 R10, P2, PT, R25, R10, RZ ;  /* 0x0000000a190a8210 */ /* 0x000fc60007f5e0ff */
[----:B------:R-:W-:Y:S01]  /*0280*/  @!P0 IMAD.X R7, RZ, RZ, R7, P3 ;  /* 0x000000ffff078224 */ /* 0x000fe200018e0607 */
[----:B--2---:R-:W0:Y:S01]  /*0290*/  LDC.64 R2, c[0x0][0x398] ;  /* 0x0000e600ff027b82 */ /* 0x004e220000000a00 */
[----:B------:R-:W-:Y:S02]  /*02a0*/  IMAD.MOV.U32 R23, RZ, RZ, RZ ;  /* 0x000000ffff177224 */ /* 0x000fe400078e00ff */
[----:B------:R-:W-:Y:S01]  /*02b0*/  @!P0 IMAD.X R11, RZ, RZ, R11, P2 ;  /* 0x000000ffff0b8224 */ /* 0x000fe200010e060b */
[----:B------:R2:W4:Y:S04]  /*02c0*/  @!P0 LDG.E.U8 R24, desc[UR4][R6.64] ;  /* 0x0000000406188981 */ /* 0x000528000c1e1100 */
[----:B------:R2:W4:Y:S04]  /*02d0*/  @!P1 LDG.E.U8 R23, desc[UR4][R4.64] ;  /* 0x0000000404179981 */ /* 0x000528000c1e1100 */
[----:B------:R2:W4:Y:S01]  /*02e0*/  @!P0 LDG.E.U8 R12, desc[UR4][R10.64] ;  /* 0x000000040a0c8981 */ /* 0x000522000c1e1100 */
[----:B------:R-:W-:-:S05]  /*02f0*/  @!P0 VIADD R0, R0, 0x80 ;  /* 0x0000008000008836 */ /* 0x000fca0000000000 */
[----:B------:R-:W-:-:S13]  /*0300*/  ISETP.GE.AND P0, PT, R0, R17, PT ;  /* 0x000000110000720c */ /* 0x000fda0003f06270 */
[----:B------:R-:W-:-:S05]  /*0310*/  @!P0 IMAD R13, R15, 0x200, R0 ;  /* 0x000002000f0d8824 */ /* 0x000fca00078e0200 */
[----:B0-----:R-:W-:-:S05]  /*0320*/  @!P0 IADD3 R2, P1, PT, R13, R2, RZ ;  /* 0x000000020d028210 */ /* 0x001fca0007f3e0ff */
[----:B------:R-:W-:Y:S01]  /*0330*/  @!P0 IMAD.X R3, RZ, RZ, R3, P1 ;  /* 0x000000ffff038224 */ /* 0x000fe200008e0603 */
[----:B-1----:R-:W-:Y:S01]  /*0340*/  @!P0 IADD3 R8, P1, PT, R13, R8, RZ ;  /* 0x000000080d088210 */ /* 0x002fe20007f3e0ff */
[----:B--2---:R-:W-:Y:S01]  /*0350*/  IMAD.MOV.U32 R6, RZ, RZ, RZ ;  /* 0x000000ffff067224 */ /* 0x004fe200078e00ff */
[----:B------:R-:W-:-:S03]  /*0360*/  PRMT R0, RZ, 0x7610, R0 ;  /* 0x00007610ff007816 */ /* 0x000fc60000000000 */
[----:B------:R-:W-:-:S03]  /*0370*/  @!P0 IMAD.X R9, RZ, RZ, R9, P1 ;  /* 0x000000ffff098224 */ /* 0x000fc600008e0609 */
[----:B------:R0:W5:Y:S04]  /*0380*/  @!P0 LDG.E.U8 R0, desc[UR4][R2.64] ;  /* 0x0000000402008981 */ /* 0x000168000c1e1100 */
[----:B------:R1:W5:Y:S01]  /*0390*/  @!P0 LDG.E.U8 R6, desc[UR4][R8.64] ;  /* 0x0000000408068981 */ /* 0x000362000c1e1100 */
[----:B------:R-:W-:-:S13]  /*03a0*/  ISETP.GE.AND P0, PT, R14, R17, PT ;  /* 0x000000110e00720c */ /* 0x000fda0003f06270 */
[----:B------:R-:W2:Y:S01]  /*03b0*/  @!P0 LDC.64 R4, c[0x0][0x388] ;  /* 0x0000e200ff048b82 */ /* 0x000ea20000000a00 */
[C---:B------:R-:W-:Y:S02]  /*03c0*/  VIADD R26, R14.reuse, 0x80 ;  /* 0x000000800e1a7836 */ /* 0x040fe40000000000 */
[----:B------:R-:W-:-:S03]  /*03d0*/  VIADD R10, R14, 0x100 ;  /* 0x000001000e0a7836 */ /* 0x000fc60000000000 */
[-C--:B------:R-:W-:Y:S01]  /*03e0*/  ISETP.GE.AND P2, PT, R26, R17.reuse, PT ;  /* 0x000000111a00720c */ /* 0x080fe20003f46270 */
[----:B0-----:R-:W-:Y:S01]  /*03f0*/  VIADD R2, R14, 0x180 ;  /* 0x000001800e027836 */ /* 0x001fe20000000000 */
[----:B------:R-:W-:Y:S01]  /*0400*/  ISETP.GE.AND P1, PT, R10, R17, PT ;  /* 0x000000110a00720c */ /* 0x000fe20003f26270 */
[----:B------:R-:W-:Y:S01]  /*0410*/  BSSY.RECONVERGENT B0, `(.L_x_9313) ;  /* 0x0000023000007945 */ /* 0x000fe20003800200 */
[----:B---3--:R-:W-:-:S04]  /*0420*/  @!P0 LOP3.LUT R7, R21, 0xff, RZ, 0xc0, !PT ;  /* 0x000000ff15078812 */ /* 0x008fc800078ec0ff */
[----:B------:R-:W-:Y:S01]  /*0430*/  @!P0 ISETP.GT.U32.AND P3, PT, R7, 0x7, PT ;  /* 0x000000070700880c */ /* 0x000fe20003f64070 */
[----:B------:R-:W-:Y:S01]  /*0440*/  @!P0 IMAD R7, R15, 0x200, R14 ;  /* 0x000002000f078824 */ /* 0x000fe200078e020e */
[----:B------:R-:W-:-:S04]  /*0450*/  @!P0 LOP3.LUT R21, R21, 0xff, RZ, 0xc0, !PT ;  /* 0x000000ff15158812 */ /* 0x000fc800078ec0ff */
[----:B--2---:R-:W-:Y:S02]  /*0460*/  @!P0 IADD3 R4, P5, PT, R7, R4, RZ ;  /* 0x0000000407048210 */ /* 0x004fe40007fbe0ff */
[----:B------:R-:W-:-:S03]  /*0470*/  @!P0 SHF.R.U32.HI R20, RZ, R21, R20 ;  /* 0x00000015ff148219 */ /* 0x000fc60000011614 */
[----:B------:R-:W-:Y:S01]  /*0480*/  @!P0 IMAD.X R5, RZ, RZ, R5, P5 ;  /* 0x000000ffff058224 */ /* 0x000fe200028e0605 */
[----:B------:R-:W-:Y:S01]  /*0490*/  @!P0 SEL R19, R20, RZ, !P3 ;  /* 0x000000ff14138207 */ /* 0x000fe20005800000 */
[----:B------:R-:W-:-:S04]  /*04a0*/  @!P0 IMAD.MOV.U32 R14, RZ, RZ, R26 ;  /* 0x000000ffff0e8224 */ /* 0x000fc800078e001a */
[----:B------:R0:W-:Y:S01]  /*04b0*/  @!P0 STG.E.U8 desc[UR4][R4.64], R19 ;  /* 0x0000001304008986 */ /* 0x0001e2000c101104 */
[----:B------:R-:W-:Y:S02]  /*04c0*/  ISETP.GE.AND P6, PT, R14, R17, PT ;  /* 0x000000110e00720c */ /* 0x000fe40003fc6270 */
[C---:B----4-:R-:W-:Y:S02]  /*04d0*/  @!P2 LOP3.LUT R3, R22.reuse, 0xff, RZ, 0xc0, !PT ;  /* 0x000000ff1603a812 */ /* 0x050fe400078ec0ff */
[----:B------:R-:W-:Y:S02]  /*04e0*/  @!P2 LOP3.LUT R22, R22, 0xff, RZ, 0xc0, !PT ;  /* 0x000000ff1616a812 */ /* 0x000fe400078ec0ff */
[----:B------:R-:W-:Y:S02]  /*04f0*/  @!P2 ISETP.GT.U32.AND P3, PT, R3, 0x7, PT ;  /* 0x000000070300a80c */ /* 0x000fe40003f64070 */
[C---:B-1----:R-:W-:Y:S02]  /*0500*/  @!P1 LOP3.LUT R8, R24.reuse, 0xff, RZ, 0xc0, !PT ;  /* 0x000000ff18089812 */ /* 0x042fe400078ec0ff */
[----:B------:R-:W-:-:S02]  /*0510*/  @!P1 LOP3.LUT R3, R24, 0xff, RZ, 0xc0, !PT ;  /* 0x000000ff18039812 */ /* 0x000fc400078ec0ff */
[----:B------:R-:W-:Y:S02]  /*0520*/  @!P2 SHF.R.U32.HI R22, RZ, R22, R23 ;  /* 0x00000016ff16a219 */ /* 0x000fe40000011617 */
[----:B------:R-:W-:Y:S02]  /*0530*/  @!P1 ISETP.GT.U32.AND P4, PT, R8, 0x7, PT ;  /* 0x000000070800980c */ /* 0x000fe40003f84070 */
[----:B------:R-:W-:Y:S02]  /*0540*/  @!P1 SHF.R.U32.HI R3, RZ, R3, R12 ;  /* 0x00000003ff039219 */ /* 0x000fe4000001160c */
[----:B------:R-:W-:Y:S02]  /*0550*/  @!P2 SEL R16, R22, RZ, !P3 ;  /* 0x000000ff1610a207 */ /* 0x000fe40005800000 */
[----:B------:R-:W-:Y:S01]  /*0560*/  @!P1 SEL R18, R3, RZ, !P4 ;  /* 0x000000ff03129207 */ /* 0x000fe20006000000 */
        /* <DEDUP_REMOVED lines=13> */
.L_x_9314:
[----:B------:R-:W-:Y:S05]  /*0640*/  BSYNC.RECONVERGENT B0 ;  /* 0x0000000000007941 */ /* 0x000fea0003800200 */
.L_x_9313:
[-C--:B------:R-:W-:Y:S02]  /*0650*/  ISETP.GE.AND P0, PT, R14, R17.reuse, PT ;  /* 0x000000110e00720c */ /* 0x080fe40003f06270 */
[----:B------:R-:W-:-:S11]  /*0660*/  ISETP.GE.AND P1, PT, R2, R17, PT ;  /* 0x000000110200720c */ /* 0x000fd60003f26270 */
[----:B------:R-:W-:Y:S05]  /*0670*/  @P0 EXIT ;  /* 0x000000000000094d */ /* 0x000fea0003800000 */
[----:B------:R-:W1:Y:S01]  /*0680*/  LDCU.64 UR6, c[0x0][0x388] ;  /* 0x00007100ff0677ac */ /* 0x000e620008000a00 */
[----:B------:R-:W-:Y:S01]  /*0690*/  IMAD R2, R15, 0x200, R14 ;  /* 0x000002000f027824 */ /* 0x000fe200078e020e */
[C---:B0----5:R-:W-:Y:S02]  /*06a0*/  @!P1 LOP3.LUT R4, R0.reuse, 0xff, RZ, 0xc0, !PT ;  /* 0x000000ff00049812 */ /* 0x061fe400078ec0ff */
[----:B------:R-:W-:Y:S02]  /*06b0*/  @!P1 LOP3.LUT R3, R0, 0xff, RZ, 0xc0, !PT ;  /* 0x000000ff00039812 */ /* 0x000fe400078ec0ff */
[----:B------:R-:W-:Y:S02]  /*06c0*/  @!P1 ISETP.GT.U32.AND P0, PT, R4, 0x7, PT ;  /* 0x000000070400980c */ /* 0x000fe40003f04070 */
[----:B------:R-:W-:-:S04]  /*06d0*/  @!P1 SHF.R.U32.HI R6, RZ, R3, R6 ;  /* 0x00000003ff069219 */ /* 0x000fc80000011606 */
[----:B------:R-:W-:Y:S02]  /*06e0*/  @!P1 SEL R5, R6, RZ, !P0 ;  /* 0x000000ff06059207 */ /* 0x000fe40004000000 */
[----:B-1----:R-:W-:-:S05]  /*06f0*/  IADD3 R2, P2, PT, R2, UR6, RZ ;  /* 0x0000000602027c10 */ /* 0x002fca000ff5e0ff */
[----:B------:R-:W-:-:S05]  /*0700*/  IMAD.X R3, RZ, RZ, UR7, P2 ;  /* 0x00000007ff037e24 */ /* 0x000fca00090e06ff */
[----:B------:R-:W-:Y:S01]  /*0710*/  STG.E.U8 desc[UR4][R2.64], R5 ;  /* 0x0000000502007986 */ /* 0x000fe2000c101104 */
[----:B------:R-:W-:Y:S05]  /*0720*/  EXIT ;  /* 0x000000000000794d */ /* 0x000fea0003800000 */
.L_x_9315:
        /* <DEDUP_REMOVED lines=13> */
.L_x_21121:


//--------------------- .text._ZN2at6native29vectorized_elementwise_kernelILi2ENS0_13BinaryFunctorIhhhZZZNS0_18rshift_kernel_cudaERNS_18TensorIteratorBaseEENKUlvE_clEvENKUlvE_clEvEUlhhE_EESt5arrayIPcLm3EEEEviT0_T1_ --------------------------
	.section	.text._ZN2at6native29vectorized_elementwise_kernelILi2ENS0_13BinaryFunctorIhhhZZZNS0_18rshift_kernel_cudaERNS_18TensorIteratorBaseEENKUlvE_clEvENKUlvE_clEvEUlhhE_EESt5arrayIPcLm3EEEEviT0_T1_,"ax",@progbits
	.align	128
        .global         _ZN2at6native29vectorized_elementwise_kernelILi2ENS0_13BinaryFunctorIhhhZZZNS0_18rshift_kernel_cudaERNS_18TensorIteratorBaseEENKUlvE_clEvENKUlvE_clEvEUlhhE_EESt5arrayIPcLm3EEEEviT0_T1_
        .type           _ZN2at6native29vectorized_elementwise_kernelILi2ENS0_13BinaryFunctorIhhhZZZNS0_18rshift_kernel_cudaERNS_18TensorIteratorBaseEENKUlvE_clEvENKUlvE_clEvEUlhhE_EESt5arrayIPcLm3EEEEviT0_T1_,@function
        .size           _ZN2at6native29vectorized_elementwise_kernelILi2ENS0_13BinaryFunctorIhhhZZZNS0_18rshift_kernel_cudaERNS_18TensorIteratorBaseEENKUlvE_clEvENKUlvE_clEvEUlhhE_EESt5arrayIPcLm3EEEEviT0_T1_,(.L_x_21122 - _ZN2at6native29vectorized_elementwise_kernelILi2ENS0_13BinaryFunctorIhhhZZZNS0_18rshift_kernel_cudaERNS_18TensorIteratorBaseEENKUlvE_clEvENKUlvE_clEvEUlhhE_EESt5arrayIPcLm3EEEEviT0_T1_)
        .other          _ZN2at6native29vectorized_elementwise_kernelILi2ENS0_13BinaryFunctorIhhhZZZNS0_18rshift_kernel_cudaERNS_18TensorIteratorBaseEENKUlvE_clEvENKUlvE_clEvEUlhhE_EESt5arrayIPcLm3EEEEviT0_T1_,@"STO_CUDA_ENTRY STV_DEFAULT"
_ZN2at6native29vectorized_elementwise_kernelILi2ENS0_13BinaryFunctorIhhhZZZNS0_18rshift_kernel_cudaERNS_18TensorIteratorBaseEENKUlvE_clEvENKUlvE_clEvEUlhhE_EESt5arrayIPcLm3EEEEviT0_T1_:
.text._ZN2at6native29vectorized_elementwise_kernelILi2ENS0_13BinaryFunctorIhhhZZZNS0_18rshift_kernel_cudaERNS_18TensorIteratorBaseEENKUlvE_clEvENKUlvE_clEvEUlhhE_EESt5arrayIPcLm3EEEEviT0_T1_:
        /* <DEDUP_REMOVED lines=10> */
[----:B------:R-:W-:-:S07]  /*00a0*/  IMAD.MOV.U32 R20, RZ, RZ, RZ ;  /* 0x000000ffff147224 */ /* 0x000fce00078e00ff */
[----:B------:R-:W2:Y:S08]  /*00b0*/  LDC.64 R18, c[0x0][0x398] ;  /* 0x0000e600ff127b82 */ /* 0x000eb00000000a00 */
[----:B------:R-:W3:Y:S08]  /*00c0*/  LDC.64 R16, c[0x0][0x390] ;  /* 0x0000e400ff107b82 */ /* 0x000ef00000000a00 */
[----:B------:R-:W4:Y:S01]  /*00d0*/  LDC.64 R14, c[0x0][0x398] ;  /* 0x0000e600ff0e7b82 */ /* 0x000f220000000a00 */
[----:B0-----:R-:W-:Y:S01]  /*00e0*/  ISETP.GE.U32.AND P2, PT, R0, UR5, PT ;  /* 0x0000000500007c0c */ /* 0x001fe2000bf46070 */
[----:B------:R-:W-:-:S06]  /*00f0*/  IMAD.MOV.U32 R2, RZ, RZ, R0 ;  /* 0x000000ffff027224 */ /* 0x000fcc00078e0000 */
[----:B------:R-:W0:Y:S06]  /*0100*/  LDC.64 R12, c[0x0][0x398] ;  /* 0x0000e600ff0c7b82 */ /* 0x000e2c0000000a00 */
[C---:B------:R-:W-:Y:S02]  /*0110*/  @!P2 VIADD R0, R2.reuse, 0x80 ;  /* 0x000000800200a836 */ /* 0x040fe40000000000 */
[----:B------:R-:W-:-:S03]  /*0120*/  @!P2 VIADD R23, R2, UR4 ;  /* 0x000000040217ac36 */ /* 0x000fc60008000000 */
[----:B------:R-:W-:Y:S02]  /*0130*/  ISETP.GE.U32.AND P0, PT, R0, UR5, PT ;  /* 0x0000000500007c0c */ /* 0x000fe4000bf06070 */
[C---:B-1----:R-:W-:Y:S02]  /*0140*/  @!P2 IADD3 R28, P1, PT, R23.reuse, R10, RZ ;  /* 0x0000000a171ca210 */ /* 0x042fe40007f3e0ff */
[----:B--2---:R-:W-:-:S03]  /*0150*/  @!P2 IADD3 R22, P3, PT, R23, R18, RZ ;  /* 0x000000121716a210 */ /* 0x004fc60007f7e0ff */
[----:B------:R-:W-:Y:S02]  /*0160*/  @!P2 IMAD.X R29, RZ, RZ, R11, P1 ;  /* 0x000000ffff1da224 */ /* 0x000fe400008e060b */
[----:B------:R-:W1:Y:S04]  /*0170*/  LDC.64 R10, c[0x0][0x390] ;  /* 0x0000e400ff0a7b82 */ /* 0x000e680000000a00 */
[C---:B------:R-:W-:Y:S01]  /*0180*/  @!P0 VIADD R25, R0.reuse, UR4 ;  /* 0x0000000400198c36 */ /* 0x040fe20008000000 */
[----:B------:R2:W5:Y:S01]  /*0190*/  @!P2 LDG.E.U8 R20, desc[UR12][R28.64] ;  /* 0x0000000c1c14a981 */ /* 0x000562000c1e1100 */
[----:B------:R-:W-:Y:S01]  /*01a0*/  @!P0 VIADD R0, R0, 0x80 ;  /* 0x0000008000008836 */ /* 0x000fe20000000000 */
[----:B------:R-:W-:Y:S02]  /*01b0*/  PRMT R18, RZ, 0x7610, R18 ;  /* 0x00007610ff127816 */ /* 0x000fe40000000012 */
[----:B---3--:R-:W-:-:S02]  /*01c0*/  @!P0 IADD3 R26, P4, PT, R25, R16, RZ ;  /* 0x00000010191a8210 */ /* 0x008fc40007f9e0ff */
[C---:B------:R-:W-:Y:S01]  /*01d0*/  ISETP.GE.U32.AND P1, PT, R0.reuse, UR5, PT ;  /* 0x0000000500007c0c */ /* 0x040fe2000bf26070 */
[----:B------:R-:W-:Y:S01]  /*01e0*/  @!P2 IMAD.X R23, RZ, RZ, R19, P3 ;  /* 0x000000ffff17a224 */ /* 0x000fe200018e0613 */
[----:B----4-:R-:W-:Y:S01]  /*01f0*/  @!P0 IADD3 R24, P3, PT, R25, R14, RZ ;  /* 0x0000000e19188210 */ /* 0x010fe20007f7e0ff */
[----:B------:R-:W-:Y:S02]  /*0200*/  IMAD.MOV.U32 R19, RZ, RZ, RZ ;  /* 0x000000ffff137224 */ /* 0x000fe400078e00ff */
[----:B------:R-:W-:Y:S01]  /*0210*/  @!P0 IMAD.X R27, RZ, RZ, R17, P4 ;  /* 0x000000ffff1b8224 */ /* 0x000fe200020e0611 */
[----:B------:R-:W3:Y:S07]  /*0220*/  @!P2 LDG.E.U8 R18, desc[UR12][R22.64] ;  /* 0x0000000c1612a981 */ /* 0x000eee000c1e1100 */
[C---:B--2---:R-:W-:Y:S01]  /*0230*/  @!P1 VIADD R29, R0.reuse, UR4 ;  /* 0x00000004001d9c36 */ /* 0x044fe20008000000 */
[----:B------:R1:W2:Y:S01]  /*0240*/  @!P0 LDG.E.U8 R19, desc[UR12][R26.64] ;  /* 0x0000000c1a138981 */ /* 0x0002a2000c1e1100 */
[----:B------:R-:W-:Y:S01]  /*0250*/  @!P1 VIADD R0, R0, 0x80 ;  /* 0x0000008000009836 */ /* 0x000fe20000000000 */
[----:B------:R-:W4:Y:S01]  /*0260*/  LDC.64 R16, c[0x0][0x398] ;  /* 0x0000e600ff107b82 */ /* 0x000f220000000a00 */
[----:B------:R-:W-:-:S03]  /*0270*/  @!P0 IMAD.X R25, RZ, RZ, R15, P3 ;  /* 0x000000ffff198224 */ /* 0x000fc600018e060f */
[----:B------:R-:W-:-:S04]  /*0280*/  ISETP.GE.U32.AND P2, PT, R0, UR5, PT ;  /* 0x0000000500007c0c */ /* 0x000fc8000bf46070 */
[----:B------:R-:W4:Y:S01]  /*0290*/  LDC.64 R14, c[0x0][0x390] ;  /* 0x0000e400ff0e7b82 */ /* 0x000f220000000a00 */
[----:B-1----:R-:W-:Y:S01]  /*02a0*/  @!P1 IADD3 R26, P3, PT, R29, R10, RZ ;  /* 0x0000000a1d1a9210 */ /* 0x002fe20007f7e0ff */
[----:B------:R-:W-:-:S04]  /*02b0*/  IMAD.MOV.U32 R23, RZ, RZ, RZ ;  /* 0x000000ffff177224 */ /* 0x000fc800078e00ff */
[----:B------:R-:W-:Y:S02]  /*02c0*/  @!P1 IMAD.X R27, RZ, RZ, R11, P3 ;  /* 0x000000ffff1b9224 */ /* 0x000fe400018e060b */
[----:B------:R-:W1:Y:S03]  /*02d0*/  LDC.64 R10, c[0x0][0x390] ;  /* 0x0000e400ff0a7b82 */ /* 0x000e660000000a00 */
[----:B------:R0:W2:Y:S01]  /*02e0*/  @!P1 LDG.E.U8 R23, desc[UR12][R26.64] ;  /* 0x0000000c1a179981 */ /* 0x0000a2000c1e1100 */
[----:B------:R-:W-:Y:S02]  /*02f0*/  PRMT R22, RZ, 0x7610, R22 ;  /* 0x00007610ff167816 */ /* 0x000fe40000000016 */
[----:B0-----:R-:W-:-:S04]  /*0300*/  @!P1 IADD3 R28, P4, PT, R29, R12, RZ ;  /* 0x0000000c1d1c9210 */ /* 0x001fc80007f9e0ff */
[----:B------:R0:W2:Y:S01]  /*0310*/  @!P0 LDG.E.U8 R22, desc[UR12][R24.64] ;  /* 0x0000000c18168981 */ /* 0x0000a2000c1e1100 */
[C---:B------:R-:W-:Y:S02]  /*0320*/  @!P2 VIADD R27, R0.reuse, UR4 ;  /* 0x00000004001bac36 */ /* 0x040fe40008000000 */
[----:B------:R-:W-:Y:S02]  /*0330*/  @!P2 VIADD R0, R0, 0x80 ;  /* 0x000000800000a836 */ /* 0x000fe40000000000 */
[----:B------:R-:W-:Y:S02]  /*0340*/  @!P1 IMAD.X R29, RZ, RZ, R13, P4 ;  /* 0x000000ffff1d9224 */ /* 0x000fe400020e060d */
[----:B------:R-:W1:Y:S01]  /*0350*/  LDC.64 R12, c[0x0][0x398] ;  /* 0x0000e600ff0c7b82 */ /* 0x000e620000000a00 */
[----:B------:R-:W-:Y:S02]  /*0360*/  ISETP.GE.U32.AND P3, PT, R0, UR5, PT ;  /* 0x0000000500007c0c */ /* 0x000fe4000bf66070 */
[----:B0-----:R-:W-:-:S02]  /*0370*/  PRMT R24, RZ, 0x7610, R24 ;  /* 0x00007610ff187816 */ /* 0x001fc40000000018 */
[----:B----4-:R-:W-:-:S04]  /*0380*/  @!P2 IADD3 R14, P0, PT, R27, R14, RZ ;  /* 0x0000000e1b0ea210 */ /* 0x010fc80007f1e0ff */
[----:B------:R1:W4:Y:S01]  /*0390*/  @!P1 LDG.E.U8 R24, desc[UR12][R28.64] ;  /* 0x0000000c1c189981 */ /* 0x000322000c1e1100 */
[----:B------:R-:W-:Y:S01]  /*03a0*/  @!P2 IADD3 R26, P1, PT, R27, R16, RZ ;  /* 0x000000101b1aa210 */ /* 0x000fe20007f3e0ff */
[----:B------:R-:W-:Y:S02]  /*03b0*/  IMAD.MOV.U32 R16, RZ, RZ, RZ ;  /* 0x000000ffff107224 */ /* 0x000fe400078e00ff */
[----:B------:R-:W-:Y:S02]  /*03c0*/  @!P2 IMAD.X R15, RZ, RZ, R15, P0 ;  /* 0x000000ffff0fa224 */ /* 0x000fe400000e060f */
[----:B------:R-:W-:-:S03]  /*03d0*/  @!P3 VIADD R25, R0, UR4 ;  /* 0x000000040019bc36 */ /* 0x000fc60008000000 */
[----:B------:R0:W4:Y:S01]  /*03e0*/  @!P2 LDG.E.U8 R16, desc[UR12][R14.64] ;  /* 0x0000000c0e10a981 */ /* 0x000122000c1e1100 */
[----:B------:R-:W-:Y:S01]  /*03f0*/  @!P3 VIADD R0, R0, 0x80 ;  /* 0x000000800000b836 */ /* 0x000fe20000000000 */
[C---:B-1----:R-:W-:Y:S01]  /*0400*/  @!P3 IADD3 R28, P0, PT, R25.reuse, R10, RZ ;  /* 0x0000000a191cb210 */ /* 0x042fe20007f1e0ff */
[--C-:B------:R-:W-:Y:S01]  /*0410*/  @!P2 IMAD.X R27, RZ, RZ, R17.reuse, P1 ;  /* 0x000000ffff1ba224 */ /* 0x100fe200008e0611 */
[----:B------:R-:W-:Y:S01]  /*0420*/  PRMT R17, RZ, 0x7610, R17 ;  /* 0x00007610ff117816 */ /* 0x000fe20000000011 */
[----:B0-----:R-:W0:Y:S02]  /*0430*/  LDC.64 R14, c[0x0][0x390] ;  /* 0x0000e400ff0e7b82 */ /* 0x001e240000000a00 */
[----:B------:R-:W-:Y:S01]  /*0440*/  @!P3 IMAD.X R29, RZ, RZ, R11, P0 ;  /* 0x000000ffff1db224 */ /* 0x000fe200000e060b */
[----:B------:R-:W-:Y:S02]  /*0450*/  ISETP.GE.U32.AND P0, PT, R0, UR5, PT ;  /* 0x0000000500007c0c */ /* 0x000fe4000bf06070 */
[----:B------:R1:W4:Y:S01]  /*0460*/  @!P2 LDG.E.U8 R17, desc[UR12][R26.64] ;  /* 0x0000000c1a11a981 */ /* 0x000322000c1e1100 */
[----:B------:R-:W-:Y:S01]  /*0470*/  @!P3 IADD3 R10, P1, PT, R25, R12, RZ ;  /* 0x0000000c190ab210 */ /* 0x000fe20007f3e0ff */
[----:B------:R-:W-:-:S04]  /*0480*/  IMAD.MOV.U32 R25, RZ, RZ, RZ ;  /* 0x000000ffff197224 */ /* 0x000fc800078e00ff */
[----:B------:R-:W-:Y:S02]  /*0490*/  @!P3 IMAD.X R11, RZ, RZ, R13, P1 ;  /* 0x000000ffff0bb224 */ /* 0x000fe400008e060d */
[----:B------:R1:W4:Y:S02]  /*04a0*/  @!P3 LDG.E.U8 R25, desc[UR12][R28.64] ;  /* 0x0000000c1c19b981 */ /* 0x000324000c1e1100 */
[----:B-1----:R-:W-:-:S06]  /*04b0*/  PRMT R26, RZ, 0x7610, R26 ;  /* 0x00007610ff1a7816 */ /* 0x002fcc000000001a */
[----:B------:R1:W4:Y:S01]  /*04c0*/  @!P3 LDG.E.U8 R26, desc[UR12][R10.64] ;  /* 0x0000000c0a1ab981 */ /* 0x000322000c1e1100 */
[----:B------:R-:W-:Y:S01]  /*04d0*/  @!P0 VIADD R29, R0, UR4 ;  /* 0x00000004001d8c36 */ /* 0x000fe20008000000 */
[----:B-1----:R-:W1:Y:S04]  /*04e0*/  LDC.64 R10, c[0x0][0x398] ;  /* 0x0000e600ff0a7b82 */ /* 0x002e680000000a00 */
[----:B0-----:R-:W-:Y:S01]  /*04f0*/  @!P0 IADD3 R12, P1, PT, R29, R14, RZ ;  /* 0x0000000e1d0c8210 */ /* 0x001fe20007f3e0ff */
[----:B------:R-:W-:-:S04]  /*0500*/  IMAD.MOV.U32 R14, RZ, RZ, RZ ;  /* 0x000000ffff0e7224 */ /* 0x000fc800078e00ff */
[----:B------:R-:W-:Y:S02]  /*0510*/  @!P0 IMAD.X R13, RZ, RZ, R15, P1 ;  /* 0x000000ffff0d8224 */ /* 0x000fe400008e060f */
[----:B------:R-:W-:-:S03]  /*0520*/  @!P0 VIADD R0, R0, 0x80 ;  /* 0x0000008000008836 */ /* 0x000fc60000000000 */
[----:B------:R0:W4:Y:S02]  /*0530*/  @!P0 LDG.E.U8 R14, desc[UR12][R12.64] ;  /* 0x0000000c0c0e8981 */ /* 0x000124000c1e1100 */
[----:B------:R-:W-:Y:S01]  /*0540*/  ISETP.GE.U32.AND P2, PT, R0, UR5, PT ;  /* 0x0000000500007c0c */ /* 0x000fe2000bf46070 */
[----:B0-----:R-:W0:Y:S01]  /*0550*/  LDC.64 R12, c[0x0][0x390] ;  /* 0x0000e400ff0c7b82 */ /* 0x001e220000000a00 */
[----:B-1----:R-:W-:Y:S02]  /*0560*/  @!P0 IADD3 R28, P1, PT, R29, R10, RZ ;  /* 0x0000000a1d1c8210 */ /* 0x002fe40007f3e0ff */
[----:B------:R-:W-:-:S03]  /*0570*/  PRMT R15, RZ, 0x7610, R15 ;  /* 0x00007610ff0f7816 */ /* 0x000fc6000000000f */
[----:B------:R-:W-:-:S05]  /*0580*/  @!P0 IMAD.X R29, RZ, RZ, R11, P1 ;  /* 0x000000ffff1d8224 */ /* 0x000fca00008e060b */
[----:B------:R1:W4:Y:S02]  /*0590*/  @!P0 LDG.E.U8 R15, desc[UR12][R28.64] ;  /* 0x0000000c1c0f8981 */ /* 0x000324000c1e1100 */
[----:B-1----:R-:W-:-:S05]  /*05a0*/  @!P2 VIADD R29, R0, UR4 ;  /* 0x00000004001dac36 */ /* 0x002fca0008000000 */
[----:B0-----:R-:W-:Y:S01]  /*05b0*/  @!P2 IADD3 R10, P0, PT, R29, R12, RZ ;  /* 0x0000000c1d0aa210 */ /* 0x001fe20007f1e0ff */
[----:B------:R-:W-:-:S04]  /*05c0*/  IMAD.MOV.U32 R12, RZ, RZ, RZ ;  /* 0x000000ffff0c7224 */ /* 0x000fc800078e00ff */
[----:B------:R-:W-:-:S05]  /*05d0*/  @!P2 IMAD.X R11, RZ, RZ, R13, P0 ;  /* 0x000000ffff0ba224 */ /* 0x000fca00000e060d */
[----:B------:R0:W4:Y:S02]  /*05e0*/  @!P2 LDG.E.U8 R12, desc[UR12][R10.64] ;  /* 0x0000000c0a0ca981 */ /* 0x000124000c1e1100 */
[----:B0-----:R-:W0:Y:S01]  /*05f0*/  LDC.64 R10, c[0x0][0x398] ;  /* 0x0000e600ff0a7b82 */ /* 0x001e220000000a00 */
[----:B------:R-:W-:Y:S01]  /*0600*/  @!P2 VIADD R0, R0, 0x80 ;  /* 0x000000800000a836 */ /* 0x000fe20000000000 */
[----:B0-----:R-:W-:-:S05]  /*0610*/  @!P2 IADD3 R28, P0, PT, R29, R10, RZ ;  /* 0x0000000a1d1ca210 */ /* 0x001fca0007f1e0ff */
[----:B------:R-:W-:Y:S02]  /*0620*/  @!P2 IMAD.X R29, RZ, RZ, R11, P0 ;  /* 0x000000ffff1da224 */ /* 0x000fe400000e060b */
[----:B------:R-:W0:Y:S01]  /*0630*/  LDC.64 R10, c[0x0][0x390] ;  /* 0x0000e400ff0a7b82 */ /* 0x000e220000000a00 */
[----:B------:R-:W-:Y:S02]  /*0640*/  ISETP.GE.U32.AND P0, PT, R0, UR5, PT ;  /* 0x0000000500007c0c */ /* 0x000fe4000bf06070 */
[----:B------:R-:W-:-:S06]  /*0650*/  PRMT R13, RZ, 0x7610, R13 ;  /* 0x00007610ff0d7816 */ /* 0x000fcc000000000d */
[----:B------:R0:W4:Y:S05]  /*0660*/  @!P2 LDG.E.U8 R13, desc[UR12][R28.64] ;  /* 0x0000000c1c0da981 */ /* 0x00012a000c1e1100 */
[----:B------:R-:W-:-:S05]  /*0670*/  @!P0 VIADD R27, R0, UR4 ;  /* 0x00000004001b8c36 */ /* 0x000fca0008000000 */
[----:B0-----:R-:W-:-:S05]  /*0680*/  @!P0 IADD3 R28, P1, PT, R27, R10, RZ ;  /* 0x0000000a1b1c8210 */ /* 0x001fca0007f3e0ff */
[----:B------:R-:W-:Y:S02]  /*0690*/  @!P0 IMAD.X R29, RZ, RZ, R11, P1 ;  /* 0x000000ffff1d8224 */ /* 0x000fe400008e060b */
[----:B------:R-:W0:Y:S01]  /*06a0*/  LDC.64 R10, c[0x0][0x398] ;  /* 0x0000e600ff0a7b82 */ /* 0x000e220000000a00 */
[----:B------:R-:W-:-:S06]  /*06b0*/  IMAD.MOV.U32 R0, RZ, RZ, RZ ;  /* 0x000000ffff007224 */ /* 0x000fcc00078e00ff */
[----:B------:R1:W4:Y:S01]  /*06c0*/  @!P0 LDG.E.U8 R0, desc[UR12][R28.64] ;  /* 0x0000000c1c008981 */ /* 0x000322000c1e1100 */
[----:B0-----:R-:W-:Y:S02]  /*06d0*/  @!P0 IADD3 R10, P1, PT, R27, R10, RZ ;  /* 0x0000000a1b0a8210 */ /* 0x001fe40007f3e0ff */
[----:B------:R-:W-:-:S03]  /*06e0*/  PRMT R27, RZ, 0x7610, R27 ;  /* 0x00007610ff1b7816 */ /* 0x000fc6000000001b */
[----:B------:R-:W-:-:S05]  /*06f0*/  @!P0 IMAD.X R11, RZ, RZ, R11, P1 ;  /* 0x000000ffff0b8224 */ /* 0x000fca00008e060b */
[----:B------:R3:W4:Y:S01]  /*0700*/  @!P0 LDG.E.U8 R27, desc[UR12][R10.64] ;  /* 0x0000000c0a1b8981 */ /* 0x000722000c1e1100 */
[C---:B-1----:R-:W-:Y:S01]  /*0710*/  VIADD R28, R2.reuse, 0x80 ;  /* 0x00000080021c7836 */ /* 0x042fe20000000000 */
[----:B------:R-:W-:-:S04]  /*0720*/  ISETP.GE.U32.AND P0, PT, R2, UR5, PT ;  /* 0x0000000502007c0c */ /* 0x000fc8000bf06070 */
[----:B------:R-:W-:-:S09]  /*0730*/  ISETP.GE.U32.AND P4, PT, R28, UR5, PT ;  /* 0x000000051c007c0c */ /* 0x000fd2000bf86070 */
[C---:B---3--:R-:W-:Y:S02]  /*0740*/  @!P0 LOP3.LUT R10, R18.reuse, 0xff, RZ, 0xc0, !PT ;  /* 0x000000ff120a8812 */ /* 0x048fe400078ec0ff */
[----:B------:R-:W-:Y:S02]  /*0750*/  @!P0 LOP3.LUT R29, R18, 0xff, RZ, 0xc0, !PT ;  /* 0x000000ff121d8812 */ /* 0x000fe400078ec0ff */
[----:B------:R-:W-:Y:S02]  /*0760*/  @!P0 ISETP.GT.U32.AND P2, PT, R10, 0x7, PT ;  /* 0x000000070a00880c */ /* 0x000fe40003f44070 */
[----:B------:R-:W0:Y:S01]  /*0770*/  @!P0 LDC.64 R10, c[0x0][0x388] ;  /* 0x0000e200ff0a8b82 */ /* 0x000e220000000a00 */
[----:B-----5:R-:W-:Y:S02]  /*0780*/  @!P0 SHF.R.U32.HI R20, RZ, R29, R20 ;  /* 0x0000001dff148219 */ /* 0x020fe40000011614 */
[----:B--2---:R-:W-:-:S04]  /*0790*/  @!P4 LOP3.LUT R18, R22, 0xff, RZ, 0xc0, !PT ;  /* 0x000000ff1612c812 */ /* 0x004fc800078ec0ff */
[----:B------:R-:W-:Y:S01]  /*07a0*/  @!P4 ISETP.GT.U32.AND P3, PT, R18, 0x7, PT ;  /* 0x000000071200c80c */ /* 0x000fe20003f64070 */
[----:B------:R-:W-:-:S05]  /*07b0*/  VIADD R18, R2, 0x100 ;  /* 0x0000010002127836 */ /* 0x000fca0000000000 */
[----:B------:R-:W-:Y:S02]  /*07c0*/  ISETP.GE.U32.AND P1, PT, R18, UR5, PT ;  /* 0x0000000512007c0c */ /* 0x000fe4000bf26070 */
[----:B------:R-:W-:-:S04]  /*07d0*/  @!P4 LOP3.LUT R22, R22, 0xff, RZ, 0xc0, !PT ;  /* 0x000000ff1616c812 */ /* 0x000fc800078ec0ff */
[----:B------:R-:W-:-:S07]  /*07e0*/  @!P4 SHF.R.U32.HI R19, RZ, R22, R19 ;  /* 0x00000016ff13c219 */ /* 0x000fce0000011613 */
[----:B----4-:R-:W-:-:S04]  /*07f0*/  @!P1 LOP3.LUT R18, R24, 0xff, RZ, 0xc0, !PT ;  /* 0x000000ff18129812 */ /* 0x010fc800078ec0ff */
[----:B------:R-:W-:Y:S01]  /*0800*/  @!P1 ISETP.GT.U32.AND P6, PT, R18, 0x7, PT ;  /* 0x000000071200980c */ /* 0x000fe20003fc4070 */
[----:B------:R-:W-:Y:S01]  /*0810*/  VIADD R18, R2, 0x180 ;  /* 0x0000018002127836 */ /* 0x000fe20000000000 */
[----:B------:R-:W-:Y:S02]  /*0820*/  @!P0 SEL R21, R20, RZ, !P2 ;  /* 0x000000ff14158207 */ /* 0x000fe40005000000 */
[----:B------:R-:W-:Y:S01]  /*0830*/  @!P4 SEL R3, R19, RZ, !P3 ;  /* 0x000000ff1303c207 */ /* 0x000fe20005800000 */
[----:B------:R-:W-:Y:S01]  /*0840*/  VIADD R19, R2, 0x280 ;  /* 0x0000028002137836 */ /* 0x000fe20000000000 */
[----:B------:R-:W-:Y:S01]  /*0850*/  ISETP.GE.U32.AND P2, PT, R18, UR5, PT ;  /* 0x0000000512007c0c */ /* 0x000fe2000bf46070 */
[----:B------:R-:W-:Y:S01]  /*0860*/  VIADD R18, R2, 0x200 ;  /* 0x0000020002127836 */ /* 0x000fe20000000000 */
[----:B------:R-:W-:Y:S02]  /*0870*/  @!P1 LOP3.LUT R24, R24, 0xff, RZ, 0xc0, !PT ;  /* 0x000000ff18189812 */ /* 0x000fe400078ec0ff */
[----:B------:R-:W-:Y:S01]  /*0880*/  ISETP.GE.U32.AND P4, PT, R19, UR5, PT ;  /* 0x0000000513007c0c */ /* 0x000fe2000bf86070 */
[----:B------:R-:W-:Y:S01]  /*0890*/  @!P0 VIADD R19, R2, UR4 ;  /* 0x0000000402138c36 */ /* 0x000fe20008000000 */
[----:B------:R-:W-:Y:S01]  /*08a0*/  ISETP.GE.U32.AND P3, PT, R18, UR5, PT ;  /* 0x0000000512007c0c */ /* 0x000fe2000bf66070 */
[C---:B------:R-:W-:Y:S01]  /*08b0*/  VIADD R18, R2.reuse, 0x300 ;  /* 0x0000030002127836 */ /* 0x040fe20000000000 */
[----:B------:R-:W-:Y:S01]  /*08c0*/  @!P1 SHF.R.U32.HI R23, RZ, R24, R23 ;  /* 0x00000018ff179219 */ /* 0x000fe20000011617 */
[----:B------:R-:W-:-:S03]  /*08d0*/  VIADD R20, R2, 0x380 ;  /* 0x0000038002147836 */ /* 0x000fc60000000000 */
[----:B------:R-:W-:Y:S02]  /*08e0*/  @!P1 SEL R4, R23, RZ, !P6 ;  /* 0x000000ff17049207 */ /* 0x000fe40007000000 */
[----:B------:R-:W-:Y:S02]  /*08f0*/  ISETP.GE.U32.AND P5, PT, R18, UR5, PT ;  /* 0x0000000512007c0c */ /* 0x000fe4000bfa6070 */
[----:B0-----:R-:W-:Y:S02]  /*0900*/  @!P0 IADD3 R10, P6, PT, R19, R10, RZ ;  /* 0x0000000a130a8210 */ /* 0x001fe40007fde0ff */
[C---:B------:R-:W-:Y:S02]  /*0910*/  @!P2 LOP3.LUT R18, R17.reuse, 0xff, RZ, 0xc0, !PT ;  /* 0x000000ff1112a812 */ /* 0x040fe400078ec0ff */
[----:B------:R-:W-:Y:S01]  /*0920*/  @!P2 LOP3.LUT R17, R17, 0xff, RZ, 0xc0, !PT ;  /* 0x000000ff1111a812 */ /* 0x000fe200078ec0ff */
[----:B------:R-:W-:Y:S01]  /*0930*/  @!P0 IMAD.X R11, RZ, RZ, R11, P6 ;  /* 0x000000ffff0b8224 */ /* 0x000fe200030e060b */
[----:B------:R-:W-:Y:S01]  /*0940*/  ISETP.GE.U32.AND P1, PT, R20, UR5, PT ;  /* 0x0000000514007c0c */ /* 0x000fe2000bf26070 */
[----:B------:R-:W-:Y:S01]  /*0950*/  @!P0 IMAD.MOV.U32 R2, RZ, RZ, R28 ;  /* 0x000000ffff028224 */ /* 0x000fe200078e001c */
[----:B------:R-:W-:-:S02]  /*0960*/  @!P2 ISETP.GT.U32.AND P6, PT, R18, 0x7, PT ;  /* 0x000000071200a80c */ /* 0x000fc40003fc4070 */
[----:B------:R-:W-:Y:S02]  /*0970*/  @!P2 SHF.R.U32.HI R16, RZ, R17, R16 ;  /* 0x00000011ff10a219 */ /* 0x000fe40000011610 */
[----:B------:R-:W-:Y:S02]  /*0980*/  @!P3 LOP3.LUT R17, R26, 0xff, RZ, 0xc0, !PT ;  /* 0x000000ff1a11b812 */ /* 0x000fe400078ec0ff */
[----:B------:R-:W-:Y:S02]  /*0990*/  @!P2 SEL R5, R16, RZ, !P6 ;  /* 0x000000ff1005a207 */ /* 0x000fe40007000000 */
[----:B------:R-:W-:Y:S02]  /*09a0*/  ISETP.GE.U32.AND P6, PT, R2, UR5, PT ;  /* 0x0000000502007c0c */ /* 0x000fe4000bfc6070 */
[----:B------:R-:W-:Y:S02]  /*09b0*/  @!P3 LOP3.LUT R26, R26, 0xff, RZ, 0xc0, !PT ;  /* 0x000000ff1a1ab812 */ /* 0x000fe400078ec0ff */
[----:B------:R-:W-:-:S02]  /*09c0*/  @!P3 ISETP.GT.U32.AND P2, PT, R17, 0x7, PT ;  /* 0x000000071100b80c */ /* 0x000fc40003f44070 */
[----:B------:R-:W-:Y:S01]  /*09d0*/  @!P3 SHF.R.U32.HI R25, RZ, R26, R25 ;  /* 0x0000001aff19b219 */ /* 0x000fe20000011619 */
[----:B------:R0:W-:Y:S01]  /*09e0*/  @!P0 STG.E.U8 desc[UR12][R10.64], R21 ;  /* 0x000000150a008986 */ /* 0x0001e2000c10110c */
[----:B------:R-:W-:Y:S02]  /*09f0*/  BSSY.RECONVERGENT B0, `(.L_x_9317) ;  /* 0x0000042000007945 */ /* 0x000fe40003800200 */
[----:B------:R-:W-:Y:S02]  /*0a00*/  @!P3 SEL R6, R25, RZ, !P2 ;  /* 0x000000ff1906b207 */ /* 0x000fe40005000000 */
[----:B------:R-:W-:Y:S01]  /*0a10*/  BSSY.RELIABLE B1, `(.L_x_9318) ;  /* 0x0000038000017945 */ /* 0x000fe20003800100 */
[C---:B------:R-:W-:Y:S02]  /*0a20*/  @!P4 LOP3.LUT R16, R15.reuse, 0xff, RZ, 0xc0, !PT ;  /* 0x000000ff0f10c812 */ /* 0x040fe400078ec0ff */
[----:B------:R-:W-:-:S04]  /*0a30*/  @!P4 LOP3.LUT R15, R15, 0xff, RZ, 0xc0, !PT ;  /* 0x000000ff0f0fc812 */ /* 0x000fc800078ec0ff */
[----:B------:R-:W-:Y:S02]  /*0a40*/  @!P4 SHF.R.U32.HI R14, RZ, R15, R14 ;  /* 0x0000000fff0ec219 */ /* 0x000fe4000001160e */
[----:B------:R-:W-:-:S04]  /*0a50*/  @!P4 ISETP.GT.U32.AND P0, PT, R16, 0x7, PT ;  /* 0x000000071000c80c */ /* 0x000fc80003f04070 */
[----:B------:R-:W-:Y:S02]  /*0a60*/  @!P4 SEL R7, R14, RZ, !P0 ;  /* 0x000000ff0e07c207 */ /* 0x000fe40004000000 */
[C---:B------:R-:W-:Y:S02]  /*0a70*/  @!P5 LOP3.LUT R17, R13.reuse, 0xff, RZ, 0xc0, !PT ;  /* 0x000000ff0d11d812 */ /* 0x040fe400078ec0ff */
[----:B------:R-:W-:Y:S02]  /*0a80*/  @!P5 LOP3.LUT R13, R13, 0xff, RZ, 0xc0, !PT ;  /* 0x000000ff0d0dd812 */ /* 0x000fe400078ec0ff */
[----:B------:R-:W-:Y:S02]  /*0a90*/  @!P5 ISETP.GT.U32.AND P2, PT, R17, 0x7, PT ;  /* 0x000000071100d80c */ /* 0x000fe40003f44070 */
[----:B------:R-:W-:-:S04]  /*0aa0*/  @!P5 SHF.R.U32.HI R12, RZ, R13, R12 ;  /* 0x0000000dff0cd219 */ /* 0x000fc8000001160c */
[----:B------:R-:W-:Y:S02]  /*0ab0*/  @!P5 SEL R8, R12, RZ, !P2 ;  /* 0x000000ff0c08d207 */ /* 0x000fe40005000000 */
[C---:B------:R-:W-:Y:S02]  /*0ac0*/  @!P1 LOP3.LUT R15, R27.reuse, 0xff, RZ, 0xc0, !PT ;  /* 0x000000ff1b0f9812 */ /* 0x040fe400078ec0ff */
[----:B------:R-:W-:Y:S02]  /*0ad0*/  @!P1 LOP3.LUT R27, R27, 0xff, RZ, 0xc0, !PT ;  /* 0x000000ff1b1b9812 */ /* 0x000fe400078ec0ff */
[----:B------:R-:W-:Y:S02]  /*0ae0*/  @!P1 ISETP.GT.U32.AND P3, PT, R15, 0x7, PT ;  /* 0x000000070f00980c */ /* 0x000fe40003f64070 */
[----:B------:R-:W-:-:S04]  /*0af0*/  @!P1 SHF.R.U32.HI R0, RZ, R27, R0 ;  /* 0x0000001bff009219 */ /* 0x000fc80000011600 */
[----:B------:R-:W-:Y:S01]  /*0b00*/  @!P1 SEL R9, R0, RZ, !P3 ;  /* 0x000000ff00099207 */ /* 0x000fe20005800000 */
        /* <DEDUP_REMOVED lines=15> */
.L_x_9319:
        /* <DEDUP_REMOVED lines=8> */
.L_x_9320:
        /* <DEDUP_REMOVED lines=8> */
.L_x_9321:
        /* <DEDUP_REMOVED lines=9> */
.L_x_9322:
[----:B------:R-:W-:Y:S05]  /*0d90*/  BSYNC.RELIABLE B1 ;  /* 0x0000000000017941 */ /* 0x000fea0003800100 */
.L_x_9318:
[----:B------:R-:W-:-:S13]  /*0da0*/  ISETP.GE.U32.AND P0, PT, R2, UR5, PT ;  /* 0x0000000502007c0c */ /* 0x000fda000bf06070 */
[----:B--2---:R-:W2:Y:S01]  /*0db0*/  @!P0 LDC.64 R6, c[0x0][0x388] ;  /* 0x0000e200ff068b82 */ /* 0x004ea20000000a00 */
[C---:B-1----:R-:W-:Y:S02]  /*0dc0*/  @!P0 VIADD R5, R2.reuse, UR4 ;  /* 0x0000000402058c36 */ /* 0x042fe40008000000 */
[----:B------:R-:W-:-:S03]  /*0dd0*/  @!P0 VIADD R2, R2, 0x80 ;  /* 0x0000008002028836 */ /* 0x000fc60000000000 */
[----:B--2---:R-:W-:-:S05]  /*0de0*/  @!P0 IADD3 R4, P1, PT, R5, R6, RZ ;  /* 0x0000000605048210 */ /* 0x004fca0007f3e0ff */
[----:B------:R-:W-:-:S05]  /*0df0*/  @!P0 IMAD.X R5, RZ, RZ, R7, P1 ;  /* 0x000000ffff058224 */ /* 0x000fca00008e0607 */
[----:B------:R2:W-:Y:S03]  /*0e00*/  @!P0 STG.E.U8 desc[UR12][R4.64], R8 ;  /* 0x0000000804008986 */ /* 0x0005e6000c10110c */
.L_x_9323:
[----:B------:R-:W-:Y:S05]  /*0e10*/  BSYNC.RECONVERGENT B0 ;  /* 0x0000000000007941 */ /* 0x000fea0003800200 */
.L_x_9317:
        /* <DEDUP_REMOVED lines=9> */
.L_x_9316:
        /* <DEDUP_REMOVED lines=30> */
[----:B------:R-:W-:-:S02]  /*1090*/  ISETP.GT.U32.AND P5, PT, R13, 0x7, PT ;  /* 0x000000070d00780c */ /* 0x000fc40003fa4070 */
[----:B------:R-:W-:Y:S02]  /*10a0*/  ISETP.GT.U32.AND P6, PT, R12, 0x7, PT ;  /* 0x000000070c00780c */ /* 0x000fe40003fc4070 */
[----:B------:R-:W-:Y:S02]  /*10b0*/  SHF.R.U32.HI R13, RZ, R13, R10 ;  /* 0x0000000dff0d7219 */ /* 0x000fe4000001160a */
[----:B------:R-:W-:Y:S02]  /*10c0*/  SHF.R.U32.HI R12, RZ, R12, R7 ;  /* 0x0000000cff0c7219 */ /* 0x000fe40000011607 */
[C---:B----4-:R-:W-:Y:S02]  /*10d0*/  PRMT R10, R16.reuse, 0x7770, RZ ;  /* 0x00007770100a7816 */ /* 0x050fe400000000ff */
[----:B------:R-:W-:Y:S02]  /*10e0*/  PRMT R9, R16, 0x7771, RZ ;  /* 0x0000777110097816 */ /* 0x000fe400000000ff */
[----:B-----5:R-:W-:-:S02]  /*10f0*/  PRMT R7, R15, 0x7770, RZ ;  /* 0x000077700f077816 */ /* 0x020fc400000000ff */
[----:B------:R-:W-:Y:S02]  /*1100*/  PRMT R8, R15, 0x7771, RZ ;  /* 0x000077710f087816 */ /* 0x000fe400000000ff */
[----:B------:R-:W-:Y:S02]  /*1110*/  ISETP.GT.U32.AND P4, PT, R10, 0x7, PT ;  /* 0x000000070a00780c */ /* 0x000fe40003f84070 */
[----:B------:R-:W-:Y:S02]  /*1120*/  ISETP.GT.U32.AND P3, PT, R9, 0x7, PT ;  /* 0x000000070900780c */ /* 0x000fe40003f64070 */
[----:B------:R-:W-:Y:S02]  /*1130*/  SHF.R.U32.HI R10, RZ, R10, R7 ;  /* 0x0000000aff0a7219 */ /* 0x000fe40000011607 */
[----:B------:R-:W-:Y:S02]  /*1140*/  SHF.R.U32.HI R9, RZ, R9, R8 ;  /* 0x00000009ff097219 */ /* 0x000fe40000011608 */
[----:B------:R-:W-:-:S02]  /*1150*/  PRMT R8, R6, 0x7770, RZ ;  /* 0x0000777006087816 */ /* 0x000fc400000000ff */
[C---:B------:R-:W-:Y:S02]  /*1160*/  PRMT R7, R5.reuse, 0x7770, RZ ;  /* 0x0000777005077816 */ /* 0x040fe400000000ff */
[----:B------:R-:W-:Y:S02]  /*1170*/  PRMT R6, R6, 0x7771, RZ ;  /* 0x0000777106067816 */ /* 0x000fe400000000ff */
[----:B------:R-:W-:Y:S02]  /*1180*/  PRMT R5, R5, 0x7771, RZ ;  /* 0x0000777105057816 */ /* 0x000fe400000000ff */
[----:B------:R-:W-:Y:S02]  /*1190*/  ISETP.GT.U32.AND P2, PT, R8, 0x7, PT ;  /* 0x000000070800780c */ /* 0x000fe40003f44070 */
[----:B------:R-:W-:Y:S02]  /*11a0*/  SHF.R.U32.HI R11, RZ, R6, R5 ;  /* 0x00000006ff0b7219 */ /* 0x000fe40000011605 */
[----:B------:R-:W-:-:S02]  /*11b0*/  SHF.R.U32.HI R8, RZ, R8, R7 ;  /* 0x00000008ff087219 */ /* 0x000fc40000011607 */
[----:B------:R-:W-:Y:S02]  /*11c0*/  ISETP.GT.U32.AND P1, PT, R6, 0x7, PT ;  /* 0x000000070600780c */ /* 0x000fe40003f24070 */
[----:B------:R-:W-:Y:S02]  /*11d0*/  PRMT R5, R4, 0x7770, RZ ;  /* 0x0000777004057816 */ /* 0x000fe400000000ff */
[----:B------:R-:W-:Y:S02]  /*11e0*/  PRMT R6, R0, 0x7770, RZ ;  /* 0x0000777000067816 */ /* 0x000fe400000000ff */
[----:B------:R-:W-:Y:S02]  /*11f0*/  PRMT R4, R4, 0x7771, RZ ;  /* 0x0000777104047816 */ /* 0x000fe400000000ff */
[----:B------:R-:W-:Y:S02]  /*1200*/  PRMT R7, R0, 0x7771, RZ ;  /* 0x0000777100077816 */ /* 0x000fe400000000ff */
[----:B------:R-:W-:-:S02]  /*1210*/  SEL R12, R12, RZ, !P6 ;  /* 0x000000ff0c0c7207 */ /* 0x000fc40007000000 */
[----:B------:R-:W-:Y:S02]  /*1220*/  ISETP.GT.U32.AND P0, PT, R6, 0x7, PT ;  /* 0x000000070600780c */ /* 0x000fe40003f04070 */
[----:B------:R-:W-:Y:S02]  /*1230*/  SHF.R.U32.HI R5, RZ, R6, R5 ;  /* 0x00000006ff057219 */ /* 0x000fe40000011605 */
[----:B------:R-:W-:Y:S02]  /*1240*/  ISETP.GT.U32.AND P6, PT, R7, 0x7, PT ;  /* 0x000000070700780c */ /* 0x000fe40003fc4070 */
[----:B------:R-:W-:Y:S02]  /*1250*/  SHF.R.U32.HI R4, RZ, R7, R4 ;  /* 0x00000007ff047219 */ /* 0x000fe40000011604 */
[----:B------:R-:W-:Y:S02]  /*1260*/  SEL R13, R13, RZ, !P5 ;  /* 0x000000ff0d0d7207 */ /* 0x000fe40006800000 */
[----:B------:R-:W-:-:S02]  /*1270*/  SEL R10, R10, RZ, !P4 ;  /* 0x000000ff0a0a7207 */ /* 0x000fc40006000000 */
[----:B------:R-:W-:Y:S02]  /*1280*/  SEL R9, R9, RZ, !P3 ;  /* 0x000000ff09097207 */ /* 0x000fe40005800000 */
[----:B------:R-:W-:Y:S02]  /*1290*/  SEL R8, R8, RZ, !P2 ;  /* 0x000000ff08087207 */ /* 0x000fe40005000000 */
[----:B------:R-:W-:Y:S02]  /*12a0*/  SEL R11, R11, RZ, !P1 ;  /* 0x000000ff0b0b7207 */ /* 0x000fe40004800000 */
[----:B------:R-:W-:Y:S02]  /*12b0*/  SEL R5, R5, RZ, !P0 ;  /* 0x000000ff05057207 */ /* 0x000fe40004000000 */
[----:B------:R-:W-:Y:S02]  /*12c0*/  SEL R4, R4, RZ, !P6 ;  /* 0x000000ff04047207 */ /* 0x000fe40007000000 */
[----:B------:R-:W-:-:S02]  /*12d0*/  PRMT R13, R13, 0x7604, R12 ;  /* 0x000076040d0d7816 */ /* 0x000fc4000000000c */
[----:B------:R-:W-:Y:S02]  /*12e0*/  PRMT R9, R9, 0x7604, R10 ;  /* 0x0000760409097816 */ /* 0x000fe4000000000a */
[----:B------:R-:W-:Y:S02]  /*12f0*/  PRMT R11, R11, 0x7604, R8 ;  /* 0x000076040b0b7816 */ /* 0x000fe40000000008 */
[----:B------:R-:W-:Y:S01]  /*1300*/  PRMT R5, R4, 0x7604, R5 ;  /* 0x0000760404057816 */ /* 0x000fe20000000005 */
[----:B------:R-:W-:Y:S04]  /*1310*/  STG.E.U16 desc[UR12][R2.64], R13 ;  /* 0x0000000d02007986 */ /* 0x000fe8000c10150c */
[----:B------:R-:W-:Y:S04]  /*1320*/  STG.E.U16 desc[UR12][R2.64+0x100], R9 ;  /* 0x0001000902007986 */ /* 0x000fe8000c10150c */
[----:B------:R-:W-:Y:S04]  /*1330*/  STG.E.U16 desc[UR12][R2.64+0x200], R11 ;  /* 0x0002000b02007986 */ /* 0x000fe8000c10150c */
[----:B------:R-:W-:Y:S01]  /*1340*/  STG.E.U16 desc[UR12][R2.64+0x300], R5 ;  /* 0x0003000502007986 */ /* 0x000fe2000c10150c */
[----:B------:R-:W-:Y:S05]  /*1350*/  EXIT ;  /* 0x000000000000794d */ /* 0x000fea0003800000 */
.L_x_9324:
        /* <DEDUP_REMOVED lines=10> */
.L_x_21122:


//--------------------- .text._ZN2at6native29vectorized_elementwise_kernelILi4ENS0_13BinaryFunctorIhhhZZZNS0_18rshift_kernel_cudaERNS_18TensorIteratorBaseEENKUlvE_clEvENKUlvE_clEvEUlhhE_EESt5arrayIPcLm3EEEEviT0_T1_ --------------------------
	.section	.text._ZN2at6native29vectorized_elementwise_kernelILi4ENS0_13BinaryFunctorIhhhZZZNS0_18rshift_kernel_cudaERNS_18TensorIteratorBaseEENKUlvE_clEvENKUlvE_clEvEUlhhE_EESt5arrayIPcLm3EEEEviT0_T1_,"ax",@progbits
	.align	128
        .global         _ZN2at6native29vectorized_elementwise_kernelILi4ENS0_13BinaryFunctorIhhhZZZNS0_18rshift_kernel_cudaERNS_18TensorIteratorBaseEENKUlvE_clEvENKUlvE_clEvEUlhhE_EESt5arrayIPcLm3EEEEviT0_T1_
        .type           _ZN2at6native29vectorized_elementwise_kernelILi4ENS0_13BinaryFunctorIhhhZZZNS0_18rshift_kernel_cudaERNS_18TensorIteratorBaseEENKUlvE_clEvENKUlvE_clEvEUlhhE_EESt5arrayIPcLm3EEEEviT0_T1_,@function
        .size           _ZN2at6native29vectorized_elementwise_kernelILi4ENS0_13BinaryFunctorIhhhZZZNS0_18rshift_kernel_cudaERNS_18TensorIteratorBaseEENKUlvE_clEvENKUlvE_clEvEUlhhE_EESt5arrayIPcLm3EEEEviT0_T1_,(.L_x_21123 - _ZN2at6native29vectorized_elementwise_kernelILi4ENS0_13BinaryFunctorIhhhZZZNS0_18rshift_kernel_cudaERNS_18TensorIteratorBaseEENKUlvE_clEvENKUlvE_clEvEUlhhE_EESt5arrayIPcLm3EEEEviT0_T1_)
        .other          _ZN2at6native29vectorized_elementwise_kernelILi4ENS0_13BinaryFunctorIhhhZZZNS0_18rshift_kernel_cudaERNS_18TensorIteratorBaseEENKUlvE_clEvENKUlvE_clEvEUlhhE_EESt5arrayIPcLm3EEEEviT0_T1_,@"STO_CUDA_ENTRY STV_DEFAULT"
_ZN2at6native29vectorized_elementwise_kernelILi4ENS0_13BinaryFunctorIhhhZZZNS0_18rshift_kernel_cudaERNS_18TensorIteratorBaseEENKUlvE_clEvENKUlvE_clEvEUlhhE_EESt5arrayIPcLm3EEEEviT0_T1_:
.text._ZN2at6native29vectorized_elementwise_kernelILi4ENS0_13BinaryFunctorIhhhZZZNS0_18rshift_kernel_cudaERNS_18TensorIteratorBaseEENKUlvE_clEvENKUlvE_clEvEUlhhE_EESt5arrayIPcLm3EEEEviT0_T1_:
        /* <DEDUP_REMOVED lines=192> */
.L_x_9328:
        /* <DEDUP_REMOVED lines=8> */
.L_x_9329:
        /* <DEDUP_REMOVED lines=8> */
.L_x_9330:
        /* <DEDUP_REMOVED lines=9> */
.L_x_9331:
[----:B------:R-:W-:Y:S05]  /*0d90*/  BSYNC.RELIABLE B1 ;  /* 0x0000000000017941 */ /* 0x000fea0003800100 */
.L_x_9327:
[----:B------:R-:W-:-:S13]  /*0da0*/  ISETP.GE.U32.AND P0, PT, R2, UR5, PT ;  /* 0x0000000502007c0c */ /* 0x000fda000bf06070 */
[----:B--2---:R-:W2:Y:S01]  /*0db0*/  @!P0 LDC.64 R6, c[0x0][0x388] ;  /* 0x0000e200ff068b82 */ /* 0x004ea20000000a00 */
[C---:B-1----:R-:W-:Y:S02]  /*0dc0*/  @!P0 VIADD R5, R2.reuse, UR4 ;  /* 0x0000000402058c36 */ /* 0x042fe40008000000 */
[----:B------:R-:W-:-:S03]  /*0dd0*/  @!P0 VIADD R2, R2, 0x80 ;  /* 0x0000008002028836 */ /* 0x000fc60000000000 */
[----:B--2---:R-:W-:-:S05]  /*0de0*/  @!P0 IADD3 R4, P1, PT, R5, R6, RZ ;  /* 0x0000000605048210 */ /* 0x004fca0007f3e0ff */
[----:B------:R-:W-:-:S05]  /*0df0*/  @!P0 IMAD.X R5, RZ, RZ, R7, P1 ;  /* 0x000000ffff058224 */ /* 0x000fca00008e0607 */
[----:B------:R2:W-:Y:S03]  /*0e00*/  @!P0 STG.E.U8 desc[UR12][R4.64], R8 ;  /* 0x0000000804008986 */ /* 0x0005e6000c10110c */
.L_x_9332:
[----:B------:R-:W-:Y:S05]  /*0e10*/  BSYNC.RECONVERGENT B0 ;  /* 0x0000000000007941 */ /* 0x000fea0003800200 */
.L_x_9326:
        /* <DEDUP_REMOVED lines=9> */
.L_x_9325:
        /* <DEDUP_REMOVED lines=10> */
[C---:B-1----:R-:W-:Y:S02]  /*0f50*/  IMAD.WIDE.U32 R2, R0.reuse, 0x4, R2 ;  /* 0x0000000400027825 */ /* 0x042fe400078e0002 */
[----:B------:R-:W0:Y:S02]  /*0f60*/  LDCU.64 UR6, c[0x0][0x388] ;  /* 0x00007100ff0677ac */ /* 0x000e240008000a00 */
[----:B------:R-:W-:Y:S01]  /*0f70*/  IMAD.WIDE.U32 R4, R0, 0x4, R4 ;  /* 0x0000000400047825 */ /* 0x000fe200078e0004 */
[----:B------:R-:W2:Y:S04]  /*0f80*/  LDG.E R6, desc[UR12][R2.64] ;  /* 0x0000000c02067981 */ /* 0x000ea8000c1e1900 */
[----:B------:R-:W3:Y:S04]  /*0f90*/  LDG.E R8, desc[UR12][R4.64] ;  /* 0x0000000c04087981 */ /* 0x000ee8000c1e1900 */
[----:B------:R-:W4:Y:S04]  /*0fa0*/  LDG.E R11, desc[UR12][R4.64+0x200] ;  /* 0x0002000c040b7981 */ /* 0x000f28000c1e1900 */
[----:B------:R1:W5:Y:S01]  /*0fb0*/  LDG.E R7, desc[UR12][R2.64+0x200] ;  /* 0x0002000c02077981 */ /* 0x000362000c1e1900 */
[----:B0-----:R-:W-:-:S04]  /*0fc0*/  UIADD3 UR6, UP0, UPT, UR4, UR6, URZ ;  /* 0x0000000604067290 */ /* 0x001fc8000ff1e0ff */
[----:B------:R-:W-:Y:S01]  /*0fd0*/  UIADD3.X UR7, UPT, UPT, URZ, UR7, URZ, UP0, !UPT ;  /* 0x00000007ff077290 */ /* 0x000fe200087fe4ff */
[C---:B--2---:R-:W-:Y:S02]  /*0fe0*/  PRMT R12, R6.reuse, 0x7770, RZ ;  /* 0x00007770060c7816 */ /* 0x044fe400000000ff */
[----:B-1----:R-:W-:Y:S02]  /*0ff0*/  PRMT R3, R6, 0x7772, RZ ;  /* 0x0000777206037816 */ /* 0x002fe400000000ff */
[C---:B---3--:R-:W-:Y:S02]  /*1000*/  PRMT R9, R8.reuse, 0x7770, RZ ;  /* 0x0000777008097816 */ /* 0x048fe400000000ff */
[----:B------:R-:W-:Y:S02]  /*1010*/  PRMT R4, R8, 0x7772, RZ ;  /* 0x0000777208047816 */ /* 0x000fe400000000ff */
[----:B------:R-:W-:Y:S02]  /*1020*/  ISETP.GT.U32.AND P6, PT, R9, 0x7, PT ;  /* 0x000000070900780c */ /* 0x000fe40003fc4070 */
[----:B------:R-:W-:-:S02]  /*1030*/  SHF.R.U32.HI R12, RZ, R9, R12 ;  /* 0x00000009ff0c7219 */ /* 0x000fc4000001160c */
[----:B------:R-:W-:Y:S02]  /*1040*/  ISETP.GT.U32.AND P4, PT, R4, 0x7, PT ;  /* 0x000000070400780c */ /* 0x000fe40003f84070 */
[----:B------:R-:W-:Y:S02]  /*1050*/  PRMT R10, R8, 0x7771, RZ ;  /* 0x00007771080a7816 */ /* 0x000fe400000000ff */
[C---:B------:R-:W-:Y:S02]  /*1060*/  PRMT R13, R6.reuse, 0x7771, RZ ;  /* 0x00007771060d7816 */ /* 0x040fe400000000ff */
[----:B------:R-:W-:Y:S02]  /*1070*/  PRMT R5, R6, 0x7773, RZ ;  /* 0x0000777306057816 */ /* 0x000fe400000000ff */
[----:B------:R-:W-:Y:S02]  /*1080*/  SHF.R.U32.HI R4, RZ, R4, R3 ;  /* 0x00000004ff047219 */ /* 0x000fe40000011603 */
[----:B----4-:R-:W-:-:S02]  /*1090*/  PRMT R2, R11, 0x7770, RZ ;  /* 0x000077700b027816 */ /* 0x010fc400000000ff */
[----:B-----5:R-:W-:Y:S02]  /*10a0*/  PRMT R9, R7, 0x7770, RZ ;  /* 0x0000777007097816 */ /* 0x020fe400000000ff */
[----:B------:R-:W-:Y:S02]  /*10b0*/  PRMT R8, R8, 0x7773, RZ ;  /* 0x0000777308087816 */ /* 0x000fe400000000ff */
[----:B------:R-:W-:Y:S02]  /*10c0*/  PRMT R3, R11, 0x7771, RZ ;  /* 0x000077710b037816 */ /* 0x000fe400000000ff */
[----:B------:R-:W-:Y:S02]  /*10d0*/  PRMT R6, R7, 0x7771, RZ ;  /* 0x0000777107067816 */ /* 0x000fe400000000ff */
[----:B------:R-:W-:Y:S02]  /*10e0*/  ISETP.GT.U32.AND P2, PT, R2, 0x7, PT ;  /* 0x000000070200780c */ /* 0x000fe40003f44070 */
[----:B------:R-:W-:-:S02]  /*10f0*/  SHF.R.U32.HI R9, RZ, R2, R9 ;  /* 0x00000002ff097219 */ /* 0x000fc40000011609 */
[----:B------:R-:W-:Y:S02]  /*1100*/  ISETP.GT.U32.AND P3, PT, R8, 0x7, PT ;  /* 0x000000070800780c */ /* 0x000fe40003f64070 */
[----:B------:R-:W-:Y:S02]  /*1110*/  SHF.R.U32.HI R5, RZ, R8, R5 ;  /* 0x00000008ff057219 */ /* 0x000fe40000011605 */
[----:B------:R-:W-:Y:S02]  /*1120*/  ISETP.GT.U32.AND P1, PT, R3, 0x7, PT ;  /* 0x000000070300780c */ /* 0x000fe40003f24070 */
[----:B------:R-:W-:Y:S02]  /*1130*/  SHF.R.U32.HI R6, RZ, R3, R6 ;  /* 0x00000003ff067219 */ /* 0x000fe40000011606 */
[----:B------:R-:W-:Y:S02]  /*1140*/  PRMT R2, R11, 0x7772, RZ ;  /* 0x000077720b027816 */ /* 0x000fe400000000ff */
[----:B------:R-:W-:-:S02]  /*1150*/  PRMT R3, R7, 0x7772, RZ ;  /* 0x0000777207037816 */ /* 0x000fc400000000ff */
[----:B------:R-:W-:Y:S02]  /*1160*/  PRMT R8, R7, 0x7773, RZ ;  /* 0x0000777307087816 */ /* 0x000fe400000000ff */
[----:B------:R-:W-:Y:S02]  /*1170*/  PRMT R11, R11, 0x7773, RZ ;  /* 0x000077730b0b7816 */ /* 0x000fe400000000ff */
[----:B------:R-:W-:Y:S02]  /*1180*/  SEL R12, R12, RZ, !P6 ;  /* 0x000000ff0c0c7207 */ /* 0x000fe40007000000 */
[----:B------:R-:W-:Y:S02]  /*1190*/  ISETP.GT.U32.AND P5, PT, R10, 0x7, PT ;  /* 0x000000070a00780c */ /* 0x000fe40003fa4070 */
[----:B------:R-:W-:Y:S02]  /*11a0*/  SHF.R.U32.HI R13, RZ, R10, R13 ;  /* 0x0000000aff0d7219 */ /* 0x000fe4000001160d */
[----:B------:R-:W-:-:S02]  /*11b0*/  ISETP.GT.U32.AND P0, PT, R2, 0x7, PT ;  /* 0x000000070200780c */ /* 0x000fc40003f04070 */
[----:B------:R-:W-:Y:S02]  /*11c0*/  SHF.R.U32.HI R7, RZ, R2, R3 ;  /* 0x00000002ff077219 */ /* 0x000fe40000011603 */
[----:B------:R-:W-:Y:S02]  /*11d0*/  ISETP.GT.U32.AND P6, PT, R11, 0x7, PT ;  /* 0x000000070b00780c */ /* 0x000fe40003fc4070 */
[----:B------:R-:W-:Y:S02]  /*11e0*/  SHF.R.U32.HI R8, RZ, R11, R8 ;  /* 0x0000000bff087219 */ /* 0x000fe40000011608 */
[----:B------:R-:W-:Y:S02]  /*11f0*/  SEL R13, R13, RZ, !P5 ;  /* 0x000000ff0d0d7207 */ /* 0x000fe40006800000 */
[----:B------:R-:W-:Y:S02]  /*1200*/  SEL R4, R4, RZ, !P4 ;  /* 0x000000ff04047207 */ /* 0x000fe40006000000 */
[----:B------:R-:W-:-:S02]  /*1210*/  SEL R5, R5, RZ, !P3 ;  /* 0x000000ff05057207 */ /* 0x000fc40005800000 */
[----:B------:R-:W-:Y:S02]  /*1220*/  SEL R9, R9, RZ, !P2 ;  /* 0x000000ff09097207 */ /* 0x000fe40005000000 */
[----:B------:R-:W-:Y:S02]  /*1230*/  SEL R6, R6, RZ, !P1 ;  /* 0x000000ff06067207 */ /* 0x000fe40004800000 */
[----:B------:R-:W-:Y:S02]  /*1240*/  SEL R7, R7, RZ, !P0 ;  /* 0x000000ff07077207 */ /* 0x000fe40004000000 */
[----:B------:R-:W-:Y:S02]  /*1250*/  SEL R8, R8, RZ, !P6 ;  /* 0x000000ff08087207 */ /* 0x000fe40007000000 */
        /* <DEDUP_REMOVED lines=20> */
.L_x_9333:
        /* <DEDUP_REMOVED lines=14> */
.L_x_21123:


//--------------------- .text._ZN2at6native29vectorized_elementwise_kernelILi8ENS0_13BinaryFunctorIhhhZZZNS0_18rshift_kernel_cudaERNS_18TensorIteratorBaseEENKUlvE_clEvENKUlvE_clEvEUlhhE_EESt5arrayIPcLm3EEEEviT0_T1_ --------------------------
	.section	.text._ZN2at6native29vectorized_elementwise_kernelILi8ENS0_13BinaryFunctorIhhhZZZNS0_18rshift_kernel_cudaERNS_18TensorIteratorBaseEENKUlvE_clEvENKUlvE_clEvEUlhhE_EESt5arrayIPcLm3EEEEviT0_T1_,"ax",@progbits
	.align	128
        .global         _ZN2at6native29vectorized_elementwise_kernelILi8ENS0_13BinaryFunctorIhhhZZZNS0_18rshift_kernel_cudaERNS_18TensorIteratorBaseEENKUlvE_clEvENKUlvE_clEvEUlhhE_EESt5arrayIPcLm3EEEEviT0_T1_
        .type           _ZN2at6native29vectorized_elementwise_kernelILi8ENS0_13BinaryFunctorIhhhZZZNS0_18rshift_kernel_cudaERNS_18TensorIteratorBaseEENKUlvE_clEvENKUlvE_clEvEUlhhE_EESt5arrayIPcLm3EEEEviT0_T1_,@function
        .size           _ZN2at6native29vectorized_elementwise_kernelILi8ENS0_13BinaryFunctorIhhhZZZNS0_18rshift_kernel_cudaERNS_18TensorIteratorBaseEENKUlvE_clEvENKUlvE_clEvEUlhhE_EESt5arrayIPcLm3EEEEviT0_T1_,(.L_x_21124 - _ZN2at6native29vectorized_elementwise_kernelILi8ENS0_13BinaryFunctorIhhhZZZNS0_18rshift_kernel_cudaERNS_18TensorIteratorBaseEENKUlvE_clEvENKUlvE_clEvEUlhhE_EESt5arrayIPcLm3EEEEviT0_T1_)
        .other          _ZN2at6native29vectorized_elementwise_kernelILi8ENS0_13BinaryFunctorIhhhZZZNS0_18rshift_kernel_cudaERNS_18TensorIteratorBaseEENKUlvE_clEvENKUlvE_clEvEUlhhE_EESt5arrayIPcLm3EEEEviT0_T1_,@"STO_CUDA_ENTRY STV_DEFAULT"
_ZN2at6native29vectorized_elementwise_kernelILi8ENS0_13BinaryFunctorIhhhZZZNS0_18rshift_kernel_cudaERNS_18TensorIteratorBaseEENKUlvE_clEvENKUlvE_clEvEUlhhE_EESt5arrayIPcLm3EEEEviT0_T1_:
.text._ZN2at6native29vectorized_elementwise_kernelILi8ENS0_13BinaryFunctorIhhhZZZNS0_18rshift_kernel_cudaERNS_18TensorIteratorBaseEENKUlvE_clEvENKUlvE_clEvEUlhhE_EESt5arrayIPcLm3EEEEviT0_T1_:
        /* <DEDUP_REMOVED lines=192> */
.L_x_9337:
        /* <DEDUP_REMOVED lines=8> */
.L_x_9338:
        /* <DEDUP_REMOVED lines=8> */
.L_x_9339:
        /* <DEDUP_REMOVED lines=9> */
.L_x_9340:
[----:B------:R-:W-:Y:S05]  /*0d90*/  BSYNC.RELIABLE B1 ;  /* 0x0000000000017941 */ /* 0x000fea0003800100 */
.L_x_9336:
[----:B------:R-:W-:-:S13]  /*0da0*/  ISETP.GE.U32.AND P0, PT, R2, UR5, PT ;  /* 0x0000000502007c0c */ /* 0x000fda000bf06070 */
[----:B--2---:R-:W2:Y:S01]  /*0db0*/  @!P0 LDC.64 R6, c[0x0][0x388] ;  /* 0x0000e200ff068b82 */ /* 0x004ea20000000a00 */
[C---:B-1----:R-:W-:Y:S02]  /*0dc0*/  @!P0 VIADD R5, R2.reuse, UR4 ;  /* 0x0000000402058c36 */ /* 0x042fe40008000000 */
[----:B------:R-:W-:-:S03]  /*0dd0*/  @!P0 VIADD R2, R2, 0x80 ;  /* 0x0000008002028836 */ /* 0x000fc60000000000 */
[----:B--2---:R-:W-:-:S05]  /*0de0*/  @!P0 IADD3 R4, P1, PT, R5, R6, RZ ;  /* 0x0000000605048210 */ /* 0x004fca0007f3e0ff */
[----:B------:R-:W-:-:S05]  /*0df0*/  @!P0 IMAD.X R5, RZ, RZ, R7, P1 ;  /* 0x000000ffff058224 */ /* 0x000fca00008e0607 */
[----:B------:R2:W-:Y:S03]  /*0e00*/  @!P0 STG.E.U8 desc[UR12][R4.64], R8 ;  /* 0x0000000804008986 */ /* 0x0005e6000c10110c */
.L_x_9341:
[----:B------:R-:W-:Y:S05]  /*0e10*/  BSYNC.RECONVERGENT B0 ;  /* 0x0000000000007941 */ /* 0x000fea0003800200 */
.L_x_9335:
        /* <DEDUP_REMOVED lines=9> */
.L_x_9334:
        /* <DEDUP_REMOVED lines=12> */
[----:B------:R-:W-:Y:S02]  /*0f70*/  IMAD.WIDE.U32 R2, R0, 0x8, R2 ;  /* 0x0000000800027825 */ /* 0x000fe400078e0002 */
[----:B------:R-:W2:Y:S04]  /*0f80*/  LDG.E.64 R4, desc[UR12][R4.64] ;  /* 0x0000000c04047981 */ /* 0x000ea8000c1e1b00 */
[----:B------:R-:W3:Y:S01]  /*0f90*/  LDG.E.64 R2, desc[UR12][R2.64] ;  /* 0x0000000c02027981 */ /* 0x000ee2000c1e1b00 */
[----:B0-----:R-:W-:-:S04]  /*0fa0*/  UIADD3 UR6, UP0, UPT, UR4, UR6, URZ ;  /* 0x0000000604067290 */ /* 0x001fc8000ff1e0ff */
[----:B------:R-:W-:Y:S01]  /*0fb0*/  UIADD3.X UR7, UPT, UPT, URZ, UR7, URZ, UP0, !UPT ;  /* 0x00000007ff077290 */ /* 0x000fe200087fe4ff */
[----:B--2---:R-:W-:Y:S02]  /*0fc0*/  PRMT R9, R4, 0x7771, RZ ;  /* 0x0000777104097816 */ /* 0x004fe400000000ff */
[C---:B---3--:R-:W-:Y:S02]  /*0fd0*/  PRMT R6, R2.reuse, 0x7771, RZ ;  /* 0x0000777102067816 */ /* 0x048fe400000000ff */
[----:B------:R-:W-:Y:S02]  /*0fe0*/  PRMT R7, R2, 0x7770, RZ ;  /* 0x0000777002077816 */ /* 0x000fe400000000ff */
[----:B------:R-:W-:Y:S02]  /*0ff0*/  ISETP.GT.U32.AND P5, PT, R6, 0x7, PT ;  /* 0x000000070600780c */ /* 0x000fe40003fa4070 */
[----:B------:R-:W-:Y:S02]  /*1000*/  SHF.R.U32.HI R9, RZ, R6, R9 ;  /* 0x00000006ff097219 */ /* 0x000fe40000011609 */
[----:B------:R-:W-:-:S02]  /*1010*/  PRMT R6, R2, 0x7772, RZ ;  /* 0x0000777202067816 */ /* 0x000fc400000000ff */
[----:B------:R-:W-:Y:S02]  /*1020*/  PRMT R8, R4, 0x7770, RZ ;  /* 0x0000777004087816 */ /* 0x000fe400000000ff */
[----:B------:R-:W-:Y:S02]  /*1030*/  PRMT R2, R2, 0x7773, RZ ;  /* 0x0000777302027816 */ /* 0x000fe400000000ff */
[----:B------:R-:W-:Y:S02]  /*1040*/  PRMT R11, R4, 0x7773, RZ ;  /* 0x00007773040b7816 */ /* 0x000fe400000000ff */
[----:B------:R-:W-:Y:S02]  /*1050*/  ISETP.GT.U32.AND P6, PT, R7, 0x7, PT ;  /* 0x000000070700780c */ /* 0x000fe40003fc4070 */
[----:B------:R-:W-:Y:S02]  /*1060*/  SHF.R.U32.HI R8, RZ, R7, R8 ;  /* 0x00000007ff087219 */ /* 0x000fe40000011608 */
[----:B------:R-:W-:-:S02]  /*1070*/  ISETP.GT.U32.AND P3, PT, R2, 0x7, PT ;  /* 0x000000070200780c */ /* 0x000fc40003f64070 */
[----:B------:R-:W-:Y:S02]  /*1080*/  SHF.R.U32.HI R11, RZ, R2, R11 ;  /* 0x00000002ff0b7219 */ /* 0x000fe4000001160b */
[----:B------:R-:W-:Y:S02]  /*1090*/  PRMT R7, R4, 0x7772, RZ ;  /* 0x0000777204077816 */ /* 0x000fe400000000ff */
[----:B------:R-:W-:Y:S02]  /*10a0*/  PRMT R2, R3, 0x7773, RZ ;  /* 0x0000777303027816 */ /* 0x000fe400000000ff */
[----:B------:R-:W-:Y:S02]  /*10b0*/  PRMT R15, R5, 0x7773, RZ ;  /* 0x00007773050f7816 */ /* 0x000fe400000000ff */
[----:B------:R-:W-:Y:S02]  /*10c0*/  PRMT R4, R3, 0x7772, RZ ;  /* 0x0000777203047816 */ /* 0x000fe400000000ff */
[----:B------:R-:W-:-:S02]  /*10d0*/  PRMT R13, R5, 0x7772, RZ ;  /* 0x00007772050d7816 */ /* 0x000fc400000000ff */
[----:B------:R-:W-:Y:S02]  /*10e0*/  ISETP.GT.U32.AND P4, PT, R6, 0x7, PT ;  /* 0x000000070600780c */ /* 0x000fe40003f84070 */
[----:B------:R-:W-:Y:S02]  /*10f0*/  SHF.R.U32.HI R7, RZ, R6, R7 ;  /* 0x00000006ff077219 */ /* 0x000fe40000011607 */
[----:B------:R-:W-:Y:S02]  /*1100*/  ISETP.GT.U32.AND P2, PT, R2, 0x7, PT ;  /* 0x000000070200780c */ /* 0x000fe40003f44070 */
[----:B------:R-:W-:Y:S02]  /*1110*/  SHF.R.U32.HI R15, RZ, R2, R15 ;  /* 0x00000002ff0f7219 */ /* 0x000fe4000001160f */
[----:B------:R-:W-:Y:S02]  /*1120*/  ISETP.GT.U32.AND P1, PT, R4, 0x7, PT ;  /* 0x000000070400780c */ /* 0x000fe40003f24070 */
[----:B------:R-:W-:-:S02]  /*1130*/  SHF.R.U32.HI R6, RZ, R4, R13 ;  /* 0x00000004ff067219 */ /* 0x000fc4000001160d */
[----:B------:R-:W-:Y:S02]  /*1140*/  PRMT R2, R3, 0x7771, RZ ;  /* 0x0000777103027816 */ /* 0x000fe400000000ff */
[C---:B------:R-:W-:Y:S02]  /*1150*/  PRMT R13, R5.reuse, 0x7771, RZ ;  /* 0x00007771050d7816 */ /* 0x040fe400000000ff */
[----:B------:R-:W-:Y:S02]  /*1160*/  PRMT R4, R5, 0x7770, RZ ;  /* 0x0000777005047816 */ /* 0x000fe400000000ff */
[----:B------:R-:W-:Y:S02]  /*1170*/  PRMT R3, R3, 0x7770, RZ ;  /* 0x0000777003037816 */ /* 0x000fe400000000ff */
[----:B------:R-:W-:Y:S02]  /*1180*/  SEL R8, R8, RZ, !P6 ;  /* 0x000000ff08087207 */ /* 0x000fe40007000000 */
        /* <DEDUP_REMOVED lines=27> */
[----:B------:R-:W-:-:S05]  /*1340*/  PRMT R9, R13, 0x5410, R6 ;  /* 0x000054100d097816 */ /* 0x000fca0000000006 */
[----:B------:R-:W-:Y:S01]  /*1350*/  STG.E.64 desc[UR12][R2.64], R8 ;  /* 0x0000000802007986 */ /* 0x000fe2000c101b0c */
[----:B------:R-:W-:Y:S05]  /*1360*/  EXIT ;  /* 0x000000000000794d */ /* 0x000fea0003800000 */
.L_x_9342:
        /* <DEDUP_REMOVED lines=9> */
.L_x_21124:


//--------------------- .text._ZN2at6native18elementwise_kernelILi128ELi4EZNS0_15gpu_kernel_implINS0_13BUnaryFunctorIhhhZZZNS0_18rshift_kernel_cudaERNS_18TensorIteratorBaseEENKUlvE_clEvENKUlvE_clEvEUlhhE_EEEEvS5_RKT_EUliE_EEviT1_ --------------------------
	.section	.text._ZN2at6native18elementwise_kernelILi128ELi4EZNS0_15gpu_kernel_implINS0_13BUnaryFunctorIhhhZZZNS0_18rshift_kernel_cudaERNS_18TensorIteratorBaseEENKUlvE_clEvENKUlvE_clEvEUlhhE_EEEEvS5_RKT_EUliE_EEviT1_,"ax",@progbits
	.align	128
        .global         _ZN2at6native18elementwise_kernelILi128ELi4EZNS0_15gpu_kernel_implINS0_13BUnaryFunctorIhhhZZZNS0_18rshift_kernel_cudaERNS_18TensorIteratorBaseEENKUlvE_clEvENKUlvE_clEvEUlhhE_EEEEvS5_RKT_EUliE_EEviT1_
        .type           _ZN2at6native18elementwise_kernelILi128ELi4EZNS0_15gpu_kernel_implINS0_13BUnaryFunctorIhhhZZZNS0_18rshift_kernel_cudaERNS_18TensorIteratorBaseEENKUlvE_clEvENKUlvE_clEvEUlhhE_EEEEvS5_RKT_EUliE_EEviT1_,@function
        .size           _ZN2at6native18elementwise_kernelILi128ELi4EZNS0_15gpu_kernel_implINS0_13BUnaryFunctorIhhhZZZNS0_18rshift_kernel_cudaERNS_18TensorIteratorBaseEENKUlvE_clEvENKUlvE_clEvEUlhhE_EEEEvS5_RKT_EUliE_EEviT1_,(.L_x_21125 - _ZN2at6native18elementwise_kernelILi128ELi4EZNS0_15gpu_kernel_implINS0_13BUnaryFunctorIhhhZZZNS0_18rshift_kernel_cudaERNS_18TensorIteratorBaseEENKUlvE_clEvENKUlvE_clEvEUlhhE_EEEEvS5_RKT_EUliE_EEviT1_)
        .other          _ZN2at6native18elementwise_kernelILi128ELi4EZNS0_15gpu_kernel_implINS0_13BUnaryFunctorIhhhZZZNS0_18rshift_kernel_cudaERNS_18TensorIteratorBaseEENKUlvE_clEvENKUlvE_clEvEUlhhE_EEEEvS5_RKT_EUliE_EEviT1_,@"STO_CUDA_ENTRY STV_DEFAULT"
_ZN2at6native18elementwise_kernelILi128ELi4EZNS0_15gpu_kernel_implINS0_13BUnaryFunctorIhhhZZZNS0_18rshift_kernel_cudaERNS_18TensorIteratorBaseEENKUlvE_clEvENKUlvE_clEvEUlhhE_EEEEvS5_RKT_EUliE_EEviT1_:
.text._ZN2at6native18elementwise_kernelILi128ELi4EZNS0_15gpu_kernel_implINS0_13BUnaryFunctorIhhhZZZNS0_18rshift_kernel_cudaERNS_18TensorIteratorBaseEENKUlvE_clEvENKUlvE_clEvEUlhhE_EEEEvS5_RKT_EUliE_EEviT1_:
        /* <DEDUP_REMOVED lines=119> */
[----:B------:R-:W-:Y:S01]  /*0770*/  HFMA2 R4, -RZ, RZ, 0, 0 ;  /* 0x00000000ff047431 */ /* 0x000fe200000001ff */
[----:B------:R-:W2:Y:S01]  /*0780*/  LDCU UR6, c[0x0][0x3ec] ;  /* 0x00007d80ff0677ac */ /* 0x000ea20008000800 */
[----:B------:R-:W3:Y:S01]  /*0790*/  LDCU.64 UR8, c[0x0][0x4f8] ;  /* 0x00009f00ff0877ac */ /* 0x000ee20008000a00 */
[----:B------:R-:W-:Y:S02]  /*07a0*/  UISETP.NE.AND UP0, UPT, UR38, 0x9, UPT ;  /* 0x000000092600788c */ /* 0x000fe4000bf05270 */
[----:B-1----:R-:W-:-:S05]  /*07b0*/  IMAD.HI.U32 R2, R5, UR4, R4 ;  /* 0x0000000405027c27 */ /* 0x002fca000f8e0004 */
[----:B------:R-:W-:-:S05]  /*07c0*/  SHF.R.U32.HI R3, RZ, UR5, R2 ;  /* 0x00000005ff037c19 */ /* 0x000fca0008011602 */
[----:B------:R-:W-:-:S04]  /*07d0*/  IMAD.MOV R4, RZ, RZ, -R3 ;  /* 0x000000ffff047224 */ /* 0x000fc800078e0a03 */
        /* <DEDUP_REMOVED lines=10> */
[----:B--2---:R-:W-:-:S04]  /*0880*/  SHF.R.U32.HI R5, RZ, UR4, R4 ;  /* 0x00000004ff057c19 */ /* 0x004fc80008011604 */
[----:B------:R-:W-:-:S05]  /*0890*/  IADD3 R2, PT, PT, -R5, RZ, RZ ;  /* 0x000000ff05027210 */ /* 0x000fca0007ffe1ff */
        /* <DEDUP_REMOVED lines=17> */
[----:B------:R-:W-:Y:S01]  /*09b0*/  MOV R2, RZ ;  /* 0x000000ff00027202 */ /* 0x000fe20000000f00 */
[----:B------:R-:W2:Y:S01]  /*09c0*/  LDCU UR4, c[0x0][0x418] ;  /* 0x00008300ff0477ac */ /* 0x000ea20008000800 */
[----:B------:R-:W3:Y:S01]  /*09d0*/  LDCU.64 UR8, c[0x0][0x510] ;  /* 0x0000a200ff0877ac */ /* 0x000ee20008000a00 */
[----:B------:R-:W-:Y:S02]  /*09e0*/  UISETP.NE.AND UP0, UPT, UR38, 0xc, UPT ;  /* 0x0000000c2600788c */ /* 0x000fe4000bf05270 */
        /* <DEDUP_REMOVED lines=161> */
.L_x_9345:
        /* <DEDUP_REMOVED lines=16> */
.L_x_9349:
[----:B------:R0:W5:Y:S01]  /*1500*/  LDG.E.U8 R0, desc[UR36][R4.64] ;  /* 0x0000002404007981 */ /* 0x000162000c1e1100 */
[----:B------:R-:W-:Y:S05]  /*1510*/  BRA `(.L_x_9351) ;  /* 0x0000000c005c7947 */ /* 0x000fea0003800000 */
.L_x_9348:
        /* <DEDUP_REMOVED lines=8> */
.L_x_9353:
[----:B------:R3:W5:Y:S01]  /*15a0*/  LDG.E.U8 R0, desc[UR36][R4.64] ;  /* 0x0000002404007981 */ /* 0x000762000c1e1100 */
[----:B------:R-:W-:Y:S05]  /*15b0*/  BRA `(.L_x_9351) ;  /* 0x0000000c00347947 */ /* 0x000fea0003800000 */
.L_x_9352:
[----:B------:R0:W5:Y:S01]  /*15c0*/  LDG.E.U16 R0, desc[UR36][R4.64] ;  /* 0x0000002404007981 */ /* 0x000162000c1e1500 */
[----:B------:R-:W-:Y:S05]  /*15d0*/  BRA `(.L_x_9351) ;  /* 0x0000000c002c7947 */ /* 0x000fea0003800000 */
.L_x_9347:
        /* <DEDUP_REMOVED lines=10> */
.L_x_9355:
[----:B------:R-:W2:Y:S02]  /*1680*/  LDG.E.U16 R2, desc[UR36][R4.64] ;  /* 0x0000002404027981 */ /* 0x000ea4000c1e1500 */
[----:B--2---:R-:W-:-:S06]  /*1690*/  HADD2.F32 R2, -RZ, R2.H0_H0 ;  /* 0x20000002ff027230 */ /* 0x004fcc0000004100 */
[----:B------:R-:W0:Y:S02]  /*16a0*/  F2I.S64.TRUNC R2, R2 ;  /* 0x0000000200027311 */ /* 0x000e24000020d900 */
[----:B0-----:R-:W-:Y:S01]  /*16b0*/  PRMT R0, R2, 0x7610, R0 ;  /* 0x0000761002007816 */ /* 0x001fe20000000000 */
[----:B------:R-:W-:Y:S06]  /*16c0*/  BRA `(.L_x_9351) ;  /* 0x0000000800f07947 */ /* 0x000fec0003800000 */
.L_x_9354:
        /* <DEDUP_REMOVED lines=10> */
.L_x_9357:
[----:B------:R-:W2:Y:S02]  /*1770*/  LDG.E.U16 R4, desc[UR36][R4.64] ;  /* 0x0000002404047981 */ /* 0x000ea4000c1e1500 */
[----:B--2---:R-:W-:-:S06]  /*1780*/  HADD2.F32 R2, -RZ, R4.H0_H0 ;  /* 0x20000004ff027230 */ /* 0x004fcc0000004100 */
[----:B------:R-:W0:Y:S02]  /*1790*/  F2I.S64.TRUNC R2, R2 ;  /* 0x0000000200027311 */ /* 0x000e24000020d900 */
[----:B0-----:R-:W-:Y:S01]  /*17a0*/  PRMT R0, R2, 0x7610, R0 ;  /* 0x0000761002007816 */ /* 0x001fe20000000000 */
[----:B------:R-:W-:Y:S06]  /*17b0*/  BRA `(.L_x_9351) ;  /* 0x0000000800b47947 */ /* 0x000fec0003800000 */
.L_x_9356:
[----:B------:R-:W2:Y:S02]  /*17c0*/  LDG.E.64 R2, desc[UR36][R4.64] ;  /* 0x0000002404027981 */ /* 0x000ea4000c1e1b00 */
[----:B--2---:R-:W0:Y:S02]  /*17d0*/  F2I.S64.F64.TRUNC R2, R2 ;  /* 0x0000000200027311 */ /* 0x004e24000030d900 */
[----:B0-----:R-:W-:Y:S01]  /*17e0*/  PRMT R0, R2, 0x7610, R0 ;  /* 0x0000761002007816 */ /* 0x001fe20000000000 */
[----:B------:R-:W-:Y:S06]  /*17f0*/  BRA `(.L_x_9351) ;  /* 0x0000000800a47947 */ /* 0x000fec0003800000 */
.L_x_9346:
        /* <DEDUP_REMOVED lines=12> */
.L_x_9360:
[----:B------:R-:W2:Y:S02]  /*18c0*/  LDG.E.64 R4, desc[UR36][R4.64] ;  /* 0x0000002404047981 */ /* 0x000ea4000c1e1b00 */
[----:B--2---:R-:W0:Y:S02]  /*18d0*/  F2I.S64.F64.TRUNC R2, R4 ;  /* 0x0000000400027311 */ /* 0x004e24000030d900 */
[----:B0-----:R-:W-:Y:S01]  /*18e0*/  PRMT R0, R2, 0x7610, R0 ;  /* 0x0000761002007816 */ /* 0x001fe20000000000 */
[----:B------:R-:W-:Y:S06]  /*18f0*/  BRA `(.L_x_9351) ;  /* 0x0000000800647947 */ /* 0x000fec0003800000 */
.L_x_9359:
        /* <DEDUP_REMOVED lines=27> */
.L_x_9362:
        /* <DEDUP_REMOVED lines=14> */
.L_x_9361:
[----:B------:R-:W2:Y:S02]  /*1b90*/  LDG.E.U16 R2, desc[UR36][R4.64] ;  /* 0x0000002404027981 */ /* 0x000ea4000c1e1500 */
[----:B--2---:R-:W-:-:S06]  /*1ba0*/  IMAD.U32 R2, R2, 0x10000, RZ ;  /* 0x0001000002027824 */ /* 0x004fcc00078e00ff */
[----:B------:R-:W0:Y:S02]  /*1bb0*/  F2I.S64.TRUNC R2, R2 ;  /* 0x0000000200027311 */ /* 0x000e24000020d900 */
[----:B0-----:R-:W-:Y:S01]  /*1bc0*/  PRMT R0, R2, 0x7610, R0 ;  /* 0x0000761002007816 */ /* 0x001fe20000000000 */
[----:B------:R-:W-:Y:S06]  /*1bd0*/  BRA `(.L_x_9351) ;  /* 0x0000000400ac7947 */ /* 0x000fec0003800000 */
.L_x_9358:
        /* <DEDUP_REMOVED lines=10> */
.L_x_9365:
        /* <DEDUP_REMOVED lines=21> */
.L_x_9369:
[----:B------:R-:W-:Y:S05]  /*1dd0*/  BSYNC.RECONVERGENT B1 ;  /* 0x0000000000017941 */ /* 0x000fea0003800200 */
.L_x_9368:
[----:B------:R-:W-:Y:S01]  /*1de0*/  IMAD.SHL.U32 R0, R0, 0x100000, RZ ;  /* 0x0010000000007824 */ /* 0x000fe200078e00ff */
[----:B------:R-:W-:-:S04]  /*1df0*/  LEA R2, R2, 0x3b800000, 0x17 ;  /* 0x3b80000002027811 */ /* 0x000fc800078eb8ff */
[----:B------:R-:W-:-:S07]  /*1e00*/  LOP3.LUT R2, R2, R0, R7, 0xfe, !PT ;  /* 0x0000000002027212 */ /* 0x000fce00078efe07 */
.L_x_9367:
[----:B------:R-:W-:Y:S05]  /*1e10*/  BSYNC.RECONVERGENT B0 ;  /* 0x0000000000007941 */ /* 0x000fea0003800200 */
.L_x_9366:
[----:B------:R-:W0:Y:S02]  /*1e20*/  F2I.S64.TRUNC R2, R2 ;  /* 0x0000000200027311 */ /* 0x000e24000020d900 */
[----:B0-----:R-:W-:Y:S01]  /*1e30*/  PRMT R0, R2, 0x7610, R0 ;  /* 0x0000761002007816 */ /* 0x001fe20000000000 */
[----:B------:R-:W-:Y:S06]  /*1e40*/  BRA `(.L_x_9351) ;  /* 0x0000000400107947 */ /* 0x000fec0003800000 */
.L_x_9364:
        /* <DEDUP_REMOVED lines=21> */
.L_x_9373:
[----:B------:R-:W-:Y:S05]  /*1fa0*/  BSYNC.RECONVERGENT B1 ;  /* 0x0000000000017941 */ /* 0x000fea0003800200 */
.L_x_9372:
[----:B------:R-:W-:Y:S02]  /*1fb0*/  SHF.L.U32 R0, R0, 0x15, RZ ;  /* 0x0000001500007819 */ /* 0x000fe400000006ff */
[----:B------:R-:W-:-:S04]  /*1fc0*/  LEA R2, R2, 0x37800000, 0x17 ;  /* 0x3780000002027811 */ /* 0x000fc800078eb8ff */
[----:B------:R-:W-:-:S07]  /*1fd0*/  LOP3.LUT R2, R2, R0, R7, 0xfe, !PT ;  /* 0x0000000002027212 */ /* 0x000fce00078efe07 */
.L_x_9371:
[----:B------:R-:W-:Y:S05]  /*1fe0*/  BSYNC.RECONVERGENT B0 ;  /* 0x0000000000007941 */ /* 0x000fea0003800200 */
.L_x_9370:
[----:B------:R-:W0:Y:S02]  /*1ff0*/  F2I.S64.TRUNC R2, R2 ;  /* 0x0000000200027311 */ /* 0x000e24000020d900 */
[----:B0-----:R-:W-:Y:S01]  /*2000*/  PRMT R0, R2, 0x7610, R0 ;  /* 0x0000761002007816 */ /* 0x001fe20000000000 */
[----:B------:R-:W-:Y:S06]  /*2010*/  BRA `(.L_x_9351) ;  /* 0x00000000009c7947 */ /* 0x000fec0003800000 */
.L_x_9363:
[----:B------:R-:W-:-:S09]  /*2020*/  UISETP.NE.AND UP0, UPT, UR4, 0x1c, UPT ;  /* 0x0000001c0400788c */ /* 0x000fd2000bf05270 */
[----:B------:R-:W-:Y:S05]  /*2030*/  BRA.U !UP0, `(.L_x_9374) ;  /* 0x0000000108907547 */ /* 0x000fea000b800000 */
[----:B------:R-:W-:-:S09]  /*2040*/  UISETP.NE.AND UP0, UPT, UR4, 0x1d, UPT ;  /* 0x0000001d0400788c */ /* 0x000fd2000bf05270 */
[----:B------:R-:W-:Y:S05]  /*2050*/  BRA.U !UP0, `(.L_x_9375) ;  /* 0x0000000108807547 */ /* 0x000fea000b800000 */
[----:B------:R-:W-:-:S09]  /*2060*/  UISETP.NE.AND UP0, UPT, UR4, 0x2c, UPT ;  /* 0x0000002c0400788c */ /* 0x000fd2000bf05270 */
[----:B------:R-:W-:Y:S05]  /*2070*/  BRA.U !UP0, `(.L_x_9376) ;  /* 0x0000000108487547 */ /* 0x000fea000b800000 */
.L_x_9350:
        /* <DEDUP_REMOVED lines=16> */
.L_x_9377:
[----:B------:R-:W-:Y:S01]  /*2180*/  PRMT R0, RZ, 0x7610, R0 ;  /* 0x00007610ff007816 */ /* 0x000fe20000000000 */
[----:B------:R-:W-:Y:S06]  /*2190*/  BRA `(.L_x_9351) ;  /* 0x00000000003c7947 */ /* 0x000fec0003800000 */
.L_x_9376:
        /* <DEDUP_REMOVED lines=8> */
.L_x_9379:
[----:B------:R-:W-:Y:S05]  /*2220*/  BSYNC.RECONVERGENT B0 ;  /* 0x0000000000007941 */ /* 0x000fea0003800200 */
.L_x_9378:
[----:B------:R-:W0:Y:S02]  /*2230*/  F2I.S64.TRUNC R2, R2 ;  /* 0x0000000200027311 */ /* 0x000e24000020d900 */
[----:B0-----:R-:W-:Y:S01]  /*2240*/  PRMT R0, R2, 0x7610, R0 ;  /* 0x0000761002007816 */ /* 0x001fe20000000000 */
[----:B------:R-:W-:Y:S06]  /*2250*/  BRA `(.L_x_9351) ;  /* 0x00000000000c7947 */ /* 0x000fec0003800000 */
.L_x_9375:
[----:B------:R2:W5:Y:S01]  /*2260*/  LDG.E.U8 R0, desc[UR36][R4.64] ;  /* 0x0000002404007981 */ /* 0x000562000c1e1100 */
[----:B------:R-:W-:Y:S05]  /*2270*/  BRA `(.L_x_9351) ;  /* 0x0000000000047947 */ /* 0x000fea0003800000 */
.L_x_9374:
[----:B------:R1:W5:Y:S02]  /*2280*/  LDG.E.U8 R0, desc[UR36][R4.64] ;  /* 0x0000002404007981 */ /* 0x000364000c1e1100 */
.L_x_9351:
[----:B------:R-:W0:Y:S01]  /*2290*/  LDCU.64 UR6, c[0x0][0x580] ;  /* 0x0000b000ff0677ac */ /* 0x000e220008000a00 */
[----:B-----5:R-:W-:Y:S01]  /*22a0*/  LOP3.LUT R3, R0, 0xff, RZ, 0xc0, !PT ;  /* 0x000000ff00037812 */ /* 0x020fe200078ec0ff */
[----:B------:R-:W-:Y:S01]  /*22b0*/  BSSY.RECONVERGENT B6, `(.L_x_9380) ;  /* 0x00000dc000067945 */ /* 0x000fe20003800200 */
[----:B------:R-:W-:Y:S01]  /*22c0*/  ISETP.GT.U32.AND P0, PT, R18, 0x7, PT ;  /* 0x000000071200780c */ /* 0x000fe20003f04070 */
[----:B------:R-:W-:Y:S01]  /*22d0*/  UPRMT UR4, UR41, 0x9910, URZ ;  /* 0x0000991029047896 */ /* 0x000fe200080000ff */
[----:B------:R-:W-:-:S03]  /*22e0*/  SHF.R.U32.HI R0, RZ, R18, R3 ;  /* 0x00000012ff007219 */ /* 0x000fc60000011603 */
[----:B------:R-:W-:Y:S01]  /*22f0*/  UISETP.GT.AND UP0, UPT, UR4, 0x9, UPT ;  /* 0x000000090400788c */ /* 0x000fe2000bf04270 */
        /* <DEDUP_REMOVED lines=14> */
.L_x_9384:
[----:B------:R0:W-:Y:S01]  /*23e0*/  STG.E.U8 desc[UR36][R2.64], R9 ;  /* 0x0000000902007986 */ /* 0x0001e2000c101124 */
[----:B------:R-:W-:Y:S05]  /*23f0*/  BRA `(.L_x_9386) ;  /* 0x0000000c001c7947 */ /* 0x000fea0003800000 */
.L_x_9383:
        /* <DEDUP_REMOVED lines=10> */
.L_x_9388:
[----:B------:R-:W-:-:S05]  /*24a0*/  LOP3.LUT R9, R9, 0xffff, RZ, 0xc0, !PT ;  /* 0x0000ffff09097812 */ /* 0x000fca00078ec0ff */
[----:B------:R0:W-:Y:S01]  /*24b0*/  STG.E desc[UR36][R2.64], R9 ;  /* 0x0000000902007986 */ /* 0x0001e2000c101924 */
[----:B------:R-:W-:Y:S05]  /*24c0*/  BRA `(.L_x_9386) ;  /* 0x0000000800e87947 */ /* 0x000fea0003800000 */
.L_x_9387:
[----:B------:R0:W-:Y:S01]  /*24d0*/  STG.E.U16 desc[UR36][R2.64], R9 ;  /* 0x0000000902007986 */ /* 0x0001e2000c101524 */
[----:B------:R-:W-:Y:S05]  /*24e0*/  BRA `(.L_x_9386) ;  /* 0x0000000800e07947 */ /* 0x000fea0003800000 */
.L_x_9382:
        /* <DEDUP_REMOVED lines=9> */
.L_x_9390:
[----:B------:R-:W0:Y:S02]  /*2580*/  I2F.U16 R0, R9 ;  /* 0x0000000900007306 */ /* 0x000e240000101000 */
[----:B0-----:R-:W-:-:S05]  /*2590*/  F2FP.F16.F32.PACK_AB R0, RZ, R0 ;  /* 0x00000000ff00723e */ /* 0x001fca00000000ff */
[----:B------:R0:W-:Y:S01]  /*25a0*/  STG.E.U16 desc[UR36][R2.64], R0 ;  /* 0x0000000002007986 */ /* 0x0001e2000c101524 */
[----:B------:R-:W-:Y:S05]  /*25b0*/  BRA `(.L_x_9386) ;  /* 0x0000000800ac7947 */ /* 0x000fea0003800000 */
.L_x_9389:
[----:B------:R-:W-:-:S09]  /*25c0*/  UISETP.NE.AND UP0, UPT, UR4, 0x7, UPT ;  /* 0x000000070400788c */ /* 0x000fd2000bf05270 */
[----:B------:R-:W-:Y:S05]  /*25d0*/  BRA.U !UP0, `(.L_x_9391) ;  /* 0x0000000108347547 */ /* 0x000fea000b800000 */
[----:B------:R-:W-:-:S09]  /*25e0*/  UISETP.NE.AND UP0, UPT, UR4, 0x8, UPT ;  /* 0x000000080400788c */ /* 0x000fd2000bf05270 */
[----:B------:R-:W-:Y:S05]  /*25f0*/  BRA.U !UP0, `(.L_x_9392) ;  /* 0x0000000108187547 */ /* 0x000fea000b800000 */
[----:B------:R-:W-:-:S09]  /*2600*/  UISETP.NE.AND UP0, UPT, UR4, 0x9, UPT ;  /* 0x000000090400788c */ /* 0x000fd2000bf05270 */
[----:B------:R-:W-:Y:S05]  /*2610*/  BRA.U UP0, `(.L_x_9385) ;  /* 0x0000000500fc7547 */ /* 0x000fea000b800000 */
[----:B-1234-:R-:W0:Y:S01]  /*2620*/  I2F.U16 R4, R9 ;  /* 0x0000000900047306 */ /* 0x01ee220000101000 */
[----:B------:R-:W-:-:S05]  /*2630*/  MOV R5, RZ ;  /* 0x000000ff00057202 */ /* 0x000fca0000000f00 */
[----:B0-----:R0:W-:Y:S01]  /*2640*/  STG.E.64 desc[UR36][R2.64], R4 ;  /* 0x0000000402007986 */ /* 0x0011e2000c101b24 */
[----:B------:R-:W-:Y:S05]  /*2650*/  BRA `(.L_x_9386) ;  /* 0x0000000800847947 */ /* 0x000fea0003800000 */
.L_x_9392:
[----:B------:R-:W1:Y:S02]  /*2660*/  I2F.U16 R9, R9 ;  /* 0x0000000900097306 */ /* 0x000e640000101000 */
[----:B-1234-:R-:W-:-:S04]  /*2670*/  F2FP.F16.F32.PACK_AB R5, RZ, R9 ;  /* 0x00000009ff05723e */ /* 0x01efc800000000ff */
[----:B------:R-:W-:-:S05]  /*2680*/  PRMT R5, R5, 0x5410, RZ ;  /* 0x0000541005057816 */ /* 0x000fca00000000ff */
[----:B------:R0:W-:Y:S01]  /*2690*/  STG.E desc[UR36][R2.64], R5 ;  /* 0x0000000502007986 */ /* 0x0001e2000c101924 */
[----:B------:R-:W-:Y:S05]  /*26a0*/  BRA `(.L_x_9386) ;  /* 0x0000000800707947 */ /* 0x000fea0003800000 */
.L_x_9391:
[----:B-1234-:R-:W0:Y:S02]  /*26b0*/  I2F.F64.U16 R4, R9 ;  /* 0x0000000900047312 */ /* 0x01ee240000101800 */
[----:B0-----:R0:W-:Y:S01]  /*26c0*/  STG.E.64 desc[UR36][R2.64], R4 ;  /* 0x0000000402007986 */ /* 0x0011e2000c101b24 */
[----:B------:R-:W-:Y:S05]  /*26d0*/  BRA `(.L_x_9386) ;  /* 0x0000000800647947 */ /* 0x000fea0003800000 */
.L_x_9381:
        /* <DEDUP_REMOVED lines=13> */
.L_x_9395:
[----:B-1234-:R-:W0:Y:S01]  /*27b0*/  I2F.F64.U16 R4, R9 ;  /* 0x0000000900047312 */ /* 0x01ee220000101800 */
[----:B------:R-:W-:-:S05]  /*27c0*/  CS2R R6, SRZ ;  /* 0x0000000000067805 */ /* 0x000fca000001ff00 */
[----:B0-----:R0:W-:Y:S01]  /*27d0*/  STG.E.128 desc[UR36][R2.64], R4 ;  /* 0x0000000402007986 */ /* 0x0011e2000c101d24 */
[----:B------:R-:W-:Y:S05]  /*27e0*/  BRA `(.L_x_9386) ;  /* 0x0000000800207947 */ /* 0x000fea0003800000 */
.L_x_9394:
[----:B------:R-:W-:-:S09]  /*27f0*/  UISETP.NE.AND UP0, UPT, UR4, 0xf, UPT ;  /* 0x0000000f0400788c */ /* 0x000fd2000bf05270 */
[----:B------:R-:W-:Y:S05]  /*2800*/  BRA.U !UP0, `(.L_x_9396) ;  /* 0x0000000108887547 */ /* 0x000fea000b800000 */
[----:B------:R-:W-:-:S09]  /*2810*/  UISETP.NE.AND UP0, UPT, UR4, 0x17, UPT ;  /* 0x000000170400788c */ /* 0x000fd2000bf05270 */
[----:B------:R-:W-:Y:S05]  /*2820*/  BRA.U !UP0, `(.L_x_9397) ;  /* 0x0000000108407547 */ /* 0x000fea000b800000 */
[----:B------:R-:W-:-:S09]  /*2830*/  UISETP.NE.AND UP0, UPT, UR4, 0x18, UPT ;  /* 0x000000180400788c */ /* 0x000fd2000bf05270 */
[----:B------:R-:W-:Y:S05]  /*2840*/  BRA.U UP0, `(.L_x_9385) ;  /* 0x0000000500707547 */ /* 0x000fea000b800000 */
[----:B------:R-:W0:Y:S01]  /*2850*/  I2F.U16 R9, R9 ;  /* 0x0000000900097306 */ /* 0x000e220000101000 */
[----:B------:R-:W-:Y:S01]  /*2860*/  BSSY.RECONVERGENT B0, `(.L_x_9398) ;  /* 0x000000a000007945 */ /* 0x000fe20003800200 */
[----:B-1234-:R-:W-:Y:S01]  /*2870*/  IMAD.MOV.U32 R5, RZ, RZ, 0x7f ;  /* 0x0000007fff057424 */ /* 0x01efe200078e00ff */
        /* <DEDUP_REMOVED lines=8> */
.L_x_9399:
[----:B------:R-:W-:Y:S05]  /*2900*/  BSYNC.RECONVERGENT B0 ;  /* 0x0000000000007941 */ /* 0x000fea0003800200 */
.L_x_9398:
[----:B------:R0:W-:Y:S01]  /*2910*/  STG.E.U8 desc[UR36][R2.64], R5 ;  /* 0x0000000502007986 */ /* 0x0001e2000c101124 */
[----:B------:R-:W-:Y:S05]  /*2920*/  BRA `(.L_x_9386) ;  /* 0x0000000400d07947 */ /* 0x000fea0003800000 */
.L_x_9397:
[----:B------:R-:W0:Y:S02]  /*2930*/  I2F.U16 R9, R9 ;  /* 0x0000000900097306 */ /* 0x000e240000101000 */
[----:B0-----:R-:W-:-:S13]  /*2940*/  ISETP.GE.U32.AND P1, PT, R9, 0x47800000, PT ;  /* 0x478000000900780c */ /* 0x001fda0003f26070 */
[----:B-1234-:R-:W-:Y:S01]  /*2950*/  @P1 IMAD.MOV.U32 R5, RZ, RZ, 0x7f ;  /* 0x0000007fff051424 */ /* 0x01efe200078e00ff */
[----:B------:R-:W-:-:S04]  /*2960*/  @P1 ISETP.GT.U32.AND P0, PT, R9, 0x7f800000, PT ;  /* 0x7f8000000900180c */ /* 0x000fc80003f04070 */
        /* <DEDUP_REMOVED lines=12> */
.L_x_9396:
[----:B------:R-:W0:Y:S02]  /*2a30*/  I2F.U16 R0, R9 ;  /* 0x0000000900007306 */ /* 0x000e240000101000 */
[----:B0-----:R-:W-:-:S05]  /*2a40*/  F2FP.BF16.F32.PACK_AB R0, RZ, R0 ;  /* 0x00000000ff00723e */ /* 0x001fca00000010ff */
[----:B------:R0:W-:Y:S01]  /*2a50*/  STG.E.U16 desc[UR36][R2.64], R0 ;  /* 0x0000000002007986 */ /* 0x0001e2000c101524 */
[----:B------:R-:W-:Y:S05]  /*2a60*/  BRA `(.L_x_9386) ;  /* 0x0000000400807947 */ /* 0x000fea0003800000 */
.L_x_9393:
        /* <DEDUP_REMOVED lines=10> */
.L_x_9402:
[----:B------:R-:W0:Y:S01]  /*2b10*/  I2F.U16 R9, R9 ;  /* 0x0000000900097306 */ /* 0x000e220000101000 */
[----:B------:R-:W-:Y:S01]  /*2b20*/  BSSY.RECONVERGENT B0, `(.L_x_9403) ;  /* 0x0000011000007945 */ /* 0x000fe20003800200 */
[----:B------:R-:W-:Y:S01]  /*2b30*/  HFMA2 R0, -RZ, RZ, 0, 7.62939453125e-06 ;  /* 0x00000080ff007431 */ /* 0x000fe200000001ff */
[----:B0-----:R-:W-:-:S13]  /*2b40*/  ISETP.GT.U32.AND P0, PT, R9, 0x437fffff, PT ;  /* 0x437fffff0900780c */ /* 0x001fda0003f04070 */
[----:B------:R-:W-:Y:S05]  /*2b50*/  @P0 BRA `(.L_x_9404) ;  /* 0x0000000000340947 */ /* 0x000fea0003800000 */
[----:B------:R-:W-:-:S13]  /*2b60*/  ISETP.GT.U32.AND P0, PT, R9, 0x3bffffff, PT ;  /* 0x3bffffff0900780c */ /* 0x000fda0003f04070 */
[----:B------:R-:W-:Y:S05]  /*2b70*/  @P0 BRA `(.L_x_9405) ;  /* 0x0000000000140947 */ /* 0x000fea0003800000 */
[----:B------:R-:W-:-:S05]  /*2b80*/  FADD.FTZ R0, R9, 8192 ;  /* 0x4600000009007421 */ /* 0x000fca0000010000 */
[----:B-1234-:R-:W-:Y:S02]  /*2b90*/  LOP3.LUT P0, R4, R0, 0xff, RZ, 0xc0, !PT ;  /* 0x000000ff00047812 */ /* 0x01efe4000780c0ff */
[----:B------:R-:W-:-:S11]  /*2ba0*/  PRMT R0, RZ, 0x7610, R0 ;  /* 0x00007610ff007816 */ /* 0x000fd60000000000 */
[----:B------:R-:W-:Y:S05]  /*2bb0*/  @!P0 BRA `(.L_x_9404) ;  /* 0x00000000001c8947 */ /* 0x000fea0003800000 */
[----:B------:R-:W-:Y:S05]  /*2bc0*/  BRA `(.L_x_9406) ;  /* 0x0000000000147947 */ /* 0x000fea0003800000 */
.L_x_9405:
[----:B------:R-:W-:-:S04]  /*2bd0*/  SHF.R.U32.HI R0, RZ, 0x14, R9 ;  /* 0x00000014ff007819 */ /* 0x000fc80000011609 */
[----:B------:R-:W-:-:S04]  /*2be0*/  LOP3.LUT R0, R0, 0x1, RZ, 0xc0, !PT ;  /* 0x0000000100007812 */ /* 0x000fc800078ec0ff */
[----:B------:R-:W-:-:S04]  /*2bf0*/  IADD3 R0, PT, PT, R9, 0x487ffff, R0 ;  /* 0x0487ffff09007810 */ /* 0x000fc80007ffe000 */
[----:B------:R-:W-:-:S04]  /*2c00*/  SHF.R.U32.HI R0, RZ, 0x14, R0 ;  /* 0x00000014ff007819 */ /* 0x000fc80000011600 */
[----:B-1234-:R-:W-:-:S07]  /*2c10*/  LOP3.LUT R4, R0, 0xff, RZ, 0xc0, !PT ;  /* 0x000000ff00047812 */ /* 0x01efce00078ec0ff */
.L_x_9406:
[----:B------:R-:W-:-:S07]  /*2c20*/  PRMT R0, R4, 0x7610, R0 ;  /* 0x0000761004007816 */ /* 0x000fce0000000000 */
.L_x_9404:
[----:B------:R-:W-:Y:S05]  /*2c30*/  BSYNC.RECONVERGENT B0 ;  /* 0x0000000000007941 */ /* 0x000fea0003800200 */
.L_x_9403:
[----:B------:R0:W-:Y:S01]  /*2c40*/  STG.E.U8 desc[UR36][R2.64], R0 ;  /* 0x0000000002007986 */ /* 0x0001e2000c101124 */
[----:B------:R-:W-:Y:S05]  /*2c50*/  BRA `(.L_x_9386) ;  /* 0x0000000400047947 */ /* 0x000fea0003800000 */
.L_x_9401:
[----:B------:R-:W0:Y:S01]  /*2c60*/  I2F.U16 R9, R9 ;  /* 0x0000000900097306 */ /* 0x000e220000101000 */
[----:B------:R-:W-:Y:S01]  /*2c70*/  BSSY.RECONVERGENT B0, `(.L_x_9407) ;  /* 0x0000011000007945 */ /* 0x000fe20003800200 */
[----:B------:R-:W-:Y:S01]  /*2c80*/  IMAD.MOV.U32 R0, RZ, RZ, 0x80 ;  /* 0x00000080ff007424 */ /* 0x000fe200078e00ff */
        /* <DEDUP_REMOVED lines=9> */
.L_x_9409:
[----:B------:R-:W-:-:S04]  /*2d20*/  SHF.R.U32.HI R0, RZ, 0x15, R9 ;  /* 0x00000015ff007819 */ /* 0x000fc80000011609 */
[----:B------:R-:W-:-:S04]  /*2d30*/  LOP3.LUT R0, R0, 0x1, RZ, 0xc0, !PT ;  /* 0x0000000100007812 */ /* 0x000fc800078ec0ff */
[----:B------:R-:W-:-:S04]  /*2d40*/  IADD3 R0, PT, PT, R9, 0x88fffff, R0 ;  /* 0x088fffff09007810 */ /* 0x000fc80007ffe000 */
[----:B------:R-:W-:-:S04]  /*2d50*/  SHF.R.U32.HI R0, RZ, 0x15, R0 ;  /* 0x00000015ff007819 */ /* 0x000fc80000011600 */
[----:B-1234-:R-:W-:-:S07]  /*2d60*/  LOP3.LUT R4, R0, 0xff, RZ, 0xc0, !PT ;  /* 0x000000ff00047812 */ /* 0x01efce00078ec0ff */
.L_x_9410:
[----:B------:R-:W-:-:S07]  /*2d70*/  PRMT R0, R4, 0x7610, R0 ;  /* 0x0000761004007816 */ /* 0x000fce0000000000 */
.L_x_9408:
[----:B------:R-:W-:Y:S05]  /*2d80*/  BSYNC.RECONVERGENT B0 ;  /* 0x0000000000007941 */ /* 0x000fea0003800200 */
.L_x_9407:
[----:B------:R0:W-:Y:S01]  /*2d90*/  STG.E.U8 desc[UR36][R2.64], R0 ;  /* 0x0000000002007986 */ /* 0x0001e2000c101124 */
[----:B------:R-:W-:Y:S05]  /*2da0*/  BRA `(.L_x_9386) ;  /* 0x0000000000b07947 */ /* 0x000fea0003800000 */
.L_x_9400:
[----:B------:R-:W-:-:S09]  /*2db0*/  UISETP.NE.AND UP0, UPT, UR4, 0x1c, UPT ;  /* 0x0000001c0400788c */ /* 0x000fd2000bf05270 */
[----:B------:R-:W-:Y:S05]  /*2dc0*/  BRA.U !UP0, `(.L_x_9411) ;  /* 0x0000000108a07547 */ /* 0x000fea000b800000 */
[----:B------:R-:W-:-:S09]  /*2dd0*/  UISETP.NE.AND UP0, UPT, UR4, 0x1d, UPT ;  /* 0x0000001d0400788c */ /* 0x000fd2000bf05270 */
[----:B------:R-:W-:Y:S05]  /*2de0*/  BRA.U !UP0, `(.L_x_9412) ;  /* 0x0000000108887547 */ /* 0x000fea000b800000 */
[----:B------:R-:W-:-:S09]  /*2df0*/  UISETP.NE.AND UP0, UPT, UR4, 0x2c, UPT ;  /* 0x0000002c0400788c */ /* 0x000fd2000bf05270 */
[----:B------:R-:W-:Y:S05]  /*2e00*/  BRA.U !UP0, `(.L_x_9413) ;  /* 0x0000000108447547 */ /* 0x000fea000b800000 */
.L_x_9385:
[----:B------:R-:W-:Y:S01]  /*2e10*/  MOV R2, 0x0 ;  /* 0x0000000000027802 */ /* 0x000fe20000000f00 */
[----:B------:R-:W1:Y:S01]  /*2e20*/  LDCU.64 UR6, c[0x4][0x138] ;  /* 0x01002700ff0677ac */ /* 0x000e620008000a00 */
[----:B------:R-:W-:Y:S02]  /*2e30*/  HFMA2 R12, -RZ, RZ, 0, 5.9604644775390625e-08 ;  /* 0x00000001ff0c7431 */ /* 0x000fe400000001ff */
[----:B------:R-:W-:Y:S01]  /*2e40*/  IMAD.MOV.U32 R8, RZ, RZ, 0x65 ;  /* 0x00000065ff087424 */ /* 0x000fe200078e00ff */
[----:B------:R-:W0:Y:S01]  /*2e50*/  LDCU.64 UR8, c[0x4][0x140] ;  /* 0x01002800ff0877ac */ /* 0x000e220008000a00 */
[----:B------:R-:W0:Y:S01]  /*2e60*/  LDC.64 R2, c[0x4][R2] ;  /* 0x0100000002027b82 */ /* 0x000e220000000a00 */
[----:B------:R-:W-:Y:S01]  /*2e70*/  IMAD.MOV.U32 R13, RZ, RZ, RZ ;  /* 0x000000ffff0d7224 */ /* 0x000fe200078e00ff */
[----:B------:R-:W5:Y:S01]  /*2e80*/  LDCU.64 UR4, c[0x4][0x10] ;  /* 0x01000200ff0477ac */ /* 0x000f620008000a00 */
[----:B-1234-:R-:W-:Y:S01]  /*2e90*/  IMAD.U32 R4, RZ, RZ, UR6 ;  /* 0x00000006ff047e24 */ /* 0x01efe2000f8e00ff */
[----:B------:R-:W-:Y:S01]  /*2ea0*/  MOV R5, UR7 ;  /* 0x0000000700057c02 */ /* 0x000fe20008000f00 */
[----:B0-----:R-:W-:-:S02]  /*2eb0*/  IMAD.U32 R6, RZ, RZ, UR8 ;  /* 0x00000008ff067e24 */ /* 0x001fc4000f8e00ff */
[----:B------:R-:W-:Y:S01]  /*2ec0*/  IMAD.U32 R7, RZ, RZ, UR9 ;  /* 0x00000009ff077e24 */ /* 0x000fe2000f8e00ff */
[----:B-----5:R-:W-:Y:S01]  /*2ed0*/  MOV R10, UR4 ;  /* 0x00000004000a7c02 */ /* 0x020fe20008000f00 */
[----:B------:R-:W-:-:S07]  /*2ee0*/  IMAD.U32 R11, RZ, RZ, UR5 ;  /* 0x00000005ff0b7e24 */ /* 0x000fce000f8e00ff */
[----:B------:R-:W-:-:S07]  /*2ef0*/  LEPC R20, `(.L_x_9414) ;  /* 0x000000001014794e */ /* 0x000fce0000000000 */
[----:B------:R-:W-:Y:S05]  /*2f00*/  CALL.ABS.NOINC R2 ;  /* 0x0000000002007343 */ /* 0x000fea0003c00000 */
.L_x_9414:
[----:B------:R-:W-:Y:S05]  /*2f10*/  BRA `(.L_x_9386) ;  /* 0x0000000000547947 */ /* 0x000fea0003800000 */
.L_x_9413:
        /* <DEDUP_REMOVED lines=15> */
.L_x_9412:
[----:B-1234-:R-:W-:Y:S01]  /*3010*/  HFMA2 R5, -RZ, RZ, 0, 0 ;  /* 0x00000000ff057431 */ /* 0x01efe200000001ff */
[----:B------:R-:W-:-:S05]  /*3020*/  LOP3.LUT R4, R9, 0xffff, RZ, 0xc0, !PT ;  /* 0x0000ffff09047812 */ /* 0x000fca00078ec0ff */
[----:B------:R0:W-:Y:S01]  /*3030*/  STG.E.64 desc[UR36][R2.64], R4 ;  /* 0x0000000402007986 */ /* 0x0001e2000c101b24 */
[----:B------:R-:W-:Y:S05]  /*3040*/  BRA `(.L_x_9386) ;  /* 0x0000000000087947 */ /* 0x000fea0003800000 */
.L_x_9411:
[----:B------:R-:W-:-:S05]  /*3050*/  LOP3.LUT R9, R9, 0xffff, RZ, 0xc0, !PT ;  /* 0x0000ffff09097812 */ /* 0x000fca00078ec0ff */
[----:B------:R0:W-:Y:S02]  /*3060*/  STG.E desc[UR36][R2.64], R9 ;  /* 0x0000000902007986 */ /* 0x0001e4000c101924 */
.L_x_9386:
[----:B------:R-:W-:Y:S05]  /*3070*/  BSYNC.RECONVERGENT B6 ;  /* 0x0000000000067941 */ /* 0x000fea0003800200 */
.L_x_9380:
[----:B------:R-:W-:-:S07]  /*3080*/  VIADD R17, R17, 0x80 ;  /* 0x0000008011117836 */ /* 0x000fce0000000000 */
.L_x_9344:
[----:B0-----:R-:W-:Y:S05]  /*3090*/  BSYNC.RECONVERGENT B7 ;  /* 0x0000000000077941 */ /* 0x001fea0003800200 */
.L_x_9343:
[----:B------:R-:W0:Y:S01]  /*30a0*/  LDCU UR4, c[0x0][0x380] ;  /* 0x00007000ff0477ac */ /* 0x000e220008000800 */
[----:B------:R-:W-:Y:S01]  /*30b0*/  BSSY.RECONVERGENT B7, `(.L_x_9415) ;  /* 0x00002fa000077945 */ /* 0x000fe20003800200 */
[----:B0-----:R-:W-:-:S13]  /*30c0*/  ISETP.GE.AND P0, PT, R17, UR4, PT ;  /* 0x0000000411007c0c */ /* 0x001fda000bf06270 */
[----:B------:R-:W-:Y:S05]  /*30d0*/  @P0 BRA `(.L_x_9416) ;  /* 0x0000002c00dc0947 */ /* 0x000fea0003800000 */
[----:B------:R-:W0:Y:S01]  /*30e0*/  LDCU UR4, c[0x0][0x388] ;  /* 0x00007100ff0477ac */ /* 0x000e220008000800 */
[----:B------:R-:W-:Y:S01]  /*30f0*/  IMAD.MOV.U32 R0, RZ, RZ, RZ ;  /* 0x000000ffff007224 */ /* 0x000fe200078e00ff */
[----:B------:R-:W-:Y:S01]  /*3100*/  MOV R16, RZ ;  /* 0x000000ff00107202 */ /* 0x000fe20000000f00 */
[----:B0-----:R-:W-:-:S09]  /*3110*/  UISETP.NE.AND UP0, UPT, UR4, URZ, UPT ;  /* 0x000000ff0400728c */ /* 0x001fd2000bf05270 */
[----:B------:R-:W-:Y:S05]  /*3120*/  BRA.U !UP0, `(.L_x_9417) ;  /* 0x0000001108a87547 */ /* 0x000fea000b800000 */
[----:B------:R-:W0:Y:S01]  /*3130*/  LDCU.64 UR4, c[0x0][0x390] ;  /* 0x00007200ff0477ac */ /* 0x000e220008000a00 */
[----:B------:R-:W-:Y:S01]  /*3140*/  IMAD.MOV.U32 R16, RZ, RZ, RZ ;  /* 0x000000ffff107224 */ /* 0x000fe200078e00ff */
[----:B------:R-:W5:Y:S01]  /*3150*/  LDCU UR6, c[0x0][0x38c] ;  /* 0x00007180ff0677ac */ /* 0x000f620008000800 */
[----:B------:R-:W1:Y:S01]  /*3160*/  LDCU.64 UR8, c[0x0][0x4b8] ;  /* 0x00009700ff0877ac */ /* 0x000e620008000a00 */
[----:B------:R-:W-:Y:S01]  /*3170*/  UISETP.NE.AND UP0, UPT, UR40, URZ, UPT ;  /* 0x000000ff2800728c */ /* 0x000fe2000bf05270 */
[----:B0-----:R-:W-:-:S05]  /*3180*/  IMAD.HI.U32 R2, R17, UR4, R16 ;  /* 0x0000000411027c27 */ /* 0x001fca000f8e0010 */
[----:B------:R-:W-:-:S05]  /*3190*/  SHF.R.U32.HI R3, RZ, UR5, R2 ;  /* 0x00000005ff037c19 */ /* 0x000fca0008011602 */
[----:B------:R-:W-:-:S04]  /*31a0*/  IMAD.MOV R0, RZ, RZ, -R3 ;  /* 0x000000ffff007224 */ /* 0x000fc800078e0a03 */
[----:B-----5:R-:W-:-:S04]  /*31b0*/  IMAD R0, R0, UR6, R17 ;  /* 0x0000000600007c24 */ /* 0x020fc8000f8e0211 */
[C---:B-1----:R-:W-:Y:S02]  /*31c0*/  IMAD R16, R0.reuse, UR8, RZ ;  /* 0x0000000800107c24 */ /* 0x042fe4000f8e02ff */
[----:B------:R-:W-:Y:S01]  /*31d0*/  IMAD R0, R0, UR9, RZ ;  /* 0x0000000900007c24 */ /* 0x000fe2000f8e02ff */
[----:B------:R-:W-:Y:S06]  /*31e0*/  BRA.U !UP0, `(.L_x_9417) ;  /* 0x0000001108787547 */ /* 0x000fec000b800000 */
[----:B------:R-:W2:Y:S01]  /*31f0*/  LDCU.64 UR6, c[0x0][0x398] ;  /* 0x00007300ff0677ac */ /* 0x000ea20008000a00 */
[----:B------:R-:W-:Y:S01]  /*3200*/  HFMA2 R2, -RZ, RZ, 0, 0 ;  /* 0x00000000ff027431 */ /* 0x000fe200000001ff */
[----:B------:R-:W0:Y:S01]  /*3210*/  LDCU UR4, c[0x0][0x3a0] ;  /* 0x00007400ff0477ac */ /* 0x000e220008000800 */
[----:B------:R-:W1:Y:S01]  /*3220*/  LDCU.64 UR8, c[0x0][0x4c0] ;  /* 0x00009800ff0877ac */ /* 0x000e620008000a00 */
[----:B------:R-:W-:Y:S02]  /*3230*/  UISETP.NE.AND UP0, UPT, UR38, 0x2, UPT ;  /* 0x000000022600788c */ /* 0x000fe4000bf05270 */
[----:B--234-:R-:W-:-:S05]  /*3240*/  IMAD.HI.U32 R4, R3, UR7, R2 ;  /* 0x0000000703047c27 */ /* 0x01cfca000f8e0002 */
[----:B0-----:R-:W-:-:S05]  /*3250*/  SHF.R.U32.HI R5, RZ, UR4, R4 ;  /* 0x00000004ff057c19 */ /* 0x001fca0008011604 */
[----:B------:R-:W-:-:S04]  /*3260*/  IMAD.MOV R2, RZ, RZ, -R5 ;  /* 0x000000ffff027224 */ /* 0x000fc800078e0a05 */
[----:B------:R-:W-:-:S04]  /*3270*/  IMAD R3, R2, UR6, R3 ;  /* 0x0000000602037c24 */ /* 0x000fc8000f8e0203 */
[C---:B-1----:R-:W-:Y:S02]  /*3280*/  IMAD R16, R3.reuse, UR8, R16 ;  /* 0x0000000803107c24 */ /* 0x042fe4000f8e0210 */
        /* <DEDUP_REMOVED lines=276> */
.L_x_9417:
        /* <DEDUP_REMOVED lines=16> */
.L_x_9421:
[----:B------:R4:W5:Y:S01]  /*44d0*/  LDG.E.U8 R0, desc[UR36][R4.64] ;  /* 0x0000002404007981 */ /* 0x000962000c1e1100 */
[----:B------:R-:W-:Y:S05]  /*44e0*/  BRA `(.L_x_9423) ;  /* 0x0000000c005c7947 */ /* 0x000fea0003800000 */
.L_x_9420:
        /* <DEDUP_REMOVED lines=8> */
.L_x_9425:
[----:B------:R0:W5:Y:S01]  /*4570*/  LDG.E.U8 R0, desc[UR36][R4.64] ;  /* 0x0000002404007981 */ /* 0x000162000c1e1100 */
[----:B------:R-:W-:Y:S05]  /*4580*/  BRA `(.L_x_9423) ;  /* 0x0000000c00347947 */ /* 0x000fea0003800000 */
.L_x_9424:
[----:B------:R0:W5:Y:S01]  /*4590*/  LDG.E.U16 R0, desc[UR36][R4.64] ;  /* 0x0000002404007981 */ /* 0x000162000c1e1500 */
[----:B------:R-:W-:Y:S05]  /*45a0*/  BRA `(.L_x_9423) ;  /* 0x0000000c002c7947 */ /* 0x000fea0003800000 */
.L_x_9419:
        /* <DEDUP_REMOVED lines=10> */
.L_x_9427:
[----:B------:R-:W2:Y:S02]  /*4650*/  LDG.E.U16 R2, desc[UR36][R4.64] ;  /* 0x0000002404027981 */ /* 0x000ea4000c1e1500 */
[----:B--2---:R-:W-:-:S06]  /*4660*/  HADD2.F32 R2, -RZ, R2.H0_H0 ;  /* 0x20000002ff027230 */ /* 0x004fcc0000004100 */
[----:B------:R-:W0:Y:S02]  /*4670*/  F2I.S64.TRUNC R2, R2 ;  /* 0x0000000200027311 */ /* 0x000e24000020d900 */
[----:B0-----:R-:W-:Y:S01]  /*4680*/  PRMT R0, R2, 0x7610, R0 ;  /* 0x0000761002007816 */ /* 0x001fe20000000000 */
[----:B------:R-:W-:Y:S06]  /*4690*/  BRA `(.L_x_9423) ;  /* 0x0000000800f07947 */ /* 0x000fec0003800000 */
.L_x_9426:
        /* <DEDUP_REMOVED lines=10> */
.L_x_9429:
[----:B------:R-:W2:Y:S02]  /*4740*/  LDG.E.U16 R4, desc[UR36][R4.64] ;  /* 0x0000002404047981 */ /* 0x000ea4000c1e1500 */
[----:B--2---:R-:W-:-:S06]  /*4750*/  HADD2.F32 R2, -RZ, R4.H0_H0 ;  /* 0x20000004ff027230 */ /* 0x004fcc0000004100 */
[----:B------:R-:W0:Y:S02]  /*4760*/  F2I.S64.TRUNC R2, R2 ;  /* 0x0000000200027311 */ /* 0x000e24000020d900 */
[----:B0-----:R-:W-:Y:S01]  /*4770*/  PRMT R0, R2, 0x7610, R0 ;  /* 0x0000761002007816 */ /* 0x001fe20000000000 */
[----:B------:R-:W-:Y:S06]  /*4780*/  BRA `(.L_x_9423) ;  /* 0x0000000800b47947 */ /* 0x000fec0003800000 */
.L_x_9428:
[----:B------:R-:W2:Y:S02]  /*4790*/  LDG.E.64 R2, desc[UR36][R4.64] ;  /* 0x0000002404027981 */ /* 0x000ea4000c1e1b00 */
[----:B--2---:R-:W0:Y:S02]  /*47a0*/  F2I.S64.F64.TRUNC R2, R2 ;  /* 0x0000000200027311 */ /* 0x004e24000030d900 */
[----:B0-----:R-:W-:Y:S01]  /*47b0*/  PRMT R0, R2, 0x7610, R0 ;  /* 0x0000761002007816 */ /* 0x001fe20000000000 */
[----:B------:R-:W-:Y:S06]  /*47c0*/  BRA `(.L_x_9423) ;  /* 0x0000000800a47947 */ /* 0x000fec0003800000 */
.L_x_9418:
        /* <DEDUP_REMOVED lines=12> */
.L_x_9432:
[----:B------:R-:W2:Y:S02]  /*4890*/  LDG.E.64 R4, desc[UR36][R4.64] ;  /* 0x0000002404047981 */ /* 0x000ea4000c1e1b00 */
[----:B--2---:R-:W0:Y:S02]  /*48a0*/  F2I.S64.F64.TRUNC R2, R4 ;  /* 0x0000000400027311 */ /* 0x004e24000030d900 */
[----:B0-----:R-:W-:Y:S01]  /*48b0*/  PRMT R0, R2, 0x7610, R0 ;  /* 0x0000761002007816 */ /* 0x001fe20000000000 */
[----:B------:R-:W-:Y:S06]  /*48c0*/  BRA `(.L_x_9423) ;  /* 0x0000000800647947 */ /* 0x000fec0003800000 */
.L_x_9431:
        /* <DEDUP_REMOVED lines=27> */
.L_x_9434:
        /* <DEDUP_REMOVED lines=14> */
.L_x_9433:
[----:B------:R-:W2:Y:S02]  /*4b60*/  LDG.E.U16 R2, desc[UR36][R4.64] ;  /* 0x0000002404027981 */ /* 0x000ea4000c1e1500 */
[----:B--2---:R-:W-:-:S06]  /*4b70*/  IMAD.U32 R2, R2, 0x10000, RZ ;  /* 0x0001000002027824 */ /* 0x004fcc00078e00ff */
[----:B------:R-:W0:Y:S02]  /*4b80*/  F2I.S64.TRUNC R2, R2 ;  /* 0x0000000200027311 */ /* 0x000e24000020d900 */
[----:B0-----:R-:W-:Y:S01]  /*4b90*/  PRMT R0, R2, 0x7610, R0 ;  /* 0x0000761002007816 */ /* 0x001fe20000000000 */
[----:B------:R-:W-:Y:S06]  /*4ba0*/  BRA `(.L_x_9423) ;  /* 0x0000000400ac7947 */ /* 0x000fec0003800000 */
.L_x_9430:
        /* <DEDUP_REMOVED lines=10> */
.L_x_9437:
        /* <DEDUP_REMOVED lines=21> */
.L_x_9441:
[----:B------:R-:W-:Y:S05]  /*4da0*/  BSYNC.RECONVERGENT B1 ;  /* 0x0000000000017941 */ /* 0x000fea0003800200 */
.L_x_9440:
[----:B------:R-:W-:Y:S02]  /*4db0*/  SHF.L.U32 R0, R0, 0x14, RZ ;  /* 0x0000001400007819 */ /* 0x000fe400000006ff */
[----:B------:R-:W-:-:S04]  /*4dc0*/  LEA R2, R2, 0x3b800000, 0x17 ;  /* 0x3b80000002027811 */ /* 0x000fc800078eb8ff */
[----:B------:R-:W-:-:S07]  /*4dd0*/  LOP3.LUT R2, R2, R0, R7, 0xfe, !PT ;  /* 0x0000000002027212 */ /* 0x000fce00078efe07 */
.L_x_9439:
[----:B------:R-:W-:Y:S05]  /*4de0*/  BSYNC.RECONVERGENT B0 ;  /* 0x0000000000007941 */ /* 0x000fea0003800200 */
.L_x_9438:
[----:B------:R-:W0:Y:S02]  /*4df0*/  F2I.S64.TRUNC R2, R2 ;  /* 0x0000000200027311 */ /* 0x000e24000020d900 */
[----:B0-----:R-:W-:Y:S01]  /*4e00*/  PRMT R0, R2, 0x7610, R0 ;  /* 0x0000761002007816 */ /* 0x001fe20000000000 */
[----:B------:R-:W-:Y:S06]  /*4e10*/  BRA `(.L_x_9423) ;  /* 0x0000000400107947 */ /* 0x000fec0003800000 */
.L_x_9436:
        /* <DEDUP_REMOVED lines=21> */
.L_x_9445:
[----:B------:R-:W-:Y:S05]  /*4f70*/  BSYNC.RECONVERGENT B1 ;  /* 0x0000000000017941 */ /* 0x000fea0003800200 */
.L_x_9444:
[----:B------:R-:W-:Y:S01]  /*4f80*/  IMAD.SHL.U32 R0, R0, 0x200000, RZ ;  /* 0x0020000000007824 */ /* 0x000fe200078e00ff */
[----:B------:R-:W-:-:S04]  /*4f90*/  LEA R2, R2, 0x37800000, 0x17 ;  /* 0x3780000002027811 */ /* 0x000fc800078eb8ff */
[----:B------:R-:W-:-:S07]  /*4fa0*/  LOP3.LUT R2, R2, R0, R7, 0xfe, !PT ;  /* 0x0000000002027212 */ /* 0x000fce00078efe07 */
.L_x_9443:
[----:B------:R-:W-:Y:S05]  /*4fb0*/  BSYNC.RECONVERGENT B0 ;  /* 0x0000000000007941 */ /* 0x000fea0003800200 */
.L_x_9442:
[----:B------:R-:W0:Y:S02]  /*4fc0*/  F2I.S64.TRUNC R2, R2 ;  /* 0x0000000200027311 */ /* 0x000e24000020d900 */
[----:B0-----:R-:W-:Y:S01]  /*4fd0*/  PRMT R0, R2, 0x7610, R0 ;  /* 0x0000761002007816 */ /* 0x001fe20000000000 */
[----:B------:R-:W-:Y:S06]  /*4fe0*/  BRA `(.L_x_9423) ;  /* 0x00000000009c7947 */ /* 0x000fec0003800000 */
.L_x_9435:
        /* <DEDUP_REMOVED lines=14> */
.L_x_9449:
[----:B------:R-:W-:Y:S05]  /*50d0*/  BSYNC.RECONVERGENT B0 ;  /* 0x0000000000007941 */ /* 0x000fea0003800200 */
.L_x_9448:
[----:B------:R-:W0:Y:S02]  /*50e0*/  F2I.S64.TRUNC R2, R2 ;  /* 0x0000000200027311 */ /* 0x000e24000020d900 */
[----:B0-----:R-:W-:Y:S01]  /*50f0*/  PRMT R0, R2, 0x7610, R0 ;  /* 0x0000761002007816 */ /* 0x001fe20000000000 */
[----:B------:R-:W-:Y:S06]  /*5100*/  BRA `(.L_x_9423) ;  /* 0x0000000000547947 */ /* 0x000fec0003800000 */
.L_x_9422:
        /* <DEDUP_REMOVED lines=16> */
.L_x_9450:
[----:B------:R-:W-:Y:S01]  /*5210*/  PRMT R0, RZ, 0x7610, R0 ;  /* 0x00007610ff007816 */ /* 0x000fe20000000000 */
[----:B------:R-:W-:Y:S06]  /*5220*/  BRA `(.L_x_9423) ;  /* 0x00000000000c7947 */ /* 0x000fec0003800000 */
.L_x_9447:
[----:B------:R1:W5:Y:S01]  /*5230*/  LDG.E.U8 R0, desc[UR36][R4.64] ;  /* 0x0000002404007981 */ /* 0x000362000c1e1100 */
[----:B------:R-:W-:Y:S05]  /*5240*/  BRA `(.L_x_9423) ;  /* 0x0000000000047947 */ /* 0x000fea0003800000 */
.L_x_9446:
[----:B------:R2:W5:Y:S02]  /*5250*/  LDG.E.U8 R0, desc[UR36][R4.64] ;  /* 0x0000002404007981 */ /* 0x000564000c1e1100 */
.L_x_9423:
        /* <DEDUP_REMOVED lines=8> */
[----:B0-----:R-:W-:-:S04]  /*52e0*/  IADD3 R2, P0, PT, R16, UR6, RZ ;  /* 0x0000000610027c10 */ /* 0x001fc8000ff1e0ff */
        /* <DEDUP_REMOVED lines=12> */
.L_x_9455:
[----:B------:R0:W-:Y:S01]  /*53b0*/  STG.E.U8 desc[UR36][R2.64], R9 ;  /* 0x0000000902007986 */ /* 0x0001e2000c101124 */
[----:B------:R-:W-:Y:S05]  /*53c0*/  BRA `(.L_x_9457) ;  /* 0x0000000c00187947 */ /* 0x000fea0003800000 */
.L_x_9454:
        /* <DEDUP_REMOVED lines=10> */
.L_x_9459:
[----:B------:R-:W-:-:S05]  /*5470*/  LOP3.LUT R9, R9, 0xffff, RZ, 0xc0, !PT ;  /* 0x0000ffff09097812 */ /* 0x000fca00078ec0ff */
[----:B------:R0:W-:Y:S01]  /*5480*/  STG.E desc[UR36][R2.64], R9 ;  /* 0x0000000902007986 */ /* 0x0001e2000c101924 */
[----:B------:R-:W-:Y:S05]  /*5490*/  BRA `(.L_x_9457) ;  /* 0x0000000800e47947 */ /* 0x000fea0003800000 */
.L_x_9458:
[----:B------:R0:W-:Y:S01]  /*54a0*/  STG.E.U16 desc[UR36][R2.64], R9 ;  /* 0x0000000902007986 */ /* 0x0001e2000c101524 */
[----:B------:R-:W-:Y:S05]  /*54b0*/  BRA `(.L_x_9457) ;  /* 0x0000000800dc7947 */ /* 0x000fea0003800000 */
.L_x_9453:
        /* <DEDUP_REMOVED lines=9> */
.L_x_9461:
[----:B------:R-:W0:Y:S02]  /*5550*/  I2F.U16 R0, R9 ;  /* 0x0000000900007306 */ /* 0x000e240000101000 */
[----:B0-----:R-:W-:-:S05]  /*5560*/  F2FP.F16.F32.PACK_AB R0, RZ, R0 ;  /* 0x00000000ff00723e */ /* 0x001fca00000000ff */
[----:B------:R0:W-:Y:S01]  /*5570*/  STG.E.U16 desc[UR36][R2.64], R0 ;  /* 0x0000000002007986 */ /* 0x0001e2000c101524 */
[----:B------:R-:W-:Y:S05]  /*5580*/  BRA `(.L_x_9457) ;  /* 0x0000000800a87947 */ /* 0x000fea0003800000 */
.L_x_9460:
        /* <DEDUP_REMOVED lines=10> */
.L_x_9463:
[----:B------:R-:W1:Y:S02]  /*5630*/  I2F.U16 R9, R9 ;  /* 0x0000000900097306 */ /* 0x000e640000101000 */
[----:B-1234-:R-:W-:-:S04]  /*5640*/  F2FP.F16.F32.PACK_AB R5, RZ, R9 ;  /* 0x00000009ff05723e */ /* 0x01efc800000000ff */
[----:B------:R-:W-:-:S05]  /*5650*/  PRMT R5, R5, 0x5410, RZ ;  /* 0x0000541005057816 */ /* 0x000fca00000000ff */
[----:B------:R0:W-:Y:S01]  /*5660*/  STG.E desc[UR36][R2.64], R5 ;  /* 0x0000000502007986 */ /* 0x0001e2000c101924 */
[----:B------:R-:W-:Y:S05]  /*5670*/  BRA `(.L_x_9457) ;  /* 0x00000008006c7947 */ /* 0x000fea0003800000 */
.L_x_9462:
[----:B-1234-:R-:W0:Y:S02]  /*5680*/  I2F.F64.U16 R4, R9 ;  /* 0x0000000900047312 */ /* 0x01ee240000101800 */
[----:B0-----:R0:W-:Y:S01]  /*5690*/  STG.E.64 desc[UR36][R2.64], R4 ;  /* 0x0000000402007986 */ /* 0x0011e2000c101b24 */
[----:B------:R-:W-:Y:S05]  /*56a0*/  BRA `(.L_x_9457) ;  /* 0x0000000800607947 */ /* 0x000fea0003800000 */
.L_x_9452:
        /* <DEDUP_REMOVED lines=12> */
.L_x_9467:
        /* <DEDUP_REMOVED lines=17> */
.L_x_9469:
[----:B------:R-:W-:Y:S05]  /*5880*/  BSYNC.RECONVERGENT B0 ;  /* 0x0000000000007941 */ /* 0x000fea0003800200 */
.L_x_9468:
[----:B------:R0:W-:Y:S01]  /*5890*/  STG.E.U8 desc[UR36][R2.64], R0 ;  /* 0x0000000002007986 */ /* 0x0001e2000c101124 */
[----:B------:R-:W-:Y:S05]  /*58a0*/  BRA `(.L_x_9457) ;  /* 0x0000000400e07947 */ /* 0x000fea0003800000 */
.L_x_9466:
        /* <DEDUP_REMOVED lines=17> */
.L_x_9471:
[----:B------:R-:W-:Y:S05]  /*59c0*/  BSYNC.RECONVERGENT B0 ;  /* 0x0000000000007941 */ /* 0x000fea0003800200 */
.L_x_9470:
[----:B------:R0:W-:Y:S01]  /*59d0*/  STG.E.U8 desc[UR36][R2.64], R0 ;  /* 0x0000000002007986 */ /* 0x0001e2000c101124 */
[----:B------:R-:W-:Y:S05]  /*59e0*/  BRA `(.L_x_9457) ;  /* 0x0000000400907947 */ /* 0x000fea0003800000 */
.L_x_9465:
        /* <DEDUP_REMOVED lines=21> */
.L_x_9473:
[----:B-1234-:R-:W-:Y:S01]  /*5b40*/  LOP3.LUT R4, R9, 0xffff, RZ, 0xc0, !PT ;  /* 0x0000ffff09047812 */ /* 0x01efe200078ec0ff */
[----:B------:R-:W-:-:S05]  /*5b50*/  IMAD.MOV.U32 R5, RZ, RZ, RZ ;  /* 0x000000ffff057224 */ /* 0x000fca00078e00ff */
[----:B------:R0:W-:Y:S01]  /*5b60*/  STG.E.64 desc[UR36][R2.64], R4 ;  /* 0x0000000402007986 */ /* 0x0001e2000c101b24 */
[----:B------:R-:W-:Y:S05]  /*5b70*/  BRA `(.L_x_9457) ;  /* 0x00000004002c7947 */ /* 0x000fea0003800000 */
.L_x_9472:
[----:B------:R-:W-:-:S05]  /*5b80*/  LOP3.LUT R9, R9, 0xffff, RZ, 0xc0, !PT ;  /* 0x0000ffff09097812 */ /* 0x000fca00078ec0ff */
[----:B------:R0:W-:Y:S01]  /*5b90*/  STG.E desc[UR36][R2.64], R9 ;  /* 0x0000000902007986 */ /* 0x0001e2000c101924 */
[----:B------:R-:W-:Y:S05]  /*5ba0*/  BRA `(.L_x_9457) ;  /* 0x0000000400207947 */ /* 0x000fea0003800000 */
.L_x_9464:
        /* <DEDUP_REMOVED lines=11> */
.L_x_9475:
[----:B-1234-:R-:W0:Y:S01]  /*5c60*/  I2F.F64.U16 R4, R9 ;  /* 0x0000000900047312 */ /* 0x01ee220000101800 */
[----:B------:R-:W-:-:S05]  /*5c70*/  CS2R R6, SRZ ;  /* 0x0000000000067805 */ /* 0x000fca000001ff00 */
[----:B0-----:R0:W-:Y:S01]  /*5c80*/  STG.E.128 desc[UR36][R2.64], R4 ;  /* 0x0000000402007986 */ /* 0x0011e2000c101d24 */
[----:B------:R-:W-:Y:S05]  /*5c90*/  BRA `(.L_x_9457) ;  /* 0x0000000000e47947 */ /* 0x000fea0003800000 */
.L_x_9474:
[----:B------:R-:W-:-:S09]  /*5ca0*/  UISETP.NE.AND UP0, UPT, UR4, 0xf, UPT ;  /* 0x0000000f0400788c */ /* 0x000fd2000bf05270 */
[----:B------:R-:W-:Y:S05]  /*5cb0*/  BRA.U !UP0, `(.L_x_9476) ;  /* 0x0000000108d07547 */ /* 0x000fea000b800000 */
[----:B------:R-:W-:-:S09]  /*5cc0*/  UISETP.NE.AND UP0, UPT, UR4, 0x17, UPT ;  /* 0x000000170400788c */ /* 0x000fd2000bf05270 */
[----:B------:R-:W-:Y:S05]  /*5cd0*/  BRA.U !UP0, `(.L_x_9477) ;  /* 0x0000000108847547 */ /* 0x000fea000b800000 */
[----:B------:R-:W-:-:S09]  /*5ce0*/  UISETP.NE.AND UP0, UPT, UR4, 0x18, UPT ;  /* 0x000000180400788c */ /* 0x000fd2000bf05270 */
[----:B------:R-:W-:Y:S05]  /*5cf0*/  BRA.U !UP0, `(.L_x_9478) ;  /* 0x0000000108447547 */ /* 0x000fea000b800000 */
.L_x_9456:
[----:B------:R-:W-:Y:S01]  /*5d00*/  MOV R2, 0x0 ;  /* 0x0000000000027802 */ /* 0x000fe20000000f00 */
[----:B------:R-:W1:Y:S01]  /*5d10*/  LDCU.64 UR4, c[0x4][0x138] ;  /* 0x01002700ff0477ac */ /* 0x000e620008000a00 */
[----:B------:R-:W-:Y:S02]  /*5d20*/  HFMA2 R8, -RZ, RZ, 0, 6.020069122314453125e-06 ;  /* 0x00000065ff087431 */ /* 0x000fe400000001ff */
[----:B------:R-:W-:Y:S01]  /*5d30*/  IMAD.MOV.U32 R12, RZ, RZ, 0x1 ;  /* 0x00000001ff0c7424 */ /* 0x000fe200078e00ff */
[----:B------:R-:W0:Y:S01]  /*5d40*/  LDCU.64 UR6, c[0x4][0x140] ;  /* 0x01002800ff0677ac */ /* 0x000e220008000a00 */
[----:B------:R-:W0:Y:S01]  /*5d50*/  LDC.64 R2, c[0x4][R2] ;  /* 0x0100000002027b82 */ /* 0x000e220000000a00 */
[----:B------:R-:W-:Y:S01]  /*5d60*/  IMAD.MOV.U32 R13, RZ, RZ, RZ ;  /* 0x000000ffff0d7224 */ /* 0x000fe200078e00ff */
[----:B------:R-:W5:Y:S01]  /*5d70*/  LDCU.64 UR8, c[0x4][0x10] ;  /* 0x01000200ff0877ac */ /* 0x000f620008000a00 */
[----:B-1234-:R-:W-:Y:S01]  /*5d80*/  MOV R4, UR4 ;  /* 0x0000000400047c02 */ /* 0x01efe20008000f00 */
[----:B------:R-:W-:-:S02]  /*5d90*/  IMAD.U32 R5, RZ, RZ, UR5 ;  /* 0x00000005ff057e24 */ /* 0x000fc4000f8e00ff */
[----:B0-----:R-:W-:Y:S01]  /*5da0*/  IMAD.U32 R6, RZ, RZ, UR6 ;  /* 0x00000006ff067e24 */ /* 0x001fe2000f8e00ff */
[----:B------:R-:W-:Y:S01]  /*5db0*/  MOV R7, UR7 ;  /* 0x0000000700077c02 */ /* 0x000fe20008000f00 */
[----:B-----5:R-:W-:Y:S02]  /*5dc0*/  IMAD.U32 R10, RZ, RZ, UR8 ;  /* 0x00000008ff0a7e24 */ /* 0x020fe4000f8e00ff */
[----:B------:R-:W-:-:S07]  /*5dd0*/  IMAD.U32 R11, RZ, RZ, UR9 ;  /* 0x00000009ff0b7e24 */ /* 0x000fce000f8e00ff */
[----:B------:R-:W-:-:S07]  /*5de0*/  LEPC R20, `(.L_x_9479) ;  /* 0x000000001014794e */ /* 0x000fce0000000000 */
[----:B------:R-:W-:Y:S05]  /*5df0*/  CALL.ABS.NOINC R2 ;  /* 0x0000000002007343 */ /* 0x000fea0003c00000 */
.L_x_9479:
[----:B------:R-:W-:Y:S05]  /*5e00*/  BRA `(.L_x_9457) ;  /* 0x0000000000887947 */ /* 0x000fea0003800000 */
.L_x_9478:
[----:B------:R-:W0:Y:S01]  /*5e10*/  I2F.U16 R9, R9 ;  /* 0x0000000900097306 */ /* 0x000e220000101000 */
[----:B------:R-:W-:Y:S01]  /*5e20*/  BSSY.RECONVERGENT B0, `(.L_x_9480) ;  /* 0x000000a000007945 */ /* 0x000fe20003800200 */
[----:B-1234-:R-:W-:Y:S02]  /*5e30*/  MOV R5, 0x7f ;  /* 0x0000007f00057802 */ /* 0x01efe40000000f00 */
        /* <DEDUP_REMOVED lines=8> */
.L_x_9481:
[----:B------:R-:W-:Y:S05]  /*5ec0*/  BSYNC.RECONVERGENT B0 ;  /* 0x0000000000007941 */ /* 0x000fea0003800200 */
.L_x_9480:
[----:B------:R0:W-:Y:S01]  /*5ed0*/  STG.E.U8 desc[UR36][R2.64], R5 ;  /* 0x0000000502007986 */ /* 0x0001e2000c101124 */
[----:B------:R-:W-:Y:S05]  /*5ee0*/  BRA `(.L_x_9457) ;  /* 0x0000000000507947 */ /* 0x000fea0003800000 */
.L_x_9477:
        /* <DEDUP_REMOVED lines=12> */
.L_x_9482:
[----:B-1234-:R-:W-:Y:S01]  /*5fb0*/  IMAD.MOV.U32 R5, RZ, RZ, 0x7f ;  /* 0x0000007fff057424 */ /* 0x01efe200078e00ff */
[----:B------:R-:W-:-:S04]  /*5fc0*/  ISETP.GT.U32.AND P0, PT, R7, 0x7f800000, PT ;  /* 0x7f8000000700780c */ /* 0x000fc80003f04070 */
[----:B------:R-:W-:-:S05]  /*5fd0*/  SEL R5, R5, 0x7c, P0 ;  /* 0x0000007c05057807 */ /* 0x000fca0000000000 */
[----:B------:R0:W-:Y:S01]  /*5fe0*/  STG.E.U8 desc[UR36][R2.64], R5 ;  /* 0x0000000502007986 */ /* 0x0001e2000c101124 */
[----:B------:R-:W-:Y:S05]  /*5ff0*/  BRA `(.L_x_9457) ;  /* 0x00000000000c7947 */ /* 0x000fea0003800000 */
.L_x_9476:
[----:B------:R-:W0:Y:S02]  /*6000*/  I2F.U16 R0, R9 ;  /* 0x0000000900007306 */ /* 0x000e240000101000 */
[----:B0-----:R-:W-:-:S05]  /*6010*/  F2FP.BF16.F32.PACK_AB R0, RZ, R0 ;  /* 0x00000000ff00723e */ /* 0x001fca00000010ff */
[----:B------:R0:W-:Y:S02]  /*6020*/  STG.E.U16 desc[UR36][R2.64], R0 ;  /* 0x0000000002007986 */ /* 0x0001e4000c101524 */
.L_x_9457:
[----:B------:R-:W-:Y:S05]  /*6030*/  BSYNC.RECONVERGENT B6 ;  /* 0x0000000000067941 */ /* 0x000fea0003800200 */
.L_x_9451:
[----:B------:R-:W-:-:S07]  /*6040*/  VIADD R17, R17, 0x80 ;  /* 0x0000008011117836 */ /* 0x000fce0000000000 */
.L_x_9416:
[----:B------:R-:W-:Y:S05]  /*6050*/  BSYNC.RECONVERGENT B7 ;  /* 0x0000000000077941 */ /* 0x000fea0003800200 */
.L_x_9415:
        /* <DEDUP_REMOVED lines=9> */
[----:B------:R-:W0:Y:S01]  /*60f0*/  LDCU.64 UR4, c[0x0][0x390] ;  /* 0x00007200ff0477ac */ /* 0x000e220008000a00 */
[----:B------:R-:W-:Y:S01]  /*6100*/  IMAD.MOV.U32 R16, RZ, RZ, RZ ;  /* 0x000000ffff107224 */ /* 0x000fe200078e00ff */
[----:B------:R-:W5:Y:S01]  /*6110*/  LDCU UR6, c[0x0][0x38c] ;  /* 0x00007180ff0677ac */ /* 0x000f620008000800 */
[----:B------:R-:W1:Y:S01]  /*6120*/  LDCU.64 UR8, c[0x0][0x4b8] ;  /* 0x00009700ff0877ac */ /* 0x000e620008000a00 */
[----:B------:R-:W-:Y:S01]  /*6130*/  UISETP.NE.AND UP0, UPT, UR40, URZ, UPT ;  /* 0x000000ff2800728c */ /* 0x000fe2000bf05270 */
[----:B0-----:R-:W-:-:S05]  /*6140*/  IMAD.HI.U32 R2, R17, UR4, R16 ;  /* 0x0000000411027c27 */ /* 0x001fca000f8e0010 */
[----:B------:R-:W-:-:S04]  /*6150*/  SHF.R.U32.HI R3, RZ, UR5, R2 ;  /* 0x00000005ff037c19 */ /* 0x000fc80008011602 */
[----:B------:R-:W-:-:S05]  /*6160*/  IADD3 R0, PT, PT, -R3, RZ, RZ ;  /* 0x000000ff03007210 */ /* 0x000fca0007ffe1ff */
[----:B-----5:R-:W-:-:S04]  /*6170*/  IMAD R0, R0, UR6, R17 ;  /* 0x0000000600007c24 */ /* 0x020fc8000f8e0211 */
[C---:B-1----:R-:W-:Y:S02]  /*6180*/  IMAD R16, R0.reuse, UR8, RZ ;  /* 0x0000000800107c24 */ /* 0x042fe4000f8e02ff */
[----:B------:R-:W-:Y:S01]  /*6190*/  IMAD R0, R0, UR9, RZ ;  /* 0x0000000900007c24 */ /* 0x000fe2000f8e02ff */
[----:B------:R-:W-:Y:S06]  /*61a0*/  BRA.U !UP0, `(.L_x_9485) ;  /* 0x0000001108787547 */ /* 0x000fec000b800000 */
[----:B------:R-:W2:Y:S01]  /*61b0*/  LDCU.64 UR6, c[0x0][0x398] ;  /* 0x00007300ff0677ac */ /* 0x000ea20008000a00 */
[----:B------:R-:W-:Y:S01]  /*61c0*/  IMAD.MOV.U32 R2, RZ, RZ, RZ ;  /* 0x000000ffff027224 */ /* 0x000fe200078e00ff */
[----:B------:R-:W0:Y:S01]  /*61d0*/  LDCU UR4, c[0x0][0x3a0] ;  /* 0x00007400ff0477ac */ /* 0x000e220008000800 */
[----:B------:R-:W1:Y:S01]  /*61e0*/  LDCU.64 UR8, c[0x0][0x4c0] ;  /* 0x00009800ff0877ac */ /* 0x000e620008000a00 */
[----:B------:R-:W-:Y:S01]  /*61f0*/  UISETP.NE.AND UP0, UPT, UR38, 0x2, UPT ;  /* 0x000000022600788c */ /* 0x000fe2000bf05270 */
        /* <DEDUP_REMOVED lines=281> */
.L_x_9485:
        /* <DEDUP_REMOVED lines=16> */
.L_x_9489:
[----:B------:R0:W5:Y:S01]  /*7490*/  LDG.E.U8 R0, desc[UR36][R4.64] ;  /* 0x0000002404007981 */ /* 0x000162000c1e1100 */
[----:B------:R-:W-:Y:S05]  /*74a0*/  BRA `(.L_x_9491) ;  /* 0x0000000c005c7947 */ /* 0x000fea0003800000 */
.L_x_9488:
        /* <DEDUP_REMOVED lines=8> */
.L_x_9493:
[----:B------:R3:W5:Y:S01]  /*7530*/  LDG.E.U8 R0, desc[UR36][R4.64] ;  /* 0x0000002404007981 */ /* 0x000762000c1e1100 */
[----:B------:R-:W-:Y:S05]  /*7540*/  BRA `(.L_x_9491) ;  /* 0x0000000c00347947 */ /* 0x000fea0003800000 */
.L_x_9492:
[----:B------:R2:W5:Y:S01]  /*7550*/  LDG.E.U16 R0, desc[UR36][R4.64] ;  /* 0x0000002404007981 */ /* 0x000562000c1e1500 */
[----:B------:R-:W-:Y:S05]  /*7560*/  BRA `(.L_x_9491) ;  /* 0x0000000c002c7947 */ /* 0x000fea0003800000 */
.L_x_9487:
        /* <DEDUP_REMOVED lines=10> */
.L_x_9495:
[----:B------:R-:W2:Y:S02]  /*7610*/  LDG.E.U16 R2, desc[UR36][R4.64] ;  /* 0x0000002404027981 */ /* 0x000ea4000c1e1500 */
[----:B--2---:R-:W-:-:S06]  /*7620*/  HADD2.F32 R2, -RZ, R2.H0_H0 ;  /* 0x20000002ff027230 */ /* 0x004fcc0000004100 */
[----:B------:R-:W0:Y:S02]  /*7630*/  F2I.S64.TRUNC R2, R2 ;  /* 0x0000000200027311 */ /* 0x000e24000020d900 */
[----:B0-----:R-:W-:Y:S01]  /*7640*/  PRMT R0, R2, 0x7610, R0 ;  /* 0x0000761002007816 */ /* 0x001fe20000000000 */
[----:B------:R-:W-:Y:S06]  /*7650*/  BRA `(.L_x_9491) ;  /* 0x0000000800f07947 */ /* 0x000fec0003800000 */
.L_x_9494:
        /* <DEDUP_REMOVED lines=10> */
.L_x_9497:
[----:B------:R-:W2:Y:S02]  /*7700*/  LDG.E.U16 R4, desc[UR36][R4.64] ;  /* 0x0000002404047981 */ /* 0x000ea4000c1e1500 */
[----:B--2---:R-:W-:-:S06]  /*7710*/  HADD2.F32 R2, -RZ, R4.H0_H0 ;  /* 0x20000004ff027230 */ /* 0x004fcc0000004100 */
[----:B------:R-:W0:Y:S02]  /*7720*/  F2I.S64.TRUNC R2, R2 ;  /* 0x0000000200027311 */ /* 0x000e24000020d900 */
[----:B0-----:R-:W-:Y:S01]  /*7730*/  PRMT R0, R2, 0x7610, R0 ;  /* 0x0000761002007816 */ /* 0x001fe20000000000 */
[----:B------:R-:W-:Y:S06]  /*7740*/  BRA `(.L_x_9491) ;  /* 0x0000000800b47947 */ /* 0x000fec0003800000 */
.L_x_9496:
[----:B------:R-:W2:Y:S02]  /*7750*/  LDG.E.64 R2, desc[UR36][R4.64] ;  /* 0x0000002404027981 */ /* 0x000ea4000c1e1b00 */
[----:B--2---:R-:W0:Y:S02]  /*7760*/  F2I.S64.F64.TRUNC R2, R2 ;  /* 0x0000000200027311 */ /* 0x004e24000030d900 */
[----:B0-----:R-:W-:Y:S01]  /*7770*/  PRMT R0, R2, 0x7610, R0 ;  /* 0x0000761002007816 */ /* 0x001fe20000000000 */
[----:B------:R-:W-:Y:S06]  /*7780*/  BRA `(.L_x_9491) ;  /* 0x0000000800a47947 */ /* 0x000fec0003800000 */
.L_x_9486:
        /* <DEDUP_REMOVED lines=12> */
.L_x_9500:
[----:B------:R-:W2:Y:S02]  /*7850*/  LDG.E.64 R4, desc[UR36][R4.64] ;  /* 0x0000002404047981 */ /* 0x000ea4000c1e1b00 */
[----:B--2---:R-:W0:Y:S02]  /*7860*/  F2I.S64.F64.TRUNC R2, R4 ;  /* 0x0000000400027311 */ /* 0x004e24000030d900 */
[----:B0-----:R-:W-:Y:S01]  /*7870*/  PRMT R0, R2, 0x7610, R0 ;  /* 0x0000761002007816 */ /* 0x001fe20000000000 */
[----:B------:R-:W-:Y:S06]  /*7880*/  BRA `(.L_x_9491) ;  /* 0x0000000800647947 */ /* 0x000fec0003800000 */
.L_x_9499:
        /* <DEDUP_REMOVED lines=27> */
.L_x_9502:
        /* <DEDUP_REMOVED lines=14> */
.L_x_9501:
[----:B------:R-:W2:Y:S02]  /*7b20*/  LDG.E.U16 R2, desc[UR36][R4.64] ;  /* 0x0000002404027981 */ /* 0x000ea4000c1e1500 */
[----:B--2---:R-:W-:-:S06]  /*7b30*/  IMAD.U32 R2, R2, 0x10000, RZ ;  /* 0x0001000002027824 */ /* 0x004fcc00078e00ff */
[----:B------:R-:W0:Y:S02]  /*7b40*/  F2I.S64.TRUNC R2, R2 ;  /* 0x0000000200027311 */ /* 0x000e24000020d900 */
[----:B0-----:R-:W-:Y:S01]  /*7b50*/  PRMT R0, R2, 0x7610, R0 ;  /* 0x0000761002007816 */ /* 0x001fe20000000000 */
[----:B------:R-:W-:Y:S06]  /*7b60*/  BRA `(.L_x_9491) ;  /* 0x0000000400ac7947 */ /* 0x000fec0003800000 */
.L_x_9498:
        /* <DEDUP_REMOVED lines=10> */
.L_x_9505:
        /* <DEDUP_REMOVED lines=21> */
.L_x_9509:
[----:B------:R-:W-:Y:S05]  /*7d60*/  BSYNC.RECONVERGENT B1 ;  /* 0x0000000000017941 */ /* 0x000fea0003800200 */
.L_x_9508:
[----:B------:R-:W-:Y:S01]  /*7d70*/  IMAD.SHL.U32 R0, R0, 0x100000, RZ ;  /* 0x0010000000007824 */ /* 0x000fe200078e00ff */
[----:B------:R-:W-:-:S04]  /*7d80*/  LEA R2, R2, 0x3b800000, 0x17 ;  /* 0x3b80000002027811 */ /* 0x000fc800078eb8ff */
[----:B------:R-:W-:-:S07]  /*7d90*/  LOP3.LUT R2, R2, R0, R7, 0xfe, !PT ;  /* 0x0000000002027212 */ /* 0x000fce00078efe07 */
.L_x_9507:
[----:B------:R-:W-:Y:S05]  /*7da0*/  BSYNC.RECONVERGENT B0 ;  /* 0x0000000000007941 */ /* 0x000fea0003800200 */
.L_x_9506:
[----:B------:R-:W0:Y:S02]  /*7db0*/  F2I.S64.TRUNC R2, R2 ;  /* 0x0000000200027311 */ /* 0x000e24000020d900 */
[----:B0-----:R-:W-:Y:S01]  /*7dc0*/  PRMT R0, R2, 0x7610, R0 ;  /* 0x0000761002007816 */ /* 0x001fe20000000000 */
[----:B------:R-:W-:Y:S06]  /*7dd0*/  BRA `(.L_x_9491) ;  /* 0x0000000400107947 */ /* 0x000fec0003800000 */
.L_x_9504:
        /* <DEDUP_REMOVED lines=21> */
.L_x_9513:
[----:B------:R-:W-:Y:S05]  /*7f30*/  BSYNC.RECONVERGENT B1 ;  /* 0x0000000000017941 */ /* 0x000fea0003800200 */
.L_x_9512:
[----:B------:R-:W-:Y:S02]  /*7f40*/  SHF.L.U32 R0, R0, 0x15, RZ ;  /* 0x0000001500007819 */ /* 0x000fe400000006ff */
[----:B------:R-:W-:-:S04]  /*7f50*/  LEA R2, R2, 0x37800000, 0x17 ;  /* 0x3780000002027811 */ /* 0x000fc800078eb8ff */
[----:B------:R-:W-:-:S07]  /*7f60*/  LOP3.LUT R2, R2, R0, R7, 0xfe, !PT ;  /* 0x0000000002027212 */ /* 0x000fce00078efe07 */
.L_x_9511:
[----:B------:R-:W-:Y:S05]  /*7f70*/  BSYNC.RECONVERGENT B0 ;  /* 0x0000000000007941 */ /* 0x000fea0003800200 */
.L_x_9510:
[----:B------:R-:W0:Y:S02]  /*7f80*/  F2I.S64.TRUNC R2, R2 ;  /* 0x0000000200027311 */ /* 0x000e24000020d900 */
[----:B0-----:R-:W-:Y:S01]  /*7f90*/  PRMT R0, R2, 0x7610, R0 ;  /* 0x0000761002007816 */ /* 0x001fe20000000000 */
[----:B------:R-:W-:Y:S06]  /*7fa0*/  BRA `(.L_x_9491) ;  /* 0x00000000009c7947 */ /* 0x000fec0003800000 */
.L_x_9503:
        /* <DEDUP_REMOVED lines=14> */
.L_x_9517:
[----:B------:R-:W-:Y:S05]  /*8090*/  BSYNC.RECONVERGENT B0 ;  /* 0x0000000000007941 */ /* 0x000fea0003800200 */
.L_x_9516:
[----:B------:R-:W0:Y:S02]  /*80a0*/  F2I.S64.TRUNC R2, R2 ;  /* 0x0000000200027311 */ /* 0x000e24000020d900 */
[----:B0-----:R-:W-:Y:S01]  /*80b0*/  PRMT R0, R2, 0x7610, R0 ;  /* 0x0000761002007816 */ /* 0x001fe20000000000 */
[----:B------:R-:W-:Y:S06]  /*80c0*/  BRA `(.L_x_9491) ;  /* 0x0000000000547947 */ /* 0x000fec0003800000 */
.L_x_9490:
        /* <DEDUP_REMOVED lines=16> */
.L_x_9518:
[----:B------:R-:W-:Y:S01]  /*81d0*/  PRMT R0, RZ, 0x7610, R0 ;  /* 0x00007610ff007816 */ /* 0x000fe20000000000 */
[----:B------:R-:W-:Y:S06]  /*81e0*/  BRA `(.L_x_9491) ;  /* 0x00000000000c7947 */ /* 0x000fec0003800000 */
.L_x_9515:
[----:B------:R0:W5:Y:S01]  /*81f0*/  LDG.E.U8 R0, desc[UR36][R4.64] ;  /* 0x0000002404007981 */ /* 0x000162000c1e1100 */
[----:B------:R-:W-:Y:S05]  /*8200*/  BRA `(.L_x_9491) ;  /* 0x0000000000047947 */ /* 0x000fea0003800000 */
.L_x_9514:
[----:B------:R0:W5:Y:S02]  /*8210*/  LDG.E.U8 R0, desc[UR36][R4.64] ;  /* 0x0000002404007981 */ /* 0x000164000c1e1100 */
.L_x_9491:
[----:B------:R-:W1:Y:S01]  /*8220*/  LDCU.64 UR6, c[0x0][0x580] ;  /* 0x0000b000ff0677ac */ /* 0x000e620008000a00 */
[----:B-----5:R-:W-:Y:S01]  /*8230*/  LOP3.LUT R3, R0, 0xff, RZ, 0xc0, !PT ;  /* 0x000000ff00037812 */ /* 0x020fe200078ec0ff */
[----:B------:R-:W-:Y:S01]  /*8240*/  BSSY.RECONVERGENT B6, `(.L_x_9519) ;  /* 0x00000db000067945 */ /* 0x000fe20003800200 */
[----:B------:R-:W-:Y:S01]  /*8250*/  ISETP.GT.U32.AND P1, PT, R18, 0x7, PT ;  /* 0x000000071200780c */ /* 0x000fe20003f24070 */
[----:B------:R-:W-:Y:S01]  /*8260*/  UPRMT UR4, UR41, 0x9910, URZ ;  /* 0x0000991029047896 */ /* 0x000fe200080000ff */
[----:B------:R-:W-:-:S03]  /*8270*/  SHF.R.U32.HI R0, RZ, R18, R3 ;  /* 0x00000012ff007219 */ /* 0x000fc60000011603 */
[----:B------:R-:W-:Y:S01]  /*8280*/  UISETP.GT.AND UP0, UPT, UR4, 0x9, UPT ;  /* 0x000000090400788c */ /* 0x000fe2000bf04270 */
[----:B------:R-:W-:Y:S02]  /*8290*/  SEL R9, R0, RZ, !P1 ;  /* 0x000000ff00097207 */ /* 0x000fe40004800000 */
[----:B-1----:R-:W-:-:S05]  /*82a0*/  IADD3 R2, P0, PT, R16, UR6, RZ ;  /* 0x0000000610027c10 */ /* 0x002fca000ff1e0ff */
        /* <DEDUP_REMOVED lines=12> */
.L_x_9523:
[----:B------:R1:W-:Y:S01]  /*8370*/  STG.E.U8 desc[UR36][R2.64], R9 ;  /* 0x0000000902007986 */ /* 0x0003e2000c101124 */
[----:B------:R-:W-:Y:S05]  /*8380*/  BRA `(.L_x_9525) ;  /* 0x0000000c00187947 */ /* 0x000fea0003800000 */
.L_x_9522:
        /* <DEDUP_REMOVED lines=10> */
.L_x_9527:
[----:B------:R-:W-:-:S05]  /*8430*/  LOP3.LUT R9, R9, 0xffff, RZ, 0xc0, !PT ;  /* 0x0000ffff09097812 */ /* 0x000fca00078ec0ff */
[----:B------:R1:W-:Y:S01]  /*8440*/  STG.E desc[UR36][R2.64], R9 ;  /* 0x0000000902007986 */ /* 0x0003e2000c101924 */
[----:B------:R-:W-:Y:S05]  /*8450*/  BRA `(.L_x_9525) ;  /* 0x0000000800e47947 */ /* 0x000fea0003800000 */
.L_x_9526:
[----:B------:R1:W-:Y:S01]  /*8460*/  STG.E.U16 desc[UR36][R2.64], R9 ;  /* 0x0000000902007986 */ /* 0x0003e2000c101524 */
[----:B------:R-:W-:Y:S05]  /*8470*/  BRA `(.L_x_9525) ;  /* 0x0000000800dc7947 */ /* 0x000fea0003800000 */
.L_x_9521:
        /* <DEDUP_REMOVED lines=9> */
.L_x_9529:
[----:B------:R-:W1:Y:S02]  /*8510*/  I2F.U16 R0, R9 ;  /* 0x0000000900007306 */ /* 0x000e640000101000 */
[----:B-1----:R-:W-:-:S05]  /*8520*/  F2FP.F16.F32.PACK_AB R0, RZ, R0 ;  /* 0x00000000ff00723e */ /* 0x002fca00000000ff */
[----:B------:R1:W-:Y:S01]  /*8530*/  STG.E.U16 desc[UR36][R2.64], R0 ;  /* 0x0000000002007986 */ /* 0x0003e2000c101524 */
[----:B------:R-:W-:Y:S05]  /*8540*/  BRA `(.L_x_9525) ;  /* 0x0000000800a87947 */ /* 0x000fea0003800000 */
.L_x_9528:
[----:B------:R-:W-:-:S09]  /*8550*/  UISETP.NE.AND UP0, UPT, UR4, 0x7, UPT ;  /* 0x000000070400788c */ /* 0x000fd2000bf05270 */
[----:B------:R-:W-:Y:S05]  /*8560*/  BRA.U !UP0, `(.L_x_9530) ;  /* 0x0000000108347547 */ /* 0x000fea000b800000 */
[----:B------:R-:W-:-:S09]  /*8570*/  UISETP.NE.AND UP0, UPT, UR4, 0x8, UPT ;  /* 0x000000080400788c */ /* 0x000fd2000bf05270 */
[----:B------:R-:W-:Y:S05]  /*8580*/  BRA.U !UP0, `(.L_x_9531) ;  /* 0x0000000108187547 */ /* 0x000fea000b800000 */
[----:B------:R-:W-:-:S09]  /*8590*/  UISETP.NE.AND UP0, UPT, UR4, 0x9, UPT ;  /* 0x000000090400788c */ /* 0x000fd2000bf05270 */
[----:B------:R-:W-:Y:S05]  /*85a0*/  BRA.U UP0, `(.L_x_9524) ;  /* 0x0000000500c47547 */ /* 0x000fea000b800000 */
[----:B0-234-:R-:W0:Y:S01]  /*85b0*/  I2F.U16 R4, R9 ;  /* 0x0000000900047306 */ /* 0x01de220000101000 */
[----:B------:R-:W-:-:S05]  /*85c0*/  MOV R5, RZ ;  /* 0x000000ff00057202 */ /* 0x000fca0000000f00 */
[----:B0-----:R0:W-:Y:S01]  /*85d0*/  STG.E.64 desc[UR36][R2.64], R4 ;  /* 0x0000000402007986 */ /* 0x0011e2000c101b24 */
[----:B------:R-:W-:Y:S05]  /*85e0*/  BRA `(.L_x_9525) ;  /* 0x0000000800807947 */ /* 0x000fea0003800000 */
.L_x_9531:
[----:B------:R-:W0:Y:S02]  /*85f0*/  I2F.U16 R9, R9 ;  /* 0x0000000900097306 */ /* 0x000e240000101000 */
[----:B0-234-:R-:W-:-:S04]  /*8600*/  F2FP.F16.F32.PACK_AB R5, RZ, R9 ;  /* 0x00000009ff05723e */ /* 0x01dfc800000000ff */
[----:B------:R-:W-:-:S05]  /*8610*/  PRMT R5, R5, 0x5410, RZ ;  /* 0x0000541005057816 */ /* 0x000fca00000000ff */
[----:B------:R0:W-:Y:S01]  /*8620*/  STG.E desc[UR36][R2.64], R5 ;  /* 0x0000000502007986 */ /* 0x0001e2000c101924 */
[----:B------:R-:W-:Y:S05]  /*8630*/  BRA `(.L_x_9525) ;  /* 0x00000008006c7947 */ /* 0x000fea0003800000 */
.L_x_9530:
[----:B0-234-:R-:W0:Y:S02]  /*8640*/  I2F.F64.U16 R4, R9 ;  /* 0x0000000900047312 */ /* 0x01de240000101800 */
[----:B0-----:R0:W-:Y:S01]  /*8650*/  STG.E.64 desc[UR36][R2.64], R4 ;  /* 0x0000000402007986 */ /* 0x0011e2000c101b24 */
[----:B------:R-:W-:Y:S05]  /*8660*/  BRA `(.L_x_9525) ;  /* 0x0000000800607947 */ /* 0x000fea0003800000 */
.L_x_9520:
        /* <DEDUP_REMOVED lines=12> */
.L_x_9535:
[----:B------:R-:W1:Y:S01]  /*8730*/  I2F.U16 R9, R9 ;  /* 0x0000000900097306 */ /* 0x000e620000101000 */
[----:B------:R-:W-:Y:S01]  /*8740*/  BSSY.RECONVERGENT B0, `(.L_x_9536) ;  /* 0x0000010000007945 */ /* 0x000fe20003800200 */
[----:B------:R-:W-:Y:S01]  /*8750*/  IMAD.MOV.U32 R0, RZ, RZ, 0x80 ;  /* 0x00000080ff007424 */ /* 0x000fe200078e00ff */
[----:B-1----:R-:W-:-:S13]  /*8760*/  ISETP.GT.U32.AND P0, PT, R9, 0x437fffff, PT ;  /* 0x437fffff0900780c */ /* 0x002fda0003f04070 */
        /* <DEDUP_REMOVED lines=9> */
[----:B0-234-:R-:W-:Y:S02]  /*8800*/  LOP3.LUT P0, R4, R0, 0xff, RZ, 0xc0, !PT ;  /* 0x000000ff00047812 */ /* 0x01dfe4000780c0ff */
[----:B------:R-:W-:-:S11]  /*8810*/  PRMT R0, RZ, 0x7610, R0 ;  /* 0x00007610ff007816 */ /* 0x000fd60000000000 */
[----:B------:R-:W-:Y:S05]  /*8820*/  @!P0 BRA `(.L_x_9537) ;  /* 0x0000000000048947 */ /* 0x000fea0003800000 */
[----:B------:R-:W-:-:S07]  /*8830*/  IMAD.MOV.U32 R0, RZ, RZ, R4 ;  /* 0x000000ffff007224 */ /* 0x000fce00078e0004 */
.L_x_9537:
[----:B------:R-:W-:Y:S05]  /*8840*/  BSYNC.RECONVERGENT B0 ;  /* 0x0000000000007941 */ /* 0x000fea0003800200 */
.L_x_9536:
[----:B------:R1:W-:Y:S01]  /*8850*/  STG.E.U8 desc[UR36][R2.64], R0 ;  /* 0x0000000002007986 */ /* 0x0003e2000c101124 */
[----:B------:R-:W-:Y:S05]  /*8860*/  BRA `(.L_x_9525) ;  /* 0x0000000400e07947 */ /* 0x000fea0003800000 */
.L_x_9534:
[----:B------:R-:W1:Y:S01]  /*8870*/  I2F.U16 R9, R9 ;  /* 0x0000000900097306 */ /* 0x000e620000101000 */
[----:B------:R-:W-:Y:S01]  /*8880*/  BSSY.RECONVERGENT B0, `(.L_x_9538) ;  /* 0x0000010000007945 */ /* 0x000fe20003800200 */
[----:B------:R-:W-:Y:S01]  /*8890*/  HFMA2 R0, -RZ, RZ, 0, 7.62939453125e-06 ;  /* 0x00000080ff007431 */ /* 0x000fe200000001ff */
        /* <DEDUP_REMOVED lines=14> */
.L_x_9539:
[----:B------:R-:W-:Y:S05]  /*8980*/  BSYNC.RECONVERGENT B0 ;  /* 0x0000000000007941 */ /* 0x000fea0003800200 */
.L_x_9538:
[----:B------:R1:W-:Y:S01]  /*8990*/  STG.E.U8 desc[UR36][R2.64], R0 ;  /* 0x0000000002007986 */ /* 0x0003e2000c101124 */
[----:B------:R-:W-:Y:S05]  /*89a0*/  BRA `(.L_x_9525) ;  /* 0x0000000400907947 */ /* 0x000fea0003800000 */
.L_x_9533:
[----:B------:R-:W-:-:S09]  /*89b0*/  UISETP.NE.AND UP0, UPT, UR4, 0x1c, UPT ;  /* 0x0000001c0400788c */ /* 0x000fd2000bf05270 */
[----:B------:R-:W-:Y:S05]  /*89c0*/  BRA.U !UP0, `(.L_x_9540) ;  /* 0x00000001085c7547 */ /* 0x000fea000b800000 */
[----:B------:R-:W-:-:S09]  /*89d0*/  UISETP.NE.AND UP0, UPT, UR4, 0x1d, UPT ;  /* 0x0000001d0400788c */ /* 0x000fd2000bf05270 */
[----:B------:R-:W-:Y:S05]  /*89e0*/  BRA.U !UP0, `(.L_x_9541) ;  /* 0x0000000108447547 */ /* 0x000fea000b800000 */
[----:B------:R-:W-:-:S09]  /*89f0*/  UISETP.NE.AND UP0, UPT, UR4, 0x2c, UPT ;  /* 0x0000002c0400788c */ /* 0x000fd2000bf05270 */
[----:B------:R-:W-:Y:S05]  /*8a00*/  BRA.U UP0, `(.L_x_9524) ;  /* 0x0000000100ac7547 */ /* 0x000fea000b800000 */
[----:B------:R-:W1:Y:S01]  /*8a10*/  I2F.U16 R9, R9 ;  /* 0x0000000900097306 */ /* 0x000e620000101000 */
[----:B0-234-:R-:W-:Y:S01]  /*8a20*/  IMAD.MOV.U32 R5, RZ, RZ, 0xff ;  /* 0x000000ffff057424 */ /* 0x01dfe200078e00ff */
[----:B-1----:R-:W-:-:S04]  /*8a30*/  SHF.R.U32.HI R4, RZ, 0x17, R9 ;  /* 0x00000017ff047819 */ /* 0x002fc80000011609 */
        /* <DEDUP_REMOVED lines=12> */
.L_x_9541:
[----:B0-234-:R-:W-:Y:S01]  /*8b00*/  HFMA2 R5, -RZ, RZ, 0, 0 ;  /* 0x00000000ff057431 */ /* 0x01dfe200000001ff */
[----:B------:R-:W-:-:S05]  /*8b10*/  LOP3.LUT R4, R9, 0xffff, RZ, 0xc0, !PT ;  /* 0x0000ffff09047812 */ /* 0x000fca00078ec0ff */
[----:B------:R0:W-:Y:S01]  /*8b20*/  STG.E.64 desc[UR36][R2.64], R4 ;  /* 0x0000000402007986 */ /* 0x0001e2000c101b24 */
[----:B------:R-:W-:Y:S05]  /*8b30*/  BRA `(.L_x_9525) ;  /* 0x00000004002c7947 */ /* 0x000fea0003800000 */
.L_x_9540:
[----:B------:R-:W-:-:S05]  /*8b40*/  LOP3.LUT R9, R9, 0xffff, RZ, 0xc0, !PT ;  /* 0x0000ffff09097812 */ /* 0x000fca00078ec0ff */
[----:B------:R1:W-:Y:S01]  /*8b50*/  STG.E desc[UR36][R2.64], R9 ;  /* 0x0000000902007986 */ /* 0x0003e2000c101924 */
[----:B------:R-:W-:Y:S05]  /*8b60*/  BRA `(.L_x_9525) ;  /* 0x0000000400207947 */ /* 0x000fea0003800000 */
.L_x_9532:
        /* <DEDUP_REMOVED lines=11> */
.L_x_9543:
[----:B0-234-:R-:W0:Y:S01]  /*8c20*/  I2F.F64.U16 R4, R9 ;  /* 0x0000000900047312 */ /* 0x01de220000101800 */
[----:B------:R-:W-:-:S05]  /*8c30*/  CS2R R6, SRZ ;  /* 0x0000000000067805 */ /* 0x000fca000001ff00 */
[----:B0-----:R0:W-:Y:S01]  /*8c40*/  STG.E.128 desc[UR36][R2.64], R4 ;  /* 0x0000000402007986 */ /* 0x0011e2000c101d24 */
[----:B------:R-:W-:Y:S05]  /*8c50*/  BRA `(.L_x_9525) ;  /* 0x0000000000e47947 */ /* 0x000fea0003800000 */
.L_x_9542:
[----:B------:R-:W-:-:S09]  /*8c60*/  UISETP.NE.AND UP0, UPT, UR4, 0xf, UPT ;  /* 0x0000000f0400788c */ /* 0x000fd2000bf05270 */
[----:B------:R-:W-:Y:S05]  /*8c70*/  BRA.U !UP0, `(.L_x_9544) ;  /* 0x0000000108d07547 */ /* 0x000fea000b800000 */
[----:B------:R-:W-:-:S09]  /*8c80*/  UISETP.NE.AND UP0, UPT, UR4, 0x17, UPT ;  /* 0x000000170400788c */ /* 0x000fd2000bf05270 */
[----:B------:R-:W-:Y:S05]  /*8c90*/  BRA.U !UP0, `(.L_x_9545) ;  /* 0x0000000108847547 */ /* 0x000fea000b800000 */
[----:B------:R-:W-:-:S09]  /*8ca0*/  UISETP.NE.AND UP0, UPT, UR4, 0x18, UPT ;  /* 0x000000180400788c */ /* 0x000fd2000bf05270 */
[----:B------:R-:W-:Y:S05]  /*8cb0*/  BRA.U !UP0, `(.L_x_9546) ;  /* 0x0000000108447547 */ /* 0x000fea000b800000 */
.L_x_9524:
[----:B------:R-:W-:Y:S01]  /*8cc0*/  MOV R2, 0x0 ;  /* 0x0000000000027802 */ /* 0x000fe20000000f00 */
[----:B------:R-:W0:Y:S01]  /*8cd0*/  LDCU.64 UR4, c[0x4][0x138] ;  /* 0x01002700ff0477ac */ /* 0x000e220008000a00 */
[----:B------:R-:W-:Y:S02]  /*8ce0*/  HFMA2 R13, -RZ, RZ, 0, 0 ;  /* 0x00000000ff0d7431 */ /* 0x000fe400000001ff */
[----:B------:R-:W-:Y:S01]  /*8cf0*/  IMAD.MOV.U32 R8, RZ, RZ, 0x65 ;  /* 0x00000065ff087424 */ /* 0x000fe200078e00ff */
[----:B------:R-:W1:Y:S01]  /*8d00*/  LDCU.64 UR6, c[0x4][0x140] ;  /* 0x01002800ff0677ac */ /* 0x000e620008000a00 */
[----:B------:R-:W1:Y:S01]  /*8d10*/  LDC.64 R2, c[0x4][R2] ;  /* 0x0100000002027b82 */ /* 0x000e620000000a00 */
[----:B------:R-:W-:Y:S01]  /*8d20*/  IMAD.MOV.U32 R12, RZ, RZ, 0x1 ;  /* 0x00000001ff0c7424 */ /* 0x000fe200078e00ff */
[----:B------:R-:W5:Y:S01]  /*8d30*/  LDCU.64 UR8, c[0x4][0x10] ;  /* 0x01000200ff0877ac */ /* 0x000f620008000a00 */
[----:B0-234-:R-:W-:Y:S02]  /*8d40*/  IMAD.U32 R4, RZ, RZ, UR4 ;  /* 0x00000004ff047e24 */ /* 0x01dfe4000f8e00ff */
[----:B------:R-:W-:Y:S01]  /*8d50*/  IMAD.U32 R5, RZ, RZ, UR5 ;  /* 0x00000005ff057e24 */ /* 0x000fe2000f8e00ff */
[----:B-1----:R-:W-:Y:S01]  /*8d60*/  MOV R6, UR6 ;  /* 0x0000000600067c02 */ /* 0x002fe20008000f00 */
[----:B------:R-:W-:-:S02]  /*8d70*/  IMAD.U32 R7, RZ, RZ, UR7 ;  /* 0x00000007ff077e24 */ /* 0x000fc4000f8e00ff */
[----:B-----5:R-:W-:Y:S01]  /*8d80*/  IMAD.U32 R10, RZ, RZ, UR8 ;  /* 0x00000008ff0a7e24 */ /* 0x020fe2000f8e00ff */
[----:B------:R-:W-:-:S07]  /*8d90*/  MOV R11, UR9 ;  /* 0x00000009000b7c02 */ /* 0x000fce0008000f00 */
[----:B------:R-:W-:-:S07]  /*8da0*/  LEPC R20, `(.L_x_9547) ;  /* 0x000000001014794e */ /* 0x000fce0000000000 */
[----:B------:R-:W-:Y:S05]  /*8db0*/  CALL.ABS.NOINC R2 ;  /* 0x0000000002007343 */ /* 0x000fea0003c00000 */
.L_x_9547:
[----:B------:R-:W-:Y:S05]  /*8dc0*/  BRA `(.L_x_9525) ;  /* 0x0000000000887947 */ /* 0x000fea0003800000 */
.L_x_9546:
[----:B------:R-:W1:Y:S01]  /*8dd0*/  I2F.U16 R9, R9 ;  /* 0x0000000900097306 */ /* 0x000e620000101000 */
[----:B------:R-:W-:Y:S01]  /*8de0*/  BSSY.RECONVERGENT B0, `(.L_x_9548) ;  /* 0x000000a000007945 */ /* 0x000fe20003800200 */
[----:B0-234-:R-:W-:Y:S01]  /*8df0*/  IMAD.MOV.U32 R5, RZ, RZ, 0x7f ;  /* 0x0000007fff057424 */ /* 0x01dfe200078e00ff */
[----:B-1----:R-:W-:-:S13]  /*8e00*/  ISETP.GT.U32.AND P0, PT, R9, 0x43efffff, PT ;  /* 0x43efffff0900780c */ /* 0x002fda0003f04070 */
[----:B------:R-:W-:Y:S05]  /*8e10*/  @P0 BRA `(.L_x_9549) ;  /* 0x0000000000180947 */ /* 0x000fea0003800000 */
[----:B------:R-:W-:-:S13]  /*8e20*/  ISETP.GE.U32.AND P0, PT, R9, 0x3c800000, PT ;  /* 0x3c8000000900780c */ /* 0x000fda0003f06070 */
[----:B------:R-:W-:-:S04]  /*8e30*/  @P0 SHF.R.U32.HI R0, RZ, 0x14, R9 ;  /* 0x00000014ff000819 */ /* 0x000fc80000011609 */
[----:B------:R-:W-:-:S04]  /*8e40*/  @P0 LOP3.LUT R0, R0, 0x1, RZ, 0xc0, !PT ;  /* 0x0000000100000812 */ /* 0x000fc800078ec0ff */
[----:B------:R-:W-:-:S04]  /*8e50*/  @P0 IADD3 R0, PT, PT, R9, 0x407ffff, R0 ;  /* 0x0407ffff09000810 */ /* 0x000fc80007ffe000 */
[----:B------:R-:W-:Y:S01]  /*8e60*/  @P0 SHF.R.U32.HI R5, RZ, 0x14, R0 ;  /* 0x00000014ff050819 */ /* 0x000fe20000011600 */
[----:B------:R-:W-:-:S07]  /*8e70*/  @!P0 FADD.FTZ R5, R9, 16384 ;  /* 0x4680000009058421 */ /* 0x000fce0000010000 */
.L_x_9549:
[----:B------:R-:W-:Y:S05]  /*8e80*/  BSYNC.RECONVERGENT B0 ;  /* 0x0000000000007941 */ /* 0x000fea0003800200 */
.L_x_9548:
[----:B------:R0:W-:Y:S01]  /*8e90*/  STG.E.U8 desc[UR36][R2.64], R5 ;  /* 0x0000000502007986 */ /* 0x0001e2000c101124 */
[----:B------:R-:W-:Y:S05]  /*8ea0*/  BRA `(.L_x_9525) ;  /* 0x0000000000507947 */ /* 0x000fea0003800000 */
.L_x_9545:
[----:B------:R-:W1:Y:S02]  /*8eb0*/  I2F.U16 R7, R9 ;  /* 0x0000000900077306 */ /* 0x000e640000101000 */
[----:B-1----:R-:W-:-:S13]  /*8ec0*/  ISETP.GT.U32.AND P0, PT, R7, 0x477fffff, PT ;  /* 0x477fffff0700780c */ /* 0x002fda0003f04070 */
[----:B------:R-:W-:Y:S05]  /*8ed0*/  @P0 BRA `(.L_x_9550) ;  /* 0x0000000000240947 */ /* 0x000fea0003800000 */
[----:B------:R-:W-:-:S13]  /*8ee0*/  ISETP.GE.U32.AND P0, PT, R7, 0x38800000, PT ;  /* 0x388000000700780c */ /* 0x000fda0003f06070 */
[----:B------:R-:W-:-:S04]  /*8ef0*/  @P0 SHF.R.U32.HI R0, RZ, 0x15, R7 ;  /* 0x00000015ff000819 */ /* 0x000fc80000011607 */
[----:B------:R-:W-:-:S04]  /*8f00*/  @P0 LOP3.LUT R0, R0, 0x1, RZ, 0xc0, !PT ;  /* 0x0000000100000812 */ /* 0x000fc800078ec0ff */
[C---:B------:R-:W-:Y:S01]  /*8f10*/  @P0 IADD3 R0, PT, PT, R7.reuse, 0x80fffff, R0 ;  /* 0x080fffff07000810 */ /* 0x040fe20007ffe000 */
[----:B------:R-:W-:-:S03]  /*8f20*/  @!P0 FADD.FTZ R7, R7, 128 ;  /* 0x4300000007078421 */ /* 0x000fc60000010000 */
[----:B0-234-:R-:W-:-:S05]  /*8f30*/  @P0 SHF.R.U32.HI R5, RZ, 0x15, R0 ;  /* 0x00000015ff050819 */ /* 0x01dfca0000011600 */
[----:B------:R0:W-:Y:S04]  /*8f40*/  @P0 STG.E.U8 desc[UR36][R2.64], R5 ;  /* 0x0000000502000986 */ /* 0x0001e8000c101124 */
[----:B------:R0:W-:Y:S01]  /*8f50*/  @!P0 STG.E.U8 desc[UR36][R2.64], R7 ;  /* 0x0000000702008986 */ /* 0x0001e2000c101124 */
[----:B------:R-:W-:Y:S05]  /*8f60*/  BRA `(.L_x_9525) ;  /* 0x0000000000207947 */ /* 0x000fea0003800000 */
.L_x_9550:
[----:B0-234-:R-:W-:Y:S01]  /*8f70*/  IMAD.MOV.U32 R5, RZ, RZ, 0x7f ;  /* 0x0000007fff057424 */ /* 0x01dfe200078e00ff */
[----:B------:R-:W-:-:S04]  /*8f80*/  ISETP.GT.U32.AND P0, PT, R7, 0x7f800000, PT ;  /* 0x7f8000000700780c */ /* 0x000fc80003f04070 */
[----:B------:R-:W-:-:S05]  /*8f90*/  SEL R5, R5, 0x7c, P0 ;  /* 0x0000007c05057807 */ /* 0x000fca0000000000 */
[----:B------:R0:W-:Y:S01]  /*8fa0*/  STG.E.U8 desc[UR36][R2.64], R5 ;  /* 0x0000000502007986 */ /* 0x0001e2000c101124 */
[----:B------:R-:W-:Y:S05]  /*8fb0*/  BRA `(.L_x_9525) ;  /* 0x00000000000c7947 */ /* 0x000fea0003800000 */
.L_x_9544:
[----:B------:R-:W1:Y:S02]  /*8fc0*/  I2F.U16 R0, R9 ;  /* 0x0000000900007306 */ /* 0x000e640000101000 */
[----:B-1----:R-:W-:-:S05]  /*8fd0*/  F2FP.BF16.F32.PACK_AB R0, RZ, R0 ;  /* 0x00000000ff00723e */ /* 0x002fca00000010ff */
[----:B------:R1:W-:Y:S02]  /*8fe0*/  STG.E.U16 desc[UR36][R2.64], R0 ;  /* 0x0000000002007986 */ /* 0x0003e4000c101524 */
.L_x_9525:
[----:B------:R-:W-:Y:S05]  /*8ff0*/  BSYNC.RECONVERGENT B6 ;  /* 0x0000000000067941 */ /* 0x000fea0003800200 */
.L_x_9519:
[----:B------:R-:W-:-:S07]  /*9000*/  IADD3 R17, PT, PT, R17, 0x80, RZ ;  /* 0x0000008011117810 */ /* 0x000fce0007ffe0ff */
.L_x_9484:
[----:B------:R-:W-:Y:S05]  /*9010*/  BSYNC.RECONVERGENT B7 ;  /* 0x0000000000077941 */ /* 0x000fea0003800200 */
.L_x_9483:
[----:B------:R-:W5:Y:S02]  /*9020*/  LDCU UR4, c[0x0][0x380] ;  /* 0x00007000ff0477ac */ /* 0x000f640008000800 */
[----:B-----5:R-:W-:-:S13]  /*9030*/  ISETP.GE.AND P0, PT, R17, UR4, PT ;  /* 0x0000000411007c0c */ /* 0x020fda000bf06270 */
[----:B------:R-:W-:Y:S05]  /*9040*/  @P0 EXIT ;  /* 0x000000000000094d */ /* 0x000fea0003800000 */
[----:B------:R-:W5:Y:S01]  /*9050*/  LDCU UR4, c[0x0][0x388] ;  /* 0x00007100ff0477ac */ /* 0x000f620008000800 */
        /* <DEDUP_REMOVED lines=9> */
[----:B0-----:R-:W-:-:S05]  /*90f0*/  IMAD.HI.U32 R2, R17, UR4, R16 ;  /* 0x0000000411027c27 */ /* 0x001fca000f8e0010 */
[----:B------:R-:W-:-:S05]  /*9100*/  SHF.R.U32.HI R3, RZ, UR5, R2 ;  /* 0x00000005ff037c19 */ /* 0x000fca0008011602 */
[----:B------:R-:W-:-:S04]  /*9110*/  IMAD.MOV R0, RZ, RZ, -R3 ;  /* 0x000000ffff007224 */ /* 0x000fc800078e0a03 */
[----:B-1----:R-:W-:-:S04]  /*9120*/  IMAD R0, R0, UR6, R17 ;  /* 0x0000000600007c24 */ /* 0x002fc8000f8e0211 */
[C---:B-----5:R-:W-:Y:S02]  /*9130*/  IMAD R16, R0.reuse, UR8, RZ ;  /* 0x0000000800107c24 */ /* 0x060fe4000f8e02ff */
        /* <DEDUP_REMOVED lines=8> */
[----:B0-----:R-:W-:-:S04]  /*91c0*/  SHF.R.U32.HI R5, RZ, UR4, R4 ;  /* 0x00000004ff057c19 */ /* 0x001fc80008011604 */
[----:B------:R-:W-:-:S05]  /*91d0*/  IADD3 R2, PT, PT, -R5, RZ, RZ ;  /* 0x000000ff05027210 */ /* 0x000fca0007ffe1ff */
        /* <DEDUP_REMOVED lines=278> */
.L_x_9551:
[----:B------:R-:W0:Y:S01]  /*a340*/  LDCU.128 UR8, c[0x0][0x580] ;  /* 0x0000b000ff0877ac */ /* 0x000e220008000c00 */
[----:B------:R-:W-:-:S04]  /*a350*/  UPRMT UR4, UR42, 0x9910, URZ ;  /* 0x000099102a047896 */ /* 0x000fc800080000ff */
[----:B------:R-:W-:Y:S01]  /*a360*/  UISETP.GT.AND UP0, UPT, UR4, 0x9, UPT ;  /* 0x000000090400788c */ /* 0x000fe2000bf04270 */
[----:B0-----:R-:W-:Y:S02]  /*a370*/  IADD3 R16, P0, PT, R16, UR8, RZ ;  /* 0x0000000810107c10 */ /* 0x001fe4000ff1e0ff */
[----:B--234-:R-:W-:-:S03]  /*a380*/  IADD3 R4, P1, PT, R0, UR10, RZ ;  /* 0x0000000a00047c10 */ /* 0x01cfc6000ff3e0ff */
        /* <DEDUP_REMOVED lines=13> */
.L_x_9555:
[----:B------:R4:W5:Y:S01]  /*a460*/  LDG.E.U8 R0, desc[UR36][R4.64] ;  /* 0x0000002404007981 */ /* 0x000962000c1e1100 */
[----:B------:R-:W-:Y:S05]  /*a470*/  BRA `(.L_x_9557) ;  /* 0x0000000c005c7947 */ /* 0x000fea0003800000 */
.L_x_9554:
        /* <DEDUP_REMOVED lines=8> */
.L_x_9559:
[----:B------:R2:W5:Y:S01]  /*a500*/  LDG.E.U8 R0, desc[UR36][R4.64] ;  /* 0x0000002404007981 */ /* 0x000562000c1e1100 */
[----:B------:R-:W-:Y:S05]  /*a510*/  BRA `(.L_x_9557) ;  /* 0x0000000c00347947 */ /* 0x000fea0003800000 */
.L_x_9558:
[----:B------:R0:W5:Y:S01]  /*a520*/  LDG.E.U16 R0, desc[UR36][R4.64] ;  /* 0x0000002404007981 */ /* 0x000162000c1e1500 */
[----:B------:R-:W-:Y:S05]  /*a530*/  BRA `(.L_x_9557) ;  /* 0x0000000c002c7947 */ /* 0x000fea0003800000 */
.L_x_9553:
        /* <DEDUP_REMOVED lines=10> */
.L_x_9561:
[----:B------:R-:W2:Y:S02]  /*a5e0*/  LDG.E.U16 R2, desc[UR36][R4.64] ;  /* 0x0000002404027981 */ /* 0x000ea4000c1e1500 */
[----:B--2---:R-:W-:-:S06]  /*a5f0*/  HADD2.F32 R2, -RZ, R2.H0_H0 ;  /* 0x20000002ff027230 */ /* 0x004fcc0000004100 */
[----:B------:R-:W0:Y:S02]  /*a600*/  F2I.S64.TRUNC R2, R2 ;  /* 0x0000000200027311 */ /* 0x000e24000020d900 */
[----:B0-----:R-:W-:Y:S01]  /*a610*/  PRMT R0, R2, 0x7610, R0 ;  /* 0x0000761002007816 */ /* 0x001fe20000000000 */
[----:B------:R-:W-:Y:S06]  /*a620*/  BRA `(.L_x_9557) ;  /* 0x0000000800f07947 */ /* 0x000fec0003800000 */
.L_x_9560:
        /* <DEDUP_REMOVED lines=10> */
.L_x_9563:
[----:B------:R-:W2:Y:S02]  /*a6d0*/  LDG.E.U16 R4, desc[UR36][R4.64] ;  /* 0x0000002404047981 */ /* 0x000ea4000c1e1500 */
[----:B--2---:R-:W-:-:S06]  /*a6e0*/  HADD2.F32 R2, -RZ, R4.H0_H0 ;  /* 0x20000004ff027230 */ /* 0x004fcc0000004100 */
[----:B------:R-:W0:Y:S02]  /*a6f0*/  F2I.S64.TRUNC R2, R2 ;  /* 0x0000000200027311 */ /* 0x000e24000020d900 */
[----:B0-----:R-:W-:Y:S01]  /*a700*/  PRMT R0, R2, 0x7610, R0 ;  /* 0x0000761002007816 */ /* 0x001fe20000000000 */
[----:B------:R-:W-:Y:S06]  /*a710*/  BRA `(.L_x_9557) ;  /* 0x0000000800b47947 */ /* 0x000fec0003800000 */
.L_x_9562:
[----:B------:R-:W2:Y:S02]  /*a720*/  LDG.E.64 R2, desc[UR36][R4.64] ;  /* 0x0000002404027981 */ /* 0x000ea4000c1e1b00 */
[----:B--2---:R-:W0:Y:S02]  /*a730*/  F2I.S64.F64.TRUNC R2, R2 ;  /* 0x0000000200027311 */ /* 0x004e24000030d900 */
[----:B0-----:R-:W-:Y:S01]  /*a740*/  PRMT R0, R2, 0x7610, R0 ;  /* 0x0000761002007816 */ /* 0x001fe20000000000 */
[----:B------:R-:W-:Y:S06]  /*a750*/  BRA `(.L_x_9557) ;  /* 0x0000000800a47947 */ /* 0x000fec0003800000 */
.L_x_9552:
        /* <DEDUP_REMOVED lines=12> */
.L_x_9566:
[----:B------:R-:W2:Y:S02]  /*a820*/  LDG.E.64 R4, desc[UR36][R4.64] ;  /* 0x0000002404047981 */ /* 0x000ea4000c1e1b00 */
[----:B--2---:R-:W0:Y:S02]  /*a830*/  F2I.S64.F64.TRUNC R2, R4 ;  /* 0x0000000400027311 */ /* 0x004e24000030d900 */
[----:B0-----:R-:W-:Y:S01]  /*a840*/  PRMT R0, R2, 0x7610, R0 ;  /* 0x0000761002007816 */ /* 0x001fe20000000000 */
[----:B------:R-:W-:Y:S06]  /*a850*/  BRA `(.L_x_9557) ;  /* 0x0000000800647947 */ /* 0x000fec0003800000 */
.L_x_9565:
        /* <DEDUP_REMOVED lines=27> */
.L_x_9568:
        /* <DEDUP_REMOVED lines=14> */
.L_x_9567:
[----:B------:R-:W2:Y:S02]  /*aaf0*/  LDG.E.U16 R2, desc[UR36][R4.64] ;  /* 0x0000002404027981 */ /* 0x000ea4000c1e1500 */
[----:B--2---:R-:W-:-:S06]  /*ab00*/  IMAD.U32 R2, R2, 0x10000, RZ ;  /* 0x0001000002027824 */ /* 0x004fcc00078e00ff */
[----:B------:R-:W0:Y:S02]  /*ab10*/  F2I.S64.TRUNC R2, R2 ;  /* 0x0000000200027311 */ /* 0x000e24000020d900 */
[----:B0-----:R-:W-:Y:S01]  /*ab20*/  PRMT R0, R2, 0x7610, R0 ;  /* 0x0000761002007816 */ /* 0x001fe20000000000 */
[----:B------:R-:W-:Y:S06]  /*ab30*/  BRA `(.L_x_9557) ;  /* 0x0000000400ac7947 */ /* 0x000fec0003800000 */
.L_x_9564:
        /* <DEDUP_REMOVED lines=10> */
.L_x_9571:
        /* <DEDUP_REMOVED lines=21> */
.L_x_9575:
[----:B------:R-:W-:Y:S05]  /*ad30*/  BSYNC.RECONVERGENT B1 ;  /* 0x0000000000017941 */ /* 0x000fea0003800200 */
.L_x_9574:
[----:B------:R-:W-:Y:S02]  /*ad40*/  SHF.L.U32 R0, R0, 0x14, RZ ;  /* 0x0000001400007819 */ /* 0x000fe400000006ff */
[----:B------:R-:W-:-:S04]  /*ad50*/  LEA R2, R2, 0x3b800000, 0x17 ;  /* 0x3b80000002027811 */ /* 0x000fc800078eb8ff */
[----:B------:R-:W-:-:S07]  /*ad60*/  LOP3.LUT R2, R2, R0, R7, 0xfe, !PT ;  /* 0x0000000002027212 */ /* 0x000fce00078efe07 */
.L_x_9573:
[----:B------:R-:W-:Y:S05]  /*ad70*/  BSYNC.RECONVERGENT B0 ;  /* 0x0000000000007941 */ /* 0x000fea0003800200 */
.L_x_9572:
[----:B------:R-:W0:Y:S02]  /*ad80*/  F2I.S64.TRUNC R2, R2 ;  /* 0x0000000200027311 */ /* 0x000e24000020d900 */
[----:B0-----:R-:W-:Y:S01]  /*ad90*/  PRMT R0, R2, 0x7610, R0 ;  /* 0x0000761002007816 */ /* 0x001fe20000000000 */
[----:B------:R-:W-:Y:S06]  /*ada0*/  BRA `(.L_x_9557) ;  /* 0x0000000400107947 */ /* 0x000fec0003800000 */
.L_x_9570:
        /* <DEDUP_REMOVED lines=21> */
.L_x_9579:
[----:B------:R-:W-:Y:S05]  /*af00*/  BSYNC.RECONVERGENT B1 ;  /* 0x0000000000017941 */ /* 0x000fea0003800200 */
.L_x_9578:
[----:B------:R-:W-:Y:S01]  /*af10*/  IMAD.SHL.U32 R0, R0, 0x200000, RZ ;  /* 0x0020000000007824 */ /* 0x000fe200078e00ff */
[----:B------:R-:W-:-:S04]  /*af20*/  LEA R2, R2, 0x37800000, 0x17 ;  /* 0x3780000002027811 */ /* 0x000fc800078eb8ff */
[----:B------:R-:W-:-:S07]  /*af30*/  LOP3.LUT R2, R2, R0, R7, 0xfe, !PT ;  /* 0x0000000002027212 */ /* 0x000fce00078efe07 */
.L_x_9577:
[----:B------:R-:W-:Y:S05]  /*af40*/  BSYNC.RECONVERGENT B0 ;  /* 0x0000000000007941 */ /* 0x000fea0003800200 */
.L_x_9576:
[----:B------:R-:W0:Y:S02]  /*af50*/  F2I.S64.TRUNC R2, R2 ;  /* 0x0000000200027311 */ /* 0x000e24000020d900 */
[----:B0-----:R-:W-:Y:S01]  /*af60*/  PRMT R0, R2, 0x7610, R0 ;  /* 0x0000761002007816 */ /* 0x001fe20000000000 */
[----:B------:R-:W-:Y:S06]  /*af70*/  BRA `(.L_x_9557) ;  /* 0x00000000009c7947 */ /* 0x000fec0003800000 */
.L_x_9569:
        /* <DEDUP_REMOVED lines=14> */
.L_x_9583:
[----:B------:R-:W-:Y:S05]  /*b060*/  BSYNC.RECONVERGENT B0 ;  /* 0x0000000000007941 */ /* 0x000fea0003800200 */
.L_x_9582:
[----:B------:R-:W0:Y:S02]  /*b070*/  F2I.S64.TRUNC R2, R2 ;  /* 0x0000000200027311 */ /* 0x000e24000020d900 */
[----:B0-----:R-:W-:Y:S01]  /*b080*/  PRMT R0, R2, 0x7610, R0 ;  /* 0x0000761002007816 */ /* 0x001fe20000000000 */
[----:B------:R-:W-:Y:S06]  /*b090*/  BRA `(.L_x_9557) ;  /* 0x0000000000547947 */ /* 0x000fec0003800000 */
.L_x_9556:
        /* <DEDUP_REMOVED lines=16> */
.L_x_9584:
[----:B------:R-:W-:Y:S01]  /*b1a0*/  PRMT R0, RZ, 0x7610, R0 ;  /* 0x00007610ff007816 */ /* 0x000fe20000000000 */
[----:B------:R-:W-:Y:S06]  /*b1b0*/  BRA `(.L_x_9557) ;  /* 0x00000000000c7947 */ /* 0x000fec0003800000 */
.L_x_9581:
[----:B------:R0:W5:Y:S01]  /*b1c0*/  LDG.E.U8 R0, desc[UR36][R4.64] ;  /* 0x0000002404007981 */ /* 0x000162000c1e1100 */
[----:B------:R-:W-:Y:S05]  /*b1d0*/  BRA `(.L_x_9557) ;  /* 0x0000000000047947 */ /* 0x000fea0003800000 */
.L_x_9580:
[----:B------:R0:W5:Y:S02]  /*b1e0*/  LDG.E.U8 R0, desc[UR36][R4.64] ;  /* 0x0000002404007981 */ /* 0x000164000c1e1100 */
.L_x_9557:
[----:B------:R-:W-:Y:S01]  /*b1f0*/  UPRMT UR4, UR41, 0x9910, URZ ;  /* 0x0000991029047896 */ /* 0x000fe200080000ff */
[----:B-----5:R-:W-:Y:S02]  /*b200*/  LOP3.LUT R3, R0, 0xff, RZ, 0xc0, !PT ;  /* 0x000000ff00037812 */ /* 0x020fe400078ec0ff */
[----:B------:R-:W-:Y:S01]  /*b210*/  ISETP.GT.U32.AND P0, PT, R18, 0x7, PT ;  /* 0x000000071200780c */ /* 0x000fe20003f04070 */
[----:B------:R-:W-:Y:S01]  /*b220*/  UISETP.GT.AND UP0, UPT, UR4, 0x9, UPT ;  /* 0x000000090400788c */ /* 0x000fe2000bf04270 */
[----:B------:R-:W-:-:S04]  /*b230*/  SHF.R.U32.HI R3, RZ, R18, R3 ;  /* 0x00000012ff037219 */ /* 0x000fc80000011603 */
[----:B01234-:R-:W-:-:S04]  /*b240*/  SEL R5, R3, RZ, !P0 ;  /* 0x000000ff03057207 */ /* 0x01ffc80004000000 */
        /* <DEDUP_REMOVED lines=11> */
.L_x_9588:
[----:B------:R-:W-:Y:S01]  /*b300*/  STG.E.U8 desc[UR36][R16.64], R5 ;  /* 0x0000000510007986 */ /* 0x000fe2000c101124 */
[----:B------:R-:W-:Y:S05]  /*b310*/  EXIT ;  /* 0x000000000000794d */ /* 0x000fea0003800000 */
.L_x_9587:
        /* <DEDUP_REMOVED lines=10> */
.L_x_9591:
[----:B------:R-:W-:-:S05]  /*b3c0*/  LOP3.LUT R5, R5, 0xffff, RZ, 0xc0, !PT ;  /* 0x0000ffff05057812 */ /* 0x000fca00078ec0ff */
[----:B------:R-:W-:Y:S01]  /*b3d0*/  STG.E desc[UR36][R16.64], R5 ;  /* 0x0000000510007986 */ /* 0x000fe2000c101924 */
[----:B------:R-:W-:Y:S05]  /*b3e0*/  EXIT ;  /* 0x000000000000794d */ /* 0x000fea0003800000 */
.L_x_9590:
[----:B------:R-:W-:Y:S01]  /*b3f0*/  STG.E.U16 desc[UR36][R16.64], R5 ;  /* 0x0000000510007986 */ /* 0x000fe2000c101524 */
[----:B------:R-:W-:Y:S05]  /*b400*/  EXIT ;  /* 0x000000000000794d */ /* 0x000fea0003800000 */
.L_x_9586:
        /* <DEDUP_REMOVED lines=9> */
.L_x_9593:
[----:B------:R-:W0:Y:S02]  /*b4a0*/  I2F.U16 R0, R5 ;  /* 0x0000000500007306 */ /* 0x000e240000101000 */
[----:B0-----:R-:W-:-:S05]  /*b4b0*/  F2FP.F16.F32.PACK_AB R0, RZ, R0 ;  /* 0x00000000ff00723e */ /* 0x001fca00000000ff */
[----:B------:R-:W-:Y:S01]  /*b4c0*/  STG.E.U16 desc[UR36][R16.64], R0 ;  /* 0x0000000010007986 */ /* 0x000fe2000c101524 */
[----:B------:R-:W-:Y:S05]  /*b4d0*/  EXIT ;  /* 0x000000000000794d */ /* 0x000fea0003800000 */
.L_x_9592:
        /* <DEDUP_REMOVED lines=10> */
.L_x_9595:
[----:B------:R-:W0:Y:S02]  /*b580*/  I2F.U16 R5, R5 ;  /* 0x0000000500057306 */ /* 0x000e240000101000 */
[----:B0-----:R-:W-:-:S04]  /*b590*/  F2FP.F16.F32.PACK_AB R3, RZ, R5 ;  /* 0x00000005ff03723e */ /* 0x001fc800000000ff */
[----:B------:R-:W-:-:S05]  /*b5a0*/  PRMT R3, R3, 0x5410, RZ ;  /* 0x0000541003037816 */ /* 0x000fca00000000ff */
[----:B------:R-:W-:Y:S01]  /*b5b0*/  STG.E desc[UR36][R16.64], R3 ;  /* 0x0000000310007986 */ /* 0x000fe2000c101924 */
[----:B------:R-:W-:Y:S05]  /*b5c0*/  EXIT ;  /* 0x000000000000794d */ /* 0x000fea0003800000 */
.L_x_9594:
[----:B------:R-:W0:Y:S02]  /*b5d0*/  I2F.F64.U16 R2, R5 ;  /* 0x0000000500027312 */ /* 0x000e240000101800 */
[----:B0-----:R-:W-:Y:S01]  /*b5e0*/  STG.E.64 desc[UR36][R16.64], R2 ;  /* 0x0000000210007986 */ /* 0x001fe2000c101b24 */
[----:B------:R-:W-:Y:S05]  /*b5f0*/  EXIT ;  /* 0x000000000000794d */ /* 0x000fea0003800000 */
.L_x_9585:
        /* <DEDUP_REMOVED lines=12> */
.L_x_9599:
        /* <DEDUP_REMOVED lines=16> */
.L_x_9602:
[----:B------:R-:W-:-:S07]  /*b7c0*/  PRMT R8, R0, 0x7610, R8 ;  /* 0x0000761000087816 */ /* 0x000fce0000000008 */
.L_x_9601:
[----:B------:R-:W-:Y:S05]  /*b7d0*/  BSYNC.RECONVERGENT B0 ;  /* 0x0000000000007941 */ /* 0x000fea0003800200 */
.L_x_9600:
[----:B------:R-:W-:Y:S01]  /*b7e0*/  STG.E.U8 desc[UR36][R16.64], R8 ;  /* 0x0000000810007986 */ /* 0x000fe2000c101124 */
[----:B------:R-:W-:Y:S05]  /*b7f0*/  EXIT ;  /* 0x000000000000794d */ /* 0x000fea0003800000 */
.L_x_9598:
        /* <DEDUP_REMOVED lines=16> */
.L_x_9605:
[----:B------:R-:W-:-:S07]  /*b900*/  PRMT R8, R0, 0x7610, R8 ;  /* 0x0000761000087816 */ /* 0x000fce0000000008 */
.L_x_9604:
[----:B------:R-:W-:Y:S05]  /*b910*/  BSYNC.RECONVERGENT B0 ;  /* 0x0000000000007941 */ /* 0x000fea0003800200 */
.L_x_9603:
[----:B------:R-:W-:Y:S01]  /*b920*/  STG.E.U8 desc[UR36][R16.64], R8 ;  /* 0x0000000810007986 */ /* 0x000fe2000c101124 */
[----:B------:R-:W-:Y:S05]  /*b930*/  EXIT ;  /* 0x000000000000794d */ /* 0x000fea0003800000 */
.L_x_9597:
        /* <DEDUP_REMOVED lines=21> */
.L_x_9607:
[----:B------:R-:W-:Y:S01]  /*ba90*/  LOP3.LUT R2, R5, 0xffff, RZ, 0xc0, !PT ;  /* 0x0000ffff05027812 */ /* 0x000fe200078ec0ff */
[----:B------:R-:W-:-:S05]  /*baa0*/  IMAD.MOV.U32 R3, RZ, RZ, RZ ;  /* 0x000000ffff037224 */ /* 0x000fca00078e00ff */
[----:B------:R-:W-:Y:S01]  /*bab0*/  STG.E.64 desc[UR36][R16.64], R2 ;  /* 0x0000000210007986 */ /* 0x000fe2000c101b24 */
[----:B------:R-:W-:Y:S05]  /*bac0*/  EXIT ;  /* 0x000000000000794d */ /* 0x000fea0003800000 */
.L_x_9606:
[----:B------:R-:W-:-:S05]  /*bad0*/  LOP3.LUT R5, R5, 0xffff, RZ, 0xc0, !PT ;  /* 0x0000ffff05057812 */ /* 0x000fca00078ec0ff */
[----:B------:R-:W-:Y:S01]  /*bae0*/  STG.E desc[UR36][R16.64], R5 ;  /* 0x0000000510007986 */ /* 0x000fe2000c101924 */
[----:B------:R-:W-:Y:S05]  /*baf0*/  EXIT ;  /* 0x000000000000794d */ /* 0x000fea0003800000 */
.L_x_9596:
        /* <DEDUP_REMOVED lines=11> */
.L_x_9609:
[----:B------:R-:W0:Y:S01]  /*bbb0*/  I2F.F64.U16 R4, R5 ;  /* 0x0000000500047312 */ /* 0x000e220000101800 */
[----:B------:R-:W-:-:S05]  /*bbc0*/  CS2R R6, SRZ ;  /* 0x0000000000067805 */ /* 0x000fca000001ff00 */
[----:B0-----:R-:W-:Y:S01]  /*bbd0*/  STG.E.128 desc[UR36][R16.64], R4 ;  /* 0x0000000410007986 */ /* 0x001fe2000c101d24 */
[----:B------:R-:W-:Y:S05]  /*bbe0*/  EXIT ;  /* 0x000000000000794d */ /* 0x000fea0003800000 */
.L_x_9608:
[----:B------:R-:W-:-:S09]  /*bbf0*/  UISETP.NE.AND UP0, UPT, UR4, 0xf, UPT ;  /* 0x0000000f0400788c */ /* 0x000fd2000bf05270 */
[----:B------:R-:W-:Y:S05]  /*bc00*/  BRA.U !UP0, `(.L_x_9610) ;  /* 0x0000000108d47547 */ /* 0x000fea000b800000 */
[----:B------:R-:W-:-:S09]  /*bc10*/  UISETP.NE.AND UP0, UPT, UR4, 0x17, UPT ;  /* 0x000000170400788c */ /* 0x000fd2000bf05270 */
[----:B------:R-:W-:Y:S05]  /*bc20*/  BRA.U !UP0, `(.L_x_9611) ;  /* 0x0000000108847547 */ /* 0x000fea000b800000 */
[----:B------:R-:W-:-:S09]  /*bc30*/  UISETP.NE.AND UP0, UPT, UR4, 0x18, UPT ;  /* 0x000000180400788c */ /* 0x000fd2000bf05270 */
[----:B------:R-:W-:Y:S05]  /*bc40*/  BRA.U !UP0, `(.L_x_9612) ;  /* 0x0000000108447547 */ /* 0x000fea000b800000 */
.L_x_9589:
        /* <DEDUP_REMOVED lines=16> */
.L_x_9613:
[----:B------:R-:W-:Y:S05]  /*bd50*/  EXIT ;  /* 0x000000000000794d */ /* 0x000fea0003800000 */
.L_x_9612:
        /* <DEDUP_REMOVED lines=11> */
.L_x_9615:
[----:B------:R-:W-:Y:S05]  /*be10*/  BSYNC.RECONVERGENT B0 ;  /* 0x0000000000007941 */ /* 0x000fea0003800200 */
.L_x_9614:
[----:B------:R-:W-:Y:S01]  /*be20*/  STG.E.U8 desc[UR36][R16.64], R3 ;  /* 0x0000000310007986 */ /* 0x000fe2000c101124 */
[----:B------:R-:W-:Y:S05]  /*be30*/  EXIT ;  /* 0x000000000000794d */ /* 0x000fea0003800000 */
.L_x_9611:
        /* <DEDUP_REMOVED lines=13> */
.L_x_9616:
[----:B------:R-:W-:Y:S01]  /*bf10*/  IMAD.MOV.U32 R3, RZ, RZ, 0x7f ;  /* 0x0000007fff037424 */ /* 0x000fe200078e00ff */
[----:B------:R-:W-:-:S04]  /*bf20*/  ISETP.GT.U32.AND P0, PT, R5, 0x7f800000, PT ;  /* 0x7f8000000500780c */ /* 0x000fc80003f04070 */
[----:B------:R-:W-:-:S05]  /*bf30*/  SEL R3, R3, 0x7c, P0 ;  /* 0x0000007c03037807 */ /* 0x000fca0000000000 */
[----:B------:R-:W-:Y:S01]  /*bf40*/  STG.E.U8 desc[UR36][R16.64], R3 ;  /* 0x0000000310007986 */ /* 0x000fe2000c101124 */
[----:B------:R-:W-:Y:S05]  /*bf50*/  EXIT ;  /* 0x000000000000794d */ /* 0x000fea0003800000 */
.L_x_9610:
[----:B------:R-:W0:Y:S02]  /*bf60*/  I2F.U16 R0, R5 ;  /* 0x0000000500007306 */ /* 0x000e240000101000 */
[----:B0-----:R-:W-:-:S05]  /*bf70*/  F2FP.BF16.F32.PACK_AB R0, RZ, R0 ;  /* 0x00000000ff00723e */ /* 0x001fca00000010ff */
[----:B------:R-:W-:Y:S01]  /*bf80*/  STG.E.U16 desc[UR36][R16.64], R0 ;  /* 0x0000000010007986 */ /* 0x000fe2000c101524 */
[----:B------:R-:W-:Y:S05]  /*bf90*/  EXIT ;  /* 0x000000000000794d */ /* 0x000fea0003800000 */
.L_x_9617:
        /* <DEDUP_REMOVED lines=14> */
.L_x_21125:


//--------------------- .text._ZN2at6native27unrolled_elementwise_kernelINS0_13BUnaryFunctorIhhhZZZNS0_18rshift_kernel_cudaERNS_18TensorIteratorBaseEENKUlvE_clEvENKUlvE_clEvEUlhhE_EESt5arrayIPcLm2EELi4E23TrivialOffsetCalculatorILi1EjESD_NS0_6memory12LoadWithCastILi1EEENSE_13StoreWithCastILi1EEEEEviT_T0_T2_T3_T4_T5_ --------------------------
	.section	.text._ZN2at6native27unrolled_elementwise_kernelINS0_13BUnaryFunctorIhhhZZZNS0_18rshift_kernel_cudaERNS_18TensorIteratorBaseEENKUlvE_clEvENKUlvE_clEvEUlhhE_EESt5arrayIPcLm2EELi4E23TrivialOffsetCalculatorILi1EjESD_NS0_6memory12LoadWithCastILi1EEENSE_13StoreWithCastILi1EEEEEviT_T0_T2_T3_T4_T5_,"ax",@progbits
	.align	128
        .global         _ZN2at6native27unrolled_elementwise_kernelINS0_13BUnaryFunctorIhhhZZZNS0_18rshift_kernel_cudaERNS_18TensorIteratorBaseEENKUlvE_clEvENKUlvE_clEvEUlhhE_EESt5arrayIPcLm2EELi4E23TrivialOffsetCalculatorILi1EjESD_NS0_6memory12LoadWithCastILi1EEENSE_13StoreWithCastILi1EEEEEviT_T0_T2_T3_T4_T5_
        .type           _ZN2at6native27unrolled_elementwise_kernelINS0_13BUnaryFunctorIhhhZZZNS0_18rshift_kernel_cudaERNS_18TensorIteratorBaseEENKUlvE_clEvENKUlvE_clEvEUlhhE_EESt5arrayIPcLm2EELi4E23TrivialOffsetCalculatorILi1EjESD_NS0_6memory12LoadWithCastILi1EEENSE_13StoreWithCastILi1EEEEEviT_T0_T2_T3_T4_T5_,@function
        .size           _ZN2at6native27unrolled_elementwise_kernelINS0_13BUnaryFunctorIhhhZZZNS0_18rshift_kernel_cudaERNS_18TensorIteratorBaseEENKUlvE_clEvENKUlvE_clEvEUlhhE_EESt5arrayIPcLm2EELi4E23TrivialOffsetCalculatorILi1EjESD_NS0_6memory12LoadWithCastILi1EEENSE_13StoreWithCastILi1EEEEEviT_T0_T2_T3_T4_T5_,(.L_x_21126 - _ZN2at6native27unrolled_elementwise_kernelINS0_13BUnaryFunctorIhhhZZZNS0_18rshift_kernel_cudaERNS_18TensorIteratorBaseEENKUlvE_clEvENKUlvE_clEvEUlhhE_EESt5arrayIPcLm2EELi4E23TrivialOffsetCalculatorILi1EjESD_NS0_6memory12LoadWithCastILi1EEENSE_13StoreWithCastILi1EEEEEviT_T0_T2_T3_T4_T5_)
        .other          _ZN2at6native27unrolled_elementwise_kernelINS0_13BUnaryFunctorIhhhZZZNS0_18rshift_kernel_cudaERNS_18TensorIteratorBaseEENKUlvE_clEvENKUlvE_clEvEUlhhE_EESt5arrayIPcLm2EELi4E23TrivialOffsetCalculatorILi1EjESD_NS0_6memory12LoadWithCastILi1EEENSE_13StoreWithCastILi1EEEEEviT_T0_T2_T3_T4_T5_,@"STO_CUDA_ENTRY STV_DEFAULT"
_ZN2at6native27unrolled_elementwise_kernelINS0_13BUnaryFunctorIhhhZZZNS0_18rshift_kernel_cudaERNS_18TensorIteratorBaseEENKUlvE_clEvENKUlvE_clEvEUlhhE_EESt5arrayIPcLm2EELi4E23TrivialOffsetCalculatorILi1EjESD_NS0_6memory12LoadWithCastILi1EEENSE_13StoreWithCastILi1EEEEEviT_T0_T2_T3_T4_T5_:
.text._ZN2at6native27unrolled_elementwise_kernelINS0_13BUnaryFunctorIhhhZZZNS0_18rshift_kernel_cudaERNS_18TensorIteratorBaseEENKUlvE_clEvENKUlvE_clEvEUlhhE_EESt5arrayIPcLm2EELi4E23TrivialOffsetCalculatorILi1EjESD_NS0_6memory12LoadWithCastILi1EEENSE_13StoreWithCastILi1EEEEEviT_T0_T2_T3_T4_T5_:
        /* <DEDUP_REMOVED lines=31> */
.L_x_9623:
[----:B------:R3:W5:Y:S01]  /*01f0*/  LDG.E.U8 R16, desc[UR36][R6.64] ;  /* 0x0000002406107981 */ /* 0x000762000c1e1100 */
[----:B------:R-:W-:Y:S05]  /*0200*/  BRA `(.L_x_9625) ;  /* 0x0000000c00607947 */ /* 0x000fea0003800000 */
.L_x_9622:
        /* <DEDUP_REMOVED lines=8> */
.L_x_9627:
[----:B------:R1:W5:Y:S01]  /*0290*/  LDG.E.U8 R16, desc[UR36][R6.64] ;  /* 0x0000002406107981 */ /* 0x000362000c1e1100 */
[----:B------:R-:W-:Y:S05]  /*02a0*/  BRA `(.L_x_9625) ;  /* 0x0000000c00387947 */ /* 0x000fea0003800000 */
.L_x_9626:
[----:B------:R2:W5:Y:S01]  /*02b0*/  LDG.E.U16 R16, desc[UR36][R6.64] ;  /* 0x0000002406107981 */ /* 0x000562000c1e1500 */
[----:B------:R-:W-:Y:S05]  /*02c0*/  BRA `(.L_x_9625) ;  /* 0x0000000c00307947 */ /* 0x000fea0003800000 */
.L_x_9621:
        /* <DEDUP_REMOVED lines=10> */
.L_x_9629:
[----:B------:R-:W2:Y:S02]  /*0370*/  LDG.E.U16 R4, desc[UR36][R6.64] ;  /* 0x0000002406047981 */ /* 0x000ea4000c1e1500 */
[----:B--2---:R-:W-:-:S06]  /*0380*/  HADD2.F32 R4, -RZ, R4.H0_H0 ;  /* 0x20000004ff047230 */ /* 0x004fcc0000004100 */
[----:B------:R-:W0:Y:S02]  /*0390*/  F2I.S64.TRUNC R4, R4 ;  /* 0x0000000400047311 */ /* 0x000e24000020d900 */
[----:B0-----:R-:W-:Y:S01]  /*03a0*/  PRMT R16, R4, 0x7610, R16 ;  /* 0x0000761004107816 */ /* 0x001fe20000000010 */
[----:B------:R-:W-:Y:S06]  /*03b0*/  BRA `(.L_x_9625) ;  /* 0x0000000800f47947 */ /* 0x000fec0003800000 */
.L_x_9628:
        /* <DEDUP_REMOVED lines=10> */
.L_x_9631:
[----:B------:R-:W2:Y:S02]  /*0460*/  LDG.E.U16 R6, desc[UR36][R6.64] ;  /* 0x0000002406067981 */ /* 0x000ea4000c1e1500 */
[----:B--2---:R-:W-:-:S06]  /*0470*/  HADD2.F32 R4, -RZ, R6.H0_H0 ;  /* 0x20000006ff047230 */ /* 0x004fcc0000004100 */
[----:B------:R-:W0:Y:S02]  /*0480*/  F2I.S64.TRUNC R4, R4 ;  /* 0x0000000400047311 */ /* 0x000e24000020d900 */
[----:B0-----:R-:W-:Y:S01]  /*0490*/  PRMT R16, R4, 0x7610, R16 ;  /* 0x0000761004107816 */ /* 0x001fe20000000010 */
[----:B------:R-:W-:Y:S06]  /*04a0*/  BRA `(.L_x_9625) ;  /* 0x0000000800b87947 */ /* 0x000fec0003800000 */
.L_x_9630:
[----:B------:R-:W2:Y:S02]  /*04b0*/  LDG.E.64 R4, desc[UR36][R6.64] ;  /* 0x0000002406047981 */ /* 0x000ea4000c1e1b00 */
[----:B--2---:R-:W0:Y:S02]  /*04c0*/  F2I.S64.F64.TRUNC R4, R4 ;  /* 0x0000000400047311 */ /* 0x004e24000030d900 */
[----:B0-----:R-:W-:Y:S01]  /*04d0*/  PRMT R16, R4, 0x7610, R16 ;  /* 0x0000761004107816 */ /* 0x001fe20000000010 */
[----:B------:R-:W-:Y:S06]  /*04e0*/  BRA `(.L_x_9625) ;  /* 0x0000000800a87947 */ /* 0x000fec0003800000 */
.L_x_9620:
        /* <DEDUP_REMOVED lines=12> */
.L_x_9634:
[----:B------:R-:W2:Y:S02]  /*05b0*/  LDG.E.64 R6, desc[UR36][R6.64] ;  /* 0x0000002406067981 */ /* 0x000ea4000c1e1b00 */
[----:B--2---:R-:W0:Y:S02]  /*05c0*/  F2I.S64.F64.TRUNC R4, R6 ;  /* 0x0000000600047311 */ /* 0x004e24000030d900 */
[----:B0-----:R-:W-:Y:S01]  /*05d0*/  PRMT R16, R4, 0x7610, R16 ;  /* 0x0000761004107816 */ /* 0x001fe20000000010 */
[----:B------:R-:W-:Y:S06]  /*05e0*/  BRA `(.L_x_9625) ;  /* 0x0000000800687947 */ /* 0x000fec0003800000 */
.L_x_9633:
        /* <DEDUP_REMOVED lines=27> */
.L_x_9636:
        /* <DEDUP_REMOVED lines=15> */
.L_x_9635:
[----:B------:R-:W2:Y:S02]  /*0890*/  LDG.E.U16 R4, desc[UR36][R6.64] ;  /* 0x0000002406047981 */ /* 0x000ea4000c1e1500 */
[----:B--2---:R-:W-:-:S06]  /*08a0*/  IMAD.U32 R4, R4, 0x10000, RZ ;  /* 0x0001000004047824 */ /* 0x004fcc00078e00ff */
[----:B------:R-:W0:Y:S02]  /*08b0*/  F2I.S64.TRUNC R4, R4 ;  /* 0x0000000400047311 */ /* 0x000e24000020d900 */
[----:B0-----:R-:W-:Y:S01]  /*08c0*/  PRMT R16, R4, 0x7610, R16 ;  /* 0x0000761004107816 */ /* 0x001fe20000000010 */
[----:B------:R-:W-:Y:S06]  /*08d0*/  BRA `(.L_x_9625) ;  /* 0x0000000400ac7947 */ /* 0x000fec0003800000 */
.L_x_9632:
        /* <DEDUP_REMOVED lines=10> */
.L_x_9639:
        /* <DEDUP_REMOVED lines=21> */
.L_x_9643:
[----:B------:R-:W-:Y:S05]  /*0ad0*/  BSYNC.RECONVERGENT B1 ;  /* 0x0000000000017941 */ /* 0x000fea0003800200 */
.L_x_9642:
[----:B------:R-:W-:Y:S01]  /*0ae0*/  IMAD.SHL.U32 R0, R0, 0x100000, RZ ;  /* 0x0010000000007824 */ /* 0x000fe200078e00ff */
[----:B------:R-:W-:-:S04]  /*0af0*/  LEA R3, R3, 0x3b800000, 0x17 ;  /* 0x3b80000003037811 */ /* 0x000fc800078eb8ff */
[----:B------:R-:W-:-:S07]  /*0b00*/  LOP3.LUT R4, R3, R0, R7, 0xfe, !PT ;  /* 0x0000000003047212 */ /* 0x000fce00078efe07 */
.L_x_9641:
[----:B------:R-:W-:Y:S05]  /*0b10*/  BSYNC.RECONVERGENT B0 ;  /* 0x0000000000007941 */ /* 0x000fea0003800200 */
.L_x_9640:
[----:B------:R-:W0:Y:S02]  /*0b20*/  F2I.S64.TRUNC R4, R4 ;  /* 0x0000000400047311 */ /* 0x000e24000020d900 */
[----:B0-----:R-:W-:Y:S01]  /*0b30*/  PRMT R16, R4, 0x7610, R16 ;  /* 0x0000761004107816 */ /* 0x001fe20000000010 */
[----:B------:R-:W-:Y:S06]  /*0b40*/  BRA `(.L_x_9625) ;  /* 0x0000000400107947 */ /* 0x000fec0003800000 */
.L_x_9638:
        /* <DEDUP_REMOVED lines=21> */
.L_x_9647:
[----:B------:R-:W-:Y:S05]  /*0ca0*/  BSYNC.RECONVERGENT B1 ;  /* 0x0000000000017941 */ /* 0x000fea0003800200 */
.L_x_9646:
[----:B------:R-:W-:Y:S01]  /*0cb0*/  IMAD.SHL.U32 R0, R0, 0x200000, RZ ;  /* 0x0020000000007824 */ /* 0x000fe200078e00ff */
[----:B------:R-:W-:-:S04]  /*0cc0*/  LEA R3, R3, 0x37800000, 0x17 ;  /* 0x3780000003037811 */ /* 0x000fc800078eb8ff */
[----:B------:R-:W-:-:S07]  /*0cd0*/  LOP3.LUT R4, R3, R0, R7, 0xfe, !PT ;  /* 0x0000000003047212 */ /* 0x000fce00078efe07 */
.L_x_9645:
[----:B------:R-:W-:Y:S05]  /*0ce0*/  BSYNC.RECONVERGENT B0 ;  /* 0x0000000000007941 */ /* 0x000fea0003800200 */
.L_x_9644:
[----:B------:R-:W0:Y:S02]  /*0cf0*/  F2I.S64.TRUNC R4, R4 ;  /* 0x0000000400047311 */ /* 0x000e24000020d900 */
[----:B0-----:R-:W-:Y:S01]  /*0d00*/  PRMT R16, R4, 0x7610, R16 ;  /* 0x0000761004107816 */ /* 0x001fe20000000010 */
[----:B------:R-:W-:Y:S06]  /*0d10*/  BRA `(.L_x_9625) ;  /* 0x00000000009c7947 */ /* 0x000fec0003800000 */
.L_x_9637:
[----:B------:R-:W-:-:S09]  /*0d20*/  UISETP.NE.AND UP0, UPT, UR4, 0x1c, UPT ;  /* 0x0000001c0400788c */ /* 0x000fd2000bf05270 */
[----:B------:R-:W-:Y:S05]  /*0d30*/  BRA.U !UP0, `(.L_x_9648) ;  /* 0x0000000108907547 */ /* 0x000fea000b800000 */
[----:B------:R-:W-:-:S09]  /*0d40*/  UISETP.NE.AND UP0, UPT, UR4, 0x1d, UPT ;  /* 0x0000001d0400788c */ /* 0x000fd2000bf05270 */
[----:B------:R-:W-:Y:S05]  /*0d50*/  BRA.U !UP0, `(.L_x_9649) ;  /* 0x0000000108807547 */ /* 0x000fea000b800000 */
[----:B------:R-:W-:-:S09]  /*0d60*/  UISETP.NE.AND UP0, UPT, UR4, 0x2c, UPT ;  /* 0x0000002c0400788c */ /* 0x000fd2000bf05270 */
[----:B------:R-:W-:Y:S05]  /*0d70*/  BRA.U !UP0, `(.L_x_9650) ;  /* 0x0000000108487547 */ /* 0x000fea000b800000 */
.L_x_9624:
        /* <DEDUP_REMOVED lines=16> */
.L_x_9651:
[----:B------:R-:W-:Y:S01]  /*0e80*/  PRMT R16, RZ, 0x7610, R16 ;  /* 0x00007610ff107816 */ /* 0x000fe20000000010 */
[----:B------:R-:W-:Y:S06]  /*0e90*/  BRA `(.L_x_9625) ;  /* 0x00000000003c7947 */ /* 0x000fec0003800000 */
.L_x_9650:
        /* <DEDUP_REMOVED lines=8> */
.L_x_9653:
[----:B------:R-:W-:Y:S05]  /*0f20*/  BSYNC.RECONVERGENT B0 ;  /* 0x0000000000007941 */ /* 0x000fea0003800200 */
.L_x_9652:
[----:B------:R-:W0:Y:S02]  /*0f30*/  F2I.S64.TRUNC R4, R4 ;  /* 0x0000000400047311 */ /* 0x000e24000020d900 */
[----:B0-----:R-:W-:Y:S01]  /*0f40*/  PRMT R16, R4, 0x7610, R16 ;  /* 0x0000761004107816 */ /* 0x001fe20000000010 */
[----:B------:R-:W-:Y:S06]  /*0f50*/  BRA `(.L_x_9625) ;  /* 0x00000000000c7947 */ /* 0x000fec0003800000 */
.L_x_9649:
[----:B------:R0:W5:Y:S01]  /*0f60*/  LDG.E.U8 R16, desc[UR36][R6.64] ;  /* 0x0000002406107981 */ /* 0x000162000c1e1100 */
[----:B------:R-:W-:Y:S05]  /*0f70*/  BRA `(.L_x_9625) ;  /* 0x0000000000047947 */ /* 0x000fea0003800000 */
.L_x_9648:
[----:B------:R0:W5:Y:S02]  /*0f80*/  LDG.E.U8 R16, desc[UR36][R6.64] ;  /* 0x0000002406107981 */ /* 0x000164000c1e1100 */
.L_x_9625:
[----:B-----5:R-:W-:Y:S01]  /*0f90*/  LOP3.LUT R16, R16, 0xff, RZ, 0xc0, !PT ;  /* 0x000000ff10107812 */ /* 0x020fe200078ec0ff */
[----:B------:R-:W-:-:S07]  /*0fa0*/  VIADD R19, R2, 0x80 ;  /* 0x0000008002137836 */ /* 0x000fce0000000000 */
.L_x_9619:
[----:B------:R-:W-:Y:S05]  /*0fb0*/  BSYNC.RECONVERGENT B6 ;  /* 0x0000000000067941 */ /* 0x000fea0003800200 */
.L_x_9618:
        /* <DEDUP_REMOVED lines=23> */
.L_x_9659:
[----:B------:R0:W5:Y:S01]  /*1130*/  LDG.E.U8 R17, desc[UR36][R6.64] ;  /* 0x0000002406117981 */ /* 0x000162000c1e1100 */
[----:B------:R-:W-:Y:S05]  /*1140*/  BRA `(.L_x_9661) ;  /* 0x0000000c00607947 */ /* 0x000fea0003800000 */
.L_x_9658:
        /* <DEDUP_REMOVED lines=8> */
.L_x_9663:
[----:B------:R4:W5:Y:S01]  /*11d0*/  LDG.E.U8 R17, desc[UR36][R6.64] ;  /* 0x0000002406117981 */ /* 0x000962000c1e1100 */
[----:B------:R-:W-:Y:S05]  /*11e0*/  BRA `(.L_x_9661) ;  /* 0x0000000c00387947 */ /* 0x000fea0003800000 */
.L_x_9662:
[----:B------:R0:W5:Y:S01]  /*11f0*/  LDG.E.U16 R17, desc[UR36][R6.64] ;  /* 0x0000002406117981 */ /* 0x000162000c1e1500 */
[----:B------:R-:W-:Y:S05]  /*1200*/  BRA `(.L_x_9661) ;  /* 0x0000000c00307947 */ /* 0x000fea0003800000 */
.L_x_9657:
        /* <DEDUP_REMOVED lines=10> */
.L_x_9665:
[----:B------:R-:W2:Y:S02]  /*12b0*/  LDG.E.U16 R4, desc[UR36][R6.64] ;  /* 0x0000002406047981 */ /* 0x000ea4000c1e1500 */
[----:B--2---:R-:W-:-:S06]  /*12c0*/  HADD2.F32 R4, -RZ, R4.H0_H0 ;  /* 0x20000004ff047230 */ /* 0x004fcc0000004100 */
[----:B------:R-:W0:Y:S02]  /*12d0*/  F2I.S64.TRUNC R4, R4 ;  /* 0x0000000400047311 */ /* 0x000e24000020d900 */
[----:B0-----:R-:W-:Y:S01]  /*12e0*/  PRMT R17, R4, 0x7610, R17 ;  /* 0x0000761004117816 */ /* 0x001fe20000000011 */
[----:B------:R-:W-:Y:S06]  /*12f0*/  BRA `(.L_x_9661) ;  /* 0x0000000800f47947 */ /* 0x000fec0003800000 */
.L_x_9664:
        /* <DEDUP_REMOVED lines=10> */
.L_x_9667:
[----:B------:R-:W2:Y:S02]  /*13a0*/  LDG.E.U16 R6, desc[UR36][R6.64] ;  /* 0x0000002406067981 */ /* 0x000ea4000c1e1500 */
[----:B--2---:R-:W-:-:S06]  /*13b0*/  HADD2.F32 R4, -RZ, R6.H0_H0 ;  /* 0x20000006ff047230 */ /* 0x004fcc0000004100 */
[----:B------:R-:W0:Y:S02]  /*13c0*/  F2I.S64.TRUNC R4, R4 ;  /* 0x0000000400047311 */ /* 0x000e24000020d900 */
[----:B0-----:R-:W-:Y:S01]  /*13d0*/  PRMT R17, R4, 0x7610, R17 ;  /* 0x0000761004117816 */ /* 0x001fe20000000011 */
[----:B------:R-:W-:Y:S06]  /*13e0*/  BRA `(.L_x_9661) ;  /* 0x0000000800b87947 */ /* 0x000fec0003800000 */
.L_x_9666:
[----:B------:R-:W2:Y:S02]  /*13f0*/  LDG.E.64 R4, desc[UR36][R6.64] ;  /* 0x0000002406047981 */ /* 0x000ea4000c1e1b00 */
[----:B--2---:R-:W0:Y:S02]  /*1400*/  F2I.S64.F64.TRUNC R4, R4 ;  /* 0x0000000400047311 */ /* 0x004e24000030d900 */
[----:B0-----:R-:W-:Y:S01]  /*1410*/  PRMT R17, R4, 0x7610, R17 ;  /* 0x0000761004117816 */ /* 0x001fe20000000011 */
[----:B------:R-:W-:Y:S06]  /*1420*/  BRA `(.L_x_9661) ;  /* 0x0000000800a87947 */ /* 0x000fec0003800000 */
.L_x_9656:
        /* <DEDUP_REMOVED lines=12> */
.L_x_9670:
[----:B------:R-:W2:Y:S02]  /*14f0*/  LDG.E.64 R6, desc[UR36][R6.64] ;  /* 0x0000002406067981 */ /* 0x000ea4000c1e1b00 */
[----:B--2---:R-:W0:Y:S02]  /*1500*/  F2I.S64.F64.TRUNC R4, R6 ;  /* 0x0000000600047311 */ /* 0x004e24000030d900 */
[----:B0-----:R-:W-:Y:S01]  /*1510*/  PRMT R17, R4, 0x7610, R17 ;  /* 0x0000761004117816 */ /* 0x001fe20000000011 */
[----:B------:R-:W-:Y:S06]  /*1520*/  BRA `(.L_x_9661) ;  /* 0x0000000800687947 */ /* 0x000fec0003800000 */
.L_x_9669:
        /* <DEDUP_REMOVED lines=27> */
.L_x_9672:
        /* <DEDUP_REMOVED lines=15> */
.L_x_9671:
[----:B------:R-:W2:Y:S02]  /*17d0*/  LDG.E.U16 R4, desc[UR36][R6.64] ;  /* 0x0000002406047981 */ /* 0x000ea4000c1e1500 */
[----:B--2---:R-:W-:-:S06]  /*17e0*/  IMAD.U32 R4, R4, 0x10000, RZ ;  /* 0x0001000004047824 */ /* 0x004fcc00078e00ff */
[----:B------:R-:W0:Y:S02]  /*17f0*/  F2I.S64.TRUNC R4, R4 ;  /* 0x0000000400047311 */ /* 0x000e24000020d900 */
[----:B0-----:R-:W-:Y:S01]  /*1800*/  PRMT R17, R4, 0x7610, R17 ;  /* 0x0000761004117816 */ /* 0x001fe20000000011 */
[----:B------:R-:W-:Y:S06]  /*1810*/  BRA `(.L_x_9661) ;  /* 0x0000000400ac7947 */ /* 0x000fec0003800000 */
.L_x_9668:
        /* <DEDUP_REMOVED lines=10> */
.L_x_9675:
        /* <DEDUP_REMOVED lines=21> */
.L_x_9679:
[----:B------:R-:W-:Y:S05]  /*1a10*/  BSYNC.RECONVERGENT B1 ;  /* 0x0000000000017941 */ /* 0x000fea0003800200 */
.L_x_9678:
[----:B------:R-:W-:Y:S01]  /*1a20*/  IMAD.SHL.U32 R0, R0, 0x100000, RZ ;  /* 0x0010000000007824 */ /* 0x000fe200078e00ff */
[----:B------:R-:W-:-:S04]  /*1a30*/  LEA R3, R3, 0x3b800000, 0x17 ;  /* 0x3b80000003037811 */ /* 0x000fc800078eb8ff */
[----:B------:R-:W-:-:S07]  /*1a40*/  LOP3.LUT R4, R3, R0, R7, 0xfe, !PT ;  /* 0x0000000003047212 */ /* 0x000fce00078efe07 */
.L_x_9677:
[----:B------:R-:W-:Y:S05]  /*1a50*/  BSYNC.RECONVERGENT B0 ;  /* 0x0000000000007941 */ /* 0x000fea0003800200 */
.L_x_9676:
[----:B------:R-:W0:Y:S02]  /*1a60*/  F2I.S64.TRUNC R4, R4 ;  /* 0x0000000400047311 */ /* 0x000e24000020d900 */
[----:B0-----:R-:W-:Y:S01]  /*1a70*/  PRMT R17, R4, 0x7610, R17 ;  /* 0x0000761004117816 */ /* 0x001fe20000000011 */
[----:B------:R-:W-:Y:S06]  /*1a80*/  BRA `(.L_x_9661) ;  /* 0x0000000400107947 */ /* 0x000fec0003800000 */
.L_x_9674:
        /* <DEDUP_REMOVED lines=21> */
.L_x_9683:
[----:B------:R-:W-:Y:S05]  /*1be0*/  BSYNC.RECONVERGENT B1 ;  /* 0x0000000000017941 */ /* 0x000fea0003800200 */
.L_x_9682:
[----:B------:R-:W-:Y:S01]  /*1bf0*/  IMAD.SHL.U32 R0, R0, 0x200000, RZ ;  /* 0x0020000000007824 */ /* 0x000fe200078e00ff */
[----:B------:R-:W-:-:S04]  /*1c00*/  LEA R3, R3, 0x37800000, 0x17 ;  /* 0x3780000003037811 */ /* 0x000fc800078eb8ff */
[----:B------:R-:W-:-:S07]  /*1c10*/  LOP3.LUT R4, R3, R0, R7, 0xfe, !PT ;  /* 0x0000000003047212 */ /* 0x000fce00078efe07 */
.L_x_9681:
[----:B------:R-:W-:Y:S05]  /*1c20*/  BSYNC.RECONVERGENT B0 ;  /* 0x0000000000007941 */ /* 0x000fea0003800200 */
.L_x_9680:
[----:B------:R-:W0:Y:S02]  /*1c30*/  F2I.S64.TRUNC R4, R4 ;  /* 0x0000000400047311 */ /* 0x000e24000020d900 */
[----:B0-----:R-:W-:Y:S01]  /*1c40*/  PRMT R17, R4, 0x7610, R17 ;  /* 0x0000761004117816 */ /* 0x001fe20000000011 */
[----:B------:R-:W-:Y:S06]  /*1c50*/  BRA `(.L_x_9661) ;  /* 0x00000000009c7947 */ /* 0x000fec0003800000 */
.L_x_9673:
        /* <DEDUP_REMOVED lines=14> */
.L_x_9687:
[----:B------:R-:W-:Y:S05]  /*1d40*/  BSYNC.RECONVERGENT B0 ;  /* 0x0000000000007941 */ /* 0x000fea0003800200 */
.L_x_9686:
[----:B------:R-:W0:Y:S02]  /*1d50*/  F2I.S64.TRUNC R4, R4 ;  /* 0x0000000400047311 */ /* 0x000e24000020d900 */
[----:B0-----:R-:W-:Y:S01]  /*1d60*/  PRMT R17, R4, 0x7610, R17 ;  /* 0x0000761004117816 */ /* 0x001fe20000000011 */
[----:B------:R-:W-:Y:S06]  /*1d70*/  BRA `(.L_x_9661) ;  /* 0x0000000000547947 */ /* 0x000fec0003800000 */
.L_x_9660:
        /* <DEDUP_REMOVED lines=16> */
.L_x_9688:
[----:B------:R-:W-:Y:S01]  /*1e80*/  PRMT R17, RZ, 0x7610, R17 ;  /* 0x00007610ff117816 */ /* 0x000fe20000000011 */
[----:B------:R-:W-:Y:S06]  /*1e90*/  BRA `(.L_x_9661) ;  /* 0x00000000000c7947 */ /* 0x000fec0003800000 */
.L_x_9685:
[----:B------:R1:W5:Y:S01]  /*1ea0*/  LDG.E.U8 R17, desc[UR36][R6.64] ;  /* 0x0000002406117981 */ /* 0x000362000c1e1100 */
[----:B------:R-:W-:Y:S05]  /*1eb0*/  BRA `(.L_x_9661) ;  /* 0x0000000000047947 */ /* 0x000fea0003800000 */
.L_x_9684:
[----:B------:R0:W5:Y:S02]  /*1ec0*/  LDG.E.U8 R17, desc[UR36][R6.64] ;  /* 0x0000002406117981 */ /* 0x000164000c1e1100 */
.L_x_9661:
[----:B------:R-:W-:Y:S01]  /*1ed0*/  VIADD R19, R19, 0x80 ;  /* 0x0000008013137836 */ /* 0x000fe20000000000 */
[----:B-----5:R-:W-:-:S07]  /*1ee0*/  LOP3.LUT R17, R17, 0xff, RZ, 0xc0, !PT ;  /* 0x000000ff11117812 */ /* 0x020fce00078ec0ff */
.L_x_9655:
[----:B------:R-:W-:Y:S05]  /*1ef0*/  BSYNC.RECONVERGENT B6 ;  /* 0x0000000000067941 */ /* 0x000fea0003800200 */
.L_x_9654:
        /* <DEDUP_REMOVED lines=23> */
.L_x_9694:
[----:B------:R0:W5:Y:S01]  /*2070*/  LDG.E.U8 R18, desc[UR36][R6.64] ;  /* 0x0000002406127981 */ /* 0x000162000c1e1100 */
[----:B------:R-:W-:Y:S05]  /*2080*/  BRA `(.L_x_9696) ;  /* 0x0000000c00607947 */ /* 0x000fea0003800000 */
.L_x_9693:
        /* <DEDUP_REMOVED lines=8> */
.L_x_9698:
[----:B------:R3:W5:Y:S01]  /*2110*/  LDG.E.U8 R18, desc[UR36][R6.64] ;  /* 0x0000002406127981 */ /* 0x000762000c1e1100 */
[----:B------:R-:W-:Y:S05]  /*2120*/  BRA `(.L_x_9696) ;  /* 0x0000000c00387947 */ /* 0x000fea0003800000 */
.L_x_9697:
[----:B------:R0:W5:Y:S01]  /*2130*/  LDG.E.U16 R18, desc[UR36][R6.64] ;  /* 0x0000002406127981 */ /* 0x000162000c1e1500 */
[----:B------:R-:W-:Y:S05]  /*2140*/  BRA `(.L_x_9696) ;  /* 0x0000000c00307947 */ /* 0x000fea0003800000 */
.L_x_9692:
        /* <DEDUP_REMOVED lines=10> */
.L_x_9700:
[----:B------:R-:W2:Y:S02]  /*21f0*/  LDG.E.U16 R4, desc[UR36][R6.64] ;  /* 0x0000002406047981 */ /* 0x000ea4000c1e1500 */
[----:B--2---:R-:W-:-:S06]  /*2200*/  HADD2.F32 R4, -RZ, R4.H0_H0 ;  /* 0x20000004ff047230 */ /* 0x004fcc0000004100 */
[----:B------:R-:W0:Y:S02]  /*2210*/  F2I.S64.TRUNC R4, R4 ;  /* 0x0000000400047311 */ /* 0x000e24000020d900 */
[----:B0-----:R-:W-:Y:S01]  /*2220*/  PRMT R18, R4, 0x7610, R18 ;  /* 0x0000761004127816 */ /* 0x001fe20000000012 */
[----:B------:R-:W-:Y:S06]  /*2230*/  BRA `(.L_x_9696) ;  /* 0x0000000800f47947 */ /* 0x000fec0003800000 */
.L_x_9699:
        /* <DEDUP_REMOVED lines=10> */
.L_x_9702:
[----:B------:R-:W2:Y:S02]  /*22e0*/  LDG.E.U16 R6, desc[UR36][R6.64] ;  /* 0x0000002406067981 */ /* 0x000ea4000c1e1500 */
[----:B--2---:R-:W-:-:S06]  /*22f0*/  HADD2.F32 R4, -RZ, R6.H0_H0 ;  /* 0x20000006ff047230 */ /* 0x004fcc0000004100 */
[----:B------:R-:W0:Y:S02]  /*2300*/  F2I.S64.TRUNC R4, R4 ;  /* 0x0000000400047311 */ /* 0x000e24000020d900 */
[----:B0-----:R-:W-:Y:S01]  /*2310*/  PRMT R18, R4, 0x7610, R18 ;  /* 0x0000761004127816 */ /* 0x001fe20000000012 */
[----:B------:R-:W-:Y:S06]  /*2320*/  BRA `(.L_x_9696) ;  /* 0x0000000800b87947 */ /* 0x000fec0003800000 */
.L_x_9701:
[----:B------:R-:W2:Y:S02]  /*2330*/  LDG.E.64 R4, desc[UR36][R6.64] ;  /* 0x0000002406047981 */ /* 0x000ea4000c1e1b00 */
[----:B--2---:R-:W0:Y:S02]  /*2340*/  F2I.S64.F64.TRUNC R4, R4 ;  /* 0x0000000400047311 */ /* 0x004e24000030d900 */
[----:B0-----:R-:W-:Y:S01]  /*2350*/  PRMT R18, R4, 0x7610, R18 ;  /* 0x0000761004127816 */ /* 0x001fe20000000012 */
[----:B------:R-:W-:Y:S06]  /*2360*/  BRA `(.L_x_9696) ;  /* 0x0000000800a87947 */ /* 0x000fec0003800000 */
.L_x_9691:
        /* <DEDUP_REMOVED lines=12> */
.L_x_9705:
[----:B------:R-:W2:Y:S02]  /*2430*/  LDG.E.64 R6, desc[UR36][R6.64] ;  /* 0x0000002406067981 */ /* 0x000ea4000c1e1b00 */
[----:B--2---:R-:W0:Y:S02]  /*2440*/  F2I.S64.F64.TRUNC R4, R6 ;  /* 0x0000000600047311 */ /* 0x004e24000030d900 */
[----:B0-----:R-:W-:Y:S01]  /*2450*/  PRMT R18, R4, 0x7610, R18 ;  /* 0x0000761004127816 */ /* 0x001fe20000000012 */
[----:B------:R-:W-:Y:S06]  /*2460*/  BRA `(.L_x_9696) ;  /* 0x0000000800687947 */ /* 0x000fec0003800000 */
.L_x_9704:
        /* <DEDUP_REMOVED lines=27> */
.L_x_9707:
        /* <DEDUP_REMOVED lines=15> */
.L_x_9706:
[----:B------:R-:W2:Y:S02]  /*2710*/  LDG.E.U16 R4, desc[UR36][R6.64] ;  /* 0x0000002406047981 */ /* 0x000ea4000c1e1500 */
[----:B--2---:R-:W-:-:S06]  /*2720*/  IMAD.U32 R4, R4, 0x10000, RZ ;  /* 0x0001000004047824 */ /* 0x004fcc00078e00ff */
[----:B------:R-:W0:Y:S02]  /*2730*/  F2I.S64.TRUNC R4, R4 ;  /* 0x0000000400047311 */ /* 0x000e24000020d900 */
[----:B0-----:R-:W-:Y:S01]  /*2740*/  PRMT R18, R4, 0x7610, R18 ;  /* 0x0000761004127816 */ /* 0x001fe20000000012 */
[----:B------:R-:W-:Y:S06]  /*2750*/  BRA `(.L_x_9696) ;  /* 0x0000000400ac7947 */ /* 0x000fec0003800000 */
.L_x_9703:
        /* <DEDUP_REMOVED lines=10> */
.L_x_9710:
        /* <DEDUP_REMOVED lines=21> */
.L_x_9714:
[----:B------:R-:W-:Y:S05]  /*2950*/  BSYNC.RECONVERGENT B1 ;  /* 0x0000000000017941 */ /* 0x000fea0003800200 */
.L_x_9713:
[----:B------:R-:W-:Y:S01]  /*2960*/  IMAD.SHL.U32 R0, R0, 0x100000, RZ ;  /* 0x0010000000007824 */ /* 0x000fe200078e00ff */
[----:B------:R-:W-:-:S04]  /*2970*/  LEA R3, R3, 0x3b800000, 0x17 ;  /* 0x3b80000003037811 */ /* 0x000fc800078eb8ff */
[----:B------:R-:W-:-:S07]  /*2980*/  LOP3.LUT R4, R3, R0, R7, 0xfe, !PT ;  /* 0x0000000003047212 */ /* 0x000fce00078efe07 */
.L_x_9712:
[----:B------:R-:W-:Y:S05]  /*2990*/  BSYNC.RECONVERGENT B0 ;  /* 0x0000000000007941 */ /* 0x000fea0003800200 */
.L_x_9711:
[----:B------:R-:W0:Y:S02]  /*29a0*/  F2I.S64.TRUNC R4, R4 ;  /* 0x0000000400047311 */ /* 0x000e24000020d900 */
[----:B0-----:R-:W-:Y:S01]  /*29b0*/  PRMT R18, R4, 0x7610, R18 ;  /* 0x0000761004127816 */ /* 0x001fe20000000012 */
[----:B------:R-:W-:Y:S06]  /*29c0*/  BRA `(.L_x_9696) ;  /* 0x0000000400107947 */ /* 0x000fec0003800000 */
.L_x_9709:
        /* <DEDUP_REMOVED lines=21> */
.L_x_9718:
[----:B------:R-:W-:Y:S05]  /*2b20*/  BSYNC.RECONVERGENT B1 ;  /* 0x0000000000017941 */ /* 0x000fea0003800200 */
.L_x_9717:
[----:B------:R-:W-:Y:S01]  /*2b30*/  IMAD.SHL.U32 R0, R0, 0x200000, RZ ;  /* 0x0020000000007824 */ /* 0x000fe200078e00ff */
[----:B------:R-:W-:-:S04]  /*2b40*/  LEA R3, R3, 0x37800000, 0x17 ;  /* 0x3780000003037811 */ /* 0x000fc800078eb8ff */
[----:B------:R-:W-:-:S07]  /*2b50*/  LOP3.LUT R4, R3, R0, R7, 0xfe, !PT ;  /* 0x0000000003047212 */ /* 0x000fce00078efe07 */
.L_x_9716:
[----:B------:R-:W-:Y:S05]  /*2b60*/  BSYNC.RECONVERGENT B0 ;  /* 0x0000000000007941 */ /* 0x000fea0003800200 */
.L_x_9715:
[----:B------:R-:W0:Y:S02]  /*2b70*/  F2I.S64.TRUNC R4, R4 ;  /* 0x0000000400047311 */ /* 0x000e24000020d900 */
[----:B0-----:R-:W-:Y:S01]  /*2b80*/  PRMT R18, R4, 0x7610, R18 ;  /* 0x0000761004127816 */ /* 0x001fe20000000012 */
[----:B------:R-:W-:Y:S06]  /*2b90*/  BRA `(.L_x_9696) ;  /* 0x00000000009c7947 */ /* 0x000fec0003800000 */
.L_x_9708:
        /* <DEDUP_REMOVED lines=14> */
.L_x_9722:
[----:B------:R-:W-:Y:S05]  /*2c80*/  BSYNC.RECONVERGENT B0 ;  /* 0x0000000000007941 */ /* 0x000fea0003800200 */
.L_x_9721:
[----:B------:R-:W0:Y:S02]  /*2c90*/  F2I.S64.TRUNC R4, R4 ;  /* 0x0000000400047311 */ /* 0x000e24000020d900 */
[----:B0-----:R-:W-:Y:S01]  /*2ca0*/  PRMT R18, R4, 0x7610, R18 ;  /* 0x0000761004127816 */ /* 0x001fe20000000012 */
[----:B------:R-:W-:Y:S06]  /*2cb0*/  BRA `(.L_x_9696) ;  /* 0x0000000000547947 */ /* 0x000fec0003800000 */
.L_x_9695:
        /* <DEDUP_REMOVED lines=16> */
.L_x_9723:
[----:B------:R-:W-:Y:S01]  /*2dc0*/  PRMT R18, RZ, 0x7610, R18 ;  /* 0x00007610ff127816 */ /* 0x000fe20000000012 */
[----:B------:R-:W-:Y:S06]  /*2dd0*/  BRA `(.L_x_9696) ;  /* 0x00000000000c7947 */ /* 0x000fec0003800000 */
.L_x_9720:
[----:B------:R2:W5:Y:S01]  /*2de0*/  LDG.E.U8 R18, desc[UR36][R6.64] ;  /* 0x0000002406127981 */ /* 0x000562000c1e1100 */
[----:B------:R-:W-:Y:S05]  /*2df0*/  BRA `(.L_x_9696) ;  /* 0x0000000000047947 */ /* 0x000fea0003800000 */
.L_x_9719:
[----:B------:R1:W5:Y:S02]  /*2e00*/  LDG.E.U8 R18, desc[UR36][R6.64] ;  /* 0x0000002406127981 */ /* 0x000364000c1e1100 */
.L_x_9696:
[----:B------:R-:W-:Y:S01]  /*2e10*/  VIADD R19, R19, 0x80 ;  /* 0x0000008013137836 */ /* 0x000fe20000000000 */
[----:B-----5:R-:W-:-:S07]  /*2e20*/  LOP3.LUT R18, R18, 0xff, RZ, 0xc0, !PT ;  /* 0x000000ff12127812 */ /* 0x020fce00078ec0ff */
.L_x_9690:
[----:B------:R-:W-:Y:S05]  /*2e30*/  BSYNC.RECONVERGENT B6 ;  /* 0x0000000000067941 */ /* 0x000fea0003800200 */
.L_x_9689:
[----:B------:R-:W0:Y:S01]  /*2e40*/  LDC.U8 R25, c[0x0][0x385] ;  /* 0x0000e140ff197b82 */ /* 0x000e220000000000 */
        /* <DEDUP_REMOVED lines=23> */
.L_x_9729:
[----:B------:R0:W5:Y:S01]  /*2fc0*/  LDG.E.U8 R0, desc[UR36][R6.64] ;  /* 0x0000002406007981 */ /* 0x000162000c1e1100 */
[----:B------:R-:W-:Y:S05]  /*2fd0*/  BRA `(.L_x_9731) ;  /* 0x0000000c00607947 */ /* 0x000fea0003800000 */
.L_x_9728:
        /* <DEDUP_REMOVED lines=8> */
.L_x_9733:
[----:B------:R4:W5:Y:S01]  /*3060*/  LDG.E.U8 R0, desc[UR36][R6.64] ;  /* 0x0000002406007981 */ /* 0x000962000c1e1100 */
[----:B------:R-:W-:Y:S05]  /*3070*/  BRA `(.L_x_9731) ;  /* 0x0000000c00387947 */ /* 0x000fea0003800000 */
.L_x_9732:
[----:B------:R3:W5:Y:S01]  /*3080*/  LDG.E.U16 R0, desc[UR36][R6.64] ;  /* 0x0000002406007981 */ /* 0x000762000c1e1500 */
[----:B------:R-:W-:Y:S05]  /*3090*/  BRA `(.L_x_9731) ;  /* 0x0000000c00307947 */ /* 0x000fea0003800000 */
.L_x_9727:
        /* <DEDUP_REMOVED lines=10> */
.L_x_9735:
[----:B------:R-:W2:Y:S02]  /*3140*/  LDG.E.U16 R4, desc[UR36][R6.64] ;  /* 0x0000002406047981 */ /* 0x000ea4000c1e1500 */
[----:B--2---:R-:W-:-:S06]  /*3150*/  HADD2.F32 R4, -RZ, R4.H0_H0 ;  /* 0x20000004ff047230 */ /* 0x004fcc0000004100 */
[----:B------:R-:W0:Y:S02]  /*3160*/  F2I.S64.TRUNC R4, R4 ;  /* 0x0000000400047311 */ /* 0x000e24000020d900 */
[----:B0-----:R-:W-:Y:S01]  /*3170*/  PRMT R0, R4, 0x7610, R0 ;  /* 0x0000761004007816 */ /* 0x001fe20000000000 */
[----:B------:R-:W-:Y:S06]  /*3180*/  BRA `(.L_x_9731) ;  /* 0x0000000800f47947 */ /* 0x000fec0003800000 */
.L_x_9734:
        /* <DEDUP_REMOVED lines=10> */
.L_x_9737:
[----:B------:R-:W2:Y:S02]  /*3230*/  LDG.E.U16 R6, desc[UR36][R6.64] ;  /* 0x0000002406067981 */ /* 0x000ea4000c1e1500 */
[----:B--2---:R-:W-:-:S06]  /*3240*/  HADD2.F32 R4, -RZ, R6.H0_H0 ;  /* 0x20000006ff047230 */ /* 0x004fcc0000004100 */
[----:B------:R-:W0:Y:S02]  /*3250*/  F2I.S64.TRUNC R4, R4 ;  /* 0x0000000400047311 */ /* 0x000e24000020d900 */
[----:B0-----:R-:W-:Y:S01]  /*3260*/  PRMT R0, R4, 0x7610, R0 ;  /* 0x0000761004007816 */ /* 0x001fe20000000000 */
[----:B------:R-:W-:Y:S06]  /*3270*/  BRA `(.L_x_9731) ;  /* 0x0000000800b87947 */ /* 0x000fec0003800000 */
.L_x_9736:
[----:B------:R-:W2:Y:S02]  /*3280*/  LDG.E.64 R4, desc[UR36][R6.64] ;  /* 0x0000002406047981 */ /* 0x000ea4000c1e1b00 */
[----:B--2---:R-:W0:Y:S02]  /*3290*/  F2I.S64.F64.TRUNC R4, R4 ;  /* 0x0000000400047311 */ /* 0x004e24000030d900 */
[----:B0-----:R-:W-:Y:S01]  /*32a0*/  PRMT R0, R4, 0x7610, R0 ;  /* 0x0000761004007816 */ /* 0x001fe20000000000 */
[----:B------:R-:W-:Y:S06]  /*32b0*/  BRA `(.L_x_9731) ;  /* 0x0000000800a87947 */ /* 0x000fec0003800000 */
.L_x_9726:
        /* <DEDUP_REMOVED lines=12> */
.L_x_9740:
[----:B------:R-:W2:Y:S02]  /*3380*/  LDG.E.64 R6, desc[UR36][R6.64] ;  /* 0x0000002406067981 */ /* 0x000ea4000c1e1b00 */
[----:B--2---:R-:W0:Y:S02]  /*3390*/  F2I.S64.F64.TRUNC R4, R6 ;  /* 0x0000000600047311 */ /* 0x004e24000030d900 */
[----:B0-----:R-:W-:Y:S01]  /*33a0*/  PRMT R0, R4, 0x7610, R0 ;  /* 0x0000761004007816 */ /* 0x001fe20000000000 */
[----:B------:R-:W-:Y:S06]  /*33b0*/  BRA `(.L_x_9731) ;  /* 0x0000000800687947 */ /* 0x000fec0003800000 */
.L_x_9739:
        /* <DEDUP_REMOVED lines=27> */
.L_x_9742:
        /* <DEDUP_REMOVED lines=15> */
.L_x_9741:
[----:B------:R-:W2:Y:S02]  /*3660*/  LDG.E.U16 R4, desc[UR36][R6.64] ;  /* 0x0000002406047981 */ /* 0x000ea4000c1e1500 */
[----:B--2---:R-:W-:-:S06]  /*3670*/  IMAD.U32 R4, R4, 0x10000, RZ ;  /* 0x0001000004047824 */ /* 0x004fcc00078e00ff */
[----:B------:R-:W0:Y:S02]  /*3680*/  F2I.S64.TRUNC R4, R4 ;  /* 0x0000000400047311 */ /* 0x000e24000020d900 */
[----:B0-----:R-:W-:Y:S01]  /*3690*/  PRMT R0, R4, 0x7610, R0 ;  /* 0x0000761004007816 */ /* 0x001fe20000000000 */
[----:B------:R-:W-:Y:S06]  /*36a0*/  BRA `(.L_x_9731) ;  /* 0x0000000400ac7947 */ /* 0x000fec0003800000 */
.L_x_9738:
        /* <DEDUP_REMOVED lines=10> */
.L_x_9745:
        /* <DEDUP_REMOVED lines=21> */
.L_x_9749:
[----:B------:R-:W-:Y:S05]  /*38a0*/  BSYNC.RECONVERGENT B1 ;  /* 0x0000000000017941 */ /* 0x000fea0003800200 */
.L_x_9748:
[----:B------:R-:W-:Y:S01]  /*38b0*/  IMAD.SHL.U32 R0, R0, 0x100000, RZ ;  /* 0x0010000000007824 */ /* 0x000fe200078e00ff */
[----:B------:R-:W-:-:S04]  /*38c0*/  LEA R3, R3, 0x3b800000, 0x17 ;  /* 0x3b80000003037811 */ /* 0x000fc800078eb8ff */
[----:B------:R-:W-:-:S07]  /*38d0*/  LOP3.LUT R4, R3, R0, R7, 0xfe, !PT ;  /* 0x0000000003047212 */ /* 0x000fce00078efe07 */
.L_x_9747:
[----:B------:R-:W-:Y:S05]  /*38e0*/  BSYNC.RECONVERGENT B0 ;  /* 0x0000000000007941 */ /* 0x000fea0003800200 */
.L_x_9746:
[----:B------:R-:W0:Y:S02]  /*38f0*/  F2I.S64.TRUNC R4, R4 ;  /* 0x0000000400047311 */ /* 0x000e24000020d900 */
[----:B0-----:R-:W-:Y:S01]  /*3900*/  PRMT R0, R4, 0x7610, R0 ;  /* 0x0000761004007816 */ /* 0x001fe20000000000 */
[----:B------:R-:W-:Y:S06]  /*3910*/  BRA `(.L_x_9731) ;  /* 0x0000000400107947 */ /* 0x000fec0003800000 */
.L_x_9744:
        /* <DEDUP_REMOVED lines=21> */
.L_x_9753:
[----:B------:R-:W-:Y:S05]  /*3a70*/  BSYNC.RECONVERGENT B1 ;  /* 0x0000000000017941 */ /* 0x000fea0003800200 */
.L_x_9752:
[----:B------:R-:W-:Y:S01]  /*3a80*/  IMAD.SHL.U32 R0, R0, 0x200000, RZ ;  /* 0x0020000000007824 */ /* 0x000fe200078e00ff */
[----:B------:R-:W-:-:S04]  /*3a90*/  LEA R3, R3, 0x37800000, 0x17 ;  /* 0x3780000003037811 */ /* 0x000fc800078eb8ff */
[----:B------:R-:W-:-:S07]  /*3aa0*/  LOP3.LUT R4, R3, R0, R7, 0xfe, !PT ;  /* 0x0000000003047212 */ /* 0x000fce00078efe07 */
.L_x_9751:
[----:B------:R-:W-:Y:S05]  /*3ab0*/  BSYNC.RECONVERGENT B0 ;  /* 0x0000000000007941 */ /* 0x000fea0003800200 */
.L_x_9750:
[----:B------:R-:W0:Y:S02]  /*3ac0*/  F2I.S64.TRUNC R4, R4 ;  /* 0x0000000400047311 */ /* 0x000e24000020d900 */
[----:B0-----:R-:W-:Y:S01]  /*3ad0*/  PRMT R0, R4, 0x7610, R0 ;  /* 0x0000761004007816 */ /* 0x001fe20000000000 */
[----:B------:R-:W-:Y:S06]  /*3ae0*/  BRA `(.L_x_9731) ;  /* 0x00000000009c7947 */ /* 0x000fec0003800000 */
.L_x_9743:
        /* <DEDUP_REMOVED lines=14> */
.L_x_9757:
[----:B------:R-:W-:Y:S05]  /*3bd0*/  BSYNC.RECONVERGENT B0 ;  /* 0x0000000000007941 */ /* 0x000fea0003800200 */
.L_x_9756:
[----:B------:R-:W0:Y:S02]  /*3be0*/  F2I.S64.TRUNC R4, R4 ;  /* 0x0000000400047311 */ /* 0x000e24000020d900 */
[----:B0-----:R-:W-:Y:S01]  /*3bf0*/  PRMT R0, R4, 0x7610, R0 ;  /* 0x0000761004007816 */ /* 0x001fe20000000000 */
[----:B------:R-:W-:Y:S06]  /*3c00*/  BRA `(.L_x_9731) ;  /* 0x0000000000547947 */ /* 0x000fec0003800000 */
.L_x_9730:
        /* <DEDUP_REMOVED lines=16> */
.L_x_9758:
[----:B------:R-:W-:Y:S01]  /*3d10*/  PRMT R0, RZ, 0x7610, R0 ;  /* 0x00007610ff007816 */ /* 0x000fe20000000000 */
[----:B------:R-:W-:Y:S06]  /*3d20*/  BRA `(.L_x_9731) ;  /* 0x00000000000c7947 */ /* 0x000fec0003800000 */
.L_x_9755:
[----:B------:R2:W5:Y:S01]  /*3d30*/  LDG.E.U8 R0, desc[UR36][R6.64] ;  /* 0x0000002406007981 */ /* 0x000562000c1e1100 */
[----:B------:R-:W-:Y:S05]  /*3d40*/  BRA `(.L_x_9731) ;  /* 0x0000000000047947 */ /* 0x000fea0003800000 */
.L_x_9754:
[----:B------:R1:W5:Y:S02]  /*3d50*/  LDG.E.U8 R0, desc[UR36][R6.64] ;  /* 0x0000002406007981 */ /* 0x000364000c1e1100 */
.L_x_9731:
[----:B-----5:R-:W-:-:S07]  /*3d60*/  LOP3.LUT R0, R0, 0xff, RZ, 0xc0, !PT ;  /* 0x000000ff00007812 */ /* 0x020fce00078ec0ff */
.L_x_9725:
[----:B------:R-:W-:Y:S05]  /*3d70*/  BSYNC.RECONVERGENT B6 ;  /* 0x0000000000067941 */ /* 0x000fea0003800200 */
.L_x_9724:
[----:B------:R-:W1:Y:S01]  /*3d80*/  LDC.U8 R19, c[0x0][0x3a4] ;  /* 0x0000e900ff137b82 */ /* 0x000e620000000000 */
[----:B------:R-:W-:Y:S01]  /*3d90*/  ISETP.GE.AND P1, PT, R2, R22, PT ;  /* 0x000000160200720c */ /* 0x000fe20003f26270 */
[----:B------:R-:W-:Y:S01]  /*3da0*/  BSSY.RECONVERGENT B8, `(.L_x_9759) ;  /* 0x00002b1000087945 */ /* 0x000fe20003800200 */
[----:B0-----:R-:W-:-:S03]  /*3db0*/  ISETP.GT.U32.AND P0, PT, R25, 0x7, PT ;  /* 0x000000071900780c */ /* 0x001fc60003f04070 */
[----:B------:R-:W-:Y:S01]  /*3dc0*/  BSSY.RELIABLE B7, `(.L_x_9760) ;  /* 0x00001cf000077945 */ /* 0x000fe20003800100 */
[-C--:B------:R-:W-:Y:S02]  /*3dd0*/  SHF.R.U32.HI R16, RZ, R25.reuse, R16 ;  /* 0x00000019ff107219 */ /* 0x080fe40000011610 */
[-C--:B------:R-:W-:Y:S02]  /*3de0*/  SHF.R.U32.HI R17, RZ, R25.reuse, R17 ;  /* 0x00000019ff117219 */ /* 0x080fe40000011611 */
[-C--:B------:R-:W-:Y:S02]  /*3df0*/  SHF.R.U32.HI R3, RZ, R25.reuse, R18 ;  /* 0x00000019ff037219 */ /* 0x080fe40000011612 */
[----:B------:R-:W-:Y:S02]  /*3e00*/  SHF.R.U32.HI R0, RZ, R25, R0 ;  /* 0x00000019ff007219 */ /* 0x000fe40000011600 */
[----:B------:R-:W-:Y:S02]  /*3e10*/  SEL R5, R16, RZ, !P0 ;  /* 0x000000ff10057207 */ /* 0x000fe40004000000 */
[----:B------:R-:W-:-:S02]  /*3e20*/  SEL R18, R17, RZ, !P0 ;  /* 0x000000ff11127207 */ /* 0x000fc40004000000 */
[----:B------:R-:W-:Y:S02]  /*3e30*/  SEL R17, R3, RZ, !P0 ;  /* 0x000000ff03117207 */ /* 0x000fe40004000000 */
[----:B------:R-:W-:Y:S01]  /*3e40*/  SEL R16, R0, RZ, !P0 ;  /* 0x000000ff00107207 */ /* 0x000fe20004000000 */
[----:B------:R-:W-:Y:S06]  /*3e50*/  @P1 BRA `(.L_x_9761) ;  /* 0x0000001c00081947 */ /* 0x000fec0003800000 */
[----:B------:R-:W0:Y:S01]  /*3e60*/  LDCU UR4, c[0x0][0x3a8] ;  /* 0x00007500ff0477ac */ /* 0x000e220008000800 */
[----:B------:R-:W5:Y:S01]  /*3e70*/  LDC.64 R8, c[0x0][0x388] ;  /* 0x0000e200ff087b82 */ /* 0x000f620000000a00 */
[----:B------:R-:W-:Y:S01]  /*3e80*/  IMAD R0, R23, 0x200, R2 ;  /* 0x0000020017007824 */ /* 0x000fe200078e0202 */
[----:B-1----:R-:W-:Y:S01]  /*3e90*/  PRMT R4, R19, 0x9910, RZ ;  /* 0x0000991013047816 */ /* 0x002fe200000000ff */
[----:B------:R-:W-:Y:S01]  /*3ea0*/  BSSY.RECONVERGENT B6, `(.L_x_9762) ;  /* 0x00000db000067945 */ /* 0x000fe20003800200 */
[----:B------:R-:W-:Y:S02]  /*3eb0*/  VIADD R2, R2, 0x80 ;  /* 0x0000008002027836 */ /* 0x000fe40000000000 */
[----:B0-----:R-:W-:Y:S02]  /*3ec0*/  IMAD R3, R0, UR4, RZ ;  /* 0x0000000400037c24 */ /* 0x001fe4000f8e02ff */
[----:B------:R-:W-:-:S05]  /*3ed0*/  IMAD.MOV.U32 R0, RZ, RZ, R4 ;  /* 0x000000ffff007224 */ /* 0x000fca00078e0004 */
[----:B------:R-:W-:Y:S02]  /*3ee0*/  ISETP.GT.AND P0, PT, R0, 0x9, PT ;  /* 0x000000090000780c */ /* 0x000fe40003f04270 */
[----:B-----5:R-:W-:-:S05]  /*3ef0*/  IADD3 R8, P1, PT, R3, R8, RZ ;  /* 0x0000000803087210 */ /* 0x020fca0007f3e0ff */
        /* <DEDUP_REMOVED lines=12> */
.L_x_9766:
[----:B------:R0:W-:Y:S01]  /*3fc0*/  STG.E.U8 desc[UR36][R8.64], R5 ;  /* 0x0000000508007986 */ /* 0x0001e2000c101124 */
[----:B------:R-:W-:Y:S05]  /*3fd0*/  BRA `(.L_x_9768) ;  /* 0x0000000c001c7947 */ /* 0x000fea0003800000 */
.L_x_9765:
        /* <DEDUP_REMOVED lines=10> */
.L_x_9770:
[----:B------:R-:W-:-:S05]  /*4080*/  LOP3.LUT R5, R5, 0xffff, RZ, 0xc0, !PT ;  /* 0x0000ffff05057812 */ /* 0x000fca00078ec0ff */
[----:B------:R0:W-:Y:S01]  /*4090*/  STG.E desc[UR36][R8.64], R5 ;  /* 0x0000000508007986 */ /* 0x0001e2000c101924 */
[----:B------:R-:W-:Y:S05]  /*40a0*/  BRA `(.L_x_9768) ;  /* 0x0000000800e87947 */ /* 0x000fea0003800000 */
.L_x_9769:
[----:B------:R0:W-:Y:S01]  /*40b0*/  STG.E.U16 desc[UR36][R8.64], R5 ;  /* 0x0000000508007986 */ /* 0x0001e2000c101524 */
[----:B------:R-:W-:Y:S05]  /*40c0*/  BRA `(.L_x_9768) ;  /* 0x0000000800e07947 */ /* 0x000fea0003800000 */
.L_x_9764:
[----:B------:R-:W-:-:S13]  /*40d0*/  ISETP.GT.AND P0, PT, R0, 0x6, PT ;  /* 0x000000060000780c */ /* 0x000fda0003f04270 */
[----:B------:R-:W-:Y:S05]  /*40e0*/  @P0 BRA `(.L_x_9771) ;  /* 0x00000000002c0947 */ /* 0x000fea0003800000 */
[----:B------:R-:W-:-:S13]  /*40f0*/  ISETP.NE.AND P0, PT, R0, 0x5, PT ;  /* 0x000000050000780c */ /* 0x000fda0003f05270 */
[----:B------:R-:W-:Y:S05]  /*4100*/  @!P0 BRA `(.L_x_9772) ;  /* 0x0000000000148947 */ /* 0x000fea0003800000 */
[----:B------:R-:W-:-:S13]  /*4110*/  ISETP.NE.AND P0, PT, R0, 0x6, PT ;  /* 0x000000060000780c */ /* 0x000fda0003f05270 */
[----:B------:R-:W-:Y:S05]  /*4120*/  @P0 BRA `(.L_x_9767) ;  /* 0x0000000800300947 */ /* 0x000fea0003800000 */
[----:B------:R-:W0:Y:S02]  /*4130*/  I2F.U16 R3, R5 ;  /* 0x0000000500037306 */ /* 0x000e240000101000 */
[----:B0-----:R0:W-:Y:S01]  /*4140*/  STG.E desc[UR36][R8.64], R3 ;  /* 0x0000000308007986 */ /* 0x0011e2000c101924 */
[----:B------:R-:W-:Y:S05]  /*4150*/  BRA `(.L_x_9768) ;  /* 0x0000000800bc7947 */ /* 0x000fea0003800000 */
.L_x_9772:
[----:B------:R-:W0:Y:S02]  /*4160*/  I2F.U16 R0, R5 ;  /* 0x0000000500007306 */ /* 0x000e240000101000 */
[----:B0-----:R-:W-:-:S05]  /*4170*/  F2FP.F16.F32.PACK_AB R0, RZ, R0 ;  /* 0x00000000ff00723e */ /* 0x001fca00000000ff */
[----:B------:R0:W-:Y:S01]  /*4180*/  STG.E.U16 desc[UR36][R8.64], R0 ;  /* 0x0000000008007986 */ /* 0x0001e2000c101524 */
[----:B------:R-:W-:Y:S05]  /*4190*/  BRA `(.L_x_9768) ;  /* 0x0000000800ac7947 */ /* 0x000fea0003800000 */
.L_x_9771:
[----:B------:R-:W-:-:S13]  /*41a0*/  ISETP.NE.AND P0, PT, R0, 0x7, PT ;  /* 0x000000070000780c */ /* 0x000fda0003f05270 */
[----:B------:R-:W-:Y:S05]  /*41b0*/  @!P0 BRA `(.L_x_9773) ;  /* 0x0000000000348947 */ /* 0x000fea0003800000 */
[----:B------:R-:W-:-:S13]  /*41c0*/  ISETP.NE.AND P0, PT, R0, 0x8, PT ;  /* 0x000000080000780c */ /* 0x000fda0003f05270 */
[----:B------:R-:W-:Y:S05]  /*41d0*/  @!P0 BRA `(.L_x_9774) ;  /* 0x0000000000188947 */ /* 0x000fea0003800000 */
[----:B------:R-:W-:-:S13]  /*41e0*/  ISETP.NE.AND P0, PT, R0, 0x9, PT ;  /* 0x000000090000780c */ /* 0x000fda0003f05270 */
[----:B------:R-:W-:Y:S05]  /*41f0*/  @P0 BRA `(.L_x_9767) ;  /* 0x0000000400fc0947 */ /* 0x000fea0003800000 */
[----:B--234-:R-:W0:Y:S01]  /*4200*/  I2F.U16 R6, R5 ;  /* 0x0000000500067306 */ /* 0x01ce220000101000 */
[----:B------:R-:W-:-:S05]  /*4210*/  IMAD.MOV.U32 R7, RZ, RZ, RZ ;  /* 0x000000ffff077224 */ /* 0x000fca00078e00ff */
[----:B0-----:R0:W-:Y:S01]  /*4220*/  STG.E.64 desc[UR36][R8.64], R6 ;  /* 0x0000000608007986 */ /* 0x0011e2000c101b24 */
[----:B------:R-:W-:Y:S05]  /*4230*/  BRA `(.L_x_9768) ;  /* 0x0000000800847947 */ /* 0x000fea0003800000 */
.L_x_9774:
[----:B------:R-:W0:Y:S02]  /*4240*/  I2F.U16 R5, R5 ;  /* 0x0000000500057306 */ /* 0x000e240000101000 */
[----:B0-----:R-:W-:-:S04]  /*4250*/  F2FP.F16.F32.PACK_AB R3, RZ, R5 ;  /* 0x00000005ff03723e */ /* 0x001fc800000000ff */
[----:B------:R-:W-:-:S05]  /*4260*/  PRMT R3, R3, 0x5410, RZ ;  /* 0x0000541003037816 */ /* 0x000fca00000000ff */
[----:B------:R0:W-:Y:S01]  /*4270*/  STG.E desc[UR36][R8.64], R3 ;  /* 0x0000000308007986 */ /* 0x0001e2000c101924 */
[----:B------:R-:W-:Y:S05]  /*4280*/  BRA `(.L_x_9768) ;  /* 0x0000000800707947 */ /* 0x000fea0003800000 */
.L_x_9773:
[----:B------:R-:W0:Y:S02]  /*4290*/  I2F.F64.U16 R4, R5 ;  /* 0x0000000500047312 */ /* 0x000e240000101800 */
[----:B0-----:R0:W-:Y:S01]  /*42a0*/  STG.E.64 desc[UR36][R8.64], R4 ;  /* 0x0000000408007986 */ /* 0x0011e2000c101b24 */
[----:B------:R-:W-:Y:S05]  /*42b0*/  BRA `(.L_x_9768) ;  /* 0x0000000800647947 */ /* 0x000fea0003800000 */
.L_x_9763:
        /* <DEDUP_REMOVED lines=13> */
.L_x_9777:
[----:B------:R-:W0:Y:S01]  /*4390*/  I2F.F64.U16 R4, R5 ;  /* 0x0000000500047312 */ /* 0x000e220000101800 */
[----:B--234-:R-:W-:-:S05]  /*43a0*/  CS2R R6, SRZ ;  /* 0x0000000000067805 */ /* 0x01cfca000001ff00 */
[----:B0-----:R0:W-:Y:S01]  /*43b0*/  STG.E.128 desc[UR36][R8.64], R4 ;  /* 0x0000000408007986 */ /* 0x0011e2000c101d24 */
[----:B------:R-:W-:Y:S05]  /*43c0*/  BRA `(.L_x_9768) ;  /* 0x0000000800207947 */ /* 0x000fea0003800000 */
.L_x_9776:
[----:B------:R-:W-:-:S13]  /*43d0*/  ISETP.NE.AND P0, PT, R0, 0xf, PT ;  /* 0x0000000f0000780c */ /* 0x000fda0003f05270 */
[----:B------:R-:W-:Y:S05]  /*43e0*/  @!P0 BRA `(.L_x_9778) ;  /* 0x0000000000888947 */ /* 0x000fea0003800000 */
[----:B------:R-:W-:-:S13]  /*43f0*/  ISETP.NE.AND P0, PT, R0, 0x17, PT ;  /* 0x000000170000780c */ /* 0x000fda0003f05270 */
[----:B------:R-:W-:Y:S05]  /*4400*/  @!P0 BRA `(.L_x_9779) ;  /* 0x0000000000408947 */ /* 0x000fea0003800000 */
[----:B------:R-:W-:-:S13]  /*4410*/  ISETP.NE.AND P0, PT, R0, 0x18, PT ;  /* 0x000000180000780c */ /* 0x000fda0003f05270 */
[----:B------:R-:W-:Y:S05]  /*4420*/  @P0 BRA `(.L_x_9767) ;  /* 0x0000000400700947 */ /* 0x000fea0003800000 */
[----:B------:R-:W0:Y:S01]  /*4430*/  I2F.U16 R5, R5 ;  /* 0x0000000500057306 */ /* 0x000e220000101000 */
[----:B------:R-:W-:Y:S01]  /*4440*/  BSSY.RECONVERGENT B0, `(.L_x_9780) ;  /* 0x000000a000007945 */ /* 0x000fe20003800200 */
[----:B------:R-:W-:Y:S01]  /*4450*/  IMAD.MOV.U32 R3, RZ, RZ, 0x7f ;  /* 0x0000007fff037424 */ /* 0x000fe200078e00ff */
        /* <DEDUP_REMOVED lines=8> */
.L_x_9781:
[----:B------:R-:W-:Y:S05]  /*44e0*/  BSYNC.RECONVERGENT B0 ;  /* 0x0000000000007941 */ /* 0x000fea0003800200 */
.L_x_9780:
[----:B------:R0:W-:Y:S01]  /*44f0*/  STG.E.U8 desc[UR36][R8.64], R3 ;  /* 0x0000000308007986 */ /* 0x0001e2000c101124 */
[----:B------:R-:W-:Y:S05]  /*4500*/  BRA `(.L_x_9768) ;  /* 0x0000000400d07947 */ /* 0x000fea0003800000 */
.L_x_9779:
[----:B------:R-:W0:Y:S02]  /*4510*/  I2F.U16 R5, R5 ;  /* 0x0000000500057306 */ /* 0x000e240000101000 */
[----:B0-----:R-:W-:-:S13]  /*4520*/  ISETP.GE.U32.AND P1, PT, R5, 0x47800000, PT ;  /* 0x478000000500780c */ /* 0x001fda0003f26070 */
[----:B------:R-:W-:Y:S01]  /*4530*/  @P1 IMAD.MOV.U32 R3, RZ, RZ, 0x7f ;  /* 0x0000007fff031424 */ /* 0x000fe200078e00ff */
        /* <DEDUP_REMOVED lines=13> */
.L_x_9778:
[----:B------:R-:W0:Y:S02]  /*4610*/  I2F.U16 R0, R5 ;  /* 0x0000000500007306 */ /* 0x000e240000101000 */
[----:B0-----:R-:W-:-:S05]  /*4620*/  F2FP.BF16.F32.PACK_AB R0, RZ, R0 ;  /* 0x00000000ff00723e */ /* 0x001fca00000010ff */
[----:B------:R0:W-:Y:S01]  /*4630*/  STG.E.U16 desc[UR36][R8.64], R0 ;  /* 0x0000000008007986 */ /* 0x0001e2000c101524 */
[----:B------:R-:W-:Y:S05]  /*4640*/  BRA `(.L_x_9768) ;  /* 0x0000000400807947 */ /* 0x000fea0003800000 */
.L_x_9775:
        /* <DEDUP_REMOVED lines=10> */
.L_x_9784:
[----:B------:R-:W0:Y:S01]  /*46f0*/  I2F.U16 R5, R5 ;  /* 0x0000000500057306 */ /* 0x000e220000101000 */
[----:B------:R-:W-:Y:S01]  /*4700*/  BSSY.RECONVERGENT B0, `(.L_x_9785) ;  /* 0x0000011000007945 */ /* 0x000fe20003800200 */
[----:B------:R-:W-:Y:S01]  /*4710*/  IMAD.MOV.U32 R4, RZ, RZ, 0x80 ;  /* 0x00000080ff047424 */ /* 0x000fe200078e00ff */
        /* <DEDUP_REMOVED lines=9> */
.L_x_9787:
[----:B------:R-:W-:-:S04]  /*47b0*/  SHF.R.U32.HI R0, RZ, 0x14, R5 ;  /* 0x00000014ff007819 */ /* 0x000fc80000011605 */
[----:B------:R-:W-:-:S04]  /*47c0*/  LOP3.LUT R0, R0, 0x1, RZ, 0xc0, !PT ;  /* 0x0000000100007812 */ /* 0x000fc800078ec0ff */
[----:B------:R-:W-:-:S04]  /*47d0*/  IADD3 R0, PT, PT, R5, 0x487ffff, R0 ;  /* 0x0487ffff05007810 */ /* 0x000fc80007ffe000 */
[----:B------:R-:W-:-:S04]  /*47e0*/  SHF.R.U32.HI R0, RZ, 0x14, R0 ;  /* 0x00000014ff007819 */ /* 0x000fc80000011600 */
[----:B------:R-:W-:-:S07]  /*47f0*/  LOP3.LUT R0, R0, 0xff, RZ, 0xc0, !PT ;  /* 0x000000ff00007812 */ /* 0x000fce00078ec0ff */
.L_x_9788:
[----:B------:R-:W-:-:S07]  /*4800*/  PRMT R4, R0, 0x7610, R4 ;  /* 0x0000761000047816 */ /* 0x000fce0000000004 */
.L_x_9786:
[----:B------:R-:W-:Y:S05]  /*4810*/  BSYNC.RECONVERGENT B0 ;  /* 0x0000000000007941 */ /* 0x000fea0003800200 */
.L_x_9785:
[----:B------:R0:W-:Y:S01]  /*4820*/  STG.E.U8 desc[UR36][R8.64], R4 ;  /* 0x0000000408007986 */ /* 0x0001e2000c101124 */
[----:B------:R-:W-:Y:S05]  /*4830*/  BRA `(.L_x_9768) ;  /* 0x0000000400047947 */ /* 0x000fea0003800000 */
.L_x_9783:
        /* <DEDUP_REMOVED lines=12> */
.L_x_9791:
[----:B------:R-:W-:-:S04]  /*4900*/  SHF.R.U32.HI R0, RZ, 0x15, R5 ;  /* 0x00000015ff007819 */ /* 0x000fc80000011605 */
[----:B------:R-:W-:-:S04]  /*4910*/  LOP3.LUT R0, R0, 0x1, RZ, 0xc0, !PT ;  /* 0x0000000100007812 */ /* 0x000fc800078ec0ff */
[----:B------:R-:W-:-:S04]  /*4920*/  IADD3 R0, PT, PT, R5, 0x88fffff, R0 ;  /* 0x088fffff05007810 */ /* 0x000fc80007ffe000 */
[----:B------:R-:W-:-:S04]  /*4930*/  SHF.R.U32.HI R0, RZ, 0x15, R0 ;  /* 0x00000015ff007819 */ /* 0x000fc80000011600 */
[----:B------:R-:W-:-:S07]  /*4940*/  LOP3.LUT R0, R0, 0xff, RZ, 0xc0, !PT ;  /* 0x000000ff00007812 */ /* 0x000fce00078ec0ff */
.L_x_9792:
[----:B------:R-:W-:-:S07]  /*4950*/  PRMT R4, R0, 0x7610, R4 ;  /* 0x0000761000047816 */ /* 0x000fce0000000004 */
.L_x_9790:
[----:B------:R-:W-:Y:S05]  /*4960*/  BSYNC.RECONVERGENT B0 ;  /* 0x0000000000007941 */ /* 0x000fea0003800200 */
.L_x_9789:
[----:B------:R0:W-:Y:S01]  /*4970*/  STG.E.U8 desc[UR36][R8.64], R4 ;  /* 0x0000000408007986 */ /* 0x0001e2000c101124 */
[----:B------:R-:W-:Y:S05]  /*4980*/  BRA `(.L_x_9768) ;  /* 0x0000000000b07947 */ /* 0x000fea0003800000 */
.L_x_9782:
[----:B------:R-:W-:-:S13]  /*4990*/  ISETP.NE.AND P0, PT, R0, 0x1c, PT ;  /* 0x0000001c0000780c */ /* 0x000fda0003f05270 */
[----:B------:R-:W-:Y:S05]  /*49a0*/  @!P0 BRA `(.L_x_9793) ;  /* 0x0000000000a08947 */ /* 0x000fea0003800000 */
[----:B------:R-:W-:-:S13]  /*49b0*/  ISETP.NE.AND P0, PT, R0, 0x1d, PT ;  /* 0x0000001d0000780c */ /* 0x000fda0003f05270 */
[----:B------:R-:W-:Y:S05]  /*49c0*/  @!P0 BRA `(.L_x_9794) ;  /* 0x0000000000888947 */ /* 0x000fea0003800000 */
[----:B------:R-:W-:-:S13]  /*49d0*/  ISETP.NE.AND P0, PT, R0, 0x2c, PT ;  /* 0x0000002c0000780c */ /* 0x000fda0003f05270 */
[----:B------:R-:W-:Y:S05]  /*49e0*/  @!P0 BRA `(.L_x_9795) ;  /* 0x0000000000448947 */ /* 0x000fea0003800000 */
.L_x_9767:
[----:B------:R-:W-:Y:S01]  /*49f0*/  MOV R14, 0x0 ;  /* 0x00000000000e7802 */ /* 0x000fe20000000f00 */
[----:B------:R-:W0:Y:S01]  /*4a00*/  LDCU.64 UR6, c[0x4][0x138] ;  /* 0x01002700ff0677ac */ /* 0x000e220008000a00 */
[----:B------:R-:W-:Y:S02]  /*4a10*/  IMAD.MOV.U32 R8, RZ, RZ, 0x65 ;  /* 0x00000065ff087424 */ /* 0x000fe400078e00ff */
[----:B------:R-:W-:Y:S01]  /*4a20*/  IMAD.MOV.U32 R12, RZ, RZ, 0x1 ;  /* 0x00000001ff0c7424 */ /* 0x000fe200078e00ff */
[----:B------:R-:W2:Y:S01]  /*4a30*/  LDCU.64 UR8, c[0x4][0x140] ;  /* 0x01002800ff0877ac */ /* 0x000ea20008000a00 */
[----:B------:R-:W1:Y:S01]  /*4a40*/  LDC.64 R14, c[0x4][R14] ;  /* 0x010000000e0e7b82 */ /* 0x000e620000000a00 */
[----:B------:R-:W-:Y:S01]  /*4a50*/  IMAD.MOV.U32 R13, RZ, RZ, RZ ;  /* 0x000000ffff0d7224 */ /* 0x000fe200078e00ff */
[----:B------:R-:W5:Y:S01]  /*4a60*/  LDCU.64 UR4, c[0x4][0x10] ;  /* 0x01000200ff0477ac */ /* 0x000f620008000a00 */
[----:B0-----:R-:W-:Y:S02]  /*4a70*/  IMAD.U32 R4, RZ, RZ, UR6 ;  /* 0x00000006ff047e24 */ /* 0x001fe4000f8e00ff */
[----:B------:R-:W-:-:S02]  /*4a80*/  IMAD.U32 R5, RZ, RZ, UR7 ;  /* 0x00000007ff057e24 */ /* 0x000fc4000f8e00ff */
[----:B--234-:R-:W-:Y:S02]  /*4a90*/  IMAD.U32 R6, RZ, RZ, UR8 ;  /* 0x00000008ff067e24 */ /* 0x01cfe4000f8e00ff */
[----:B------:R-:W-:Y:S02]  /*4aa0*/  IMAD.U32 R7, RZ, RZ, UR9 ;  /* 0x00000009ff077e24 */ /* 0x000fe4000f8e00ff */
[----:B-----5:R-:W-:Y:S02]  /*4ab0*/  IMAD.U32 R10, RZ, RZ, UR4 ;  /* 0x00000004ff0a7e24 */ /* 0x020fe4000f8e00ff */
[----:B------:R-:W-:-:S07]  /*4ac0*/  IMAD.U32 R11, RZ, RZ, UR5 ;  /* 0x00000005ff0b7e24 */ /* 0x000fce000f8e00ff */
[----:B------:R-:W-:-:S07]  /*4ad0*/  LEPC R20, `(.L_x_9796) ;  /* 0x000000001014794e */ /* 0x000fce0000000000 */
[----:B-1----:R-:W-:Y:S05]  /*4ae0*/  CALL.ABS.NOINC R14 ;  /* 0x000000000e007343 */ /* 0x002fea0003c00000 */
.L_x_9796:
[----:B------:R-:W-:Y:S05]  /*4af0*/  BRA `(.L_x_9768) ;  /* 0x0000000000547947 */ /* 0x000fea0003800000 */
.L_x_9795:
        /* <DEDUP_REMOVED lines=15> */
.L_x_9794:
[----:B------:R-:W-:Y:S01]  /*4bf0*/  LOP3.LUT R4, R5, 0xffff, RZ, 0xc0, !PT ;  /* 0x0000ffff05047812 */ /* 0x000fe200078ec0ff */
[----:B------:R-:W-:-:S05]  /*4c00*/  IMAD.MOV.U32 R5, RZ, RZ, RZ ;  /* 0x000000ffff057224 */ /* 0x000fca00078e00ff */
[----:B------:R0:W-:Y:S01]  /*4c10*/  STG.E.64 desc[UR36][R8.64], R4 ;  /* 0x0000000408007986 */ /* 0x0001e2000c101b24 */
[----:B------:R-:W-:Y:S05]  /*4c20*/  BRA `(.L_x_9768) ;  /* 0x0000000000087947 */ /* 0x000fea0003800000 */
.L_x_9793:
[----:B------:R-:W-:-:S05]  /*4c30*/  LOP3.LUT R5, R5, 0xffff, RZ, 0xc0, !PT ;  /* 0x0000ffff05057812 */ /* 0x000fca00078ec0ff */
[----:B------:R0:W-:Y:S02]  /*4c40*/  STG.E desc[UR36][R8.64], R5 ;  /* 0x0000000508007986 */ /* 0x0001e4000c101924 */
.L_x_9768:
[----:B------:R-:W-:Y:S05]  /*4c50*/  BSYNC.RECONVERGENT B6 ;  /* 0x0000000000067941 */ /* 0x000fea0003800200 */
.L_x_9762:
[----:B------:R-:W-:-:S13]  /*4c60*/  ISETP.GE.AND P0, PT, R2, R22, PT ;  /* 0x000000160200720c */ /* 0x000fda0003f06270 */
[----:B------:R-:W-:Y:S05]  /*4c70*/  @P0 BREAK.RELIABLE B7 ;  /* 0x0000000000070942 */ /* 0x000fea0003800100 */
[----:B------:R-:W-:Y:S05]  /*4c80*/  @P0 BRA `(.L_x_9797) ;  /* 0x0000001c00080947 */ /* 0x000fea0003800000 */
[----:B------:R-:W5:Y:S01]  /*4c90*/  LDCU UR4, c[0x0][0x3a8] ;  /* 0x00007500ff0477ac */ /* 0x000f620008000800 */
[----:B01----:R-:W0:Y:S01]  /*4ca0*/  LDC.64 R8, c[0x0][0x388] ;  /* 0x0000e200ff087b82 */ /* 0x003e220000000a00 */
        /* <DEDUP_REMOVED lines=19> */
.L_x_9802:
[----:B------:R0:W-:Y:S01]  /*4de0*/  STG.E.U8 desc[UR36][R8.64], R18 ;  /* 0x0000001208007986 */ /* 0x0001e2000c101124 */
[----:B------:R-:W-:Y:S05]  /*4df0*/  BRA `(.L_x_9804) ;  /* 0x0000000c00187947 */ /* 0x000fea0003800000 */
.L_x_9801:
        /* <DEDUP_REMOVED lines=10> */
.L_x_9806:
[----:B------:R-:W-:-:S05]  /*4ea0*/  LOP3.LUT R3, R18, 0xffff, RZ, 0xc0, !PT ;  /* 0x0000ffff12037812 */ /* 0x000fca00078ec0ff */
[----:B------:R0:W-:Y:S01]  /*4eb0*/  STG.E desc[UR36][R8.64], R3 ;  /* 0x0000000308007986 */ /* 0x0001e2000c101924 */
[----:B------:R-:W-:Y:S05]  /*4ec0*/  BRA `(.L_x_9804) ;  /* 0x0000000800e47947 */ /* 0x000fea0003800000 */
.L_x_9805:
[----:B------:R0:W-:Y:S01]  /*4ed0*/  STG.E.U16 desc[UR36][R8.64], R18 ;  /* 0x0000001208007986 */ /* 0x0001e2000c101524 */
[----:B------:R-:W-:Y:S05]  /*4ee0*/  BRA `(.L_x_9804) ;  /* 0x0000000800dc7947 */ /* 0x000fea0003800000 */
.L_x_9800:
        /* <DEDUP_REMOVED lines=9> */
.L_x_9808:
[----:B------:R-:W0:Y:S02]  /*4f80*/  I2F.U16 R0, R18 ;  /* 0x0000001200007306 */ /* 0x000e240000101000 */
[----:B0-----:R-:W-:-:S05]  /*4f90*/  F2FP.F16.F32.PACK_AB R0, RZ, R0 ;  /* 0x00000000ff00723e */ /* 0x001fca00000000ff */
[----:B------:R0:W-:Y:S01]  /*4fa0*/  STG.E.U16 desc[UR36][R8.64], R0 ;  /* 0x0000000008007986 */ /* 0x0001e2000c101524 */
[----:B------:R-:W-:Y:S05]  /*4fb0*/  BRA `(.L_x_9804) ;  /* 0x0000000800a87947 */ /* 0x000fea0003800000 */
.L_x_9807:
[----:B------:R-:W-:-:S13]  /*4fc0*/  ISETP.NE.AND P0, PT, R0, 0x7, PT ;  /* 0x000000070000780c */ /* 0x000fda0003f05270 */
[----:B------:R-:W-:Y:S05]  /*4fd0*/  @!P0 BRA `(.L_x_9809) ;  /* 0x0000000000348947 */ /* 0x000fea0003800000 */
[----:B------:R-:W-:-:S13]  /*4fe0*/  ISETP.NE.AND P0, PT, R0, 0x8, PT ;  /* 0x000000080000780c */ /* 0x000fda0003f05270 */
[----:B------:R-:W-:Y:S05]  /*4ff0*/  @!P0 BRA `(.L_x_9810) ;  /* 0x0000000000188947 */ /* 0x000fea0003800000 */
[----:B------:R-:W-:-:S13]  /*5000*/  ISETP.NE.AND P0, PT, R0, 0x9, PT ;  /* 0x000000090000780c */ /* 0x000fda0003f05270 */
[----:B------:R-:W-:Y:S05]  /*5010*/  @P0 BRA `(.L_x_9803) ;  /* 0x0000000400c40947 */ /* 0x000fea0003800000 */
[----:B------:R-:W0:Y:S01]  /*5020*/  I2F.U16 R4, R18 ;  /* 0x0000001200047306 */ /* 0x000e220000101000 */
[----:B------:R-:W-:-:S05]  /*5030*/  IMAD.MOV.U32 R5, RZ, RZ, RZ ;  /* 0x000000ffff057224 */ /* 0x000fca00078e00ff */
[----:B0-----:R0:W-:Y:S01]  /*5040*/  STG.E.64 desc[UR36][R8.64], R4 ;  /* 0x0000000408007986 */ /* 0x0011e2000c101b24 */
[----:B------:R-:W-:Y:S05]  /*5050*/  BRA `(.L_x_9804) ;  /* 0x0000000800807947 */ /* 0x000fea0003800000 */
.L_x_9810:
[----:B------:R-:W0:Y:S02]  /*5060*/  I2F.U16 R18, R18 ;  /* 0x0000001200127306 */ /* 0x000e240000101000 */
[----:B0-----:R-:W-:-:S04]  /*5070*/  F2FP.F16.F32.PACK_AB R3, RZ, R18 ;  /* 0x00000012ff03723e */ /* 0x001fc800000000ff */
[----:B------:R-:W-:-:S05]  /*5080*/  PRMT R3, R3, 0x5410, RZ ;  /* 0x0000541003037816 */ /* 0x000fca00000000ff */
[----:B------:R0:W-:Y:S01]  /*5090*/  STG.E desc[UR36][R8.64], R3 ;  /* 0x0000000308007986 */ /* 0x0001e2000c101924 */
[----:B------:R-:W-:Y:S05]  /*50a0*/  BRA `(.L_x_9804) ;  /* 0x00000008006c7947 */ /* 0x000fea0003800000 */
.L_x_9809:
[----:B------:R-:W0:Y:S02]  /*50b0*/  I2F.F64.U16 R4, R18 ;  /* 0x0000001200047312 */ /* 0x000e240000101800 */
[----:B0-----:R0:W-:Y:S01]  /*50c0*/  STG.E.64 desc[UR36][R8.64], R4 ;  /* 0x0000000408007986 */ /* 0x0011e2000c101b24 */
[----:B------:R-:W-:Y:S05]  /*50d0*/  BRA `(.L_x_9804) ;  /* 0x0000000800607947 */ /* 0x000fea0003800000 */
.L_x_9799:
        /* <DEDUP_REMOVED lines=12> */
.L_x_9814:
        /* <DEDUP_REMOVED lines=16> */
.L_x_9817:
[----:B------:R-:W-:-:S07]  /*52a0*/  PRMT R4, R0, 0x7610, R4 ;  /* 0x0000761000047816 */ /* 0x000fce0000000004 */
.L_x_9816:
[----:B------:R-:W-:Y:S05]  /*52b0*/  BSYNC.RECONVERGENT B0 ;  /* 0x0000000000007941 */ /* 0x000fea0003800200 */
.L_x_9815:
[----:B------:R0:W-:Y:S01]  /*52c0*/  STG.E.U8 desc[UR36][R8.64], R4 ;  /* 0x0000000408007986 */ /* 0x0001e2000c101124 */
[----:B------:R-:W-:Y:S05]  /*52d0*/  BRA `(.L_x_9804) ;  /* 0x0000000400e07947 */ /* 0x000fea0003800000 */
.L_x_9813:
        /* <DEDUP_REMOVED lines=16> */
.L_x_9820:
[----:B------:R-:W-:-:S07]  /*53e0*/  PRMT R4, R0, 0x7610, R4 ;  /* 0x0000761000047816 */ /* 0x000fce0000000004 */
.L_x_9819:
[----:B------:R-:W-:Y:S05]  /*53f0*/  BSYNC.RECONVERGENT B0 ;  /* 0x0000000000007941 */ /* 0x000fea0003800200 */
.L_x_9818:
[----:B------:R0:W-:Y:S01]  /*5400*/  STG.E.U8 desc[UR36][R8.64], R4 ;  /* 0x0000000408007986 */ /* 0x0001e2000c101124 */
[----:B------:R-:W-:Y:S05]  /*5410*/  BRA `(.L_x_9804) ;  /* 0x0000000400907947 */ /* 0x000fea0003800000 */
.L_x_9812:
[----:B------:R-:W-:-:S13]  /*5420*/  ISETP.NE.AND P0, PT, R0, 0x1c, PT ;  /* 0x0000001c0000780c */ /* 0x000fda0003f05270 */
[----:B------:R-:W-:Y:S05]  /*5430*/  @!P0 BRA `(.L_x_9821) ;  /* 0x00000000005c8947 */ /* 0x000fea0003800000 */
[----:B------:R-:W-:-:S13]  /*5440*/  ISETP.NE.AND P0, PT, R0, 0x1d, PT ;  /* 0x0000001d0000780c */ /* 0x000fda0003f05270 */
[----:B------:R-:W-:Y:S05]  /*5450*/  @!P0 BRA `(.L_x_9822) ;  /* 0x0000000000448947 */ /* 0x000fea0003800000 */
[----:B------:R-:W-:-:S13]  /*5460*/  ISETP.NE.AND P0, PT, R0, 0x2c, PT ;  /* 0x0000002c0000780c */ /* 0x000fda0003f05270 */
[----:B------:R-:W-:Y:S05]  /*5470*/  @P0 BRA `(.L_x_9803) ;  /* 0x0000000000ac0947 */ /* 0x000fea0003800000 */
        /* <DEDUP_REMOVED lines=15> */
.L_x_9822:
[----:B------:R-:W-:Y:S01]  /*5570*/  LOP3.LUT R4, R18, 0xffff, RZ, 0xc0, !PT ;  /* 0x0000ffff12047812 */ /* 0x000fe200078ec0ff */
[----:B------:R-:W-:-:S05]  /*5580*/  IMAD.MOV.U32 R5, RZ, RZ, RZ ;  /* 0x000000ffff057224 */ /* 0x000fca00078e00ff */
[----:B------:R0:W-:Y:S01]  /*5590*/  STG.E.64 desc[UR36][R8.64], R4 ;  /* 0x0000000408007986 */ /* 0x0001e2000c101b24 */
[----:B------:R-:W-:Y:S05]  /*55a0*/  BRA `(.L_x_9804) ;  /* 0x00000004002c7947 */ /* 0x000fea0003800000 */
.L_x_9821:
[----:B------:R-:W-:-:S05]  /*55b0*/  LOP3.LUT R3, R18, 0xffff, RZ, 0xc0, !PT ;  /* 0x0000ffff12037812 */ /* 0x000fca00078ec0ff */
[----:B------:R0:W-:Y:S01]  /*55c0*/  STG.E desc[UR36][R8.64], R3 ;  /* 0x0000000308007986 */ /* 0x0001e2000c101924 */
[----:B------:R-:W-:Y:S05]  /*55d0*/  BRA `(.L_x_9804) ;  /* 0x0000000400207947 */ /* 0x000fea0003800000 */
.L_x_9811:
        /* <DEDUP_REMOVED lines=11> */
.L_x_9824:
[----:B------:R-:W0:Y:S01]  /*5690*/  I2F.F64.U16 R4, R18 ;  /* 0x0000001200047312 */ /* 0x000e220000101800 */
[----:B--234-:R-:W-:-:S05]  /*56a0*/  CS2R R6, SRZ ;  /* 0x0000000000067805 */ /* 0x01cfca000001ff00 */
[----:B0-----:R0:W-:Y:S01]  /*56b0*/  STG.E.128 desc[UR36][R8.64], R4 ;  /* 0x0000000408007986 */ /* 0x0011e2000c101d24 */
[----:B------:R-:W-:Y:S05]  /*56c0*/  BRA `(.L_x_9804) ;  /* 0x0000000000e47947 */ /* 0x000fea0003800000 */
.L_x_9823:
[----:B------:R-:W-:-:S13]  /*56d0*/  ISETP.NE.AND P0, PT, R0, 0xf, PT ;  /* 0x0000000f0000780c */ /* 0x000fda0003f05270 */
[----:B------:R-:W-:Y:S05]  /*56e0*/  @!P0 BRA `(.L_x_9825) ;  /* 0x0000000000d08947 */ /* 0x000fea0003800000 */
[----:B------:R-:W-:-:S13]  /*56f0*/  ISETP.NE.AND P0, PT, R0, 0x17, PT ;  /* 0x000000170000780c */ /* 0x000fda0003f05270 */
[----:B------:R-:W-:Y:S05]  /*5700*/  @!P0 BRA `(.L_x_9826) ;  /* 0x0000000000848947 */ /* 0x000fea0003800000 */
[----:B------:R-:W-:-:S13]  /*5710*/  ISETP.NE.AND P0, PT, R0, 0x18, PT ;  /* 0x000000180000780c */ /* 0x000fda0003f05270 */
[----:B------:R-:W-:Y:S05]  /*5720*/  @!P0 BRA `(.L_x_9827) ;  /* 0x0000000000448947 */ /* 0x000fea0003800000 */
.L_x_9803:
        /* <DEDUP_REMOVED lines=16> */
.L_x_9828:
[----:B------:R-:W-:Y:S05]  /*5830*/  BRA `(.L_x_9804) ;  /* 0x0000000000887947 */ /* 0x000fea0003800000 */
.L_x_9827:
        /* <DEDUP_REMOVED lines=11> */
.L_x_9830:
[----:B------:R-:W-:Y:S05]  /*58f0*/  BSYNC.RECONVERGENT B0 ;  /* 0x0000000000007941 */ /* 0x000fea0003800200 */
.L_x_9829:
[----:B------:R0:W-:Y:S01]  /*5900*/  STG.E.U8 desc[UR36][R8.64], R3 ;  /* 0x0000000308007986 */ /* 0x0001e2000c101124 */
[----:B------:R-:W-:Y:S05]  /*5910*/  BRA `(.L_x_9804) ;  /* 0x0000000000507947 */ /* 0x000fea0003800000 */
.L_x_9826:
        /* <DEDUP_REMOVED lines=12> */
.L_x_9831:
[----:B------:R-:W-:Y:S01]  /*59e0*/  IMAD.MOV.U32 R3, RZ, RZ, 0x7f ;  /* 0x0000007fff037424 */ /* 0x000fe200078e00ff */
[----:B------:R-:W-:-:S04]  /*59f0*/  ISETP.GT.U32.AND P0, PT, R5, 0x7f800000, PT ;  /* 0x7f8000000500780c */ /* 0x000fc80003f04070 */
[----:B------:R-:W-:-:S05]  /*5a00*/  SEL R3, R3, 0x7c, P0 ;  /* 0x0000007c03037807 */ /* 0x000fca0000000000 */
[----:B------:R0:W-:Y:S01]  /*5a10*/  STG.E.U8 desc[UR36][R8.64], R3 ;  /* 0x0000000308007986 */ /* 0x0001e2000c101124 */
[----:B------:R-:W-:Y:S05]  /*5a20*/  BRA `(.L_x_9804) ;  /* 0x00000000000c7947 */ /* 0x000fea0003800000 */
.L_x_9825:
[----:B------:R-:W0:Y:S02]  /*5a30*/  I2F.U16 R0, R18 ;  /* 0x0000001200007306 */ /* 0x000e240000101000 */
[----:B0-----:R-:W-:-:S05]  /*5a40*/  F2FP.BF16.F32.PACK_AB R0, RZ, R0 ;  /* 0x00000000ff00723e */ /* 0x001fca00000010ff */
[----:B------:R0:W-:Y:S02]  /*5a50*/  STG.E.U16 desc[UR36][R8.64], R0 ;  /* 0x0000000008007986 */ /* 0x0001e4000c101524 */
.L_x_9804:
[----:B------:R-:W-:Y:S05]  /*5a60*/  BSYNC.RECONVERGENT B6 ;  /* 0x0000000000067941 */ /* 0x000fea0003800200 */
.L_x_9798:
[----:B------:R-:W-:-:S07]  /*5a70*/  VIADD R2, R2, 0x80 ;  /* 0x0000008002027836 */ /* 0x000fce0000000000 */
.L_x_9761:
[----:B------:R-:W-:-:S13]  /*5a80*/  ISETP.GE.AND P0, PT, R2, R22, PT ;  /* 0x000000160200720c */ /* 0x000fda0003f06270 */
[----:B------:R-:W-:Y:S05]  /*5a90*/  @P0 BREAK.RELIABLE B7 ;  /* 0x0000000000070942 */ /* 0x000fea0003800100 */
[----:B------:R-:W-:Y:S05]  /*5aa0*/  @P0 BRA `(.L_x_9797) ;  /* 0x0000000c00800947 */ /* 0x000fea0003800000 */
[----:B------:R-:W-:Y:S05]  /*5ab0*/  BSYNC.RELIABLE B7 ;  /* 0x0000000000077941 */ /* 0x000fea0003800100 */
.L_x_9760:
        /* <DEDUP_REMOVED lines=21> */
.L_x_9836:
[----:B------:R0:W-:Y:S01]  /*5c10*/  STG.E.U8 desc[UR36][R8.64], R17 ;  /* 0x0000001108007986 */ /* 0x0001e2000c101124 */
[----:B------:R-:W-:Y:S05]  /*5c20*/  BRA `(.L_x_9838) ;  /* 0x0000000c00187947 */ /* 0x000fea0003800000 */
.L_x_9835:
        /* <DEDUP_REMOVED lines=10> */
.L_x_9840:
[----:B------:R-:W-:-:S05]  /*5cd0*/  LOP3.LUT R17, R17, 0xffff, RZ, 0xc0, !PT ;  /* 0x0000ffff11117812 */ /* 0x000fca00078ec0ff */
[----:B------:R0:W-:Y:S01]  /*5ce0*/  STG.E desc[UR36][R8.64], R17 ;  /* 0x0000001108007986 */ /* 0x0001e2000c101924 */
[----:B------:R-:W-:Y:S05]  /*5cf0*/  BRA `(.L_x_9838) ;  /* 0x0000000800e47947 */ /* 0x000fea0003800000 */
.L_x_9839:
[----:B------:R0:W-:Y:S01]  /*5d00*/  STG.E.U16 desc[UR36][R8.64], R17 ;  /* 0x0000001108007986 */ /* 0x0001e2000c101524 */
[----:B------:R-:W-:Y:S05]  /*5d10*/  BRA `(.L_x_9838) ;  /* 0x0000000800dc7947 */ /* 0x000fea0003800000 */
.L_x_9834:
        /* <DEDUP_REMOVED lines=9> */
.L_x_9842:
[----:B------:R-:W0:Y:S02]  /*5db0*/  I2F.U16 R0, R17 ;  /* 0x0000001100007306 */ /* 0x000e240000101000 */
[----:B0-----:R-:W-:-:S05]  /*5dc0*/  F2FP.F16.F32.PACK_AB R0, RZ, R0 ;  /* 0x00000000ff00723e */ /* 0x001fca00000000ff */
[----:B------:R0:W-:Y:S01]  /*5dd0*/  STG.E.U16 desc[UR36][R8.64], R0 ;  /* 0x0000000008007986 */ /* 0x0001e2000c101524 */
[----:B------:R-:W-:Y:S05]  /*5de0*/  BRA `(.L_x_9838) ;  /* 0x0000000800a87947 */ /* 0x000fea0003800000 */
.L_x_9841:
        /* <DEDUP_REMOVED lines=10> */
.L_x_9844:
[----:B------:R-:W0:Y:S02]  /*5e90*/  I2F.U16 R17, R17 ;  /* 0x0000001100117306 */ /* 0x000e240000101000 */
[----:B0-----:R-:W-:-:S04]  /*5ea0*/  F2FP.F16.F32.PACK_AB R3, RZ, R17 ;  /* 0x00000011ff03723e */ /* 0x001fc800000000ff */
[----:B------:R-:W-:-:S05]  /*5eb0*/  PRMT R3, R3, 0x5410, RZ ;  /* 0x0000541003037816 */ /* 0x000fca00000000ff */
[----:B------:R0:W-:Y:S01]  /*5ec0*/  STG.E desc[UR36][R8.64], R3 ;  /* 0x0000000308007986 */ /* 0x0001e2000c101924 */
[----:B------:R-:W-:Y:S05]  /*5ed0*/  BRA `(.L_x_9838) ;  /* 0x00000008006c7947 */ /* 0x000fea0003800000 */
.L_x_9843:
[----:B------:R-:W0:Y:S02]  /*5ee0*/  I2F.F64.U16 R4, R17 ;  /* 0x0000001100047312 */ /* 0x000e240000101800 */
[----:B0-----:R0:W-:Y:S01]  /*5ef0*/  STG.E.64 desc[UR36][R8.64], R4 ;  /* 0x0000000408007986 */ /* 0x0011e2000c101b24 */
[----:B------:R-:W-:Y:S05]  /*5f00*/  BRA `(.L_x_9838) ;  /* 0x0000000800607947 */ /* 0x000fea0003800000 */
.L_x_9833:
        /* <DEDUP_REMOVED lines=12> */
.L_x_9848:
        /* <DEDUP_REMOVED lines=16> */
.L_x_9851:
[----:B------:R-:W-:-:S07]  /*60d0*/  PRMT R4, R0, 0x7610, R4 ;  /* 0x0000761000047816 */ /* 0x000fce0000000004 */
.L_x_9850:
[----:B------:R-:W-:Y:S05]  /*60e0*/  BSYNC.RECONVERGENT B0 ;  /* 0x0000000000007941 */ /* 0x000fea0003800200 */
.L_x_9849:
[----:B------:R0:W-:Y:S01]  /*60f0*/  STG.E.U8 desc[UR36][R8.64], R4 ;  /* 0x0000000408007986 */ /* 0x0001e2000c101124 */
[----:B------:R-:W-:Y:S05]  /*6100*/  BRA `(.L_x_9838) ;  /* 0x0000000400e07947 */ /* 0x000fea0003800000 */
.L_x_9847:
        /* <DEDUP_REMOVED lines=16> */
.L_x_9854:
[----:B------:R-:W-:-:S07]  /*6210*/  PRMT R4, R0, 0x7610, R4 ;  /* 0x0000761000047816 */ /* 0x000fce0000000004 */
.L_x_9853:
[----:B------:R-:W-:Y:S05]  /*6220*/  BSYNC.RECONVERGENT B0 ;  /* 0x0000000000007941 */ /* 0x000fea0003800200 */
.L_x_9852:
[----:B------:R0:W-:Y:S01]  /*6230*/  STG.E.U8 desc[UR36][R8.64], R4 ;  /* 0x0000000408007986 */ /* 0x0001e2000c101124 */
[----:B------:R-:W-:Y:S05]  /*6240*/  BRA `(.L_x_9838) ;  /* 0x0000000400907947 */ /* 0x000fea0003800000 */
.L_x_9846:
[----:B------:R-:W-:-:S13]  /*6250*/  ISETP.NE.AND P0, PT, R0, 0x1c, PT ;  /* 0x0000001c0000780c */ /* 0x000fda0003f05270 */
[----:B------:R-:W-:Y:S05]  /*6260*/  @!P0 BRA `(.L_x_9855) ;  /* 0x00000000005c8947 */ /* 0x000fea0003800000 */
[----:B------:R-:W-:-:S13]  /*6270*/  ISETP.NE.AND P0, PT, R0, 0x1d, PT ;  /* 0x0000001d0000780c */ /* 0x000fda0003f05270 */
[----:B------:R-:W-:Y:S05]  /*6280*/  @!P0 BRA `(.L_x_9856) ;  /* 0x0000000000448947 */ /* 0x000fea0003800000 */
[----:B------:R-:W-:-:S13]  /*6290*/  ISETP.NE.AND P0, PT, R0, 0x2c, PT ;  /* 0x0000002c0000780c */ /* 0x000fda0003f05270 */
[----:B------:R-:W-:Y:S05]  /*62a0*/  @P0 BRA `(.L_x_9837) ;  /* 0x0000000000ac0947 */ /* 0x000fea0003800000 */
        /* <DEDUP_REMOVED lines=15> */
.L_x_9856:
[----:B------:R-:W-:Y:S01]  /*63a0*/  LOP3.LUT R4, R17, 0xffff, RZ, 0xc0, !PT ;  /* 0x0000ffff11047812 */ /* 0x000fe200078ec0ff */
[----:B------:R-:W-:-:S05]  /*63b0*/  IMAD.MOV.U32 R5, RZ, RZ, RZ ;  /* 0x000000ffff057224 */ /* 0x000fca00078e00ff */
[----:B------:R0:W-:Y:S01]  /*63c0*/  STG.E.64 desc[UR36][R8.64], R4 ;  /* 0x0000000408007986 */ /* 0x0001e2000c101b24 */
[----:B------:R-:W-:Y:S05]  /*63d0*/  BRA `(.L_x_9838) ;  /* 0x00000004002c7947 */ /* 0x000fea0003800000 */
.L_x_9855:
[----:B------:R-:W-:-:S05]  /*63e0*/  LOP3.LUT R17, R17, 0xffff, RZ, 0xc0, !PT ;  /* 0x0000ffff11117812 */ /* 0x000fca00078ec0ff */
[----:B------:R0:W-:Y:S01]  /*63f0*/  STG.E desc[UR36][R8.64], R17 ;  /* 0x0000001108007986 */ /* 0x0001e2000c101924 */
[----:B------:R-:W-:Y:S05]  /*6400*/  BRA `(.L_x_9838) ;  /* 0x0000000400207947 */ /* 0x000fea0003800000 */
.L_x_9845:
        /* <DEDUP_REMOVED lines=11> */
.L_x_9858:
[----:B------:R-:W0:Y:S01]  /*64c0*/  I2F.F64.U16 R4, R17 ;  /* 0x0000001100047312 */ /* 0x000e220000101800 */
[----:B--234-:R-:W-:-:S05]  /*64d0*/  CS2R R6, SRZ ;  /* 0x0000000000067805 */ /* 0x01cfca000001ff00 */
[----:B0-----:R0:W-:Y:S01]  /*64e0*/  STG.E.128 desc[UR36][R8.64], R4 ;  /* 0x0000000408007986 */ /* 0x0011e2000c101d24 */
[----:B------:R-:W-:Y:S05]  /*64f0*/  BRA `(.L_x_9838) ;  /* 0x0000000000e47947 */ /* 0x000fea0003800000 */
.L_x_9857:
[----:B------:R-:W-:-:S13]  /*6500*/  ISETP.NE.AND P0, PT, R0, 0xf, PT ;  /* 0x0000000f0000780c */ /* 0x000fda0003f05270 */
[----:B------:R-:W-:Y:S05]  /*6510*/  @!P0 BRA `(.L_x_9859) ;  /* 0x0000000000d08947 */ /* 0x000fea0003800000 */
[----:B------:R-:W-:-:S13]  /*6520*/  ISETP.NE.AND P0, PT, R0, 0x17, PT ;  /* 0x000000170000780c */ /* 0x000fda0003f05270 */
[----:B------:R-:W-:Y:S05]  /*6530*/  @!P0 BRA `(.L_x_9860) ;  /* 0x0000000000848947 */ /* 0x000fea0003800000 */
[----:B------:R-:W-:-:S13]  /*6540*/  ISETP.NE.AND P0, PT, R0, 0x18, PT ;  /* 0x000000180000780c */ /* 0x000fda0003f05270 */
[----:B------:R-:W-:Y:S05]  /*6550*/  @!P0 BRA `(.L_x_9861) ;  /* 0x0000000000448947 */ /* 0x000fea0003800000 */
.L_x_9837:
        /* <DEDUP_REMOVED lines=16> */
.L_x_9862:
[----:B------:R-:W-:Y:S05]  /*6660*/  BRA `(.L_x_9838) ;  /* 0x0000000000887947 */ /* 0x000fea0003800000 */
.L_x_9861:
        /* <DEDUP_REMOVED lines=11> */
.L_x_9864:
[----:B------:R-:W-:Y:S05]  /*6720*/  BSYNC.RECONVERGENT B0 ;  /* 0x0000000000007941 */ /* 0x000fea0003800200 */
.L_x_9863:
[----:B------:R0:W-:Y:S01]  /*6730*/  STG.E.U8 desc[UR36][R8.64], R3 ;  /* 0x0000000308007986 */ /* 0x0001e2000c101124 */
[----:B------:R-:W-:Y:S05]  /*6740*/  BRA `(.L_x_9838) ;  /* 0x0000000000507947 */ /* 0x000fea0003800000 */
.L_x_9860:
        /* <DEDUP_REMOVED lines=12> */
.L_x_9865:
[----:B------:R-:W-:Y:S01]  /*6810*/  IMAD.MOV.U32 R3, RZ, RZ, 0x7f ;  /* 0x0000007fff037424 */ /* 0x000fe200078e00ff */
[----:B------:R-:W-:-:S04]  /*6820*/  ISETP.GT.U32.AND P0, PT, R5, 0x7f800000, PT ;  /* 0x7f8000000500780c */ /* 0x000fc80003f04070 */
[----:B------:R-:W-:-:S05]  /*6830*/  SEL R3, R3, 0x7c, P0 ;  /* 0x0000007c03037807 */ /* 0x000fca0000000000 */
[----:B------:R0:W-:Y:S01]  /*6840*/  STG.E.U8 desc[UR36][R8.64], R3 ;  /* 0x0000000308007986 */ /* 0x0001e2000c101124 */
[----:B------:R-:W-:Y:S05]  /*6850*/  BRA `(.L_x_9838) ;  /* 0x00000000000c7947 */ /* 0x000fea0003800000 */
.L_x_9859:
[----:B------:R-:W0:Y:S02]  /*6860*/  I2F.U16 R0, R17 ;  /* 0x0000001100007306 */ /* 0x000e240000101000 */
[----:B0-----:R-:W-:-:S05]  /*6870*/  F2FP.BF16.F32.PACK_AB R0, RZ, R0 ;  /* 0x00000000ff00723e */ /* 0x001fca00000010ff */
[----:B------:R0:W-:Y:S02]  /*6880*/  STG.E.U16 desc[UR36][R8.64], R0 ;  /* 0x0000000008007986 */ /* 0x0001e4000c101524 */
.L_x_9838:
[----:B------:R-:W-:Y:S05]  /*6890*/  BSYNC.RECONVERGENT B6 ;  /* 0x0000000000067941 */ /* 0x000fea0003800200 */
.L_x_9832:
[----:B------:R-:W-:-:S07]  /*68a0*/  VIADD R2, R2, 0x80 ;  /* 0x0000008002027836 */ /* 0x000fce0000000000 */
.L_x_9797:
[----:B------:R-:W-:Y:S05]  /*68b0*/  BSYNC.RECONVERGENT B8 ;  /* 0x0000000000087941 */ /* 0x000fea0003800200 */
.L_x_9759:
[----:B------:R-:W-:-:S13]  /*68c0*/  ISETP.GE.AND P0, PT, R2, R22, PT ;  /* 0x000000160200720c */ /* 0x000fda0003f06270 */
[----:B------:R-:W-:Y:S05]  /*68d0*/  @P0 EXIT ;  /* 0x000000000000094d */ /* 0x000fea0003800000 */
[----:B0-----:R-:W0:Y:S01]  /*68e0*/  LDC.64 R4, c[0x0][0x388] ;  /* 0x0000e200ff047b82 */ /* 0x001e220000000a00 */
[----:B------:R-:W5:Y:S01]  /*68f0*/  LDCU UR4, c[0x0][0x3a8] ;  /* 0x00007500ff0477ac */ /* 0x000f620008000800 */
[----:B-1----:R-:W-:Y:S01]  /*6900*/  PRMT R0, R19, 0x9910, RZ ;  /* 0x0000991013007816 */ /* 0x002fe200000000ff */
[----:B------:R-:W-:-:S03]  /*6910*/  IMAD R2, R23, 0x200, R2 ;  /* 0x0000020017027824 */ /* 0x000fc600078e0202 */
[----:B------:R-:W-:Y:S01]  /*6920*/  ISETP.GT.AND P1, PT, R0, 0x9, PT ;  /* 0x000000090000780c */ /* 0x000fe20003f24270 */
[----:B-----5:R-:W-:-:S05]  /*6930*/  IMAD R3, R2, UR4, RZ ;  /* 0x0000000402037c24 */ /* 0x020fca000f8e02ff */
        /* <DEDUP_REMOVED lines=13> */
.L_x_9869:
[----:B------:R-:W-:Y:S01]  /*6a10*/  STG.E.U8 desc[UR36][R2.64], R16 ;  /* 0x0000001002007986 */ /* 0x000fe2000c101124 */
[----:B------:R-:W-:Y:S05]  /*6a20*/  EXIT ;  /* 0x000000000000794d */ /* 0x000fea0003800000 */
.L_x_9868:
        /* <DEDUP_REMOVED lines=10> */
.L_x_9872:
[----:B------:R-:W-:-:S05]  /*6ad0*/  LOP3.LUT R5, R16, 0xffff, RZ, 0xc0, !PT ;  /* 0x0000ffff10057812 */ /* 0x000fca00078ec0ff */
[----:B------:R-:W-:Y:S01]  /*6ae0*/  STG.E desc[UR36][R2.64], R5 ;  /* 0x0000000502007986 */ /* 0x000fe2000c101924 */
[----:B------:R-:W-:Y:S05]  /*6af0*/  EXIT ;  /* 0x000000000000794d */ /* 0x000fea0003800000 */
.L_x_9871:
[----:B------:R-:W-:Y:S01]  /*6b00*/  STG.E.U16 desc[UR36][R2.64], R16 ;  /* 0x0000001002007986 */ /* 0x000fe2000c101524 */
[----:B------:R-:W-:Y:S05]  /*6b10*/  EXIT ;  /* 0x000000000000794d */ /* 0x000fea0003800000 */
.L_x_9867:
[----:B------:R-:W-:-:S13]  /*6b20*/  ISETP.GT.AND P0, PT, R0, 0x6, PT ;  /* 0x000000060000780c */ /* 0x000fda0003f04270 */
[----:B------:R-:W-:Y:S05]  /*6b30*/  @P0 BRA `(.L_x_9873) ;  /* 0x00000000002c0947 */ /* 0x000fea0003800000 */
[----:B------:R-:W-:-:S13]  /*6b40*/  ISETP.NE.AND P0, PT, R0, 0x5, PT ;  /* 0x000000050000780c */ /* 0x000fda0003f05270 */
[----:B------:R-:W-:Y:S05]  /*6b50*/  @!P0 BRA `(.L_x_9874) ;  /* 0x0000000000148947 */ /* 0x000fea0003800000 */
[----:B------:R-:W-:-:S13]  /*6b60*/  ISETP.NE.AND P0, PT, R0, 0x6, PT ;  /* 0x000000060000780c */ /* 0x000fda0003f05270 */
[----:B------:R-:W-:Y:S05]  /*6b70*/  @P0 BRA `(.L_x_9870) ;  /* 0x0000000400f80947 */ /* 0x000fea0003800000 */
[----:B------:R-:W0:Y:S02]  /*6b80*/  I2F.U16 R5, R16 ;  /* 0x0000001000057306 */ /* 0x000e240000101000 */
[----:B0-----:R-:W-:Y:S01]  /*6b90*/  STG.E desc[UR36][R2.64], R5 ;  /* 0x0000000502007986 */ /* 0x001fe2000c101924 */
[----:B------:R-:W-:Y:S05]  /*6ba0*/  EXIT ;  /* 0x000000000000794d */ /* 0x000fea0003800000 */
.L_x_9874:
[----:B------:R-:W0:Y:S02]  /*6bb0*/  I2F.U16 R0, R16 ;  /* 0x0000001000007306 */ /* 0x000e240000101000 */
[----:B0-----:R-:W-:-:S05]  /*6bc0*/  F2FP.F16.F32.PACK_AB R0, RZ, R0 ;  /* 0x00000000ff00723e */ /* 0x001fca00000000ff */
[----:B------:R-:W-:Y:S01]  /*6bd0*/  STG.E.U16 desc[UR36][R2.64], R0 ;  /* 0x0000000002007986 */ /* 0x000fe2000c101524 */
[----:B------:R-:W-:Y:S05]  /*6be0*/  EXIT ;  /* 0x000000000000794d */ /* 0x000fea0003800000 */
.L_x_9873:
        /* <DEDUP_REMOVED lines=8> */
[----:B0-----:R-:W-:Y:S01]  /*6c70*/  STG.E.64 desc[UR36][R2.64], R16 ;  /* 0x0000001002007986 */ /* 0x001fe2000c101b24 */
[----:B------:R-:W-:Y:S05]  /*6c80*/  EXIT ;  /* 0x000000000000794d */ /* 0x000fea0003800000 */
.L_x_9876:
[----:B------:R-:W0:Y:S02]  /*6c90*/  I2F.U16 R16, R16 ;  /* 0x0000001000107306 */ /* 0x000e240000101000 */
[----:B0-----:R-:W-:-:S04]  /*6ca0*/  F2FP.F16.F32.PACK_AB R5, RZ, R16 ;  /* 0x00000010ff05723e */ /* 0x001fc800000000ff */
[----:B------:R-:W-:-:S05]  /*6cb0*/  PRMT R5, R5, 0x5410, RZ ;  /* 0x0000541005057816 */ /* 0x000fca00000000ff */
[----:B------:R-:W-:Y:S01]  /*6cc0*/  STG.E desc[UR36][R2.64], R5 ;  /* 0x0000000502007986 */ /* 0x000fe2000c101924 */
[----:B------:R-:W-:Y:S05]  /*6cd0*/  EXIT ;  /* 0x000000000000794d */ /* 0x000fea0003800000 */
.L_x_9875:
[----:B------:R-:W0:Y:S02]  /*6ce0*/  I2F.F64.U16 R16, R16 ;  /* 0x0000001000107312 */ /* 0x000e240000101800 */
[----:B0-----:R-:W-:Y:S01]  /*6cf0*/  STG.E.64 desc[UR36][R2.64], R16 ;  /* 0x0000001002007986 */ /* 0x001fe2000c101b24 */
[----:B------:R-:W-:Y:S05]  /*6d00*/  EXIT ;  /* 0x000000000000794d */ /* 0x000fea0003800000 */
.L_x_9866:
        /* <DEDUP_REMOVED lines=12> */
.L_x_9880:
        /* <DEDUP_REMOVED lines=17> */
.L_x_9882:
[----:B------:R-:W-:Y:S05]  /*6ee0*/  BSYNC.RECONVERGENT B0 ;  /* 0x0000000000007941 */ /* 0x000fea0003800200 */
.L_x_9881:
[----:B------:R-:W-:Y:S01]  /*6ef0*/  STG.E.U8 desc[UR36][R2.64], R0 ;  /* 0x0000000002007986 */ /* 0x000fe2000c101124 */
[----:B------:R-:W-:Y:S05]  /*6f00*/  EXIT ;  /* 0x000000000000794d */ /* 0x000fea0003800000 */
.L_x_9879:
        /* <DEDUP_REMOVED lines=17> */
.L_x_9884:
[----:B------:R-:W-:Y:S05]  /*7020*/  BSYNC.RECONVERGENT B0 ;  /* 0x0000000000007941 */ /* 0x000fea0003800200 */
.L_x_9883:
[----:B------:R-:W-:Y:S01]  /*7030*/  STG.E.U8 desc[UR36][R2.64], R0 ;  /* 0x0000000002007986 */ /* 0x000fe2000c101124 */
[----:B------:R-:W-:Y:S05]  /*7040*/  EXIT ;  /* 0x000000000000794d */ /* 0x000fea0003800000 */
.L_x_9878:
        /* <DEDUP_REMOVED lines=21> */
.L_x_9886:
[----:B------:R-:W-:Y:S01]  /*71a0*/  LOP3.LUT R16, R16, 0xffff, RZ, 0xc0, !PT ;  /* 0x0000ffff10107812 */ /* 0x000fe200078ec0ff */
[----:B------:R-:W-:-:S05]  /*71b0*/  IMAD.MOV.U32 R17, RZ, RZ, RZ ;  /* 0x000000ffff117224 */ /* 0x000fca00078e00ff */
[----:B------:R-:W-:Y:S01]  /*71c0*/  STG.E.64 desc[UR36][R2.64], R16 ;  /* 0x0000001002007986 */ /* 0x000fe2000c101b24 */
[----:B------:R-:W-:Y:S05]  /*71d0*/  EXIT ;  /* 0x000000000000794d */ /* 0x000fea0003800000 */
.L_x_9885:
[----:B------:R-:W-:-:S05]  /*71e0*/  LOP3.LUT R5, R16, 0xffff, RZ, 0xc0, !PT ;  /* 0x0000ffff10057812 */ /* 0x000fca00078ec0ff */
[----:B------:R-:W-:Y:S01]  /*71f0*/  STG.E desc[UR36][R2.64], R5 ;  /* 0x0000000502007986 */ /* 0x000fe2000c101924 */
[----:B------:R-:W-:Y:S05]  /*7200*/  EXIT ;  /* 0x000000000000794d */ /* 0x000fea0003800000 */
.L_x_9877:
        /* <DEDUP_REMOVED lines=11> */
.L_x_9888:
[----:B------:R-:W0:Y:S01]  /*72c0*/  I2F.F64.U16 R16, R16 ;  /* 0x0000001000107312 */ /* 0x000e220000101800 */
[----:B------:R-:W-:-:S05]  /*72d0*/  CS2R R18, SRZ ;  /* 0x0000000000127805 */ /* 0x000fca000001ff00 */
[----:B0-----:R-:W-:Y:S01]  /*72e0*/  STG.E.128 desc[UR36][R2.64], R16 ;  /* 0x0000001002007986 */ /* 0x001fe2000c101d24 */
[----:B------:R-:W-:Y:S05]  /*72f0*/  EXIT ;  /* 0x000000000000794d */ /* 0x000fea0003800000 */
.L_x_9887:
[----:B------:R-:W-:-:S13]  /*7300*/  ISETP.NE.AND P0, PT, R0, 0xf, PT ;  /* 0x0000000f0000780c */ /* 0x000fda0003f05270 */
[----:B------:R-:W-:Y:S05]  /*7310*/  @!P0 BRA `(.L_x_9889) ;  /* 0x0000000000d48947 */ /* 0x000fea0003800000 */
[----:B------:R-:W-:-:S13]  /*7320*/  ISETP.NE.AND P0, PT, R0, 0x17, PT ;  /* 0x000000170000780c */ /* 0x000fda0003f05270 */
[----:B------:R-:W-:Y:S05]  /*7330*/  @!P0 BRA `(.L_x_9890) ;  /* 0x0000000000848947 */ /* 0x000fea0003800000 */
[----:B------:R-:W-:-:S13]  /*7340*/  ISETP.NE.AND P0, PT, R0, 0x18, PT ;  /* 0x000000180000780c */ /* 0x000fda0003f05270 */
[----:B------:R-:W-:Y:S05]  /*7350*/  @!P0 BRA `(.L_x_9891) ;  /* 0x0000000000448947 */ /* 0x000fea0003800000 */
.L_x_9870:
[----:B------:R-:W-:Y:S01]  /*7360*/  MOV R0, 0x0 ;  /* 0x0000000000007802 */ /* 0x000fe20000000f00 */
[----:B------:R-:W0:Y:S01]  /*7370*/  LDCU.64 UR4, c[0x4][0x138] ;  /* 0x01002700ff0477ac */ /* 0x000e220008000a00 */
[----:B------:R-:W-:Y:S02]  /*7380*/  IMAD.MOV.U32 R8, RZ, RZ, 0x65 ;  /* 0x00000065ff087424 */ /* 0x000fe400078e00ff */
[----:B------:R1:W1:Y:S01]  /*7390*/  LDC.64 R2, c[0x4][R0] ;  /* 0x0100000000027b82 */ /* 0x0002620000000a00 */
[----:B------:R-:W2:Y:S01]  /*73a0*/  LDCU.64 UR6, c[0x4][0x140] ;  /* 0x01002800ff0677ac */ /* 0x000ea20008000a00 */
[----:B------:R-:W-:Y:S02]  /*73b0*/  IMAD.MOV.U32 R12, RZ, RZ, 0x1 ;  /* 0x00000001ff0c7424 */ /* 0x000fe400078e00ff */
[----:B------:R-:W-:Y:S01]  /*73c0*/  IMAD.MOV.U32 R13, RZ, RZ, RZ ;  /* 0x000000ffff0d7224 */ /* 0x000fe200078e00ff */
[----:B------:R-:W5:Y:S01]  /*73d0*/  LDCU.64 UR8, c[0x4][0x10] ;  /* 0x01000200ff0877ac */ /* 0x000f620008000a00 */
[----:B0-----:R-:W-:-:S02]  /*73e0*/  IMAD.U32 R4, RZ, RZ, UR4 ;  /* 0x00000004ff047e24 */ /* 0x001fc4000f8e00ff */
[----:B------:R-:W-:Y:S02]  /*73f0*/  IMAD.U32 R5, RZ, RZ, UR5 ;  /* 0x00000005ff057e24 */ /* 0x000fe4000f8e00ff */
[----:B--234-:R-:W-:Y:S02]  /*7400*/  IMAD.U32 R6, RZ, RZ, UR6 ;  /* 0x00000006ff067e24 */ /* 0x01cfe4000f8e00ff */
[----:B------:R-:W-:Y:S02]  /*7410*/  IMAD.U32 R7, RZ, RZ, UR7 ;  /* 0x00000007ff077e24 */ /* 0x000fe4000f8e00ff */
[----:B-----5:R-:W-:Y:S02]  /*7420*/  IMAD.U32 R10, RZ, RZ, UR8 ;  /* 0x00000008ff0a7e24 */ /* 0x020fe4000f8e00ff */
[----:B------:R-:W-:-:S07]  /*7430*/  IMAD.U32 R11, RZ, RZ, UR9 ;  /* 0x00000009ff0b7e24 */ /* 0x000fce000f8e00ff */
[----:B------:R-:W-:-:S07]  /*7440*/  LEPC R20, `(.L_x_9892) ;  /* 0x000000001014794e */ /* 0x000fce0000000000 */
[----:B-1----:R-:W-:Y:S05]  /*7450*/  CALL.ABS.NOINC R2 ;  /* 0x0000000002007343 */ /* 0x002fea0003c00000 */
.L_x_9892:
[----:B------:R-:W-:Y:S05]  /*7460*/  EXIT ;  /* 0x000000000000794d */ /* 0x000fea0003800000 */
.L_x_9891:
[----:B--234-:R-:W0:Y:S01]  /*7470*/  I2F.U16 R7, R16 ;  /* 0x0000001000077306 */ /* 0x01ce220000101000 */
        /* <DEDUP_REMOVED lines=10> */
.L_x_9894:
[----:B------:R-:W-:Y:S05]  /*7520*/  BSYNC.RECONVERGENT B0 ;  /* 0x0000000000007941 */ /* 0x000fea0003800200 */
.L_x_9893:
[----:B------:R-:W-:Y:S01]  /*7530*/  STG.E.U8 desc[UR36][R2.64], R5 ;  /* 0x0000000502007986 */ /* 0x000fe2000c101124 */
[----:B------:R-:W-:Y:S05]  /*7540*/  EXIT ;  /* 0x000000000000794d */ /* 0x000fea0003800000 */
.L_x_9890:
[----:B--234-:R-:W0:Y:S02]  /*7550*/  I2F.U16 R7, R16 ;  /* 0x0000001000077306 */ /* 0x01ce240000101000 */
        /* <DEDUP_REMOVED lines=12> */
.L_x_9895:
[----:B------:R-:W-:Y:S01]  /*7620*/  IMAD.MOV.U32 R5, RZ, RZ, 0x7f ;  /* 0x0000007fff057424 */ /* 0x000fe200078e00ff */
[----:B------:R-:W-:-:S04]  /*7630*/  ISETP.GT.U32.AND P0, PT, R7, 0x7f800000, PT ;  /* 0x7f8000000700780c */ /* 0x000fc80003f04070 */
[----:B------:R-:W-:-:S05]  /*7640*/  SEL R5, R5, 0x7c, P0 ;  /* 0x0000007c05057807 */ /* 0x000fca0000000000 */
[----:B------:R-:W-:Y:S01]  /*7650*/  STG.E.U8 desc[UR36][R2.64], R5 ;  /* 0x0000000502007986 */ /* 0x000fe2000c101124 */
[----:B------:R-:W-:Y:S05]  /*7660*/  EXIT ;  /* 0x000000000000794d */ /* 0x000fea0003800000 */
.L_x_9889:
[----:B------:R-:W0:Y:S02]  /*7670*/  I2F.U16 R0, R16 ;  /* 0x0000001000007306 */ /* 0x000e240000101000 */
[----:B0-----:R-:W-:-:S05]  /*7680*/  F2FP.BF16.F32.PACK_AB R0, RZ, R0 ;  /* 0x00000000ff00723e */ /* 0x001fca00000010ff */
[----:B------:R-:W-:Y:S01]  /*7690*/  STG.E.U16 desc[UR36][R2.64], R0 ;  /* 0x0000000002007986 */ /* 0x000fe2000c101524 */
[----:B------:R-:W-:Y:S05]  /*76a0*/  EXIT ;  /* 0x000000000000794d */ /* 0x000fea0003800000 */
.L_x_9896:
        /* <DEDUP_REMOVED lines=13> */
.L_x_21126:


//--------------------- .text._ZN2at6native18elementwise_kernelILi128ELi4EZNS0_22gpu_kernel_impl_nocastINS0_13BUnaryFunctorIhhhZZZNS0_18rshift_kernel_cudaERNS_18TensorIteratorBaseEENKUlvE_clEvENKUlvE_clEvEUlhhE_EEEEvS5_RKT_EUliE_EEviT1_ --------------------------
	.section	.text._ZN2at6native18elementwise_kernelILi128ELi4EZNS0_22gpu_kernel_impl_nocastINS0_13BUnaryFunctorIhhhZZZNS0_18rshift_kernel_cudaERNS_18TensorIteratorBaseEENKUlvE_clEvENKUlvE_clEvEUlhhE_EEEEvS5_RKT_EUliE_EEviT1_,"ax",@progbits
	.align	128
        .global         _ZN2at6native18elementwise_kernelILi128ELi4EZNS0_22gpu_kernel_impl_nocastINS0_13BUnaryFunctorIhhhZZZNS0_18rshift_kernel_cudaERNS_18TensorIteratorBaseEENKUlvE_clEvENKUlvE_clEvEUlhhE_EEEEvS5_RKT_EUliE_EEviT1_
        .type           _ZN2at6native18elementwise_kernelILi128ELi4EZNS0_22gpu_kernel_impl_nocastINS0_13BUnaryFunctorIhhhZZZNS0_18rshift_kernel_cudaERNS_18TensorIteratorBaseEENKUlvE_clEvENKUlvE_clEvEUlhhE_EEEEvS5_RKT_EUliE_EEviT1_,@function
        .size           _ZN2at6native18elementwise_kernelILi128ELi4EZNS0_22gpu_kernel_impl_nocastINS0_13BUnaryFunctorIhhhZZZNS0_18rshift_kernel_cudaERNS_18TensorIteratorBaseEENKUlvE_clEvENKUlvE_clEvEUlhhE_EEEEvS5_RKT_EUliE_EEviT1_,(.L_x_21127 - _ZN2at6native18elementwise_kernelILi128ELi4EZNS0_22gpu_kernel_impl_nocastINS0_13BUnaryFunctorIhhhZZZNS0_18rshift_kernel_cudaERNS_18TensorIteratorBaseEENKUlvE_clEvENKUlvE_clEvEUlhhE_EEEEvS5_RKT_EUliE_EEviT1_)
        .other          _ZN2at6native18elementwise_kernelILi128ELi4EZNS0_22gpu_kernel_impl_nocastINS0_13BUnaryFunctorIhhhZZZNS0_18rshift_kernel_cudaERNS_18TensorIteratorBaseEENKUlvE_clEvENKUlvE_clEvEUlhhE_EEEEvS5_RKT_EUliE_EEviT1_,@"STO_CUDA_ENTRY STV_DEFAULT"
_ZN2at6native18elementwise_kernelILi128ELi4EZNS0_22gpu_kernel_impl_nocastINS0_13BUnaryFunctorIhhhZZZNS0_18rshift_kernel_cudaERNS_18TensorIteratorBaseEENKUlvE_clEvENKUlvE_clEvEUlhhE_EEEEvS5_RKT_EUliE_EEviT1_:
.text._ZN2at6native18elementwise_kernelILi128ELi4EZNS0_22gpu_kernel_impl_nocastINS0_13BUnaryFunctorIhhhZZZNS0_18rshift_kernel_cudaERNS_18TensorIteratorBaseEENKUlvE_clEvENKUlvE_clEvEUlhhE_EEEEvS5_RKT_EUliE_EEviT1_:
        /* <DEDUP_REMOVED lines=18> */
[----:B----4-:R-:W-:Y:S02]  /*0120*/  ISETP.GT.U32.AND P0, PT, R0, 0x7, PT ;  /* 0x000000070000780c */ /* 0x010fe40003f04070 */
[----:B------:R-:W-:-:S02]  /*0130*/  IADD3 R3, PT, PT, R3, 0x80, RZ ;  /* 0x0000008003037810 */ /* 0x000fc40007ffe0ff */
[----:B--2---:R-:W-:-:S04]  /*0140*/  SHF.R.U32.HI R2, RZ, R0, R5 ;  /* 0x00000000ff027219 */ /* 0x004fc80000011605 */
[----:B------:R-:W-:Y:S02]  /*0150*/  SEL R9, R2, RZ, !P0 ;  /* 0x000000ff02097207 */ /* 0x000fe40004000000 */
[----:B------:R-:W-:-:S03]  /*0160*/  ISETP.GE.AND P0, PT, R3, UR4, PT ;  /* 0x0000000403007c0c */ /* 0x000fc6000bf06270 */
[----:B0-----:R0:W-:Y:S10]  /*0170*/  STG.E.U8 desc[UR6][R6.64], R9 ;  /* 0x0000000906007986 */ /* 0x0011f4000c101106 */
[----:B------:R-:W-:Y:S05]  /*0180*/  @P0 BREAK.RELIABLE B1 ;  /* 0x0000000000010942 */ /* 0x000fea0003800100 */
[----:B------:R-:W-:Y:S05]  /*0190*/  @P0 BRA `(.L_x_9901) ;  /* 0x0000000000500947 */ /* 0x000fea0003800000 */
[----:B------:R-:W1:Y:S02]  /*01a0*/  LDC.64 R4, c[0x0][0x588] ;  /* 0x00016200ff047b82 */ /* 0x000e640000000a00 */
[----:B-1----:R-:W2:Y:S06]  /*01b0*/  LDG.E.U8 R5, desc[UR6][R4.64] ;  /* 0x0000000604057981 */ /* 0x002eac000c1e1100 */
[----:B0-----:R-:W0:Y:S01]  /*01c0*/  LDC.64 R6, c[0x0][0x580] ;  /* 0x00016000ff067b82 */ /* 0x001e220000000a00 */
[----:B------:R-:W-:Y:S02]  /*01d0*/  ISETP.GT.U32.AND P0, PT, R0, 0x7, PT ;  /* 0x000000070000780c */ /* 0x000fe40003f04070 */
[----:B------:R-:W-:-:S02]  /*01e0*/  IADD3 R3, PT, PT, R3, 0x80, RZ ;  /* 0x0000008003037810 */ /* 0x000fc40007ffe0ff */
[----:B--2---:R-:W-:-:S04]  /*01f0*/  SHF.R.U32.HI R2, RZ, R0, R5 ;  /* 0x00000000ff027219 */ /* 0x004fc80000011605 */
[----:B------:R-:W-:-:S05]  /*0200*/  SEL R9, R2, RZ, !P0 ;  /* 0x000000ff02097207 */ /* 0x000fca0004000000 */
[----:B0-----:R0:W-:Y:S02]  /*0210*/  STG.E.U8 desc[UR6][R6.64], R9 ;  /* 0x0000000906007986 */ /* 0x0011e4000c101106 */
.L_x_9900:
[----:B------:R-:W-:-:S13]  /*0220*/  ISETP.GE.AND P0, PT, R3, UR4, PT ;  /* 0x0000000403007c0c */ /* 0x000fda000bf06270 */
[----:B------:R-:W-:Y:S05]  /*0230*/  @P0 BREAK.RELIABLE B1 ;  /* 0x0000000000010942 */ /* 0x000fea0003800100 */
[----:B------:R-:W-:Y:S05]  /*0240*/  @P0 BRA `(.L_x_9901) ;  /* 0x0000000000240947 */ /* 0x000fea0003800000 */
[----:B------:R-:W-:Y:S05]  /*0250*/  BSYNC.RELIABLE B1 ;  /* 0x0000000000017941 */ /* 0x000fea0003800100 */
.L_x_9899:
[----:B------:R-:W1:Y:S02]  /*0260*/  LDC.64 R4, c[0x0][0x588] ;  /* 0x00016200ff047b82 */ /* 0x000e640000000a00 */
[----:B-1----:R-:W2:Y:S06]  /*0270*/  LDG.E.U8 R5, desc[UR6][R4.64] ;  /* 0x0000000604057981 */ /* 0x002eac000c1e1100 */
[----:B0-----:R-:W0:Y:S01]  /*0280*/  LDC.64 R6, c[0x0][0x580] ;  /* 0x00016000ff067b82 */ /* 0x001e220000000a00 */
[----:B----4-:R-:W-:Y:S02]  /*0290*/  ISETP.GT.U32.AND P0, PT, R0, 0x7, PT ;  /* 0x000000070000780c */ /* 0x010fe40003f04070 */
[----:B------:R-:W-:-:S02]  /*02a0*/  IADD3 R3, PT, PT, R3, 0x80, RZ ;  /* 0x0000008003037810 */ /* 0x000fc40007ffe0ff */
[----:B--2---:R-:W-:-:S04]  /*02b0*/  SHF.R.U32.HI R2, RZ, R0, R5 ;  /* 0x00000000ff027219 */ /* 0x004fc80000011605 */
[----:B------:R-:W-:-:S05]  /*02c0*/  SEL R9, R2, RZ, !P0 ;  /* 0x000000ff02097207 */ /* 0x000fca0004000000 */
[----:B0-----:R1:W-:Y:S02]  /*02d0*/  STG.E.U8 desc[UR6][R6.64], R9 ;  /* 0x0000000906007986 */ /* 0x0013e4000c101106 */
.L_x_9901:
[----:B------:R-:W-:Y:S05]  /*02e0*/  BSYNC.RECONVERGENT B0 ;  /* 0x0000000000007941 */ /* 0x000fea0003800200 */
.L_x_9898:
[----:B------:R-:W-:Y:S05]  /*02f0*/  WARPSYNC.ALL ;  /* 0x0000000000007948 */ /* 0x000fea0003800000 */
[----:B------:R-:W-:-:S13]  /*0300*/  ISETP.GE.AND P0, PT, R3, UR4, PT ;  /* 0x0000000403007c0c */ /* 0x000fda000bf06270 */
[----:B------:R-:W-:Y:S05]  /*0310*/  @P0 EXIT ;  /* 0x000000000000094d */ /* 0x000fea0003800000 */
[----:B------:R-:W2:Y:S02]  /*0320*/  LDC.64 R2, c[0x0][0x588] ;  /* 0x00016200ff027b82 */ /* 0x000ea40000000a00 */
[----:B--2---:R-:W2:Y:S06]  /*0330*/  LDG.E.U8 R3, desc[UR6][R2.64] ;  /* 0x0000000602037981 */ /* 0x004eac000c1e1100 */
[----:B------:R-:W3:Y:S01]  /*0340*/  LDC.64 R4, c[0x0][0x580] ;  /* 0x00016000ff047b82 */ /* 0x000ee20000000a00 */
[----:B----4-:R-:W-:Y:S02]  /*0350*/  ISETP.GT.U32.AND P0, PT, R0, 0x7, PT ;  /* 0x000000070000780c */ /* 0x010fe40003f04070 */
[----:B--2---:R-:W-:-:S04]  /*0360*/  SHF.R.U32.HI R0, RZ, R0, R3 ;  /* 0x00000000ff007219 */ /* 0x004fc80000011603 */
[----:B01----:R-:W-:-:S05]  /*0370*/  SEL R7, R0, RZ, !P0 ;  /* 0x000000ff00077207 */ /* 0x003fca0004000000 */
[----:B---3--:R-:W-:Y:S01]  /*0380*/  STG.E.U8 desc[UR6][R4.64], R7 ;  /* 0x0000000704007986 */ /* 0x008fe2000c101106 */
[----:B------:R-:W-:Y:S05]  /*0390*/  EXIT ;  /* 0x000000000000794d */ /* 0x000fea0003800000 */
.L_x_9897:
        /* <DEDUP_REMOVED lines=299> */
[----:B------:R-:W-:-:S04]  /*1650*/  IMAD R8, R15, UR8, R9 ;  /* 0x000000080f087c24 */ /* 0x000fc8000f8e0209 */
[----:B------:R-:W-:Y:S02]  /*1660*/  @P0 IMAD.MOV R7, RZ, RZ, -R7 ;  /* 0x000000ffff070224 */ /* 0x000fe400078e0a07 */
[C---:B--2---:R-:W-:Y:S02]  /*1670*/  IMAD R5, R8.reuse, UR10, R5 ;  /* 0x0000000a08057c24 */ /* 0x044fe4000f8e0205 */
[----:B0-----:R-:W-:Y:S02]  /*1680*/  @P0 IMAD R12, R7, R14, R13 ;  /* 0x0000000e070c0224 */ /* 0x001fe400078e020d */
[----:B------:R-:W-:Y:S02]  /*1690*/  IMAD R6, R8, UR11, R6 ;  /* 0x0000000b08067c24 */ /* 0x000fe4000f8e0206 */
[C---:B-1----:R-:W-:Y:S02]  /*16a0*/  @P0 IMAD R5, R12.reuse, R10, R5 ;  /* 0x0000000a0c050224 */ /* 0x042fe400078e0205 */
[----:B------:R-:W-:-:S07]  /*16b0*/  @P0 IMAD R6, R12, R11, R6 ;  /* 0x0000000b0c060224 */ /* 0x000fce00078e0206 */
.L_x_9905:
[----:B------:R-:W0:Y:S02]  /*16c0*/  LDCU.128 UR8, c[0x0][0x580] ;  /* 0x0000b000ff0877ac */ /* 0x000e240008000c00 */
[----:B0-----:R-:W-:-:S04]  /*16d0*/  IADD3 R6, P0, PT, R6, UR10, RZ ;  /* 0x0000000a06067c10 */ /* 0x001fc8000ff1e0ff */
[----:B------:R-:W-:-:S06]  /*16e0*/  IADD3.X R7, PT, PT, RZ, UR11, RZ, P0, !PT ;  /* 0x0000000bff077c10 */ /* 0x000fcc00087fe4ff */
[----:B------:R-:W2:Y:S01]  /*16f0*/  LDG.E.U8 R7, desc[UR6][R6.64] ;  /* 0x0000000606077981 */ /* 0x000ea2000c1e1100 */
[----:B------:R-:W-:Y:S02]  /*1700*/  IADD3 R8, P0, PT, R5, UR8, RZ ;  /* 0x0000000805087c10 */ /* 0x000fe4000ff1e0ff */
[----:B----4-:R-:W-:Y:S02]  /*1710*/  ISETP.GT.U32.AND P1, PT, R0, 0x7, PT ;  /* 0x000000070000780c */ /* 0x010fe40003f24070 */
[----:B------:R-:W-:Y:S02]  /*1720*/  IADD3.X R9, PT, PT, RZ, UR9, RZ, P0, !PT ;  /* 0x00000009ff097c10 */ /* 0x000fe400087fe4ff */
[----:B------:R-:W-:-:S04]  /*1730*/  IADD3 R3, PT, PT, R3, 0x80, RZ ;  /* 0x0000008003037810 */ /* 0x000fc80007ffe0ff */
[----:B------:R-:W-:-:S13]  /*1740*/  ISETP.GE.AND P0, PT, R3, UR4, PT ;  /* 0x0000000403007c0c */ /* 0x000fda000bf06270 */
[----:B------:R-:W-:Y:S05]  /*1750*/  @P0 BREAK.RELIABLE B1 ;  /* 0x0000000000010942 */ /* 0x000fea0003800100 */
[----:B--2---:R-:W-:-:S04]  /*1760*/  SHF.R.U32.HI R5, RZ, R0, R7 ;  /* 0x00000000ff057219 */ /* 0x004fc80000011607 */
[----:B------:R-:W-:-:S05]  /*1770*/  SEL R5, R5, RZ, !P1 ;  /* 0x000000ff05057207 */ /* 0x000fca0004800000 */
[----:B------:R0:W-:Y:S01]  /*1780*/  STG.E.U8 desc[UR6][R8.64], R5 ;  /* 0x0000000508007986 */ /* 0x0001e2000c101106 */
        /* <DEDUP_REMOVED lines=299> */
.L_x_9907:
[----:B------:R-:W0:Y:S02]  /*2a40*/  LDCU.128 UR8, c[0x0][0x580] ;  /* 0x0000b000ff0877ac */ /* 0x000e240008000c00 */
[----:B0-----:R-:W-:-:S04]  /*2a50*/  IADD3 R6, P0, PT, R6, UR10, RZ ;  /* 0x0000000a06067c10 */ /* 0x001fc8000ff1e0ff */
[----:B------:R-:W-:-:S06]  /*2a60*/  IADD3.X R7, PT, PT, RZ, UR11, RZ, P0, !PT ;  /* 0x0000000bff077c10 */ /* 0x000fcc00087fe4ff */
[----:B------:R-:W2:Y:S01]  /*2a70*/  LDG.E.U8 R7, desc[UR6][R6.64] ;  /* 0x0000000606077981 */ /* 0x000ea2000c1e1100 */
[----:B------:R-:W-:Y:S02]  /*2a80*/  IADD3 R8, P0, PT, R5, UR8, RZ ;  /* 0x0000000805087c10 */ /* 0x000fe4000ff1e0ff */
[----:B------:R-:W-:Y:S02]  /*2a90*/  ISETP.GT.U32.AND P1, PT, R0, 0x7, PT ;  /* 0x000000070000780c */ /* 0x000fe40003f24070 */
[----:B------:R-:W-:Y:S01]  /*2aa0*/  IADD3 R3, PT, PT, R3, 0x80, RZ ;  /* 0x0000008003037810 */ /* 0x000fe20007ffe0ff */
[----:B------:R-:W-:Y:S01]  /*2ab0*/  IMAD.X R9, RZ, RZ, UR9, P0 ;  /* 0x00000009ff097e24 */ /* 0x000fe200080e06ff */
[----:B--2---:R-:W-:-:S04]  /*2ac0*/  SHF.R.U32.HI R5, RZ, R0, R7 ;  /* 0x00000000ff057219 */ /* 0x004fc80000011607 */
[----:B------:R-:W-:-:S05]  /*2ad0*/  SEL R5, R5, RZ, !P1 ;  /* 0x000000ff05057207 */ /* 0x000fca0004800000 */
[----:B------:R0:W-:Y:S02]  /*2ae0*/  STG.E.U8 desc[UR6][R8.64], R5 ;  /* 0x0000000508007986 */ /* 0x0001e4000c101106 */
.L_x_9904:
[----:B------:R-:W-:-:S13]  /*2af0*/  ISETP.GE.AND P0, PT, R3, UR4, PT ;  /* 0x0000000403007c0c */ /* 0x000fda000bf06270 */
[----:B------:R-:W-:Y:S05]  /*2b00*/  @P0 BREAK.RELIABLE B1 ;  /* 0x0000000000010942 */ /* 0x000fea0003800100 */
[----:B------:R-:W-:Y:S05]  /*2b10*/  @P0 BRA `(.L_x_9906) ;  /* 0x0000001000d80947 */ /* 0x000fea0003800000 */
[----:B------:R-:W-:Y:S05]  /*2b20*/  BSYNC.RELIABLE B1 ;  /* 0x0000000000017941 */ /* 0x000fea0003800100 */
.L_x_9903:
        /* <DEDUP_REMOVED lines=298> */
.L_x_9908:
[----:B------:R-:W0:Y:S02]  /*3dd0*/  LDCU.128 UR8, c[0x0][0x580] ;  /* 0x0000b000ff0877ac */ /* 0x000e240008000c00 */
[----:B0-----:R-:W-:-:S05]  /*3de0*/  IADD3 R6, P0, PT, R6, UR10, RZ ;  /* 0x0000000a06067c10 */ /* 0x001fca000ff1e0ff */
[----:B------:R-:W-:-:S06]  /*3df0*/  IMAD.X R7, RZ, RZ, UR11, P0 ;  /* 0x0000000bff077e24 */ /* 0x000fcc00080e06ff */
[----:B------:R-:W2:Y:S01]  /*3e00*/  LDG.E.U8 R7, desc[UR6][R6.64] ;  /* 0x0000000606077981 */ /* 0x000ea2000c1e1100 */
[----:B------:R-:W-:Y:S02]  /*3e10*/  IADD3 R8, P0, PT, R5, UR8, RZ ;  /* 0x0000000805087c10 */ /* 0x000fe4000ff1e0ff */
[----:B----4-:R-:W-:Y:S02]  /*3e20*/  ISETP.GT.U32.AND P1, PT, R0, 0x7, PT ;  /* 0x000000070000780c */ /* 0x010fe40003f24070 */
[----:B------:R-:W-:Y:S02]  /*3e30*/  IADD3.X R9, PT, PT, RZ, UR9, RZ, P0, !PT ;  /* 0x00000009ff097c10 */ /* 0x000fe400087fe4ff */
[----:B------:R-:W-:Y:S02]  /*3e40*/  IADD3 R3, PT, PT, R3, 0x80, RZ ;  /* 0x0000008003037810 */ /* 0x000fe40007ffe0ff */
[----:B--2---:R-:W-:-:S04]  /*3e50*/  SHF.R.U32.HI R5, RZ, R0, R7 ;  /* 0x00000000ff057219 */ /* 0x004fc80000011607 */
[----:B------:R-:W-:-:S05]  /*3e60*/  SEL R5, R5, RZ, !P1 ;  /* 0x000000ff05057207 */ /* 0x000fca0004800000 */
[----:B------:R1:W-:Y:S02]  /*3e70*/  STG.E.U8 desc[UR6][R8.64], R5 ;  /* 0x0000000508007986 */ /* 0x0003e4000c101106 */
.L_x_9906:
[----:B------:R-:W-:Y:S05]  /*3e80*/  BSYNC.RECONVERGENT B0 ;  /* 0x0000000000007941 */ /* 0x000fea0003800200 */
.L_x_9902:
        /* <DEDUP_REMOVED lines=301> */
.L_x_9909:
[----:B------:R-:W0:Y:S02]  /*5160*/  LDCU.128 UR8, c[0x0][0x580] ;  /* 0x0000b000ff0877ac */ /* 0x000e240008000c00 */
[----:B0-----:R-:W-:-:S04]  /*5170*/  IADD3 R4, P0, PT, R4, UR10, RZ ;  /* 0x0000000a04047c10 */ /* 0x001fc8000ff1e0ff */
[----:B------:R-:W-:-:S06]  /*5180*/  IADD3.X R5, PT, PT, RZ, UR11, RZ, P0, !PT ;  /* 0x0000000bff057c10 */ /* 0x000fcc00087fe4ff */
[----:B------:R-:W2:Y:S01]  /*5190*/  LDG.E.U8 R5, desc[UR6][R4.64] ;  /* 0x0000000604057981 */ /* 0x000ea2000c1e1100 */
[----:B----4-:R-:W-:Y:S02]  /*51a0*/  ISETP.GT.U32.AND P1, PT, R0, 0x7, PT ;  /* 0x000000070000780c */ /* 0x010fe40003f24070 */
[----:B------:R-:W-:-:S04]  /*51b0*/  IADD3 R2, P0, PT, R3, UR8, RZ ;  /* 0x0000000803027c10 */ /* 0x000fc8000ff1e0ff */
[----:B------:R-:W-:Y:S02]  /*51c0*/  IADD3.X R3, PT, PT, RZ, UR9, RZ, P0, !PT ;  /* 0x00000009ff037c10 */ /* 0x000fe400087fe4ff */
[----:B--2---:R-:W-:-:S04]  /*51d0*/  SHF.R.U32.HI R0, RZ, R0, R5 ;  /* 0x00000000ff007219 */ /* 0x004fc80000011605 */
[----:B------:R-:W-:-:S05]  /*51e0*/  SEL R7, R0, RZ, !P1 ;  /* 0x000000ff00077207 */ /* 0x000fca0004800000 */
[----:B------:R-:W-:Y:S01]  /*51f0*/  STG.E.U8 desc[UR6][R2.64], R7 ;  /* 0x0000000702007986 */ /* 0x000fe2000c101106 */
[----:B------:R-:W-:Y:S05]  /*5200*/  EXIT ;  /* 0x000000000000794d */ /* 0x000fea0003800000 */
.L_x_9910:
        /* <DEDUP_REMOVED lines=15> */
.L_x_21127:


//--------------------- .text._ZN2at6native27unrolled_elementwise_kernelINS0_13BUnaryFunctorIhhhZZZNS0_18rshift_kernel_cudaERNS_18TensorIteratorBaseEENKUlvE_clEvENKUlvE_clEvEUlhhE_EESt5arrayIPcLm2EELi4E23TrivialOffsetCalculatorILi1EjESD_NS0_6memory15LoadWithoutCastENSE_16StoreWithoutCastEEEviT_T0_T2_T3_T4_T5_ --------------------------
	.section	.text._ZN2at6native27unrolled_elementwise_kernelINS0_13BUnaryFunctorIhhhZZZNS0_18rshift_kernel_cudaERNS_18TensorIteratorBaseEENKUlvE_clEvENKUlvE_clEvEUlhhE_EESt5arrayIPcLm2EELi4E23TrivialOffsetCalculatorILi1EjESD_NS0_6memory15LoadWithoutCastENSE_16StoreWithoutCastEEEviT_T0_T2_T3_T4_T5_,"ax",@progbits
	.align	128
        .global         _ZN2at6native27unrolled_elementwise_kernelINS0_13BUnaryFunctorIhhhZZZNS0_18rshift_kernel_cudaERNS_18TensorIteratorBaseEENKUlvE_clEvENKUlvE_clEvEUlhhE_EESt5arrayIPcLm2EELi4E23TrivialOffsetCalculatorILi1EjESD_NS0_6memory15LoadWithoutCastENSE_16StoreWithoutCastEEEviT_T0_T2_T3_T4_T5_
        .type           _ZN2at6native27unrolled_elementwise_kernelINS0_13BUnaryFunctorIhhhZZZNS0_18rshift_kernel_cudaERNS_18TensorIteratorBaseEENKUlvE_clEvENKUlvE_clEvEUlhhE_EESt5arrayIPcLm2EELi4E23TrivialOffsetCalculatorILi1EjESD_NS0_6memory15LoadWithoutCastENSE_16StoreWithoutCastEEEviT_T0_T2_T3_T4_T5_,@function
        .size           _ZN2at6native27unrolled_elementwise_kernelINS0_13BUnaryFunctorIhhhZZZNS0_18rshift_kernel_cudaERNS_18TensorIteratorBaseEENKUlvE_clEvENKUlvE_clEvEUlhhE_EESt5arrayIPcLm2EELi4E23TrivialOffsetCalculatorILi1EjESD_NS0_6memory15LoadWithoutCastENSE_16StoreWithoutCastEEEviT_T0_T2_T3_T4_T5_,(.L_x_21128 - _ZN2at6native27unrolled_elementwise_kernelINS0_13BUnaryFunctorIhhhZZZNS0_18rshift_kernel_cudaERNS_18TensorIteratorBaseEENKUlvE_clEvENKUlvE_clEvEUlhhE_EESt5arrayIPcLm2EELi4E23TrivialOffsetCalculatorILi1EjESD_NS0_6memory15LoadWithoutCastENSE_16StoreWithoutCastEEEviT_T0_T2_T3_T4_T5_)
        .other          _ZN2at6native27unrolled_elementwise_kernelINS0_13BUnaryFunctorIhhhZZZNS0_18rshift_kernel_cudaERNS_18TensorIteratorBaseEENKUlvE_clEvENKUlvE_clEvEUlhhE_EESt5arrayIPcLm2EELi4E23TrivialOffsetCalculatorILi1EjESD_NS0_6memory15LoadWithoutCastENSE_16StoreWithoutCastEEEviT_T0_T2_T3_T4_T5_,@"STO_CUDA_ENTRY STV_DEFAULT"
_ZN2at6native27unrolled_elementwise_kernelINS0_13BUnaryFunctorIhhhZZZNS0_18rshift_kernel_cudaERNS_18TensorIteratorBaseEENKUlvE_clEvENKUlvE_clEvEUlhhE_EESt5arrayIPcLm2EELi4E23TrivialOffsetCalculatorILi1EjESD_NS0_6memory15LoadWithoutCastENSE_16StoreWithoutCastEEEviT_T0_T2_T3_T4_T5_:
.text._ZN2at6native27unrolled_elementwise_kernelINS0_13BUnaryFunctorIhhhZZZNS0_18rshift_kernel_cudaERNS_18TensorIteratorBaseEENKUlvE_clEvENKUlvE_clEvEUlhhE_EESt5arrayIPcLm2EELi4E23TrivialOffsetCalculatorILi1EjESD_NS0_6memory15LoadWithoutCastENSE_16StoreWithoutCastEEEviT_T0_T2_T3_T4_T5_:
[----:B------:R-:W-:Y:S01]  /*0000*/  LDC R1, c[0x0][0x37c] ;  /* 0x0000df00ff017b82 */ /* 0x000fe20000000800 */
[----:B------:R-:W0:Y:S07]  /*0010*/  S2R R0, SR_CTAID.X ;  /* 0x0000000000007919 */ /* 0x000e2e0000002500 */
[----:B------:R-:W0:Y:S01]  /*0020*/  LDC R3, c[0x0][0x380] ;  /* 0x0000e000ff037b82 */ /* 0x000e220000000800 */
[----:B------:R-:W1:Y:S01]  /*0030*/  LDCU.64 UR4, c[0x0][0x358] ;  /* 0x00006b00ff0477ac */ /* 0x000e620008000a00 */
[----:B------:R-:W-:Y:S01]  /*0040*/  IMAD.MOV.U32 R12, RZ, RZ, RZ ;  /* 0x000000ffff0c7224 */ /* 0x000fe200078e00ff */
        /* <DEDUP_REMOVED lines=15> */
[----:B------:R-:W-:Y:S01]  /*0140*/  @!P1 IMAD R19, R0, 0x200, R13 ;  /* 0x0000020000139824 */ /* 0x000fe200078e020d */
[----:B------:R-:W1:Y:S01]  /*0150*/  @!P1 LDC.64 R8, c[0x0][0x390] ;  /* 0x0000e400ff089b82 */ /* 0x000e620000000a00 */
[----:B------:R-:W-:Y:S01]  /*0160*/  @!P1 VIADD R13, R13, 0x80 ;  /* 0x000000800d0d9836 */ /* 0x000fe20000000000 */
[----:B--2---:R-:W-:-:S04]  /*0170*/  @!P2 IADD3 R6, P5, PT, R15, R6, RZ ;  /* 0x000000060f06a210 */ /* 0x004fc80007fbe0ff */
[----:B------:R-:W-:-:S13]  /*0180*/  ISETP.GE.AND P0, PT, R13, R4, PT ;  /* 0x000000040d00720c */ /* 0x000fda0003f06270 */
[----:B------:R-:W2:Y:S01]  /*0190*/  @!P0 LDC.64 R2, c[0x0][0x390] ;  /* 0x0000e400ff028b82 */ /* 0x000ea20000000a00 */
[----:B------:R-:W-:Y:S01]  /*01a0*/  @!P0 IMAD R13, R0, 0x200, R13 ;  /* 0x00000200000d8824 */ /* 0x000fe200078e020d */
[----:B-1----:R-:W-:Y:S02]  /*01b0*/  @!P1 IADD3 R8, P4, PT, R19, R8, RZ ;  /* 0x0000000813089210 */ /* 0x002fe40007f9e0ff */
[----:B------:R-:W-:Y:S01]  /*01c0*/  CS2R R14, SRZ ;  /* 0x00000000000e7805 */ /* 0x000fe2000001ff00 */
[----:B------:R-:W-:Y:S02]  /*01d0*/  @!P2 IMAD.X R7, RZ, RZ, R7, P5 ;  /* 0x000000ffff07a224 */ /* 0x000fe400028e0607 */
[----:B------:R-:W-:-:S05]  /*01e0*/  @!P1 IMAD.X R9, RZ, RZ, R9, P4 ;  /* 0x000000ffff099224 */ /* 0x000fca00020e0609 */
[----:B------:R-:W4:Y:S01]  /*01f0*/  @!P1 LDG.E.U8 R14, desc[UR4][R8.64] ;  /* 0x00000004080e9981 */ /* 0x000f22000c1e1100 */
[----:B--2---:R-:W-:Y:S01]  /*0200*/  @!P0 IADD3 R2, P3, PT, R13, R2, RZ ;  /* 0x000000020d028210 */ /* 0x004fe20007f7e0ff */
[----:B------:R-:W-:-:S04]  /*0210*/  IMAD.MOV.U32 R13, RZ, RZ, RZ ;  /* 0x000000ffff0d7224 */ /* 0x000fc800078e00ff */
[----:B------:R-:W-:Y:S02]  /*0220*/  @!P0 IMAD.X R3, RZ, RZ, R3, P3 ;  /* 0x000000ffff038224 */ /* 0x000fe400018e0603 */
[----:B------:R1:W2:Y:S04]  /*0230*/  @!P2 LDG.E.U8 R13, desc[UR4][R6.64] ;  /* 0x00000004060da981 */ /* 0x0002a8000c1e1100 */
[----:B------:R-:W5:Y:S01]  /*0240*/  @!P0 LDG.E.U8 R15, desc[UR4][R2.64] ;  /* 0x00000004020f8981 */ /* 0x000f62000c1e1100 */
[----:B0-----:R-:W0:Y:S01]  /*0250*/  LDC.U8 R10, c[0x0][0x385] ;  /* 0x0000e140ff0a7b82 */ /* 0x001e220000000000 */
[----:B------:R-:W-:Y:S01]  /*0260*/  ISETP.GE.AND P1, PT, R5, R4, PT ;  /* 0x000000040500720c */ /* 0x000fe20003f26270 */
[----:B------:R-:W-:Y:S04]  /*0270*/  BSSY.RECONVERGENT B0, `(.L_x_9911) ;  /* 0x0000023000007945 */ /* 0x000fe80003800200 */
[----:B------:R-:W-:Y:S01]  /*0280*/  BSSY.RELIABLE B1, `(.L_x_9912) ;  /* 0x000001a000017945 */ /* 0x000fe20003800100 */
[----:B0-----:R-:W-:-:S02]  /*0290*/  ISETP.GT.U32.AND P0, PT, R10, 0x7, PT ;  /* 0x000000070a00780c */ /* 0x001fc40003f04070 */
[----:B---3--:R-:W-:-:S04]  /*02a0*/  SHF.R.U32.HI R12, RZ, R10, R12 ;  /* 0x0000000aff0c7219 */ /* 0x008fc8000001160c */
[----:B------:R-:W-:Y:S02]  /*02b0*/  SEL R11, R12, RZ, !P0 ;  /* 0x000000ff0c0b7207 */ /* 0x000fe40004000000 */
[----:B----4-:R-:W-:-:S04]  /*02c0*/  SHF.R.U32.HI R14, RZ, R10, R14 ;  /* 0x0000000aff0e7219 */ /* 0x010fc8000001160e */
[----:B-1----:R-:W-:Y:S02]  /*02d0*/  SEL R7, R14, RZ, !P0 ;  /* 0x000000ff0e077207 */ /* 0x002fe40004000000 */
[-C--:B--2---:R-:W-:Y:S02]  /*02e0*/  SHF.R.U32.HI R13, RZ, R10.reuse, R13 ;  /* 0x0000000aff0d7219 */ /* 0x084fe4000001160d */
[----:B-----5:R-:W-:Y:S02]  /*02f0*/  SHF.R.U32.HI R15, RZ, R10, R15 ;  /* 0x0000000aff0f7219 */ /* 0x020fe4000001160f */
[----:B------:R-:W-:Y:S02]  /*0300*/  SEL R13, R13, RZ, !P0 ;  /* 0x000000ff0d0d7207 */ /* 0x000fe40004000000 */
[----:B------:R-:W-:Y:S01]  /*0310*/  SEL R15, R15, RZ, !P0 ;  /* 0x000000ff0f0f7207 */ /* 0x000fe20004000000 */
[----:B------:R-:W-:Y:S06]  /*0320*/  @P1 BRA `(.L_x_9913) ;  /* 0x00000000003c1947 */ /* 0x000fec0003800000 */
[----:B------:R-:W0:Y:S01]  /*0330*/  LDCU.64 UR6, c[0x0][0x388] ;  /* 0x00007100ff0677ac */ /* 0x000e220008000a00 */
[----:B------:R-:W-:Y:S02]  /*0340*/  IMAD R2, R0, 0x200, R5 ;  /* 0x0000020000027824 */ /* 0x000fe400078e0205 */
[----:B------:R-:W-:-:S03]  /*0350*/  VIADD R5, R5, 0x80 ;  /* 0x0000008005057836 */ /* 0x000fc60000000000 */
[----:B0-----:R-:W-:-:S05]  /*0360*/  IADD3 R2, P0, PT, R2, UR6, RZ ;  /* 0x0000000602027c10 */ /* 0x001fca000ff1e0ff */
[----:B------:R-:W-:Y:S01]  /*0370*/  IMAD.X R3, RZ, RZ, UR7, P0 ;  /* 0x00000007ff037e24 */ /* 0x000fe200080e06ff */
[----:B------:R-:W-:-:S04]  /*0380*/  ISETP.GE.AND P0, PT, R5, R4, PT ;  /* 0x000000040500720c */ /* 0x000fc80003f06270 */
[----:B------:R0:W-:Y:S09]  /*0390*/  STG.E.U8 desc[UR4][R2.64], R11 ;  /* 0x0000000b02007986 */ /* 0x0001f2000c101104 */
[----:B------:R-:W-:Y:S05]  /*03a0*/  @P0 BREAK.RELIABLE B1 ;  /* 0x0000000000010942 */ /* 0x000fea0003800100 */
[----:B------:R-:W-:Y:S05]  /*03b0*/  @P0 BRA `(.L_x_9914) ;  /* 0x0000000000380947 */ /* 0x000fea0003800000 */
[----:B------:R-:W1:Y:S01]  /*03c0*/  LDCU.64 UR6, c[0x0][0x388] ;  /* 0x00007100ff0677ac */ /* 0x000e620008000a00 */
[----:B0-----:R-:W-:Y:S02]  /*03d0*/  IMAD R2, R0, 0x200, R5 ;  /* 0x0000020000027824 */ /* 0x001fe400078e0205 */
[----:B------:R-:W-:-:S03]  /*03e0*/  VIADD R5, R5, 0x80 ;  /* 0x0000008005057836 */ /* 0x000fc60000000000 */
[----:B-1----:R-:W-:-:S05]  /*03f0*/  IADD3 R2, P0, PT, R2, UR6, RZ ;  /* 0x0000000602027c10 */ /* 0x002fca000ff1e0ff */
[----:B------:R-:W-:-:S05]  /*0400*/  IMAD.X R3, RZ, RZ, UR7, P0 ;  /* 0x00000007ff037e24 */ /* 0x000fca00080e06ff */
[----:B------:R0:W-:Y:S03]  /*0410*/  STG.E.U8 desc[UR4][R2.64], R13 ;  /* 0x0000000d02007986 */ /* 0x0001e6000c101104 */
.L_x_9913:
[----:B------:R-:W-:Y:S05]  /*0420*/  BSYNC.RELIABLE B1 ;  /* 0x0000000000017941 */ /* 0x000fea0003800100 */
.L_x_9912:
[----:B------:R-:W-:-:S13]  /*0430*/  ISETP.GE.AND P0, PT, R5, R4, PT ;  /* 0x000000040500720c */ /* 0x000fda0003f06270 */
[----:B------:R-:W1:Y:S01]  /*0440*/  @!P0 LDC.64 R8, c[0x0][0x388] ;  /* 0x0000e200ff088b82 */ /* 0x000e620000000a00 */
[----:B0-----:R-:W-:Y:S02]  /*0450*/  @!P0 IMAD R3, R0, 0x200, R5 ;  /* 0x0000020000038824 */ /* 0x001fe400078e0205 */
[----:B------:R-:W-:-:S03]  /*0460*/  @!P0 VIADD R5, R5, 0x80 ;  /* 0x0000008005058836 */ /* 0x000fc60000000000 */
[----:B-1----:R-:W-:-:S05]  /*0470*/  @!P0 IADD3 R2, P1, PT, R3, R8, RZ ;  /* 0x0000000803028210 */ /* 0x002fca0007f3e0ff */
[----:B------:R-:W-:-:S05]  /*0480*/  @!P0 IMAD.X R3, RZ, RZ, R9, P1 ;  /* 0x000000ffff038224 */ /* 0x000fca00008e0609 */
[----:B------:R1:W-:Y:S03]  /*0490*/  @!P0 STG.E.U8 desc[UR4][R2.64], R7 ;  /* 0x0000000702008986 */ /* 0x0003e6000c101104 */
.L_x_9914:
[----:B------:R-:W-:Y:S05]  /*04a0*/  BSYNC.RECONVERGENT B0 ;  /* 0x0000000000007941 */ /* 0x000fea0003800200 */
.L_x_9911:
[----:B------:R-:W-:Y:S05]  /*04b0*/  WARPSYNC.ALL ;  /* 0x0000000000007948 */ /* 0x000fea0003800000 */
[----:B------:R-:W-:-:S13]  /*04c0*/  ISETP.GE.AND P0, PT, R5, R4, PT ;  /* 0x000000040500720c */ /* 0x000fda0003f06270 */
[----:B------:R-:W-:Y:S05]  /*04d0*/  @P0 EXIT ;  /* 0x000000000000094d */ /* 0x000fea0003800000 */
[----:B------:R-:W0:Y:S01]  /*04e0*/  LDCU.64 UR6, c[0x0][0x388] ;  /* 0x00007100ff0677ac */ /* 0x000e220008000a00 */
[----:B------:R-:W-:-:S05]  /*04f0*/  IMAD R0, R0, 0x200, R5 ;  /* 0x0000020000007824 */ /* 0x000fca00078e0205 */
[----:B01----:R-:W-:-:S05]  /*0500*/  IADD3 R2, P0, PT, R0, UR6, RZ ;  /* 0x0000000600027c10 */ /* 0x003fca000ff1e0ff */
[----:B------:R-:W-:-:S05]  /*0510*/  IMAD.X R3, RZ, RZ, UR7, P0 ;  /* 0x00000007ff037e24 */ /* 0x000fca00080e06ff */
[----:B------:R-:W-:Y:S01]  /*0520*/  STG.E.U8 desc[UR4][R2.64], R15 ;  /* 0x0000000f02007986 */ /* 0x000fe2000c101104 */
[----:B------:R-:W-:Y:S05]  /*0530*/  EXIT ;  /* 0x000000000000794d */ /* 0x000fea0003800000 */
.L_x_9915:
        /* <DEDUP_REMOVED lines=12> */
.L_x_21128:


//--------------------- .text._ZN2at6native29vectorized_elementwise_kernelILi2ENS0_13BUnaryFunctorIhhhZZZNS0_18rshift_kernel_cudaERNS_18TensorIteratorBaseEENKUlvE_clEvENKUlvE_clEvEUlhhE_EESt5arrayIPcLm2EEEEviT0_T1_ --------------------------
	.section	.text._ZN2at6native29vectorized_elementwise_kernelILi2ENS0_13BUnaryFunctorIhhhZZZNS0_18rshift_kernel_cudaERNS_18TensorIteratorBaseEENKUlvE_clEvENKUlvE_clEvEUlhhE_EESt5arrayIPcLm2EEEEviT0_T1_,"ax",@progbits
	.align	128
        .global         _ZN2at6native29vectorized_elementwise_kernelILi2ENS0_13BUnaryFunctorIhhhZZZNS0_18rshift_kernel_cudaERNS_18TensorIteratorBaseEENKUlvE_clEvENKUlvE_clEvEUlhhE_EESt5arrayIPcLm2EEEEviT0_T1_
        .type           _ZN2at6native29vectorized_elementwise_kernelILi2ENS0_13BUnaryFunctorIhhhZZZNS0_18rshift_kernel_cudaERNS_18TensorIteratorBaseEENKUlvE_clEvENKUlvE_clEvEUlhhE_EESt5arrayIPcLm2EEEEviT0_T1_,@function
        .size           _ZN2at6native29vectorized_elementwise_kernelILi2ENS0_13BUnaryFunctorIhhhZZZNS0_18rshift_kernel_cudaERNS_18TensorIteratorBaseEENKUlvE_clEvENKUlvE_clEvEUlhhE_EESt5arrayIPcLm2EEEEviT0_T1_,(.L_x_21129 - _ZN2at6native29vectorized_elementwise_kernelILi2ENS0_13BUnaryFunctorIhhhZZZNS0_18rshift_kernel_cudaERNS_18TensorIteratorBaseEENKUlvE_clEvENKUlvE_clEvEUlhhE_EESt5arrayIPcLm2EEEEviT0_T1_)
        .other          _ZN2at6native29vectorized_elementwise_kernelILi2ENS0_13BUnaryFunctorIhhhZZZNS0_18rshift_kernel_cudaERNS_18TensorIteratorBaseEENKUlvE_clEvENKUlvE_clEvEUlhhE_EESt5arrayIPcLm2EEEEviT0_T1_,@"STO_CUDA_ENTRY STV_DEFAULT"
_ZN2at6native29vectorized_elementwise_kernelILi2ENS0_13BUnaryFunctorIhhhZZZNS0_18rshift_kernel_cudaERNS_18TensorIteratorBaseEENKUlvE_clEvENKUlvE_clEvEUlhhE_EESt5arrayIPcLm2EEEEviT0_T1_:
.text._ZN2at6native29vectorized_elementwise_kernelILi2ENS0_13BUnaryFunctorIhhhZZZNS0_18rshift_kernel_cudaERNS_18TensorIteratorBaseEENKUlvE_clEvENKUlvE_clEvEUlhhE_EESt5arrayIPcLm2EEEEviT0_T1_:
        /* <DEDUP_REMOVED lines=10> */
[----:B------:R-:W-:Y:S01]  /*00a0*/  IMAD.MOV.U32 R17, RZ, RZ, RZ ;  /* 0x000000ffff117224 */ /* 0x000fe200078e00ff */
        /* <DEDUP_REMOVED lines=17> */
[C---:B------:R-:W-:Y:S02]  /*01c0*/  @!P3 VIADD R27, R16.reuse, UR4 ;  /* 0x00000004101bbc36 */ /* 0x040fe40008000000 */
[----:B------:R-:W-:-:S05]  /*01d0*/  @!P3 VIADD R16, R16, 0x80 ;  /* 0x000000801010b836 */ /* 0x000fca0000000000 */
[----:B------:R-:W-:-:S13]  /*01e0*/  ISETP.GE.U32.AND P2, PT, R16, UR5, PT ;  /* 0x0000000510007c0c */ /* 0x000fda000bf46070 */
[C---:B------:R-:W-:Y:S01]  /*01f0*/  @!P2 VIADD R25, R16.reuse, UR4 ;  /* 0x000000041019ac36 */ /* 0x040fe20008000000 */
[----:B-1----:R-:W-:Y:S01]  /*0200*/  @!P5 IADD3 R22, P6, PT, R3, R22, RZ ;  /* 0x000000160316d210 */ /* 0x002fe20007fde0ff */
[----:B------:R-:W-:Y:S01]  /*0210*/  @!P2 VIADD R16, R16, 0x80 ;  /* 0x000000801010a836 */ /* 0x000fe20000000000 */
[----:B------:R-:W1:Y:S04]  /*0220*/  @!P3 LDC.64 R2, c[0x0][0x390] ;  /* 0x0000e400ff02bb82 */ /* 0x000e680000000a00 */
[----:B------:R-:W-:Y:S01]  /*0230*/  ISETP.GE.U32.AND P1, PT, R16, UR5, PT ;  /* 0x0000000510007c0c */ /* 0x000fe2000bf26070 */
[----:B------:R-:W-:-:S03]  /*0240*/  IMAD.MOV.U32 R15, RZ, RZ, RZ ;  /* 0x000000ffff0f7224 */ /* 0x000fc600078e00ff */
[----:B------:R-:W5:Y:S09]  /*0250*/  @!P2 LDC.64 R4, c[0x0][0x390] ;  /* 0x0000e400ff04ab82 */ /* 0x000f720000000a00 */
[C---:B------:R-:W-:Y:S01]  /*0260*/  @!P1 VIADD R21, R16.reuse, UR4 ;  /* 0x0000000410159c36 */ /* 0x040fe20008000000 */
[----:B------:R-:W3:Y:S01]  /*0270*/  @!P1 LDC.64 R6, c[0x0][0x390] ;  /* 0x0000e400ff069b82 */ /* 0x000ee20000000a00 */
[----:B------:R-:W-:-:S05]  /*0280*/  @!P1 VIADD R16, R16, 0x80 ;  /* 0x0000008010109836 */ /* 0x000fca0000000000 */
[----:B------:R-:W-:Y:S01]  /*0290*/  ISETP.GE.U32.AND P0, PT, R16, UR5, PT ;  /* 0x0000000510007c0c */ /* 0x000fe2000bf06070 */
[----:B------:R-:W-:-:S05]  /*02a0*/  @!P5 IMAD.X R23, RZ, RZ, R23, P6 ;  /* 0x000000ffff17d224 */ /* 0x000fca00030e0617 */
[----:B------:R5:W2:Y:S07]  /*02b0*/  @!P5 LDG.E.U8 R15, desc[UR8][R22.64] ;  /* 0x00000008160fd981 */ /* 0x000aae000c1e1100 */
[C---:B------:R-:W-:Y:S01]  /*02c0*/  @!P0 VIADD R19, R16.reuse, UR4 ;  /* 0x0000000410138c36 */ /* 0x040fe20008000000 */
[----:B------:R-:W3:Y:S01]  /*02d0*/  @!P0 LDC.64 R8, c[0x0][0x390] ;  /* 0x0000e400ff088b82 */ /* 0x000ee20000000a00 */
[----:B------:R-:W-:-:S05]  /*02e0*/  @!P0 VIADD R16, R16, 0x80 ;  /* 0x0000008010108836 */ /* 0x000fca0000000000 */
[----:B------:R-:W-:Y:S02]  /*02f0*/  ISETP.GE.U32.AND P6, PT, R16, UR5, PT ;  /* 0x0000000510007c0c */ /* 0x000fe4000bfc6070 */
[----:B----4-:R-:W-:-:S05]  /*0300*/  @!P4 IADD3 R10, P5, PT, R13, R10, RZ ;  /* 0x0000000a0d0ac210 */ /* 0x010fca0007fbe0ff */
[----:B------:R-:W-:Y:S01]  /*0310*/  @!P4 IMAD.X R11, RZ, RZ, R11, P5 ;  /* 0x000000ffff0bc224 */ /* 0x000fe200028e060b */
[----:B-1----:R-:W-:-:S05]  /*0320*/  @!P3 IADD3 R2, P5, PT, R27, R2, RZ ;  /* 0x000000021b02b210 */ /* 0x002fca0007fbe0ff */
[----:B------:R-:W1:Y:S01]  /*0330*/  @!P6 LDC.64 R12, c[0x0][0x390] ;  /* 0x0000e400ff0ceb82 */ /* 0x000e620000000a00 */
[----:B------:R-:W-:Y:S02]  /*0340*/  IMAD.MOV.U32 R27, RZ, RZ, RZ ;  /* 0x000000ffff1b7224 */ /* 0x000fe400078e00ff */
[----:B0-----:R-:W-:Y:S02]  /*0350*/  IMAD.MOV.U32 R29, RZ, RZ, RZ ;  /* 0x000000ffff1d7224 */ /* 0x001fe400078e00ff */
[----:B------:R-:W-:Y:S02]  /*0360*/  @!P3 IMAD.X R3, RZ, RZ, R3, P5 ;  /* 0x000000ffff03b224 */ /* 0x000fe400028e0603 */
[----:B------:R0:W4:Y:S01]  /*0370*/  @!P4 LDG.E.U8 R27, desc[UR8][R10.64] ;  /* 0x000000080a1bc981 */ /* 0x000122000c1e1100 */
[----:B-----5:R-:W-:Y:S01]  /*0380*/  @!P2 IADD3 R4, P4, PT, R25, R4, RZ ;  /* 0x000000041904a210 */ /* 0x020fe20007f9e0ff */
[----:B------:R-:W-:Y:S02]  /*0390*/  IMAD.MOV.U32 R23, RZ, RZ, RZ ;  /* 0x000000ffff177224 */ /* 0x000fe400078e00ff */
[----:B------:R5:W4:Y:S01]  /*03a0*/  @!P3 LDG.E.U8 R29, desc[UR8][R2.64] ;  /* 0x00000008021db981 */ /* 0x000b22000c1e1100 */
[----:B---3--:R-:W-:Y:S01]  /*03b0*/  @!P1 IADD3 R6, P3, PT, R21, R6, RZ ;  /* 0x0000000615069210 */ /* 0x008fe20007f7e0ff */
[----:B------:R-:W-:-:S02]  /*03c0*/  @!P2 IMAD.X R5, RZ, RZ, R5, P4 ;  /* 0x000000ffff05a224 */ /* 0x000fc400020e0605 */
[----:B------:R-:W-:Y:S01]  /*03d0*/  @!P6 VIADD R21, R16, UR4 ;  /* 0x000000041015ec36 */ /* 0x000fe20008000000 */
[----:B------:R-:W-:Y:S02]  /*03e0*/  @!P0 IADD3 R8, P4, PT, R19, R8, RZ ;  /* 0x0000000813088210 */ /* 0x000fe40007f9e0ff */
[----:B------:R-:W3:Y:S01]  /*03f0*/  @!P2 LDG.E.U8 R23, desc[UR8][R4.64] ;  /* 0x000000080417a981 */ /* 0x000ee2000c1e1100 */
[----:B0-----:R-:W-:Y:S01]  /*0400*/  IMAD.MOV.U32 R11, RZ, RZ, RZ ;  /* 0x000000ffff0b7224 */ /* 0x001fe200078e00ff */
[----:B-1----:R-:W-:Y:S01]  /*0410*/  @!P6 IADD3 R12, P2, PT, R21, R12, RZ ;  /* 0x0000000c150ce210 */ /* 0x002fe20007f5e0ff */
[----:B-----5:R-:W-:Y:S02]  /*0420*/  IMAD.MOV.U32 R3, RZ, RZ, RZ ;  /* 0x000000ffff037224 */ /* 0x020fe400078e00ff */
[----:B------:R-:W-:Y:S02]  /*0430*/  IMAD.MOV.U32 R19, RZ, RZ, RZ ;  /* 0x000000ffff137224 */ /* 0x000fe400078e00ff */
[----:B------:R-:W-:-:S02]  /*0440*/  @!P1 IMAD.X R7, RZ, RZ, R7, P3 ;  /* 0x000000ffff079224 */ /* 0x000fc400018e0607 */
[----:B------:R-:W-:Y:S02]  /*0450*/  @!P0 IMAD.X R9, RZ, RZ, R9, P4 ;  /* 0x000000ffff098224 */ /* 0x000fe400020e0609 */
[----:B------:R-:W-:Y:S01]  /*0460*/  @!P6 IMAD.X R13, RZ, RZ, R13, P2 ;  /* 0x000000ffff0de224 */ /* 0x000fe200010e060d */
[----:B------:R-:W5:Y:S04]  /*0470*/  @!P1 LDG.E.U8 R11, desc[UR8][R6.64] ;  /* 0x00000008060b9981 */ /* 0x000f68000c1e1100 */
[----:B------:R-:W5:Y:S04]  /*0480*/  @!P0 LDG.E.U8 R3, desc[UR8][R8.64] ;  /* 0x0000000808038981 */ /* 0x000f68000c1e1100 */
[----:B------:R-:W5:Y:S01]  /*0490*/  @!P6 LDG.E.U8 R19, desc[UR8][R12.64] ;  /* 0x000000080c13e981 */ /* 0x000f62000c1e1100 */
[----:B------:R-:W-:Y:S01]  /*04a0*/  ISETP.GE.U32.AND P1, PT, R0, UR5, PT ;  /* 0x0000000500007c0c */ /* 0x000fe2000bf26070 */
[----:B------:R-:W-:Y:S01]  /*04b0*/  BSSY.RECONVERGENT B0, `(.L_x_9917) ;  /* 0x000004b000007945 */ /* 0x000fe20003800200 */
[----:B------:R-:W-:-:S03]  /*04c0*/  ISETP.GT.U32.AND P0, PT, R14, 0x7, PT ;  /* 0x000000070e00780c */ /* 0x000fc60003f04070 */
[----:B------:R-:W-:Y:S01]  /*04d0*/  BSSY.RELIABLE B1, `(.L_x_9918) ;  /* 0x0000041000017945 */ /* 0x000fe20003800100 */
[----:B--2---:R-:W-:-:S04]  /*04e0*/  SHF.R.U32.HI R17, RZ, R14, R17 ;  /* 0x0000000eff117219 */ /* 0x004fc80000011611 */
[----:B------:R-:W-:Y:S02]  /*04f0*/  SEL R17, R17, RZ, !P0 ;  /* 0x000000ff11117207 */ /* 0x000fe40004000000 */
[----:B------:R-:W-:-:S04]  /*0500*/  SHF.R.U32.HI R15, RZ, R14, R15 ;  /* 0x0000000eff0f7219 */ /* 0x000fc8000001160f */
[----:B------:R-:W-:Y:S02]  /*0510*/  SEL R15, R15, RZ, !P0 ;  /* 0x000000ff0f0f7207 */ /* 0x000fe40004000000 */
[-C--:B----4-:R-:W-:Y:S02]  /*0520*/  SHF.R.U32.HI R27, RZ, R14.reuse, R27 ;  /* 0x0000000eff1b7219 */ /* 0x090fe4000001161b */
[-C--:B------:R-:W-:Y:S02]  /*0530*/  SHF.R.U32.HI R29, RZ, R14.reuse, R29 ;  /* 0x0000000eff1d7219 */ /* 0x080fe4000001161d */
[----:B------:R-:W-:Y:S02]  /*0540*/  SEL R27, R27, RZ, !P0 ;  /* 0x000000ff1b1b7207 */ /* 0x000fe40004000000 */
[----:B---3--:R-:W-:Y:S02]  /*0550*/  SHF.R.U32.HI R23, RZ, R14, R23 ;  /* 0x0000000eff177219 */ /* 0x008fe40000011617 */
[----:B------:R-:W-:-:S02]  /*0560*/  SEL R29, R29, RZ, !P0 ;  /* 0x000000ff1d1d7207 */ /* 0x000fc40004000000 */
[----:B------:R-:W-:Y:S02]  /*0570*/  SEL R23, R23, RZ, !P0 ;  /* 0x000000ff17177207 */ /* 0x000fe40004000000 */
[-C--:B-----5:R-:W-:Y:S02]  /*0580*/  SHF.R.U32.HI R4, RZ, R14.reuse, R11 ;  /* 0x0000000eff047219 */ /* 0x0a0fe4000001160b */
[-C--:B------:R-:W-:Y:S02]  /*0590*/  SHF.R.U32.HI R3, RZ, R14.reuse, R3 ;  /* 0x0000000eff037219 */ /* 0x080fe40000011603 */
[----:B------:R-:W-:Y:S02]  /*05a0*/  SHF.R.U32.HI R2, RZ, R14, R19 ;  /* 0x0000000eff027219 */ /* 0x000fe40000011613 */
[----:B------:R-:W-:Y:S02]  /*05b0*/  SEL R4, R4, RZ, !P0 ;  /* 0x000000ff04047207 */ /* 0x000fe40004000000 */
[----:B------:R-:W-:-:S02]  /*05c0*/  SEL R3, R3, RZ, !P0 ;  /* 0x000000ff03037207 */ /* 0x000fc40004000000 */
[----:B------:R-:W-:Y:S01]  /*05d0*/  SEL R2, R2, RZ, !P0 ;  /* 0x000000ff02027207 */ /* 0x000fe20004000000 */
        /* <DEDUP_REMOVED lines=15> */
.L_x_9919:
        /* <DEDUP_REMOVED lines=8> */
.L_x_9920:
        /* <DEDUP_REMOVED lines=8> */
.L_x_9921:
        /* <DEDUP_REMOVED lines=8> */
.L_x_9922:
[----:B------:R-:W-:-:S13]  /*0850*/  ISETP.GE.U32.AND P0, PT, R0, UR5, PT ;  /* 0x0000000500007c0c */ /* 0x000fda000bf06070 */
[----:B------:R-:W-:Y:S05]  /*0860*/  @P0 BREAK.RELIABLE B1 ;  /* 0x0000000000010942 */ /* 0x000fea0003800100 */
[----:B------:R-:W-:Y:S05]  /*0870*/  @P0 BRA `(.L_x_9924) ;  /* 0x0000000000380947 */ /* 0x000fea0003800000 */
[----:B------:R-:W3:Y:S01]  /*0880*/  LDCU.64 UR6, c[0x0][0x388] ;  /* 0x00007100ff0677ac */ /* 0x000ee20008000a00 */
[C---:B012---:R-:W-:Y:S02]  /*0890*/  VIADD R6, R0.reuse, UR4 ;  /* 0x0000000400067c36 */ /* 0x047fe40008000000 */
[----:B------:R-:W-:-:S03]  /*08a0*/  VIADD R0, R0, 0x80 ;  /* 0x0000008000007836 */ /* 0x000fc60000000000 */
[----:B---3--:R-:W-:-:S05]  /*08b0*/  IADD3 R6, P0, PT, R6, UR6, RZ ;  /* 0x0000000606067c10 */ /* 0x008fca000ff1e0ff */
[----:B------:R-:W-:-:S05]  /*08c0*/  IMAD.X R7, RZ, RZ, UR7, P0 ;  /* 0x00000007ff077e24 */ /* 0x000fca00080e06ff */
[----:B------:R2:W-:Y:S03]  /*08d0*/  STG.E.U8 desc[UR8][R6.64], R4 ;  /* 0x0000000406007986 */ /* 0x0005e6000c101108 */
.L_x_9923:
[----:B------:R-:W-:Y:S05]  /*08e0*/  BSYNC.RELIABLE B1 ;  /* 0x0000000000017941 */ /* 0x000fea0003800100 */
.L_x_9918:
[----:B------:R-:W-:-:S13]  /*08f0*/  ISETP.GE.U32.AND P0, PT, R0, UR5, PT ;  /* 0x0000000500007c0c */ /* 0x000fda000bf06070 */
[----:B012---:R-:W0:Y:S01]  /*0900*/  @!P0 LDC.64 R6, c[0x0][0x388] ;  /* 0x0000e200ff068b82 */ /* 0x007e220000000a00 */
[C---:B------:R-:W-:Y:S02]  /*0910*/  @!P0 VIADD R5, R0.reuse, UR4 ;  /* 0x0000000400058c36 */ /* 0x040fe40008000000 */
[----:B------:R-:W-:-:S03]  /*0920*/  @!P0 VIADD R0, R0, 0x80 ;  /* 0x0000008000008836 */ /* 0x000fc60000000000 */
[----:B0-----:R-:W-:-:S05]  /*0930*/  @!P0 IADD3 R4, P1, PT, R5, R6, RZ ;  /* 0x0000000605048210 */ /* 0x001fca0007f3e0ff */
[----:B------:R-:W-:-:S05]  /*0940*/  @!P0 IMAD.X R5, RZ, RZ, R7, P1 ;  /* 0x000000ffff058224 */ /* 0x000fca00008e0607 */
[----:B------:R3:W-:Y:S03]  /*0950*/  @!P0 STG.E.U8 desc[UR8][R4.64], R3 ;  /* 0x0000000304008986 */ /* 0x0007e6000c101108 */
.L_x_9924:
[----:B------:R-:W-:Y:S05]  /*0960*/  BSYNC.RECONVERGENT B0 ;  /* 0x0000000000007941 */ /* 0x000fea0003800200 */
.L_x_9917:
[----:B------:R-:W-:Y:S05]  /*0970*/  WARPSYNC.ALL ;  /* 0x0000000000007948 */ /* 0x000fea0003800000 */
[----:B------:R-:W-:-:S13]  /*0980*/  ISETP.GE.U32.AND P0, PT, R0, UR5, PT ;  /* 0x0000000500007c0c */ /* 0x000fda000bf06070 */
[----:B------:R-:W-:Y:S05]  /*0990*/  @P0 EXIT ;  /* 0x000000000000094d */ /* 0x000fea0003800000 */
[----:B------:R-:W3:Y:S01]  /*09a0*/  LDCU.64 UR6, c[0x0][0x388] ;  /* 0x00007100ff0677ac */ /* 0x000ee20008000a00 */
[----:B------:R-:W-:-:S05]  /*09b0*/  VIADD R0, R0, UR4 ;  /* 0x0000000400007c36 */ /* 0x000fca0008000000 */
[----:B---3--:R-:W-:-:S05]  /*09c0*/  IADD3 R4, P0, PT, R0, UR6, RZ ;  /* 0x0000000600047c10 */ /* 0x008fca000ff1e0ff */
[----:B------:R-:W-:-:S05]  /*09d0*/  IMAD.X R5, RZ, RZ, UR7, P0 ;  /* 0x00000007ff057e24 */ /* 0x000fca00080e06ff */
[----:B------:R-:W-:Y:S01]  /*09e0*/  STG.E.U8 desc[UR8][R4.64], R2 ;  /* 0x0000000204007986 */ /* 0x000fe2000c101108 */
[----:B------:R-:W-:Y:S05]  /*09f0*/  EXIT ;  /* 0x000000000000794d */ /* 0x000fea0003800000 */
.L_x_9916:
        /* <DEDUP_REMOVED lines=13> */
[----:B------:R-:W-:Y:S02]  /*0ad0*/  UIADD3.X UR7, UPT, UPT, URZ, UR7, URZ, UP0, !UPT ;  /* 0x00000007ff077290 */ /* 0x000fe400087fe4ff */
[----:B------:R-:W-:-:S04]  /*0ae0*/  IMAD.U32 R2, RZ, RZ, UR6 ;  /* 0x00000006ff027e24 */ /* 0x000fc8000f8e00ff */
[----:B------:R-:W-:Y:S02]  /*0af0*/  IMAD.U32 R3, RZ, RZ, UR7 ;  /* 0x00000007ff037e24 */ /* 0x000fe4000f8e00ff */
[----:B------:R-:W-:Y:S01]  /*0b00*/  IMAD.WIDE.U32 R2, R7, 0x2, R2 ;  /* 0x0000000207027825 */ /* 0x000fe200078e0002 */
[----:B---3--:R-:W-:Y:S02]  /*0b10*/  ISETP.GT.U32.AND P0, PT, R14, 0x7, PT ;  /* 0x000000070e00780c */ /* 0x008fe40003f04070 */
[C---:B--2---:R-:W-:Y:S02]  /*0b20*/  PRMT R7, R9.reuse, 0x7770, RZ ;  /* 0x0000777009077816 */ /* 0x044fe400000000ff */
[----:B------:R-:W-:Y:S02]  /*0b30*/  PRMT R9, R9, 0x7771, RZ ;  /* 0x0000777109097816 */ /* 0x000fe400000000ff */
[C---:B----4-:R-:W-:Y:S02]  /*0b40*/  PRMT R13, R15.reuse, 0x7770, RZ ;  /* 0x000077700f0d7816 */ /* 0x050fe400000000ff */
[----:B------:R-:W-:-:S02]  /*0b50*/  PRMT R15, R15, 0x7771, RZ ;  /* 0x000077710f0f7816 */ /* 0x000fc400000000ff */
[C---:B-----5:R-:W-:Y:S02]  /*0b60*/  PRMT R17, R19.reuse, 0x7770, RZ ;  /* 0x0000777013117816 */ /* 0x060fe400000000ff */
[----:B------:R-:W-:Y:S02]  /*0b70*/  PRMT R19, R19, 0x7771, RZ ;  /* 0x0000777113137816 */ /* 0x000fe400000000ff */
[C---:B------:R-:W-:Y:S02]  /*0b80*/  PRMT R11, R0.reuse, 0x7770, RZ ;  /* 0x00007770000b7816 */ /* 0x040fe400000000ff */
[----:B------:R-:W-:Y:S02]  /*0b90*/  PRMT R5, R0, 0x7771, RZ ;  /* 0x0000777100057816 */ /* 0x000fe400000000ff */
[-C--:B------:R-:W-:Y:S02]  /*0ba0*/  SHF.R.U32.HI R7, RZ, R14.reuse, R7 ;  /* 0x0000000eff077219 */ /* 0x080fe40000011607 */
[----:B------:R-:W-:-:S02]  /*0bb0*/  SHF.R.U32.HI R9, RZ, R14, R9 ;  /* 0x0000000eff097219 */ /* 0x000fc40000011609 */
[-C--:B------:R-:W-:Y:S02]  /*0bc0*/  SHF.R.U32.HI R11, RZ, R14.reuse, R11 ;  /* 0x0000000eff0b7219 */ /* 0x080fe4000001160b */
[-C--:B------:R-:W-:Y:S02]  /*0bd0*/  SHF.R.U32.HI R5, RZ, R14.reuse, R5 ;  /* 0x0000000eff057219 */ /* 0x080fe40000011605 */
[-C--:B------:R-:W-:Y:S02]  /*0be0*/  SHF.R.U32.HI R13, RZ, R14.reuse, R13 ;  /* 0x0000000eff0d7219 */ /* 0x080fe4000001160d */
[-C--:B------:R-:W-:Y:S02]  /*0bf0*/  SHF.R.U32.HI R15, RZ, R14.reuse, R15 ;  /* 0x0000000eff0f7219 */ /* 0x080fe4000001160f */
[-C--:B------:R-:W-:Y:S02]  /*0c00*/  SHF.R.U32.HI R17, RZ, R14.reuse, R17 ;  /* 0x0000000eff117219 */ /* 0x080fe40000011611 */
[----:B------:R-:W-:-:S02]  /*0c10*/  SHF.R.U32.HI R19, RZ, R14, R19 ;  /* 0x0000000eff137219 */ /* 0x000fc40000011613 */
[----:B------:R-:W-:Y:S02]  /*0c20*/  SEL R7, R7, RZ, !P0 ;  /* 0x000000ff07077207 */ /* 0x000fe40004000000 */
[----:B------:R-:W-:Y:S02]  /*0c30*/  SEL R0, R9, RZ, !P0 ;  /* 0x000000ff09007207 */ /* 0x000fe40004000000 */
[----:B------:R-:W-:Y:S02]  /*0c40*/  SEL R11, R11, RZ, !P0 ;  /* 0x000000ff0b0b7207 */ /* 0x000fe40004000000 */
[----:B------:R-:W-:Y:S02]  /*0c50*/  SEL R4, R5, RZ, !P0 ;  /* 0x000000ff05047207 */ /* 0x000fe40004000000 */
[----:B------:R-:W-:Y:S02]  /*0c60*/  SEL R13, R13, RZ, !P0 ;  /* 0x000000ff0d0d7207 */ /* 0x000fe40004000000 */
[----:B------:R-:W-:-:S02]  /*0c70*/  SEL R6, R15, RZ, !P0 ;  /* 0x000000ff0f067207 */ /* 0x000fc40004000000 */
[----:B------:R-:W-:Y:S02]  /*0c80*/  SEL R17, R17, RZ, !P0 ;  /* 0x000000ff11117207 */ /* 0x000fe40004000000 */
[----:B------:R-:W-:Y:S02]  /*0c90*/  SEL R8, R19, RZ, !P0 ;  /* 0x000000ff13087207 */ /* 0x000fe40004000000 */
[----:B------:R-:W-:Y:S02]  /*0ca0*/  PRMT R7, R0, 0x7604, R7 ;  /* 0x0000760400077816 */ /* 0x000fe40000000007 */
        /* <DEDUP_REMOVED lines=8> */
.L_x_9925:
        /* <DEDUP_REMOVED lines=13> */
.L_x_21129:


//--------------------- .text._ZN2at6native29vectorized_elementwise_kernelILi4ENS0_13BUnaryFunctorIhhhZZZNS0_18rshift_kernel_cudaERNS_18TensorIteratorBaseEENKUlvE_clEvENKUlvE_clEvEUlhhE_EESt5arrayIPcLm2EEEEviT0_T1_ --------------------------
	.section	.text._ZN2at6native29vectorized_elementwise_kernelILi4ENS0_13BUnaryFunctorIhhhZZZNS0_18rshift_kernel_cudaERNS_18TensorIteratorBaseEENKUlvE_clEvENKUlvE_clEvEUlhhE_EESt5arrayIPcLm2EEEEviT0_T1_,"ax",@progbits
	.align	128
        .global         _ZN2at6native29vectorized_elementwise_kernelILi4ENS0_13BUnaryFunctorIhhhZZZNS0_18rshift_kernel_cudaERNS_18TensorIteratorBaseEENKUlvE_clEvENKUlvE_clEvEUlhhE_EESt5arrayIPcLm2EEEEviT0_T1_
        .type           _ZN2at6native29vectorized_elementwise_kernelILi4ENS0_13BUnaryFunctorIhhhZZZNS0_18rshift_kernel_cudaERNS_18TensorIteratorBaseEENKUlvE_clEvENKUlvE_clEvEUlhhE_EESt5arrayIPcLm2EEEEviT0_T1_,@function
        .size           _ZN2at6native29vectorized_elementwise_kernelILi4ENS0_13BUnaryFunctorIhhhZZZNS0_18rshift_kernel_cudaERNS_18TensorIteratorBaseEENKUlvE_clEvENKUlvE_clEvEUlhhE_EESt5arrayIPcLm2EEEEviT0_T1_,(.L_x_21130 - _ZN2at6native29vectorized_elementwise_kernelILi4ENS0_13BUnaryFunctorIhhhZZZNS0_18rshift_kernel_cudaERNS_18TensorIteratorBaseEENKUlvE_clEvENKUlvE_clEvEUlhhE_EESt5arrayIPcLm2EEEEviT0_T1_)
        .other          _ZN2at6native29vectorized_elementwise_kernelILi4ENS0_13BUnaryFunctorIhhhZZZNS0_18rshift_kernel_cudaERNS_18TensorIteratorBaseEENKUlvE_clEvENKUlvE_clEvEUlhhE_EESt5arrayIPcLm2EEEEviT0_T1_,@"STO_CUDA_ENTRY STV_DEFAULT"
_ZN2at6native29vectorized_elementwise_kernelILi4ENS0_13BUnaryFunctorIhhhZZZNS0_18rshift_kernel_cudaERNS_18TensorIteratorBaseEENKUlvE_clEvENKUlvE_clEvEUlhhE_EESt5arrayIPcLm2EEEEviT0_T1_:
.text._ZN2at6native29vectorized_elementwise_kernelILi4ENS0_13BUnaryFunctorIhhhZZZNS0_18rshift_kernel_cudaERNS_18TensorIteratorBaseEENKUlvE_clEvENKUlvE_clEvEUlhhE_EESt5arrayIPcLm2EEEEviT0_T1_:
        /* <DEDUP_REMOVED lines=109> */
.L_x_9929:
        /* <DEDUP_REMOVED lines=8> */
.L_x_9930:
        /* <DEDUP_REMOVED lines=8> */
.L_x_9931:
        /* <DEDUP_REMOVED lines=8> */
.L_x_9932:
        /* <DEDUP_REMOVED lines=9> */
.L_x_9933:
[----:B------:R-:W-:Y:S05]  /*08e0*/  BSYNC.RELIABLE B1 ;  /* 0x0000000000017941 */ /* 0x000fea0003800100 */
.L_x_9928:
[----:B------:R-:W-:-:S13]  /*08f0*/  ISETP.GE.U32.AND P0, PT, R0, UR5, PT ;  /* 0x0000000500007c0c */ /* 0x000fda000bf06070 */
[----:B012---:R-:W0:Y:S01]  /*0900*/  @!P0 LDC.64 R6, c[0x0][0x388] ;  /* 0x0000e200ff068b82 */ /* 0x007e220000000a00 */
[C---:B------:R-:W-:Y:S02]  /*0910*/  @!P0 VIADD R5, R0.reuse, UR4 ;  /* 0x0000000400058c36 */ /* 0x040fe40008000000 */
[----:B------:R-:W-:-:S03]  /*0920*/  @!P0 VIADD R0, R0, 0x80 ;  /* 0x0000008000008836 */ /* 0x000fc60000000000 */
[----:B0-----:R-:W-:-:S05]  /*0930*/  @!P0 IADD3 R4, P1, PT, R5, R6, RZ ;  /* 0x0000000605048210 */ /* 0x001fca0007f3e0ff */
[----:B------:R-:W-:-:S05]  /*0940*/  @!P0 IMAD.X R5, RZ, RZ, R7, P1 ;  /* 0x000000ffff058224 */ /* 0x000fca00008e0607 */
[----:B------:R3:W-:Y:S03]  /*0950*/  @!P0 STG.E.U8 desc[UR8][R4.64], R3 ;  /* 0x0000000304008986 */ /* 0x0007e6000c101108 */
.L_x_9934:
[----:B------:R-:W-:Y:S05]  /*0960*/  BSYNC.RECONVERGENT B0 ;  /* 0x0000000000007941 */ /* 0x000fea0003800200 */
.L_x_9927:
        /* <DEDUP_REMOVED lines=9> */
.L_x_9926:
        /* <DEDUP_REMOVED lines=10> */
[----:B---3--:R-:W-:Y:S01]  /*0aa0*/  ISETP.GT.U32.AND P0, PT, R14, 0x7, PT ;  /* 0x000000070e00780c */ /* 0x008fe20003f04070 */
[----:B0-----:R-:W-:-:S04]  /*0ab0*/  UIADD3 UR6, UP0, UPT, UR4, UR6, URZ ;  /* 0x0000000604067290 */ /* 0x001fc8000ff1e0ff */
[----:B------:R-:W-:Y:S02]  /*0ac0*/  UIADD3.X UR7, UPT, UPT, URZ, UR7, URZ, UP0, !UPT ;  /* 0x00000007ff077290 */ /* 0x000fe400087fe4ff */
[----:B-1----:R-:W-:Y:S01]  /*0ad0*/  IMAD.U32 R2, RZ, RZ, UR6 ;  /* 0x00000006ff027e24 */ /* 0x002fe2000f8e00ff */
[C---:B--2---:R-:W-:Y:S02]  /*0ae0*/  PRMT R15, R5.reuse, 0x7770, RZ ;  /* 0x00007770050f7816 */ /* 0x044fe400000000ff */
[C---:B------:R-:W-:Y:S02]  /*0af0*/  PRMT R17, R5.reuse, 0x7771, RZ ;  /* 0x0000777105117816 */ /* 0x040fe400000000ff */
[----:B------:R-:W-:Y:S02]  /*0b00*/  PRMT R3, R5, 0x7772, RZ ;  /* 0x0000777205037816 */ /* 0x000fe400000000ff */
[C---:B----4-:R-:W-:Y:S02]  /*0b10*/  PRMT R7, R4.reuse, 0x7770, RZ ;  /* 0x0000777004077816 */ /* 0x050fe400000000ff */
[----:B------:R-:W-:-:S02]  /*0b20*/  PRMT R9, R4, 0x7771, RZ ;  /* 0x0000777104097816 */ /* 0x000fc400000000ff */
[C---:B------:R-:W-:Y:S02]  /*0b30*/  PRMT R11, R4.reuse, 0x7772, RZ ;  /* 0x00007772040b7816 */ /* 0x040fe400000000ff */
[----:B------:R-:W-:Y:S02]  /*0b40*/  PRMT R13, R4, 0x7773, RZ ;  /* 0x00007773040d7816 */ /* 0x000fe400000000ff */
[----:B------:R-:W-:Y:S02]  /*0b50*/  PRMT R5, R5, 0x7773, RZ ;  /* 0x0000777305057816 */ /* 0x000fe400000000ff */
[-C--:B------:R-:W-:Y:S02]  /*0b60*/  SHF.R.U32.HI R7, RZ, R14.reuse, R7 ;  /* 0x0000000eff077219 */ /* 0x080fe40000011607 */
[-C--:B------:R-:W-:Y:S02]  /*0b70*/  SHF.R.U32.HI R9, RZ, R14.reuse, R9 ;  /* 0x0000000eff097219 */ /* 0x080fe40000011609 */
[----:B------:R-:W-:-:S02]  /*0b80*/  SHF.R.U32.HI R11, RZ, R14, R11 ;  /* 0x0000000eff0b7219 */ /* 0x000fc4000001160b */
[-C--:B------:R-:W-:Y:S02]  /*0b90*/  SHF.R.U32.HI R13, RZ, R14.reuse, R13 ;  /* 0x0000000eff0d7219 */ /* 0x080fe4000001160d */
[-C--:B------:R-:W-:Y:S02]  /*0ba0*/  SHF.R.U32.HI R15, RZ, R14.reuse, R15 ;  /* 0x0000000eff0f7219 */ /* 0x080fe4000001160f */
[-C--:B------:R-:W-:Y:S02]  /*0bb0*/  SHF.R.U32.HI R17, RZ, R14.reuse, R17 ;  /* 0x0000000eff117219 */ /* 0x080fe40000011611 */
[-C--:B------:R-:W-:Y:S02]  /*0bc0*/  SHF.R.U32.HI R4, RZ, R14.reuse, R3 ;  /* 0x0000000eff047219 */ /* 0x080fe40000011603 */
[----:B------:R-:W-:Y:S02]  /*0bd0*/  SHF.R.U32.HI R5, RZ, R14, R5 ;  /* 0x0000000eff057219 */ /* 0x000fe40000011605 */
[----:B------:R-:W-:-:S02]  /*0be0*/  SEL R7, R7, RZ, !P0 ;  /* 0x000000ff07077207 */ /* 0x000fc40004000000 */
[----:B------:R-:W-:Y:S02]  /*0bf0*/  SEL R9, R9, RZ, !P0 ;  /* 0x000000ff09097207 */ /* 0x000fe40004000000 */
[----:B------:R-:W-:Y:S02]  /*0c00*/  SEL R11, R11, RZ, !P0 ;  /* 0x000000ff0b0b7207 */ /* 0x000fe40004000000 */
[----:B------:R-:W-:Y:S02]  /*0c10*/  SEL R13, R13, RZ, !P0 ;  /* 0x000000ff0d0d7207 */ /* 0x000fe40004000000 */
[----:B------:R-:W-:Y:S02]  /*0c20*/  SEL R15, R15, RZ, !P0 ;  /* 0x000000ff0f0f7207 */ /* 0x000fe40004000000 */
[----:B------:R-:W-:Y:S02]  /*0c30*/  SEL R17, R17, RZ, !P0 ;  /* 0x000000ff11117207 */ /* 0x000fe40004000000 */
[----:B------:R-:W-:-:S02]  /*0c40*/  SEL R4, R4, RZ, !P0 ;  /* 0x000000ff04047207 */ /* 0x000fc40004000000 */
[----:B------:R-:W-:Y:S02]  /*0c50*/  SEL R5, R5, RZ, !P0 ;  /* 0x000000ff05057207 */ /* 0x000fe40004000000 */
[----:B------:R-:W-:Y:S02]  /*0c60*/  LOP3.LUT R8, R7, 0xffff, RZ, 0xc0, !PT ;  /* 0x0000ffff07087812 */ /* 0x000fe400078ec0ff */
[----:B------:R-:W-:Y:S02]  /*0c70*/  LOP3.LUT R9, R9, 0xffff, RZ, 0xc0, !PT ;  /* 0x0000ffff09097812 */ /* 0x000fe400078ec0ff */
[----:B------:R-:W-:Y:S02]  /*0c80*/  LOP3.LUT R13, R13, 0xffff, RZ, 0xc0, !PT ;  /* 0x0000ffff0d0d7812 */ /* 0x000fe400078ec0ff */
[----:B------:R-:W-:Y:S02]  /*0c90*/  LOP3.LUT R6, R11, 0xffff, RZ, 0xc0, !PT ;  /* 0x0000ffff0b067812 */ /* 0x000fe400078ec0ff */
[----:B------:R-:W-:-:S02]  /*0ca0*/  LOP3.LUT R10, R15, 0xffff, RZ, 0xc0, !PT ;  /* 0x0000ffff0f0a7812 */ /* 0x000fc400078ec0ff */
[----:B------:R-:W-:Y:S02]  /*0cb0*/  LOP3.LUT R17, R17, 0xffff, RZ, 0xc0, !PT ;  /* 0x0000ffff11117812 */ /* 0x000fe400078ec0ff */
[----:B------:R-:W-:Y:S02]  /*0cc0*/  LOP3.LUT R4, R4, 0xffff, RZ, 0xc0, !PT ;  /* 0x0000ffff04047812 */ /* 0x000fe400078ec0ff */
[----:B------:R-:W-:Y:S01]  /*0cd0*/  LOP3.LUT R5, R5, 0xffff, RZ, 0xc0, !PT ;  /* 0x0000ffff05057812 */ /* 0x000fe200078ec0ff */
[----:B------:R-:W-:Y:S01]  /*0ce0*/  IMAD.U32 R3, RZ, RZ, UR7 ;  /* 0x00000007ff037e24 */ /* 0x000fe2000f8e00ff */
[----:B------:R-:W-:Y:S02]  /*0cf0*/  PRMT R9, R8, 0x3340, R9 ;  /* 0x0000334008097816 */ /* 0x000fe40000000009 */
[----:B------:R-:W-:Y:S02]  /*0d00*/  PRMT R6, R6, 0x3340, R13 ;  /* 0x0000334006067816 */ /* 0x000fe4000000000d */
[----:B------:R-:W-:-:S02]  /*0d10*/  PRMT R17, R10, 0x3340, R17 ;  /* 0x000033400a117816 */ /* 0x000fc40000000011 */
[----:B------:R-:W-:Y:S01]  /*0d20*/  PRMT R4, R4, 0x3340, R5 ;  /* 0x0000334004047816 */ /* 0x000fe20000000005 */
[----:B------:R-:W-:Y:S01]  /*0d30*/  IMAD.WIDE.U32 R2, R0, 0x4, R2 ;  /* 0x0000000400027825 */ /* 0x000fe200078e0002 */
[----:B------:R-:W-:Y:S02]  /*0d40*/  PRMT R9, R9, 0x5410, R6 ;  /* 0x0000541009097816 */ /* 0x000fe40000000006 */
[----:B------:R-:W-:-:S03]  /*0d50*/  PRMT R17, R17, 0x5410, R4 ;  /* 0x0000541011117816 */ /* 0x000fc60000000004 */
[----:B------:R-:W-:Y:S04]  /*0d60*/  STG.E desc[UR8][R2.64], R9 ;  /* 0x0000000902007986 */ /* 0x000fe8000c101908 */
[----:B------:R-:W-:Y:S01]  /*0d70*/  STG.E desc[UR8][R2.64+0x200], R17 ;  /* 0x0002001102007986 */ /* 0x000fe2000c101908 */
[----:B------:R-:W-:Y:S05]  /*0d80*/  EXIT ;  /* 0x000000000000794d */ /* 0x000fea0003800000 */
.L_x_9935:
        /* <DEDUP_REMOVED lines=15> */
.L_x_21130:


//--------------------- .text._ZN2at6native29vectorized_elementwise_kernelILi8ENS0_13BUnaryFunctorIhhhZZZNS0_18rshift_kernel_cudaERNS_18TensorIteratorBaseEENKUlvE_clEvENKUlvE_clEvEUlhhE_EESt5arrayIPcLm2EEEEviT0_T1_ --------------------------
	.section	.text._ZN2at6native29vectorized_elementwise_kernelILi8ENS0_13BUnaryFunctorIhhhZZZNS0_18rshift_kernel_cudaERNS_18TensorIteratorBaseEENKUlvE_clEvENKUlvE_clEvEUlhhE_EESt5arrayIPcLm2EEEEviT0_T1_,"ax",@progbits
	.align	128
        .global         _ZN2at6native29vectorized_elementwise_kernelILi8ENS0_13BUnaryFunctorIhhhZZZNS0_18rshift_kernel_cudaERNS_18TensorIteratorBaseEENKUlvE_clEvENKUlvE_clEvEUlhhE_EESt5arrayIPcLm2EEEEviT0_T1_
        .type           _ZN2at6native29vectorized_elementwise_kernelILi8ENS0_13BUnaryFunctorIhhhZZZNS0_18rshift_kernel_cudaERNS_18TensorIteratorBaseEENKUlvE_clEvENKUlvE_clEvEUlhhE_EESt5arrayIPcLm2EEEEviT0_T1_,@function
        .size           _ZN2at6native29vectorized_elementwise_kernelILi8ENS0_13BUnaryFunctorIhhhZZZNS0_18rshift_kernel_cudaERNS_18TensorIteratorBaseEENKUlvE_clEvENKUlvE_clEvEUlhhE_EESt5arrayIPcLm2EEEEviT0_T1_,(.L_x_21131 - _ZN2at6native29vectorized_elementwise_kernelILi8ENS0_13BUnaryFunctorIhhhZZZNS0_18rshift_kernel_cudaERNS_18TensorIteratorBaseEENKUlvE_clEvENKUlvE_clEvEUlhhE_EESt5arrayIPcLm2EEEEviT0_T1_)
        .other          _ZN2at6native29vectorized_elementwise_kernelILi8ENS0_13BUnaryFunctorIhhhZZZNS0_18rshift_kernel_cudaERNS_18TensorIteratorBaseEENKUlvE_clEvENKUlvE_clEvEUlhhE_EESt5arrayIPcLm2EEEEviT0_T1_,@"STO_CUDA_ENTRY STV_DEFAULT"
_ZN2at6native29vectorized_elementwise_kernelILi8ENS0_13BUnaryFunctorIhhhZZZNS0_18rshift_kernel_cudaERNS_18TensorIteratorBaseEENKUlvE_clEvENKUlvE_clEvEUlhhE_EESt5arrayIPcLm2EEEEviT0_T1_:
.text._ZN2at6native29vectorized_elementwise_kernelILi8ENS0_13BUnaryFunctorIhhhZZZNS0_18rshift_kernel_cudaERNS_18TensorIteratorBaseEENKUlvE_clEvENKUlvE_clEvEUlhhE_EESt5arrayIPcLm2EEEEviT0_T1_:
        /* <DEDUP_REMOVED lines=109> */
.L_x_9939:
        /* <DEDUP_REMOVED lines=8> */
.L_x_9940:
        /* <DEDUP_REMOVED lines=8> */
.L_x_9941:
        /* <DEDUP_REMOVED lines=8> */
.L_x_9942:
        /* <DEDUP_REMOVED lines=9> */
.L_x_9943:
[----:B------:R-:W-:Y:S05]  /*08e0*/  BSYNC.RELIABLE B1 ;  /* 0x0000000000017941 */ /* 0x000fea0003800100 */
.L_x_9938:
[----:B------:R-:W-:-:S13]  /*08f0*/  ISETP.GE.U32.AND P0, PT, R0, UR5, PT ;  /* 0x0000000500007c0c */ /* 0x000fda000bf06070 */
[----:B012---:R-:W0:Y:S01]  /*0900*/  @!P0 LDC.64 R6, c[0x0][0x388] ;  /* 0x0000e200ff068b82 */ /* 0x007e220000000a00 */
[C---:B------:R-:W-:Y:S02]  /*0910*/  @!P0 VIADD R5, R0.reuse, UR4 ;  /* 0x0000000400058c36 */ /* 0x040fe40008000000 */
[----:B------:R-:W-:-:S03]  /*0920*/  @!P0 VIADD R0, R0, 0x80 ;  /* 0x0000008000008836 */ /* 0x000fc60000000000 */
[----:B0-----:R-:W-:-:S05]  /*0930*/  @!P0 IADD3 R4, P1, PT, R5, R6, RZ ;  /* 0x0000000605048210 */ /* 0x001fca0007f3e0ff */
[----:B------:R-:W-:-:S05]  /*0940*/  @!P0 IMAD.X R5, RZ, RZ, R7, P1 ;  /* 0x000000ffff058224 */ /* 0x000fca00008e0607 */
[----:B------:R3:W-:Y:S03]  /*0950*/  @!P0 STG.E.U8 desc[UR8][R4.64], R3 ;  /* 0x0000000304008986 */ /* 0x0007e6000c101108 */
.L_x_9944:
[----:B------:R-:W-:Y:S05]  /*0960*/  BSYNC.RECONVERGENT B0 ;  /* 0x0000000000007941 */ /* 0x000fea0003800200 */
.L_x_9937:
        /* <DEDUP_REMOVED lines=9> */
.L_x_9936:
        /* <DEDUP_REMOVED lines=9> */
[----:B---3--:R-:W-:Y:S01]  /*0a90*/  ISETP.GT.U32.AND P0, PT, R14, 0x7, PT ;  /* 0x000000070e00780c */ /* 0x008fe20003f04070 */
[----:B0-----:R-:W-:-:S04]  /*0aa0*/  UIADD3 UR6, UP0, UPT, UR4, UR6, URZ ;  /* 0x0000000604067290 */ /* 0x001fc8000ff1e0ff */
[----:B------:R-:W-:Y:S01]  /*0ab0*/  UIADD3.X UR7, UPT, UPT, URZ, UR7, URZ, UP0, !UPT ;  /* 0x00000007ff077290 */ /* 0x000fe200087fe4ff */
[C---:B--2---:R-:W-:Y:S02]  /*0ac0*/  PRMT R5, R2.reuse, 0x7770, RZ ;  /* 0x0000777002057816 */ /* 0x044fe400000000ff */
[C---:B------:R-:W-:Y:S02]  /*0ad0*/  PRMT R7, R2.reuse, 0x7771, RZ ;  /* 0x0000777102077816 */ /* 0x040fe400000000ff */
[C---:B------:R-:W-:Y:S02]  /*0ae0*/  PRMT R9, R2.reuse, 0x7772, RZ ;  /* 0x0000777202097816 */ /* 0x040fe400000000ff */
[----:B------:R-:W-:Y:S01]  /*0af0*/  PRMT R11, R2, 0x7773, RZ ;  /* 0x00007773020b7816 */ /* 0x000fe200000000ff */
[----:B------:R-:W-:Y:S01]  /*0b00*/  IMAD.U32 R2, RZ, RZ, UR6 ;  /* 0x00000006ff027e24 */ /* 0x000fe2000f8e00ff */
[C---:B------:R-:W-:Y:S02]  /*0b10*/  PRMT R13, R3.reuse, 0x7770, RZ ;  /* 0x00007770030d7816 */ /* 0x040fe400000000ff */
[----:B------:R-:W-:-:S02]  /*0b20*/  PRMT R15, R3, 0x7771, RZ ;  /* 0x00007771030f7816 */ /* 0x000fc400000000ff */
[C---:B------:R-:W-:Y:S02]  /*0b30*/  PRMT R17, R3.reuse, 0x7772, RZ ;  /* 0x0000777203117816 */ /* 0x040fe400000000ff */
[----:B------:R-:W-:Y:S02]  /*0b40*/  PRMT R3, R3, 0x7773, RZ ;  /* 0x0000777303037816 */ /* 0x000fe400000000ff */
[-C--:B------:R-:W-:Y:S02]  /*0b50*/  SHF.R.U32.HI R5, RZ, R14.reuse, R5 ;  /* 0x0000000eff057219 */ /* 0x080fe40000011605 */
[-C--:B------:R-:W-:Y:S02]  /*0b60*/  SHF.R.U32.HI R7, RZ, R14.reuse, R7 ;  /* 0x0000000eff077219 */ /* 0x080fe40000011607 */
[-C--:B------:R-:W-:Y:S02]  /*0b70*/  SHF.R.U32.HI R9, RZ, R14.reuse, R9 ;  /* 0x0000000eff097219 */ /* 0x080fe40000011609 */
[----:B------:R-:W-:-:S02]  /*0b80*/  SHF.R.U32.HI R11, RZ, R14, R11 ;  /* 0x0000000eff0b7219 */ /* 0x000fc4000001160b */
[-C--:B------:R-:W-:Y:S02]  /*0b90*/  SHF.R.U32.HI R13, RZ, R14.reuse, R13 ;  /* 0x0000000eff0d7219 */ /* 0x080fe4000001160d */
[-C--:B------:R-:W-:Y:S02]  /*0ba0*/  SHF.R.U32.HI R15, RZ, R14.reuse, R15 ;  /* 0x0000000eff0f7219 */ /* 0x080fe4000001160f */
[-C--:B------:R-:W-:Y:S02]  /*0bb0*/  SHF.R.U32.HI R17, RZ, R14.reuse, R17 ;  /* 0x0000000eff117219 */ /* 0x080fe40000011611 */
[----:B------:R-:W-:Y:S01]  /*0bc0*/  SHF.R.U32.HI R14, RZ, R14, R3 ;  /* 0x0000000eff0e7219 */ /* 0x000fe20000011603 */
[----:B------:R-:W-:Y:S01]  /*0bd0*/  IMAD.U32 R3, RZ, RZ, UR7 ;  /* 0x00000007ff037e24 */ /* 0x000fe2000f8e00ff */
[----:B------:R-:W-:Y:S02]  /*0be0*/  SEL R5, R5, RZ, !P0 ;  /* 0x000000ff05057207 */ /* 0x000fe40004000000 */
[----:B------:R-:W-:Y:S01]  /*0bf0*/  SEL R7, R7, RZ, !P0 ;  /* 0x000000ff07077207 */ /* 0x000fe20004000000 */
[----:B------:R-:W-:Y:S01]  /*0c00*/  IMAD.WIDE.U32 R2, R0, 0x8, R2 ;  /* 0x0000000800027825 */ /* 0x000fe200078e0002 */
[----:B------:R-:W-:-:S02]  /*0c10*/  SEL R9, R9, RZ, !P0 ;  /* 0x000000ff09097207 */ /* 0x000fc40004000000 */
[----:B------:R-:W-:Y:S02]  /*0c20*/  SEL R11, R11, RZ, !P0 ;  /* 0x000000ff0b0b7207 */ /* 0x000fe40004000000 */
[----:B------:R-:W-:Y:S02]  /*0c30*/  SEL R13, R13, RZ, !P0 ;  /* 0x000000ff0d0d7207 */ /* 0x000fe40004000000 */
[----:B------:R-:W-:Y:S02]  /*0c40*/  SEL R15, R15, RZ, !P0 ;  /* 0x000000ff0f0f7207 */ /* 0x000fe40004000000 */
[----:B------:R-:W-:Y:S02]  /*0c50*/  SEL R17, R17, RZ, !P0 ;  /* 0x000000ff11117207 */ /* 0x000fe40004000000 */
[----:B------:R-:W-:Y:S02]  /*0c60*/  SEL R14, R14, RZ, !P0 ;  /* 0x000000ff0e0e7207 */ /* 0x000fe40004000000 */
[----:B------:R-:W-:-:S02]  /*0c70*/  LOP3.LUT R8, R5, 0xffff, RZ, 0xc0, !PT ;  /* 0x0000ffff05087812 */ /* 0x000fc400078ec0ff */
[----:B------:R-:W-:Y:S02]  /*0c80*/  LOP3.LUT R7, R7, 0xffff, RZ, 0xc0, !PT ;  /* 0x0000ffff07077812 */ /* 0x000fe400078ec0ff */
[----:B------:R-:W-:Y:S02]  /*0c90*/  LOP3.LUT R11, R11, 0xffff, RZ, 0xc0, !PT ;  /* 0x0000ffff0b0b7812 */ /* 0x000fe400078ec0ff */
[----:B------:R-:W-:Y:S02]  /*0ca0*/  LOP3.LUT R6, R9, 0xffff, RZ, 0xc0, !PT ;  /* 0x0000ffff09067812 */ /* 0x000fe400078ec0ff */
[----:B------:R-:W-:Y:S02]  /*0cb0*/  LOP3.LUT R4, R13, 0xffff, RZ, 0xc0, !PT ;  /* 0x0000ffff0d047812 */ /* 0x000fe400078ec0ff */
[----:B------:R-:W-:Y:S02]  /*0cc0*/  LOP3.LUT R15, R15, 0xffff, RZ, 0xc0, !PT ;  /* 0x0000ffff0f0f7812 */ /* 0x000fe400078ec0ff */
[----:B------:R-:W-:-:S02]  /*0cd0*/  LOP3.LUT R14, R14, 0xffff, RZ, 0xc0, !PT ;  /* 0x0000ffff0e0e7812 */ /* 0x000fc400078ec0ff */
[----:B------:R-:W-:Y:S02]  /*0ce0*/  LOP3.LUT R17, R17, 0xffff, RZ, 0xc0, !PT ;  /* 0x0000ffff11117812 */ /* 0x000fe400078ec0ff */
[----:B------:R-:W-:Y:S02]  /*0cf0*/  PRMT R7, R8, 0x3340, R7 ;  /* 0x0000334008077816 */ /* 0x000fe40000000007 */
[----:B------:R-:W-:Y:S02]  /*0d00*/  PRMT R6, R6, 0x3340, R11 ;  /* 0x0000334006067816 */ /* 0x000fe4000000000b */
[----:B------:R-:W-:Y:S02]  /*0d10*/  PRMT R15, R4, 0x3340, R15 ;  /* 0x00003340040f7816 */ /* 0x000fe4000000000f */
[----:B------:R-:W-:Y:S02]  /*0d20*/  PRMT R14, R17, 0x3340, R14 ;  /* 0x00003340110e7816 */ /* 0x000fe4000000000e */
[----:B------:R-:W-:-:S02]  /*0d30*/  PRMT R6, R7, 0x5410, R6 ;  /* 0x0000541007067816 */ /* 0x000fc40000000006 */
[----:B------:R-:W-:-:S05]  /*0d40*/  PRMT R7, R15, 0x5410, R14 ;  /* 0x000054100f077816 */ /* 0x000fca000000000e */
[----:B------:R-:W-:Y:S01]  /*0d50*/  STG.E.64 desc[UR8][R2.64], R6 ;  /* 0x0000000602007986 */ /* 0x000fe2000c101b08 */
[----:B------:R-:W-:Y:S05]  /*0d60*/  EXIT ;  /* 0x000000000000794d */ /* 0x000fea0003800000 */
.L_x_9945:
        /* <DEDUP_REMOVED lines=9> */
.L_x_21131:


//--------------------- .text._ZN2at6native18elementwise_kernelILi128ELi4EZNS0_15gpu_kernel_implINS0_13AUnaryFunctorIhhhZZZNS0_18rshift_kernel_cudaERNS_18TensorIteratorBaseEENKUlvE_clEvENKUlvE_clEvEUlhhE_EEEEvS5_RKT_EUliE_EEviT1_ --------------------------
	.section	.text._ZN2at6native18elementwise_kernelILi128ELi4EZNS0_15gpu_kernel_implINS0_13AUnaryFunctorIhhhZZZNS0_18rshift_kernel_cudaERNS_18TensorIteratorBaseEENKUlvE_clEvENKUlvE_clEvEUlhhE_EEEEvS5_RKT_EUliE_EEviT1_,"ax",@progbits
	.align	128
        .global         _ZN2at6native18elementwise_kernelILi128ELi4EZNS0_15gpu_kernel_implINS0_13AUnaryFunctorIhhhZZZNS0_18rshift_kernel_cudaERNS_18TensorIteratorBaseEENKUlvE_clEvENKUlvE_clEvEUlhhE_EEEEvS5_RKT_EUliE_EEviT1_
        .type           _ZN2at6native18elementwise_kernelILi128ELi4EZNS0_15gpu_kernel_implINS0_13AUnaryFunctorIhhhZZZNS0_18rshift_kernel_cudaERNS_18TensorIteratorBaseEENKUlvE_clEvENKUlvE_clEvEUlhhE_EEEEvS5_RKT_EUliE_EEviT1_,@function
        .size           _ZN2at6native18elementwise_kernelILi128ELi4EZNS0_15gpu_kernel_implINS0_13AUnaryFunctorIhhhZZZNS0_18rshift_kernel_cudaERNS_18TensorIteratorBaseEENKUlvE_clEvENKUlvE_clEvEUlhhE_EEEEvS5_RKT_EUliE_EEviT1_,(.L_x_21132 - _ZN2at6native18elementwise_kernelILi128ELi4EZNS0_15gpu_kernel_implINS0_13AUnaryFunctorIhhhZZZNS0_18rshift_kernel_cudaERNS_18TensorIteratorBaseEENKUlvE_clEvENKUlvE_clEvEUlhhE_EEEEvS5_RKT_EUliE_EEviT1_)
        .other          _ZN2at6native18elementwise_kernelILi128ELi4EZNS0_15gpu_kernel_implINS0_13AUnaryFunctorIhhhZZZNS0_18rshift_kernel_cudaERNS_18TensorIteratorBaseEENKUlvE_clEvENKUlvE_clEvEUlhhE_EEEEvS5_RKT_EUliE_EEviT1_,@"STO_CUDA_ENTRY STV_DEFAULT"
_ZN2at6native18elementwise_kernelILi128ELi4EZNS0_15gpu_kernel_implINS0_13AUnaryFunctorIhhhZZZNS0_18rshift_kernel_cudaERNS_18TensorIteratorBaseEENKUlvE_clEvENKUlvE_clEvEUlhhE_EEEEvS5_RKT_EUliE_EEviT1_:
.text._ZN2at6native18elementwise_kernelILi128ELi4EZNS0_15gpu_kernel_implINS0_13AUnaryFunctorIhhhZZZNS0_18rshift_kernel_cudaERNS_18TensorIteratorBaseEENKUlvE_clEvENKUlvE_clEvEUlhhE_EEEEvS5_RKT_EUliE_EEviT1_:
        /* <DEDUP_REMOVED lines=320> */
.L_x_9948:
        /* <DEDUP_REMOVED lines=16> */
.L_x_9952:
[----:B------:R0:W5:Y:S01]  /*1500*/  LDG.E.U8 R0, desc[UR36][R4.64] ;  /* 0x0000002404007981 */ /* 0x000162000c1e1100 */
[----:B------:R-:W-:Y:S05]  /*1510*/  BRA `(.L_x_9954) ;  /* 0x0000000c005c7947 */ /* 0x000fea0003800000 */
.L_x_9951:
        /* <DEDUP_REMOVED lines=8> */
.L_x_9956:
[----:B------:R3:W5:Y:S01]  /*15a0*/  LDG.E.U8 R0, desc[UR36][R4.64] ;  /* 0x0000002404007981 */ /* 0x000762000c1e1100 */
[----:B------:R-:W-:Y:S05]  /*15b0*/  BRA `(.L_x_9954) ;  /* 0x0000000c00347947 */ /* 0x000fea0003800000 */
.L_x_9955:
[----:B------:R0:W5:Y:S01]  /*15c0*/  LDG.E.U16 R0, desc[UR36][R4.64] ;  /* 0x0000002404007981 */ /* 0x000162000c1e1500 */
[----:B------:R-:W-:Y:S05]  /*15d0*/  BRA `(.L_x_9954) ;  /* 0x0000000c002c7947 */ /* 0x000fea0003800000 */
.L_x_9950:
        /* <DEDUP_REMOVED lines=10> */
.L_x_9958:
[----:B------:R-:W2:Y:S02]  /*1680*/  LDG.E.U16 R2, desc[UR36][R4.64] ;  /* 0x0000002404027981 */ /* 0x000ea4000c1e1500 */
[----:B--2---:R-:W-:-:S06]  /*1690*/  HADD2.F32 R2, -RZ, R2.H0_H0 ;  /* 0x20000002ff027230 */ /* 0x004fcc0000004100 */
[----:B------:R-:W0:Y:S02]  /*16a0*/  F2I.S64.TRUNC R2, R2 ;  /* 0x0000000200027311 */ /* 0x000e24000020d900 */
[----:B0-----:R-:W-:Y:S01]  /*16b0*/  PRMT R0, R2, 0x7610, R0 ;  /* 0x0000761002007816 */ /* 0x001fe20000000000 */
[----:B------:R-:W-:Y:S06]  /*16c0*/  BRA `(.L_x_9954) ;  /* 0x0000000800f07947 */ /* 0x000fec0003800000 */
.L_x_9957:
        /* <DEDUP_REMOVED lines=10> */
.L_x_9960:
[----:B------:R-:W2:Y:S02]  /*1770*/  LDG.E.U16 R4, desc[UR36][R4.64] ;  /* 0x0000002404047981 */ /* 0x000ea4000c1e1500 */
[----:B--2---:R-:W-:-:S06]  /*1780*/  HADD2.F32 R2, -RZ, R4.H0_H0 ;  /* 0x20000004ff027230 */ /* 0x004fcc0000004100 */
[----:B------:R-:W0:Y:S02]  /*1790*/  F2I.S64.TRUNC R2, R2 ;  /* 0x0000000200027311 */ /* 0x000e24000020d900 */
[----:B0-----:R-:W-:Y:S01]  /*17a0*/  PRMT R0, R2, 0x7610, R0 ;  /* 0x0000761002007816 */ /* 0x001fe20000000000 */
[----:B------:R-:W-:Y:S06]  /*17b0*/  BRA `(.L_x_9954) ;  /* 0x0000000800b47947 */ /* 0x000fec0003800000 */
.L_x_9959:
[----:B------:R-:W2:Y:S02]  /*17c0*/  LDG.E.64 R2, desc[UR36][R4.64] ;  /* 0x0000002404027981 */ /* 0x000ea4000c1e1b00 */
[----:B--2---:R-:W0:Y:S02]  /*17d0*/  F2I.S64.F64.TRUNC R2, R2 ;  /* 0x0000000200027311 */ /* 0x004e24000030d900 */
[----:B0-----:R-:W-:Y:S01]  /*17e0*/  PRMT R0, R2, 0x7610, R0 ;  /* 0x0000761002007816 */ /* 0x001fe20000000000 */
[----:B------:R-:W-:Y:S06]  /*17f0*/  BRA `(.L_x_9954) ;  /* 0x0000000800a47947 */ /* 0x000fec0003800000 */
.L_x_9949:
        /* <DEDUP_REMOVED lines=12> */
.L_x_9963:
[----:B------:R-:W2:Y:S02]  /*18c0*/  LDG.E.64 R4, desc[UR36][R4.64] ;  /* 0x0000002404047981 */ /* 0x000ea4000c1e1b00 */
[----:B--2---:R-:W0:Y:S02]  /*18d0*/  F2I.S64.F64.TRUNC R2, R4 ;  /* 0x0000000400027311 */ /* 0x004e24000030d900 */
[----:B0-----:R-:W-:Y:S01]  /*18e0*/  PRMT R0, R2, 0x7610, R0 ;  /* 0x0000761002007816 */ /* 0x001fe20000000000 */
[----:B------:R-:W-:Y:S06]  /*18f0*/  BRA `(.L_x_9954) ;  /* 0x0000000800647947 */ /* 0x000fec0003800000 */
.L_x_9962:
        /* <DEDUP_REMOVED lines=27> */
.L_x_9965:
        /* <DEDUP_REMOVED lines=14> */
.L_x_9964:
[----:B------:R-:W2:Y:S02]  /*1b90*/  LDG.E.U16 R2, desc[UR36][R4.64] ;  /* 0x0000002404027981 */ /* 0x000ea4000c1e1500 */
[----:B--2---:R-:W-:-:S06]  /*1ba0*/  IMAD.U32 R2, R2, 0x10000, RZ ;  /* 0x0001000002027824 */ /* 0x004fcc00078e00ff */
[----:B------:R-:W0:Y:S02]  /*1bb0*/  F2I.S64.TRUNC R2, R2 ;  /* 0x0000000200027311 */ /* 0x000e24000020d900 */
[----:B0-----:R-:W-:Y:S01]  /*1bc0*/  PRMT R0, R2, 0x7610, R0 ;  /* 0x0000761002007816 */ /* 0x001fe20000000000 */
[----:B------:R-:W-:Y:S06]  /*1bd0*/  BRA `(.L_x_9954) ;  /* 0x0000000400ac7947 */ /* 0x000fec0003800000 */
.L_x_9961:
        /* <DEDUP_REMOVED lines=10> */
.L_x_9968:
        /* <DEDUP_REMOVED lines=21> */
.L_x_9972:
[----:B------:R-:W-:Y:S05]  /*1dd0*/  BSYNC.RECONVERGENT B1 ;  /* 0x0000000000017941 */ /* 0x000fea0003800200 */
.L_x_9971:
[----:B------:R-:W-:Y:S01]  /*1de0*/  IMAD.SHL.U32 R0, R0, 0x100000, RZ ;  /* 0x0010000000007824 */ /* 0x000fe200078e00ff */
[----:B------:R-:W-:-:S04]  /*1df0*/  LEA R2, R2, 0x3b800000, 0x17 ;  /* 0x3b80000002027811 */ /* 0x000fc800078eb8ff */
[----:B------:R-:W-:-:S07]  /*1e00*/  LOP3.LUT R2, R2, R0, R7, 0xfe, !PT ;  /* 0x0000000002027212 */ /* 0x000fce00078efe07 */
.L_x_9970:
[----:B------:R-:W-:Y:S05]  /*1e10*/  BSYNC.RECONVERGENT B0 ;  /* 0x0000000000007941 */ /* 0x000fea0003800200 */
.L_x_9969:
[----:B------:R-:W0:Y:S02]  /*1e20*/  F2I.S64.TRUNC R2, R2 ;  /* 0x0000000200027311 */ /* 0x000e24000020d900 */
[----:B0-----:R-:W-:Y:S01]  /*1e30*/  PRMT R0, R2, 0x7610, R0 ;  /* 0x0000761002007816 */ /* 0x001fe20000000000 */
[----:B------:R-:W-:Y:S06]  /*1e40*/  BRA `(.L_x_9954) ;  /* 0x0000000400107947 */ /* 0x000fec0003800000 */
.L_x_9967:
        /* <DEDUP_REMOVED lines=21> */
.L_x_9976:
[----:B------:R-:W-:Y:S05]  /*1fa0*/  BSYNC.RECONVERGENT B1 ;  /* 0x0000000000017941 */ /* 0x000fea0003800200 */
.L_x_9975:
[----:B------:R-:W-:Y:S02]  /*1fb0*/  SHF.L.U32 R0, R0, 0x15, RZ ;  /* 0x0000001500007819 */ /* 0x000fe400000006ff */
[----:B------:R-:W-:-:S04]  /*1fc0*/  LEA R2, R2, 0x37800000, 0x17 ;  /* 0x3780000002027811 */ /* 0x000fc800078eb8ff */
[----:B------:R-:W-:-:S07]  /*1fd0*/  LOP3.LUT R2, R2, R0, R7, 0xfe, !PT ;  /* 0x0000000002027212 */ /* 0x000fce00078efe07 */
.L_x_9974:
[----:B------:R-:W-:Y:S05]  /*1fe0*/  BSYNC.RECONVERGENT B0 ;  /* 0x0000000000007941 */ /* 0x000fea0003800200 */
.L_x_9973:
[----:B------:R-:W0:Y:S02]  /*1ff0*/  F2I.S64.TRUNC R2, R2 ;  /* 0x0000000200027311 */ /* 0x000e24000020d900 */
[----:B0-----:R-:W-:Y:S01]  /*2000*/  PRMT R0, R2, 0x7610, R0 ;  /* 0x0000761002007816 */ /* 0x001fe20000000000 */
[----:B------:R-:W-:Y:S06]  /*2010*/  BRA `(.L_x_9954) ;  /* 0x00000000009c7947 */ /* 0x000fec0003800000 */
.L_x_9966:
[----:B------:R-:W-:-:S09]  /*2020*/  UISETP.NE.AND UP0, UPT, UR4, 0x1c, UPT ;  /* 0x0000001c0400788c */ /* 0x000fd2000bf05270 */
[----:B------:R-:W-:Y:S05]  /*2030*/  BRA.U !UP0, `(.L_x_9977) ;  /* 0x0000000108907547 */ /* 0x000fea000b800000 */
[----:B------:R-:W-:-:S09]  /*2040*/  UISETP.NE.AND UP0, UPT, UR4, 0x1d, UPT ;  /* 0x0000001d0400788c */ /* 0x000fd2000bf05270 */
[----:B------:R-:W-:Y:S05]  /*2050*/  BRA.U !UP0, `(.L_x_9978) ;  /* 0x0000000108807547 */ /* 0x000fea000b800000 */
[----:B------:R-:W-:-:S09]  /*2060*/  UISETP.NE.AND UP0, UPT, UR4, 0x2c, UPT ;  /* 0x0000002c0400788c */ /* 0x000fd2000bf05270 */
[----:B------:R-:W-:Y:S05]  /*2070*/  BRA.U !UP0, `(.L_x_9979) ;  /* 0x0000000108487547 */ /* 0x000fea000b800000 */
.L_x_9953:
        /* <DEDUP_REMOVED lines=16> */
.L_x_9980:
[----:B------:R-:W-:Y:S01]  /*2180*/  PRMT R0, RZ, 0x7610, R0 ;  /* 0x00007610ff007816 */ /* 0x000fe20000000000 */
[----:B------:R-:W-:Y:S06]  /*2190*/  BRA `(.L_x_9954) ;  /* 0x00000000003c7947 */ /* 0x000fec0003800000 */
.L_x_9979:
        /* <DEDUP_REMOVED lines=8> */
.L_x_9982:
[----:B------:R-:W-:Y:S05]  /*2220*/  BSYNC.RECONVERGENT B0 ;  /* 0x0000000000007941 */ /* 0x000fea0003800200 */
.L_x_9981:
[----:B------:R-:W0:Y:S02]  /*2230*/  F2I.S64.TRUNC R2, R2 ;  /* 0x0000000200027311 */ /* 0x000e24000020d900 */
[----:B0-----:R-:W-:Y:S01]  /*2240*/  PRMT R0, R2, 0x7610, R0 ;  /* 0x0000761002007816 */ /* 0x001fe20000000000 */
[----:B------:R-:W-:Y:S06]  /*2250*/  BRA `(.L_x_9954) ;  /* 0x00000000000c7947 */ /* 0x000fec0003800000 */
.L_x_9978:
[----:B------:R2:W5:Y:S01]  /*2260*/  LDG.E.U8 R0, desc[UR36][R4.64] ;  /* 0x0000002404007981 */ /* 0x000562000c1e1100 */
[----:B------:R-:W-:Y:S05]  /*2270*/  BRA `(.L_x_9954) ;  /* 0x0000000000047947 */ /* 0x000fea0003800000 */
.L_x_9977:
[----:B------:R1:W5:Y:S02]  /*2280*/  LDG.E.U8 R0, desc[UR36][R4.64] ;  /* 0x0000002404007981 */ /* 0x000364000c1e1100 */
.L_x_9954:
[----:B------:R-:W0:Y:S01]  /*2290*/  LDCU.64 UR6, c[0x0][0x580] ;  /* 0x0000b000ff0677ac */ /* 0x000e220008000a00 */
[C---:B-----5:R-:W-:Y:S01]  /*22a0*/  LOP3.LUT R2, R0.reuse, 0xff, RZ, 0xc0, !PT ;  /* 0x000000ff00027812 */ /* 0x060fe200078ec0ff */
[----:B------:R-:W-:Y:S01]  /*22b0*/  BSSY.RECONVERGENT B6, `(.L_x_9983) ;  /* 0x00000dd000067945 */ /* 0x000fe20003800200 */
[----:B------:R-:W-:Y:S01]  /*22c0*/  LOP3.LUT R3, R0, 0xff, RZ, 0xc0, !PT ;  /* 0x000000ff00037812 */ /* 0x000fe200078ec0ff */
[----:B------:R-:W-:Y:S01]  /*22d0*/  UPRMT UR4, UR41, 0x9910, URZ ;  /* 0x0000991029047896 */ /* 0x000fe200080000ff */
[----:B------:R-:W-:Y:S02]  /*22e0*/  ISETP.GT.U32.AND P0, PT, R2, 0x7, PT ;  /* 0x000000070200780c */ /* 0x000fe40003f04070 */
[----:B------:R-:W-:Y:S01]  /*22f0*/  SHF.R.U32.HI R0, RZ, R3, R18 ;  /* 0x00000003ff007219 */ /* 0x000fe20000011612 */
[----:B------:R-:W-:-:S03]  /*2300*/  UISETP.GT.AND UP0, UPT, UR4, 0x9, UPT ;  /* 0x000000090400788c */ /* 0x000fc6000bf04270 */
        /* <DEDUP_REMOVED lines=14> */
.L_x_9987:
[----:B------:R0:W-:Y:S01]  /*23f0*/  STG.E.U8 desc[UR36][R2.64], R9 ;  /* 0x0000000902007986 */ /* 0x0001e2000c101124 */
[----:B------:R-:W-:Y:S05]  /*2400*/  BRA `(.L_x_9989) ;  /* 0x0000000c001c7947 */ /* 0x000fea0003800000 */
.L_x_9986:
        /* <DEDUP_REMOVED lines=10> */
.L_x_9991:
[----:B------:R-:W-:-:S05]  /*24b0*/  LOP3.LUT R9, R9, 0xffff, RZ, 0xc0, !PT ;  /* 0x0000ffff09097812 */ /* 0x000fca00078ec0ff */
[----:B------:R0:W-:Y:S01]  /*24c0*/  STG.E desc[UR36][R2.64], R9 ;  /* 0x0000000902007986 */ /* 0x0001e2000c101924 */
[----:B------:R-:W-:Y:S05]  /*24d0*/  BRA `(.L_x_9989) ;  /* 0x0000000800e87947 */ /* 0x000fea0003800000 */
.L_x_9990:
[----:B------:R0:W-:Y:S01]  /*24e0*/  STG.E.U16 desc[UR36][R2.64], R9 ;  /* 0x0000000902007986 */ /* 0x0001e2000c101524 */
[----:B------:R-:W-:Y:S05]  /*24f0*/  BRA `(.L_x_9989) ;  /* 0x0000000800e07947 */ /* 0x000fea0003800000 */
.L_x_9985:
        /* <DEDUP_REMOVED lines=9> */
.L_x_9993:
[----:B------:R-:W0:Y:S02]  /*2590*/  I2F.U16 R0, R9 ;  /* 0x0000000900007306 */ /* 0x000e240000101000 */
[----:B0-----:R-:W-:-:S05]  /*25a0*/  F2FP.F16.F32.PACK_AB R0, RZ, R0 ;  /* 0x00000000ff00723e */ /* 0x001fca00000000ff */
[----:B------:R0:W-:Y:S01]  /*25b0*/  STG.E.U16 desc[UR36][R2.64], R0 ;  /* 0x0000000002007986 */ /* 0x0001e2000c101524 */
[----:B------:R-:W-:Y:S05]  /*25c0*/  BRA `(.L_x_9989) ;  /* 0x0000000800ac7947 */ /* 0x000fea0003800000 */
.L_x_9992:
        /* <DEDUP_REMOVED lines=10> */
.L_x_9995:
[----:B------:R-:W1:Y:S02]  /*2670*/  I2F.U16 R9, R9 ;  /* 0x0000000900097306 */ /* 0x000e640000101000 */
[----:B-1234-:R-:W-:-:S04]  /*2680*/  F2FP.F16.F32.PACK_AB R5, RZ, R9 ;  /* 0x00000009ff05723e */ /* 0x01efc800000000ff */
[----:B------:R-:W-:-:S05]  /*2690*/  PRMT R5, R5, 0x5410, RZ ;  /* 0x0000541005057816 */ /* 0x000fca00000000ff */
[----:B------:R0:W-:Y:S01]  /*26a0*/  STG.E desc[UR36][R2.64], R5 ;  /* 0x0000000502007986 */ /* 0x0001e2000c101924 */
[----:B------:R-:W-:Y:S05]  /*26b0*/  BRA `(.L_x_9989) ;  /* 0x0000000800707947 */ /* 0x000fea0003800000 */
.L_x_9994:
[----:B-1234-:R-:W0:Y:S02]  /*26c0*/  I2F.F64.U16 R4, R9 ;  /* 0x0000000900047312 */ /* 0x01ee240000101800 */
[----:B0-----:R0:W-:Y:S01]  /*26d0*/  STG.E.64 desc[UR36][R2.64], R4 ;  /* 0x0000000402007986 */ /* 0x0011e2000c101b24 */
[----:B------:R-:W-:Y:S05]  /*26e0*/  BRA `(.L_x_9989) ;  /* 0x0000000800647947 */ /* 0x000fea0003800000 */
.L_x_9984:
        /* <DEDUP_REMOVED lines=13> */
.L_x_9998:
[----:B-1234-:R-:W0:Y:S01]  /*27c0*/  I2F.F64.U16 R4, R9 ;  /* 0x0000000900047312 */ /* 0x01ee220000101800 */
[----:B------:R-:W-:-:S05]  /*27d0*/  CS2R R6, SRZ ;  /* 0x0000000000067805 */ /* 0x000fca000001ff00 */
[----:B0-----:R0:W-:Y:S01]  /*27e0*/  STG.E.128 desc[UR36][R2.64], R4 ;  /* 0x0000000402007986 */ /* 0x0011e2000c101d24 */
[----:B------:R-:W-:Y:S05]  /*27f0*/  BRA `(.L_x_9989) ;  /* 0x0000000800207947 */ /* 0x000fea0003800000 */
.L_x_9997:
        /* <DEDUP_REMOVED lines=17> */
.L_x_10002:
[----:B------:R-:W-:Y:S05]  /*2910*/  BSYNC.RECONVERGENT B0 ;  /* 0x0000000000007941 */ /* 0x000fea0003800200 */
.L_x_10001:
[----:B------:R0:W-:Y:S01]  /*2920*/  STG.E.U8 desc[UR36][R2.64], R5 ;  /* 0x0000000502007986 */ /* 0x0001e2000c101124 */
[----:B------:R-:W-:Y:S05]  /*2930*/  BRA `(.L_x_9989) ;  /* 0x0000000400d07947 */ /* 0x000fea0003800000 */
.L_x_10000:
        /* <DEDUP_REMOVED lines=16> */
.L_x_9999:
[----:B------:R-:W0:Y:S02]  /*2a40*/  I2F.U16 R0, R9 ;  /* 0x0000000900007306 */ /* 0x000e240000101000 */
[----:B0-----:R-:W-:-:S05]  /*2a50*/  F2FP.BF16.F32.PACK_AB R0, RZ, R0 ;  /* 0x00000000ff00723e */ /* 0x001fca00000010ff */
[----:B------:R0:W-:Y:S01]  /*2a60*/  STG.E.U16 desc[UR36][R2.64], R0 ;  /* 0x0000000002007986 */ /* 0x0001e2000c101524 */
[----:B------:R-:W-:Y:S05]  /*2a70*/  BRA `(.L_x_9989) ;  /* 0x0000000400807947 */ /* 0x000fea0003800000 */
.L_x_9996:
        /* <DEDUP_REMOVED lines=10> */
.L_x_10005:
        /* <DEDUP_REMOVED lines=12> */
.L_x_10008:
[----:B------:R-:W-:-:S04]  /*2be0*/  SHF.R.U32.HI R0, RZ, 0x14, R9 ;  /* 0x00000014ff007819 */ /* 0x000fc80000011609 */
[----:B------:R-:W-:-:S04]  /*2bf0*/  LOP3.LUT R0, R0, 0x1, RZ, 0xc0, !PT ;  /* 0x0000000100007812 */ /* 0x000fc800078ec0ff */
[----:B------:R-:W-:-:S04]  /*2c00*/  IADD3 R0, PT, PT, R9, 0x487ffff, R0 ;  /* 0x0487ffff09007810 */ /* 0x000fc80007ffe000 */
[----:B------:R-:W-:-:S04]  /*2c10*/  SHF.R.U32.HI R0, RZ, 0x14, R0 ;  /* 0x00000014ff007819 */ /* 0x000fc80000011600 */
[----:B-1234-:R-:W-:-:S07]  /*2c20*/  LOP3.LUT R4, R0, 0xff, RZ, 0xc0, !PT ;  /* 0x000000ff00047812 */ /* 0x01efce00078ec0ff */
.L_x_10009:
[----:B------:R-:W-:-:S07]  /*2c30*/  PRMT R0, R4, 0x7610, R0 ;  /* 0x0000761004007816 */ /* 0x000fce0000000000 */
.L_x_10007:
[----:B------:R-:W-:Y:S05]  /*2c40*/  BSYNC.RECONVERGENT B0 ;  /* 0x0000000000007941 */ /* 0x000fea0003800200 */
.L_x_10006:
[----:B------:R0:W-:Y:S01]  /*2c50*/  STG.E.U8 desc[UR36][R2.64], R0 ;  /* 0x0000000002007986 */ /* 0x0001e2000c101124 */
[----:B------:R-:W-:Y:S05]  /*2c60*/  BRA `(.L_x_9989) ;  /* 0x0000000400047947 */ /* 0x000fea0003800000 */
.L_x_10004:
        /* <DEDUP_REMOVED lines=12> */
.L_x_10012:
[----:B------:R-:W-:-:S04]  /*2d30*/  SHF.R.U32.HI R0, RZ, 0x15, R9 ;  /* 0x00000015ff007819 */ /* 0x000fc80000011609 */
[----:B------:R-:W-:-:S04]  /*2d40*/  LOP3.LUT R0, R0, 0x1, RZ, 0xc0, !PT ;  /* 0x0000000100007812 */ /* 0x000fc800078ec0ff */
[----:B------:R-:W-:-:S04]  /*2d50*/  IADD3 R0, PT, PT, R9, 0x88fffff, R0 ;  /* 0x088fffff09007810 */ /* 0x000fc80007ffe000 */
[----:B------:R-:W-:-:S04]  /*2d60*/  SHF.R.U32.HI R0, RZ, 0x15, R0 ;  /* 0x00000015ff007819 */ /* 0x000fc80000011600 */
[----:B-1234-:R-:W-:-:S07]  /*2d70*/  LOP3.LUT R4, R0, 0xff, RZ, 0xc0, !PT ;  /* 0x000000ff00047812 */ /* 0x01efce00078ec0ff */
.L_x_10013:
[----:B------:R-:W-:-:S07]  /*2d80*/  PRMT R0, R4, 0x7610, R0 ;  /* 0x0000761004007816 */ /* 0x000fce0000000000 */
.L_x_10011:
[----:B------:R-:W-:Y:S05]  /*2d90*/  BSYNC.RECONVERGENT B0 ;  /* 0x0000000000007941 */ /* 0x000fea0003800200 */
.L_x_10010:
[----:B------:R0:W-:Y:S01]  /*2da0*/  STG.E.U8 desc[UR36][R2.64], R0 ;  /* 0x0000000002007986 */ /* 0x0001e2000c101124 */
[----:B------:R-:W-:Y:S05]  /*2db0*/  BRA `(.L_x_9989) ;  /* 0x0000000000b07947 */ /* 0x000fea0003800000 */
.L_x_10003:
[----:B------:R-:W-:-:S09]  /*2dc0*/  UISETP.NE.AND UP0, UPT, UR4, 0x1c, UPT ;  /* 0x0000001c0400788c */ /* 0x000fd2000bf05270 */
[----:B------:R-:W-:Y:S05]  /*2dd0*/  BRA.U !UP0, `(.L_x_10014) ;  /* 0x0000000108a07547 */ /* 0x000fea000b800000 */
[----:B------:R-:W-:-:S09]  /*2de0*/  UISETP.NE.AND UP0, UPT, UR4, 0x1d, UPT ;  /* 0x0000001d0400788c */ /* 0x000fd2000bf05270 */
[----:B------:R-:W-:Y:S05]  /*2df0*/  BRA.U !UP0, `(.L_x_10015) ;  /* 0x0000000108887547 */ /* 0x000fea000b800000 */
[----:B------:R-:W-:-:S09]  /*2e00*/  UISETP.NE.AND UP0, UPT, UR4, 0x2c, UPT ;  /* 0x0000002c0400788c */ /* 0x000fd2000bf05270 */
[----:B------:R-:W-:Y:S05]  /*2e10*/  BRA.U !UP0, `(.L_x_10016) ;  /* 0x0000000108447547 */ /* 0x000fea000b800000 */
.L_x_9988:
        /* <DEDUP_REMOVED lines=16> */
.L_x_10017:
[----:B------:R-:W-:Y:S05]  /*2f20*/  BRA `(.L_x_9989) ;  /* 0x0000000000547947 */ /* 0x000fea0003800000 */
.L_x_10016:
        /* <DEDUP_REMOVED lines=15> */
.L_x_10015:
[----:B-1234-:R-:W-:Y:S01]  /*3020*/  HFMA2 R5, -RZ, RZ, 0, 0 ;  /* 0x00000000ff057431 */ /* 0x01efe200000001ff */
[----:B------:R-:W-:-:S05]  /*3030*/  LOP3.LUT R4, R9, 0xffff, RZ, 0xc0, !PT ;  /* 0x0000ffff09047812 */ /* 0x000fca00078ec0ff */
[----:B------:R0:W-:Y:S01]  /*3040*/  STG.E.64 desc[UR36][R2.64], R4 ;  /* 0x0000000402007986 */ /* 0x0001e2000c101b24 */
[----:B------:R-:W-:Y:S05]  /*3050*/  BRA `(.L_x_9989) ;  /* 0x0000000000087947 */ /* 0x000fea0003800000 */
.L_x_10014:
[----:B------:R-:W-:-:S05]  /*3060*/  LOP3.LUT R9, R9, 0xffff, RZ, 0xc0, !PT ;  /* 0x0000ffff09097812 */ /* 0x000fca00078ec0ff */
[----:B------:R0:W-:Y:S02]  /*3070*/  STG.E desc[UR36][R2.64], R9 ;  /* 0x0000000902007986 */ /* 0x0001e4000c101924 */
.L_x_9989:
[----:B------:R-:W-:Y:S05]  /*3080*/  BSYNC.RECONVERGENT B6 ;  /* 0x0000000000067941 */ /* 0x000fea0003800200 */
.L_x_9983:
[----:B------:R-:W-:-:S07]  /*3090*/  VIADD R17, R17, 0x80 ;  /* 0x0000008011117836 */ /* 0x000fce0000000000 */
.L_x_9947:
[----:B0-----:R-:W-:Y:S05]  /*30a0*/  BSYNC.RECONVERGENT B7 ;  /* 0x0000000000077941 */ /* 0x001fea0003800200 */
.L_x_9946:
        /* <DEDUP_REMOVED lines=307> */
.L_x_10020:
        /* <DEDUP_REMOVED lines=16> */
.L_x_10024:
[----:B------:R4:W5:Y:S01]  /*44e0*/  LDG.E.U8 R0, desc[UR36][R4.64] ;  /* 0x0000002404007981 */ /* 0x000962000c1e1100 */
[----:B------:R-:W-:Y:S05]  /*44f0*/  BRA `(.L_x_10026) ;  /* 0x0000000c005c7947 */ /* 0x000fea0003800000 */
.L_x_10023:
        /* <DEDUP_REMOVED lines=8> */
.L_x_10028:
[----:B------:R0:W5:Y:S01]  /*4580*/  LDG.E.U8 R0, desc[UR36][R4.64] ;  /* 0x0000002404007981 */ /* 0x000162000c1e1100 */
[----:B------:R-:W-:Y:S05]  /*4590*/  BRA `(.L_x_10026) ;  /* 0x0000000c00347947 */ /* 0x000fea0003800000 */
.L_x_10027:
[----:B------:R0:W5:Y:S01]  /*45a0*/  LDG.E.U16 R0, desc[UR36][R4.64] ;  /* 0x0000002404007981 */ /* 0x000162000c1e1500 */
[----:B------:R-:W-:Y:S05]  /*45b0*/  BRA `(.L_x_10026) ;  /* 0x0000000c002c7947 */ /* 0x000fea0003800000 */
.L_x_10022:
        /* <DEDUP_REMOVED lines=10> */
.L_x_10030:
[----:B------:R-:W2:Y:S02]  /*4660*/  LDG.E.U16 R2, desc[UR36][R4.64] ;  /* 0x0000002404027981 */ /* 0x000ea4000c1e1500 */
[----:B--2---:R-:W-:-:S06]  /*4670*/  HADD2.F32 R2, -RZ, R2.H0_H0 ;  /* 0x20000002ff027230 */ /* 0x004fcc0000004100 */
[----:B------:R-:W0:Y:S02]  /*4680*/  F2I.S64.TRUNC R2, R2 ;  /* 0x0000000200027311 */ /* 0x000e24000020d900 */
[----:B0-----:R-:W-:Y:S01]  /*4690*/  PRMT R0, R2, 0x7610, R0 ;  /* 0x0000761002007816 */ /* 0x001fe20000000000 */
[----:B------:R-:W-:Y:S06]  /*46a0*/  BRA `(.L_x_10026) ;  /* 0x0000000800f07947 */ /* 0x000fec0003800000 */
.L_x_10029:
        /* <DEDUP_REMOVED lines=10> */
.L_x_10032:
[----:B------:R-:W2:Y:S02]  /*4750*/  LDG.E.U16 R4, desc[UR36][R4.64] ;  /* 0x0000002404047981 */ /* 0x000ea4000c1e1500 */
[----:B--2---:R-:W-:-:S06]  /*4760*/  HADD2.F32 R2, -RZ, R4.H0_H0 ;  /* 0x20000004ff027230 */ /* 0x004fcc0000004100 */
[----:B------:R-:W0:Y:S02]  /*4770*/  F2I.S64.TRUNC R2, R2 ;  /* 0x0000000200027311 */ /* 0x000e24000020d900 */
[----:B0-----:R-:W-:Y:S01]  /*4780*/  PRMT R0, R2, 0x7610, R0 ;  /* 0x0000761002007816 */ /* 0x001fe20000000000 */
[----:B------:R-:W-:Y:S06]  /*4790*/  BRA `(.L_x_10026) ;  /* 0x0000000800b47947 */ /* 0x000fec0003800000 */
.L_x_10031:
[----:B------:R-:W2:Y:S02]  /*47a0*/  LDG.E.64 R2, desc[UR36][R4.64] ;  /* 0x0000002404027981 */ /* 0x000ea4000c1e1b00 */
[----:B--2---:R-:W0:Y:S02]  /*47b0*/  F2I.S64.F64.TRUNC R2, R2 ;  /* 0x0000000200027311 */ /* 0x004e24000030d900 */
[----:B0-----:R-:W-:Y:S01]  /*47c0*/  PRMT R0, R2, 0x7610, R0 ;  /* 0x0000761002007816 */ /* 0x001fe20000000000 */
[----:B------:R-:W-:Y:S06]  /*47d0*/  BRA `(.L_x_10026) ;  /* 0x0000000800a47947 */ /* 0x000fec0003800000 */
.L_x_10021:
        /* <DEDUP_REMOVED lines=12> */
.L_x_10035:
[----:B------:R-:W2:Y:S02]  /*48a0*/  LDG.E.64 R4, desc[UR36][R4.64] ;  /* 0x0000002404047981 */ /* 0x000ea4000c1e1b00 */
[----:B--2---:R-:W0:Y:S02]  /*48b0*/  F2I.S64.F64.TRUNC R2, R4 ;  /* 0x0000000400027311 */ /* 0x004e24000030d900 */
[----:B0-----:R-:W-:Y:S01]  /*48c0*/  PRMT R0, R2, 0x7610, R0 ;  /* 0x0000761002007816 */ /* 0x001fe20000000000 */
[----:B------:R-:W-:Y:S06]  /*48d0*/  BRA `(.L_x_10026) ;  /* 0x0000000800647947 */ /* 0x000fec0003800000 */
.L_x_10034:
        /* <DEDUP_REMOVED lines=27> */
.L_x_10037:
        /* <DEDUP_REMOVED lines=14> */
.L_x_10036:
[----:B------:R-:W2:Y:S02]  /*4b70*/  LDG.E.U16 R2, desc[UR36][R4.64] ;  /* 0x0000002404027981 */ /* 0x000ea4000c1e1500 */
[----:B--2---:R-:W-:-:S06]  /*4b80*/  IMAD.U32 R2, R2, 0x10000, RZ ;  /* 0x0001000002027824 */ /* 0x004fcc00078e00ff */
[----:B------:R-:W0:Y:S02]  /*4b90*/  F2I.S64.TRUNC R2, R2 ;  /* 0x0000000200027311 */ /* 0x000e24000020d900 */
[----:B0-----:R-:W-:Y:S01]  /*4ba0*/  PRMT R0, R2, 0x7610, R0 ;  /* 0x0000761002007816 */ /* 0x001fe20000000000 */
[----:B------:R-:W-:Y:S06]  /*4bb0*/  BRA `(.L_x_10026) ;  /* 0x0000000400ac7947 */ /* 0x000fec0003800000 */
.L_x_10033:
        /* <DEDUP_REMOVED lines=10> */
.L_x_10040:
        /* <DEDUP_REMOVED lines=21> */
.L_x_10044:
[----:B------:R-:W-:Y:S05]  /*4db0*/  BSYNC.RECONVERGENT B1 ;  /* 0x0000000000017941 */ /* 0x000fea0003800200 */
.L_x_10043:
[----:B------:R-:W-:Y:S02]  /*4dc0*/  SHF.L.U32 R0, R0, 0x14, RZ ;  /* 0x0000001400007819 */ /* 0x000fe400000006ff */
[----:B------:R-:W-:-:S04]  /*4dd0*/  LEA R2, R2, 0x3b800000, 0x17 ;  /* 0x3b80000002027811 */ /* 0x000fc800078eb8ff */
[----:B------:R-:W-:-:S07]  /*4de0*/  LOP3.LUT R2, R2, R0, R7, 0xfe, !PT ;  /* 0x0000000002027212 */ /* 0x000fce00078efe07 */
.L_x_10042:
[----:B------:R-:W-:Y:S05]  /*4df0*/  BSYNC.RECONVERGENT B0 ;  /* 0x0000000000007941 */ /* 0x000fea0003800200 */
.L_x_10041:
[----:B------:R-:W0:Y:S02]  /*4e00*/  F2I.S64.TRUNC R2, R2 ;  /* 0x0000000200027311 */ /* 0x000e24000020d900 */
[----:B0-----:R-:W-:Y:S01]  /*4e10*/  PRMT R0, R2, 0x7610, R0 ;  /* 0x0000761002007816 */ /* 0x001fe20000000000 */
[----:B------:R-:W-:Y:S06]  /*4e20*/  BRA `(.L_x_10026) ;  /* 0x0000000400107947 */ /* 0x000fec0003800000 */
.L_x_10039:
        /* <DEDUP_REMOVED lines=21> */
.L_x_10048:
[----:B------:R-:W-:Y:S05]  /*4f80*/  BSYNC.RECONVERGENT B1 ;  /* 0x0000000000017941 */ /* 0x000fea0003800200 */
.L_x_10047:
[----:B------:R-:W-:Y:S01]  /*4f90*/  IMAD.SHL.U32 R0, R0, 0x200000, RZ ;  /* 0x0020000000007824 */ /* 0x000fe200078e00ff */
[----:B------:R-:W-:-:S04]  /*4fa0*/  LEA R2, R2, 0x37800000, 0x17 ;  /* 0x3780000002027811 */ /* 0x000fc800078eb8ff */
[----:B------:R-:W-:-:S07]  /*4fb0*/  LOP3.LUT R2, R2, R0, R7, 0xfe, !PT ;  /* 0x0000000002027212 */ /* 0x000fce00078efe07 */
.L_x_10046:
[----:B------:R-:W-:Y:S05]  /*4fc0*/  BSYNC.RECONVERGENT B0 ;  /* 0x0000000000007941 */ /* 0x000fea0003800200 */
.L_x_10045:
[----:B------:R-:W0:Y:S02]  /*4fd0*/  F2I.S64.TRUNC R2, R2 ;  /* 0x0000000200027311 */ /* 0x000e24000020d900 */
[----:B0-----:R-:W-:Y:S01]  /*4fe0*/  PRMT R0, R2, 0x7610, R0 ;  /* 0x0000761002007816 */ /* 0x001fe20000000000 */
[----:B------:R-:W-:Y:S06]  /*4ff0*/  BRA `(.L_x_10026) ;  /* 0x00000000009c7947 */ /* 0x000fec0003800000 */
.L_x_10038:
        /* <DEDUP_REMOVED lines=14> */
.L_x_10052:
[----:B------:R-:W-:Y:S05]  /*50e0*/  BSYNC.RECONVERGENT B0 ;  /* 0x0000000000007941 */ /* 0x000fea0003800200 */
.L_x_10051:
[----:B------:R-:W0:Y:S02]  /*50f0*/  F2I.S64.TRUNC R2, R2 ;  /* 0x0000000200027311 */ /* 0x000e24000020d900 */
[----:B0-----:R-:W-:Y:S01]  /*5100*/  PRMT R0, R2, 0x7610, R0 ;  /* 0x0000761002007816 */ /* 0x001fe20000000000 */
[----:B------:R-:W-:Y:S06]  /*5110*/  BRA `(.L_x_10026) ;  /* 0x0000000000547947 */ /* 0x000fec0003800000 */
.L_x_10025:
        /* <DEDUP_REMOVED lines=16> */
.L_x_10053:
[----:B------:R-:W-:Y:S01]  /*5220*/  PRMT R0, RZ, 0x7610, R0 ;  /* 0x00007610ff007816 */ /* 0x000fe20000000000 */
[----:B------:R-:W-:Y:S06]  /*5230*/  BRA `(.L_x_10026) ;  /* 0x00000000000c7947 */ /* 0x000fec0003800000 */
.L_x_10050:
[----:B------:R1:W5:Y:S01]  /*5240*/  LDG.E.U8 R0, desc[UR36][R4.64] ;  /* 0x0000002404007981 */ /* 0x000362000c1e1100 */
[----:B------:R-:W-:Y:S05]  /*5250*/  BRA `(.L_x_10026) ;  /* 0x0000000000047947 */ /* 0x000fea0003800000 */
.L_x_10049:
[----:B------:R2:W5:Y:S02]  /*5260*/  LDG.E.U8 R0, desc[UR36][R4.64] ;  /* 0x0000002404007981 */ /* 0x000564000c1e1100 */
.L_x_10026:
        /* <DEDUP_REMOVED lines=22> */
.L_x_10058:
[----:B------:R0:W-:Y:S01]  /*53d0*/  STG.E.U8 desc[UR36][R2.64], R9 ;  /* 0x0000000902007986 */ /* 0x0001e2000c101124 */
[----:B------:R-:W-:Y:S05]  /*53e0*/  BRA `(.L_x_10060) ;  /* 0x0000000c00187947 */ /* 0x000fea0003800000 */
.L_x_10057:
        /* <DEDUP_REMOVED lines=10> */
.L_x_10062:
[----:B------:R-:W-:-:S05]  /*5490*/  LOP3.LUT R9, R9, 0xffff, RZ, 0xc0, !PT ;  /* 0x0000ffff09097812 */ /* 0x000fca00078ec0ff */
[----:B------:R0:W-:Y:S01]  /*54a0*/  STG.E desc[UR36][R2.64], R9 ;  /* 0x0000000902007986 */ /* 0x0001e2000c101924 */
[----:B------:R-:W-:Y:S05]  /*54b0*/  BRA `(.L_x_10060) ;  /* 0x0000000800e47947 */ /* 0x000fea0003800000 */
.L_x_10061:
[----:B------:R0:W-:Y:S01]  /*54c0*/  STG.E.U16 desc[UR36][R2.64], R9 ;  /* 0x0000000902007986 */ /* 0x0001e2000c101524 */
[----:B------:R-:W-:Y:S05]  /*54d0*/  BRA `(.L_x_10060) ;  /* 0x0000000800dc7947 */ /* 0x000fea0003800000 */
.L_x_10056:
        /* <DEDUP_REMOVED lines=9> */
.L_x_10064:
[----:B------:R-:W0:Y:S02]  /*5570*/  I2F.U16 R0, R9 ;  /* 0x0000000900007306 */ /* 0x000e240000101000 */
[----:B0-----:R-:W-:-:S05]  /*5580*/  F2FP.F16.F32.PACK_AB R0, RZ, R0 ;  /* 0x00000000ff00723e */ /* 0x001fca00000000ff */
[----:B------:R0:W-:Y:S01]  /*5590*/  STG.E.U16 desc[UR36][R2.64], R0 ;  /* 0x0000000002007986 */ /* 0x0001e2000c101524 */
[----:B------:R-:W-:Y:S05]  /*55a0*/  BRA `(.L_x_10060) ;  /* 0x0000000800a87947 */ /* 0x000fea0003800000 */
.L_x_10063:
        /* <DEDUP_REMOVED lines=10> */
.L_x_10066:
[----:B------:R-:W1:Y:S02]  /*5650*/  I2F.U16 R9, R9 ;  /* 0x0000000900097306 */ /* 0x000e640000101000 */
[----:B-1234-:R-:W-:-:S04]  /*5660*/  F2FP.F16.F32.PACK_AB R5, RZ, R9 ;  /* 0x00000009ff05723e */ /* 0x01efc800000000ff */
[----:B------:R-:W-:-:S05]  /*5670*/  PRMT R5, R5, 0x5410, RZ ;  /* 0x0000541005057816 */ /* 0x000fca00000000ff */
[----:B------:R0:W-:Y:S01]  /*5680*/  STG.E desc[UR36][R2.64], R5 ;  /* 0x0000000502007986 */ /* 0x0001e2000c101924 */
[----:B------:R-:W-:Y:S05]  /*5690*/  BRA `(.L_x_10060) ;  /* 0x00000008006c7947 */ /* 0x000fea0003800000 */
.L_x_10065:
[----:B-1234-:R-:W0:Y:S02]  /*56a0*/  I2F.F64.U16 R4, R9 ;  /* 0x0000000900047312 */ /* 0x01ee240000101800 */
[----:B0-----:R0:W-:Y:S01]  /*56b0*/  STG.E.64 desc[UR36][R2.64], R4 ;  /* 0x0000000402007986 */ /* 0x0011e2000c101b24 */
[----:B------:R-:W-:Y:S05]  /*56c0*/  BRA `(.L_x_10060) ;  /* 0x0000000800607947 */ /* 0x000fea0003800000 */
.L_x_10055:
        /* <DEDUP_REMOVED lines=12> */
.L_x_10070:
        /* <DEDUP_REMOVED lines=17> */
.L_x_10072:
[----:B------:R-:W-:Y:S05]  /*58a0*/  BSYNC.RECONVERGENT B0 ;  /* 0x0000000000007941 */ /* 0x000fea0003800200 */
.L_x_10071:
[----:B------:R0:W-:Y:S01]  /*58b0*/  STG.E.U8 desc[UR36][R2.64], R0 ;  /* 0x0000000002007986 */ /* 0x0001e2000c101124 */
[----:B------:R-:W-:Y:S05]  /*58c0*/  BRA `(.L_x_10060) ;  /* 0x0000000400e07947 */ /* 0x000fea0003800000 */
.L_x_10069:
        /* <DEDUP_REMOVED lines=17> */
.L_x_10074:
[----:B------:R-:W-:Y:S05]  /*59e0*/  BSYNC.RECONVERGENT B0 ;  /* 0x0000000000007941 */ /* 0x000fea0003800200 */
.L_x_10073:
[----:B------:R0:W-:Y:S01]  /*59f0*/  STG.E.U8 desc[UR36][R2.64], R0 ;  /* 0x0000000002007986 */ /* 0x0001e2000c101124 */
[----:B------:R-:W-:Y:S05]  /*5a00*/  BRA `(.L_x_10060) ;  /* 0x0000000400907947 */ /* 0x000fea0003800000 */
.L_x_10068:
        /* <DEDUP_REMOVED lines=21> */
.L_x_10076:
[----:B-1234-:R-:W-:Y:S01]  /*5b60*/  LOP3.LUT R4, R9, 0xffff, RZ, 0xc0, !PT ;  /* 0x0000ffff09047812 */ /* 0x01efe200078ec0ff */
[----:B------:R-:W-:-:S05]  /*5b70*/  IMAD.MOV.U32 R5, RZ, RZ, RZ ;  /* 0x000000ffff057224 */ /* 0x000fca00078e00ff */
[----:B------:R0:W-:Y:S01]  /*5b80*/  STG.E.64 desc[UR36][R2.64], R4 ;  /* 0x0000000402007986 */ /* 0x0001e2000c101b24 */
[----:B------:R-:W-:Y:S05]  /*5b90*/  BRA `(.L_x_10060) ;  /* 0x00000004002c7947 */ /* 0x000fea0003800000 */
.L_x_10075:
[----:B------:R-:W-:-:S05]  /*5ba0*/  LOP3.LUT R9, R9, 0xffff, RZ, 0xc0, !PT ;  /* 0x0000ffff09097812 */ /* 0x000fca00078ec0ff */
[----:B------:R0:W-:Y:S01]  /*5bb0*/  STG.E desc[UR36][R2.64], R9 ;  /* 0x0000000902007986 */ /* 0x0001e2000c101924 */
[----:B------:R-:W-:Y:S05]  /*5bc0*/  BRA `(.L_x_10060) ;  /* 0x0000000400207947 */ /* 0x000fea0003800000 */
.L_x_10067:
        /* <DEDUP_REMOVED lines=11> */
.L_x_10078:
[----:B-1234-:R-:W0:Y:S01]  /*5c80*/  I2F.F64.U16 R4, R9 ;  /* 0x0000000900047312 */ /* 0x01ee220000101800 */
[----:B------:R-:W-:-:S05]  /*5c90*/  CS2R R6, SRZ ;  /* 0x0000000000067805 */ /* 0x000fca000001ff00 */
[----:B0-----:R0:W-:Y:S01]  /*5ca0*/  STG.E.128 desc[UR36][R2.64], R4 ;  /* 0x0000000402007986 */ /* 0x0011e2000c101d24 */
[----:B------:R-:W-:Y:S05]  /*5cb0*/  BRA `(.L_x_10060) ;  /* 0x0000000000e47947 */ /* 0x000fea0003800000 */
.L_x_10077:
[----:B------:R-:W-:-:S09]  /*5cc0*/  UISETP.NE.AND UP0, UPT, UR4, 0xf, UPT ;  /* 0x0000000f0400788c */ /* 0x000fd2000bf05270 */
[----:B------:R-:W-:Y:S05]  /*5cd0*/  BRA.U !UP0, `(.L_x_10079) ;  /* 0x0000000108d07547 */ /* 0x000fea000b800000 */
[----:B------:R-:W-:-:S09]  /*5ce0*/  UISETP.NE.AND UP0, UPT, UR4, 0x17, UPT ;  /* 0x000000170400788c */ /* 0x000fd2000bf05270 */
[----:B------:R-:W-:Y:S05]  /*5cf0*/  BRA.U !UP0, `(.L_x_10080) ;  /* 0x0000000108847547 */ /* 0x000fea000b800000 */
[----:B------:R-:W-:-:S09]  /*5d00*/  UISETP.NE.AND UP0, UPT, UR4, 0x18, UPT ;  /* 0x000000180400788c */ /* 0x000fd2000bf05270 */
[----:B------:R-:W-:Y:S05]  /*5d10*/  BRA.U !UP0, `(.L_x_10081) ;  /* 0x0000000108447547 */ /* 0x000fea000b800000 */
.L_x_10059:
        /* <DEDUP_REMOVED lines=16> */
.L_x_10082:
[----:B------:R-:W-:Y:S05]  /*5e20*/  BRA `(.L_x_10060) ;  /* 0x0000000000887947 */ /* 0x000fea0003800000 */
.L_x_10081:
        /* <DEDUP_REMOVED lines=11> */
.L_x_10084:
[----:B------:R-:W-:Y:S05]  /*5ee0*/  BSYNC.RECONVERGENT B0 ;  /* 0x0000000000007941 */ /* 0x000fea0003800200 */
.L_x_10083:
[----:B------:R0:W-:Y:S01]  /*5ef0*/  STG.E.U8 desc[UR36][R2.64], R5 ;  /* 0x0000000502007986 */ /* 0x0001e2000c101124 */
[----:B------:R-:W-:Y:S05]  /*5f00*/  BRA `(.L_x_10060) ;  /* 0x0000000000507947 */ /* 0x000fea0003800000 */
.L_x_10080:
        /* <DEDUP_REMOVED lines=12> */
.L_x_10085:
[----:B-1234-:R-:W-:Y:S01]  /*5fd0*/  IMAD.MOV.U32 R5, RZ, RZ, 0x7f ;  /* 0x0000007fff057424 */ /* 0x01efe200078e00ff */
[----:B------:R-:W-:-:S04]  /*5fe0*/  ISETP.GT.U32.AND P0, PT, R7, 0x7f800000, PT ;  /* 0x7f8000000700780c */ /* 0x000fc80003f04070 */
[----:B------:R-:W-:-:S05]  /*5ff0*/  SEL R5, R5, 0x7c, P0 ;  /* 0x0000007c05057807 */ /* 0x000fca0000000000 */
[----:B------:R0:W-:Y:S01]  /*6000*/  STG.E.U8 desc[UR36][R2.64], R5 ;  /* 0x0000000502007986 */ /* 0x0001e2000c101124 */
[----:B------:R-:W-:Y:S05]  /*6010*/  BRA `(.L_x_10060) ;  /* 0x00000000000c7947 */ /* 0x000fea0003800000 */
.L_x_10079:
[----:B------:R-:W0:Y:S02]  /*6020*/  I2F.U16 R0, R9 ;  /* 0x0000000900007306 */ /* 0x000e240000101000 */
[----:B0-----:R-:W-:-:S05]  /*6030*/  F2FP.BF16.F32.PACK_AB R0, RZ, R0 ;  /* 0x00000000ff00723e */ /* 0x001fca00000010ff */
[----:B------:R0:W-:Y:S02]  /*6040*/  STG.E.U16 desc[UR36][R2.64], R0 ;  /* 0x0000000002007986 */ /* 0x0001e4000c101524 */
.L_x_10060:
[----:B------:R-:W-:Y:S05]  /*6050*/  BSYNC.RECONVERGENT B6 ;  /* 0x0000000000067941 */ /* 0x000fea0003800200 */
.L_x_10054:
[----:B------:R-:W-:-:S07]  /*6060*/  VIADD R17, R17, 0x80 ;  /* 0x0000008011117836 */ /* 0x000fce0000000000 */
.L_x_10019:
[----:B------:R-:W-:Y:S05]  /*6070*/  BSYNC.RECONVERGENT B7 ;  /* 0x0000000000077941 */ /* 0x000fea0003800200 */
.L_x_10018:
        /* <DEDUP_REMOVED lines=307> */
.L_x_10088:
        /* <DEDUP_REMOVED lines=16> */
.L_x_10092:
[----:B------:R0:W5:Y:S01]  /*74b0*/  LDG.E.U8 R0, desc[UR36][R4.64] ;  /* 0x0000002404007981 */ /* 0x000162000c1e1100 */
[----:B------:R-:W-:Y:S05]  /*74c0*/  BRA `(.L_x_10094) ;  /* 0x0000000c005c7947 */ /* 0x000fea0003800000 */
.L_x_10091:
        /* <DEDUP_REMOVED lines=8> */
.L_x_10096:
[----:B------:R3:W5:Y:S01]  /*7550*/  LDG.E.U8 R0, desc[UR36][R4.64] ;  /* 0x0000002404007981 */ /* 0x000762000c1e1100 */
[----:B------:R-:W-:Y:S05]  /*7560*/  BRA `(.L_x_10094) ;  /* 0x0000000c00347947 */ /* 0x000fea0003800000 */
.L_x_10095:
[----:B------:R2:W5:Y:S01]  /*7570*/  LDG.E.U16 R0, desc[UR36][R4.64] ;  /* 0x0000002404007981 */ /* 0x000562000c1e1500 */
[----:B------:R-:W-:Y:S05]  /*7580*/  BRA `(.L_x_10094) ;  /* 0x0000000c002c7947 */ /* 0x000fea0003800000 */
.L_x_10090:
        /* <DEDUP_REMOVED lines=10> */
.L_x_10098:
[----:B------:R-:W2:Y:S02]  /*7630*/  LDG.E.U16 R2, desc[UR36][R4.64] ;  /* 0x0000002404027981 */ /* 0x000ea4000c1e1500 */
[----:B--2---:R-:W-:-:S06]  /*7640*/  HADD2.F32 R2, -RZ, R2.H0_H0 ;  /* 0x20000002ff027230 */ /* 0x004fcc0000004100 */
[----:B------:R-:W0:Y:S02]  /*7650*/  F2I.S64.TRUNC R2, R2 ;  /* 0x0000000200027311 */ /* 0x000e24000020d900 */
[----:B0-----:R-:W-:Y:S01]  /*7660*/  PRMT R0, R2, 0x7610, R0 ;  /* 0x0000761002007816 */ /* 0x001fe20000000000 */
[----:B------:R-:W-:Y:S06]  /*7670*/  BRA `(.L_x_10094) ;  /* 0x0000000800f07947 */ /* 0x000fec0003800000 */
.L_x_10097:
        /* <DEDUP_REMOVED lines=10> */
.L_x_10100:
[----:B------:R-:W2:Y:S02]  /*7720*/  LDG.E.U16 R4, desc[UR36][R4.64] ;  /* 0x0000002404047981 */ /* 0x000ea4000c1e1500 */
[----:B--2---:R-:W-:-:S06]  /*7730*/  HADD2.F32 R2, -RZ, R4.H0_H0 ;  /* 0x20000004ff027230 */ /* 0x004fcc0000004100 */
[----:B------:R-:W0:Y:S02]  /*7740*/  F2I.S64.TRUNC R2, R2 ;  /* 0x0000000200027311 */ /* 0x000e24000020d900 */
[----:B0-----:R-:W-:Y:S01]  /*7750*/  PRMT R0, R2, 0x7610, R0 ;  /* 0x0000761002007816 */ /* 0x001fe20000000000 */
[----:B------:R-:W-:Y:S06]  /*7760*/  BRA `(.L_x_10094) ;  /* 0x0000000800b47947 */ /* 0x000fec0003800000 */
.L_x_10099:
[----:B------:R-:W2:Y:S02]  /*7770*/  LDG.E.64 R2, desc[UR36][R4.64] ;  /* 0x0000002404027981 */ /* 0x000ea4000c1e1b00 */
[----:B--2---:R-:W0:Y:S02]  /*7780*/  F2I.S64.F64.TRUNC R2, R2 ;  /* 0x0000000200027311 */ /* 0x004e24000030d900 */
[----:B0-----:R-:W-:Y:S01]  /*7790*/  PRMT R0, R2, 0x7610, R0 ;  /* 0x0000761002007816 */ /* 0x001fe20000000000 */
[----:B------:R-:W-:Y:S06]  /*77a0*/  BRA `(.L_x_10094) ;  /* 0x0000000800a47947 */ /* 0x000fec0003800000 */
.L_x_10089:
        /* <DEDUP_REMOVED lines=12> */
.L_x_10103:
[----:B------:R-:W2:Y:S02]  /*7870*/  LDG.E.64 R4, desc[UR36][R4.64] ;  /* 0x0000002404047981 */ /* 0x000ea4000c1e1b00 */
[----:B--2---:R-:W0:Y:S02]  /*7880*/  F2I.S64.F64.TRUNC R2, R4 ;  /* 0x0000000400027311 */ /* 0x004e24000030d900 */
[----:B0-----:R-:W-:Y:S01]  /*7890*/  PRMT R0, R2, 0x7610, R0 ;  /* 0x0000761002007816 */ /* 0x001fe20000000000 */
[----:B------:R-:W-:Y:S06]  /*78a0*/  BRA `(.L_x_10094) ;  /* 0x0000000800647947 */ /* 0x000fec0003800000 */
.L_x_10102:
        /* <DEDUP_REMOVED lines=27> */
.L_x_10105:
        /* <DEDUP_REMOVED lines=14> */
.L_x_10104:
[----:B------:R-:W2:Y:S02]  /*7b40*/  LDG.E.U16 R2, desc[UR36][R4.64] ;  /* 0x0000002404027981 */ /* 0x000ea4000c1e1500 */
[----:B--2---:R-:W-:-:S06]  /*7b50*/  IMAD.U32 R2, R2, 0x10000, RZ ;  /* 0x0001000002027824 */ /* 0x004fcc00078e00ff */
[----:B------:R-:W0:Y:S02]  /*7b60*/  F2I.S64.TRUNC R2, R2 ;  /* 0x0000000200027311 */ /* 0x000e24000020d900 */
[----:B0-----:R-:W-:Y:S01]  /*7b70*/  PRMT R0, R2, 0x7610, R0 ;  /* 0x0000761002007816 */ /* 0x001fe20000000000 */
[----:B------:R-:W-:Y:S06]  /*7b80*/  BRA `(.L_x_10094) ;  /* 0x0000000400ac7947 */ /* 0x000fec0003800000 */
.L_x_10101:
        /* <DEDUP_REMOVED lines=10> */
.L_x_10108:
        /* <DEDUP_REMOVED lines=21> */
.L_x_10112:
[----:B------:R-:W-:Y:S05]  /*7d80*/  BSYNC.RECONVERGENT B1 ;  /* 0x0000000000017941 */ /* 0x000fea0003800200 */
.L_x_10111:
[----:B------:R-:W-:Y:S01]  /*7d90*/  IMAD.SHL.U32 R0, R0, 0x100000, RZ ;  /* 0x0010000000007824 */ /* 0x000fe200078e00ff */
[----:B------:R-:W-:-:S04]  /*7da0*/  LEA R2, R2, 0x3b800000, 0x17 ;  /* 0x3b80000002027811 */ /* 0x000fc800078eb8ff */
[----:B------:R-:W-:-:S07]  /*7db0*/  LOP3.LUT R2, R2, R0, R7, 0xfe, !PT ;  /* 0x0000000002027212 */ /* 0x000fce00078efe07 */
.L_x_10110:
[----:B------:R-:W-:Y:S05]  /*7dc0*/  BSYNC.RECONVERGENT B0 ;  /* 0x0000000000007941 */ /* 0x000fea0003800200 */
.L_x_10109:
[----:B------:R-:W0:Y:S02]  /*7dd0*/  F2I.S64.TRUNC R2, R2 ;  /* 0x0000000200027311 */ /* 0x000e24000020d900 */
[----:B0-----:R-:W-:Y:S01]  /*7de0*/  PRMT R0, R2, 0x7610, R0 ;  /* 0x0000761002007816 */ /* 0x001fe20000000000 */
[----:B------:R-:W-:Y:S06]  /*7df0*/  BRA `(.L_x_10094) ;  /* 0x0000000400107947 */ /* 0x000fec0003800000 */
.L_x_10107:
        /* <DEDUP_REMOVED lines=21> */
.L_x_10116:
[----:B------:R-:W-:Y:S05]  /*7f50*/  BSYNC.RECONVERGENT B1 ;  /* 0x0000000000017941 */ /* 0x000fea0003800200 */
.L_x_10115:
[----:B------:R-:W-:Y:S02]  /*7f60*/  SHF.L.U32 R0, R0, 0x15, RZ ;  /* 0x0000001500007819 */ /* 0x000fe400000006ff */
[----:B------:R-:W-:-:S04]  /*7f70*/  LEA R2, R2, 0x37800000, 0x17 ;  /* 0x3780000002027811 */ /* 0x000fc800078eb8ff */
[----:B------:R-:W-:-:S07]  /*7f80*/  LOP3.LUT R2, R2, R0, R7, 0xfe, !PT ;  /* 0x0000000002027212 */ /* 0x000fce00078efe07 */
.L_x_10114:
[----:B------:R-:W-:Y:S05]  /*7f90*/  BSYNC.RECONVERGENT B0 ;  /* 0x0000000000007941 */ /* 0x000fea0003800200 */
.L_x_10113:
[----:B------:R-:W0:Y:S02]  /*7fa0*/  F2I.S64.TRUNC R2, R2 ;  /* 0x0000000200027311 */ /* 0x000e24000020d900 */
[----:B0-----:R-:W-:Y:S01]  /*7fb0*/  PRMT R0, R2, 0x7610, R0 ;  /* 0x0000761002007816 */ /* 0x001fe20000000000 */
[----:B------:R-:W-:Y:S06]  /*7fc0*/  BRA `(.L_x_10094) ;  /* 0x00000000009c7947 */ /* 0x000fec0003800000 */
.L_x_10106:
        /* <DEDUP_REMOVED lines=14> */
.L_x_10120:
[----:B------:R-:W-:Y:S05]  /*80b0*/  BSYNC.RECONVERGENT B0 ;  /* 0x0000000000007941 */ /* 0x000fea0003800200 */
.L_x_10119:
[----:B------:R-:W0:Y:S02]  /*80c0*/  F2I.S64.TRUNC R2, R2 ;  /* 0x0000000200027311 */ /* 0x000e24000020d900 */
[----:B0-----:R-:W-:Y:S01]  /*80d0*/  PRMT R0, R2, 0x7610, R0 ;  /* 0x0000761002007816 */ /* 0x001fe20000000000 */
[----:B------:R-:W-:Y:S06]  /*80e0*/  BRA `(.L_x_10094) ;  /* 0x0000000000547947 */ /* 0x000fec0003800000 */
.L_x_10093:
        /* <DEDUP_REMOVED lines=16> */
.L_x_10121:
[----:B------:R-:W-:Y:S01]  /*81f0*/  PRMT R0, RZ, 0x7610, R0 ;  /* 0x00007610ff007816 */ /* 0x000fe20000000000 */
[----:B------:R-:W-:Y:S06]  /*8200*/  BRA `(.L_x_10094) ;  /* 0x00000000000c7947 */ /* 0x000fec0003800000 */
.L_x_10118:
[----:B------:R0:W5:Y:S01]  /*8210*/  LDG.E.U8 R0, desc[UR36][R4.64] ;  /* 0x0000002404007981 */ /* 0x000162000c1e1100 */
[----:B------:R-:W-:Y:S05]  /*8220*/  BRA `(.L_x_10094) ;  /* 0x0000000000047947 */ /* 0x000fea0003800000 */
.L_x_10117:
[----:B------:R0:W5:Y:S02]  /*8230*/  LDG.E.U8 R0, desc[UR36][R4.64] ;  /* 0x0000002404007981 */ /* 0x000164000c1e1100 */
.L_x_10094:
[----:B------:R-:W1:Y:S01]  /*8240*/  LDCU.64 UR6, c[0x0][0x580] ;  /* 0x0000b000ff0677ac */ /* 0x000e620008000a00 */
        /* <DEDUP_REMOVED lines=21> */
.L_x_10126:
[----:B------:R1:W-:Y:S01]  /*83a0*/  STG.E.U8 desc[UR36][R2.64], R9 ;  /* 0x0000000902007986 */ /* 0x0003e2000c101124 */
[----:B------:R-:W-:Y:S05]  /*83b0*/  BRA `(.L_x_10128) ;  /* 0x0000000c00187947 */ /* 0x000fea0003800000 */
.L_x_10125:
        /* <DEDUP_REMOVED lines=10> */
.L_x_10130:
[----:B------:R-:W-:-:S05]  /*8460*/  LOP3.LUT R9, R9, 0xffff, RZ, 0xc0, !PT ;  /* 0x0000ffff09097812 */ /* 0x000fca00078ec0ff */
[----:B------:R1:W-:Y:S01]  /*8470*/  STG.E desc[UR36][R2.64], R9 ;  /* 0x0000000902007986 */ /* 0x0003e2000c101924 */
[----:B------:R-:W-:Y:S05]  /*8480*/  BRA `(.L_x_10128) ;  /* 0x0000000800e47947 */ /* 0x000fea0003800000 */
.L_x_10129:
[----:B------:R1:W-:Y:S01]  /*8490*/  STG.E.U16 desc[UR36][R2.64], R9 ;  /* 0x0000000902007986 */ /* 0x0003e2000c101524 */
[----:B------:R-:W-:Y:S05]  /*84a0*/  BRA `(.L_x_10128) ;  /* 0x0000000800dc7947 */ /* 0x000fea0003800000 */
.L_x_10124:
        /* <DEDUP_REMOVED lines=9> */
.L_x_10132:
[----:B------:R-:W1:Y:S02]  /*8540*/  I2F.U16 R0, R9 ;  /* 0x0000000900007306 */ /* 0x000e640000101000 */
[----:B-1----:R-:W-:-:S05]  /*8550*/  F2FP.F16.F32.PACK_AB R0, RZ, R0 ;  /* 0x00000000ff00723e */ /* 0x002fca00000000ff */
[----:B------:R1:W-:Y:S01]  /*8560*/  STG.E.U16 desc[UR36][R2.64], R0 ;  /* 0x0000000002007986 */ /* 0x0003e2000c101524 */
[----:B------:R-:W-:Y:S05]  /*8570*/  BRA `(.L_x_10128) ;  /* 0x0000000800a87947 */ /* 0x000fea0003800000 */
.L_x_10131:
        /* <DEDUP_REMOVED lines=10> */
.L_x_10134:
[----:B------:R-:W0:Y:S02]  /*8620*/  I2F.U16 R9, R9 ;  /* 0x0000000900097306 */ /* 0x000e240000101000 */
[----:B0-234-:R-:W-:-:S04]  /*8630*/  F2FP.F16.F32.PACK_AB R5, RZ, R9 ;  /* 0x00000009ff05723e */ /* 0x01dfc800000000ff */
[----:B------:R-:W-:-:S05]  /*8640*/  PRMT R5, R5, 0x5410, RZ ;  /* 0x0000541005057816 */ /* 0x000fca00000000ff */
[----:B------:R0:W-:Y:S01]  /*8650*/  STG.E desc[UR36][R2.64], R5 ;  /* 0x0000000502007986 */ /* 0x0001e2000c101924 */
[----:B------:R-:W-:Y:S05]  /*8660*/  BRA `(.L_x_10128) ;  /* 0x00000008006c7947 */ /* 0x000fea0003800000 */
.L_x_10133:
[----:B0-234-:R-:W0:Y:S02]  /*8670*/  I2F.F64.U16 R4, R9 ;  /* 0x0000000900047312 */ /* 0x01de240000101800 */
[----:B0-----:R0:W-:Y:S01]  /*8680*/  STG.E.64 desc[UR36][R2.64], R4 ;  /* 0x0000000402007986 */ /* 0x0011e2000c101b24 */
[----:B------:R-:W-:Y:S05]  /*8690*/  BRA `(.L_x_10128) ;  /* 0x0000000800607947 */ /* 0x000fea0003800000 */
.L_x_10123:
        /* <DEDUP_REMOVED lines=12> */
.L_x_10138:
        /* <DEDUP_REMOVED lines=17> */
.L_x_10140:
[----:B------:R-:W-:Y:S05]  /*8870*/  BSYNC.RECONVERGENT B0 ;  /* 0x0000000000007941 */ /* 0x000fea0003800200 */
.L_x_10139:
[----:B------:R1:W-:Y:S01]  /*8880*/  STG.E.U8 desc[UR36][R2.64], R0 ;  /* 0x0000000002007986 */ /* 0x0003e2000c101124 */
[----:B------:R-:W-:Y:S05]  /*8890*/  BRA `(.L_x_10128) ;  /* 0x0000000400e07947 */ /* 0x000fea0003800000 */
.L_x_10137:
        /* <DEDUP_REMOVED lines=17> */
.L_x_10142:
[----:B------:R-:W-:Y:S05]  /*89b0*/  BSYNC.RECONVERGENT B0 ;  /* 0x0000000000007941 */ /* 0x000fea0003800200 */
.L_x_10141:
[----:B------:R1:W-:Y:S01]  /*89c0*/  STG.E.U8 desc[UR36][R2.64], R0 ;  /* 0x0000000002007986 */ /* 0x0003e2000c101124 */
[----:B------:R-:W-:Y:S05]  /*89d0*/  BRA `(.L_x_10128) ;  /* 0x0000000400907947 */ /* 0x000fea0003800000 */
.L_x_10136:
        /* <DEDUP_REMOVED lines=21> */
.L_x_10144:
[----:B0-234-:R-:W-:Y:S01]  /*8b30*/  HFMA2 R5, -RZ, RZ, 0, 0 ;  /* 0x00000000ff057431 */ /* 0x01dfe200000001ff */
[----:B------:R-:W-:-:S05]  /*8b40*/  LOP3.LUT R4, R9, 0xffff, RZ, 0xc0, !PT ;  /* 0x0000ffff09047812 */ /* 0x000fca00078ec0ff */
[----:B------:R0:W-:Y:S01]  /*8b50*/  STG.E.64 desc[UR36][R2.64], R4 ;  /* 0x0000000402007986 */ /* 0x0001e2000c101b24 */
[----:B------:R-:W-:Y:S05]  /*8b60*/  BRA `(.L_x_10128) ;  /* 0x00000004002c7947 */ /* 0x000fea0003800000 */
.L_x_10143:
[----:B------:R-:W-:-:S05]  /*8b70*/  LOP3.LUT R9, R9, 0xffff, RZ, 0xc0, !PT ;  /* 0x0000ffff09097812 */ /* 0x000fca00078ec0ff */
[----:B------:R1:W-:Y:S01]  /*8b80*/  STG.E desc[UR36][R2.64], R9 ;  /* 0x0000000902007986 */ /* 0x0003e2000c101924 */
[----:B------:R-:W-:Y:S05]  /*8b90*/  BRA `(.L_x_10128) ;  /* 0x0000000400207947 */ /* 0x000fea0003800000 */
.L_x_10135:
        /* <DEDUP_REMOVED lines=11> */
.L_x_10146:
[----:B0-234-:R-:W0:Y:S01]  /*8c50*/  I2F.F64.U16 R4, R9 ;  /* 0x0000000900047312 */ /* 0x01de220000101800 */
[----:B------:R-:W-:-:S05]  /*8c60*/  CS2R R6, SRZ ;  /* 0x0000000000067805 */ /* 0x000fca000001ff00 */
[----:B0-----:R0:W-:Y:S01]  /*8c70*/  STG.E.128 desc[UR36][R2.64], R4 ;  /* 0x0000000402007986 */ /* 0x0011e2000c101d24 */
[----:B------:R-:W-:Y:S05]  /*8c80*/  BRA `(.L_x_10128) ;  /* 0x0000000000e47947 */ /* 0x000fea0003800000 */
.L_x_10145:
[----:B------:R-:W-:-:S09]  /*8c90*/  UISETP.NE.AND UP0, UPT, UR4, 0xf, UPT ;  /* 0x0000000f0400788c */ /* 0x000fd2000bf05270 */
[----:B------:R-:W-:Y:S05]  /*8ca0*/  BRA.U !UP0, `(.L_x_10147) ;  /* 0x0000000108d07547 */ /* 0x000fea000b800000 */
[----:B------:R-:W-:-:S09]  /*8cb0*/  UISETP.NE.AND UP0, UPT, UR4, 0x17, UPT ;  /* 0x000000170400788c */ /* 0x000fd2000bf05270 */
[----:B------:R-:W-:Y:S05]  /*8cc0*/  BRA.U !UP0, `(.L_x_10148) ;  /* 0x0000000108847547 */ /* 0x000fea000b800000 */
[----:B------:R-:W-:-:S09]  /*8cd0*/  UISETP.NE.AND UP0, UPT, UR4, 0x18, UPT ;  /* 0x000000180400788c */ /* 0x000fd2000bf05270 */
[----:B------:R-:W-:Y:S05]  /*8ce0*/  BRA.U !UP0, `(.L_x_10149) ;  /* 0x0000000108447547 */ /* 0x000fea000b800000 */
.L_x_10127:
        /* <DEDUP_REMOVED lines=16> */
.L_x_10150:
[----:B------:R-:W-:Y:S05]  /*8df0*/  BRA `(.L_x_10128) ;  /* 0x0000000000887947 */ /* 0x000fea0003800000 */
.L_x_10149:
        /* <DEDUP_REMOVED lines=11> */
.L_x_10152:
[----:B------:R-:W-:Y:S05]  /*8eb0*/  BSYNC.RECONVERGENT B0 ;  /* 0x0000000000007941 */ /* 0x000fea0003800200 */
.L_x_10151:
[----:B------:R0:W-:Y:S01]  /*8ec0*/  STG.E.U8 desc[UR36][R2.64], R5 ;  /* 0x0000000502007986 */ /* 0x0001e2000c101124 */
[----:B------:R-:W-:Y:S05]  /*8ed0*/  BRA `(.L_x_10128) ;  /* 0x0000000000507947 */ /* 0x000fea0003800000 */
.L_x_10148:
        /* <DEDUP_REMOVED lines=12> */
.L_x_10153:
[----:B0-234-:R-:W-:Y:S01]  /*8fa0*/  IMAD.MOV.U32 R5, RZ, RZ, 0x7f ;  /* 0x0000007fff057424 */ /* 0x01dfe200078e00ff */
[----:B------:R-:W-:-:S04]  /*8fb0*/  ISETP.GT.U32.AND P0, PT, R7, 0x7f800000, PT ;  /* 0x7f8000000700780c */ /* 0x000fc80003f04070 */
[----:B------:R-:W-:-:S05]  /*8fc0*/  SEL R5, R5, 0x7c, P0 ;  /* 0x0000007c05057807 */ /* 0x000fca0000000000 */
[----:B------:R0:W-:Y:S01]  /*8fd0*/  STG.E.U8 desc[UR36][R2.64], R5 ;  /* 0x0000000502007986 */ /* 0x0001e2000c101124 */
[----:B------:R-:W-:Y:S05]  /*8fe0*/  BRA `(.L_x_10128) ;  /* 0x00000000000c7947 */ /* 0x000fea0003800000 */
.L_x_10147:
[----:B------:R-:W1:Y:S02]  /*8ff0*/  I2F.U16 R0, R9 ;  /* 0x0000000900007306 */ /* 0x000e640000101000 */
[----:B-1----:R-:W-:-:S05]  /*9000*/  F2FP.BF16.F32.PACK_AB R0, RZ, R0 ;  /* 0x00000000ff00723e */ /* 0x002fca00000010ff */
[----:B------:R1:W-:Y:S02]  /*9010*/  STG.E.U16 desc[UR36][R2.64], R0 ;  /* 0x0000000002007986 */ /* 0x0003e4000c101524 */
.L_x_10128:
[----:B------:R-:W-:Y:S05]  /*9020*/  BSYNC.RECONVERGENT B6 ;  /* 0x0000000000067941 */ /* 0x000fea0003800200 */
.L_x_10122:
[----:B------:R-:W-:-:S07]  /*9030*/  IADD3 R17, PT, PT, R17, 0x80, RZ ;  /* 0x0000008011117810 */ /* 0x000fce0007ffe0ff */
.L_x_10087:
[----:B------:R-:W-:Y:S05]  /*9040*/  BSYNC.RECONVERGENT B7 ;  /* 0x0000000000077941 */ /* 0x000fea0003800200 */
.L_x_10086:
        /* <DEDUP_REMOVED lines=306> */
.L_x_10154:
        /* <DEDUP_REMOVED lines=18> */
.L_x_10158:
[----:B------:R4:W5:Y:S01]  /*a490*/  LDG.E.U8 R0, desc[UR36][R4.64] ;  /* 0x0000002404007981 */ /* 0x000962000c1e1100 */
[----:B------:R-:W-:Y:S05]  /*a4a0*/  BRA `(.L_x_10160) ;  /* 0x0000000c005c7947 */ /* 0x000fea0003800000 */
.L_x_10157:
        /* <DEDUP_REMOVED lines=8> */
.L_x_10162:
[----:B------:R2:W5:Y:S01]  /*a530*/  LDG.E.U8 R0, desc[UR36][R4.64] ;  /* 0x0000002404007981 */ /* 0x000562000c1e1100 */
[----:B------:R-:W-:Y:S05]  /*a540*/  BRA `(.L_x_10160) ;  /* 0x0000000c00347947 */ /* 0x000fea0003800000 */
.L_x_10161:
[----:B------:R0:W5:Y:S01]  /*a550*/  LDG.E.U16 R0, desc[UR36][R4.64] ;  /* 0x0000002404007981 */ /* 0x000162000c1e1500 */
[----:B------:R-:W-:Y:S05]  /*a560*/  BRA `(.L_x_10160) ;  /* 0x0000000c002c7947 */ /* 0x000fea0003800000 */
.L_x_10156:
        /* <DEDUP_REMOVED lines=10> */
.L_x_10164:
[----:B------:R-:W2:Y:S02]  /*a610*/  LDG.E.U16 R2, desc[UR36][R4.64] ;  /* 0x0000002404027981 */ /* 0x000ea4000c1e1500 */
[----:B--2---:R-:W-:-:S06]  /*a620*/  HADD2.F32 R2, -RZ, R2.H0_H0 ;  /* 0x20000002ff027230 */ /* 0x004fcc0000004100 */
[----:B------:R-:W0:Y:S02]  /*a630*/  F2I.S64.TRUNC R2, R2 ;  /* 0x0000000200027311 */ /* 0x000e24000020d900 */
[----:B0-----:R-:W-:Y:S01]  /*a640*/  PRMT R0, R2, 0x7610, R0 ;  /* 0x0000761002007816 */ /* 0x001fe20000000000 */
[----:B------:R-:W-:Y:S06]  /*a650*/  BRA `(.L_x_10160) ;  /* 0x0000000800f07947 */ /* 0x000fec0003800000 */
.L_x_10163:
        /* <DEDUP_REMOVED lines=10> */
.L_x_10166:
[----:B------:R-:W2:Y:S02]  /*a700*/  LDG.E.U16 R4, desc[UR36][R4.64] ;  /* 0x0000002404047981 */ /* 0x000ea4000c1e1500 */
[----:B--2---:R-:W-:-:S06]  /*a710*/  HADD2.F32 R2, -RZ, R4.H0_H0 ;  /* 0x20000004ff027230 */ /* 0x004fcc0000004100 */
[----:B------:R-:W0:Y:S02]  /*a720*/  F2I.S64.TRUNC R2, R2 ;  /* 0x0000000200027311 */ /* 0x000e24000020d900 */
[----:B0-----:R-:W-:Y:S01]  /*a730*/  PRMT R0, R2, 0x7610, R0 ;  /* 0x0000761002007816 */ /* 0x001fe20000000000 */
[----:B------:R-:W-:Y:S06]  /*a740*/  BRA `(.L_x_10160) ;  /* 0x0000000800b47947 */ /* 0x000fec0003800000 */
.L_x_10165:
[----:B------:R-:W2:Y:S02]  /*a750*/  LDG.E.64 R2, desc[UR36][R4.64] ;  /* 0x0000002404027981 */ /* 0x000ea4000c1e1b00 */
[----:B--2---:R-:W0:Y:S02]  /*a760*/  F2I.S64.F64.TRUNC R2, R2 ;  /* 0x0000000200027311 */ /* 0x004e24000030d900 */
[----:B0-----:R-:W-:Y:S01]  /*a770*/  PRMT R0, R2, 0x7610, R0 ;  /* 0x0000761002007816 */ /* 0x001fe20000000000 */
[----:B------:R-:W-:Y:S06]  /*a780*/  BRA `(.L_x_10160) ;  /* 0x0000000800a47947 */ /* 0x000fec0003800000 */
.L_x_10155:
        /* <DEDUP_REMOVED lines=12> */
.L_x_10169:
[----:B------:R-:W2:Y:S02]  /*a850*/  LDG.E.64 R4, desc[UR36][R4.64] ;  /* 0x0000002404047981 */ /* 0x000ea4000c1e1b00 */
[----:B--2---:R-:W0:Y:S02]  /*a860*/  F2I.S64.F64.TRUNC R2, R4 ;  /* 0x0000000400027311 */ /* 0x004e24000030d900 */
[----:B0-----:R-:W-:Y:S01]  /*a870*/  PRMT R0, R2, 0x7610, R0 ;  /* 0x0000761002007816 */ /* 0x001fe20000000000 */
[----:B------:R-:W-:Y:S06]  /*a880*/  BRA `(.L_x_10160) ;  /* 0x0000000800647947 */ /* 0x000fec0003800000 */
.L_x_10168:
        /* <DEDUP_REMOVED lines=27> */
.L_x_10171:
        /* <DEDUP_REMOVED lines=14> */
.L_x_10170:
[----:B------:R-:W2:Y:S02]  /*ab20*/  LDG.E.U16 R2, desc[UR36][R4.64] ;  /* 0x0000002404027981 */ /* 0x000ea4000c1e1500 */
[----:B--2---:R-:W-:-:S06]  /*ab30*/  IMAD.U32 R2, R2, 0x10000, RZ ;  /* 0x0001000002027824 */ /* 0x004fcc00078e00ff */
[----:B------:R-:W0:Y:S02]  /*ab40*/  F2I.S64.TRUNC R2, R2 ;  /* 0x0000000200027311 */ /* 0x000e24000020d900 */
[----:B0-----:R-:W-:Y:S01]  /*ab50*/  PRMT R0, R2, 0x7610, R0 ;  /* 0x0000761002007816 */ /* 0x001fe20000000000 */
[----:B------:R-:W-:Y:S06]  /*ab60*/  BRA `(.L_x_10160) ;  /* 0x0000000400ac7947 */ /* 0x000fec0003800000 */
.L_x_10167:
        /* <DEDUP_REMOVED lines=10> */
.L_x_10174:
        /* <DEDUP_REMOVED lines=21> */
.L_x_10178:
[----:B------:R-:W-:Y:S05]  /*ad60*/  BSYNC.RECONVERGENT B1 ;  /* 0x0000000000017941 */ /* 0x000fea0003800200 */
.L_x_10177:
[----:B------:R-:W-:Y:S02]  /*ad70*/  SHF.L.U32 R0, R0, 0x14, RZ ;  /* 0x0000001400007819 */ /* 0x000fe400000006ff */
[----:B------:R-:W-:-:S04]  /*ad80*/  LEA R2, R2, 0x3b800000, 0x17 ;  /* 0x3b80000002027811 */ /* 0x000fc800078eb8ff */
[----:B------:R-:W-:-:S07]  /*ad90*/  LOP3.LUT R2, R2, R0, R7, 0xfe, !PT ;  /* 0x0000000002027212 */ /* 0x000fce00078efe07 */
.L_x_10176:
[----:B------:R-:W-:Y:S05]  /*ada0*/  BSYNC.RECONVERGENT B0 ;  /* 0x0000000000007941 */ /* 0x000fea0003800200 */
.L_x_10175:
[----:B------:R-:W0:Y:S02]  /*adb0*/  F2I.S64.TRUNC R2, R2 ;  /* 0x0000000200027311 */ /* 0x000e24000020d900 */
[----:B0-----:R-:W-:Y:S01]  /*adc0*/  PRMT R0, R2, 0x7610, R0 ;  /* 0x0000761002007816 */ /* 0x001fe20000000000 */
[----:B------:R-:W-:Y:S06]  /*add0*/  BRA `(.L_x_10160) ;  /* 0x0000000400107947 */ /* 0x000fec0003800000 */
.L_x_10173:
        /* <DEDUP_REMOVED lines=21> */
.L_x_10182:
[----:B------:R-:W-:Y:S05]  /*af30*/  BSYNC.RECONVERGENT B1 ;  /* 0x0000000000017941 */ /* 0x000fea0003800200 */
.L_x_10181:
[----:B------:R-:W-:Y:S01]  /*af40*/  IMAD.SHL.U32 R0, R0, 0x200000, RZ ;  /* 0x0020000000007824 */ /* 0x000fe200078e00ff */
[----:B------:R-:W-:-:S04]  /*af50*/  LEA R2, R2, 0x37800000, 0x17 ;  /* 0x3780000002027811 */ /* 0x000fc800078eb8ff */
[----:B------:R-:W-:-:S07]  /*af60*/  LOP3.LUT R2, R2, R0, R7, 0xfe, !PT ;  /* 0x0000000002027212 */ /* 0x000fce00078efe07 */
.L_x_10180:
[----:B------:R-:W-:Y:S05]  /*af70*/  BSYNC.RECONVERGENT B0 ;  /* 0x0000000000007941 */ /* 0x000fea0003800200 */
.L_x_10179:
[----:B------:R-:W0:Y:S02]  /*af80*/  F2I.S64.TRUNC R2, R2 ;  /* 0x0000000200027311 */ /* 0x000e24000020d900 */
[----:B0-----:R-:W-:Y:S01]  /*af90*/  PRMT R0, R2, 0x7610, R0 ;  /* 0x0000761002007816 */ /* 0x001fe20000000000 */
[----:B------:R-:W-:Y:S06]  /*afa0*/  BRA `(.L_x_10160) ;  /* 0x00000000009c7947 */ /* 0x000fec0003800000 */
.L_x_10172:
        /* <DEDUP_REMOVED lines=14> */
.L_x_10186:
[----:B------:R-:W-:Y:S05]  /*b090*/  BSYNC.RECONVERGENT B0 ;  /* 0x0000000000007941 */ /* 0x000fea0003800200 */
.L_x_10185:
[----:B------:R-:W0:Y:S02]  /*b0a0*/  F2I.S64.TRUNC R2, R2 ;  /* 0x0000000200027311 */ /* 0x000e24000020d900 */
[----:B0-----:R-:W-:Y:S01]  /*b0b0*/  PRMT R0, R2, 0x7610, R0 ;  /* 0x0000761002007816 */ /* 0x001fe20000000000 */
[----:B------:R-:W-:Y:S06]  /*b0c0*/  BRA `(.L_x_10160) ;  /* 0x0000000000547947 */ /* 0x000fec0003800000 */
.L_x_10159:
        /* <DEDUP_REMOVED lines=16> */
.L_x_10187:
[----:B------:R-:W-:Y:S01]  /*b1d0*/  PRMT R0, RZ, 0x7610, R0 ;  /* 0x00007610ff007816 */ /* 0x000fe20000000000 */
[----:B------:R-:W-:Y:S06]  /*b1e0*/  BRA `(.L_x_10160) ;  /* 0x00000000000c7947 */ /* 0x000fec0003800000 */
.L_x_10184:
[----:B------:R0:W5:Y:S01]  /*b1f0*/  LDG.E.U8 R0, desc[UR36][R4.64] ;  /* 0x0000002404007981 */ /* 0x000162000c1e1100 */
[----:B------:R-:W-:Y:S05]  /*b200*/  BRA `(.L_x_10160) ;  /* 0x0000000000047947 */ /* 0x000fea0003800000 */
.L_x_10183:
[----:B------:R0:W5:Y:S02]  /*b210*/  LDG.E.U8 R0, desc[UR36][R4.64] ;  /* 0x0000002404007981 */ /* 0x000164000c1e1100 */
.L_x_10160:
[----:B------:R-:W-:Y:S01]  /*b220*/  UPRMT UR4, UR41, 0x9910, URZ ;  /* 0x0000991029047896 */ /* 0x000fe200080000ff */
[C---:B-----5:R-:W-:Y:S02]  /*b230*/  LOP3.LUT R2, R0.reuse, 0xff, RZ, 0xc0, !PT ;  /* 0x000000ff00027812 */ /* 0x060fe400078ec0ff */
[----:B------:R-:W-:Y:S01]  /*b240*/  LOP3.LUT R3, R0, 0xff, RZ, 0xc0, !PT ;  /* 0x000000ff00037812 */ /* 0x000fe200078ec0ff */
[----:B------:R-:W-:Y:S01]  /*b250*/  UISETP.GT.AND UP0, UPT, UR4, 0x9, UPT ;  /* 0x000000090400788c */ /* 0x000fe2000bf04270 */
[----:B------:R-:W-:Y:S02]  /*b260*/  ISETP.GT.U32.AND P0, PT, R2, 0x7, PT ;  /* 0x000000070200780c */ /* 0x000fe40003f04070 */
[----:B------:R-:W-:-:S04]  /*b270*/  SHF.R.U32.HI R3, RZ, R3, R18 ;  /* 0x00000003ff037219 */ /* 0x000fc80000011612 */
[----:B01234-:R-:W-:Y:S02]  /*b280*/  SEL R5, R3, RZ, !P0 ;  /* 0x000000ff03057207 */ /* 0x01ffe40004000000 */
        /* <DEDUP_REMOVED lines=11> */
.L_x_10191:
[----:B------:R-:W-:Y:S01]  /*b340*/  STG.E.U8 desc[UR36][R16.64], R5 ;  /* 0x0000000510007986 */ /* 0x000fe2000c101124 */
[----:B------:R-:W-:Y:S05]  /*b350*/  EXIT ;  /* 0x000000000000794d */ /* 0x000fea0003800000 */
.L_x_10190:
        /* <DEDUP_REMOVED lines=10> */
.L_x_10194:
[----:B------:R-:W-:-:S05]  /*b400*/  LOP3.LUT R5, R5, 0xffff, RZ, 0xc0, !PT ;  /* 0x0000ffff05057812 */ /* 0x000fca00078ec0ff */
[----:B------:R-:W-:Y:S01]  /*b410*/  STG.E desc[UR36][R16.64], R5 ;  /* 0x0000000510007986 */ /* 0x000fe2000c101924 */
[----:B------:R-:W-:Y:S05]  /*b420*/  EXIT ;  /* 0x000000000000794d */ /* 0x000fea0003800000 */
.L_x_10193:
[----:B------:R-:W-:Y:S01]  /*b430*/  STG.E.U16 desc[UR36][R16.64], R5 ;  /* 0x0000000510007986 */ /* 0x000fe2000c101524 */
[----:B------:R-:W-:Y:S05]  /*b440*/  EXIT ;  /* 0x000000000000794d */ /* 0x000fea0003800000 */
.L_x_10189:
        /* <DEDUP_REMOVED lines=9> */
.L_x_10196:
[----:B------:R-:W0:Y:S02]  /*b4e0*/  I2F.U16 R0, R5 ;  /* 0x0000000500007306 */ /* 0x000e240000101000 */
[----:B0-----:R-:W-:-:S05]  /*b4f0*/  F2FP.F16.F32.PACK_AB R0, RZ, R0 ;  /* 0x00000000ff00723e */ /* 0x001fca00000000ff */
[----:B------:R-:W-:Y:S01]  /*b500*/  STG.E.U16 desc[UR36][R16.64], R0 ;  /* 0x0000000010007986 */ /* 0x000fe2000c101524 */
[----:B------:R-:W-:Y:S05]  /*b510*/  EXIT ;  /* 0x000000000000794d */ /* 0x000fea0003800000 */
.L_x_10195:
        /* <DEDUP_REMOVED lines=10> */
.L_x_10198:
[----:B------:R-:W0:Y:S02]  /*b5c0*/  I2F.U16 R5, R5 ;  /* 0x0000000500057306 */ /* 0x000e240000101000 */
[----:B0-----:R-:W-:-:S04]  /*b5d0*/  F2FP.F16.F32.PACK_AB R3, RZ, R5 ;  /* 0x00000005ff03723e */ /* 0x001fc800000000ff */
[----:B------:R-:W-:-:S05]  /*b5e0*/  PRMT R3, R3, 0x5410, RZ ;  /* 0x0000541003037816 */ /* 0x000fca00000000ff */
[----:B------:R-:W-:Y:S01]  /*b5f0*/  STG.E desc[UR36][R16.64], R3 ;  /* 0x0000000310007986 */ /* 0x000fe2000c101924 */
[----:B------:R-:W-:Y:S05]  /*b600*/  EXIT ;  /* 0x000000000000794d */ /* 0x000fea0003800000 */
.L_x_10197:
[----:B------:R-:W0:Y:S02]  /*b610*/  I2F.F64.U16 R2, R5 ;  /* 0x0000000500027312 */ /* 0x000e240000101800 */
[----:B0-----:R-:W-:Y:S01]  /*b620*/  STG.E.64 desc[UR36][R16.64], R2 ;  /* 0x0000000210007986 */ /* 0x001fe2000c101b24 */
[----:B------:R-:W-:Y:S05]  /*b630*/  EXIT ;  /* 0x000000000000794d */ /* 0x000fea0003800000 */
.L_x_10188:
        /* <DEDUP_REMOVED lines=12> */
.L_x_10202:
        /* <DEDUP_REMOVED lines=16> */
.L_x_10205:
[----:B------:R-:W-:-:S07]  /*b800*/  PRMT R8, R0, 0x7610, R8 ;  /* 0x0000761000087816 */ /* 0x000fce0000000008 */
.L_x_10204:
[----:B------:R-:W-:Y:S05]  /*b810*/  BSYNC.RECONVERGENT B0 ;  /* 0x0000000000007941 */ /* 0x000fea0003800200 */
.L_x_10203:
[----:B------:R-:W-:Y:S01]  /*b820*/  STG.E.U8 desc[UR36][R16.64], R8 ;  /* 0x0000000810007986 */ /* 0x000fe2000c101124 */
[----:B------:R-:W-:Y:S05]  /*b830*/  EXIT ;  /* 0x000000000000794d */ /* 0x000fea0003800000 */
.L_x_10201:
        /* <DEDUP_REMOVED lines=16> */
.L_x_10208:
[----:B------:R-:W-:-:S07]  /*b940*/  PRMT R8, R0, 0x7610, R8 ;  /* 0x0000761000087816 */ /* 0x000fce0000000008 */
.L_x_10207:
[----:B------:R-:W-:Y:S05]  /*b950*/  BSYNC.RECONVERGENT B0 ;  /* 0x0000000000007941 */ /* 0x000fea0003800200 */
.L_x_10206:
[----:B------:R-:W-:Y:S01]  /*b960*/  STG.E.U8 desc[UR36][R16.64], R8 ;  /* 0x0000000810007986 */ /* 0x000fe2000c101124 */
[----:B------:R-:W-:Y:S05]  /*b970*/  EXIT ;  /* 0x000000000000794d */ /* 0x000fea0003800000 */
.L_x_10200:
        /* <DEDUP_REMOVED lines=21> */
.L_x_10210:
[----:B------:R-:W-:Y:S01]  /*bad0*/  LOP3.LUT R2, R5, 0xffff, RZ, 0xc0, !PT ;  /* 0x0000ffff05027812 */ /* 0x000fe200078ec0ff */
[----:B------:R-:W-:-:S05]  /*bae0*/  IMAD.MOV.U32 R3, RZ, RZ, RZ ;  /* 0x000000ffff037224 */ /* 0x000fca00078e00ff */
[----:B------:R-:W-:Y:S01]  /*baf0*/  STG.E.64 desc[UR36][R16.64], R2 ;  /* 0x0000000210007986 */ /* 0x000fe2000c101b24 */
[----:B------:R-:W-:Y:S05]  /*bb00*/  EXIT ;  /* 0x000000000000794d */ /* 0x000fea0003800000 */
.L_x_10209:
[----:B------:R-:W-:-:S05]  /*bb10*/  LOP3.LUT R5, R5, 0xffff, RZ, 0xc0, !PT ;  /* 0x0000ffff05057812 */ /* 0x000fca00078ec0ff */
[----:B------:R-:W-:Y:S01]  /*bb20*/  STG.E desc[UR36][R16.64], R5 ;  /* 0x0000000510007986 */ /* 0x000fe2000c101924 */
[----:B------:R-:W-:Y:S05]  /*bb30*/  EXIT ;  /* 0x000000000000794d */ /* 0x000fea0003800000 */
.L_x_10199:
        /* <DEDUP_REMOVED lines=11> */
.L_x_10212:
[----:B------:R-:W0:Y:S01]  /*bbf0*/  I2F.F64.U16 R4, R5 ;  /* 0x0000000500047312 */ /* 0x000e220000101800 */
[----:B------:R-:W-:-:S05]  /*bc00*/  CS2R R6, SRZ ;  /* 0x0000000000067805 */ /* 0x000fca000001ff00 */
[----:B0-----:R-:W-:Y:S01]  /*bc10*/  STG.E.128 desc[UR36][R16.64], R4 ;  /* 0x0000000410007986 */ /* 0x001fe2000c101d24 */
[----:B------:R-:W-:Y:S05]  /*bc20*/  EXIT ;  /* 0x000000000000794d */ /* 0x000fea0003800000 */
.L_x_10211:
[----:B------:R-:W-:-:S09]  /*bc30*/  UISETP.NE.AND UP0, UPT, UR4, 0xf, UPT ;  /* 0x0000000f0400788c */ /* 0x000fd2000bf05270 */
[----:B------:R-:W-:Y:S05]  /*bc40*/  BRA.U !UP0, `(.L_x_10213) ;  /* 0x0000000108d47547 */ /* 0x000fea000b800000 */
[----:B------:R-:W-:-:S09]  /*bc50*/  UISETP.NE.AND UP0, UPT, UR4, 0x17, UPT ;  /* 0x000000170400788c */ /* 0x000fd2000bf05270 */
[----:B------:R-:W-:Y:S05]  /*bc60*/  BRA.U !UP0, `(.L_x_10214) ;  /* 0x0000000108847547 */ /* 0x000fea000b800000 */
[----:B------:R-:W-:-:S09]  /*bc70*/  UISETP.NE.AND UP0, UPT, UR4, 0x18, UPT ;  /* 0x000000180400788c */ /* 0x000fd2000bf05270 */
[----:B------:R-:W-:Y:S05]  /*bc80*/  BRA.U !UP0, `(.L_x_10215) ;  /* 0x0000000108447547 */ /* 0x000fea000b800000 */
.L_x_10192:
        /* <DEDUP_REMOVED lines=16> */
.L_x_10216:
[----:B------:R-:W-:Y:S05]  /*bd90*/  EXIT ;  /* 0x000000000000794d */ /* 0x000fea0003800000 */
.L_x_10215:
        /* <DEDUP_REMOVED lines=11> */
.L_x_10218:
[----:B------:R-:W-:Y:S05]  /*be50*/  BSYNC.RECONVERGENT B0 ;  /* 0x0000000000007941 */ /* 0x000fea0003800200 */
.L_x_10217:
[----:B------:R-:W-:Y:S01]  /*be60*/  STG.E.U8 desc[UR36][R16.64], R3 ;  /* 0x0000000310007986 */ /* 0x000fe2000c101124 */
[----:B------:R-:W-:Y:S05]  /*be70*/  EXIT ;  /* 0x000000000000794d */ /* 0x000fea0003800000 */
.L_x_10214:
        /* <DEDUP_REMOVED lines=13> */
.L_x_10219:
[----:B------:R-:W-:Y:S01]  /*bf50*/  IMAD.MOV.U32 R3, RZ, RZ, 0x7f ;  /* 0x0000007fff037424 */ /* 0x000fe200078e00ff */
[----:B------:R-:W-:-:S04]  /*bf60*/  ISETP.GT.U32.AND P0, PT, R5, 0x7f800000, PT ;  /* 0x7f8000000500780c */ /* 0x000fc80003f04070 */
[----:B------:R-:W-:-:S05]  /*bf70*/  SEL R3, R3, 0x7c, P0 ;  /* 0x0000007c03037807 */ /* 0x000fca0000000000 */
[----:B------:R-:W-:Y:S01]  /*bf80*/  STG.E.U8 desc[UR36][R16.64], R3 ;  /* 0x0000000310007986 */ /* 0x000fe2000c101124 */
[----:B------:R-:W-:Y:S05]  /*bf90*/  EXIT ;  /* 0x000000000000794d */ /* 0x000fea0003800000 */
.L_x_10213:
[----:B------:R-:W0:Y:S02]  /*bfa0*/  I2F.U16 R0, R5 ;  /* 0x0000000500007306 */ /* 0x000e240000101000 */
[----:B0-----:R-:W-:-:S05]  /*bfb0*/  F2FP.BF16.F32.PACK_AB R0, RZ, R0 ;  /* 0x00000000ff00723e */ /* 0x001fca00000010ff */
[----:B------:R-:W-:Y:S01]  /*bfc0*/  STG.E.U16 desc[UR36][R16.64], R0 ;  /* 0x0000000010007986 */ /* 0x000fe2000c101524 */
[----:B------:R-:W-:Y:S05]  /*bfd0*/  EXIT ;  /* 0x000000000000794d */ /* 0x000fea0003800000 */
.L_x_10220:
        /* <DEDUP_REMOVED lines=10> */
.L_x_21132:


//--------------------- .text._ZN2at6native27unrolled_elementwise_kernelINS0_13AUnaryFunctorIhhhZZZNS0_18rshift_kernel_cudaERNS_18TensorIteratorBaseEENKUlvE_clEvENKUlvE_clEvEUlhhE_EESt5arrayIPcLm2EELi4E23TrivialOffsetCalculatorILi1EjESD_NS0_6memory12LoadWithCastILi1EEENSE_13StoreWithCastILi1EEEEEviT_T0_T2_T3_T4_T5_ --------------------------
	.section	.text._ZN2at6native27unrolled_elementwise_kernelINS0_13AUnaryFunctorIhhhZZZNS0_18rshift_kernel_cudaERNS_18TensorIteratorBaseEENKUlvE_clEvENKUlvE_clEvEUlhhE_EESt5arrayIPcLm2EELi4E23TrivialOffsetCalculatorILi1EjESD_NS0_6memory12LoadWithCastILi1EEENSE_13StoreWithCastILi1EEEEEviT_T0_T2_T3_T4_T5_,"ax",@progbits
	.align	128
        .global         _ZN2at6native27unrolled_elementwise_kernelINS0_13AUnaryFunctorIhhhZZZNS0_18rshift_kernel_cudaERNS_18TensorIteratorBaseEENKUlvE_clEvENKUlvE_clEvEUlhhE_EESt5arrayIPcLm2EELi4E23TrivialOffsetCalculatorILi1EjESD_NS0_6memory12LoadWithCastILi1EEENSE_13StoreWithCastILi1EEEEEviT_T0_T2_T3_T4_T5_
        .type           _ZN2at6native27unrolled_elementwise_kernelINS0_13AUnaryFunctorIhhhZZZNS0_18rshift_kernel_cudaERNS_18TensorIteratorBaseEENKUlvE_clEvENKUlvE_clEvEUlhhE_EESt5arrayIPcLm2EELi4E23TrivialOffsetCalculatorILi1EjESD_NS0_6memory12LoadWithCastILi1EEENSE_13StoreWithCastILi1EEEEEviT_T0_T2_T3_T4_T5_,@function
        .size           _ZN2at6native27unrolled_elementwise_kernelINS0_13AUnaryFunctorIhhhZZZNS0_18rshift_kernel_cudaERNS_18TensorIteratorBaseEENKUlvE_clEvENKUlvE_clEvEUlhhE_EESt5arrayIPcLm2EELi4E23TrivialOffsetCalculatorILi1EjESD_NS0_6memory12LoadWithCastILi1EEENSE_13StoreWithCastILi1EEEEEviT_T0_T2_T3_T4_T5_,(.L_x_21133 - _ZN2at6native27unrolled_elementwise_kernelINS0_13AUnaryFunctorIhhhZZZNS0_18rshift_kernel_cudaERNS_18TensorIteratorBaseEENKUlvE_clEvENKUlvE_clEvEUlhhE_EESt5arrayIPcLm2EELi4E23TrivialOffsetCalculatorILi1EjESD_NS0_6memory12LoadWithCastILi1EEENSE_13StoreWithCastILi1EEEEEviT_T0_T2_T3_T4_T5_)
        .other          _ZN2at6native27unrolled_elementwise_kernelINS0_13AUnaryFunctorIhhhZZZNS0_18rshift_kernel_cudaERNS_18TensorIteratorBaseEENKUlvE_clEvENKUlvE_clEvEUlhhE_EESt5arrayIPcLm2EELi4E23TrivialOffsetCalculatorILi1EjESD_NS0_6memory12LoadWithCastILi1EEENSE_13StoreWithCastILi1EEEEEviT_T0_T2_T3_T4_T5_,@"STO_CUDA_ENTRY STV_DEFAULT"
_ZN2at6native27unrolled_elementwise_kernelINS0_13AUnaryFunctorIhhhZZZNS0_18rshift_kernel_cudaERNS_18TensorIteratorBaseEENKUlvE_clEvENKUlvE_clEvEUlhhE_EESt5arrayIPcLm2EELi4E23TrivialOffsetCalculatorILi1EjESD_NS0_6memory12LoadWithCastILi1EEENSE_13StoreWithCastILi1EEEEEviT_T0_T2_T3_T4_T5_:
.text._ZN2at6native27unrolled_elementwise_kernelINS0_13AUnaryFunctorIhhhZZZNS0_18rshift_kernel_cudaERNS_18TensorIteratorBaseEENKUlvE_clEvENKUlvE_clEvEUlhhE_EESt5arrayIPcLm2EELi4E23TrivialOffsetCalculatorILi1EjESD_NS0_6memory12LoadWithCastILi1EEENSE_13StoreWithCastILi1EEEEEviT_T0_T2_T3_T4_T5_:
        /* <DEDUP_REMOVED lines=31> */
.L_x_10226:
[----:B------:R3:W5:Y:S01]  /*01f0*/  LDG.E.U8 R17, desc[UR36][R6.64] ;  /* 0x0000002406117981 */ /* 0x000762000c1e1100 */
[----:B------:R-:W-:Y:S05]  /*0200*/  BRA `(.L_x_10228) ;  /* 0x0000000c00607947 */ /* 0x000fea0003800000 */
.L_x_10225:
        /* <DEDUP_REMOVED lines=8> */
.L_x_10230:
[----:B------:R1:W5:Y:S01]  /*0290*/  LDG.E.U8 R17, desc[UR36][R6.64] ;  /* 0x0000002406117981 */ /* 0x000362000c1e1100 */
[----:B------:R-:W-:Y:S05]  /*02a0*/  BRA `(.L_x_10228) ;  /* 0x0000000c00387947 */ /* 0x000fea0003800000 */
.L_x_10229:
[----:B------:R2:W5:Y:S01]  /*02b0*/  LDG.E.U16 R17, desc[UR36][R6.64] ;  /* 0x0000002406117981 */ /* 0x000562000c1e1500 */
[----:B------:R-:W-:Y:S05]  /*02c0*/  BRA `(.L_x_10228) ;  /* 0x0000000c00307947 */ /* 0x000fea0003800000 */
.L_x_10224:
        /* <DEDUP_REMOVED lines=10> */
.L_x_10232:
[----:B------:R-:W2:Y:S02]  /*0370*/  LDG.E.U16 R4, desc[UR36][R6.64] ;  /* 0x0000002406047981 */ /* 0x000ea4000c1e1500 */
[----:B--2---:R-:W-:-:S06]  /*0380*/  HADD2.F32 R4, -RZ, R4.H0_H0 ;  /* 0x20000004ff047230 */ /* 0x004fcc0000004100 */
[----:B------:R-:W0:Y:S02]  /*0390*/  F2I.S64.TRUNC R4, R4 ;  /* 0x0000000400047311 */ /* 0x000e24000020d900 */
[----:B0-----:R-:W-:Y:S01]  /*03a0*/  PRMT R17, R4, 0x7610, R17 ;  /* 0x0000761004117816 */ /* 0x001fe20000000011 */
[----:B------:R-:W-:Y:S06]  /*03b0*/  BRA `(.L_x_10228) ;  /* 0x0000000800f47947 */ /* 0x000fec0003800000 */
.L_x_10231:
        /* <DEDUP_REMOVED lines=10> */
.L_x_10234:
[----:B------:R-:W2:Y:S02]  /*0460*/  LDG.E.U16 R6, desc[UR36][R6.64] ;  /* 0x0000002406067981 */ /* 0x000ea4000c1e1500 */
[----:B--2---:R-:W-:-:S06]  /*0470*/  HADD2.F32 R4, -RZ, R6.H0_H0 ;  /* 0x20000006ff047230 */ /* 0x004fcc0000004100 */
[----:B------:R-:W0:Y:S02]  /*0480*/  F2I.S64.TRUNC R4, R4 ;  /* 0x0000000400047311 */ /* 0x000e24000020d900 */
[----:B0-----:R-:W-:Y:S01]  /*0490*/  PRMT R17, R4, 0x7610, R17 ;  /* 0x0000761004117816 */ /* 0x001fe20000000011 */
[----:B------:R-:W-:Y:S06]  /*04a0*/  BRA `(.L_x_10228) ;  /* 0x0000000800b87947 */ /* 0x000fec0003800000 */
.L_x_10233:
[----:B------:R-:W2:Y:S02]  /*04b0*/  LDG.E.64 R4, desc[UR36][R6.64] ;  /* 0x0000002406047981 */ /* 0x000ea4000c1e1b00 */
[----:B--2---:R-:W0:Y:S02]  /*04c0*/  F2I.S64.F64.TRUNC R4, R4 ;  /* 0x0000000400047311 */ /* 0x004e24000030d900 */
[----:B0-----:R-:W-:Y:S01]  /*04d0*/  PRMT R17, R4, 0x7610, R17 ;  /* 0x0000761004117816 */ /* 0x001fe20000000011 */
[----:B------:R-:W-:Y:S06]  /*04e0*/  BRA `(.L_x_10228) ;  /* 0x0000000800a87947 */ /* 0x000fec0003800000 */
.L_x_10223:
        /* <DEDUP_REMOVED lines=12> */
.L_x_10237:
[----:B------:R-:W2:Y:S02]  /*05b0*/  LDG.E.64 R6, desc[UR36][R6.64] ;  /* 0x0000002406067981 */ /* 0x000ea4000c1e1b00 */
[----:B--2---:R-:W0:Y:S02]  /*05c0*/  F2I.S64.F64.TRUNC R4, R6 ;  /* 0x0000000600047311 */ /* 0x004e24000030d900 */
[----:B0-----:R-:W-:Y:S01]  /*05d0*/  PRMT R17, R4, 0x7610, R17 ;  /* 0x0000761004117816 */ /* 0x001fe20000000011 */
[----:B------:R-:W-:Y:S06]  /*05e0*/  BRA `(.L_x_10228) ;  /* 0x0000000800687947 */ /* 0x000fec0003800000 */
.L_x_10236:
        /* <DEDUP_REMOVED lines=27> */
.L_x_10239:
        /* <DEDUP_REMOVED lines=15> */
.L_x_10238:
[----:B------:R-:W2:Y:S02]  /*0890*/  LDG.E.U16 R4, desc[UR36][R6.64] ;  /* 0x0000002406047981 */ /* 0x000ea4000c1e1500 */
[----:B--2---:R-:W-:-:S06]  /*08a0*/  IMAD.U32 R4, R4, 0x10000, RZ ;  /* 0x0001000004047824 */ /* 0x004fcc00078e00ff */
[----:B------:R-:W0:Y:S02]  /*08b0*/  F2I.S64.TRUNC R4, R4 ;  /* 0x0000000400047311 */ /* 0x000e24000020d900 */
[----:B0-----:R-:W-:Y:S01]  /*08c0*/  PRMT R17, R4, 0x7610, R17 ;  /* 0x0000761004117816 */ /* 0x001fe20000000011 */
[----:B------:R-:W-:Y:S06]  /*08d0*/  BRA `(.L_x_10228) ;  /* 0x0000000400ac7947 */ /* 0x000fec0003800000 */
.L_x_10235:
        /* <DEDUP_REMOVED lines=10> */
.L_x_10242:
        /* <DEDUP_REMOVED lines=21> */
.L_x_10246:
[----:B------:R-:W-:Y:S05]  /*0ad0*/  BSYNC.RECONVERGENT B1 ;  /* 0x0000000000017941 */ /* 0x000fea0003800200 */
.L_x_10245:
[----:B------:R-:W-:Y:S01]  /*0ae0*/  IMAD.SHL.U32 R0, R0, 0x100000, RZ ;  /* 0x0010000000007824 */ /* 0x000fe200078e00ff */
[----:B------:R-:W-:-:S04]  /*0af0*/  LEA R3, R3, 0x3b800000, 0x17 ;  /* 0x3b80000003037811 */ /* 0x000fc800078eb8ff */
[----:B------:R-:W-:-:S07]  /*0b00*/  LOP3.LUT R4, R3, R0, R7, 0xfe, !PT ;  /* 0x0000000003047212 */ /* 0x000fce00078efe07 */
.L_x_10244:
[----:B------:R-:W-:Y:S05]  /*0b10*/  BSYNC.RECONVERGENT B0 ;  /* 0x0000000000007941 */ /* 0x000fea0003800200 */
.L_x_10243:
[----:B------:R-:W0:Y:S02]  /*0b20*/  F2I.S64.TRUNC R4, R4 ;  /* 0x0000000400047311 */ /* 0x000e24000020d900 */
[----:B0-----:R-:W-:Y:S01]  /*0b30*/  PRMT R17, R4, 0x7610, R17 ;  /* 0x0000761004117816 */ /* 0x001fe20000000011 */
[----:B------:R-:W-:Y:S06]  /*0b40*/  BRA `(.L_x_10228) ;  /* 0x0000000400107947 */ /* 0x000fec0003800000 */
.L_x_10241:
        /* <DEDUP_REMOVED lines=21> */
.L_x_10250:
[----:B------:R-:W-:Y:S05]  /*0ca0*/  BSYNC.RECONVERGENT B1 ;  /* 0x0000000000017941 */ /* 0x000fea0003800200 */
.L_x_10249:
[----:B------:R-:W-:Y:S01]  /*0cb0*/  IMAD.SHL.U32 R0, R0, 0x200000, RZ ;  /* 0x0020000000007824 */ /* 0x000fe200078e00ff */
[----:B------:R-:W-:-:S04]  /*0cc0*/  LEA R3, R3, 0x37800000, 0x17 ;  /* 0x3780000003037811 */ /* 0x000fc800078eb8ff */
[----:B------:R-:W-:-:S07]  /*0cd0*/  LOP3.LUT R4, R3, R0, R7, 0xfe, !PT ;  /* 0x0000000003047212 */ /* 0x000fce00078efe07 */
.L_x_10248:
[----:B------:R-:W-:Y:S05]  /*0ce0*/  BSYNC.RECONVERGENT B0 ;  /* 0x0000000000007941 */ /* 0x000fea0003800200 */
.L_x_10247:
[----:B------:R-:W0:Y:S02]  /*0cf0*/  F2I.S64.TRUNC R4, R4 ;  /* 0x0000000400047311 */ /* 0x000e24000020d900 */
[----:B0-----:R-:W-:Y:S01]  /*0d00*/  PRMT R17, R4, 0x7610, R17 ;  /* 0x0000761004117816 */ /* 0x001fe20000000011 */
[----:B------:R-:W-:Y:S06]  /*0d10*/  BRA `(.L_x_10228) ;  /* 0x00000000009c7947 */ /* 0x000fec0003800000 */
.L_x_10240:
[----:B------:R-:W-:-:S09]  /*0d20*/  UISETP.NE.AND UP0, UPT, UR4, 0x1c, UPT ;  /* 0x0000001c0400788c */ /* 0x000fd2000bf05270 */
[----:B------:R-:W-:Y:S05]  /*0d30*/  BRA.U !UP0, `(.L_x_10251) ;  /* 0x0000000108907547 */ /* 0x000fea000b800000 */
[----:B------:R-:W-:-:S09]  /*0d40*/  UISETP.NE.AND UP0, UPT, UR4, 0x1d, UPT ;  /* 0x0000001d0400788c */ /* 0x000fd2000bf05270 */
[----:B------:R-:W-:Y:S05]  /*0d50*/  BRA.U !UP0, `(.L_x_10252) ;  /* 0x0000000108807547 */ /* 0x000fea000b800000 */
[----:B------:R-:W-:-:S09]  /*0d60*/  UISETP.NE.AND UP0, UPT, UR4, 0x2c, UPT ;  /* 0x0000002c0400788c */ /* 0x000fd2000bf05270 */
[----:B------:R-:W-:Y:S05]  /*0d70*/  BRA.U !UP0, `(.L_x_10253) ;  /* 0x0000000108487547 */ /* 0x000fea000b800000 */
.L_x_10227:
        /* <DEDUP_REMOVED lines=16> */
.L_x_10254:
[----:B------:R-:W-:Y:S01]  /*0e80*/  PRMT R17, RZ, 0x7610, R17 ;  /* 0x00007610ff117816 */ /* 0x000fe20000000011 */
[----:B------:R-:W-:Y:S06]  /*0e90*/  BRA `(.L_x_10228) ;  /* 0x00000000003c7947 */ /* 0x000fec0003800000 */
.L_x_10253:
        /* <DEDUP_REMOVED lines=8> */
.L_x_10256:
[----:B------:R-:W-:Y:S05]  /*0f20*/  BSYNC.RECONVERGENT B0 ;  /* 0x0000000000007941 */ /* 0x000fea0003800200 */
.L_x_10255:
[----:B------:R-:W0:Y:S02]  /*0f30*/  F2I.S64.TRUNC R4, R4 ;  /* 0x0000000400047311 */ /* 0x000e24000020d900 */
[----:B0-----:R-:W-:Y:S01]  /*0f40*/  PRMT R17, R4, 0x7610, R17 ;  /* 0x0000761004117816 */ /* 0x001fe20000000011 */
[----:B------:R-:W-:Y:S06]  /*0f50*/  BRA `(.L_x_10228) ;  /* 0x00000000000c7947 */ /* 0x000fec0003800000 */
.L_x_10252:
[----:B------:R0:W5:Y:S01]  /*0f60*/  LDG.E.U8 R17, desc[UR36][R6.64] ;  /* 0x0000002406117981 */ /* 0x000162000c1e1100 */
[----:B------:R-:W-:Y:S05]  /*0f70*/  BRA `(.L_x_10228) ;  /* 0x0000000000047947 */ /* 0x000fea0003800000 */
.L_x_10251:
[----:B------:R0:W5:Y:S02]  /*0f80*/  LDG.E.U8 R17, desc[UR36][R6.64] ;  /* 0x0000002406117981 */ /* 0x000164000c1e1100 */
.L_x_10228:
[----:B------:R-:W-:-:S07]  /*0f90*/  VIADD R23, R25, 0x80 ;  /* 0x0000008019177836 */ /* 0x000fce0000000000 */
.L_x_10222:
[----:B------:R-:W-:Y:S05]  /*0fa0*/  BSYNC.RECONVERGENT B6 ;  /* 0x0000000000067941 */ /* 0x000fea0003800200 */
.L_x_10221:
        /* <DEDUP_REMOVED lines=23> */
.L_x_10262:
[----:B------:R0:W5:Y:S01]  /*1120*/  LDG.E.U8 R18, desc[UR36][R6.64] ;  /* 0x0000002406127981 */ /* 0x000162000c1e1100 */
[----:B------:R-:W-:Y:S05]  /*1130*/  BRA `(.L_x_10264) ;  /* 0x0000000c00607947 */ /* 0x000fea0003800000 */
.L_x_10261:
        /* <DEDUP_REMOVED lines=8> */
.L_x_10266:
[----:B------:R4:W5:Y:S01]  /*11c0*/  LDG.E.U8 R18, desc[UR36][R6.64] ;  /* 0x0000002406127981 */ /* 0x000962000c1e1100 */
[----:B------:R-:W-:Y:S05]  /*11d0*/  BRA `(.L_x_10264) ;  /* 0x0000000c00387947 */ /* 0x000fea0003800000 */
.L_x_10265:
[----:B------:R0:W5:Y:S01]  /*11e0*/  LDG.E.U16 R18, desc[UR36][R6.64] ;  /* 0x0000002406127981 */ /* 0x000162000c1e1500 */
[----:B------:R-:W-:Y:S05]  /*11f0*/  BRA `(.L_x_10264) ;  /* 0x0000000c00307947 */ /* 0x000fea0003800000 */
.L_x_10260:
        /* <DEDUP_REMOVED lines=10> */
.L_x_10268:
[----:B------:R-:W2:Y:S02]  /*12a0*/  LDG.E.U16 R4, desc[UR36][R6.64] ;  /* 0x0000002406047981 */ /* 0x000ea4000c1e1500 */
[----:B--2---:R-:W-:-:S06]  /*12b0*/  HADD2.F32 R4, -RZ, R4.H0_H0 ;  /* 0x20000004ff047230 */ /* 0x004fcc0000004100 */
[----:B------:R-:W0:Y:S02]  /*12c0*/  F2I.S64.TRUNC R4, R4 ;  /* 0x0000000400047311 */ /* 0x000e24000020d900 */
[----:B0-----:R-:W-:Y:S01]  /*12d0*/  PRMT R18, R4, 0x7610, R18 ;  /* 0x0000761004127816 */ /* 0x001fe20000000012 */
[----:B------:R-:W-:Y:S06]  /*12e0*/  BRA `(.L_x_10264) ;  /* 0x0000000800f47947 */ /* 0x000fec0003800000 */
.L_x_10267:
        /* <DEDUP_REMOVED lines=10> */
.L_x_10270:
[----:B------:R-:W2:Y:S02]  /*1390*/  LDG.E.U16 R6, desc[UR36][R6.64] ;  /* 0x0000002406067981 */ /* 0x000ea4000c1e1500 */
[----:B--2---:R-:W-:-:S06]  /*13a0*/  HADD2.F32 R4, -RZ, R6.H0_H0 ;  /* 0x20000006ff047230 */ /* 0x004fcc0000004100 */
[----:B------:R-:W0:Y:S02]  /*13b0*/  F2I.S64.TRUNC R4, R4 ;  /* 0x0000000400047311 */ /* 0x000e24000020d900 */
[----:B0-----:R-:W-:Y:S01]  /*13c0*/  PRMT R18, R4, 0x7610, R18 ;  /* 0x0000761004127816 */ /* 0x001fe20000000012 */
[----:B------:R-:W-:Y:S06]  /*13d0*/  BRA `(.L_x_10264) ;  /* 0x0000000800b87947 */ /* 0x000fec0003800000 */
.L_x_10269:
[----:B------:R-:W2:Y:S02]  /*13e0*/  LDG.E.64 R4, desc[UR36][R6.64] ;  /* 0x0000002406047981 */ /* 0x000ea4000c1e1b00 */
[----:B--2---:R-:W0:Y:S02]  /*13f0*/  F2I.S64.F64.TRUNC R4, R4 ;  /* 0x0000000400047311 */ /* 0x004e24000030d900 */
[----:B0-----:R-:W-:Y:S01]  /*1400*/  PRMT R18, R4, 0x7610, R18 ;  /* 0x0000761004127816 */ /* 0x001fe20000000012 */
[----:B------:R-:W-:Y:S06]  /*1410*/  BRA `(.L_x_10264) ;  /* 0x0000000800a87947 */ /* 0x000fec0003800000 */
.L_x_10259:
        /* <DEDUP_REMOVED lines=12> */
.L_x_10273:
[----:B------:R-:W2:Y:S02]  /*14e0*/  LDG.E.64 R6, desc[UR36][R6.64] ;  /* 0x0000002406067981 */ /* 0x000ea4000c1e1b00 */
[----:B--2---:R-:W0:Y:S02]  /*14f0*/  F2I.S64.F64.TRUNC R4, R6 ;  /* 0x0000000600047311 */ /* 0x004e24000030d900 */
[----:B0-----:R-:W-:Y:S01]  /*1500*/  PRMT R18, R4, 0x7610, R18 ;  /* 0x0000761004127816 */ /* 0x001fe20000000012 */
[----:B------:R-:W-:Y:S06]  /*1510*/  BRA `(.L_x_10264) ;  /* 0x0000000800687947 */ /* 0x000fec0003800000 */
.L_x_10272:
        /* <DEDUP_REMOVED lines=27> */
.L_x_10275:
        /* <DEDUP_REMOVED lines=15> */
.L_x_10274:
[----:B------:R-:W2:Y:S02]  /*17c0*/  LDG.E.U16 R4, desc[UR36][R6.64] ;  /* 0x0000002406047981 */ /* 0x000ea4000c1e1500 */
[----:B--2---:R-:W-:-:S06]  /*17d0*/  IMAD.U32 R4, R4, 0x10000, RZ ;  /* 0x0001000004047824 */ /* 0x004fcc00078e00ff */
[----:B------:R-:W0:Y:S02]  /*17e0*/  F2I.S64.TRUNC R4, R4 ;  /* 0x0000000400047311 */ /* 0x000e24000020d900 */
[----:B0-----:R-:W-:Y:S01]  /*17f0*/  PRMT R18, R4, 0x7610, R18 ;  /* 0x0000761004127816 */ /* 0x001fe20000000012 */
[----:B------:R-:W-:Y:S06]  /*1800*/  BRA `(.L_x_10264) ;  /* 0x0000000400ac7947 */ /* 0x000fec0003800000 */
.L_x_10271:
        /* <DEDUP_REMOVED lines=10> */
.L_x_10278:
        /* <DEDUP_REMOVED lines=21> */
.L_x_10282:
[----:B------:R-:W-:Y:S05]  /*1a00*/  BSYNC.RECONVERGENT B1 ;  /* 0x0000000000017941 */ /* 0x000fea0003800200 */
.L_x_10281:
[----:B------:R-:W-:Y:S01]  /*1a10*/  IMAD.SHL.U32 R0, R0, 0x100000, RZ ;  /* 0x0010000000007824 */ /* 0x000fe200078e00ff */
[----:B------:R-:W-:-:S04]  /*1a20*/  LEA R3, R3, 0x3b800000, 0x17 ;  /* 0x3b80000003037811 */ /* 0x000fc800078eb8ff */
[----:B------:R-:W-:-:S07]  /*1a30*/  LOP3.LUT R4, R3, R0, R7, 0xfe, !PT ;  /* 0x0000000003047212 */ /* 0x000fce00078efe07 */
.L_x_10280:
[----:B------:R-:W-:Y:S05]  /*1a40*/  BSYNC.RECONVERGENT B0 ;  /* 0x0000000000007941 */ /* 0x000fea0003800200 */
.L_x_10279:
[----:B------:R-:W0:Y:S02]  /*1a50*/  F2I.S64.TRUNC R4, R4 ;  /* 0x0000000400047311 */ /* 0x000e24000020d900 */
[----:B0-----:R-:W-:Y:S01]  /*1a60*/  PRMT R18, R4, 0x7610, R18 ;  /* 0x0000761004127816 */ /* 0x001fe20000000012 */
[----:B------:R-:W-:Y:S06]  /*1a70*/  BRA `(.L_x_10264) ;  /* 0x0000000400107947 */ /* 0x000fec0003800000 */
.L_x_10277:
        /* <DEDUP_REMOVED lines=21> */
.L_x_10286:
[----:B------:R-:W-:Y:S05]  /*1bd0*/  BSYNC.RECONVERGENT B1 ;  /* 0x0000000000017941 */ /* 0x000fea0003800200 */
.L_x_10285:
[----:B------:R-:W-:Y:S01]  /*1be0*/  IMAD.SHL.U32 R0, R0, 0x200000, RZ ;  /* 0x0020000000007824 */ /* 0x000fe200078e00ff */
[----:B------:R-:W-:-:S04]  /*1bf0*/  LEA R3, R3, 0x37800000, 0x17 ;  /* 0x3780000003037811 */ /* 0x000fc800078eb8ff */
[----:B------:R-:W-:-:S07]  /*1c00*/  LOP3.LUT R4, R3, R0, R7, 0xfe, !PT ;  /* 0x0000000003047212 */ /* 0x000fce00078efe07 */
.L_x_10284:
[----:B------:R-:W-:Y:S05]  /*1c10*/  BSYNC.RECONVERGENT B0 ;  /* 0x0000000000007941 */ /* 0x000fea0003800200 */
.L_x_10283:
[----:B------:R-:W0:Y:S02]  /*1c20*/  F2I.S64.TRUNC R4, R4 ;  /* 0x0000000400047311 */ /* 0x000e24000020d900 */
[----:B0-----:R-:W-:Y:S01]  /*1c30*/  PRMT R18, R4, 0x7610, R18 ;  /* 0x0000761004127816 */ /* 0x001fe20000000012 */
[----:B------:R-:W-:Y:S06]  /*1c40*/  BRA `(.L_x_10264) ;  /* 0x00000000009c7947 */ /* 0x000fec0003800000 */
.L_x_10276:
        /* <DEDUP_REMOVED lines=14> */
.L_x_10290:
[----:B------:R-:W-:Y:S05]  /*1d30*/  BSYNC.RECONVERGENT B0 ;  /* 0x0000000000007941 */ /* 0x000fea0003800200 */
.L_x_10289:
[----:B------:R-:W0:Y:S02]  /*1d40*/  F2I.S64.TRUNC R4, R4 ;  /* 0x0000000400047311 */ /* 0x000e24000020d900 */
[----:B0-----:R-:W-:Y:S01]  /*1d50*/  PRMT R18, R4, 0x7610, R18 ;  /* 0x0000761004127816 */ /* 0x001fe20000000012 */
[----:B------:R-:W-:Y:S06]  /*1d60*/  BRA `(.L_x_10264) ;  /* 0x0000000000547947 */ /* 0x000fec0003800000 */
.L_x_10263:
        /* <DEDUP_REMOVED lines=16> */
.L_x_10291:
[----:B------:R-:W-:Y:S01]  /*1e70*/  PRMT R18, RZ, 0x7610, R18 ;  /* 0x00007610ff127816 */ /* 0x000fe20000000012 */
[----:B------:R-:W-:Y:S06]  /*1e80*/  BRA `(.L_x_10264) ;  /* 0x00000000000c7947 */ /* 0x000fec0003800000 */
.L_x_10288:
[----:B------:R1:W5:Y:S01]  /*1e90*/  LDG.E.U8 R18, desc[UR36][R6.64] ;  /* 0x0000002406127981 */ /* 0x000362000c1e1100 */
[----:B------:R-:W-:Y:S05]  /*1ea0*/  BRA `(.L_x_10264) ;  /* 0x0000000000047947 */ /* 0x000fea0003800000 */
.L_x_10287:
[----:B------:R0:W5:Y:S02]  /*1eb0*/  LDG.E.U8 R18, desc[UR36][R6.64] ;  /* 0x0000002406127981 */ /* 0x000164000c1e1100 */
.L_x_10264:
[----:B------:R-:W-:-:S07]  /*1ec0*/  VIADD R23, R23, 0x80 ;  /* 0x0000008017177836 */ /* 0x000fce0000000000 */
.L_x_10258:
[----:B------:R-:W-:Y:S05]  /*1ed0*/  BSYNC.RECONVERGENT B6 ;  /* 0x0000000000067941 */ /* 0x000fea0003800200 */
.L_x_10257:
        /* <DEDUP_REMOVED lines=23> */
.L_x_10297:
[----:B------:R0:W5:Y:S01]  /*2050*/  LDG.E.U8 R19, desc[UR36][R6.64] ;  /* 0x0000002406137981 */ /* 0x000162000c1e1100 */
[----:B------:R-:W-:Y:S05]  /*2060*/  BRA `(.L_x_10299) ;  /* 0x0000000c00607947 */ /* 0x000fea0003800000 */
.L_x_10296:
        /* <DEDUP_REMOVED lines=8> */
.L_x_10301:
[----:B------:R3:W5:Y:S01]  /*20f0*/  LDG.E.U8 R19, desc[UR36][R6.64] ;  /* 0x0000002406137981 */ /* 0x000762000c1e1100 */
[----:B------:R-:W-:Y:S05]  /*2100*/  BRA `(.L_x_10299) ;  /* 0x0000000c00387947 */ /* 0x000fea0003800000 */
.L_x_10300:
[----:B------:R0:W5:Y:S01]  /*2110*/  LDG.E.U16 R19, desc[UR36][R6.64] ;  /* 0x0000002406137981 */ /* 0x000162000c1e1500 */
[----:B------:R-:W-:Y:S05]  /*2120*/  BRA `(.L_x_10299) ;  /* 0x0000000c00307947 */ /* 0x000fea0003800000 */
.L_x_10295:
        /* <DEDUP_REMOVED lines=10> */
.L_x_10303:
[----:B------:R-:W2:Y:S02]  /*21d0*/  LDG.E.U16 R4, desc[UR36][R6.64] ;  /* 0x0000002406047981 */ /* 0x000ea4000c1e1500 */
[----:B--2---:R-:W-:-:S06]  /*21e0*/  HADD2.F32 R4, -RZ, R4.H0_H0 ;  /* 0x20000004ff047230 */ /* 0x004fcc0000004100 */
[----:B------:R-:W0:Y:S02]  /*21f0*/  F2I.S64.TRUNC R4, R4 ;  /* 0x0000000400047311 */ /* 0x000e24000020d900 */
[----:B0-----:R-:W-:Y:S01]  /*2200*/  PRMT R19, R4, 0x7610, R19 ;  /* 0x0000761004137816 */ /* 0x001fe20000000013 */
[----:B------:R-:W-:Y:S06]  /*2210*/  BRA `(.L_x_10299) ;  /* 0x0000000800f47947 */ /* 0x000fec0003800000 */
.L_x_10302:
        /* <DEDUP_REMOVED lines=10> */
.L_x_10305:
[----:B------:R-:W2:Y:S02]  /*22c0*/  LDG.E.U16 R6, desc[UR36][R6.64] ;  /* 0x0000002406067981 */ /* 0x000ea4000c1e1500 */
[----:B--2---:R-:W-:-:S06]  /*22d0*/  HADD2.F32 R4, -RZ, R6.H0_H0 ;  /* 0x20000006ff047230 */ /* 0x004fcc0000004100 */
[----:B------:R-:W0:Y:S02]  /*22e0*/  F2I.S64.TRUNC R4, R4 ;  /* 0x0000000400047311 */ /* 0x000e24000020d900 */
[----:B0-----:R-:W-:Y:S01]  /*22f0*/  PRMT R19, R4, 0x7610, R19 ;  /* 0x0000761004137816 */ /* 0x001fe20000000013 */
[----:B------:R-:W-:Y:S06]  /*2300*/  BRA `(.L_x_10299) ;  /* 0x0000000800b87947 */ /* 0x000fec0003800000 */
.L_x_10304:
[----:B------:R-:W2:Y:S02]  /*2310*/  LDG.E.64 R4, desc[UR36][R6.64] ;  /* 0x0000002406047981 */ /* 0x000ea4000c1e1b00 */
[----:B--2---:R-:W0:Y:S02]  /*2320*/  F2I.S64.F64.TRUNC R4, R4 ;  /* 0x0000000400047311 */ /* 0x004e24000030d900 */
[----:B0-----:R-:W-:Y:S01]  /*2330*/  PRMT R19, R4, 0x7610, R19 ;  /* 0x0000761004137816 */ /* 0x001fe20000000013 */
[----:B------:R-:W-:Y:S06]  /*2340*/  BRA `(.L_x_10299) ;  /* 0x0000000800a87947 */ /* 0x000fec0003800000 */
.L_x_10294:
        /* <DEDUP_REMOVED lines=12> */
.L_x_10308:
[----:B------:R-:W2:Y:S02]  /*2410*/  LDG.E.64 R6, desc[UR36][R6.64] ;  /* 0x0000002406067981 */ /* 0x000ea4000c1e1b00 */
[----:B--2---:R-:W0:Y:S02]  /*2420*/  F2I.S64.F64.TRUNC R4, R6 ;  /* 0x0000000600047311 */ /* 0x004e24000030d900 */
[----:B0-----:R-:W-:Y:S01]  /*2430*/  PRMT R19, R4, 0x7610, R19 ;  /* 0x0000761004137816 */ /* 0x001fe20000000013 */
[----:B------:R-:W-:Y:S06]  /*2440*/  BRA `(.L_x_10299) ;  /* 0x0000000800687947 */ /* 0x000fec0003800000 */
.L_x_10307:
        /* <DEDUP_REMOVED lines=27> */
.L_x_10310:
        /* <DEDUP_REMOVED lines=15> */
.L_x_10309:
[----:B------:R-:W2:Y:S02]  /*26f0*/  LDG.E.U16 R4, desc[UR36][R6.64] ;  /* 0x0000002406047981 */ /* 0x000ea4000c1e1500 */
[----:B--2---:R-:W-:-:S06]  /*2700*/  IMAD.U32 R4, R4, 0x10000, RZ ;  /* 0x0001000004047824 */ /* 0x004fcc00078e00ff */
[----:B------:R-:W0:Y:S02]  /*2710*/  F2I.S64.TRUNC R4, R4 ;  /* 0x0000000400047311 */ /* 0x000e24000020d900 */
[----:B0-----:R-:W-:Y:S01]  /*2720*/  PRMT R19, R4, 0x7610, R19 ;  /* 0x0000761004137816 */ /* 0x001fe20000000013 */
[----:B------:R-:W-:Y:S06]  /*2730*/  BRA `(.L_x_10299) ;  /* 0x0000000400ac7947 */ /* 0x000fec0003800000 */
.L_x_10306:
        /* <DEDUP_REMOVED lines=10> */
.L_x_10313:
        /* <DEDUP_REMOVED lines=21> */
.L_x_10317:
[----:B------:R-:W-:Y:S05]  /*2930*/  BSYNC.RECONVERGENT B1 ;  /* 0x0000000000017941 */ /* 0x000fea0003800200 */
.L_x_10316:
[----:B------:R-:W-:Y:S01]  /*2940*/  IMAD.SHL.U32 R0, R0, 0x100000, RZ ;  /* 0x0010000000007824 */ /* 0x000fe200078e00ff */
[----:B------:R-:W-:-:S04]  /*2950*/  LEA R3, R3, 0x3b800000, 0x17 ;  /* 0x3b80000003037811 */ /* 0x000fc800078eb8ff */
[----:B------:R-:W-:-:S07]  /*2960*/  LOP3.LUT R4, R3, R0, R7, 0xfe, !PT ;  /* 0x0000000003047212 */ /* 0x000fce00078efe07 */
.L_x_10315:
[----:B------:R-:W-:Y:S05]  /*2970*/  BSYNC.RECONVERGENT B0 ;  /* 0x0000000000007941 */ /* 0x000fea0003800200 */
.L_x_10314:
[----:B------:R-:W0:Y:S02]  /*2980*/  F2I.S64.TRUNC R4, R4 ;  /* 0x0000000400047311 */ /* 0x000e24000020d900 */
[----:B0-----:R-:W-:Y:S01]  /*2990*/  PRMT R19, R4, 0x7610, R19 ;  /* 0x0000761004137816 */ /* 0x001fe20000000013 */
[----:B------:R-:W-:Y:S06]  /*29a0*/  BRA `(.L_x_10299) ;  /* 0x0000000400107947 */ /* 0x000fec0003800000 */
.L_x_10312:
        /* <DEDUP_REMOVED lines=21> */
.L_x_10321:
[----:B------:R-:W-:Y:S05]  /*2b00*/  BSYNC.RECONVERGENT B1 ;  /* 0x0000000000017941 */ /* 0x000fea0003800200 */
.L_x_10320:
[----:B------:R-:W-:Y:S01]  /*2b10*/  IMAD.SHL.U32 R0, R0, 0x200000, RZ ;  /* 0x0020000000007824 */ /* 0x000fe200078e00ff */
[----:B------:R-:W-:-:S04]  /*2b20*/  LEA R3, R3, 0x37800000, 0x17 ;  /* 0x3780000003037811 */ /* 0x000fc800078eb8ff */
[----:B------:R-:W-:-:S07]  /*2b30*/  LOP3.LUT R4, R3, R0, R7, 0xfe, !PT ;  /* 0x0000000003047212 */ /* 0x000fce00078efe07 */
.L_x_10319:
[----:B------:R-:W-:Y:S05]  /*2b40*/  BSYNC.RECONVERGENT B0 ;  /* 0x0000000000007941 */ /* 0x000fea0003800200 */
.L_x_10318:
[----:B------:R-:W0:Y:S02]  /*2b50*/  F2I.S64.TRUNC R4, R4 ;  /* 0x0000000400047311 */ /* 0x000e24000020d900 */
[----:B0-----:R-:W-:Y:S01]  /*2b60*/  PRMT R19, R4, 0x7610, R19 ;  /* 0x0000761004137816 */ /* 0x001fe20000000013 */
[----:B------:R-:W-:Y:S06]  /*2b70*/  BRA `(.L_x_10299) ;  /* 0x00000000009c7947 */ /* 0x000fec0003800000 */
.L_x_10311:
        /* <DEDUP_REMOVED lines=14> */
.L_x_10325:
[----:B------:R-:W-:Y:S05]  /*2c60*/  BSYNC.RECONVERGENT B0 ;  /* 0x0000000000007941 */ /* 0x000fea0003800200 */
.L_x_10324:
[----:B------:R-:W0:Y:S02]  /*2c70*/  F2I.S64.TRUNC R4, R4 ;  /* 0x0000000400047311 */ /* 0x000e24000020d900 */
[----:B0-----:R-:W-:Y:S01]  /*2c80*/  PRMT R19, R4, 0x7610, R19 ;  /* 0x0000761004137816 */ /* 0x001fe20000000013 */
[----:B------:R-:W-:Y:S06]  /*2c90*/  BRA `(.L_x_10299) ;  /* 0x0000000000547947 */ /* 0x000fec0003800000 */
.L_x_10298:
        /* <DEDUP_REMOVED lines=16> */
.L_x_10326:
[----:B------:R-:W-:Y:S01]  /*2da0*/  PRMT R19, RZ, 0x7610, R19 ;  /* 0x00007610ff137816 */ /* 0x000fe20000000013 */
[----:B------:R-:W-:Y:S06]  /*2db0*/  BRA `(.L_x_10299) ;  /* 0x00000000000c7947 */ /* 0x000fec0003800000 */
.L_x_10323:
[----:B------:R2:W5:Y:S01]  /*2dc0*/  LDG.E.U8 R19, desc[UR36][R6.64] ;  /* 0x0000002406137981 */ /* 0x000562000c1e1100 */
[----:B------:R-:W-:Y:S05]  /*2dd0*/  BRA `(.L_x_10299) ;  /* 0x0000000000047947 */ /* 0x000fea0003800000 */
.L_x_10322:
[----:B------:R1:W5:Y:S02]  /*2de0*/  LDG.E.U8 R19, desc[UR36][R6.64] ;  /* 0x0000002406137981 */ /* 0x000364000c1e1100 */
.L_x_10299:
[----:B------:R-:W-:-:S07]  /*2df0*/  VIADD R23, R23, 0x80 ;  /* 0x0000008017177836 */ /* 0x000fce0000000000 */
.L_x_10293:
[----:B------:R-:W-:Y:S05]  /*2e00*/  BSYNC.RECONVERGENT B6 ;  /* 0x0000000000067941 */ /* 0x000fea0003800200 */
.L_x_10292:
        /* <DEDUP_REMOVED lines=23> */
.L_x_10332:
[----:B------:R0:W5:Y:S01]  /*2f80*/  LDG.E.U8 R22, desc[UR36][R6.64] ;  /* 0x0000002406167981 */ /* 0x000162000c1e1100 */
[----:B------:R-:W-:Y:S05]  /*2f90*/  BRA `(.L_x_10328) ;  /* 0x0000000c005c7947 */ /* 0x000fea0003800000 */
.L_x_10331:
        /* <DEDUP_REMOVED lines=8> */
.L_x_10335:
[----:B------:R0:W5:Y:S01]  /*3020*/  LDG.E.U8 R22, desc[UR36][R6.64] ;  /* 0x0000002406167981 */ /* 0x000162000c1e1100 */
[----:B------:R-:W-:Y:S05]  /*3030*/  BRA `(.L_x_10328) ;  /* 0x0000000c00347947 */ /* 0x000fea0003800000 */
.L_x_10334:
[----:B------:R0:W5:Y:S01]  /*3040*/  LDG.E.U16 R22, desc[UR36][R6.64] ;  /* 0x0000002406167981 */ /* 0x000162000c1e1500 */
[----:B------:R-:W-:Y:S05]  /*3050*/  BRA `(.L_x_10328) ;  /* 0x0000000c002c7947 */ /* 0x000fea0003800000 */
.L_x_10330:
        /* <DEDUP_REMOVED lines=10> */
.L_x_10337:
[----:B------:R-:W2:Y:S02]  /*3100*/  LDG.E.U16 R4, desc[UR36][R6.64] ;  /* 0x0000002406047981 */ /* 0x000ea4000c1e1500 */
[----:B--2---:R-:W-:-:S06]  /*3110*/  HADD2.F32 R4, -RZ, R4.H0_H0 ;  /* 0x20000004ff047230 */ /* 0x004fcc0000004100 */
[----:B------:R-:W0:Y:S02]  /*3120*/  F2I.S64.TRUNC R4, R4 ;  /* 0x0000000400047311 */ /* 0x000e24000020d900 */
[----:B0-----:R-:W-:Y:S01]  /*3130*/  PRMT R22, R4, 0x7610, R22 ;  /* 0x0000761004167816 */ /* 0x001fe20000000016 */
[----:B------:R-:W-:Y:S06]  /*3140*/  BRA `(.L_x_10328) ;  /* 0x0000000800f07947 */ /* 0x000fec0003800000 */
.L_x_10336:
        /* <DEDUP_REMOVED lines=10> */
.L_x_10339:
[----:B------:R-:W2:Y:S02]  /*31f0*/  LDG.E.U16 R6, desc[UR36][R6.64] ;  /* 0x0000002406067981 */ /* 0x000ea4000c1e1500 */
[----:B--2---:R-:W-:-:S06]  /*3200*/  HADD2.F32 R4, -RZ, R6.H0_H0 ;  /* 0x20000006ff047230 */ /* 0x004fcc0000004100 */
[----:B------:R-:W0:Y:S02]  /*3210*/  F2I.S64.TRUNC R4, R4 ;  /* 0x0000000400047311 */ /* 0x000e24000020d900 */
[----:B0-----:R-:W-:Y:S01]  /*3220*/  PRMT R22, R4, 0x7610, R22 ;  /* 0x0000761004167816 */ /* 0x001fe20000000016 */
[----:B------:R-:W-:Y:S06]  /*3230*/  BRA `(.L_x_10328) ;  /* 0x0000000800b47947 */ /* 0x000fec0003800000 */
.L_x_10338:
[----:B------:R-:W2:Y:S02]  /*3240*/  LDG.E.64 R4, desc[UR36][R6.64] ;  /* 0x0000002406047981 */ /* 0x000ea4000c1e1b00 */
[----:B--2---:R-:W0:Y:S02]  /*3250*/  F2I.S64.F64.TRUNC R4, R4 ;  /* 0x0000000400047311 */ /* 0x004e24000030d900 */
[----:B0-----:R-:W-:Y:S01]  /*3260*/  PRMT R22, R4, 0x7610, R22 ;  /* 0x0000761004167816 */ /* 0x001fe20000000016 */
[----:B------:R-:W-:Y:S06]  /*3270*/  BRA `(.L_x_10328) ;  /* 0x0000000800a47947 */ /* 0x000fec0003800000 */
.L_x_10329:
        /* <DEDUP_REMOVED lines=12> */
.L_x_10342:
[----:B------:R-:W2:Y:S02]  /*3340*/  LDG.E.64 R6, desc[UR36][R6.64] ;  /* 0x0000002406067981 */ /* 0x000ea4000c1e1b00 */
[----:B--2---:R-:W0:Y:S02]  /*3350*/  F2I.S64.F64.TRUNC R4, R6 ;  /* 0x0000000600047311 */ /* 0x004e24000030d900 */
[----:B0-----:R-:W-:Y:S01]  /*3360*/  PRMT R22, R4, 0x7610, R22 ;  /* 0x0000761004167816 */ /* 0x001fe20000000016 */
[----:B------:R-:W-:Y:S06]  /*3370*/  BRA `(.L_x_10328) ;  /* 0x0000000800647947 */ /* 0x000fec0003800000 */
.L_x_10341:
        /* <DEDUP_REMOVED lines=27> */
.L_x_10344:
        /* <DEDUP_REMOVED lines=15> */
.L_x_10343:
[----:B------:R-:W2:Y:S02]  /*3620*/  LDG.E.U16 R4, desc[UR36][R6.64] ;  /* 0x0000002406047981 */ /* 0x000ea4000c1e1500 */
[----:B--2---:R-:W-:-:S06]  /*3630*/  IMAD.U32 R4, R4, 0x10000, RZ ;  /* 0x0001000004047824 */ /* 0x004fcc00078e00ff */
[----:B------:R-:W0:Y:S02]  /*3640*/  F2I.S64.TRUNC R4, R4 ;  /* 0x0000000400047311 */ /* 0x000e24000020d900 */
[----:B0-----:R-:W-:Y:S01]  /*3650*/  PRMT R22, R4, 0x7610, R22 ;  /* 0x0000761004167816 */ /* 0x001fe20000000016 */
[----:B------:R-:W-:Y:S06]  /*3660*/  BRA `(.L_x_10328) ;  /* 0x0000000400a87947 */ /* 0x000fec0003800000 */
.L_x_10340:
        /* <DEDUP_REMOVED lines=10> */
.L_x_10347:
        /* <DEDUP_REMOVED lines=21> */
.L_x_10351:
[----:B------:R-:W-:Y:S05]  /*3860*/  BSYNC.RECONVERGENT B1 ;  /* 0x0000000000017941 */ /* 0x000fea0003800200 */
.L_x_10350:
[----:B------:R-:W-:Y:S01]  /*3870*/  IMAD.SHL.U32 R0, R0, 0x100000, RZ ;  /* 0x0010000000007824 */ /* 0x000fe200078e00ff */
[----:B------:R-:W-:-:S04]  /*3880*/  LEA R3, R3, 0x3b800000, 0x17 ;  /* 0x3b80000003037811 */ /* 0x000fc800078eb8ff */
[----:B------:R-:W-:-:S07]  /*3890*/  LOP3.LUT R4, R3, R0, R7, 0xfe, !PT ;  /* 0x0000000003047212 */ /* 0x000fce00078efe07 */
.L_x_10349:
[----:B------:R-:W-:Y:S05]  /*38a0*/  BSYNC.RECONVERGENT B0 ;  /* 0x0000000000007941 */ /* 0x000fea0003800200 */
.L_x_10348:
[----:B------:R-:W0:Y:S02]  /*38b0*/  F2I.S64.TRUNC R4, R4 ;  /* 0x0000000400047311 */ /* 0x000e24000020d900 */
[----:B0-----:R-:W-:Y:S01]  /*38c0*/  PRMT R22, R4, 0x7610, R22 ;  /* 0x0000761004167816 */ /* 0x001fe20000000016 */
[----:B------:R-:W-:Y:S06]  /*38d0*/  BRA `(.L_x_10328) ;  /* 0x00000004000c7947 */ /* 0x000fec0003800000 */
.L_x_10346:
        /* <DEDUP_REMOVED lines=21> */
.L_x_10355:
[----:B------:R-:W-:Y:S05]  /*3a30*/  BSYNC.RECONVERGENT B1 ;  /* 0x0000000000017941 */ /* 0x000fea0003800200 */
.L_x_10354:
[----:B------:R-:W-:Y:S01]  /*3a40*/  IMAD.SHL.U32 R0, R0, 0x200000, RZ ;  /* 0x0020000000007824 */ /* 0x000fe200078e00ff */
[----:B------:R-:W-:-:S04]  /*3a50*/  LEA R3, R3, 0x37800000, 0x17 ;  /* 0x3780000003037811 */ /* 0x000fc800078eb8ff */
[----:B------:R-:W-:-:S07]  /*3a60*/  LOP3.LUT R4, R3, R0, R7, 0xfe, !PT ;  /* 0x0000000003047212 */ /* 0x000fce00078efe07 */
.L_x_10353:
[----:B------:R-:W-:Y:S05]  /*3a70*/  BSYNC.RECONVERGENT B0 ;  /* 0x0000000000007941 */ /* 0x000fea0003800200 */
.L_x_10352:
[----:B------:R-:W0:Y:S02]  /*3a80*/  F2I.S64.TRUNC R4, R4 ;  /* 0x0000000400047311 */ /* 0x000e24000020d900 */
[----:B0-----:R-:W-:Y:S01]  /*3a90*/  PRMT R22, R4, 0x7610, R22 ;  /* 0x0000761004167816 */ /* 0x001fe20000000016 */
[----:B------:R-:W-:Y:S06]  /*3aa0*/  BRA `(.L_x_10328) ;  /* 0x0000000000987947 */ /* 0x000fec0003800000 */
.L_x_10345:
        /* <DEDUP_REMOVED lines=14> */
.L_x_10359:
[----:B------:R-:W-:Y:S05]  /*3b90*/  BSYNC.RECONVERGENT B0 ;  /* 0x0000000000007941 */ /* 0x000fea0003800200 */
.L_x_10358:
[----:B------:R-:W0:Y:S02]  /*3ba0*/  F2I.S64.TRUNC R4, R4 ;  /* 0x0000000400047311 */ /* 0x000e24000020d900 */
[----:B0-----:R-:W-:Y:S01]  /*3bb0*/  PRMT R22, R4, 0x7610, R22 ;  /* 0x0000761004167816 */ /* 0x001fe20000000016 */
[----:B------:R-:W-:Y:S06]  /*3bc0*/  BRA `(.L_x_10328) ;  /* 0x0000000000507947 */ /* 0x000fec0003800000 */
.L_x_10333:
        /* <DEDUP_REMOVED lines=16> */
.L_x_10360:
[----:B------:R-:W-:Y:S05]  /*3cd0*/  BRA `(.L_x_10328) ;  /* 0x00000000000c7947 */ /* 0x000fea0003800000 */
.L_x_10357:
[----:B------:R0:W5:Y:S01]  /*3ce0*/  LDG.E.U8 R22, desc[UR36][R6.64] ;  /* 0x0000002406167981 */ /* 0x000162000c1e1100 */
[----:B------:R-:W-:Y:S05]  /*3cf0*/  BRA `(.L_x_10328) ;  /* 0x0000000000047947 */ /* 0x000fea0003800000 */
.L_x_10356:
[----:B------:R0:W5:Y:S02]  /*3d00*/  LDG.E.U8 R22, desc[UR36][R6.64] ;  /* 0x0000002406167981 */ /* 0x000164000c1e1100 */
.L_x_10328:
[----:B------:R-:W-:Y:S05]  /*3d10*/  BSYNC.RECONVERGENT B6 ;  /* 0x0000000000067941 */ /* 0x000fea0003800200 */
.L_x_10327:
[----:B01234-:R-:W0:Y:S01]  /*3d20*/  LDC.U8 R7, c[0x0][0x385] ;  /* 0x0000e140ff077b82 */ /* 0x01fe220000000000 */
[C---:B------:R-:W-:Y:S01]  /*3d30*/  ISETP.GE.AND P0, PT, R25.reuse, R16, PT ;  /* 0x000000101900720c */ /* 0x040fe20003f06270 */
[C---:B------:R-:W-:Y:S01]  /*3d40*/  VIADD R5, R25.reuse, 0x100 ;  /* 0x0000010019057836 */ /* 0x040fe20000000000 */
[----:B------:R-:W-:Y:S01]  /*3d50*/  BSSY.RECONVERGENT B6, `(.L_x_10361) ;  /* 0x000011e000067945 */ /* 0x000fe20003800200 */
[----:B------:R-:W-:-:S03]  /*3d60*/  VIADD R23, R25, 0x80 ;  /* 0x0000008019177836 */ /* 0x000fc60000000000 */
[-C--:B------:R-:W-:Y:S01]  /*3d70*/  ISETP.GE.AND P5, PT, R5, R16.reuse, PT ;  /* 0x000000100500720c */ /* 0x080fe20003fa6270 */
[----:B------:R-:W-:Y:S01]  /*3d80*/  VIADD R5, R25, 0x180 ;  /* 0x0000018019057836 */ /* 0x000fe20000000000 */
[----:B------:R-:W-:-:S04]  /*3d90*/  ISETP.GE.AND P3, PT, R23, R16, PT ;  /* 0x000000101700720c */ /* 0x000fc80003f66270 */
[----:B------:R-:W-:Y:S02]  /*3da0*/  ISETP.GE.AND P1, PT, R5, R16, PT ;  /* 0x000000100500720c */ /* 0x000fe40003f26270 */
[----:B-----5:R-:W-:Y:S02]  /*3db0*/  @!P0 LOP3.LUT R0, R17, 0xff, RZ, 0xc0, !PT ;  /* 0x000000ff11008812 */ /* 0x020fe400078ec0ff */
[----:B------:R-:W1:Y:S02]  /*3dc0*/  LDC.U8 R17, c[0x0][0x3a4] ;  /* 0x0000e900ff117b82 */ /* 0x000e640000000000 */
[----:B------:R-:W-:Y:S02]  /*3dd0*/  @!P0 ISETP.GT.U32.AND P6, PT, R0, 0x7, PT ;  /* 0x000000070000880c */ /* 0x000fe40003fc4070 */
[----:B------:R-:W-:Y:S02]  /*3de0*/  @!P5 LOP3.LUT R5, R19, 0xff, RZ, 0xc0, !PT ;  /* 0x000000ff1305d812 */ /* 0x000fe400078ec0ff */
[----:B------:R-:W-:-:S02]  /*3df0*/  @!P3 LOP3.LUT R4, R18, 0xff, RZ, 0xc0, !PT ;  /* 0x000000ff1204b812 */ /* 0x000fc400078ec0ff */
[----:B0-----:R-:W-:Y:S02]  /*3e00*/  @!P0 SHF.R.U32.HI R0, RZ, R0, R7 ;  /* 0x00000000ff008219 */ /* 0x001fe40000011607 */
[----:B------:R-:W-:Y:S02]  /*3e10*/  @!P5 ISETP.GT.U32.AND P4, PT, R5, 0x7, PT ;  /* 0x000000070500d80c */ /* 0x000fe40003f84070 */
[----:B------:R-:W-:Y:S02]  /*3e20*/  @!P3 ISETP.GT.U32.AND P2, PT, R4, 0x7, PT ;  /* 0x000000070400b80c */ /* 0x000fe40003f44070 */
[----:B------:R-:W-:Y:S02]  /*3e30*/  @!P0 SEL R3, R0, RZ, !P6 ;  /* 0x000000ff00038207 */ /* 0x000fe40007000000 */
[----:B------:R-:W-:Y:S02]  /*3e40*/  @!P1 LOP3.LUT R6, R22, 0xff, RZ, 0xc0, !PT ;  /* 0x000000ff16069812 */ /* 0x000fe400078ec0ff */
[----:B------:R-:W-:-:S02]  /*3e50*/  @!P5 LOP3.LUT R4, R19, 0xff, RZ, 0xc0, !PT ;  /* 0x000000ff1304d812 */ /* 0x000fc400078ec0ff */
[----:B------:R-:W-:Y:S02]  /*3e60*/  @!P3 LOP3.LUT R0, R18, 0xff, RZ, 0xc0, !PT ;  /* 0x000000ff1200b812 */ /* 0x000fe400078ec0ff */
[----:B------:R-:W-:Y:S02]  /*3e70*/  @!P1 LOP3.LUT R5, R22, 0xff, RZ, 0xc0, !PT ;  /* 0x000000ff16059812 */ /* 0x000fe400078ec0ff */
[----:B------:R-:W-:Y:S02]  /*3e80*/  @!P1 ISETP.GT.U32.AND P6, PT, R6, 0x7, PT ;  /* 0x000000070600980c */ /* 0x000fe40003fc4070 */
[--C-:B------:R-:W-:Y:S02]  /*3e90*/  @!P5 SHF.R.U32.HI R4, RZ, R4, R7.reuse ;  /* 0x00000004ff04d219 */ /* 0x100fe40000011607 */
[--C-:B------:R-:W-:Y:S02]  /*3ea0*/  @!P3 SHF.R.U32.HI R0, RZ, R0, R7.reuse ;  /* 0x00000000ff00b219 */ /* 0x100fe40000011607 */
[----:B------:R-:W-:-:S02]  /*3eb0*/  @!P1 SHF.R.U32.HI R5, RZ, R5, R7 ;  /* 0x00000005ff059219 */ /* 0x000fc40000011607 */
[----:B------:R-:W-:Y:S02]  /*3ec0*/  @!P5 SEL R18, R4, RZ, !P4 ;  /* 0x000000ff0412d207 */ /* 0x000fe40006000000 */
[----:B------:R-:W-:Y:S02]  /*3ed0*/  @!P3 SEL R22, R0, RZ, !P2 ;  /* 0x000000ff0016b207 */ /* 0x000fe40005000000 */
[----:B------:R-:W-:Y:S01]  /*3ee0*/  @!P1 SEL R19, R5, RZ, !P6 ;  /* 0x000000ff05139207 */ /* 0x000fe20007000000 */
[----:B-1----:R-:W-:Y:S06]  /*3ef0*/  @P0 BRA `(.L_x_10362) ;  /* 0x00000010000c0947 */ /* 0x002fec0003800000 */
        /* <DEDUP_REMOVED lines=21> */
.L_x_10366:
[----:B------:R0:W-:Y:S01]  /*4050*/  STG.E.U8 desc[UR36][R8.64], R3 ;  /* 0x0000000308007986 */ /* 0x0001e2000c101124 */
[----:B------:R-:W-:Y:S01]  /*4060*/  IMAD.MOV.U32 R25, RZ, RZ, R23 ;  /* 0x000000ffff197224 */ /* 0x000fe200078e0017 */
[----:B------:R-:W-:Y:S06]  /*4070*/  BRA `(.L_x_10362) ;  /* 0x0000000c00ac7947 */ /* 0x000fec0003800000 */
.L_x_10365:
        /* <DEDUP_REMOVED lines=11> */
.L_x_10369:
[----:B------:R-:W-:Y:S01]  /*4130*/  LOP3.LUT R3, R3, 0xff, RZ, 0xc0, !PT ;  /* 0x000000ff03037812 */ /* 0x000fe200078ec0ff */
[----:B------:R-:W-:-:S04]  /*4140*/  IMAD.MOV.U32 R25, RZ, RZ, R23 ;  /* 0x000000ffff197224 */ /* 0x000fc800078e0017 */
[----:B------:R0:W-:Y:S01]  /*4150*/  STG.E desc[UR36][R8.64], R3 ;  /* 0x0000000308007986 */ /* 0x0001e2000c101924 */
[----:B------:R-:W-:Y:S05]  /*4160*/  BRA `(.L_x_10362) ;  /* 0x0000000c00707947 */ /* 0x000fea0003800000 */
.L_x_10368:
[----:B------:R-:W-:Y:S01]  /*4170*/  LOP3.LUT R3, R3, 0xff, RZ, 0xc0, !PT ;  /* 0x000000ff03037812 */ /* 0x000fe200078ec0ff */
[----:B------:R-:W-:-:S04]  /*4180*/  IMAD.MOV.U32 R25, RZ, RZ, R23 ;  /* 0x000000ffff197224 */ /* 0x000fc800078e0017 */
[----:B------:R0:W-:Y:S01]  /*4190*/  STG.E.U16 desc[UR36][R8.64], R3 ;  /* 0x0000000308007986 */ /* 0x0001e2000c101524 */
[----:B------:R-:W-:Y:S05]  /*41a0*/  BRA `(.L_x_10362) ;  /* 0x0000000c00607947 */ /* 0x000fea0003800000 */
.L_x_10364:
        /* <DEDUP_REMOVED lines=11> */
.L_x_10371:
[----:B------:R-:W-:Y:S01]  /*4260*/  LOP3.LUT R3, R3, 0xff, RZ, 0xc0, !PT ;  /* 0x000000ff03037812 */ /* 0x000fe200078ec0ff */
[----:B------:R-:W-:-:S03]  /*4270*/  IMAD.MOV.U32 R25, RZ, RZ, R23 ;  /* 0x000000ffff197224 */ /* 0x000fc600078e0017 */
[----:B------:R-:W0:Y:S02]  /*4280*/  I2F.U16 R0, R3 ;  /* 0x0000000300007306 */ /* 0x000e240000101000 */
[----:B0-----:R-:W-:-:S05]  /*4290*/  F2FP.F16.F32.PACK_AB R0, RZ, R0 ;  /* 0x00000000ff00723e */ /* 0x001fca00000000ff */
[----:B------:R0:W-:Y:S01]  /*42a0*/  STG.E.U16 desc[UR36][R8.64], R0 ;  /* 0x0000000008007986 */ /* 0x0001e2000c101524 */
[----:B------:R-:W-:Y:S05]  /*42b0*/  BRA `(.L_x_10362) ;  /* 0x0000000c001c7947 */ /* 0x000fea0003800000 */
.L_x_10370:
        /* <DEDUP_REMOVED lines=12> */
.L_x_10373:
[----:B------:R-:W-:Y:S01]  /*4380*/  LOP3.LUT R3, R3, 0xff, RZ, 0xc0, !PT ;  /* 0x000000ff03037812 */ /* 0x000fe200078ec0ff */
[----:B------:R-:W-:-:S05]  /*4390*/  IMAD.MOV.U32 R25, RZ, RZ, R23 ;  /* 0x000000ffff197224 */ /* 0x000fca00078e0017 */
[----:B------:R-:W0:Y:S02]  /*43a0*/  I2F.U16 R3, R3 ;  /* 0x0000000300037306 */ /* 0x000e240000101000 */
[----:B0-----:R-:W-:-:S04]  /*43b0*/  F2FP.F16.F32.PACK_AB R3, RZ, R3 ;  /* 0x00000003ff03723e */ /* 0x001fc800000000ff */
[----:B------:R-:W-:-:S05]  /*43c0*/  PRMT R3, R3, 0x5410, RZ ;  /* 0x0000541003037816 */ /* 0x000fca00000000ff */
[----:B------:R0:W-:Y:S01]  /*43d0*/  STG.E desc[UR36][R8.64], R3 ;  /* 0x0000000308007986 */ /* 0x0001e2000c101924 */
[----:B------:R-:W-:Y:S05]  /*43e0*/  BRA `(.L_x_10362) ;  /* 0x0000000800d07947 */ /* 0x000fea0003800000 */
.L_x_10372:
[----:B------:R-:W-:Y:S01]  /*43f0*/  LOP3.LUT R4, R3, 0xff, RZ, 0xc0, !PT ;  /* 0x000000ff03047812 */ /* 0x000fe200078ec0ff */
[----:B------:R-:W-:-:S05]  /*4400*/  IMAD.MOV.U32 R25, RZ, RZ, R23 ;  /* 0x000000ffff197224 */ /* 0x000fca00078e0017 */
[----:B------:R-:W0:Y:S02]  /*4410*/  I2F.F64.U16 R4, R4 ;  /* 0x0000000400047312 */ /* 0x000e240000101800 */
[----:B0-----:R0:W-:Y:S01]  /*4420*/  STG.E.64 desc[UR36][R8.64], R4 ;  /* 0x0000000408007986 */ /* 0x0011e2000c101b24 */
[----:B------:R-:W-:Y:S05]  /*4430*/  BRA `(.L_x_10362) ;  /* 0x0000000800bc7947 */ /* 0x000fea0003800000 */
.L_x_10363:
        /* <DEDUP_REMOVED lines=13> */
.L_x_10376:
[----:B------:R-:W-:Y:S02]  /*4510*/  LOP3.LUT R4, R3, 0xff, RZ, 0xc0, !PT ;  /* 0x000000ff03047812 */ /* 0x000fe400078ec0ff */
[----:B------:R-:W-:Y:S01]  /*4520*/  CS2R R6, SRZ ;  /* 0x0000000000067805 */ /* 0x000fe2000001ff00 */
[----:B------:R-:W-:-:S03]  /*4530*/  IMAD.MOV.U32 R25, RZ, RZ, R23 ;  /* 0x000000ffff197224 */ /* 0x000fc600078e0017 */
[----:B------:R-:W0:Y:S02]  /*4540*/  I2F.F64.U16 R4, R4 ;  /* 0x0000000400047312 */ /* 0x000e240000101800 */
[----:B0-----:R0:W-:Y:S01]  /*4550*/  STG.E.128 desc[UR36][R8.64], R4 ;  /* 0x0000000408007986 */ /* 0x0011e2000c101d24 */
[----:B------:R-:W-:Y:S05]  /*4560*/  BRA `(.L_x_10362) ;  /* 0x0000000800707947 */ /* 0x000fea0003800000 */
.L_x_10375:
        /* <DEDUP_REMOVED lines=18> */
.L_x_10380:
[----:B------:R-:W-:Y:S05]  /*4690*/  BSYNC.RECONVERGENT B0 ;  /* 0x0000000000007941 */ /* 0x000fea0003800200 */
.L_x_10379:
[----:B------:R0:W-:Y:S01]  /*46a0*/  STG.E.U8 desc[UR36][R8.64], R3 ;  /* 0x0000000308007986 */ /* 0x0001e2000c101124 */
[----:B------:R-:W-:Y:S01]  /*46b0*/  IMAD.MOV.U32 R25, RZ, RZ, R23 ;  /* 0x000000ffff197224 */ /* 0x000fe200078e0017 */
[----:B------:R-:W-:Y:S06]  /*46c0*/  BRA `(.L_x_10362) ;  /* 0x0000000800187947 */ /* 0x000fec0003800000 */
.L_x_10378:
        /* <DEDUP_REMOVED lines=20> */
.L_x_10377:
[----:B------:R-:W-:Y:S01]  /*4810*/  LOP3.LUT R3, R3, 0xff, RZ, 0xc0, !PT ;  /* 0x000000ff03037812 */ /* 0x000fe200078ec0ff */
[----:B------:R-:W-:-:S03]  /*4820*/  IMAD.MOV.U32 R25, RZ, RZ, R23 ;  /* 0x000000ffff197224 */ /* 0x000fc600078e0017 */
[----:B------:R-:W0:Y:S02]  /*4830*/  I2F.U16 R0, R3 ;  /* 0x0000000300007306 */ /* 0x000e240000101000 */
[----:B0-----:R-:W-:-:S05]  /*4840*/  F2FP.BF16.F32.PACK_AB R0, RZ, R0 ;  /* 0x00000000ff00723e */ /* 0x001fca00000010ff */
[----:B------:R0:W-:Y:S01]  /*4850*/  STG.E.U16 desc[UR36][R8.64], R0 ;  /* 0x0000000008007986 */ /* 0x0001e2000c101524 */
[----:B------:R-:W-:Y:S05]  /*4860*/  BRA `(.L_x_10362) ;  /* 0x0000000400b07947 */ /* 0x000fea0003800000 */
.L_x_10374:
        /* <DEDUP_REMOVED lines=12> */
.L_x_10383:
        /* <DEDUP_REMOVED lines=13> */
.L_x_10386:
[----:B------:R-:W-:-:S04]  /*4a00*/  SHF.R.U32.HI R0, RZ, 0x14, R3 ;  /* 0x00000014ff007819 */ /* 0x000fc80000011603 */
[----:B------:R-:W-:-:S04]  /*4a10*/  LOP3.LUT R0, R0, 0x1, RZ, 0xc0, !PT ;  /* 0x0000000100007812 */ /* 0x000fc800078ec0ff */
[----:B------:R-:W-:-:S04]  /*4a20*/  IADD3 R0, PT, PT, R3, 0x487ffff, R0 ;  /* 0x0487ffff03007810 */ /* 0x000fc80007ffe000 */
[----:B------:R-:W-:-:S04]  /*4a30*/  SHF.R.U32.HI R0, RZ, 0x14, R0 ;  /* 0x00000014ff007819 */ /* 0x000fc80000011600 */
[----:B------:R-:W-:-:S07]  /*4a40*/  LOP3.LUT R0, R0, 0xff, RZ, 0xc0, !PT ;  /* 0x000000ff00007812 */ /* 0x000fce00078ec0ff */
.L_x_10387:
[----:B------:R-:W-:-:S07]  /*4a50*/  PRMT R4, R0, 0x7610, R4 ;  /* 0x0000761000047816 */ /* 0x000fce0000000004 */
.L_x_10385:
[----:B------:R-:W-:Y:S05]  /*4a60*/  BSYNC.RECONVERGENT B0 ;  /* 0x0000000000007941 */ /* 0x000fea0003800200 */
.L_x_10384:
[----:B------:R4:W-:Y:S01]  /*4a70*/  STG.E.U8 desc[UR36][R8.64], R4 ;  /* 0x0000000408007986 */ /* 0x0009e2000c101124 */
[----:B------:R-:W-:Y:S01]  /*4a80*/  IMAD.MOV.U32 R25, RZ, RZ, R23 ;  /* 0x000000ffff197224 */ /* 0x000fe200078e0017 */
[----:B------:R-:W-:Y:S06]  /*4a90*/  BRA `(.L_x_10362) ;  /* 0x0000000400247947 */ /* 0x000fec0003800000 */
.L_x_10382:
        /* <DEDUP_REMOVED lines=13> */
.L_x_10390:
[----:B------:R-:W-:-:S04]  /*4b70*/  SHF.R.U32.HI R0, RZ, 0x15, R3 ;  /* 0x00000015ff007819 */ /* 0x000fc80000011603 */
[----:B------:R-:W-:-:S04]  /*4b80*/  LOP3.LUT R0, R0, 0x1, RZ, 0xc0, !PT ;  /* 0x0000000100007812 */ /* 0x000fc800078ec0ff */
[----:B------:R-:W-:-:S04]  /*4b90*/  IADD3 R0, PT, PT, R3, 0x88fffff, R0 ;  /* 0x088fffff03007810 */ /* 0x000fc80007ffe000 */
[----:B------:R-:W-:-:S04]  /*4ba0*/  SHF.R.U32.HI R0, RZ, 0x15, R0 ;  /* 0x00000015ff007819 */ /* 0x000fc80000011600 */
[----:B------:R-:W-:-:S07]  /*4bb0*/  LOP3.LUT R0, R0, 0xff, RZ, 0xc0, !PT ;  /* 0x000000ff00007812 */ /* 0x000fce00078ec0ff */
.L_x_10391:
[----:B------:R-:W-:-:S07]  /*4bc0*/  PRMT R4, R0, 0x7610, R4 ;  /* 0x0000761000047816 */ /* 0x000fce0000000004 */
.L_x_10389:
[----:B------:R-:W-:Y:S05]  /*4bd0*/  BSYNC.RECONVERGENT B0 ;  /* 0x0000000000007941 */ /* 0x000fea0003800200 */
.L_x_10388:
[----:B------:R3:W-:Y:S01]  /*4be0*/  STG.E.U8 desc[UR36][R8.64], R4 ;  /* 0x0000000408007986 */ /* 0x0007e2000c101124 */
[----:B------:R-:W-:Y:S01]  /*4bf0*/  IMAD.MOV.U32 R25, RZ, RZ, R23 ;  /* 0x000000ffff197224 */ /* 0x000fe200078e0017 */
[----:B------:R-:W-:Y:S06]  /*4c00*/  BRA `(.L_x_10362) ;  /* 0x0000000000c87947 */ /* 0x000fec0003800000 */
.L_x_10381:
[----:B------:R-:W-:-:S13]  /*4c10*/  ISETP.NE.AND P0, PT, R0, 0x1c, PT ;  /* 0x0000001c0000780c */ /* 0x000fda0003f05270 */
[----:B------:R-:W-:Y:S05]  /*4c20*/  @!P0 BRA `(.L_x_10392) ;  /* 0x0000000000b48947 */ /* 0x000fea0003800000 */
[----:B------:R-:W-:-:S13]  /*4c30*/  ISETP.NE.AND P0, PT, R0, 0x1d, PT ;  /* 0x0000001d0000780c */ /* 0x000fda0003f05270 */
[----:B------:R-:W-:Y:S05]  /*4c40*/  @!P0 BRA `(.L_x_10393) ;  /* 0x0000000000988947 */ /* 0x000fea0003800000 */
[----:B------:R-:W-:-:S13]  /*4c50*/  ISETP.NE.AND P0, PT, R0, 0x2c, PT ;  /* 0x0000002c0000780c */ /* 0x000fda0003f05270 */
[----:B------:R-:W-:Y:S05]  /*4c60*/  @!P0 BRA `(.L_x_10394) ;  /* 0x0000000000488947 */ /* 0x000fea0003800000 */
.L_x_10367:
        /* <DEDUP_REMOVED lines=16> */
.L_x_10395:
[----:B------:R-:W-:Y:S01]  /*4d70*/  IMAD.MOV.U32 R25, RZ, RZ, R23 ;  /* 0x000000ffff197224 */ /* 0x000fe200078e0017 */
[----:B------:R-:W-:Y:S06]  /*4d80*/  BRA `(.L_x_10362) ;  /* 0x0000000000687947 */ /* 0x000fec0003800000 */
.L_x_10394:
        /* <DEDUP_REMOVED lines=18> */
.L_x_10393:
[----:B------:R-:W-:Y:S01]  /*4eb0*/  LOP3.LUT R4, R3, 0xff, RZ, 0xc0, !PT ;  /* 0x000000ff03047812 */ /* 0x000fe200078ec0ff */
[----:B------:R-:W-:Y:S02]  /*4ec0*/  IMAD.MOV.U32 R5, RZ, RZ, RZ ;  /* 0x000000ffff057224 */ /* 0x000fe400078e00ff */
[----:B------:R-:W-:-:S03]  /*4ed0*/  IMAD.MOV.U32 R25, RZ, RZ, R23 ;  /* 0x000000ffff197224 */ /* 0x000fc600078e0017 */
[----:B------:R1:W-:Y:S01]  /*4ee0*/  STG.E.64 desc[UR36][R8.64], R4 ;  /* 0x0000000408007986 */ /* 0x0003e2000c101b24 */
[----:B------:R-:W-:Y:S05]  /*4ef0*/  BRA `(.L_x_10362) ;  /* 0x00000000000c7947 */ /* 0x000fea0003800000 */
.L_x_10392:
[----:B------:R-:W-:Y:S01]  /*4f00*/  LOP3.LUT R3, R3, 0xff, RZ, 0xc0, !PT ;  /* 0x000000ff03037812 */ /* 0x000fe200078ec0ff */
[----:B------:R-:W-:-:S04]  /*4f10*/  IMAD.MOV.U32 R25, RZ, RZ, R23 ;  /* 0x000000ffff197224 */ /* 0x000fc800078e0017 */
[----:B------:R0:W-:Y:S03]  /*4f20*/  STG.E desc[UR36][R8.64], R3 ;  /* 0x0000000308007986 */ /* 0x0001e6000c101924 */
.L_x_10362:
[----:B------:R-:W-:Y:S05]  /*4f30*/  BSYNC.RECONVERGENT B6 ;  /* 0x0000000000067941 */ /* 0x000fea0003800200 */
.L_x_10361:
        /* <DEDUP_REMOVED lines=24> */
.L_x_10402:
[----:B------:R0:W-:Y:S01]  /*50c0*/  STG.E.U8 desc[UR36][R8.64], R22 ;  /* 0x0000001608007986 */ /* 0x0001e2000c101124 */
[----:B------:R-:W-:Y:S05]  /*50d0*/  BRA `(.L_x_10404) ;  /* 0x0000000c004c7947 */ /* 0x000fea0003800000 */
.L_x_10401:
        /* <DEDUP_REMOVED lines=10> */
.L_x_10406:
[----:B------:R-:W-:-:S05]  /*5180*/  LOP3.LUT R3, R22, 0xff, RZ, 0xc0, !PT ;  /* 0x000000ff16037812 */ /* 0x000fca00078ec0ff */
[----:B------:R0:W-:Y:S01]  /*5190*/  STG.E desc[UR36][R8.64], R3 ;  /* 0x0000000308007986 */ /* 0x0001e2000c101924 */
[----:B------:R-:W-:Y:S05]  /*51a0*/  BRA `(.L_x_10404) ;  /* 0x0000000c00187947 */ /* 0x000fea0003800000 */
.L_x_10405:
[----:B------:R-:W-:-:S05]  /*51b0*/  LOP3.LUT R3, R22, 0xff, RZ, 0xc0, !PT ;  /* 0x000000ff16037812 */ /* 0x000fca00078ec0ff */
[----:B------:R0:W-:Y:S01]  /*51c0*/  STG.E.U16 desc[UR36][R8.64], R3 ;  /* 0x0000000308007986 */ /* 0x0001e2000c101524 */
[----:B------:R-:W-:Y:S05]  /*51d0*/  BRA `(.L_x_10404) ;  /* 0x0000000c000c7947 */ /* 0x000fea0003800000 */
.L_x_10400:
        /* <DEDUP_REMOVED lines=10> */
.L_x_10408:
[----:B------:R-:W-:-:S04]  /*5280*/  LOP3.LUT R22, R22, 0xff, RZ, 0xc0, !PT ;  /* 0x000000ff16167812 */ /* 0x000fc800078ec0ff */
[----:B------:R-:W0:Y:S02]  /*5290*/  I2F.U16 R0, R22 ;  /* 0x0000001600007306 */ /* 0x000e240000101000 */
[----:B0-----:R-:W-:-:S05]  /*52a0*/  F2FP.F16.F32.PACK_AB R0, RZ, R0 ;  /* 0x00000000ff00723e */ /* 0x001fca00000000ff */
[----:B------:R0:W-:Y:S01]  /*52b0*/  STG.E.U16 desc[UR36][R8.64], R0 ;  /* 0x0000000008007986 */ /* 0x0001e2000c101524 */
[----:B------:R-:W-:Y:S05]  /*52c0*/  BRA `(.L_x_10404) ;  /* 0x0000000800d07947 */ /* 0x000fea0003800000 */
.L_x_10407:
        /* <DEDUP_REMOVED lines=11> */
.L_x_10410:
[----:B------:R-:W-:-:S06]  /*5380*/  LOP3.LUT R22, R22, 0xff, RZ, 0xc0, !PT ;  /* 0x000000ff16167812 */ /* 0x000fcc00078ec0ff */
[----:B------:R-:W0:Y:S02]  /*5390*/  I2F.U16 R22, R22 ;  /* 0x0000001600167306 */ /* 0x000e240000101000 */
[----:B0-----:R-:W-:-:S04]  /*53a0*/  F2FP.F16.F32.PACK_AB R3, RZ, R22 ;  /* 0x00000016ff03723e */ /* 0x001fc800000000ff */
[----:B------:R-:W-:-:S05]  /*53b0*/  PRMT R3, R3, 0x5410, RZ ;  /* 0x0000541003037816 */ /* 0x000fca00000000ff */
[----:B------:R0:W-:Y:S01]  /*53c0*/  STG.E desc[UR36][R8.64], R3 ;  /* 0x0000000308007986 */ /* 0x0001e2000c101924 */
[----:B------:R-:W-:Y:S05]  /*53d0*/  BRA `(.L_x_10404) ;  /* 0x00000008008c7947 */ /* 0x000fea0003800000 */
.L_x_10409:
[----:B------:R-:W-:-:S06]  /*53e0*/  LOP3.LUT R4, R22, 0xff, RZ, 0xc0, !PT ;  /* 0x000000ff16047812 */ /* 0x000fcc00078ec0ff */
[----:B------:R-:W0:Y:S02]  /*53f0*/  I2F.F64.U16 R4, R4 ;  /* 0x0000000400047312 */ /* 0x000e240000101800 */
[----:B0-----:R0:W-:Y:S01]  /*5400*/  STG.E.64 desc[UR36][R8.64], R4 ;  /* 0x0000000408007986 */ /* 0x0011e2000c101b24 */
[----:B------:R-:W-:Y:S05]  /*5410*/  BRA `(.L_x_10404) ;  /* 0x00000008007c7947 */ /* 0x000fea0003800000 */
.L_x_10399:
        /* <DEDUP_REMOVED lines=13> */
.L_x_10414:
        /* <DEDUP_REMOVED lines=17> */
.L_x_10417:
[----:B------:R-:W-:-:S07]  /*5600*/  PRMT R4, R0, 0x7610, R4 ;  /* 0x0000761000047816 */ /* 0x000fce0000000004 */
.L_x_10416:
[----:B------:R-:W-:Y:S05]  /*5610*/  BSYNC.RECONVERGENT B0 ;  /* 0x0000000000007941 */ /* 0x000fea0003800200 */
.L_x_10415:
[----:B------:R0:W-:Y:S01]  /*5620*/  STG.E.U8 desc[UR36][R8.64], R4 ;  /* 0x0000000408007986 */ /* 0x0001e2000c101124 */
[----:B------:R-:W-:Y:S05]  /*5630*/  BRA `(.L_x_10404) ;  /* 0x0000000400f47947 */ /* 0x000fea0003800000 */
.L_x_10413:
        /* <DEDUP_REMOVED lines=17> */
.L_x_10420:
[----:B------:R-:W-:-:S07]  /*5750*/  PRMT R4, R0, 0x7610, R4 ;  /* 0x0000761000047816 */ /* 0x000fce0000000004 */
.L_x_10419:
[----:B------:R-:W-:Y:S05]  /*5760*/  BSYNC.RECONVERGENT B0 ;  /* 0x0000000000007941 */ /* 0x000fea0003800200 */
.L_x_10418:
[----:B------:R0:W-:Y:S01]  /*5770*/  STG.E.U8 desc[UR36][R8.64], R4 ;  /* 0x0000000408007986 */ /* 0x0001e2000c101124 */
[----:B------:R-:W-:Y:S05]  /*5780*/  BRA `(.L_x_10404) ;  /* 0x0000000400a07947 */ /* 0x000fea0003800000 */
.L_x_10412:
        /* <DEDUP_REMOVED lines=22> */
.L_x_10422:
[----:B------:R-:W-:Y:S01]  /*58f0*/  LOP3.LUT R22, R22, 0xff, RZ, 0xc0, !PT ;  /* 0x000000ff16167812 */ /* 0x000fe200078ec0ff */
[----:B------:R-:W-:-:S05]  /*5900*/  IMAD.MOV.U32 R23, RZ, RZ, RZ ;  /* 0x000000ffff177224 */ /* 0x000fca00078e00ff */
[----:B------:R0:W-:Y:S01]  /*5910*/  STG.E.64 desc[UR36][R8.64], R22 ;  /* 0x0000001608007986 */ /* 0x0001e2000c101b24 */
[----:B------:R-:W-:Y:S05]  /*5920*/  BRA `(.L_x_10404) ;  /* 0x0000000400387947 */ /* 0x000fea0003800000 */
.L_x_10421:
[----:B------:R-:W-:-:S05]  /*5930*/  LOP3.LUT R3, R22, 0xff, RZ, 0xc0, !PT ;  /* 0x000000ff16037812 */ /* 0x000fca00078ec0ff */
[----:B------:R0:W-:Y:S01]  /*5940*/  STG.E desc[UR36][R8.64], R3 ;  /* 0x0000000308007986 */ /* 0x0001e2000c101924 */
[----:B------:R-:W-:Y:S05]  /*5950*/  BRA `(.L_x_10404) ;  /* 0x00000004002c7947 */ /* 0x000fea0003800000 */
.L_x_10411:
        /* <DEDUP_REMOVED lines=10> */
.L_x_10424:
[----:B------:R-:W-:Y:S02]  /*5a00*/  LOP3.LUT R4, R22, 0xff, RZ, 0xc0, !PT ;  /* 0x000000ff16047812 */ /* 0x000fe400078ec0ff */
[----:B------:R-:W-:-:S04]  /*5a10*/  CS2R R6, SRZ ;  /* 0x0000000000067805 */ /* 0x000fc8000001ff00 */
[----:B------:R-:W0:Y:S02]  /*5a20*/  I2F.F64.U16 R4, R4 ;  /* 0x0000000400047312 */ /* 0x000e240000101800 */
[----:B0-----:R4:W-:Y:S01]  /*5a30*/  STG.E.128 desc[UR36][R8.64], R4 ;  /* 0x0000000408007986 */ /* 0x0019e2000c101d24 */
[----:B------:R-:W-:Y:S05]  /*5a40*/  BRA `(.L_x_10404) ;  /* 0x0000000000f07947 */ /* 0x000fea0003800000 */
.L_x_10423:
[----:B------:R-:W-:-:S13]  /*5a50*/  ISETP.NE.AND P0, PT, R0, 0xf, PT ;  /* 0x0000000f0000780c */ /* 0x000fda0003f05270 */
[----:B------:R-:W-:Y:S05]  /*5a60*/  @!P0 BRA `(.L_x_10425) ;  /* 0x0000000000d88947 */ /* 0x000fea0003800000 */
[----:B------:R-:W-:-:S13]  /*5a70*/  ISETP.NE.AND P0, PT, R0, 0x17, PT ;  /* 0x000000170000780c */ /* 0x000fda0003f05270 */
[----:B------:R-:W-:Y:S05]  /*5a80*/  @!P0 BRA `(.L_x_10426) ;  /* 0x0000000000888947 */ /* 0x000fea0003800000 */
[----:B------:R-:W-:-:S13]  /*5a90*/  ISETP.NE.AND P0, PT, R0, 0x18, PT ;  /* 0x000000180000780c */ /* 0x000fda0003f05270 */
[----:B------:R-:W-:Y:S05]  /*5aa0*/  @!P0 BRA `(.L_x_10427) ;  /* 0x0000000000448947 */ /* 0x000fea0003800000 */
.L_x_10403:
        /* <DEDUP_REMOVED lines=16> */
.L_x_10428:
[----:B------:R-:W-:Y:S05]  /*5bb0*/  BRA `(.L_x_10404) ;  /* 0x0000000000947947 */ /* 0x000fea0003800000 */
.L_x_10427:
        /* <DEDUP_REMOVED lines=12> */
.L_x_10430:
[----:B------:R-:W-:Y:S05]  /*5c80*/  BSYNC.RECONVERGENT B0 ;  /* 0x0000000000007941 */ /* 0x000fea0003800200 */
.L_x_10429:
[----:B------:R1:W-:Y:S01]  /*5c90*/  STG.E.U8 desc[UR36][R8.64], R3 ;  /* 0x0000000308007986 */ /* 0x0003e2000c101124 */
[----:B------:R-:W-:Y:S05]  /*5ca0*/  BRA `(.L_x_10404) ;  /* 0x0000000000587947 */ /* 0x000fea0003800000 */
.L_x_10426:
        /* <DEDUP_REMOVED lines=13> */
.L_x_10431:
[----:B------:R-:W-:Y:S01]  /*5d80*/  IMAD.MOV.U32 R3, RZ, RZ, 0x7f ;  /* 0x0000007fff037424 */ /* 0x000fe200078e00ff */
[----:B------:R-:W-:-:S04]  /*5d90*/  ISETP.GT.U32.AND P0, PT, R5, 0x7f800000, PT ;  /* 0x7f8000000500780c */ /* 0x000fc80003f04070 */
[----:B------:R-:W-:-:S05]  /*5da0*/  SEL R3, R3, 0x7c, P0 ;  /* 0x0000007c03037807 */ /* 0x000fca0000000000 */
[----:B------:R2:W-:Y:S01]  /*5db0*/  STG.E.U8 desc[UR36][R8.64], R3 ;  /* 0x0000000308007986 */ /* 0x0005e2000c101124 */
[----:B------:R-:W-:Y:S05]  /*5dc0*/  BRA `(.L_x_10404) ;  /* 0x0000000000107947 */ /* 0x000fea0003800000 */
.L_x_10425:
[----:B------:R-:W-:-:S04]  /*5dd0*/  LOP3.LUT R22, R22, 0xff, RZ, 0xc0, !PT ;  /* 0x000000ff16167812 */ /* 0x000fc800078ec0ff */
[----:B------:R-:W0:Y:S02]  /*5de0*/  I2F.U16 R0, R22 ;  /* 0x0000001600007306 */ /* 0x000e240000101000 */
[----:B0-----:R-:W-:-:S05]  /*5df0*/  F2FP.BF16.F32.PACK_AB R0, RZ, R0 ;  /* 0x00000000ff00723e */ /* 0x001fca00000010ff */
[----:B------:R0:W-:Y:S02]  /*5e00*/  STG.E.U16 desc[UR36][R8.64], R0 ;  /* 0x0000000008007986 */ /* 0x0001e4000c101524 */
.L_x_10404:
[----:B------:R-:W-:Y:S05]  /*5e10*/  BSYNC.RECONVERGENT B6 ;  /* 0x0000000000067941 */ /* 0x000fea0003800200 */
.L_x_10398:
        /* <DEDUP_REMOVED lines=24> */
.L_x_10436:
[----:B------:R3:W-:Y:S01]  /*5fa0*/  STG.E.U8 desc[UR36][R8.64], R18 ;  /* 0x0000001208007986 */ /* 0x0007e2000c101124 */
[----:B------:R-:W-:Y:S05]  /*5fb0*/  BRA `(.L_x_10438) ;  /* 0x0000000c004c7947 */ /* 0x000fea0003800000 */
.L_x_10435:
        /* <DEDUP_REMOVED lines=10> */
.L_x_10440:
[----:B------:R-:W-:-:S05]  /*6060*/  LOP3.LUT R3, R18, 0xff, RZ, 0xc0, !PT ;  /* 0x000000ff12037812 */ /* 0x000fca00078ec0ff */
[----:B------:R2:W-:Y:S01]  /*6070*/  STG.E desc[UR36][R8.64], R3 ;  /* 0x0000000308007986 */ /* 0x0005e2000c101924 */
[----:B------:R-:W-:Y:S05]  /*6080*/  BRA `(.L_x_10438) ;  /* 0x0000000c00187947 */ /* 0x000fea0003800000 */
.L_x_10439:
[----:B------:R-:W-:-:S05]  /*6090*/  LOP3.LUT R3, R18, 0xff, RZ, 0xc0, !PT ;  /* 0x000000ff12037812 */ /* 0x000fca00078ec0ff */
[----:B------:R0:W-:Y:S01]  /*60a0*/  STG.E.U16 desc[UR36][R8.64], R3 ;  /* 0x0000000308007986 */ /* 0x0001e2000c101524 */
[----:B------:R-:W-:Y:S05]  /*60b0*/  BRA `(.L_x_10438) ;  /* 0x0000000c000c7947 */ /* 0x000fea0003800000 */
.L_x_10434:
        /* <DEDUP_REMOVED lines=10> */
.L_x_10442:
[----:B------:R-:W-:-:S04]  /*6160*/  LOP3.LUT R18, R18, 0xff, RZ, 0xc0, !PT ;  /* 0x000000ff12127812 */ /* 0x000fc800078ec0ff */
[----:B------:R-:W0:Y:S02]  /*6170*/  I2F.U16 R0, R18 ;  /* 0x0000001200007306 */ /* 0x000e240000101000 */
[----:B0-----:R-:W-:-:S05]  /*6180*/  F2FP.F16.F32.PACK_AB R0, RZ, R0 ;  /* 0x00000000ff00723e */ /* 0x001fca00000000ff */
[----:B------:R0:W-:Y:S01]  /*6190*/  STG.E.U16 desc[UR36][R8.64], R0 ;  /* 0x0000000008007986 */ /* 0x0001e2000c101524 */
[----:B------:R-:W-:Y:S05]  /*61a0*/  BRA `(.L_x_10438) ;  /* 0x0000000800d07947 */ /* 0x000fea0003800000 */
.L_x_10441:
        /* <DEDUP_REMOVED lines=11> */
.L_x_10444:
[----:B------:R-:W-:-:S06]  /*6260*/  LOP3.LUT R18, R18, 0xff, RZ, 0xc0, !PT ;  /* 0x000000ff12127812 */ /* 0x000fcc00078ec0ff */
[----:B------:R-:W0:Y:S02]  /*6270*/  I2F.U16 R18, R18 ;  /* 0x0000001200127306 */ /* 0x000e240000101000 */
[----:B0-----:R-:W-:-:S04]  /*6280*/  F2FP.F16.F32.PACK_AB R3, RZ, R18 ;  /* 0x00000012ff03723e */ /* 0x001fc800000000ff */
[----:B------:R-:W-:-:S05]  /*6290*/  PRMT R3, R3, 0x5410, RZ ;  /* 0x0000541003037816 */ /* 0x000fca00000000ff */
[----:B------:R0:W-:Y:S01]  /*62a0*/  STG.E desc[UR36][R8.64], R3 ;  /* 0x0000000308007986 */ /* 0x0001e2000c101924 */
[----:B------:R-:W-:Y:S05]  /*62b0*/  BRA `(.L_x_10438) ;  /* 0x00000008008c7947 */ /* 0x000fea0003800000 */
.L_x_10443:
[----:B------:R-:W-:-:S06]  /*62c0*/  LOP3.LUT R4, R18, 0xff, RZ, 0xc0, !PT ;  /* 0x000000ff12047812 */ /* 0x000fcc00078ec0ff */
[----:B------:R-:W0:Y:S02]  /*62d0*/  I2F.F64.U16 R4, R4 ;  /* 0x0000000400047312 */ /* 0x000e240000101800 */
[----:B0-----:R0:W-:Y:S01]  /*62e0*/  STG.E.64 desc[UR36][R8.64], R4 ;  /* 0x0000000408007986 */ /* 0x0011e2000c101b24 */
[----:B------:R-:W-:Y:S05]  /*62f0*/  BRA `(.L_x_10438) ;  /* 0x00000008007c7947 */ /* 0x000fea0003800000 */
.L_x_10433:
        /* <DEDUP_REMOVED lines=13> */
.L_x_10448:
        /* <DEDUP_REMOVED lines=17> */
.L_x_10451:
[----:B------:R-:W-:-:S07]  /*64e0*/  PRMT R4, R0, 0x7610, R4 ;  /* 0x0000761000047816 */ /* 0x000fce0000000004 */
.L_x_10450:
[----:B------:R-:W-:Y:S05]  /*64f0*/  BSYNC.RECONVERGENT B0 ;  /* 0x0000000000007941 */ /* 0x000fea0003800200 */
.L_x_10449:
[----:B------:R0:W-:Y:S01]  /*6500*/  STG.E.U8 desc[UR36][R8.64], R4 ;  /* 0x0000000408007986 */ /* 0x0001e2000c101124 */
[----:B------:R-:W-:Y:S05]  /*6510*/  BRA `(.L_x_10438) ;  /* 0x0000000400f47947 */ /* 0x000fea0003800000 */
.L_x_10447:
        /* <DEDUP_REMOVED lines=17> */
.L_x_10454:
[----:B------:R-:W-:-:S07]  /*6630*/  PRMT R4, R0, 0x7610, R4 ;  /* 0x0000761000047816 */ /* 0x000fce0000000004 */
.L_x_10453:
[----:B------:R-:W-:Y:S05]  /*6640*/  BSYNC.RECONVERGENT B0 ;  /* 0x0000000000007941 */ /* 0x000fea0003800200 */
.L_x_10452:
[----:B------:R0:W-:Y:S01]  /*6650*/  STG.E.U8 desc[UR36][R8.64], R4 ;  /* 0x0000000408007986 */ /* 0x0001e2000c101124 */
[----:B------:R-:W-:Y:S05]  /*6660*/  BRA `(.L_x_10438) ;  /* 0x0000000400a07947 */ /* 0x000fea0003800000 */
.L_x_10446:
        /* <DEDUP_REMOVED lines=22> */
.L_x_10456:
[----:B------:R-:W-:Y:S01]  /*67d0*/  LOP3.LUT R4, R18, 0xff, RZ, 0xc0, !PT ;  /* 0x000000ff12047812 */ /* 0x000fe200078ec0ff */
[----:B------:R-:W-:-:S05]  /*67e0*/  IMAD.MOV.U32 R5, RZ, RZ, RZ ;  /* 0x000000ffff057224 */ /* 0x000fca00078e00ff */
[----:B------:R0:W-:Y:S01]  /*67f0*/  STG.E.64 desc[UR36][R8.64], R4 ;  /* 0x0000000408007986 */ /* 0x0001e2000c101b24 */
[----:B------:R-:W-:Y:S05]  /*6800*/  BRA `(.L_x_10438) ;  /* 0x0000000400387947 */ /* 0x000fea0003800000 */
.L_x_10455:
[----:B------:R-:W-:-:S05]  /*6810*/  LOP3.LUT R3, R18, 0xff, RZ, 0xc0, !PT ;  /* 0x000000ff12037812 */ /* 0x000fca00078ec0ff */
[----:B------:R0:W-:Y:S01]  /*6820*/  STG.E desc[UR36][R8.64], R3 ;  /* 0x0000000308007986 */ /* 0x0001e2000c101924 */
[----:B------:R-:W-:Y:S05]  /*6830*/  BRA `(.L_x_10438) ;  /* 0x00000004002c7947 */ /* 0x000fea0003800000 */
.L_x_10445:
        /* <DEDUP_REMOVED lines=10> */
.L_x_10458:
[----:B------:R-:W-:Y:S02]  /*68e0*/  LOP3.LUT R4, R18, 0xff, RZ, 0xc0, !PT ;  /* 0x000000ff12047812 */ /* 0x000fe400078ec0ff */
[----:B------:R-:W-:-:S04]  /*68f0*/  CS2R R6, SRZ ;  /* 0x0000000000067805 */ /* 0x000fc8000001ff00 */
[----:B------:R-:W0:Y:S02]  /*6900*/  I2F.F64.U16 R4, R4 ;  /* 0x0000000400047312 */ /* 0x000e240000101800 */
[----:B0-----:R0:W-:Y:S01]  /*6910*/  STG.E.128 desc[UR36][R8.64], R4 ;  /* 0x0000000408007986 */ /* 0x0011e2000c101d24 */
[----:B------:R-:W-:Y:S05]  /*6920*/  BRA `(.L_x_10438) ;  /* 0x0000000000f07947 */ /* 0x000fea0003800000 */
.L_x_10457:
[----:B------:R-:W-:-:S13]  /*6930*/  ISETP.NE.AND P0, PT, R0, 0xf, PT ;  /* 0x0000000f0000780c */ /* 0x000fda0003f05270 */
[----:B------:R-:W-:Y:S05]  /*6940*/  @!P0 BRA `(.L_x_10459) ;  /* 0x0000000000d88947 */ /* 0x000fea0003800000 */
[----:B------:R-:W-:-:S13]  /*6950*/  ISETP.NE.AND P0, PT, R0, 0x17, PT ;  /* 0x000000170000780c */ /* 0x000fda0003f05270 */
[----:B------:R-:W-:Y:S05]  /*6960*/  @!P0 BRA `(.L_x_10460) ;  /* 0x0000000000888947 */ /* 0x000fea0003800000 */
[----:B------:R-:W-:-:S13]  /*6970*/  ISETP.NE.AND P0, PT, R0, 0x18, PT ;  /* 0x000000180000780c */ /* 0x000fda0003f05270 */
[----:B------:R-:W-:Y:S05]  /*6980*/  @!P0 BRA `(.L_x_10461) ;  /* 0x0000000000448947 */ /* 0x000fea0003800000 */
.L_x_10437:
        /* <DEDUP_REMOVED lines=16> */
.L_x_10462:
[----:B------:R-:W-:Y:S05]  /*6a90*/  BRA `(.L_x_10438) ;  /* 0x0000000000947947 */ /* 0x000fea0003800000 */
.L_x_10461:
        /* <DEDUP_REMOVED lines=12> */
.L_x_10464:
[----:B------:R-:W-:Y:S05]  /*6b60*/  BSYNC.RECONVERGENT B0 ;  /* 0x0000000000007941 */ /* 0x000fea0003800200 */
.L_x_10463:
[----:B------:R0:W-:Y:S01]  /*6b70*/  STG.E.U8 desc[UR36][R8.64], R3 ;  /* 0x0000000308007986 */ /* 0x0001e2000c101124 */
[----:B------:R-:W-:Y:S05]  /*6b80*/  BRA `(.L_x_10438) ;  /* 0x0000000000587947 */ /* 0x000fea0003800000 */
.L_x_10460:
        /* <DEDUP_REMOVED lines=13> */
.L_x_10465:
[----:B------:R-:W-:Y:S01]  /*6c60*/  IMAD.MOV.U32 R3, RZ, RZ, 0x7f ;  /* 0x0000007fff037424 */ /* 0x000fe200078e00ff */
[----:B------:R-:W-:-:S04]  /*6c70*/  ISETP.GT.U32.AND P0, PT, R5, 0x7f800000, PT ;  /* 0x7f8000000500780c */ /* 0x000fc80003f04070 */
[----:B------:R-:W-:-:S05]  /*6c80*/  SEL R3, R3, 0x7c, P0 ;  /* 0x0000007c03037807 */ /* 0x000fca0000000000 */
[----:B------:R0:W-:Y:S01]  /*6c90*/  STG.E.U8 desc[UR36][R8.64], R3 ;  /* 0x0000000308007986 */ /* 0x0001e2000c101124 */
[----:B------:R-:W-:Y:S05]  /*6ca0*/  BRA `(.L_x_10438) ;  /* 0x0000000000107947 */ /* 0x000fea0003800000 */
.L_x_10459:
[----:B------:R-:W-:-:S04]  /*6cb0*/  LOP3.LUT R18, R18, 0xff, RZ, 0xc0, !PT ;  /* 0x000000ff12127812 */ /* 0x000fc800078ec0ff */
[----:B------:R-:W0:Y:S02]  /*6cc0*/  I2F.U16 R0, R18 ;  /* 0x0000001200007306 */ /* 0x000e240000101000 */
[----:B0-----:R-:W-:-:S05]  /*6cd0*/  F2FP.BF16.F32.PACK_AB R0, RZ, R0 ;  /* 0x00000000ff00723e */ /* 0x001fca00000010ff */
[----:B------:R0:W-:Y:S02]  /*6ce0*/  STG.E.U16 desc[UR36][R8.64], R0 ;  /* 0x0000000008007986 */ /* 0x0001e4000c101524 */
.L_x_10438:
[----:B------:R-:W-:Y:S05]  /*6cf0*/  BSYNC.RECONVERGENT B6 ;  /* 0x0000000000067941 */ /* 0x000fea0003800200 */
.L_x_10432:
[----:B------:R-:W-:-:S07]  /*6d00*/  VIADD R25, R25, 0x80 ;  /* 0x0000008019197836 */ /* 0x000fce0000000000 */
.L_x_10397:
[----:B------:R-:W-:Y:S05]  /*6d10*/  BSYNC.RECONVERGENT B7 ;  /* 0x0000000000077941 */ /* 0x000fea0003800200 */
.L_x_10396:
[----:B------:R-:W-:-:S13]  /*6d20*/  ISETP.GE.AND P0, PT, R25, R16, PT ;  /* 0x000000101900720c */ /* 0x000fda0003f06270 */
[----:B------:R-:W-:Y:S05]  /*6d30*/  @P0 EXIT ;  /* 0x000000000000094d */ /* 0x000fea0003800000 */
[----:B01-34-:R-:W0:Y:S01]  /*6d40*/  LDC.64 R4, c[0x0][0x388] ;  /* 0x0000e200ff047b82 */ /* 0x01be220000000a00 */
[----:B------:R-:W2:Y:S01]  /*6d50*/  LDCU UR4, c[0x0][0x3a8] ;  /* 0x00007500ff0477ac */ /* 0x000ea20008000800 */
[----:B------:R-:W-:Y:S01]  /*6d60*/  PRMT R0, R17, 0x9910, RZ ;  /* 0x0000991011007816 */ /* 0x000fe200000000ff */
        /* <DEDUP_REMOVED lines=16> */
.L_x_10469:
[----:B------:R-:W-:Y:S01]  /*6e70*/  STG.E.U8 desc[UR36][R2.64], R19 ;  /* 0x0000001302007986 */ /* 0x000fe2000c101124 */
[----:B------:R-:W-:Y:S05]  /*6e80*/  EXIT ;  /* 0x000000000000794d */ /* 0x000fea0003800000 */
.L_x_10468:
        /* <DEDUP_REMOVED lines=10> */
.L_x_10472:
[----:B------:R-:W-:-:S05]  /*6f30*/  LOP3.LUT R19, R19, 0xff, RZ, 0xc0, !PT ;  /* 0x000000ff13137812 */ /* 0x000fca00078ec0ff */
[----:B------:R-:W-:Y:S01]  /*6f40*/  STG.E desc[UR36][R2.64], R19 ;  /* 0x0000001302007986 */ /* 0x000fe2000c101924 */
[----:B------:R-:W-:Y:S05]  /*6f50*/  EXIT ;  /* 0x000000000000794d */ /* 0x000fea0003800000 */
.L_x_10471:
[----:B------:R-:W-:-:S05]  /*6f60*/  LOP3.LUT R19, R19, 0xff, RZ, 0xc0, !PT ;  /* 0x000000ff13137812 */ /* 0x000fca00078ec0ff */
[----:B------:R-:W-:Y:S01]  /*6f70*/  STG.E.U16 desc[UR36][R2.64], R19 ;  /* 0x0000001302007986 */ /* 0x000fe2000c101524 */
[----:B------:R-:W-:Y:S05]  /*6f80*/  EXIT ;  /* 0x000000000000794d */ /* 0x000fea0003800000 */
.L_x_10467:
        /* <DEDUP_REMOVED lines=10> */
.L_x_10474:
[----:B------:R-:W-:-:S04]  /*7030*/  LOP3.LUT R19, R19, 0xff, RZ, 0xc0, !PT ;  /* 0x000000ff13137812 */ /* 0x000fc800078ec0ff */
[----:B------:R-:W0:Y:S02]  /*7040*/  I2F.U16 R0, R19 ;  /* 0x0000001300007306 */ /* 0x000e240000101000 */
[----:B0-----:R-:W-:-:S05]  /*7050*/  F2FP.F16.F32.PACK_AB R0, RZ, R0 ;  /* 0x00000000ff00723e */ /* 0x001fca00000000ff */
[----:B------:R-:W-:Y:S01]  /*7060*/  STG.E.U16 desc[UR36][R2.64], R0 ;  /* 0x0000000002007986 */ /* 0x000fe2000c101524 */
[----:B------:R-:W-:Y:S05]  /*7070*/  EXIT ;  /* 0x000000000000794d */ /* 0x000fea0003800000 */
.L_x_10473:
        /* <DEDUP_REMOVED lines=11> */
.L_x_10476:
[----:B------:R-:W-:-:S06]  /*7130*/  LOP3.LUT R19, R19, 0xff, RZ, 0xc0, !PT ;  /* 0x000000ff13137812 */ /* 0x000fcc00078ec0ff */
[----:B------:R-:W0:Y:S02]  /*7140*/  I2F.U16 R19, R19 ;  /* 0x0000001300137306 */ /* 0x000e240000101000 */
[----:B0-----:R-:W-:-:S04]  /*7150*/  F2FP.F16.F32.PACK_AB R5, RZ, R19 ;  /* 0x00000013ff05723e */ /* 0x001fc800000000ff */
[----:B------:R-:W-:-:S05]  /*7160*/  PRMT R5, R5, 0x5410, RZ ;  /* 0x0000541005057816 */ /* 0x000fca00000000ff */
[----:B------:R-:W-:Y:S01]  /*7170*/  STG.E desc[UR36][R2.64], R5 ;  /* 0x0000000502007986 */ /* 0x000fe2000c101924 */
[----:B------:R-:W-:Y:S05]  /*7180*/  EXIT ;  /* 0x000000000000794d */ /* 0x000fea0003800000 */
.L_x_10475:
[----:B------:R-:W-:-:S06]  /*7190*/  LOP3.LUT R4, R19, 0xff, RZ, 0xc0, !PT ;  /* 0x000000ff13047812 */ /* 0x000fcc00078ec0ff */
[----:B------:R-:W0:Y:S02]  /*71a0*/  I2F.F64.U16 R4, R4 ;  /* 0x0000000400047312 */ /* 0x000e240000101800 */
[----:B0-----:R-:W-:Y:S01]  /*71b0*/  STG.E.64 desc[UR36][R2.64], R4 ;  /* 0x0000000402007986 */ /* 0x001fe2000c101b24 */
[----:B------:R-:W-:Y:S05]  /*71c0*/  EXIT ;  /* 0x000000000000794d */ /* 0x000fea0003800000 */
.L_x_10466:
        /* <DEDUP_REMOVED lines=13> */
.L_x_10480:
        /* <DEDUP_REMOVED lines=18> */
.L_x_10482:
[----:B------:R-:W-:Y:S05]  /*73c0*/  BSYNC.RECONVERGENT B0 ;  /* 0x0000000000007941 */ /* 0x000fea0003800200 */
.L_x_10481:
[----:B------:R-:W-:Y:S01]  /*73d0*/  STG.E.U8 desc[UR36][R2.64], R0 ;  /* 0x0000000002007986 */ /* 0x000fe2000c101124 */
[----:B------:R-:W-:Y:S05]  /*73e0*/  EXIT ;  /* 0x000000000000794d */ /* 0x000fea0003800000 */
.L_x_10479:
        /* <DEDUP_REMOVED lines=18> */
.L_x_10484:
[----:B------:R-:W-:Y:S05]  /*7510*/  BSYNC.RECONVERGENT B0 ;  /* 0x0000000000007941 */ /* 0x000fea0003800200 */
.L_x_10483:
[----:B------:R-:W-:Y:S01]  /*7520*/  STG.E.U8 desc[UR36][R2.64], R0 ;  /* 0x0000000002007986 */ /* 0x000fe2000c101124 */
[----:B------:R-:W-:Y:S05]  /*7530*/  EXIT ;  /* 0x000000000000794d */ /* 0x000fea0003800000 */
.L_x_10478:
        /* <DEDUP_REMOVED lines=22> */
.L_x_10486:
[----:B------:R-:W-:Y:S01]  /*76a0*/  LOP3.LUT R4, R19, 0xff, RZ, 0xc0, !PT ;  /* 0x000000ff13047812 */ /* 0x000fe200078ec0ff */
[----:B------:R-:W-:-:S05]  /*76b0*/  IMAD.MOV.U32 R5, RZ, RZ, RZ ;  /* 0x000000ffff057224 */ /* 0x000fca00078e00ff */
[----:B------:R-:W-:Y:S01]  /*76c0*/  STG.E.64 desc[UR36][R2.64], R4 ;  /* 0x0000000402007986 */ /* 0x000fe2000c101b24 */
[----:B------:R-:W-:Y:S05]  /*76d0*/  EXIT ;  /* 0x000000000000794d */ /* 0x000fea0003800000 */
.L_x_10485:
[----:B------:R-:W-:-:S05]  /*76e0*/  LOP3.LUT R19, R19, 0xff, RZ, 0xc0, !PT ;  /* 0x000000ff13137812 */ /* 0x000fca00078ec0ff */
[----:B------:R-:W-:Y:S01]  /*76f0*/  STG.E desc[UR36][R2.64], R19 ;  /* 0x0000001302007986 */ /* 0x000fe2000c101924 */
[----:B------:R-:W-:Y:S05]  /*7700*/  EXIT ;  /* 0x000000000000794d */ /* 0x000fea0003800000 */
.L_x_10477:
        /* <DEDUP_REMOVED lines=10> */
.L_x_10488:
[----:B------:R-:W-:Y:S02]  /*77b0*/  LOP3.LUT R4, R19, 0xff, RZ, 0xc0, !PT ;  /* 0x000000ff13047812 */ /* 0x000fe400078ec0ff */
[----:B------:R-:W-:-:S04]  /*77c0*/  CS2R R6, SRZ ;  /* 0x0000000000067805 */ /* 0x000fc8000001ff00 */
[----:B------:R-:W0:Y:S02]  /*77d0*/  I2F.F64.U16 R4, R4 ;  /* 0x0000000400047312 */ /* 0x000e240000101800 */
[----:B0-----:R-:W-:Y:S01]  /*77e0*/  STG.E.128 desc[UR36][R2.64], R4 ;  /* 0x0000000402007986 */ /* 0x001fe2000c101d24 */
[----:B------:R-:W-:Y:S05]  /*77f0*/  EXIT ;  /* 0x000000000000794d */ /* 0x000fea0003800000 */
.L_x_10487:
[----:B------:R-:W-:-:S13]  /*7800*/  ISETP.NE.AND P0, PT, R0, 0xf, PT ;  /* 0x0000000f0000780c */ /* 0x000fda0003f05270 */
[----:B------:R-:W-:Y:S05]  /*7810*/  @!P0 BRA `(.L_x_10489) ;  /* 0x0000000000dc8947 */ /* 0x000fea0003800000 */
[----:B------:R-:W-:-:S13]  /*7820*/  ISETP.NE.AND P0, PT, R0, 0x17, PT ;  /* 0x000000170000780c */ /* 0x000fda0003f05270 */
[----:B------:R-:W-:Y:S05]  /*7830*/  @!P0 BRA `(.L_x_10490) ;  /* 0x0000000000888947 */ /* 0x000fea0003800000 */
[----:B------:R-:W-:-:S13]  /*7840*/  ISETP.NE.AND P0, PT, R0, 0x18, PT ;  /* 0x000000180000780c */ /* 0x000fda0003f05270 */
[----:B------:R-:W-:Y:S05]  /*7850*/  @!P0 BRA `(.L_x_10491) ;  /* 0x0000000000448947 */ /* 0x000fea0003800000 */
.L_x_10470:
        /* <DEDUP_REMOVED lines=16> */
.L_x_10492:
[----:B------:R-:W-:Y:S05]  /*7960*/  EXIT ;  /* 0x000000000000794d */ /* 0x000fea0003800000 */
.L_x_10491:
        /* <DEDUP_REMOVED lines=12> */
.L_x_10494:
[----:B------:R-:W-:Y:S05]  /*7a30*/  BSYNC.RECONVERGENT B0 ;  /* 0x0000000000007941 */ /* 0x000fea0003800200 */
.L_x_10493:
[----:B------:R-:W-:Y:S01]  /*7a40*/  STG.E.U8 desc[UR36][R2.64], R5 ;  /* 0x0000000502007986 */ /* 0x000fe2000c101124 */
[----:B------:R-:W-:Y:S05]  /*7a50*/  EXIT ;  /* 0x000000000000794d */ /* 0x000fea0003800000 */
.L_x_10490:
        /* <DEDUP_REMOVED lines=14> */
.L_x_10495:
[----:B------:R-:W-:Y:S01]  /*7b40*/  IMAD.MOV.U32 R5, RZ, RZ, 0x7f ;  /* 0x0000007fff057424 */ /* 0x000fe200078e00ff */
[----:B------:R-:W-:-:S04]  /*7b50*/  ISETP.GT.U32.AND P0, PT, R19, 0x7f800000, PT ;  /* 0x7f8000001300780c */ /* 0x000fc80003f04070 */
[----:B------:R-:W-:-:S05]  /*7b60*/  SEL R5, R5, 0x7c, P0 ;  /* 0x0000007c05057807 */ /* 0x000fca0000000000 */
[----:B------:R-:W-:Y:S01]  /*7b70*/  STG.E.U8 desc[UR36][R2.64], R5 ;  /* 0x0000000502007986 */ /* 0x000fe2000c101124 */
[----:B------:R-:W-:Y:S05]  /*7b80*/  EXIT ;  /* 0x000000000000794d */ /* 0x000fea0003800000 */
.L_x_10489:
[----:B------:R-:W-:-:S04]  /*7b90*/  LOP3.LUT R19, R19, 0xff, RZ, 0xc0, !PT ;  /* 0x000000ff13137812 */ /* 0x000fc800078ec0ff */
[----:B------:R-:W0:Y:S02]  /*7ba0*/  I2F.U16 R0, R19 ;  /* 0x0000001300007306 */ /* 0x000e240000101000 */
[----:B0-----:R-:W-:-:S05]  /*7bb0*/  F2FP.BF16.F32.PACK_AB R0, RZ, R0 ;  /* 0x00000000ff00723e */ /* 0x001fca00000010ff */
[----:B------:R-:W-:Y:S01]  /*7bc0*/  STG.E.U16 desc[UR36][R2.64], R0 ;  /* 0x0000000002007986 */ /* 0x000fe2000c101524 */
[----:B------:R-:W-:Y:S05]  /*7bd0*/  EXIT ;  /* 0x000000000000794d */ /* 0x000fea0003800000 */
.L_x_10496:
        /* <DEDUP_REMOVED lines=10> */
.L_x_21133:


//--------------------- .text._ZN2at6native18elementwise_kernelILi128ELi4EZNS0_22gpu_kernel_impl_nocastINS0_13AUnaryFunctorIhhhZZZNS0_18rshift_kernel_cudaERNS_18TensorIteratorBaseEENKUlvE_clEvENKUlvE_clEvEUlhhE_EEEEvS5_RKT_EUliE_EEviT1_ --------------------------
	.section	.text._ZN2at6native18elementwise_kernelILi128ELi4EZNS0_22gpu_kernel_impl_nocastINS0_13AUnaryFunctorIhhhZZZNS0_18rshift_kernel_cudaERNS_18TensorIteratorBaseEENKUlvE_clEvENKUlvE_clEvEUlhhE_EEEEvS5_RKT_EUliE_EEviT1_,"ax",@progbits
	.align	128
        .global         _ZN2at6native18elementwise_kernelILi128ELi4EZNS0_22gpu_kernel_impl_nocastINS0_13AUnaryFunctorIhhhZZZNS0_18rshift_kernel_cudaERNS_18TensorIteratorBaseEENKUlvE_clEvENKUlvE_clEvEUlhhE_EEEEvS5_RKT_EUliE_EEviT1_
        .type           _ZN2at6native18elementwise_kernelILi128ELi4EZNS0_22gpu_kernel_impl_nocastINS0_13AUnaryFunctorIhhhZZZNS0_18rshift_kernel_cudaERNS_18TensorIteratorBaseEENKUlvE_clEvENKUlvE_clEvEUlhhE_EEEEvS5_RKT_EUliE_EEviT1_,@function
        .size           _ZN2at6native18elementwise_kernelILi128ELi4EZNS0_22gpu_kernel_impl_nocastINS0_13AUnaryFunctorIhhhZZZNS0_18rshift_kernel_cudaERNS_18TensorIteratorBaseEENKUlvE_clEvENKUlvE_clEvEUlhhE_EEEEvS5_RKT_EUliE_EEviT1_,(.L_x_21134 - _ZN2at6native18elementwise_kernelILi128ELi4EZNS0_22gpu_kernel_impl_nocastINS0_13AUnaryFunctorIhhhZZZNS0_18rshift_kernel_cudaERNS_18TensorIteratorBaseEENKUlvE_clEvENKUlvE_clEvEUlhhE_EEEEvS5_RKT_EUliE_EEviT1_)
        .other          _ZN2at6native18elementwise_kernelILi128ELi4EZNS0_22gpu_kernel_impl_nocastINS0_13AUnaryFunctorIhhhZZZNS0_18rshift_kernel_cudaERNS_18TensorIteratorBaseEENKUlvE_clEvENKUlvE_clEvEUlhhE_EEEEvS5_RKT_EUliE_EEviT1_,@"STO_CUDA_ENTRY STV_DEFAULT"
_ZN2at6native18elementwise_kernelILi128ELi4EZNS0_22gpu_kernel_impl_nocastINS0_13AUnaryFunctorIhhhZZZNS0_18rshift_kernel_cudaERNS_18TensorIteratorBaseEENKUlvE_clEvENKUlvE_clEvEUlhhE_EEEEvS5_RKT_EUliE_EEviT1_:
.text._ZN2at6native18elementwise_kernelILi128ELi4EZNS0_22gpu_kernel_impl_nocastINS0_13AUnaryFunctorIhhhZZZNS0_18rshift_kernel_cudaERNS_18TensorIteratorBaseEENKUlvE_clEvENKUlvE_clEvEUlhhE_EEEEvS5_RKT_EUliE_EEviT1_:
        /* <DEDUP_REMOVED lines=20> */
[----:B----4-:R-:W-:-:S04]  /*0140*/  SHF.R.U32.HI R2, RZ, R5, R0 ;  /* 0x00000005ff027219 */ /* 0x010fc80000011600 */
        /* <DEDUP_REMOVED lines=10> */
[----:B------:R-:W-:-:S04]  /*01f0*/  SHF.R.U32.HI R2, RZ, R5, R0 ;  /* 0x00000005ff027219 */ /* 0x000fc80000011600 */
[----:B------:R-:W-:-:S05]  /*0200*/  SEL R9, R2, RZ, !P0 ;  /* 0x000000ff02097207 */ /* 0x000fca0004000000 */
[----:B0-----:R0:W-:Y:S02]  /*0210*/  STG.E.U8 desc[UR6][R6.64], R9 ;  /* 0x0000000906007986 */ /* 0x0011e4000c101106 */
.L_x_10500:
[----:B------:R-:W-:-:S13]  /*0220*/  ISETP.GE.AND P0, PT, R3, UR4, PT ;  /* 0x0000000403007c0c */ /* 0x000fda000bf06270 */
[----:B------:R-:W-:Y:S05]  /*0230*/  @P0 BREAK.RELIABLE B1 ;  /* 0x0000000000010942 */ /* 0x000fea0003800100 */
[----:B------:R-:W-:Y:S05]  /*0240*/  @P0 BRA `(.L_x_10501) ;  /* 0x0000000000240947 */ /* 0x000fea0003800000 */
[----:B------:R-:W-:Y:S05]  /*0250*/  BSYNC.RELIABLE B1 ;  /* 0x0000000000017941 */ /* 0x000fea0003800100 */
.L_x_10499:
[----:B------:R-:W1:Y:S02]  /*0260*/  LDC.64 R4, c[0x0][0x588] ;  /* 0x00016200ff047b82 */ /* 0x000e640000000a00 */
[----:B-1----:R-:W2:Y:S06]  /*0270*/  LDG.E.U8 R5, desc[UR6][R4.64] ;  /* 0x0000000604057981 */ /* 0x002eac000c1e1100 */
[----:B0-----:R-:W0:Y:S01]  /*0280*/  LDC.64 R6, c[0x0][0x580] ;  /* 0x00016000ff067b82 */ /* 0x001e220000000a00 */
[----:B------:R-:W-:Y:S02]  /*0290*/  IADD3 R3, PT, PT, R3, 0x80, RZ ;  /* 0x0000008003037810 */ /* 0x000fe40007ffe0ff */
[----:B--2---:R-:W-:-:S02]  /*02a0*/  ISETP.GT.U32.AND P0, PT, R5, 0x7, PT ;  /* 0x000000070500780c */ /* 0x004fc40003f04070 */
[----:B----4-:R-:W-:-:S04]  /*02b0*/  SHF.R.U32.HI R2, RZ, R5, R0 ;  /* 0x00000005ff027219 */ /* 0x010fc80000011600 */
[----:B------:R-:W-:-:S05]  /*02c0*/  SEL R9, R2, RZ, !P0 ;  /* 0x000000ff02097207 */ /* 0x000fca0004000000 */
[----:B0-----:R1:W-:Y:S02]  /*02d0*/  STG.E.U8 desc[UR6][R6.64], R9 ;  /* 0x0000000906007986 */ /* 0x0013e4000c101106 */
.L_x_10501:
[----:B------:R-:W-:Y:S05]  /*02e0*/  BSYNC.RECONVERGENT B0 ;  /* 0x0000000000007941 */ /* 0x000fea0003800200 */
.L_x_10498:
[----:B------:R-:W-:Y:S05]  /*02f0*/  WARPSYNC.ALL ;  /* 0x0000000000007948 */ /* 0x000fea0003800000 */
[----:B------:R-:W-:-:S13]  /*0300*/  ISETP.GE.AND P0, PT, R3, UR4, PT ;  /* 0x0000000403007c0c */ /* 0x000fda000bf06270 */
[----:B------:R-:W-:Y:S05]  /*0310*/  @P0 EXIT ;  /* 0x000000000000094d */ /* 0x000fea0003800000 */
[----:B------:R-:W2:Y:S02]  /*0320*/  LDC.64 R2, c[0x0][0x588] ;  /* 0x00016200ff027b82 */ /* 0x000ea40000000a00 */
[----:B--2---:R-:W2:Y:S06]  /*0330*/  LDG.E.U8 R3, desc[UR6][R2.64] ;  /* 0x0000000602037981 */ /* 0x004eac000c1e1100 */
[----:B------:R-:W3:Y:S01]  /*0340*/  LDC.64 R4, c[0x0][0x580] ;  /* 0x00016000ff047b82 */ /* 0x000ee20000000a00 */
[----:B--2---:R-:W-:Y:S02]  /*0350*/  ISETP.GT.U32.AND P0, PT, R3, 0x7, PT ;  /* 0x000000070300780c */ /* 0x004fe40003f04070 */
[----:B----4-:R-:W-:-:S04]  /*0360*/  SHF.R.U32.HI R0, RZ, R3, R0 ;  /* 0x00000003ff007219 */ /* 0x010fc80000011600 */
[----:B01----:R-:W-:-:S05]  /*0370*/  SEL R7, R0, RZ, !P0 ;  /* 0x000000ff00077207 */ /* 0x003fca0004000000 */
[----:B---3--:R-:W-:Y:S01]  /*0380*/  STG.E.U8 desc[UR6][R4.64], R7 ;  /* 0x0000000704007986 */ /* 0x008fe2000c101106 */
[----:B------:R-:W-:Y:S05]  /*0390*/  EXIT ;  /* 0x000000000000794d */ /* 0x000fea0003800000 */
.L_x_10497:
        /* <DEDUP_REMOVED lines=306> */
.L_x_10505:
        /* <DEDUP_REMOVED lines=8> */
[----:B----4-:R-:W-:-:S04]  /*1740*/  SHF.R.U32.HI R5, RZ, R7, R0 ;  /* 0x00000007ff057219 */ /* 0x010fc80000011600 */
[----:B------:R-:W-:Y:S02]  /*1750*/  SEL R5, R5, RZ, !P0 ;  /* 0x000000ff05057207 */ /* 0x000fe40004000000 */
[----:B------:R-:W-:-:S03]  /*1760*/  ISETP.GE.AND P0, PT, R3, UR4, PT ;  /* 0x0000000403007c0c */ /* 0x000fc6000bf06270 */
[----:B------:R0:W-:Y:S10]  /*1770*/  STG.E.U8 desc[UR6][R8.64], R5 ;  /* 0x0000000508007986 */ /* 0x0001f4000c101106 */
[----:B------:R-:W-:Y:S05]  /*1780*/  @P0 BREAK.RELIABLE B1 ;  /* 0x0000000000010942 */ /* 0x000fea0003800100 */
        /* <DEDUP_REMOVED lines=299> */
.L_x_10507:
        /* <DEDUP_REMOVED lines=8> */
[----:B------:R-:W-:-:S04]  /*2ac0*/  SHF.R.U32.HI R5, RZ, R7, R0 ;  /* 0x00000007ff057219 */ /* 0x000fc80000011600 */
[----:B------:R-:W-:-:S05]  /*2ad0*/  SEL R5, R5, RZ, !P0 ;  /* 0x000000ff05057207 */ /* 0x000fca0004000000 */
[----:B------:R0:W-:Y:S02]  /*2ae0*/  STG.E.U8 desc[UR6][R8.64], R5 ;  /* 0x0000000508007986 */ /* 0x0001e4000c101106 */
.L_x_10504:
[----:B------:R-:W-:-:S13]  /*2af0*/  ISETP.GE.AND P0, PT, R3, UR4, PT ;  /* 0x0000000403007c0c */ /* 0x000fda000bf06270 */
[----:B------:R-:W-:Y:S05]  /*2b00*/  @P0 BREAK.RELIABLE B1 ;  /* 0x0000000000010942 */ /* 0x000fea0003800100 */
[----:B------:R-:W-:Y:S05]  /*2b10*/  @P0 BRA `(.L_x_10506) ;  /* 0x0000001000d80947 */ /* 0x000fea0003800000 */
[----:B------:R-:W-:Y:S05]  /*2b20*/  BSYNC.RELIABLE B1 ;  /* 0x0000000000017941 */ /* 0x000fea0003800100 */
.L_x_10503:
        /* <DEDUP_REMOVED lines=298> */
.L_x_10508:
        /* <DEDUP_REMOVED lines=8> */
[----:B----4-:R-:W-:-:S04]  /*3e50*/  SHF.R.U32.HI R5, RZ, R7, R0 ;  /* 0x00000007ff057219 */ /* 0x010fc80000011600 */
[----:B------:R-:W-:-:S05]  /*3e60*/  SEL R5, R5, RZ, !P0 ;  /* 0x000000ff05057207 */ /* 0x000fca0004000000 */
[----:B------:R1:W-:Y:S02]  /*3e70*/  STG.E.U8 desc[UR6][R8.64], R5 ;  /* 0x0000000508007986 */ /* 0x0003e4000c101106 */
.L_x_10506:
[----:B------:R-:W-:Y:S05]  /*3e80*/  BSYNC.RECONVERGENT B0 ;  /* 0x0000000000007941 */ /* 0x000fea0003800200 */
.L_x_10502:
        /* <DEDUP_REMOVED lines=301> */
.L_x_10509:
[----:B------:R-:W0:Y:S02]  /*5160*/  LDCU.128 UR8, c[0x0][0x580] ;  /* 0x0000b000ff0877ac */ /* 0x000e240008000c00 */
[----:B0-----:R-:W-:-:S04]  /*5170*/  IADD3 R4, P0, PT, R4, UR10, RZ ;  /* 0x0000000a04047c10 */ /* 0x001fc8000ff1e0ff */
[----:B------:R-:W-:-:S06]  /*5180*/  IADD3.X R5, PT, PT, RZ, UR11, RZ, P0, !PT ;  /* 0x0000000bff057c10 */ /* 0x000fcc00087fe4ff */
[----:B------:R-:W2:Y:S01]  /*5190*/  LDG.E.U8 R5, desc[UR6][R4.64] ;  /* 0x0000000604057981 */ /* 0x000ea2000c1e1100 */
[----:B------:R-:W-:-:S04]  /*51a0*/  IADD3 R2, P1, PT, R3, UR8, RZ ;  /* 0x0000000803027c10 */ /* 0x000fc8000ff3e0ff */
[----:B------:R-:W-:Y:S02]  /*51b0*/  IADD3.X R3, PT, PT, RZ, UR9, RZ, P1, !PT ;  /* 0x00000009ff037c10 */ /* 0x000fe40008ffe4ff */
[----:B--2---:R-:W-:Y:S02]  /*51c0*/  ISETP.GT.U32.AND P0, PT, R5, 0x7, PT ;  /* 0x000000070500780c */ /* 0x004fe40003f04070 */
[----:B----4-:R-:W-:-:S04]  /*51d0*/  SHF.R.U32.HI R0, RZ, R5, R0 ;  /* 0x00000005ff007219 */ /* 0x010fc80000011600 */
[----:B------:R-:W-:-:S05]  /*51e0*/  SEL R7, R0, RZ, !P0 ;  /* 0x000000ff00077207 */ /* 0x000fca0004000000 */
[----:B------:R-:W-:Y:S01]  /*51f0*/  STG.E.U8 desc[UR6][R2.64], R7 ;  /* 0x0000000702007986 */ /* 0x000fe2000c101106 */
[----:B------:R-:W-:Y:S05]  /*5200*/  EXIT ;  /* 0x000000000000794d */ /* 0x000fea0003800000 */
.L_x_10510:
        /* <DEDUP_REMOVED lines=15> */
.L_x_21134:


//--------------------- .text._ZN2at6native27unrolled_elementwise_kernelINS0_13AUnaryFunctorIhhhZZZNS0_18rshift_kernel_cudaERNS_18TensorIteratorBaseEENKUlvE_clEvENKUlvE_clEvEUlhhE_EESt5arrayIPcLm2EELi4E23TrivialOffsetCalculatorILi1EjESD_NS0_6memory15LoadWithoutCastENSE_16StoreWithoutCastEEEviT_T0_T2_T3_T4_T5_ --------------------------
	.section	.text._ZN2at6native27unrolled_elementwise_kernelINS0_13AUnaryFunctorIhhhZZZNS0_18rshift_kernel_cudaERNS_18TensorIteratorBaseEENKUlvE_clEvENKUlvE_clEvEUlhhE_EESt5arrayIPcLm2EELi4E23TrivialOffsetCalculatorILi1EjESD_NS0_6memory15LoadWithoutCastENSE_16StoreWithoutCastEEEviT_T0_T2_T3_T4_T5_,"ax",@progbits
	.align	128
        .global         _ZN2at6native27unrolled_elementwise_kernelINS0_13AUnaryFunctorIhhhZZZNS0_18rshift_kernel_cudaERNS_18TensorIteratorBaseEENKUlvE_clEvENKUlvE_clEvEUlhhE_EESt5arrayIPcLm2EELi4E23TrivialOffsetCalculatorILi1EjESD_NS0_6memory15LoadWithoutCastENSE_16StoreWithoutCastEEEviT_T0_T2_T3_T4_T5_
        .type           _ZN2at6native27unrolled_elementwise_kernelINS0_13AUnaryFunctorIhhhZZZNS0_18rshift_kernel_cudaERNS_18TensorIteratorBaseEENKUlvE_clEvENKUlvE_clEvEUlhhE_EESt5arrayIPcLm2EELi4E23TrivialOffsetCalculatorILi1EjESD_NS0_6memory15LoadWithoutCastENSE_16StoreWithoutCastEEEviT_T0_T2_T3_T4_T5_,@function
        .size           _ZN2at6native27unrolled_elementwise_kernelINS0_13AUnaryFunctorIhhhZZZNS0_18rshift_kernel_cudaERNS_18TensorIteratorBaseEENKUlvE_clEvENKUlvE_clEvEUlhhE_EESt5arrayIPcLm2EELi4E23TrivialOffsetCalculatorILi1EjESD_NS0_6memory15LoadWithoutCastENSE_16StoreWithoutCastEEEviT_T0_T2_T3_T4_T5_,(.L_x_21135 - _ZN2at6native27unrolled_elementwise_kernelINS0_13AUnaryFunctorIhhhZZZNS0_18rshift_kernel_cudaERNS_18TensorIteratorBaseEENKUlvE_clEvENKUlvE_clEvEUlhhE_EESt5arrayIPcLm2EELi4E23TrivialOffsetCalculatorILi1EjESD_NS0_6memory15LoadWithoutCastENSE_16StoreWithoutCastEEEviT_T0_T2_T3_T4_T5_)
        .other          _ZN2at6native27unrolled_elementwise_kernelINS0_13AUnaryFunctorIhhhZZZNS0_18rshift_kernel_cudaERNS_18TensorIteratorBaseEENKUlvE_clEvENKUlvE_clEvEUlhhE_EESt5arrayIPcLm2EELi4E23TrivialOffsetCalculatorILi1EjESD_NS0_6memory15LoadWithoutCastENSE_16StoreWithoutCastEEEviT_T0_T2_T3_T4_T5_,@"STO_CUDA_ENTRY STV_DEFAULT"
_ZN2at6native27unrolled_elementwise_kernelINS0_13AUnaryFunctorIhhhZZZNS0_18rshift_kernel_cudaERNS_18TensorIteratorBaseEENKUlvE_clEvENKUlvE_clEvEUlhhE_EESt5arrayIPcLm2EELi4E23TrivialOffsetCalculatorILi1EjESD_NS0_6memory15LoadWithoutCastENSE_16StoreWithoutCastEEEviT_T0_T2_T3_T4_T5_:
.text._ZN2at6native27unrolled_elementwise_kernelINS0_13AUnaryFunctorIhhhZZZNS0_18rshift_kernel_cudaERNS_18TensorIteratorBaseEENKUlvE_clEvENKUlvE_clEvEUlhhE_EESt5arrayIPcLm2EELi4E23TrivialOffsetCalculatorILi1EjESD_NS0_6memory15LoadWithoutCastENSE_16StoreWithoutCastEEEviT_T0_T2_T3_T4_T5_:
        /* <DEDUP_REMOVED lines=20> */
[----:B-1----:R-:W3:Y:S01]  /*0140*/  @!P0 LDG.E.U8 R16, desc[UR4][R6.64] ;  /* 0x0000000406108981 */ /* 0x002ee2000c1e1100 */
[----:B------:R-:W0:Y:S01]  /*0150*/  @!P4 LDC.64 R2, c[0x0][0x390] ;  /* 0x0000e400ff02cb82 */ /* 0x000e220000000a00 */
[----:B------:R-:W-:Y:S01]  /*0160*/  @!P4 IMAD R19, R0, 0x200, R17 ;  /* 0x000002000013c824 */ /* 0x000fe200078e0211 */
[----:B--2---:R-:W-:Y:S02]  /*0170*/  @!P1 IADD3 R4, P3, PT, R15, R4, RZ ;  /* 0x000000040f049210 */ /* 0x004fe40007f7e0ff */
[----:B------:R-:W-:-:S03]  /*0180*/  PRMT R15, RZ, 0x7610, R15 ;  /* 0x00007610ff0f7816 */ /* 0x000fc6000000000f */
[----:B------:R-:W-:-:S05]  /*0190*/  @!P1 IMAD.X R5, RZ, RZ, R5, P3 ;  /* 0x000000ffff059224 */ /* 0x000fca00018e0605 */
[----:B------:R1:W2:Y:S01]  /*01a0*/  @!P1 LDG.E.U8 R15, desc[UR4][R4.64] ;  /* 0x00000004040f9981 */ /* 0x0002a2000c1e1100 */
[----:B0-----:R-:W-:-:S05]  /*01b0*/  @!P4 IADD3 R2, P5, PT, R19, R2, RZ ;  /* 0x000000021302c210 */ /* 0x001fca0007fbe0ff */
[----:B------:R-:W-:-:S05]  /*01c0*/  @!P4 IMAD.X R3, RZ, RZ, R3, P5 ;  /* 0x000000ffff03c224 */ /* 0x000fca00028e0603 */
[----:B------:R0:W4:Y:S01]  /*01d0*/  @!P4 LDG.E.U8 R13, desc[UR4][R2.64] ;  /* 0x00000004020dc981 */ /* 0x000122000c1e1100 */
[----:B------:R-:W-:-:S05]  /*01e0*/  @!P4 VIADD R17, R17, 0x80 ;  /* 0x000000801111c836 */ /* 0x000fca0000000000 */
[----:B------:R-:W-:-:S13]  /*01f0*/  ISETP.GE.AND P0, PT, R17, R8, PT ;  /* 0x000000081100720c */ /* 0x000fda0003f06270 */
[----:B------:R-:W1:Y:S01]  /*0200*/  @!P0 LDC.64 R20, c[0x0][0x390] ;  /* 0x0000e400ff148b82 */ /* 0x000e620000000a00 */
[----:B------:R-:W-:Y:S01]  /*0210*/  @!P0 IMAD R19, R0, 0x200, R17 ;  /* 0x0000020000138824 */ /* 0x000fe200078e0211 */
[----:B------:R-:W-:-:S04]  /*0220*/  PRMT R14, RZ, 0x7610, R14 ;  /* 0x00007610ff0e7816 */ /* 0x000fc8000000000e */
[----:B-1----:R-:W-:-:S05]  /*0230*/  @!P0 IADD3 R18, P1, PT, R19, R20, RZ ;  /* 0x0000001413128210 */ /* 0x002fca0007f3e0ff */
[----:B------:R-:W-:-:S05]  /*0240*/  @!P0 IMAD.X R19, RZ, RZ, R21, P1 ;  /* 0x000000ffff138224 */ /* 0x000fca00008e0615 */
[----:B------:R4:W5:Y:S01]  /*0250*/  @!P0 LDG.E.U8 R14, desc[UR4][R18.64] ;  /* 0x00000004120e8981 */ /* 0x000962000c1e1100 */
[----:B------:R-:W-:Y:S01]  /*0260*/  ISETP.GE.AND P0, PT, R9, R8, PT ;  /* 0x000000080900720c */ /* 0x000fe20003f06270 */
[----:B------:R-:W1:-:S12]  /*0270*/  LDC.U8 R4, c[0x0][0x385] ;  /* 0x0000e140ff047b82 */ /* 0x000e580000000000 */
[----:B0-----:R-:W0:Y:S01]  /*0280*/  @!P0 LDC.64 R2, c[0x0][0x388] ;  /* 0x0000e200ff028b82 */ /* 0x001e220000000a00 */
[C---:B------:R-:W-:Y:S02]  /*0290*/  VIADD R5, R9.reuse, 0x100 ;  /* 0x0000010009057836 */ /* 0x040fe40000000000 */
[----:B------:R-:W-:Y:S02]  /*02a0*/  VIADD R7, R9, 0x80 ;  /* 0x0000008009077836 */ /* 0x000fe40000000000 */
[----:B------:R-:W-:Y:S01]  /*02b0*/  @!P0 IMAD R17, R0, 0x200, R9 ;  /* 0x0000020000118824 */ /* 0x000fe200078e0209 */
[-C--:B------:R-:W-:Y:S01]  /*02c0*/  ISETP.GE.AND P2, PT, R5, R8.reuse, PT ;  /* 0x000000080500720c */ /* 0x080fe20003f46270 */
[----:B------:R-:W-:Y:S01]  /*02d0*/  VIADD R5, R9, 0x180 ;  /* 0x0000018009057836 */ /* 0x000fe20000000000 */
[----:B------:R-:W-:Y:S01]  /*02e0*/  ISETP.GE.AND P4, PT, R7, R8, PT ;  /* 0x000000080700720c */ /* 0x000fe20003f86270 */
[----:B------:R-:W-:Y:S01]  /*02f0*/  @!P0 IMAD.MOV.U32 R9, RZ, RZ, R7 ;  /* 0x000000ffff098224 */ /* 0x000fe200078e0007 */
[----:B0-----:R-:W-:-:S05]  /*0300*/  @!P0 IADD3 R2, P6, PT, R17, R2, RZ ;  /* 0x0000000211028210 */ /* 0x001fca0007fde0ff */
[----:B------:R-:W-:Y:S01]  /*0310*/  @!P0 IMAD.X R3, RZ, RZ, R3, P6 ;  /* 0x000000ffff038224 */ /* 0x000fe200030e0603 */
[----:B------:R-:W-:Y:S01]  /*0320*/  BSSY.RECONVERGENT B0, `(.L_x_10511) ;  /* 0x000001f000007945 */ /* 0x000fe20003800200 */
[C---:B---3--:R-:W-:Y:S02]  /*0330*/  @!P0 LOP3.LUT R6, R16.reuse, 0xff, RZ, 0xc0, !PT ;  /* 0x000000ff10068812 */ /* 0x048fe400078ec0ff */
[----:B------:R-:W-:Y:S02]  /*0340*/  @!P0 LOP3.LUT R7, R16, 0xff, RZ, 0xc0, !PT ;  /* 0x000000ff10078812 */ /* 0x000fe400078ec0ff */
[----:B------:R-:W-:Y:S02]  /*0350*/  @!P0 ISETP.GT.U32.AND P5, PT, R6, 0x7, PT ;  /* 0x000000070600880c */ /* 0x000fe40003fa4070 */
[----:B-1----:R-:W-:-:S04]  /*0360*/  @!P0 SHF.R.U32.HI R7, RZ, R7, R4 ;  /* 0x00000007ff078219 */ /* 0x002fc80000011604 */
[----:B------:R-:W-:-:S05]  /*0370*/  @!P0 SEL R12, R7, RZ, !P5 ;  /* 0x000000ff070c8207 */ /* 0x000fca0006800000 */
[----:B------:R0:W-:Y:S01]  /*0380*/  @!P0 STG.E.U8 desc[UR4][R2.64], R12 ;  /* 0x0000000c02008986 */ /* 0x0001e2000c101104 */
[----:B------:R-:W-:Y:S02]  /*0390*/  ISETP.GE.AND P5, PT, R9, R8, PT ;  /* 0x000000080900720c */ /* 0x000fe40003fa6270 */
[C---:B--2---:R-:W-:Y:S02]  /*03a0*/  @!P4 LOP3.LUT R16, R15.reuse, 0xff, RZ, 0xc0, !PT ;  /* 0x000000ff0f10c812 */ /* 0x044fe400078ec0ff */
[----:B------:R-:W-:Y:S02]  /*03b0*/  @!P4 LOP3.LUT R15, R15, 0xff, RZ, 0xc0, !PT ;  /* 0x000000ff0f0fc812 */ /* 0x000fe400078ec0ff */
[----:B------:R-:W-:Y:S02]  /*03c0*/  @!P4 ISETP.GT.U32.AND P3, PT, R16, 0x7, PT ;  /* 0x000000071000c80c */ /* 0x000fe40003f64070 */
[----:B------:R-:W-:Y:S02]  /*03d0*/  @!P4 SHF.R.U32.HI R15, RZ, R15, R4 ;  /* 0x0000000fff0fc219 */ /* 0x000fe40000011604 */
[----:B----4-:R-:W-:-:S02]  /*03e0*/  @!P2 LOP3.LUT R18, R13, 0xff, RZ, 0xc0, !PT ;  /* 0x000000ff0d12a812 */ /* 0x010fc400078ec0ff */
[----:B------:R-:W-:Y:S02]  /*03f0*/  @!P2 LOP3.LUT R13, R13, 0xff, RZ, 0xc0, !PT ;  /* 0x000000ff0d0da812 */ /* 0x000fe400078ec0ff */
        /* <DEDUP_REMOVED lines=17> */
.L_x_10512:
[----:B------:R-:W-:Y:S05]  /*0510*/  BSYNC.RECONVERGENT B0 ;  /* 0x0000000000007941 */ /* 0x000fea0003800200 */
.L_x_10511:
[-C--:B------:R-:W-:Y:S02]  /*0520*/  ISETP.GE.AND P0, PT, R9, R8.reuse, PT ;  /* 0x000000080900720c */ /* 0x080fe40003f06270 */
[----:B------:R-:W-:-:S11]  /*0530*/  ISETP.GE.AND P1, PT, R5, R8, PT ;  /* 0x000000080500720c */ /* 0x000fd60003f26270 */
[----:B------:R-:W-:Y:S05]  /*0540*/  @P0 EXIT ;  /* 0x000000000000094d */ /* 0x000fea0003800000 */
[----:B------:R-:W1:Y:S01]  /*0550*/  LDCU.64 UR6, c[0x0][0x388] ;  /* 0x00007100ff0677ac */ /* 0x000e620008000a00 */
[----:B0----5:R-:W-:Y:S01]  /*0560*/  @!P1 LOP3.LUT R2, R14, 0xff, RZ, 0xc0, !PT ;  /* 0x000000ff0e029812 */ /* 0x021fe200078ec0ff */
[----:B------:R-:W-:Y:S01]  /*0570*/  IMAD R0, R0, 0x200, R9 ;  /* 0x0000020000007824 */ /* 0x000fe200078e0209 */
        /* <DEDUP_REMOVED lines=8> */
.L_x_10513:
        /* <DEDUP_REMOVED lines=16> */
.L_x_21135:


//--------------------- .text._ZN2at6native29vectorized_elementwise_kernelILi2ENS0_13AUnaryFunctorIhhhZZZNS0_18rshift_kernel_cudaERNS_18TensorIteratorBaseEENKUlvE_clEvENKUlvE_clEvEUlhhE_EESt5arrayIPcLm2EEEEviT0_T1_ --------------------------
	.section	.text._ZN2at6native29vectorized_elementwise_kernelILi2ENS0_13AUnaryFunctorIhhhZZZNS0_18rshift_kernel_cudaERNS_18TensorIteratorBaseEENKUlvE_clEvENKUlvE_clEvEUlhhE_EESt5arrayIPcLm2EEEEviT0_T1_,"ax",@progbits
	.align	128
        .global         _ZN2at6native29vectorized_elementwise_kernelILi2ENS0_13AUnaryFunctorIhhhZZZNS0_18rshift_kernel_cudaERNS_18TensorIteratorBaseEENKUlvE_clEvENKUlvE_clEvEUlhhE_EESt5arrayIPcLm2EEEEviT0_T1_
        .type           _ZN2at6native29vectorized_elementwise_kernelILi2ENS0_13AUnaryFunctorIhhhZZZNS0_18rshift_kernel_cudaERNS_18TensorIteratorBaseEENKUlvE_clEvENKUlvE_clEvEUlhhE_EESt5arrayIPcLm2EEEEviT0_T1_,@function
        .size           _ZN2at6native29vectorized_elementwise_kernelILi2ENS0_13AUnaryFunctorIhhhZZZNS0_18rshift_kernel_cudaERNS_18TensorIteratorBaseEENKUlvE_clEvENKUlvE_clEvEUlhhE_EESt5arrayIPcLm2EEEEviT0_T1_,(.L_x_21136 - _ZN2at6native29vectorized_elementwise_kernelILi2ENS0_13AUnaryFunctorIhhhZZZNS0_18rshift_kernel_cudaERNS_18TensorIteratorBaseEENKUlvE_clEvENKUlvE_clEvEUlhhE_EESt5arrayIPcLm2EEEEviT0_T1_)
        .other          _ZN2at6native29vectorized_elementwise_kernelILi2ENS0_13AUnaryFunctorIhhhZZZNS0_18rshift_kernel_cudaERNS_18TensorIteratorBaseEENKUlvE_clEvENKUlvE_clEvEUlhhE_EESt5arrayIPcLm2EEEEviT0_T1_,@"STO_CUDA_ENTRY STV_DEFAULT"
_ZN2at6native29vectorized_elementwise_kernelILi2ENS0_13AUnaryFunctorIhhhZZZNS0_18rshift_kernel_cudaERNS_18TensorIteratorBaseEENKUlvE_clEvENKUlvE_clEvEUlhhE_EESt5arrayIPcLm2EEEEviT0_T1_:
.text._ZN2at6native29vectorized_elementwise_kernelILi2ENS0_13AUnaryFunctorIhhhZZZNS0_18rshift_kernel_cudaERNS_18TensorIteratorBaseEENKUlvE_clEvENKUlvE_clEvEUlhhE_EESt5arrayIPcLm2EEEEviT0_T1_:
        /* <DEDUP_REMOVED lines=17> */
[C---:B------:R-:W-:Y:S02]  /*0110*/  @!P1 VIADD R9, R0.reuse, UR4 ;  /* 0x0000000400099c36 */ /* 0x040fe40008000000 */
[----:B------:R-:W-:-:S05]  /*0120*/  @!P1 VIADD R0, R0, 0x80 ;  /* 0x0000008000009836 */ /* 0x000fca0000000000 */
[----:B------:R-:W-:Y:S02]  /*0130*/  ISETP.GE.U32.AND P5, PT, R0, UR5, PT ;  /* 0x0000000500007c0c */ /* 0x000fe4000bfa6070 */
[----:B0-----:R-:W-:-:S05]  /*0140*/  @!P0 IADD3 R18, P6, PT, R19, R14, RZ ;  /* 0x0000000e13128210 */ /* 0x001fca0007fde0ff */
[----:B------:R-:W-:-:S05]  /*0150*/  @!P0 IMAD.X R19, RZ, RZ, R15, P6 ;  /* 0x000000ffff138224 */ /* 0x000fca00030e060f */
[----:B------:R-:W2:Y:S01]  /*0160*/  @!P0 LDG.E.U8 R20, desc[UR8][R18.64] ;  /* 0x0000000812148981 */ /* 0x000ea2000c1e1100 */
        /* <DEDUP_REMOVED lines=9> */
[----:B------:R-:W4:Y:S01]  /*0200*/  @!P4 LDC.64 R14, c[0x0][0x390] ;  /* 0x0000e400ff0ecb82 */ /* 0x000f220000000a00 */
[----:B------:R-:W-:-:S05]  /*0210*/  @!P4 VIADD R0, R0, 0x80 ;  /* 0x000000800000c836 */ /* 0x000fca0000000000 */
[----:B------:R-:W-:Y:S02]  /*0220*/  ISETP.GE.U32.AND P2, PT, R0, UR5, PT ;  /* 0x0000000500007c0c */ /* 0x000fe4000bf46070 */
[----:B0-----:R-:W-:-:S11]  /*0230*/  @!P5 IADD3 R16, P6, PT, R23, R16, RZ ;  /* 0x000000101710d210 */ /* 0x001fd60007fde0ff */
[C---:B------:R-:W-:Y:S02]  /*0240*/  @!P2 VIADD R21, R0.reuse, UR4 ;  /* 0x000000040015ac36 */ /* 0x040fe40008000000 */
[----:B------:R-:W-:-:S05]  /*0250*/  @!P2 VIADD R0, R0, 0x80 ;  /* 0x000000800000a836 */ /* 0x000fca0000000000 */
[----:B------:R-:W-:Y:S01]  /*0260*/  ISETP.GE.U32.AND P0, PT, R0, UR5, PT ;  /* 0x0000000500007c0c */ /* 0x000fe2000bf06070 */
[----:B------:R-:W-:Y:S01]  /*0270*/  @!P5 IMAD.X R17, RZ, RZ, R17, P6 ;  /* 0x000000ffff11d224 */ /* 0x000fe200030e0611 */
[----:B-1----:R-:W-:Y:S02]  /*0280*/  @!P3 IADD3 R28, P6, PT, R29, R12, RZ ;  /* 0x0000000c1d1cb210 */ /* 0x002fe40007fde0ff */
[----:B------:R-:W-:-:S03]  /*0290*/  PRMT R22, RZ, 0x7610, R22 ;  /* 0x00007610ff167816 */ /* 0x000fc60000000016 */
[----:B------:R-:W-:Y:S01]  /*02a0*/  @!P3 IMAD.X R29, RZ, RZ, R13, P6 ;  /* 0x000000ffff1db224 */ /* 0x000fe200030e060d */
[----:B----4-:R-:W-:Y:S01]  /*02b0*/  @!P4 IADD3 R26, P6, PT, R27, R14, RZ ;  /* 0x0000000e1b1ac210 */ /* 0x010fe20007fde0ff */
[----:B------:R-:W0:Y:S01]  /*02c0*/  @!P2 LDC.64 R12, c[0x0][0x390] ;  /* 0x0000e400ff0cab82 */ /* 0x000e220000000a00 */
[----:B------:R1:W4:Y:S03]  /*02d0*/  @!P5 LDG.E.U8 R22, desc[UR8][R16.64] ;  /* 0x000000081016d981 */ /* 0x000326000c1e1100 */
[C---:B------:R-:W-:Y:S02]  /*02e0*/  @!P0 VIADD R25, R0.reuse, UR4 ;  /* 0x0000000400198c36 */ /* 0x040fe40008000000 */
[----:B------:R-:W-:Y:S02]  /*02f0*/  @!P0 VIADD R0, R0, 0x80 ;  /* 0x0000008000008836 */ /* 0x000fe40000000000 */
[----:B------:R-:W-:-:S02]  /*0300*/  @!P4 IMAD.X R27, RZ, RZ, R15, P6 ;  /* 0x000000ffff1bc224 */ /* 0x000fc400030e060f */
[----:B------:R-:W5:Y:S01]  /*0310*/  @!P1 LDC.64 R14, c[0x0][0x390] ;  /* 0x0000e400ff0e9b82 */ /* 0x000f620000000a00 */
[----:B------:R-:W-:Y:S02]  /*0320*/  ISETP.GE.U32.AND P5, PT, R0, UR5, PT ;  /* 0x0000000500007c0c */ /* 0x000fe4000bfa6070 */
[----:B------:R-:W-:Y:S02]  /*0330*/  PRMT R23, RZ, 0x7610, R23 ;  /* 0x00007610ff177816 */ /* 0x000fe40000000017 */
[----:B------:R-:W-:-:S03]  /*0340*/  PRMT R24, RZ, 0x7610, R24 ;  /* 0x00007610ff187816 */ /* 0x000fc60000000018 */
[----:B-1----:R-:W1:Y:S01]  /*0350*/  @!P0 LDC.64 R16, c[0x0][0x390] ;  /* 0x0000e400ff108b82 */ /* 0x002e620000000a00 */
[----:B------:R-:W3:Y:S04]  /*0360*/  @!P3 LDG.E.U8 R23, desc[UR8][R28.64] ;  /* 0x000000081c17b981 */ /* 0x000ee8000c1e1100 */
[----:B------:R-:W3:Y:S03]  /*0370*/  @!P4 LDG.E.U8 R24, desc[UR8][R26.64] ;  /* 0x000000081a18c981 */ /* 0x000ee6000c1e1100 */
[----:B------:R-:W1:Y:S01]  /*0380*/  @!P5 LDC.64 R18, c[0x0][0x390] ;  /* 0x0000e400ff12db82 */ /* 0x000e620000000a00 */
[----:B0-----:R-:W-:-:S05]  /*0390*/  @!P2 IADD3 R12, P4, PT, R21, R12, RZ ;  /* 0x0000000c150ca210 */ /* 0x001fca0007f9e0ff */
[----:B------:R-:W-:Y:S01]  /*03a0*/  @!P2 IMAD.X R13, RZ, RZ, R13, P4 ;  /* 0x000000ffff0da224 */ /* 0x000fe200020e060d */
[----:B-----5:R-:W-:Y:S02]  /*03b0*/  @!P1 IADD3 R14, P3, PT, R9, R14, RZ ;  /* 0x0000000e090e9210 */ /* 0x020fe40007f7e0ff */
[----:B------:R-:W-:Y:S01]  /*03c0*/  PRMT R9, RZ, 0x7610, R9 ;  /* 0x00007610ff097816 */ /* 0x000fe20000000009 */
[----:B------:R-:W-:-:S05]  /*03d0*/  @!P5 VIADD R21, R0, UR4 ;  /* 0x000000040015dc36 */ /* 0x000fca0008000000 */
[----:B------:R0:W5:Y:S01]  /*03e0*/  @!P2 LDG.E.U8 R9, desc[UR8][R12.64] ;  /* 0x000000080c09a981 */ /* 0x000162000c1e1100 */
[----:B-1----:R-:W-:Y:S01]  /*03f0*/  @!P0 IADD3 R16, P4, PT, R25, R16, RZ ;  /* 0x0000001019108210 */ /* 0x002fe20007f9e0ff */
[----:B------:R-:W-:Y:S01]  /*0400*/  @!P1 IMAD.X R15, RZ, RZ, R15, P3 ;  /* 0x000000ffff0f9224 */ /* 0x000fe200018e060f */
[----:B------:R-:W-:Y:S02]  /*0410*/  PRMT R0, RZ, 0x7610, R0 ;  /* 0x00007610ff007816 */ /* 0x000fe40000000000 */
[----:B------:R-:W-:Y:S01]  /*0420*/  @!P5 IADD3 R18, P2, PT, R21, R18, RZ ;  /* 0x000000121512d210 */ /* 0x000fe20007f5e0ff */
[----:B------:R-:W-:Y:S01]  /*0430*/  @!P0 IMAD.X R17, RZ, RZ, R17, P4 ;  /* 0x000000ffff118224 */ /* 0x000fe200020e0611 */
[----:B------:R-:W-:Y:S02]  /*0440*/  PRMT R25, RZ, 0x7610, R25 ;  /* 0x00007610ff197816 */ /* 0x000fe40000000019 */
[----:B------:R1:W5:Y:S01]  /*0450*/  @!P1 LDG.E.U8 R0, desc[UR8][R14.64] ;  /* 0x000000080e009981 */ /* 0x000362000c1e1100 */
[----:B------:R-:W-:Y:S01]  /*0460*/  PRMT R21, RZ, 0x7610, R21 ;  /* 0x00007610ff157816 */ /* 0x000fe20000000015 */
[----:B------:R-:W-:-:S02]  /*0470*/  @!P5 IMAD.X R19, RZ, RZ, R19, P2 ;  /* 0x000000ffff13d224 */ /* 0x000fc400010e0613 */
[----:B------:R1:W5:Y:S04]  /*0480*/  @!P0 LDG.E.U8 R25, desc[UR8][R16.64] ;  /* 0x0000000810198981 */ /* 0x000368000c1e1100 */
[----:B------:R1:W5:Y:S01]  /*0490*/  @!P5 LDG.E.U8 R21, desc[UR8][R18.64] ;  /* 0x000000081215d981 */ /* 0x000362000c1e1100 */
[C---:B------:R-:W-:Y:S01]  /*04a0*/  ISETP.GE.U32.AND P3, PT, R2.reuse, UR5, PT ;  /* 0x0000000502007c0c */ /* 0x040fe2000bf66070 */
[C---:B0-----:R-:W-:Y:S02]  /*04b0*/  VIADD R12, R2.reuse, 0x100 ;  /* 0x00000100020c7836 */ /* 0x041fe40000000000 */
[----:B------:R-:W-:-:S03]  /*04c0*/  VIADD R27, R2, 0x180 ;  /* 0x00000180021b7836 */ /* 0x000fc60000000000 */
[----:B------:R-:W-:Y:S02]  /*04d0*/  ISETP.GE.U32.AND P6, PT, R12, UR5, PT ;  /* 0x000000050c007c0c */ /* 0x000fe4000bfc6070 */
[----:B------:R-:W-:-:S05]  /*04e0*/  ISETP.GE.U32.AND P4, PT, R27, UR5, PT ;  /* 0x000000051b007c0c */ /* 0x000fca000bf86070 */
[----:B------:R-:W0:Y:S01]  /*04f0*/  @!P3 LDC.64 R12, c[0x0][0x388] ;  /* 0x0000e200ff0cbb82 */ /* 0x000e220000000a00 */
[C---:B-1----:R-:W-:Y:S02]  /*0500*/  VIADD R14, R2.reuse, 0x200 ;  /* 0x00000200020e7836 */ /* 0x042fe40000000000 */
[C---:B------:R-:W-:Y:S02]  /*0510*/  VIADD R16, R2.reuse, 0x280 ;  /* 0x0000028002107836 */ /* 0x040fe40000000000 */
[----:B------:R-:W-:Y:S01]  /*0520*/  VIADD R17, R2, 0x300 ;  /* 0x0000030002117836 */ /* 0x000fe20000000000 */
[----:B------:R-:W-:Y:S02]  /*0530*/  ISETP.GE.U32.AND P2, PT, R14, UR5, PT ;  /* 0x000000050e007c0c */ /* 0x000fe4000bf46070 */
[----:B------:R-:W-:Y:S02]  /*0540*/  ISETP.GE.U32.AND P1, PT, R16, UR5, PT ;  /* 0x0000000510007c0c */ /* 0x000fe4000bf26070 */
[----:B------:R-:W-:Y:S01]  /*0550*/  ISETP.GE.U32.AND P0, PT, R17, UR5, PT ;  /* 0x0000000511007c0c */ /* 0x000fe2000bf06070 */
[----:B------:R-:W-:-:S02]  /*0560*/  @!P3 VIADD R17, R2, UR4 ;  /* 0x000000040211bc36 */ /* 0x000fc40008000000 */
[----:B------:R-:W-:Y:S01]  /*0570*/  VIADD R18, R2, 0x80 ;  /* 0x0000008002127836 */ /* 0x000fe20000000000 */
[----:B------:R-:W-:Y:S04]  /*0580*/  BSSY.RECONVERGENT B0, `(.L_x_10515) ;  /* 0x0000061000007945 */ /* 0x000fe80003800200 */
[----:B------:R-:W-:Y:S01]  /*0590*/  BSSY.RELIABLE B1, `(.L_x_10516) ;  /* 0x0000058000017945 */ /* 0x000fe20003800100 */
[----:B--2---:R-:W-:Y:S02]  /*05a0*/  @!P3 LOP3.LUT R14, R20, 0xff, RZ, 0xc0, !PT ;  /* 0x000000ff140eb812 */ /* 0x004fe400078ec0ff */
[C---:B----4-:R-:W-:Y:S02]  /*05b0*/  @!P6 LOP3.LUT R26, R22.reuse, 0xff, RZ, 0xc0, !PT ;  /* 0x000000ff161ae812 */ /* 0x050fe400078ec0ff */
[----:B------:R-:W-:-:S02]  /*05c0*/  @!P6 LOP3.LUT R15, R22, 0xff, RZ, 0xc0, !PT ;  /* 0x000000ff160fe812 */ /* 0x000fc400078ec0ff */
[----:B------:R-:W-:Y:S02]  /*05d0*/  @!P6 ISETP.GT.U32.AND P5, PT, R26, 0x7, PT ;  /* 0x000000071a00e80c */ /* 0x000fe40003fa4070 */
[----:B---3--:R-:W-:-:S04]  /*05e0*/  @!P6 SHF.R.U32.HI R15, RZ, R15, R8 ;  /* 0x0000000fff0fe219 */ /* 0x008fc80000011608 */
[----:B------:R-:W-:Y:S02]  /*05f0*/  @!P6 SEL R3, R15, RZ, !P5 ;  /* 0x000000ff0f03e207 */ /* 0x000fe40006800000 */
[----:B------:R-:W-:Y:S02]  /*0600*/  @!P3 LOP3.LUT R15, R20, 0xff, RZ, 0xc0, !PT ;  /* 0x000000ff140fb812 */ /* 0x000fe400078ec0ff */
[C---:B------:R-:W-:Y:S02]  /*0610*/  @!P4 LOP3.LUT R16, R23.reuse, 0xff, RZ, 0xc0, !PT ;  /* 0x000000ff1710c812 */ /* 0x040fe400078ec0ff */
[----:B------:R-:W-:Y:S02]  /*0620*/  @!P4 LOP3.LUT R23, R23, 0xff, RZ, 0xc0, !PT ;  /* 0x000000ff1717c812 */ /* 0x000fe400078ec0ff */
[----:B------:R-:W-:Y:S02]  /*0630*/  @!P4 ISETP.GT.U32.AND P6, PT, R16, 0x7, PT ;  /* 0x000000071000c80c */ /* 0x000fe40003fc4070 */
[----:B------:R-:W-:-:S02]  /*0640*/  @!P4 SHF.R.U32.HI R23, RZ, R23, R8 ;  /* 0x00000017ff17c219 */ /* 0x000fc40000011608 */
[----:B------:R-:W-:Y:S02]  /*0650*/  @!P3 ISETP.GT.U32.AND P5, PT, R14, 0x7, PT ;  /* 0x000000070e00b80c */ /* 0x000fe40003fa4070 */
[----:B------:R-:W-:Y:S02]  /*0660*/  @!P3 SHF.R.U32.HI R15, RZ, R15, R8 ;  /* 0x0000000fff0fb219 */ /* 0x000fe40000011608 */
[----:B------:R-:W-:Y:S02]  /*0670*/  @!P4 SEL R5, R23, RZ, !P6 ;  /* 0x000000ff1705c207 */ /* 0x000fe40007000000 */
[----:B0-----:R-:W-:Y:S02]  /*0680*/  @!P3 IADD3 R12, P6, PT, R17, R12, RZ ;  /* 0x0000000c110cb210 */ /* 0x001fe40007fde0ff */
[----:B------:R-:W-:Y:S02]  /*0690*/  @!P3 SEL R4, R15, RZ, !P5 ;  /* 0x000000ff0f04b207 */ /* 0x000fe40006800000 */
[----:B------:R-:W-:-:S02]  /*06a0*/  @!P2 LOP3.LUT R14, R24, 0xff, RZ, 0xc0, !PT ;  /* 0x000000ff180ea812 */ /* 0x000fc400078ec0ff */
[----:B------:R-:W-:Y:S01]  /*06b0*/  @!P2 LOP3.LUT R15, R24, 0xff, RZ, 0xc0, !PT ;  /* 0x000000ff180fa812 */ /* 0x000fe200078ec0ff */
[----:B------:R-:W-:Y:S01]  /*06c0*/  @!P3 IMAD.X R13, RZ, RZ, R13, P6 ;  /* 0x000000ffff0db224 */ /* 0x000fe200030e060d */
[----:B------:R-:W-:Y:S02]  /*06d0*/  @!P2 ISETP.GT.U32.AND P6, PT, R14, 0x7, PT ;  /* 0x000000070e00a80c */ /* 0x000fe40003fc4070 */
[----:B------:R-:W-:Y:S01]  /*06e0*/  @!P2 SHF.R.U32.HI R15, RZ, R15, R8 ;  /* 0x0000000fff0fa219 */ /* 0x000fe20000011608 */
[----:B------:R-:W-:Y:S01]  /*06f0*/  VIADD R16, R2, 0x380 ;  /* 0x0000038002107836 */ /* 0x000fe20000000000 */
[----:B-----5:R-:W-:Y:S02]  /*0700*/  @!P1 LOP3.LUT R14, R9, 0xff, RZ, 0xc0, !PT ;  /* 0x000000ff090e9812 */ /* 0x020fe400078ec0ff */
[----:B------:R-:W-:Y:S02]  /*0710*/  @!P2 SEL R6, R15, RZ, !P6 ;  /* 0x000000ff0f06a207 */ /* 0x000fe40007000000 */
[----:B------:R-:W-:-:S02]  /*0720*/  @!P1 LOP3.LUT R15, R9, 0xff, RZ, 0xc0, !PT ;  /* 0x000000ff090f9812 */ /* 0x000fc400078ec0ff */
[----:B------:R-:W-:Y:S02]  /*0730*/  ISETP.GE.U32.AND P4, PT, R18, UR5, PT ;  /* 0x0000000512007c0c */ /* 0x000fe4000bf86070 */
[----:B------:R-:W-:Y:S01]  /*0740*/  ISETP.GE.U32.AND P5, PT, R16, UR5, PT ;  /* 0x0000000510007c0c */ /* 0x000fe2000bfa6070 */
[----:B------:R-:W-:Y:S01]  /*0750*/  @!P3 IMAD.MOV.U32 R2, RZ, RZ, R18 ;  /* 0x000000ffff02b224 */ /* 0x000fe200078e0012 */
[----:B------:R-:W-:Y:S02]  /*0760*/  @!P1 ISETP.GT.U32.AND P6, PT, R14, 0x7, PT ;  /* 0x000000070e00980c */ /* 0x000fe40003fc4070 */
[----:B------:R-:W-:-:S04]  /*0770*/  @!P1 SHF.R.U32.HI R15, RZ, R15, R8 ;  /* 0x0000000fff0f9219 */ /* 0x000fc80000011608 */
[----:B------:R-:W-:Y:S02]  /*0780*/  @!P1 SEL R7, R15, RZ, !P6 ;  /* 0x000000ff0f079207 */ /* 0x000fe40007000000 */
[----:B------:R-:W-:Y:S02]  /*0790*/  ISETP.GE.U32.AND P6, PT, R2, UR5, PT ;  /* 0x0000000502007c0c */ /* 0x000fe4000bfc6070 */
[----:B------:R-:W-:Y:S02]  /*07a0*/  @!P4 LOP3.LUT R9, R0, 0xff, RZ, 0xc0, !PT ;  /* 0x000000ff0009c812 */ /* 0x000fe400078ec0ff */
[----:B------:R-:W-:Y:S02]  /*07b0*/  @!P0 LOP3.LUT R14, R25, 0xff, RZ, 0xc0, !PT ;  /* 0x000000ff190e8812 */ /* 0x000fe400078ec0ff */
[----:B------:R-:W-:Y:S02]  /*07c0*/  @!P5 LOP3.LUT R16, R21, 0xff, RZ, 0xc0, !PT ;  /* 0x000000ff1510d812 */ /* 0x000fe400078ec0ff */
[----:B------:R-:W-:-:S02]  /*07d0*/  @!P0 LOP3.LUT R25, R25, 0xff, RZ, 0xc0, !PT ;  /* 0x000000ff19198812 */ /* 0x000fc400078ec0ff */
[----:B------:R-:W-:Y:S01]  /*07e0*/  @!P5 LOP3.LUT R21, R21, 0xff, RZ, 0xc0, !PT ;  /* 0x000000ff1515d812 */ /* 0x000fe200078ec0ff */
[----:B------:R0:W-:Y:S01]  /*07f0*/  @!P3 STG.E.U8 desc[UR8][R12.64], R4 ;  /* 0x000000040c00b986 */ /* 0x0001e2000c101108 */
[----:B------:R-:W-:Y:S02]  /*0800*/  @!P4 ISETP.GT.U32.AND P2, PT, R9, 0x7, PT ;  /* 0x000000070900c80c */ /* 0x000fe40003f44070 */
[----:B------:R-:W-:Y:S02]  /*0810*/  @!P0 ISETP.GT.U32.AND P1, PT, R14, 0x7, PT ;  /* 0x000000070e00880c */ /* 0x000fe40003f24070 */
[----:B------:R-:W-:Y:S02]  /*0820*/  @!P5 ISETP.GT.U32.AND P3, PT, R16, 0x7, PT ;  /* 0x000000071000d80c */ /* 0x000fe40003f64070 */
[--C-:B------:R-:W-:Y:S02]  /*0830*/  @!P4 SHF.R.U32.HI R9, RZ, R9, R8.reuse ;  /* 0x00000009ff09c219 */ /* 0x100fe40000011608 */
[----:B------:R-:W-:-:S02]  /*0840*/  @!P0 SHF.R.U32.HI R25, RZ, R25, R8 ;  /* 0x00000019ff198219 */ /* 0x000fc40000011608 */
[----:B------:R-:W-:Y:S02]  /*0850*/  @!P5 SHF.R.U32.HI R21, RZ, R21, R8 ;  /* 0x00000015ff15d219 */ /* 0x000fe40000011608 */
[----:B------:R-:W-:Y:S02]  /*0860*/  @!P4 SEL R8, R9, RZ, !P2 ;  /* 0x000000ff0908c207 */ /* 0x000fe40005000000 */
[----:B------:R-:W-:Y:S02]  /*0870*/  @!P0 SEL R10, R25, RZ, !P1 ;  /* 0x000000ff190a8207 */ /* 0x000fe40004800000 */
        /* <DEDUP_REMOVED lines=16> */
.L_x_10517:
        /* <DEDUP_REMOVED lines=8> */
.L_x_10518:
        /* <DEDUP_REMOVED lines=8> */
.L_x_10519:
        /* <DEDUP_REMOVED lines=9> */
.L_x_10520:
[----:B------:R-:W-:Y:S05]  /*0b10*/  BSYNC.RELIABLE B1 ;  /* 0x0000000000017941 */ /* 0x000fea0003800100 */
.L_x_10516:
[----:B------:R-:W-:-:S13]  /*0b20*/  ISETP.GE.U32.AND P0, PT, R2, UR5, PT ;  /* 0x0000000502007c0c */ /* 0x000fda000bf06070 */
[----:B--2---:R-:W2:Y:S01]  /*0b30*/  @!P0 LDC.64 R6, c[0x0][0x388] ;  /* 0x0000e200ff068b82 */ /* 0x004ea20000000a00 */
[C---:B-1----:R-:W-:Y:S02]  /*0b40*/  @!P0 VIADD R5, R2.reuse, UR4 ;  /* 0x0000000402058c36 */ /* 0x042fe40008000000 */
[----:B------:R-:W-:-:S03]  /*0b50*/  @!P0 VIADD R2, R2, 0x80 ;  /* 0x0000008002028836 */ /* 0x000fc60000000000 */
[----:B--2---:R-:W-:-:S05]  /*0b60*/  @!P0 IADD3 R4, P1, PT, R5, R6, RZ ;  /* 0x0000000605048210 */ /* 0x004fca0007f3e0ff */
[----:B------:R-:W-:-:S05]  /*0b70*/  @!P0 IMAD.X R5, RZ, RZ, R7, P1 ;  /* 0x000000ffff058224 */ /* 0x000fca00008e0607 */
[----:B------:R2:W-:Y:S03]  /*0b80*/  @!P0 STG.E.U8 desc[UR8][R4.64], R10 ;  /* 0x0000000a04008986 */ /* 0x0005e6000c101108 */
.L_x_10521:
[----:B------:R-:W-:Y:S05]  /*0b90*/  BSYNC.RECONVERGENT B0 ;  /* 0x0000000000007941 */ /* 0x000fea0003800200 */
.L_x_10515:
        /* <DEDUP_REMOVED lines=9> */
.L_x_10514:
        /* <DEDUP_REMOVED lines=11> */
[----:B------:R5:W3:Y:S01]  /*0ce0*/  LDG.E.U16 R19, desc[UR8][R4.64+0x300] ;  /* 0x0003000804137981 */ /* 0x000ae2000c1e1500 */
        /* <DEDUP_REMOVED lines=9> */
[----:B-----5:R-:W-:-:S02]  /*0d80*/  PRMT R5, R15, 0x7770, RZ ;  /* 0x000077700f057816 */ /* 0x020fc400000000ff */
[----:B------:R-:W-:Y:S02]  /*0d90*/  PRMT R15, R15, 0x7771, RZ ;  /* 0x000077710f0f7816 */ /* 0x000fe400000000ff */
[----:B---3--:R-:W-:Y:S02]  /*0da0*/  PRMT R17, R19, 0x7770, RZ ;  /* 0x0000777013117816 */ /* 0x008fe400000000ff */
[----:B------:R-:W-:Y:S02]  /*0db0*/  ISETP.GT.U32.AND P6, PT, R7, 0x7, PT ;  /* 0x000000070700780c */ /* 0x000fe40003fc4070 */
[----:B------:R-:W-:Y:S02]  /*0dc0*/  SHF.R.U32.HI R7, RZ, R7, R8 ;  /* 0x00000007ff077219 */ /* 0x000fe40000011608 */
[----:B------:R-:W-:Y:S02]  /*0dd0*/  PRMT R19, R19, 0x7771, RZ ;  /* 0x0000777113137816 */ /* 0x000fe400000000ff */
[----:B------:R-:W-:-:S02]  /*0de0*/  ISETP.GT.U32.AND P5, PT, R9, 0x7, PT ;  /* 0x000000070900780c */ /* 0x000fc40003fa4070 */
[----:B------:R-:W-:Y:S02]  /*0df0*/  ISETP.GT.U32.AND P4, PT, R11, 0x7, PT ;  /* 0x000000070b00780c */ /* 0x000fe40003f84070 */
[----:B------:R-:W-:Y:S02]  /*0e00*/  ISETP.GT.U32.AND P3, PT, R13, 0x7, PT ;  /* 0x000000070d00780c */ /* 0x000fe40003f64070 */
[----:B------:R-:W-:Y:S02]  /*0e10*/  ISETP.GT.U32.AND P2, PT, R5, 0x7, PT ;  /* 0x000000070500780c */ /* 0x000fe40003f44070 */
[----:B------:R-:W-:Y:S02]  /*0e20*/  ISETP.GT.U32.AND P1, PT, R15, 0x7, PT ;  /* 0x000000070f00780c */ /* 0x000fe40003f24070 */
[----:B------:R-:W-:Y:S02]  /*0e30*/  ISETP.GT.U32.AND P0, PT, R17, 0x7, PT ;  /* 0x000000071100780c */ /* 0x000fe40003f04070 */
[----:B------:R-:W-:-:S02]  /*0e40*/  SHF.R.U32.HI R9, RZ, R9, R8 ;  /* 0x00000009ff097219 */ /* 0x000fc40000011608 */
[--C-:B------:R-:W-:Y:S02]  /*0e50*/  SHF.R.U32.HI R11, RZ, R11, R8.reuse ;  /* 0x0000000bff0b7219 */ /* 0x100fe40000011608 */
[--C-:B------:R-:W-:Y:S02]  /*0e60*/  SHF.R.U32.HI R13, RZ, R13, R8.reuse ;  /* 0x0000000dff0d7219 */ /* 0x100fe40000011608 */
[--C-:B------:R-:W-:Y:S02]  /*0e70*/  SHF.R.U32.HI R5, RZ, R5, R8.reuse ;  /* 0x00000005ff057219 */ /* 0x100fe40000011608 */
[--C-:B------:R-:W-:Y:S02]  /*0e80*/  SHF.R.U32.HI R15, RZ, R15, R8.reuse ;  /* 0x0000000fff0f7219 */ /* 0x100fe40000011608 */
[----:B------:R-:W-:Y:S02]  /*0e90*/  SHF.R.U32.HI R17, RZ, R17, R8 ;  /* 0x00000011ff117219 */ /* 0x000fe40000011608 */
[----:B------:R-:W-:-:S02]  /*0ea0*/  SEL R7, R7, RZ, !P6 ;  /* 0x000000ff07077207 */ /* 0x000fc40007000000 */
[----:B------:R-:W-:Y:S02]  /*0eb0*/  ISETP.GT.U32.AND P6, PT, R19, 0x7, PT ;  /* 0x000000071300780c */ /* 0x000fe40003fc4070 */
[----:B------:R-:W-:Y:S02]  /*0ec0*/  SHF.R.U32.HI R8, RZ, R19, R8 ;  /* 0x00000013ff087219 */ /* 0x000fe40000011608 */
[----:B------:R-:W-:Y:S02]  /*0ed0*/  SEL R0, R9, RZ, !P5 ;  /* 0x000000ff09007207 */ /* 0x000fe40006800000 */
[----:B------:R-:W-:Y:S02]  /*0ee0*/  SEL R11, R11, RZ, !P4 ;  /* 0x000000ff0b0b7207 */ /* 0x000fe40006000000 */
[----:B------:R-:W-:Y:S02]  /*0ef0*/  SEL R4, R13, RZ, !P3 ;  /* 0x000000ff0d047207 */ /* 0x000fe40005800000 */
[----:B------:R-:W-:-:S02]  /*0f00*/  SEL R5, R5, RZ, !P2 ;  /* 0x000000ff05057207 */ /* 0x000fc40005000000 */
[----:B------:R-:W-:Y:S02]  /*0f10*/  SEL R6, R15, RZ, !P1 ;  /* 0x000000ff0f067207 */ /* 0x000fe40004800000 */
[----:B------:R-:W-:Y:S02]  /*0f20*/  SEL R17, R17, RZ, !P0 ;  /* 0x000000ff11117207 */ /* 0x000fe40004000000 */
[----:B------:R-:W-:Y:S02]  /*0f30*/  SEL R8, R8, RZ, !P6 ;  /* 0x000000ff08087207 */ /* 0x000fe40007000000 */
        /* <DEDUP_REMOVED lines=9> */
.L_x_10522:
        /* <DEDUP_REMOVED lines=11> */
.L_x_21136:


//--------------------- .text._ZN2at6native29vectorized_elementwise_kernelILi4ENS0_13AUnaryFunctorIhhhZZZNS0_18rshift_kernel_cudaERNS_18TensorIteratorBaseEENKUlvE_clEvENKUlvE_clEvEUlhhE_EESt5arrayIPcLm2EEEEviT0_T1_ --------------------------
	.section	.text._ZN2at6native29vectorized_elementwise_kernelILi4ENS0_13AUnaryFunctorIhhhZZZNS0_18rshift_kernel_cudaERNS_18TensorIteratorBaseEENKUlvE_clEvENKUlvE_clEvEUlhhE_EESt5arrayIPcLm2EEEEviT0_T1_,"ax",@progbits
	.align	128
        .global         _ZN2at6native29vectorized_elementwise_kernelILi4ENS0_13AUnaryFunctorIhhhZZZNS0_18rshift_kernel_cudaERNS_18TensorIteratorBaseEENKUlvE_clEvENKUlvE_clEvEUlhhE_EESt5arrayIPcLm2EEEEviT0_T1_
        .type           _ZN2at6native29vectorized_elementwise_kernelILi4ENS0_13AUnaryFunctorIhhhZZZNS0_18rshift_kernel_cudaERNS_18TensorIteratorBaseEENKUlvE_clEvENKUlvE_clEvEUlhhE_EESt5arrayIPcLm2EEEEviT0_T1_,@function
        .size           _ZN2at6native29vectorized_elementwise_kernelILi4ENS0_13AUnaryFunctorIhhhZZZNS0_18rshift_kernel_cudaERNS_18TensorIteratorBaseEENKUlvE_clEvENKUlvE_clEvEUlhhE_EESt5arrayIPcLm2EEEEviT0_T1_,(.L_x_21137 - _ZN2at6native29vectorized_elementwise_kernelILi4ENS0_13AUnaryFunctorIhhhZZZNS0_18rshift_kernel_cudaERNS_18TensorIteratorBaseEENKUlvE_clEvENKUlvE_clEvEUlhhE_EESt5arrayIPcLm2EEEEviT0_T1_)
        .other          _ZN2at6native29vectorized_elementwise_kernelILi4ENS0_13AUnaryFunctorIhhhZZZNS0_18rshift_kernel_cudaERNS_18TensorIteratorBaseEENKUlvE_clEvENKUlvE_clEvEUlhhE_EESt5arrayIPcLm2EEEEviT0_T1_,@"STO_CUDA_ENTRY STV_DEFAULT"
_ZN2at6native29vectorized_elementwise_kernelILi4ENS0_13AUnaryFunctorIhhhZZZNS0_18rshift_kernel_cudaERNS_18TensorIteratorBaseEENKUlvE_clEvENKUlvE_clEvEUlhhE_EESt5arrayIPcLm2EEEEviT0_T1_:
.text._ZN2at6native29vectorized_elementwise_kernelILi4ENS0_13AUnaryFunctorIhhhZZZNS0_18rshift_kernel_cudaERNS_18TensorIteratorBaseEENKUlvE_clEvENKUlvE_clEvEUlhhE_EESt5arrayIPcLm2EEEEviT0_T1_:
        /* <DEDUP_REMOVED lines=152> */
.L_x_10526:
        /* <DEDUP_REMOVED lines=8> */
.L_x_10527:
        /* <DEDUP_REMOVED lines=8> */
.L_x_10528:
        /* <DEDUP_REMOVED lines=9> */
.L_x_10529:
[----:B------:R-:W-:Y:S05]  /*0b10*/  BSYNC.RELIABLE B1 ;  /* 0x0000000000017941 */ /* 0x000fea0003800100 */
.L_x_10525:
[----:B------:R-:W-:-:S13]  /*0b20*/  ISETP.GE.U32.AND P0, PT, R2, UR5, PT ;  /* 0x0000000502007c0c */ /* 0x000fda000bf06070 */
[----:B--2---:R-:W2:Y:S01]  /*0b30*/  @!P0 LDC.64 R6, c[0x0][0x388] ;  /* 0x0000e200ff068b82 */ /* 0x004ea20000000a00 */
[C---:B-1----:R-:W-:Y:S02]  /*0b40*/  @!P0 VIADD R5, R2.reuse, UR4 ;  /* 0x0000000402058c36 */ /* 0x042fe40008000000 */
[----:B------:R-:W-:-:S03]  /*0b50*/  @!P0 VIADD R2, R2, 0x80 ;  /* 0x0000008002028836 */ /* 0x000fc60000000000 */
[----:B--2---:R-:W-:-:S05]  /*0b60*/  @!P0 IADD3 R4, P1, PT, R5, R6, RZ ;  /* 0x0000000605048210 */ /* 0x004fca0007f3e0ff */
[----:B------:R-:W-:-:S05]  /*0b70*/  @!P0 IMAD.X R5, RZ, RZ, R7, P1 ;  /* 0x000000ffff058224 */ /* 0x000fca00008e0607 */
[----:B------:R2:W-:Y:S03]  /*0b80*/  @!P0 STG.E.U8 desc[UR8][R4.64], R10 ;  /* 0x0000000a04008986 */ /* 0x0005e6000c101108 */
.L_x_10530:
[----:B------:R-:W-:Y:S05]  /*0b90*/  BSYNC.RECONVERGENT B0 ;  /* 0x0000000000007941 */ /* 0x000fea0003800200 */
.L_x_10524:
        /* <DEDUP_REMOVED lines=9> */
.L_x_10523:
        /* <DEDUP_REMOVED lines=10> */
[----:B0-----:R-:W-:-:S04]  /*0cd0*/  UIADD3 UR6, UP0, UPT, UR4, UR6, URZ ;  /* 0x0000000604067290 */ /* 0x001fc8000ff1e0ff */
[----:B------:R-:W-:Y:S02]  /*0ce0*/  UIADD3.X UR7, UPT, UPT, URZ, UR7, URZ, UP0, !UPT ;  /* 0x00000007ff077290 */ /* 0x000fe400087fe4ff */
[----:B-1----:R-:W-:Y:S01]  /*0cf0*/  IMAD.U32 R2, RZ, RZ, UR6 ;  /* 0x00000006ff027e24 */ /* 0x002fe2000f8e00ff */
[C---:B--2---:R-:W-:Y:S02]  /*0d00*/  PRMT R5, R4.reuse, 0x7770, RZ ;  /* 0x0000777004057816 */ /* 0x044fe400000000ff */
[C---:B------:R-:W-:Y:S02]  /*0d10*/  PRMT R7, R4.reuse, 0x7771, RZ ;  /* 0x0000777104077816 */ /* 0x040fe400000000ff */
[C---:B------:R-:W-:Y:S02]  /*0d20*/  PRMT R9, R4.reuse, 0x7772, RZ ;  /* 0x0000777204097816 */ /* 0x040fe400000000ff */
[----:B------:R-:W-:Y:S02]  /*0d30*/  PRMT R11, R4, 0x7773, RZ ;  /* 0x00007773040b7816 */ /* 0x000fe400000000ff */
[----:B----4-:R-:W-:-:S02]  /*0d40*/  PRMT R13, R6, 0x7770, RZ ;  /* 0x00007770060d7816 */ /* 0x010fc400000000ff */
[C---:B------:R-:W-:Y:S02]  /*0d50*/  PRMT R15, R6.reuse, 0x7771, RZ ;  /* 0x00007771060f7816 */ /* 0x040fe400000000ff */
[C---:B------:R-:W-:Y:S02]  /*0d60*/  PRMT R17, R6.reuse, 0x7772, RZ ;  /* 0x0000777206117816 */ /* 0x040fe400000000ff */
[----:B------:R-:W-:Y:S02]  /*0d70*/  ISETP.GT.U32.AND P6, PT, R5, 0x7, PT ;  /* 0x000000070500780c */ /* 0x000fe40003fc4070 */
[----:B---3--:R-:W-:Y:S02]  /*0d80*/  SHF.R.U32.HI R5, RZ, R5, R8 ;  /* 0x00000005ff057219 */ /* 0x008fe40000011608 */
        /* <DEDUP_REMOVED lines=15> */
[----:B------:R-:W-:Y:S01]  /*0e80*/  SHF.R.U32.HI R8, RZ, R3, R8 ;  /* 0x00000003ff087219 */ /* 0x000fe20000011608 */
[----:B------:R-:W-:Y:S01]  /*0e90*/  IMAD.U32 R3, RZ, RZ, UR7 ;  /* 0x00000007ff037e24 */ /* 0x000fe2000f8e00ff */
[----:B------:R-:W-:Y:S02]  /*0ea0*/  SEL R7, R7, RZ, !P5 ;  /* 0x000000ff07077207 */ /* 0x000fe40006800000 */
[----:B------:R-:W-:Y:S01]  /*0eb0*/  SEL R9, R9, RZ, !P4 ;  /* 0x000000ff09097207 */ /* 0x000fe20006000000 */
[----:B------:R-:W-:Y:S01]  /*0ec0*/  IMAD.WIDE.U32 R2, R0, 0x4, R2 ;  /* 0x0000000400027825 */ /* 0x000fe200078e0002 */
[----:B------:R-:W-:Y:S02]  /*0ed0*/  SEL R11, R11, RZ, !P3 ;  /* 0x000000ff0b0b7207 */ /* 0x000fe40005800000 */
[----:B------:R-:W-:-:S02]  /*0ee0*/  SEL R13, R13, RZ, !P2 ;  /* 0x000000ff0d0d7207 */ /* 0x000fc40005000000 */
[----:B------:R-:W-:Y:S02]  /*0ef0*/  SEL R15, R15, RZ, !P1 ;  /* 0x000000ff0f0f7207 */ /* 0x000fe40004800000 */
[----:B------:R-:W-:Y:S02]  /*0f00*/  SEL R17, R17, RZ, !P0 ;  /* 0x000000ff11117207 */ /* 0x000fe40004000000 */
[----:B------:R-:W-:Y:S02]  /*0f10*/  SEL R8, R8, RZ, !P6 ;  /* 0x000000ff08087207 */ /* 0x000fe40007000000 */
[----:B------:R-:W-:Y:S02]  /*0f20*/  LOP3.LUT R6, R5, 0xffff, RZ, 0xc0, !PT ;  /* 0x0000ffff05067812 */ /* 0x000fe400078ec0ff */
[----:B------:R-:W-:Y:S02]  /*0f30*/  LOP3.LUT R7, R7, 0xffff, RZ, 0xc0, !PT ;  /* 0x0000ffff07077812 */ /* 0x000fe400078ec0ff */
[----:B------:R-:W-:-:S02]  /*0f40*/  LOP3.LUT R4, R9, 0xffff, RZ, 0xc0, !PT ;  /* 0x0000ffff09047812 */ /* 0x000fc400078ec0ff */
[----:B------:R-:W-:Y:S02]  /*0f50*/  LOP3.LUT R11, R11, 0xffff, RZ, 0xc0, !PT ;  /* 0x0000ffff0b0b7812 */ /* 0x000fe400078ec0ff */
[----:B------:R-:W-:Y:S02]  /*0f60*/  LOP3.LUT R10, R13, 0xffff, RZ, 0xc0, !PT ;  /* 0x0000ffff0d0a7812 */ /* 0x000fe400078ec0ff */
[----:B------:R-:W-:Y:S02]  /*0f70*/  LOP3.LUT R17, R17, 0xffff, RZ, 0xc0, !PT ;  /* 0x0000ffff11117812 */ /* 0x000fe400078ec0ff */
[----:B------:R-:W-:Y:S02]  /*0f80*/  LOP3.LUT R8, R8, 0xffff, RZ, 0xc0, !PT ;  /* 0x0000ffff08087812 */ /* 0x000fe400078ec0ff */
[----:B------:R-:W-:Y:S02]  /*0f90*/  LOP3.LUT R15, R15, 0xffff, RZ, 0xc0, !PT ;  /* 0x0000ffff0f0f7812 */ /* 0x000fe400078ec0ff */
[----:B------:R-:W-:-:S02]  /*0fa0*/  PRMT R7, R6, 0x3340, R7 ;  /* 0x0000334006077816 */ /* 0x000fc40000000007 */
[----:B------:R-:W-:Y:S02]  /*0fb0*/  PRMT R4, R4, 0x3340, R11 ;  /* 0x0000334004047816 */ /* 0x000fe4000000000b */
[----:B------:R-:W-:Y:S02]  /*0fc0*/  PRMT R8, R17, 0x3340, R8 ;  /* 0x0000334011087816 */ /* 0x000fe40000000008 */
[----:B------:R-:W-:Y:S02]  /*0fd0*/  PRMT R15, R10, 0x3340, R15 ;  /* 0x000033400a0f7816 */ /* 0x000fe4000000000f */
[----:B------:R-:W-:Y:S02]  /*0fe0*/  PRMT R7, R7, 0x5410, R4 ;  /* 0x0000541007077816 */ /* 0x000fe40000000004 */
[----:B------:R-:W-:-:S03]  /*0ff0*/  PRMT R15, R15, 0x5410, R8 ;  /* 0x000054100f0f7816 */ /* 0x000fc60000000008 */
[----:B------:R-:W-:Y:S04]  /*1000*/  STG.E desc[UR8][R2.64], R7 ;  /* 0x0000000702007986 */ /* 0x000fe8000c101908 */
[----:B------:R-:W-:Y:S01]  /*1010*/  STG.E desc[UR8][R2.64+0x200], R15 ;  /* 0x0002000f02007986 */ /* 0x000fe2000c101908 */
[----:B------:R-:W-:Y:S05]  /*1020*/  EXIT ;  /* 0x000000000000794d */ /* 0x000fea0003800000 */
.L_x_10531:
        /* <DEDUP_REMOVED lines=13> */
.L_x_21137:


//--------------------- .text._ZN2at6native29vectorized_elementwise_kernelILi8ENS0_13AUnaryFunctorIhhhZZZNS0_18rshift_kernel_cudaERNS_18TensorIteratorBaseEENKUlvE_clEvENKUlvE_clEvEUlhhE_EESt5arrayIPcLm2EEEEviT0_T1_ --------------------------
	.section	.text._ZN2at6native29vectorized_elementwise_kernelILi8ENS0_13AUnaryFunctorIhhhZZZNS0_18rshift_kernel_cudaERNS_18TensorIteratorBaseEENKUlvE_clEvENKUlvE_clEvEUlhhE_EESt5arrayIPcLm2EEEEviT0_T1_,"ax",@progbits
	.align	128
        .global         _ZN2at6native29vectorized_elementwise_kernelILi8ENS0_13AUnaryFunctorIhhhZZZNS0_18rshift_kernel_cudaERNS_18TensorIteratorBaseEENKUlvE_clEvENKUlvE_clEvEUlhhE_EESt5arrayIPcLm2EEEEviT0_T1_
        .type           _ZN2at6native29vectorized_elementwise_kernelILi8ENS0_13AUnaryFunctorIhhhZZZNS0_18rshift_kernel_cudaERNS_18TensorIteratorBaseEENKUlvE_clEvENKUlvE_clEvEUlhhE_EESt5arrayIPcLm2EEEEviT0_T1_,@function
        .size           _ZN2at6native29vectorized_elementwise_kernelILi8ENS0_13AUnaryFunctorIhhhZZZNS0_18rshift_kernel_cudaERNS_18TensorIteratorBaseEENKUlvE_clEvENKUlvE_clEvEUlhhE_EESt5arrayIPcLm2EEEEviT0_T1_,(.L_x_21138 - _ZN2at6native29vectorized_elementwise_kernelILi8ENS0_13AUnaryFunctorIhhhZZZNS0_18rshift_kernel_cudaERNS_18TensorIteratorBaseEENKUlvE_clEvENKUlvE_clEvEUlhhE_EESt5arrayIPcLm2EEEEviT0_T1_)
        .other          _ZN2at6native29vectorized_elementwise_kernelILi8ENS0_13AUnaryFunctorIhhhZZZNS0_18rshift_kernel_cudaERNS_18TensorIteratorBaseEENKUlvE_clEvENKUlvE_clEvEUlhhE_EESt5arrayIPcLm2EEEEviT0_T1_,@"STO_CUDA_ENTRY STV_DEFAULT"
_ZN2at6native29vectorized_elementwise_kernelILi8ENS0_13AUnaryFunctorIhhhZZZNS0_18rshift_kernel_cudaERNS_18TensorIteratorBaseEENKUlvE_clEvENKUlvE_clEvEUlhhE_EESt5arrayIPcLm2EEEEviT0_T1_:
.text._ZN2at6native29vectorized_elementwise_kernelILi8ENS0_13AUnaryFunctorIhhhZZZNS0_18rshift_kernel_cudaERNS_18TensorIteratorBaseEENKUlvE_clEvENKUlvE_clEvEUlhhE_EESt5arrayIPcLm2EEEEviT0_T1_:
        /* <DEDUP_REMOVED lines=152> */
.L_x_10535:
        /* <DEDUP_REMOVED lines=8> */
.L_x_10536:
        /* <DEDUP_REMOVED lines=8> */
.L_x_10537:
        /* <DEDUP_REMOVED lines=9> */
.L_x_10538:
[----:B------:R-:W-:Y:S05]  /*0b10*/  BSYNC.RELIABLE B1 ;  /* 0x0000000000017941 */ /* 0x000fea0003800100 */
.L_x_10534:
[----:B------:R-:W-:-:S13]  /*0b20*/  ISETP.GE.U32.AND P0, PT, R2, UR5, PT ;  /* 0x0000000502007c0c */ /* 0x000fda000bf06070 */
[----:B--2---:R-:W2:Y:S01]  /*0b30*/  @!P0 LDC.64 R6, c[0x0][0x388] ;  /* 0x0000e200ff068b82 */ /* 0x004ea20000000a00 */
[C---:B-1----:R-:W-:Y:S02]  /*0b40*/  @!P0 VIADD R5, R2.reuse, UR4 ;  /* 0x0000000402058c36 */ /* 0x042fe40008000000 */
[----:B------:R-:W-:-:S03]  /*0b50*/  @!P0 VIADD R2, R2, 0x80 ;  /* 0x0000008002028836 */ /* 0x000fc60000000000 */
[----:B--2---:R-:W-:-:S05]  /*0b60*/  @!P0 IADD3 R4, P1, PT, R5, R6, RZ ;  /* 0x0000000605048210 */ /* 0x004fca0007f3e0ff */
[----:B------:R-:W-:-:S05]  /*0b70*/  @!P0 IMAD.X R5, RZ, RZ, R7, P1 ;  /* 0x000000ffff058224 */ /* 0x000fca00008e0607 */
[----:B------:R2:W-:Y:S03]  /*0b80*/  @!P0 STG.E.U8 desc[UR8][R4.64], R10 ;  /* 0x0000000a04008986 */ /* 0x0005e6000c101108 */
.L_x_10539:
[----:B------:R-:W-:Y:S05]  /*0b90*/  BSYNC.RECONVERGENT B0 ;  /* 0x0000000000007941 */ /* 0x000fea0003800200 */
.L_x_10533:
        /* <DEDUP_REMOVED lines=9> */
.L_x_10532:
        /* <DEDUP_REMOVED lines=9> */
[----:B0-----:R-:W-:-:S04]  /*0cc0*/  UIADD3 UR6, UP0, UPT, UR4, UR6, URZ ;  /* 0x0000000604067290 */ /* 0x001fc8000ff1e0ff */
[----:B------:R-:W-:Y:S01]  /*0cd0*/  UIADD3.X UR7, UPT, UPT, URZ, UR7, URZ, UP0, !UPT ;  /* 0x00000007ff077290 */ /* 0x000fe200087fe4ff */
[----:B--2---:R-:W-:Y:S02]  /*0ce0*/  PRMT R11, R2, 0x7773, RZ ;  /* 0x00007773020b7816 */ /* 0x004fe400000000ff */
[----:B------:R-:W-:Y:S02]  /*0cf0*/  PRMT R9, R3, 0x7771, RZ ;  /* 0x0000777103097816 */ /* 0x000fe400000000ff */
[----:B------:R-:W-:Y:S02]  /*0d00*/  ISETP.GT.U32.AND P6, PT, R11, 0x7, PT ;  /* 0x000000070b00780c */ /* 0x000fe40003fc4070 */
[C---:B------:R-:W-:Y:S02]  /*0d10*/  PRMT R5, R3.reuse, 0x7773, RZ ;  /* 0x0000777303057816 */ /* 0x040fe400000000ff */
[----:B------:R-:W-:Y:S02]  /*0d20*/  PRMT R7, R3, 0x7772, RZ ;  /* 0x0000777203077816 */ /* 0x000fe400000000ff */
[----:B---3--:R-:W-:-:S02]  /*0d30*/  SHF.R.U32.HI R11, RZ, R11, R8 ;  /* 0x0000000bff0b7219 */ /* 0x008fc40000011608 */
[C---:B------:R-:W-:Y:S02]  /*0d40*/  PRMT R13, R2.reuse, 0x7772, RZ ;  /* 0x00007772020d7816 */ /* 0x040fe400000000ff */
[C---:B------:R-:W-:Y:S02]  /*0d50*/  PRMT R15, R2.reuse, 0x7771, RZ ;  /* 0x00007771020f7816 */ /* 0x040fe400000000ff */
[----:B------:R-:W-:Y:S01]  /*0d60*/  PRMT R17, R2, 0x7770, RZ ;  /* 0x0000777002117816 */ /* 0x000fe200000000ff */
[----:B------:R-:W-:Y:S01]  /*0d70*/  IMAD.U32 R2, RZ, RZ, UR6 ;  /* 0x00000006ff027e24 */ /* 0x000fe2000f8e00ff */
[----:B------:R-:W-:Y:S02]  /*0d80*/  PRMT R3, R3, 0x7770, RZ ;  /* 0x0000777003037816 */ /* 0x000fe400000000ff */
[----:B------:R-:W-:Y:S02]  /*0d90*/  SEL R11, R11, RZ, !P6 ;  /* 0x000000ff0b0b7207 */ /* 0x000fe40007000000 */
[----:B------:R-:W-:-:S02]  /*0da0*/  ISETP.GT.U32.AND P5, PT, R13, 0x7, PT ;  /* 0x000000070d00780c */ /* 0x000fc40003fa4070 */
[----:B------:R-:W-:Y:S02]  /*0db0*/  ISETP.GT.U32.AND P4, PT, R17, 0x7, PT ;  /* 0x000000071100780c */ /* 0x000fe40003f84070 */
[----:B------:R-:W-:Y:S02]  /*0dc0*/  ISETP.GT.U32.AND P3, PT, R15, 0x7, PT ;  /* 0x000000070f00780c */ /* 0x000fe40003f64070 */
[----:B------:R-:W-:Y:S02]  /*0dd0*/  ISETP.GT.U32.AND P2, PT, R9, 0x7, PT ;  /* 0x000000070900780c */ /* 0x000fe40003f44070 */
[----:B------:R-:W-:Y:S02]  /*0de0*/  ISETP.GT.U32.AND P1, PT, R3, 0x7, PT ;  /* 0x000000070300780c */ /* 0x000fe40003f24070 */
[----:B------:R-:W-:Y:S01]  /*0df0*/  SHF.R.U32.HI R4, RZ, R3, R8 ;  /* 0x00000003ff047219 */ /* 0x000fe20000011608 */
[----:B------:R-:W-:Y:S01]  /*0e00*/  IMAD.U32 R3, RZ, RZ, UR7 ;  /* 0x00000007ff037e24 */ /* 0x000fe2000f8e00ff */
[----:B------:R-:W-:-:S02]  /*0e10*/  ISETP.GT.U32.AND P0, PT, R7, 0x7, PT ;  /* 0x000000070700780c */ /* 0x000fc40003f04070 */
[----:B------:R-:W-:Y:S01]  /*0e20*/  ISETP.GT.U32.AND P6, PT, R5, 0x7, PT ;  /* 0x000000070500780c */ /* 0x000fe20003fc4070 */
[----:B------:R-:W-:Y:S01]  /*0e30*/  IMAD.WIDE.U32 R2, R0, 0x8, R2 ;  /* 0x0000000800027825 */ /* 0x000fe200078e0002 */
[--C-:B------:R-:W-:Y:S02]  /*0e40*/  SHF.R.U32.HI R13, RZ, R13, R8.reuse ;  /* 0x0000000dff0d7219 */ /* 0x100fe40000011608 */
[--C-:B------:R-:W-:Y:S02]  /*0e50*/  SHF.R.U32.HI R17, RZ, R17, R8.reuse ;  /* 0x00000011ff117219 */ /* 0x100fe40000011608 */
[--C-:B------:R-:W-:Y:S02]  /*0e60*/  SHF.R.U32.HI R15, RZ, R15, R8.reuse ;  /* 0x0000000fff0f7219 */ /* 0x100fe40000011608 */
[--C-:B------:R-:W-:Y:S02]  /*0e70*/  SHF.R.U32.HI R9, RZ, R9, R8.reuse ;  /* 0x00000009ff097219 */ /* 0x100fe40000011608 */
[----:B------:R-:W-:-:S02]  /*0e80*/  SHF.R.U32.HI R7, RZ, R7, R8 ;  /* 0x00000007ff077219 */ /* 0x000fc40000011608 */
[----:B------:R-:W-:Y:S02]  /*0e90*/  SHF.R.U32.HI R5, RZ, R5, R8 ;  /* 0x00000005ff057219 */ /* 0x000fe40000011608 */
[----:B------:R-:W-:Y:S02]  /*0ea0*/  SEL R4, R4, RZ, !P1 ;  /* 0x000000ff04047207 */ /* 0x000fe40004800000 */
[----:B------:R-:W-:Y:S02]  /*0eb0*/  SEL R13, R13, RZ, !P5 ;  /* 0x000000ff0d0d7207 */ /* 0x000fe40006800000 */
[----:B------:R-:W-:Y:S02]  /*0ec0*/  SEL R17, R17, RZ, !P4 ;  /* 0x000000ff11117207 */ /* 0x000fe40006000000 */
[----:B------:R-:W-:Y:S02]  /*0ed0*/  SEL R15, R15, RZ, !P3 ;  /* 0x000000ff0f0f7207 */ /* 0x000fe40005800000 */
[----:B------:R-:W-:-:S02]  /*0ee0*/  SEL R9, R9, RZ, !P2 ;  /* 0x000000ff09097207 */ /* 0x000fc40005000000 */
[----:B------:R-:W-:Y:S02]  /*0ef0*/  SEL R7, R7, RZ, !P0 ;  /* 0x000000ff07077207 */ /* 0x000fe40004000000 */
[----:B------:R-:W-:Y:S02]  /*0f00*/  SEL R5, R5, RZ, !P6 ;  /* 0x000000ff05057207 */ /* 0x000fe40007000000 */
        /* <DEDUP_REMOVED lines=16> */
.L_x_10540:
        /* <DEDUP_REMOVED lines=15> */
.L_x_21138:


//--------------------- .text._ZN2at6native18elementwise_kernelILi128ELi4EZNS0_15gpu_kernel_implINS0_13BinaryFunctorIsssZZZNS0_18lshift_kernel_cudaERNS_18TensorIteratorBaseEENKUlvE_clEvENKUlvE3_clEvEUlssE_EEEEvS5_RKT_EUliE_EEviT1_ --------------------------
	.section	.text._ZN2at6native18elementwise_kernelILi128ELi4EZNS0_15gpu_kernel_implINS0_13BinaryFunctorIsssZZZNS0_18lshift_kernel_cudaERNS_18TensorIteratorBaseEENKUlvE_clEvENKUlvE3_clEvEUlssE_EEEEvS5_RKT_EUliE_EEviT1_,"ax",@progbits
	.align	128
        .global         _ZN2at6native18elementwise_kernelILi128ELi4EZNS0_15gpu_kernel_implINS0_13BinaryFunctorIsssZZZNS0_18lshift_kernel_cudaERNS_18TensorIteratorBaseEENKUlvE_clEvENKUlvE3_clEvEUlssE_EEEEvS5_RKT_EUliE_EEviT1_
        .type           _ZN2at6native18elementwise_kernelILi128ELi4EZNS0_15gpu_kernel_implINS0_13BinaryFunctorIsssZZZNS0_18lshift_kernel_cudaERNS_18TensorIteratorBaseEENKUlvE_clEvENKUlvE3_clEvEUlssE_EEEEvS5_RKT_EUliE_EEviT1_,@function
        .size           _ZN2at6native18elementwise_kernelILi128ELi4EZNS0_15gpu_kernel_implINS0_13BinaryFunctorIsssZZZNS0_18lshift_kernel_cudaERNS_18TensorIteratorBaseEENKUlvE_clEvENKUlvE3_clEvEUlssE_EEEEvS5_RKT_EUliE_EEviT1_,(.L_x_21139 - _ZN2at6native18elementwise_kernelILi128ELi4EZNS0_15gpu_kernel_implINS0_13BinaryFunctorIsssZZZNS0_18lshift_kernel_cudaERNS_18TensorIteratorBaseEENKUlvE_clEvENKUlvE3_clEvEUlssE_EEEEvS5_RKT_EUliE_EEviT1_)
        .other          _ZN2at6native18elementwise_kernelILi128ELi4EZNS0_15gpu_kernel_implINS0_13BinaryFunctorIsssZZZNS0_18lshift_kernel_cudaERNS_18TensorIteratorBaseEENKUlvE_clEvENKUlvE3_clEvEUlssE_EEEEvS5_RKT_EUliE_EEviT1_,@"STO_CUDA_ENTRY STV_DEFAULT"
_ZN2at6native18elementwise_kernelILi128ELi4EZNS0_15gpu_kernel_implINS0_13BinaryFunctorIsssZZZNS0_18lshift_kernel_cudaERNS_18TensorIteratorBaseEENKUlvE_clEvENKUlvE3_clEvEUlssE_EEEEvS5_RKT_EUliE_EEviT1_:
.text._ZN2at6native18elementwise_kernelILi128ELi4EZNS0_15gpu_kernel_implINS0_13BinaryFunctorIsssZZZNS0_18lshift_kernel_cudaERNS_18TensorIteratorBaseEENKUlvE_clEvENKUlvE3_clEvEUlssE_EEEEvS5_RKT_EUliE_EEviT1_:
        /* <DEDUP_REMOVED lines=371> */
.L_x_10543:
        /* <DEDUP_REMOVED lines=16> */
.L_x_10547:
[----:B------:R0:W5:Y:S01]  /*1830*/  LDG.E.U8 R19, desc[UR36][R2.64] ;  /* 0x0000002402137981 */ /* 0x000162000c1e1100 */
[----:B------:R-:W-:Y:S05]  /*1840*/  BRA `(.L_x_10549) ;  /* 0x0000000c004c7947 */ /* 0x000fea0003800000 */
.L_x_10546:
        /* <DEDUP_REMOVED lines=8> */
.L_x_10551:
[----:B------:R0:W5:Y:S01]  /*18d0*/  LDG.E.U16 R19, desc[UR36][R2.64] ;  /* 0x0000002402137981 */ /* 0x000162000c1e1500 */
[----:B------:R-:W-:Y:S05]  /*18e0*/  BRA `(.L_x_10549) ;  /* 0x0000000c00247947 */ /* 0x000fea0003800000 */
.L_x_10550:
[----:B------:R0:W5:Y:S01]  /*18f0*/  LDG.E.U16 R19, desc[UR36][R2.64] ;  /* 0x0000002402137981 */ /* 0x000162000c1e1500 */
[----:B------:R-:W-:Y:S05]  /*1900*/  BRA `(.L_x_10549) ;  /* 0x0000000c001c7947 */ /* 0x000fea0003800000 */
.L_x_10545:
        /* <DEDUP_REMOVED lines=9> */
.L_x_10553:
[----:B------:R-:W2:Y:S02]  /*19a0*/  LDG.E.U16 R0, desc[UR36][R2.64] ;  /* 0x0000002402007981 */ /* 0x000ea4000c1e1500 */
[----:B--2---:R-:W-:-:S06]  /*19b0*/  HADD2.F32 R0, -RZ, R0.H0_H0 ;  /* 0x20000000ff007230 */ /* 0x004fcc0000004100 */
[----:B------:R-:W0:Y:S02]  /*19c0*/  F2I.FTZ.TRUNC.NTZ R0, R0 ;  /* 0x0000000000007305 */ /* 0x000e24000021f100 */
[----:B0-----:R-:W-:Y:S01]  /*19d0*/  PRMT R19, R0, 0x7610, R19 ;  /* 0x0000761000137816 */ /* 0x001fe20000000013 */
[----:B------:R-:W-:Y:S06]  /*19e0*/  BRA `(.L_x_10549) ;  /* 0x0000000800e47947 */ /* 0x000fec0003800000 */
.L_x_10552:
        /* <DEDUP_REMOVED lines=9> */
.L_x_10555:
[----:B------:R-:W2:Y:S02]  /*1a80*/  LDG.E.U16 R2, desc[UR36][R2.64] ;  /* 0x0000002402027981 */ /* 0x000ea4000c1e1500 */
[----:B--2---:R-:W-:-:S06]  /*1a90*/  HADD2.F32 R0, -RZ, R2.H0_H0 ;  /* 0x20000002ff007230 */ /* 0x004fcc0000004100 */
[----:B------:R-:W0:Y:S02]  /*1aa0*/  F2I.FTZ.TRUNC.NTZ R0, R0 ;  /* 0x0000000000007305 */ /* 0x000e24000021f100 */
[----:B0-----:R-:W-:Y:S01]  /*1ab0*/  PRMT R19, R0, 0x7610, R19 ;  /* 0x0000761000137816 */ /* 0x001fe20000000013 */
[----:B------:R-:W-:Y:S06]  /*1ac0*/  BRA `(.L_x_10549) ;  /* 0x0000000800ac7947 */ /* 0x000fec0003800000 */
.L_x_10554:
[----:B------:R-:W2:Y:S02]  /*1ad0*/  LDG.E.64 R2, desc[UR36][R2.64] ;  /* 0x0000002402027981 */ /* 0x000ea4000c1e1b00 */
[----:B--2---:R0:W1:Y:S01]  /*1ae0*/  F2I.F64.TRUNC R19, R2 ;  /* 0x0000000200137311 */ /* 0x004062000030d100 */
[----:B------:R-:W-:Y:S05]  /*1af0*/  BRA `(.L_x_10549) ;  /* 0x0000000800a07947 */ /* 0x000fea0003800000 */
.L_x_10544:
        /* <DEDUP_REMOVED lines=12> */
.L_x_10558:
[----:B------:R-:W2:Y:S02]  /*1bc0*/  LDG.E.64 R2, desc[UR36][R2.64] ;  /* 0x0000002402027981 */ /* 0x000ea4000c1e1b00 */
[----:B--2---:R3:W4:Y:S01]  /*1bd0*/  F2I.F64.TRUNC R19, R2 ;  /* 0x0000000200137311 */ /* 0x004722000030d100 */
[----:B------:R-:W-:Y:S05]  /*1be0*/  BRA `(.L_x_10549) ;  /* 0x0000000800647947 */ /* 0x000fea0003800000 */
.L_x_10557:
        /* <DEDUP_REMOVED lines=27> */
.L_x_10560:
        /* <DEDUP_REMOVED lines=14> */
.L_x_10559:
[----:B------:R-:W2:Y:S02]  /*1e80*/  LDG.E.U16 R0, desc[UR36][R2.64] ;  /* 0x0000002402007981 */ /* 0x000ea4000c1e1500 */
[----:B--2---:R-:W-:-:S06]  /*1e90*/  IMAD.U32 R0, R0, 0x10000, RZ ;  /* 0x0001000000007824 */ /* 0x004fcc00078e00ff */
[----:B------:R-:W0:Y:S02]  /*1ea0*/  F2I.FTZ.TRUNC.NTZ R0, R0 ;  /* 0x0000000000007305 */ /* 0x000e24000021f100 */
[----:B0-----:R-:W-:Y:S01]  /*1eb0*/  PRMT R19, R0, 0x7610, R19 ;  /* 0x0000761000137816 */ /* 0x001fe20000000013 */
[----:B------:R-:W-:Y:S06]  /*1ec0*/  BRA `(.L_x_10549) ;  /* 0x0000000400ac7947 */ /* 0x000fec0003800000 */
.L_x_10556:
        /* <DEDUP_REMOVED lines=10> */
.L_x_10563:
        /* <DEDUP_REMOVED lines=21> */
.L_x_10567:
[----:B------:R-:W-:Y:S05]  /*20c0*/  BSYNC.RECONVERGENT B1 ;  /* 0x0000000000017941 */ /* 0x000fea0003800200 */
.L_x_10566:
[----:B------:R-:W-:Y:S01]  /*20d0*/  IMAD.SHL.U32 R0, R0, 0x100000, RZ ;  /* 0x0010000000007824 */ /* 0x000fe200078e00ff */
[----:B------:R-:W-:-:S04]  /*20e0*/  LEA R2, R2, 0x3b800000, 0x17 ;  /* 0x3b80000002027811 */ /* 0x000fc800078eb8ff */
[----:B------:R-:W-:-:S07]  /*20f0*/  LOP3.LUT R0, R2, R0, R7, 0xfe, !PT ;  /* 0x0000000002007212 */ /* 0x000fce00078efe07 */
.L_x_10565:
[----:B------:R-:W-:Y:S05]  /*2100*/  BSYNC.RECONVERGENT B0 ;  /* 0x0000000000007941 */ /* 0x000fea0003800200 */
.L_x_10564:
[----:B------:R-:W0:Y:S02]  /*2110*/  F2I.FTZ.TRUNC.NTZ R0, R0 ;  /* 0x0000000000007305 */ /* 0x000e24000021f100 */
[----:B0-----:R-:W-:Y:S01]  /*2120*/  PRMT R19, R0, 0x7610, R19 ;  /* 0x0000761000137816 */ /* 0x001fe20000000013 */
[----:B------:R-:W-:Y:S06]  /*2130*/  BRA `(.L_x_10549) ;  /* 0x0000000400107947 */ /* 0x000fec0003800000 */
.L_x_10562:
        /* <DEDUP_REMOVED lines=21> */
.L_x_10571:
[----:B------:R-:W-:Y:S05]  /*2290*/  BSYNC.RECONVERGENT B1 ;  /* 0x0000000000017941 */ /* 0x000fea0003800200 */
.L_x_10570:
[----:B------:R-:W-:Y:S01]  /*22a0*/  IMAD.SHL.U32 R0, R0, 0x200000, RZ ;  /* 0x0020000000007824 */ /* 0x000fe200078e00ff */
[----:B------:R-:W-:-:S04]  /*22b0*/  LEA R2, R2, 0x37800000, 0x17 ;  /* 0x3780000002027811 */ /* 0x000fc800078eb8ff */
[----:B------:R-:W-:-:S07]  /*22c0*/  LOP3.LUT R0, R2, R0, R7, 0xfe, !PT ;  /* 0x0000000002007212 */ /* 0x000fce00078efe07 */
.L_x_10569:
[----:B------:R-:W-:Y:S05]  /*22d0*/  BSYNC.RECONVERGENT B0 ;  /* 0x0000000000007941 */ /* 0x000fea0003800200 */
.L_x_10568:
[----:B------:R-:W0:Y:S02]  /*22e0*/  F2I.FTZ.TRUNC.NTZ R0, R0 ;  /* 0x0000000000007305 */ /* 0x000e24000021f100 */
[----:B0-----:R-:W-:Y:S01]  /*22f0*/  PRMT R19, R0, 0x7610, R19 ;  /* 0x0000761000137816 */ /* 0x001fe20000000013 */
[----:B------:R-:W-:Y:S06]  /*2300*/  BRA `(.L_x_10549) ;  /* 0x00000000009c7947 */ /* 0x000fec0003800000 */
.L_x_10561:
[----:B------:R-:W-:-:S09]  /*2310*/  UISETP.NE.AND UP0, UPT, UR4, 0x1c, UPT ;  /* 0x0000001c0400788c */ /* 0x000fd2000bf05270 */
[----:B------:R-:W-:Y:S05]  /*2320*/  BRA.U !UP0, `(.L_x_10572) ;  /* 0x0000000108907547 */ /* 0x000fea000b800000 */
[----:B------:R-:W-:-:S09]  /*2330*/  UISETP.NE.AND UP0, UPT, UR4, 0x1d, UPT ;  /* 0x0000001d0400788c */ /* 0x000fd2000bf05270 */
[----:B------:R-:W-:Y:S05]  /*2340*/  BRA.U !UP0, `(.L_x_10573) ;  /* 0x0000000108807547 */ /* 0x000fea000b800000 */
[----:B------:R-:W-:-:S09]  /*2350*/  UISETP.NE.AND UP0, UPT, UR4, 0x2c, UPT ;  /* 0x0000002c0400788c */ /* 0x000fd2000bf05270 */
[----:B------:R-:W-:Y:S05]  /*2360*/  BRA.U !UP0, `(.L_x_10574) ;  /* 0x0000000108487547 */ /* 0x000fea000b800000 */
.L_x_10548:
        /* <DEDUP_REMOVED lines=16> */
.L_x_10575:
[----:B------:R-:W-:Y:S01]  /*2470*/  PRMT R19, RZ, 0x7610, R19 ;  /* 0x00007610ff137816 */ /* 0x000fe20000000013 */
[----:B------:R-:W-:Y:S06]  /*2480*/  BRA `(.L_x_10549) ;  /* 0x00000000003c7947 */ /* 0x000fec0003800000 */
.L_x_10574:
        /* <DEDUP_REMOVED lines=8> */
.L_x_10577:
[----:B------:R-:W-:Y:S05]  /*2510*/  BSYNC.RECONVERGENT B0 ;  /* 0x0000000000007941 */ /* 0x000fea0003800200 */
.L_x_10576:
[----:B------:R-:W0:Y:S02]  /*2520*/  F2I.FTZ.TRUNC.NTZ R0, R0 ;  /* 0x0000000000007305 */ /* 0x000e24000021f100 */
[----:B0-----:R-:W-:Y:S01]  /*2530*/  PRMT R19, R0, 0x7610, R19 ;  /* 0x0000761000137816 */ /* 0x001fe20000000013 */
[----:B------:R-:W-:Y:S06]  /*2540*/  BRA `(.L_x_10549) ;  /* 0x00000000000c7947 */ /* 0x000fec0003800000 */
.L_x_10573:
[----:B------:R2:W5:Y:S01]  /*2550*/  LDG.E.U16 R19, desc[UR36][R2.64] ;  /* 0x0000002402137981 */ /* 0x000562000c1e1500 */
[----:B------:R-:W-:Y:S05]  /*2560*/  BRA `(.L_x_10549) ;  /* 0x0000000000047947 */ /* 0x000fea0003800000 */
.L_x_10572:
[----:B------:R1:W5:Y:S02]  /*2570*/  LDG.E.U16 R19, desc[UR36][R2.64] ;  /* 0x0000002402137981 */ /* 0x000364000c1e1500 */
.L_x_10549:
        /* <DEDUP_REMOVED lines=16> */
.L_x_10581:
[----:B------:R3:W5:Y:S01]  /*2680*/  LDG.E.U8 R0, desc[UR36][R2.64] ;  /* 0x0000002402007981 */ /* 0x000762000c1e1100 */
[----:B------:R-:W-:Y:S05]  /*2690*/  BRA `(.L_x_10583) ;  /* 0x0000000c004c7947 */ /* 0x000fea0003800000 */
.L_x_10580:
        /* <DEDUP_REMOVED lines=8> */
.L_x_10585:
[----:B------:R1:W5:Y:S01]  /*2720*/  LDG.E.U16 R0, desc[UR36][R2.64] ;  /* 0x0000002402007981 */ /* 0x000362000c1e1500 */
[----:B------:R-:W-:Y:S05]  /*2730*/  BRA `(.L_x_10583) ;  /* 0x0000000c00247947 */ /* 0x000fea0003800000 */
.L_x_10584:
[----:B------:R2:W5:Y:S01]  /*2740*/  LDG.E.U16 R0, desc[UR36][R2.64] ;  /* 0x0000002402007981 */ /* 0x000562000c1e1500 */
[----:B------:R-:W-:Y:S05]  /*2750*/  BRA `(.L_x_10583) ;  /* 0x0000000c001c7947 */ /* 0x000fea0003800000 */
.L_x_10579:
        /* <DEDUP_REMOVED lines=9> */
.L_x_10587:
[----:B------:R-:W2:Y:S02]  /*27f0*/  LDG.E.U16 R4, desc[UR36][R2.64] ;  /* 0x0000002402047981 */ /* 0x000ea4000c1e1500 */
[----:B--2---:R-:W-:-:S06]  /*2800*/  HADD2.F32 R4, -RZ, R4.H0_H0 ;  /* 0x20000004ff047230 */ /* 0x004fcc0000004100 */
[----:B------:R-:W0:Y:S02]  /*2810*/  F2I.FTZ.TRUNC.NTZ R4, R4 ;  /* 0x0000000400047305 */ /* 0x000e24000021f100 */
[----:B0-----:R-:W-:Y:S01]  /*2820*/  PRMT R0, R4, 0x7610, R0 ;  /* 0x0000761004007816 */ /* 0x001fe20000000000 */
[----:B------:R-:W-:Y:S06]  /*2830*/  BRA `(.L_x_10583) ;  /* 0x0000000800e47947 */ /* 0x000fec0003800000 */
.L_x_10586:
        /* <DEDUP_REMOVED lines=9> */
.L_x_10589:
[----:B------:R-:W2:Y:S02]  /*28d0*/  LDG.E.U16 R2, desc[UR36][R2.64] ;  /* 0x0000002402027981 */ /* 0x000ea4000c1e1500 */
[----:B--2---:R-:W-:-:S06]  /*28e0*/  HADD2.F32 R4, -RZ, R2.H0_H0 ;  /* 0x20000002ff047230 */ /* 0x004fcc0000004100 */
[----:B------:R-:W0:Y:S02]  /*28f0*/  F2I.FTZ.TRUNC.NTZ R4, R4 ;  /* 0x0000000400047305 */ /* 0x000e24000021f100 */
[----:B0-----:R-:W-:Y:S01]  /*2900*/  PRMT R0, R4, 0x7610, R0 ;  /* 0x0000761004007816 */ /* 0x001fe20000000000 */
[----:B------:R-:W-:Y:S06]  /*2910*/  BRA `(.L_x_10583) ;  /* 0x0000000800ac7947 */ /* 0x000fec0003800000 */
.L_x_10588:
[----:B------:R-:W2:Y:S02]  /*2920*/  LDG.E.64 R2, desc[UR36][R2.64] ;  /* 0x0000002402027981 */ /* 0x000ea4000c1e1b00 */
[----:B--2---:R0:W1:Y:S01]  /*2930*/  F2I.F64.TRUNC R0, R2 ;  /* 0x0000000200007311 */ /* 0x004062000030d100 */
[----:B------:R-:W-:Y:S05]  /*2940*/  BRA `(.L_x_10583) ;  /* 0x0000000800a07947 */ /* 0x000fea0003800000 */
.L_x_10578:
        /* <DEDUP_REMOVED lines=12> */
.L_x_10592:
[----:B------:R-:W2:Y:S02]  /*2a10*/  LDG.E.64 R2, desc[UR36][R2.64] ;  /* 0x0000002402027981 */ /* 0x000ea4000c1e1b00 */
[----:B--2---:R0:W1:Y:S01]  /*2a20*/  F2I.F64.TRUNC R0, R2 ;  /* 0x0000000200007311 */ /* 0x004062000030d100 */
[----:B------:R-:W-:Y:S05]  /*2a30*/  BRA `(.L_x_10583) ;  /* 0x0000000800647947 */ /* 0x000fea0003800000 */
.L_x_10591:
        /* <DEDUP_REMOVED lines=27> */
.L_x_10594:
        /* <DEDUP_REMOVED lines=14> */
.L_x_10593:
[----:B------:R-:W2:Y:S02]  /*2cd0*/  LDG.E.U16 R4, desc[UR36][R2.64] ;  /* 0x0000002402047981 */ /* 0x000ea4000c1e1500 */
[----:B--2---:R-:W-:-:S06]  /*2ce0*/  IMAD.U32 R4, R4, 0x10000, RZ ;  /* 0x0001000004047824 */ /* 0x004fcc00078e00ff */
[----:B------:R-:W0:Y:S02]  /*2cf0*/  F2I.FTZ.TRUNC.NTZ R4, R4 ;  /* 0x0000000400047305 */ /* 0x000e24000021f100 */
[----:B0-----:R-:W-:Y:S01]  /*2d00*/  PRMT R0, R4, 0x7610, R0 ;  /* 0x0000761004007816 */ /* 0x001fe20000000000 */
[----:B------:R-:W-:Y:S06]  /*2d10*/  BRA `(.L_x_10583) ;  /* 0x0000000400ac7947 */ /* 0x000fec0003800000 */
.L_x_10590:
        /* <DEDUP_REMOVED lines=10> */
.L_x_10597:
        /* <DEDUP_REMOVED lines=21> */
.L_x_10601:
[----:B------:R-:W-:Y:S05]  /*2f10*/  BSYNC.RECONVERGENT B1 ;  /* 0x0000000000017941 */ /* 0x000fea0003800200 */
.L_x_10600:
[----:B------:R-:W-:Y:S01]  /*2f20*/  IMAD.SHL.U32 R0, R0, 0x100000, RZ ;  /* 0x0010000000007824 */ /* 0x000fe200078e00ff */
[----:B------:R-:W-:-:S04]  /*2f30*/  LEA R2, R2, 0x3b800000, 0x17 ;  /* 0x3b80000002027811 */ /* 0x000fc800078eb8ff */
[----:B------:R-:W-:-:S07]  /*2f40*/  LOP3.LUT R4, R2, R0, R7, 0xfe, !PT ;  /* 0x0000000002047212 */ /* 0x000fce00078efe07 */
.L_x_10599:
[----:B------:R-:W-:Y:S05]  /*2f50*/  BSYNC.RECONVERGENT B0 ;  /* 0x0000000000007941 */ /* 0x000fea0003800200 */
.L_x_10598:
[----:B------:R-:W0:Y:S02]  /*2f60*/  F2I.FTZ.TRUNC.NTZ R4, R4 ;  /* 0x0000000400047305 */ /* 0x000e24000021f100 */
[----:B0-----:R-:W-:Y:S01]  /*2f70*/  PRMT R0, R4, 0x7610, R0 ;  /* 0x0000761004007816 */ /* 0x001fe20000000000 */
[----:B------:R-:W-:Y:S06]  /*2f80*/  BRA `(.L_x_10583) ;  /* 0x0000000400107947 */ /* 0x000fec0003800000 */
.L_x_10596:
        /* <DEDUP_REMOVED lines=21> */
.L_x_10605:
[----:B------:R-:W-:Y:S05]  /*30e0*/  BSYNC.RECONVERGENT B1 ;  /* 0x0000000000017941 */ /* 0x000fea0003800200 */
.L_x_10604:
[----:B------:R-:W-:Y:S01]  /*30f0*/  IMAD.SHL.U32 R0, R0, 0x200000, RZ ;  /* 0x0020000000007824 */ /* 0x000fe200078e00ff */
[----:B------:R-:W-:-:S04]  /*3100*/  LEA R2, R2, 0x37800000, 0x17 ;  /* 0x3780000002027811 */ /* 0x000fc800078eb8ff */
[----:B------:R-:W-:-:S07]  /*3110*/  LOP3.LUT R4, R2, R0, R7, 0xfe, !PT ;  /* 0x0000000002047212 */ /* 0x000fce00078efe07 */
.L_x_10603:
[----:B------:R-:W-:Y:S05]  /*3120*/  BSYNC.RECONVERGENT B0 ;  /* 0x0000000000007941 */ /* 0x000fea0003800200 */
.L_x_10602:
[----:B------:R-:W0:Y:S02]  /*3130*/  F2I.FTZ.TRUNC.NTZ R4, R4 ;  /* 0x0000000400047305 */ /* 0x000e24000021f100 */
[----:B0-----:R-:W-:Y:S01]  /*3140*/  PRMT R0, R4, 0x7610, R0 ;  /* 0x0000761004007816 */ /* 0x001fe20000000000 */
[----:B------:R-:W-:Y:S06]  /*3150*/  BRA `(.L_x_10583) ;  /* 0x00000000009c7947 */ /* 0x000fec0003800000 */
.L_x_10595:
[----:B------:R-:W-:-:S09]  /*3160*/  UISETP.NE.AND UP0, UPT, UR4, 0x1c, UPT ;  /* 0x0000001c0400788c */ /* 0x000fd2000bf05270 */
[----:B------:R-:W-:Y:S05]  /*3170*/  BRA.U !UP0, `(.L_x_10606) ;  /* 0x0000000108907547 */ /* 0x000fea000b800000 */
[----:B------:R-:W-:-:S09]  /*3180*/  UISETP.NE.AND UP0, UPT, UR4, 0x1d, UPT ;  /* 0x0000001d0400788c */ /* 0x000fd2000bf05270 */
[----:B------:R-:W-:Y:S05]  /*3190*/  BRA.U !UP0, `(.L_x_10607) ;  /* 0x0000000108807547 */ /* 0x000fea000b800000 */
[----:B------:R-:W-:-:S09]  /*31a0*/  UISETP.NE.AND UP0, UPT, UR4, 0x2c, UPT ;  /* 0x0000002c0400788c */ /* 0x000fd2000bf05270 */
[----:B------:R-:W-:Y:S05]  /*31b0*/  BRA.U !UP0, `(.L_x_10608) ;  /* 0x0000000108487547 */ /* 0x000fea000b800000 */
.L_x_10582:
        /* <DEDUP_REMOVED lines=16> */
.L_x_10609:
[----:B------:R-:W-:Y:S01]  /*32c0*/  PRMT R0, RZ, 0x7610, R0 ;  /* 0x00007610ff007816 */ /* 0x000fe20000000000 */
[----:B------:R-:W-:Y:S06]  /*32d0*/  BRA `(.L_x_10583) ;  /* 0x00000000003c7947 */ /* 0x000fec0003800000 */
.L_x_10608:
        /* <DEDUP_REMOVED lines=8> */
.L_x_10611:
[----:B------:R-:W-:Y:S05]  /*3360*/  BSYNC.RECONVERGENT B0 ;  /* 0x0000000000007941 */ /* 0x000fea0003800200 */
.L_x_10610:
[----:B------:R-:W0:Y:S02]  /*3370*/  F2I.FTZ.TRUNC.NTZ R4, R4 ;  /* 0x0000000400047305 */ /* 0x000e24000021f100 */
[----:B0-----:R-:W-:Y:S01]  /*3380*/  PRMT R0, R4, 0x7610, R0 ;  /* 0x0000761004007816 */ /* 0x001fe20000000000 */
[----:B------:R-:W-:Y:S06]  /*3390*/  BRA `(.L_x_10583) ;  /* 0x00000000000c7947 */ /* 0x000fec0003800000 */
.L_x_10607:
[----:B------:R0:W5:Y:S01]  /*33a0*/  LDG.E.U16 R0, desc[UR36][R2.64] ;  /* 0x0000002402007981 */ /* 0x000162000c1e1500 */
[----:B------:R-:W-:Y:S05]  /*33b0*/  BRA `(.L_x_10583) ;  /* 0x0000000000047947 */ /* 0x000fea0003800000 */
.L_x_10606:
[----:B------:R0:W5:Y:S02]  /*33c0*/  LDG.E.U16 R0, desc[UR36][R2.64] ;  /* 0x0000002402007981 */ /* 0x000164000c1e1500 */
.L_x_10583:
[----:B------:R-:W0:Y:S01]  /*33d0*/  LDCU.64 UR6, c[0x0][0x5e8] ;  /* 0x0000bd00ff0677ac */ /* 0x000e220008000a00 */
[----:B-1---5:R-:W-:Y:S02]  /*33e0*/  LOP3.LUT R0, R0, 0xffff, RZ, 0xc0, !PT ;  /* 0x0000ffff00007812 */ /* 0x022fe400078ec0ff */
[----:B----4-:R-:W-:Y:S01]  /*33f0*/  LOP3.LUT R19, R19, 0xffff, RZ, 0xc0, !PT ;  /* 0x0000ffff13137812 */ /* 0x010fe200078ec0ff */
[----:B------:R-:W-:Y:S01]  /*3400*/  UPRMT UR4, UR43, 0x9910, URZ ;  /* 0x000099102b047896 */ /* 0x000fe200080000ff */
[----:B------:R-:W-:Y:S02]  /*3410*/  ISETP.GT.U32.AND P0, PT, R0, 0xf, PT ;  /* 0x0000000f0000780c */ /* 0x000fe40003f04070 */
[----:B------:R-:W-:Y:S01]  /*3420*/  SHF.L.U32 R19, R19, R0, RZ ;  /* 0x0000000013137219 */ /* 0x000fe200000006ff */
[----:B------:R-:W-:-:S03]  /*3430*/  UISETP.GT.AND UP0, UPT, UR4, 0x9, UPT ;  /* 0x000000090400788c */ /* 0x000fc6000bf04270 */
[----:B------:R-:W-:Y:S02]  /*3440*/  SEL R19, R19, RZ, !P0 ;  /* 0x000000ff13137207 */ /* 0x000fe40004000000 */
[----:B0-23--:R-:W-:-:S04]  /*3450*/  IADD3 R2, P1, PT, R16, UR6, RZ ;  /* 0x0000000610027c10 */ /* 0x00dfc8000ff3e0ff */
        /* <DEDUP_REMOVED lines=12> */
.L_x_10615:
[----:B------:R1:W-:Y:S01]  /*3520*/  STG.E.U8 desc[UR36][R2.64], R19 ;  /* 0x0000001302007986 */ /* 0x0003e2000c101124 */
[----:B------:R-:W-:Y:S05]  /*3530*/  BRA `(.L_x_10617) ;  /* 0x0000000c00507947 */ /* 0x000fea0003800000 */
.L_x_10614:
        /* <DEDUP_REMOVED lines=10> */
.L_x_10619:
[----:B------:R-:W-:-:S05]  /*35e0*/  PRMT R5, R19, 0x9910, RZ ;  /* 0x0000991013057816 */ /* 0x000fca00000000ff */
[----:B------:R3:W-:Y:S01]  /*35f0*/  STG.E desc[UR36][R2.64], R5 ;  /* 0x0000000502007986 */ /* 0x0007e2000c101924 */
[----:B------:R-:W-:Y:S05]  /*3600*/  BRA `(.L_x_10617) ;  /* 0x0000000c001c7947 */ /* 0x000fea0003800000 */
.L_x_10618:
[----:B------:R2:W-:Y:S01]  /*3610*/  STG.E.U16 desc[UR36][R2.64], R19 ;  /* 0x0000001302007986 */ /* 0x0005e2000c101524 */
[----:B------:R-:W-:Y:S05]  /*3620*/  BRA `(.L_x_10617) ;  /* 0x0000000c00147947 */ /* 0x000fea0003800000 */
.L_x_10613:
        /* <DEDUP_REMOVED lines=9> */
.L_x_10621:
[----:B------:R-:W0:Y:S02]  /*36c0*/  I2F.S16 R0, R19 ;  /* 0x0000001300007306 */ /* 0x000e240000101400 */
[----:B0-----:R-:W-:-:S05]  /*36d0*/  F2FP.F16.F32.PACK_AB R0, RZ, R0 ;  /* 0x00000000ff00723e */ /* 0x001fca00000000ff */
[----:B------:R0:W-:Y:S01]  /*36e0*/  STG.E.U16 desc[UR36][R2.64], R0 ;  /* 0x0000000002007986 */ /* 0x0001e2000c101524 */
[----:B------:R-:W-:Y:S05]  /*36f0*/  BRA `(.L_x_10617) ;  /* 0x0000000800e07947 */ /* 0x000fea0003800000 */
.L_x_10620:
        /* <DEDUP_REMOVED lines=10> */
.L_x_10623:
[----:B------:R-:W0:Y:S02]  /*37a0*/  I2F.S16 R19, R19 ;  /* 0x0000001300137306 */ /* 0x000e240000101400 */
[----:B0-----:R-:W-:-:S04]  /*37b0*/  F2FP.F16.F32.PACK_AB R5, RZ, R19 ;  /* 0x00000013ff05723e */ /* 0x001fc800000000ff */
[----:B------:R-:W-:-:S05]  /*37c0*/  PRMT R5, R5, 0x5410, RZ ;  /* 0x0000541005057816 */ /* 0x000fca00000000ff */
[----:B------:R0:W-:Y:S01]  /*37d0*/  STG.E desc[UR36][R2.64], R5 ;  /* 0x0000000502007986 */ /* 0x0001e2000c101924 */
[----:B------:R-:W-:Y:S05]  /*37e0*/  BRA `(.L_x_10617) ;  /* 0x0000000800a47947 */ /* 0x000fea0003800000 */
.L_x_10622:
[----:B------:R-:W0:Y:S02]  /*37f0*/  I2F.F64.S16 R4, R19 ;  /* 0x0000001300047312 */ /* 0x000e240000101c00 */
[----:B0-----:R0:W-:Y:S01]  /*3800*/  STG.E.64 desc[UR36][R2.64], R4 ;  /* 0x0000000402007986 */ /* 0x0011e2000c101b24 */
[----:B------:R-:W-:Y:S05]  /*3810*/  BRA `(.L_x_10617) ;  /* 0x0000000800987947 */ /* 0x000fea0003800000 */
.L_x_10612:
        /* <DEDUP_REMOVED lines=13> */
.L_x_10626:
[----:B------:R-:W0:Y:S01]  /*38f0*/  I2F.F64.S16 R4, R19 ;  /* 0x0000001300047312 */ /* 0x000e220000101c00 */
[----:B------:R-:W-:-:S05]  /*3900*/  CS2R R6, SRZ ;  /* 0x0000000000067805 */ /* 0x000fca000001ff00 */
[----:B0-----:R0:W-:Y:S01]  /*3910*/  STG.E.128 desc[UR36][R2.64], R4 ;  /* 0x0000000402007986 */ /* 0x0011e2000c101d24 */
[----:B------:R-:W-:Y:S05]  /*3920*/  BRA `(.L_x_10617) ;  /* 0x0000000800547947 */ /* 0x000fea0003800000 */
.L_x_10625:
        /* <DEDUP_REMOVED lines=19> */
.L_x_10630:
[----:B------:R-:W-:Y:S05]  /*3a60*/  BSYNC.RECONVERGENT B0 ;  /* 0x0000000000007941 */ /* 0x000fea0003800200 */
.L_x_10629:
[----:B------:R-:W-:-:S05]  /*3a70*/  LOP3.LUT R5, R0, 0x80, R5, 0xf8, !PT ;  /* 0x0000008000057812 */ /* 0x000fca00078ef805 */
[----:B------:R0:W-:Y:S01]  /*3a80*/  STG.E.U8 desc[UR36][R2.64], R5 ;  /* 0x0000000502007986 */ /* 0x0001e2000c101124 */
[----:B------:R-:W-:Y:S05]  /*3a90*/  BRA `(.L_x_10617) ;  /* 0x0000000400f87947 */ /* 0x000fea0003800000 */
.L_x_10628:
        /* <DEDUP_REMOVED lines=15> */
.L_x_10632:
[----:B------:R-:W-:Y:S05]  /*3b90*/  BSYNC.RECONVERGENT B0 ;  /* 0x0000000000007941 */ /* 0x000fea0003800200 */
.L_x_10631:
[----:B------:R-:W-:-:S05]  /*3ba0*/  LOP3.LUT R5, R0, 0x80, R5, 0xf8, !PT ;  /* 0x0000008000057812 */ /* 0x000fca00078ef805 */
[----:B------:R0:W-:Y:S01]  /*3bb0*/  STG.E.U8 desc[UR36][R2.64], R5 ;  /* 0x0000000502007986 */ /* 0x0001e2000c101124 */
[----:B------:R-:W-:Y:S05]  /*3bc0*/  BRA `(.L_x_10617) ;  /* 0x0000000400ac7947 */ /* 0x000fea0003800000 */
.L_x_10627:
[----:B------:R-:W0:Y:S02]  /*3bd0*/  I2F.S16 R0, R19 ;  /* 0x0000001300007306 */ /* 0x000e240000101400 */
[----:B0-----:R-:W-:-:S05]  /*3be0*/  F2FP.BF16.F32.PACK_AB R0, RZ, R0 ;  /* 0x00000000ff00723e */ /* 0x001fca00000010ff */
[----:B------:R0:W-:Y:S01]  /*3bf0*/  STG.E.U16 desc[UR36][R2.64], R0 ;  /* 0x0000000002007986 */ /* 0x0001e2000c101524 */
[----:B------:R-:W-:Y:S05]  /*3c00*/  BRA `(.L_x_10617) ;  /* 0x00000004009c7947 */ /* 0x000fea0003800000 */
.L_x_10624:
        /* <DEDUP_REMOVED lines=10> */
.L_x_10635:
        /* <DEDUP_REMOVED lines=13> */
.L_x_10638:
[----:B------:R-:W-:-:S04]  /*3d80*/  SHF.R.U32.HI R0, RZ, 0x14, R5 ;  /* 0x00000014ff007819 */ /* 0x000fc80000011605 */
[----:B------:R-:W-:-:S04]  /*3d90*/  LOP3.LUT R0, R0, 0x1, RZ, 0xc0, !PT ;  /* 0x0000000100007812 */ /* 0x000fc800078ec0ff */
[----:B------:R-:W-:-:S04]  /*3da0*/  IADD3 R0, PT, PT, R5, 0x487ffff, R0 ;  /* 0x0487ffff05007810 */ /* 0x000fc80007ffe000 */
[----:B------:R-:W-:-:S04]  /*3db0*/  SHF.R.U32.HI R0, RZ, 0x14, R0 ;  /* 0x00000014ff007819 */ /* 0x000fc80000011600 */
[----:B------:R-:W-:-:S07]  /*3dc0*/  LOP3.LUT R4, R0, 0xff, RZ, 0xc0, !PT ;  /* 0x000000ff00047812 */ /* 0x000fce00078ec0ff */
.L_x_10639:
[----:B------:R-:W-:-:S04]  /*3dd0*/  SHF.R.U32.HI R5, RZ, 0x18, R5 ;  /* 0x00000018ff057819 */ /* 0x000fc80000011605 */
[----:B------:R-:W-:-:S04]  /*3de0*/  LOP3.LUT R4, R4, 0x80, R5, 0xf8, !PT ;  /* 0x0000008004047812 */ /* 0x000fc800078ef805 */
[----:B------:R-:W-:-:S07]  /*3df0*/  PRMT R0, R4, 0x7610, R0 ;  /* 0x0000761004007816 */ /* 0x000fce0000000000 */
.L_x_10637:
[----:B------:R-:W-:Y:S05]  /*3e00*/  BSYNC.RECONVERGENT B0 ;  /* 0x0000000000007941 */ /* 0x000fea0003800200 */
.L_x_10636:
[----:B------:R0:W-:Y:S01]  /*3e10*/  STG.E.U8 desc[UR36][R2.64], R0 ;  /* 0x0000000002007986 */ /* 0x0001e2000c101124 */
[----:B------:R-:W-:Y:S05]  /*3e20*/  BRA `(.L_x_10617) ;  /* 0x0000000400147947 */ /* 0x000fea0003800000 */
.L_x_10634:
        /* <DEDUP_REMOVED lines=13> */
.L_x_10642:
[----:B------:R-:W-:-:S04]  /*3f00*/  SHF.R.U32.HI R0, RZ, 0x15, R5 ;  /* 0x00000015ff007819 */ /* 0x000fc80000011605 */
[----:B------:R-:W-:-:S04]  /*3f10*/  LOP3.LUT R0, R0, 0x1, RZ, 0xc0, !PT ;  /* 0x0000000100007812 */ /* 0x000fc800078ec0ff */
[----:B------:R-:W-:-:S04]  /*3f20*/  IADD3 R0, PT, PT, R5, 0x88fffff, R0 ;  /* 0x088fffff05007810 */ /* 0x000fc80007ffe000 */
[----:B------:R-:W-:-:S04]  /*3f30*/  SHF.R.U32.HI R0, RZ, 0x15, R0 ;  /* 0x00000015ff007819 */ /* 0x000fc80000011600 */
[----:B------:R-:W-:-:S07]  /*3f40*/  LOP3.LUT R4, R0, 0xff, RZ, 0xc0, !PT ;  /* 0x000000ff00047812 */ /* 0x000fce00078ec0ff */
.L_x_10643:
[----:B------:R-:W-:-:S04]  /*3f50*/  SHF.R.U32.HI R5, RZ, 0x18, R5 ;  /* 0x00000018ff057819 */ /* 0x000fc80000011605 */
[----:B------:R-:W-:-:S04]  /*3f60*/  LOP3.LUT R4, R4, 0x80, R5, 0xf8, !PT ;  /* 0x0000008004047812 */ /* 0x000fc800078ef805 */
[----:B------:R-:W-:-:S07]  /*3f70*/  PRMT R0, R4, 0x7610, R0 ;  /* 0x0000761004007816 */ /* 0x000fce0000000000 */
.L_x_10641:
[----:B------:R-:W-:Y:S05]  /*3f80*/  BSYNC.RECONVERGENT B0 ;  /* 0x0000000000007941 */ /* 0x000fea0003800200 */
.L_x_10640:
[----:B------:R0:W-:Y:S01]  /*3f90*/  STG.E.U8 desc[UR36][R2.64], R0 ;  /* 0x0000000002007986 */ /* 0x0001e2000c101124 */
[----:B------:R-:W-:Y:S05]  /*3fa0*/  BRA `(.L_x_10617) ;  /* 0x0000000000b47947 */ /* 0x000fea0003800000 */
.L_x_10633:
[----:B------:R-:W-:-:S09]  /*3fb0*/  UISETP.NE.AND UP0, UPT, UR4, 0x1c, UPT ;  /* 0x0000001c0400788c */ /* 0x000fd2000bf05270 */
[----:B------:R-:W-:Y:S05]  /*3fc0*/  BRA.U !UP0, `(.L_x_10644) ;  /* 0x0000000108a47547 */ /* 0x000fea000b800000 */
[----:B------:R-:W-:-:S09]  /*3fd0*/  UISETP.NE.AND UP0, UPT, UR4, 0x1d, UPT ;  /* 0x0000001d0400788c */ /* 0x000fd2000bf05270 */
[----:B------:R-:W-:Y:S05]  /*3fe0*/  BRA.U !UP0, `(.L_x_10645) ;  /* 0x00000001088c7547 */ /* 0x000fea000b800000 */
[----:B------:R-:W-:-:S09]  /*3ff0*/  UISETP.NE.AND UP0, UPT, UR4, 0x2c, UPT ;  /* 0x0000002c0400788c */ /* 0x000fd2000bf05270 */
[----:B------:R-:W-:Y:S05]  /*4000*/  BRA.U !UP0, `(.L_x_10646) ;  /* 0x0000000108447547 */ /* 0x000fea000b800000 */
.L_x_10616:
        /* <DEDUP_REMOVED lines=16> */
.L_x_10647:
[----:B------:R-:W-:Y:S05]  /*4110*/  BRA `(.L_x_10617) ;  /* 0x0000000000587947 */ /* 0x000fea0003800000 */
.L_x_10646:
        /* <DEDUP_REMOVED lines=16> */
.L_x_10645:
[----:B------:R-:W-:-:S04]  /*4220*/  PRMT R4, R19, 0x9910, RZ ;  /* 0x0000991013047816 */ /* 0x000fc800000000ff */
[----:B------:R-:W-:-:S05]  /*4230*/  SHF.R.S32.HI R5, RZ, 0x1f, R4 ;  /* 0x0000001fff057819 */ /* 0x000fca0000011404 */
[----:B------:R0:W-:Y:S01]  /*4240*/  STG.E.64 desc[UR36][R2.64], R4 ;  /* 0x0000000402007986 */ /* 0x0001e2000c101b24 */
[----:B------:R-:W-:Y:S05]  /*4250*/  BRA `(.L_x_10617) ;  /* 0x0000000000087947 */ /* 0x000fea0003800000 */
.L_x_10644:
[----:B------:R-:W-:-:S05]  /*4260*/  PRMT R5, R19, 0x9910, RZ ;  /* 0x0000991013057816 */ /* 0x000fca00000000ff */
[----:B------:R0:W-:Y:S02]  /*4270*/  STG.E desc[UR36][R2.64], R5 ;  /* 0x0000000502007986 */ /* 0x0001e4000c101924 */
.L_x_10617:
[----:B------:R-:W-:-:S07]  /*4280*/  VIADD R17, R17, 0x80 ;  /* 0x0000008011117836 */ /* 0x000fce0000000000 */
.L_x_10542:
[----:B------:R-:W-:Y:S05]  /*4290*/  BSYNC.RECONVERGENT B6 ;  /* 0x0000000000067941 */ /* 0x000fea0003800200 */
.L_x_10541:
        /* <DEDUP_REMOVED lines=358> */
.L_x_10650:
        /* <DEDUP_REMOVED lines=16> */
.L_x_10654:
[----:B------:R0:W5:Y:S01]  /*5a00*/  LDG.E.U8 R19, desc[UR36][R2.64] ;  /* 0x0000002402137981 */ /* 0x000162000c1e1100 */
[----:B------:R-:W-:Y:S05]  /*5a10*/  BRA `(.L_x_10656) ;  /* 0x0000000c004c7947 */ /* 0x000fea0003800000 */
.L_x_10653:
        /* <DEDUP_REMOVED lines=8> */
.L_x_10658:
[----:B------:R0:W5:Y:S01]  /*5aa0*/  LDG.E.U16 R19, desc[UR36][R2.64] ;  /* 0x0000002402137981 */ /* 0x000162000c1e1500 */
[----:B------:R-:W-:Y:S05]  /*5ab0*/  BRA `(.L_x_10656) ;  /* 0x0000000c00247947 */ /* 0x000fea0003800000 */
.L_x_10657:
[----:B------:R0:W5:Y:S01]  /*5ac0*/  LDG.E.U16 R19, desc[UR36][R2.64] ;  /* 0x0000002402137981 */ /* 0x000162000c1e1500 */
[----:B------:R-:W-:Y:S05]  /*5ad0*/  BRA `(.L_x_10656) ;  /* 0x0000000c001c7947 */ /* 0x000fea0003800000 */
.L_x_10652:
        /* <DEDUP_REMOVED lines=9> */
.L_x_10660:
[----:B------:R-:W2:Y:S02]  /*5b70*/  LDG.E.U16 R0, desc[UR36][R2.64] ;  /* 0x0000002402007981 */ /* 0x000ea4000c1e1500 */
[----:B--2---:R-:W-:-:S06]  /*5b80*/  HADD2.F32 R0, -RZ, R0.H0_H0 ;  /* 0x20000000ff007230 */ /* 0x004fcc0000004100 */
[----:B------:R-:W0:Y:S02]  /*5b90*/  F2I.FTZ.TRUNC.NTZ R0, R0 ;  /* 0x0000000000007305 */ /* 0x000e24000021f100 */
[----:B0-----:R-:W-:Y:S01]  /*5ba0*/  PRMT R19, R0, 0x7610, R19 ;  /* 0x0000761000137816 */ /* 0x001fe20000000013 */
[----:B------:R-:W-:Y:S06]  /*5bb0*/  BRA `(.L_x_10656) ;  /* 0x0000000800e47947 */ /* 0x000fec0003800000 */
.L_x_10659:
        /* <DEDUP_REMOVED lines=9> */
.L_x_10662:
[----:B------:R-:W2:Y:S02]  /*5c50*/  LDG.E.U16 R2, desc[UR36][R2.64] ;  /* 0x0000002402027981 */ /* 0x000ea4000c1e1500 */
[----:B--2---:R-:W-:-:S06]  /*5c60*/  HADD2.F32 R0, -RZ, R2.H0_H0 ;  /* 0x20000002ff007230 */ /* 0x004fcc0000004100 */
[----:B------:R-:W0:Y:S02]  /*5c70*/  F2I.FTZ.TRUNC.NTZ R0, R0 ;  /* 0x0000000000007305 */ /* 0x000e24000021f100 */
[----:B0-----:R-:W-:Y:S01]  /*5c80*/  PRMT R19, R0, 0x7610, R19 ;  /* 0x0000761000137816 */ /* 0x001fe20000000013 */
[----:B------:R-:W-:Y:S06]  /*5c90*/  BRA `(.L_x_10656) ;  /* 0x0000000800ac7947 */ /* 0x000fec0003800000 */
.L_x_10661:
[----:B------:R-:W2:Y:S02]  /*5ca0*/  LDG.E.64 R2, desc[UR36][R2.64] ;  /* 0x0000002402027981 */ /* 0x000ea4000c1e1b00 */
[----:B--2---:R0:W1:Y:S01]  /*5cb0*/  F2I.F64.TRUNC R19, R2 ;  /* 0x0000000200137311 */ /* 0x004062000030d100 */
[----:B------:R-:W-:Y:S05]  /*5cc0*/  BRA `(.L_x_10656) ;  /* 0x0000000800a07947 */ /* 0x000fea0003800000 */
.L_x_10651:
        /* <DEDUP_REMOVED lines=12> */
.L_x_10665:
[----:B------:R-:W2:Y:S02]  /*5d90*/  LDG.E.64 R2, desc[UR36][R2.64] ;  /* 0x0000002402027981 */ /* 0x000ea4000c1e1b00 */
[----:B--2---:R3:W4:Y:S01]  /*5da0*/  F2I.F64.TRUNC R19, R2 ;  /* 0x0000000200137311 */ /* 0x004722000030d100 */
[----:B------:R-:W-:Y:S05]  /*5db0*/  BRA `(.L_x_10656) ;  /* 0x0000000800647947 */ /* 0x000fea0003800000 */
.L_x_10664:
        /* <DEDUP_REMOVED lines=27> */
.L_x_10667:
        /* <DEDUP_REMOVED lines=14> */
.L_x_10666:
[----:B------:R-:W2:Y:S02]  /*6050*/  LDG.E.U16 R0, desc[UR36][R2.64] ;  /* 0x0000002402007981 */ /* 0x000ea4000c1e1500 */
[----:B--2---:R-:W-:-:S06]  /*6060*/  IMAD.U32 R0, R0, 0x10000, RZ ;  /* 0x0001000000007824 */ /* 0x004fcc00078e00ff */
[----:B------:R-:W0:Y:S02]  /*6070*/  F2I.FTZ.TRUNC.NTZ R0, R0 ;  /* 0x0000000000007305 */ /* 0x000e24000021f100 */
[----:B0-----:R-:W-:Y:S01]  /*6080*/  PRMT R19, R0, 0x7610, R19 ;  /* 0x0000761000137816 */ /* 0x001fe20000000013 */
[----:B------:R-:W-:Y:S06]  /*6090*/  BRA `(.L_x_10656) ;  /* 0x0000000400ac7947 */ /* 0x000fec0003800000 */
.L_x_10663:
        /* <DEDUP_REMOVED lines=10> */
.L_x_10670:
        /* <DEDUP_REMOVED lines=21> */
.L_x_10674:
[----:B------:R-:W-:Y:S05]  /*6290*/  BSYNC.RECONVERGENT B1 ;  /* 0x0000000000017941 */ /* 0x000fea0003800200 */
.L_x_10673:
[----:B------:R-:W-:Y:S01]  /*62a0*/  IMAD.SHL.U32 R0, R0, 0x100000, RZ ;  /* 0x0010000000007824 */ /* 0x000fe200078e00ff */
[----:B------:R-:W-:-:S04]  /*62b0*/  LEA R2, R2, 0x3b800000, 0x17 ;  /* 0x3b80000002027811 */ /* 0x000fc800078eb8ff */
[----:B------:R-:W-:-:S07]  /*62c0*/  LOP3.LUT R0, R2, R0, R7, 0xfe, !PT ;  /* 0x0000000002007212 */ /* 0x000fce00078efe07 */
.L_x_10672:
[----:B------:R-:W-:Y:S05]  /*62d0*/  BSYNC.RECONVERGENT B0 ;  /* 0x0000000000007941 */ /* 0x000fea0003800200 */
.L_x_10671:
[----:B------:R-:W0:Y:S02]  /*62e0*/  F2I.FTZ.TRUNC.NTZ R0, R0 ;  /* 0x0000000000007305 */ /* 0x000e24000021f100 */
[----:B0-----:R-:W-:Y:S01]  /*62f0*/  PRMT R19, R0, 0x7610, R19 ;  /* 0x0000761000137816 */ /* 0x001fe20000000013 */
[----:B------:R-:W-:Y:S06]  /*6300*/  BRA `(.L_x_10656) ;  /* 0x0000000400107947 */ /* 0x000fec0003800000 */
.L_x_10669:
        /* <DEDUP_REMOVED lines=21> */
.L_x_10678:
[----:B------:R-:W-:Y:S05]  /*6460*/  BSYNC.RECONVERGENT B1 ;  /* 0x0000000000017941 */ /* 0x000fea0003800200 */
.L_x_10677:
[----:B------:R-:W-:Y:S02]  /*6470*/  SHF.L.U32 R0, R0, 0x15, RZ ;  /* 0x0000001500007819 */ /* 0x000fe400000006ff */
[----:B------:R-:W-:-:S04]  /*6480*/  LEA R2, R2, 0x37800000, 0x17 ;  /* 0x3780000002027811 */ /* 0x000fc800078eb8ff */
[----:B------:R-:W-:-:S07]  /*6490*/  LOP3.LUT R0, R2, R0, R7, 0xfe, !PT ;  /* 0x0000000002007212 */ /* 0x000fce00078efe07 */
.L_x_10676:
[----:B------:R-:W-:Y:S05]  /*64a0*/  BSYNC.RECONVERGENT B0 ;  /* 0x0000000000007941 */ /* 0x000fea0003800200 */
.L_x_10675:
[----:B------:R-:W0:Y:S02]  /*64b0*/  F2I.FTZ.TRUNC.NTZ R0, R0 ;  /* 0x0000000000007305 */ /* 0x000e24000021f100 */
[----:B0-----:R-:W-:Y:S01]  /*64c0*/  PRMT R19, R0, 0x7610, R19 ;  /* 0x0000761000137816 */ /* 0x001fe20000000013 */
[----:B------:R-:W-:Y:S06]  /*64d0*/  BRA `(.L_x_10656) ;  /* 0x00000000009c7947 */ /* 0x000fec0003800000 */
.L_x_10668:
        /* <DEDUP_REMOVED lines=14> */
.L_x_10682:
[----:B------:R-:W-:Y:S05]  /*65c0*/  BSYNC.RECONVERGENT B0 ;  /* 0x0000000000007941 */ /* 0x000fea0003800200 */
.L_x_10681:
[----:B------:R-:W0:Y:S02]  /*65d0*/  F2I.FTZ.TRUNC.NTZ R0, R0 ;  /* 0x0000000000007305 */ /* 0x000e24000021f100 */
[----:B0-----:R-:W-:Y:S01]  /*65e0*/  PRMT R19, R0, 0x7610, R19 ;  /* 0x0000761000137816 */ /* 0x001fe20000000013 */
[----:B------:R-:W-:Y:S06]  /*65f0*/  BRA `(.L_x_10656) ;  /* 0x0000000000547947 */ /* 0x000fec0003800000 */
.L_x_10655:
        /* <DEDUP_REMOVED lines=16> */
.L_x_10683:
[----:B------:R-:W-:Y:S01]  /*6700*/  PRMT R19, RZ, 0x7610, R19 ;  /* 0x00007610ff137816 */ /* 0x000fe20000000013 */
[----:B------:R-:W-:Y:S06]  /*6710*/  BRA `(.L_x_10656) ;  /* 0x00000000000c7947 */ /* 0x000fec0003800000 */
.L_x_10680:
[----:B------:R1:W5:Y:S01]  /*6720*/  LDG.E.U16 R19, desc[UR36][R2.64] ;  /* 0x0000002402137981 */ /* 0x000362000c1e1500 */
[----:B------:R-:W-:Y:S05]  /*6730*/  BRA `(.L_x_10656) ;  /* 0x0000000000047947 */ /* 0x000fea0003800000 */
.L_x_10679:
[----:B------:R2:W5:Y:S02]  /*6740*/  LDG.E.U16 R19, desc[UR36][R2.64] ;  /* 0x0000002402137981 */ /* 0x000564000c1e1500 */
.L_x_10656:
        /* <DEDUP_REMOVED lines=16> */
.L_x_10687:
[----:B------:R3:W5:Y:S01]  /*6850*/  LDG.E.U8 R0, desc[UR36][R2.64] ;  /* 0x0000002402007981 */ /* 0x000762000c1e1100 */
[----:B------:R-:W-:Y:S05]  /*6860*/  BRA `(.L_x_10689) ;  /* 0x0000000c004c7947 */ /* 0x000fea0003800000 */
.L_x_10686:
        /* <DEDUP_REMOVED lines=8> */
.L_x_10691:
[----:B------:R2:W5:Y:S01]  /*68f0*/  LDG.E.U16 R0, desc[UR36][R2.64] ;  /* 0x0000002402007981 */ /* 0x000562000c1e1500 */
[----:B------:R-:W-:Y:S05]  /*6900*/  BRA `(.L_x_10689) ;  /* 0x0000000c00247947 */ /* 0x000fea0003800000 */
.L_x_10690:
[----:B------:R0:W5:Y:S01]  /*6910*/  LDG.E.U16 R0, desc[UR36][R2.64] ;  /* 0x0000002402007981 */ /* 0x000162000c1e1500 */
[----:B------:R-:W-:Y:S05]  /*6920*/  BRA `(.L_x_10689) ;  /* 0x0000000c001c7947 */ /* 0x000fea0003800000 */
.L_x_10685:
        /* <DEDUP_REMOVED lines=9> */
.L_x_10693:
[----:B------:R-:W2:Y:S02]  /*69c0*/  LDG.E.U16 R4, desc[UR36][R2.64] ;  /* 0x0000002402047981 */ /* 0x000ea4000c1e1500 */
[----:B--2---:R-:W-:-:S06]  /*69d0*/  HADD2.F32 R4, -RZ, R4.H0_H0 ;  /* 0x20000004ff047230 */ /* 0x004fcc0000004100 */
[----:B------:R-:W0:Y:S02]  /*69e0*/  F2I.FTZ.TRUNC.NTZ R4, R4 ;  /* 0x0000000400047305 */ /* 0x000e24000021f100 */
[----:B0-----:R-:W-:Y:S01]  /*69f0*/  PRMT R0, R4, 0x7610, R0 ;  /* 0x0000761004007816 */ /* 0x001fe20000000000 */
[----:B------:R-:W-:Y:S06]  /*6a00*/  BRA `(.L_x_10689) ;  /* 0x0000000800e47947 */ /* 0x000fec0003800000 */
.L_x_10692:
        /* <DEDUP_REMOVED lines=9> */
.L_x_10695:
[----:B------:R-:W2:Y:S02]  /*6aa0*/  LDG.E.U16 R2, desc[UR36][R2.64] ;  /* 0x0000002402027981 */ /* 0x000ea4000c1e1500 */
[----:B--2---:R-:W-:-:S06]  /*6ab0*/  HADD2.F32 R4, -RZ, R2.H0_H0 ;  /* 0x20000002ff047230 */ /* 0x004fcc0000004100 */
[----:B------:R-:W0:Y:S02]  /*6ac0*/  F2I.FTZ.TRUNC.NTZ R4, R4 ;  /* 0x0000000400047305 */ /* 0x000e24000021f100 */
[----:B0-----:R-:W-:Y:S01]  /*6ad0*/  PRMT R0, R4, 0x7610, R0 ;  /* 0x0000761004007816 */ /* 0x001fe20000000000 */
[----:B------:R-:W-:Y:S06]  /*6ae0*/  BRA `(.L_x_10689) ;  /* 0x0000000800ac7947 */ /* 0x000fec0003800000 */
.L_x_10694:
[----:B------:R-:W2:Y:S02]  /*6af0*/  LDG.E.64 R2, desc[UR36][R2.64] ;  /* 0x0000002402027981 */ /* 0x000ea4000c1e1b00 */
[----:B--2---:R0:W1:Y:S01]  /*6b00*/  F2I.F64.TRUNC R0, R2 ;  /* 0x0000000200007311 */ /* 0x004062000030d100 */
[----:B------:R-:W-:Y:S05]  /*6b10*/  BRA `(.L_x_10689) ;  /* 0x0000000800a07947 */ /* 0x000fea0003800000 */
.L_x_10684:
        /* <DEDUP_REMOVED lines=12> */
.L_x_10698:
[----:B------:R-:W2:Y:S02]  /*6be0*/  LDG.E.64 R2, desc[UR36][R2.64] ;  /* 0x0000002402027981 */ /* 0x000ea4000c1e1b00 */
[----:B--2---:R0:W1:Y:S01]  /*6bf0*/  F2I.F64.TRUNC R0, R2 ;  /* 0x0000000200007311 */ /* 0x004062000030d100 */
[----:B------:R-:W-:Y:S05]  /*6c00*/  BRA `(.L_x_10689) ;  /* 0x0000000800647947 */ /* 0x000fea0003800000 */
.L_x_10697:
        /* <DEDUP_REMOVED lines=27> */
.L_x_10700:
        /* <DEDUP_REMOVED lines=14> */
.L_x_10699:
[----:B------:R-:W2:Y:S02]  /*6ea0*/  LDG.E.U16 R4, desc[UR36][R2.64] ;  /* 0x0000002402047981 */ /* 0x000ea4000c1e1500 */
[----:B--2---:R-:W-:-:S06]  /*6eb0*/  IMAD.U32 R4, R4, 0x10000, RZ ;  /* 0x0001000004047824 */ /* 0x004fcc00078e00ff */
[----:B------:R-:W0:Y:S02]  /*6ec0*/  F2I.FTZ.TRUNC.NTZ R4, R4 ;  /* 0x0000000400047305 */ /* 0x000e24000021f100 */
[----:B0-----:R-:W-:Y:S01]  /*6ed0*/  PRMT R0, R4, 0x7610, R0 ;  /* 0x0000761004007816 */ /* 0x001fe20000000000 */
[----:B------:R-:W-:Y:S06]  /*6ee0*/  BRA `(.L_x_10689) ;  /* 0x0000000400ac7947 */ /* 0x000fec0003800000 */
.L_x_10696:
        /* <DEDUP_REMOVED lines=10> */
.L_x_10703:
        /* <DEDUP_REMOVED lines=21> */
.L_x_10707:
[----:B------:R-:W-:Y:S05]  /*70e0*/  BSYNC.RECONVERGENT B1 ;  /* 0x0000000000017941 */ /* 0x000fea0003800200 */
.L_x_10706:
[----:B------:R-:W-:Y:S02]  /*70f0*/  SHF.L.U32 R0, R0, 0x14, RZ ;  /* 0x0000001400007819 */ /* 0x000fe400000006ff */
[----:B------:R-:W-:-:S04]  /*7100*/  LEA R2, R2, 0x3b800000, 0x17 ;  /* 0x3b80000002027811 */ /* 0x000fc800078eb8ff */
[----:B------:R-:W-:-:S07]  /*7110*/  LOP3.LUT R4, R2, R0, R7, 0xfe, !PT ;  /* 0x0000000002047212 */ /* 0x000fce00078efe07 */
.L_x_10705:
[----:B------:R-:W-:Y:S05]  /*7120*/  BSYNC.RECONVERGENT B0 ;  /* 0x0000000000007941 */ /* 0x000fea0003800200 */
.L_x_10704:
[----:B------:R-:W0:Y:S02]  /*7130*/  F2I.FTZ.TRUNC.NTZ R4, R4 ;  /* 0x0000000400047305 */ /* 0x000e24000021f100 */
[----:B0-----:R-:W-:Y:S01]  /*7140*/  PRMT R0, R4, 0x7610, R0 ;  /* 0x0000761004007816 */ /* 0x001fe20000000000 */
[----:B------:R-:W-:Y:S06]  /*7150*/  BRA `(.L_x_10689) ;  /* 0x0000000400107947 */ /* 0x000fec0003800000 */
.L_x_10702:
        /* <DEDUP_REMOVED lines=21> */
.L_x_10711:
[----:B------:R-:W-:Y:S05]  /*72b0*/  BSYNC.RECONVERGENT B1 ;  /* 0x0000000000017941 */ /* 0x000fea0003800200 */
.L_x_10710:
[----:B------:R-:W-:Y:S01]  /*72c0*/  IMAD.SHL.U32 R0, R0, 0x200000, RZ ;  /* 0x0020000000007824 */ /* 0x000fe200078e00ff */
[----:B------:R-:W-:-:S04]  /*72d0*/  LEA R2, R2, 0x37800000, 0x17 ;  /* 0x3780000002027811 */ /* 0x000fc800078eb8ff */
[----:B------:R-:W-:-:S07]  /*72e0*/  LOP3.LUT R4, R2, R0, R7, 0xfe, !PT ;  /* 0x0000000002047212 */ /* 0x000fce00078efe07 */
.L_x_10709:
[----:B------:R-:W-:Y:S05]  /*72f0*/  BSYNC.RECONVERGENT B0 ;  /* 0x0000000000007941 */ /* 0x000fea0003800200 */
.L_x_10708:
[----:B------:R-:W0:Y:S02]  /*7300*/  F2I.FTZ.TRUNC.NTZ R4, R4 ;  /* 0x0000000400047305 */ /* 0x000e24000021f100 */
[----:B0-----:R-:W-:Y:S01]  /*7310*/  PRMT R0, R4, 0x7610, R0 ;  /* 0x0000761004007816 */ /* 0x001fe20000000000 */
[----:B------:R-:W-:Y:S06]  /*7320*/  BRA `(.L_x_10689) ;  /* 0x00000000009c7947 */ /* 0x000fec0003800000 */
.L_x_10701:
        /* <DEDUP_REMOVED lines=14> */
.L_x_10715:
[----:B------:R-:W-:Y:S05]  /*7410*/  BSYNC.RECONVERGENT B0 ;  /* 0x0000000000007941 */ /* 0x000fea0003800200 */
.L_x_10714:
[----:B------:R-:W0:Y:S02]  /*7420*/  F2I.FTZ.TRUNC.NTZ R4, R4 ;  /* 0x0000000400047305 */ /* 0x000e24000021f100 */
[----:B0-----:R-:W-:Y:S01]  /*7430*/  PRMT R0, R4, 0x7610, R0 ;  /* 0x0000761004007816 */ /* 0x001fe20000000000 */
[----:B------:R-:W-:Y:S06]  /*7440*/  BRA `(.L_x_10689) ;  /* 0x0000000000547947 */ /* 0x000fec0003800000 */
.L_x_10688:
        /* <DEDUP_REMOVED lines=16> */
.L_x_10716:
[----:B------:R-:W-:Y:S01]  /*7550*/  PRMT R0, RZ, 0x7610, R0 ;  /* 0x00007610ff007816 */ /* 0x000fe20000000000 */
[----:B------:R-:W-:Y:S06]  /*7560*/  BRA `(.L_x_10689) ;  /* 0x00000000000c7947 */ /* 0x000fec0003800000 */
.L_x_10713:
[----:B------:R0:W5:Y:S01]  /*7570*/  LDG.E.U16 R0, desc[UR36][R2.64] ;  /* 0x0000002402007981 */ /* 0x000162000c1e1500 */
[----:B------:R-:W-:Y:S05]  /*7580*/  BRA `(.L_x_10689) ;  /* 0x0000000000047947 */ /* 0x000fea0003800000 */
.L_x_10712:
[----:B------:R0:W5:Y:S02]  /*7590*/  LDG.E.U16 R0, desc[UR36][R2.64] ;  /* 0x0000002402007981 */ /* 0x000164000c1e1500 */
.L_x_10689:
        /* <DEDUP_REMOVED lines=8> */
[----:B0-23--:R-:W-:-:S05]  /*7620*/  IADD3 R2, P1, PT, R16, UR6, RZ ;  /* 0x0000000610027c10 */ /* 0x00dfca000ff3e0ff */
        /* <DEDUP_REMOVED lines=12> */
.L_x_10720:
[----:B------:R0:W-:Y:S01]  /*76f0*/  STG.E.U8 desc[UR36][R2.64], R19 ;  /* 0x0000001302007986 */ /* 0x0001e2000c101124 */
[----:B------:R-:W-:Y:S05]  /*7700*/  BRA `(.L_x_10722) ;  /* 0x0000000c004c7947 */ /* 0x000fea0003800000 */
.L_x_10719:
        /* <DEDUP_REMOVED lines=10> */
.L_x_10724:
[----:B------:R-:W-:-:S05]  /*77b0*/  PRMT R5, R19, 0x9910, RZ ;  /* 0x0000991013057816 */ /* 0x000fca00000000ff */
[----:B------:R0:W-:Y:S01]  /*77c0*/  STG.E desc[UR36][R2.64], R5 ;  /* 0x0000000502007986 */ /* 0x0001e2000c101924 */
[----:B------:R-:W-:Y:S05]  /*77d0*/  BRA `(.L_x_10722) ;  /* 0x0000000c00187947 */ /* 0x000fea0003800000 */
.L_x_10723:
[----:B------:R0:W-:Y:S01]  /*77e0*/  STG.E.U16 desc[UR36][R2.64], R19 ;  /* 0x0000001302007986 */ /* 0x0001e2000c101524 */
[----:B------:R-:W-:Y:S05]  /*77f0*/  BRA `(.L_x_10722) ;  /* 0x0000000c00107947 */ /* 0x000fea0003800000 */
.L_x_10718:
        /* <DEDUP_REMOVED lines=9> */
.L_x_10726:
[----:B------:R-:W0:Y:S02]  /*7890*/  I2F.S16 R0, R19 ;  /* 0x0000001300007306 */ /* 0x000e240000101400 */
[----:B0-----:R-:W-:-:S05]  /*78a0*/  F2FP.F16.F32.PACK_AB R0, RZ, R0 ;  /* 0x00000000ff00723e */ /* 0x001fca00000000ff */
[----:B------:R0:W-:Y:S01]  /*78b0*/  STG.E.U16 desc[UR36][R2.64], R0 ;  /* 0x0000000002007986 */ /* 0x0001e2000c101524 */
[----:B------:R-:W-:Y:S05]  /*78c0*/  BRA `(.L_x_10722) ;  /* 0x0000000800dc7947 */ /* 0x000fea0003800000 */
.L_x_10725:
        /* <DEDUP_REMOVED lines=10> */
.L_x_10728:
[----:B------:R-:W0:Y:S02]  /*7970*/  I2F.S16 R19, R19 ;  /* 0x0000001300137306 */ /* 0x000e240000101400 */
[----:B0-----:R-:W-:-:S04]  /*7980*/  F2FP.F16.F32.PACK_AB R5, RZ, R19 ;  /* 0x00000013ff05723e */ /* 0x001fc800000000ff */
[----:B------:R-:W-:-:S05]  /*7990*/  PRMT R5, R5, 0x5410, RZ ;  /* 0x0000541005057816 */ /* 0x000fca00000000ff */
[----:B------:R0:W-:Y:S01]  /*79a0*/  STG.E desc[UR36][R2.64], R5 ;  /* 0x0000000502007986 */ /* 0x0001e2000c101924 */
[----:B------:R-:W-:Y:S05]  /*79b0*/  BRA `(.L_x_10722) ;  /* 0x0000000800a07947 */ /* 0x000fea0003800000 */
.L_x_10727:
[----:B------:R-:W0:Y:S02]  /*79c0*/  I2F.F64.S16 R4, R19 ;  /* 0x0000001300047312 */ /* 0x000e240000101c00 */
[----:B0-----:R0:W-:Y:S01]  /*79d0*/  STG.E.64 desc[UR36][R2.64], R4 ;  /* 0x0000000402007986 */ /* 0x0011e2000c101b24 */
[----:B------:R-:W-:Y:S05]  /*79e0*/  BRA `(.L_x_10722) ;  /* 0x0000000800947947 */ /* 0x000fea0003800000 */
.L_x_10717:
        /* <DEDUP_REMOVED lines=12> */
.L_x_10732:
        /* <DEDUP_REMOVED lines=18> */
.L_x_10735:
[----:B------:R-:W-:-:S04]  /*7bd0*/  SHF.R.U32.HI R5, RZ, 0x18, R5 ;  /* 0x00000018ff057819 */ /* 0x000fc80000011605 */
[----:B------:R-:W-:-:S07]  /*7be0*/  LOP3.LUT R0, R0, 0x80, R5, 0xf8, !PT ;  /* 0x0000008000007812 */ /* 0x000fce00078ef805 */
.L_x_10734:
[----:B------:R-:W-:Y:S05]  /*7bf0*/  BSYNC.RECONVERGENT B0 ;  /* 0x0000000000007941 */ /* 0x000fea0003800200 */
.L_x_10733:
[----:B------:R3:W-:Y:S01]  /*7c00*/  STG.E.U8 desc[UR36][R2.64], R0 ;  /* 0x0000000002007986 */ /* 0x0007e2000c101124 */
[----:B------:R-:W-:Y:S05]  /*7c10*/  BRA `(.L_x_10722) ;  /* 0x0000000800087947 */ /* 0x000fea0003800000 */
.L_x_10731:
        /* <DEDUP_REMOVED lines=18> */
.L_x_10738:
[----:B------:R-:W-:-:S04]  /*7d40*/  SHF.R.U32.HI R5, RZ, 0x18, R5 ;  /* 0x00000018ff057819 */ /* 0x000fc80000011605 */
[----:B------:R-:W-:-:S07]  /*7d50*/  LOP3.LUT R0, R0, 0x80, R5, 0xf8, !PT ;  /* 0x0000008000007812 */ /* 0x000fce00078ef805 */
.L_x_10737:
[----:B------:R-:W-:Y:S05]  /*7d60*/  BSYNC.RECONVERGENT B0 ;  /* 0x0000000000007941 */ /* 0x000fea0003800200 */
.L_x_10736:
[----:B------:R0:W-:Y:S01]  /*7d70*/  STG.E.U8 desc[UR36][R2.64], R0 ;  /* 0x0000000002007986 */ /* 0x0001e2000c101124 */
[----:B------:R-:W-:Y:S05]  /*7d80*/  BRA `(.L_x_10722) ;  /* 0x0000000400ac7947 */ /* 0x000fea0003800000 */
.L_x_10730:
        /* <DEDUP_REMOVED lines=22> */
.L_x_10740:
[----:B------:R-:W-:-:S04]  /*7ef0*/  PRMT R4, R19, 0x9910, RZ ;  /* 0x0000991013047816 */ /* 0x000fc800000000ff */
[----:B------:R-:W-:-:S05]  /*7f00*/  SHF.R.S32.HI R5, RZ, 0x1f, R4 ;  /* 0x0000001fff057819 */ /* 0x000fca0000011404 */
[----:B------:R1:W-:Y:S01]  /*7f10*/  STG.E.64 desc[UR36][R2.64], R4 ;  /* 0x0000000402007986 */ /* 0x0003e2000c101b24 */
[----:B------:R-:W-:Y:S05]  /*7f20*/  BRA `(.L_x_10722) ;  /* 0x0000000400447947 */ /* 0x000fea0003800000 */
.L_x_10739:
[----:B------:R-:W-:-:S05]  /*7f30*/  PRMT R5, R19, 0x9910, RZ ;  /* 0x0000991013057816 */ /* 0x000fca00000000ff */
[----:B------:R0:W-:Y:S01]  /*7f40*/  STG.E desc[UR36][R2.64], R5 ;  /* 0x0000000502007986 */ /* 0x0001e2000c101924 */
[----:B------:R-:W-:Y:S05]  /*7f50*/  BRA `(.L_x_10722) ;  /* 0x0000000400387947 */ /* 0x000fea0003800000 */
.L_x_10729:
        /* <DEDUP_REMOVED lines=11> */
.L_x_10742:
[----:B------:R-:W0:Y:S01]  /*8010*/  I2F.F64.S16 R4, R19 ;  /* 0x0000001300047312 */ /* 0x000e220000101c00 */
[----:B------:R-:W-:-:S05]  /*8020*/  CS2R R6, SRZ ;  /* 0x0000000000067805 */ /* 0x000fca000001ff00 */
[----:B0-----:R0:W-:Y:S01]  /*8030*/  STG.E.128 desc[UR36][R2.64], R4 ;  /* 0x0000000402007986 */ /* 0x0011e2000c101d24 */
[----:B------:R-:W-:Y:S05]  /*8040*/  BRA `(.L_x_10722) ;  /* 0x0000000000fc7947 */ /* 0x000fea0003800000 */
.L_x_10741:
[----:B------:R-:W-:-:S09]  /*8050*/  UISETP.NE.AND UP0, UPT, UR4, 0xf, UPT ;  /* 0x0000000f0400788c */ /* 0x000fd2000bf05270 */
[----:B------:R-:W-:Y:S05]  /*8060*/  BRA.U !UP0, `(.L_x_10743) ;  /* 0x0000000108e87547 */ /* 0x000fea000b800000 */
[----:B------:R-:W-:-:S09]  /*8070*/  UISETP.NE.AND UP0, UPT, UR4, 0x17, UPT ;  /* 0x000000170400788c */ /* 0x000fd2000bf05270 */
[----:B------:R-:W-:Y:S05]  /*8080*/  BRA.U !UP0, `(.L_x_10744) ;  /* 0x0000000108907547 */ /* 0x000fea000b800000 */
[----:B------:R-:W-:-:S09]  /*8090*/  UISETP.NE.AND UP0, UPT, UR4, 0x18, UPT ;  /* 0x000000180400788c */ /* 0x000fd2000bf05270 */
[----:B------:R-:W-:Y:S05]  /*80a0*/  BRA.U !UP0, `(.L_x_10745) ;  /* 0x0000000108447547 */ /* 0x000fea000b800000 */
.L_x_10721:
        /* <DEDUP_REMOVED lines=16> */
.L_x_10746:
[----:B------:R-:W-:Y:S05]  /*81b0*/  BRA `(.L_x_10722) ;  /* 0x0000000000a07947 */ /* 0x000fea0003800000 */
.L_x_10745:
        /* <DEDUP_REMOVED lines=13> */
.L_x_10748:
[----:B------:R-:W-:Y:S05]  /*8290*/  BSYNC.RECONVERGENT B0 ;  /* 0x0000000000007941 */ /* 0x000fea0003800200 */
.L_x_10747:
[----:B------:R-:W-:-:S05]  /*82a0*/  LOP3.LUT R5, R0, 0x80, R5, 0xf8, !PT ;  /* 0x0000008000057812 */ /* 0x000fca00078ef805 */
[----:B------:R0:W-:Y:S01]  /*82b0*/  STG.E.U8 desc[UR36][R2.64], R5 ;  /* 0x0000000502007986 */ /* 0x0001e2000c101124 */
[----:B------:R-:W-:Y:S05]  /*82c0*/  BRA `(.L_x_10722) ;  /* 0x00000000005c7947 */ /* 0x000fea0003800000 */
.L_x_10744:
        /* <DEDUP_REMOVED lines=12> */
.L_x_10750:
[----:B------:R-:W-:Y:S01]  /*8390*/  IMAD.MOV.U32 R0, RZ, RZ, 0x7f ;  /* 0x0000007fff007424 */ /* 0x000fe200078e00ff */
[----:B------:R-:W-:-:S04]  /*83a0*/  ISETP.GT.U32.AND P0, PT, R4, 0x7f800000, PT ;  /* 0x7f8000000400780c */ /* 0x000fc80003f04070 */
[----:B------:R-:W-:-:S09]  /*83b0*/  SEL R0, R0, 0x7c, P0 ;  /* 0x0000007c00007807 */ /* 0x000fd20000000000 */
.L_x_10751:
[----:B------:R-:W-:Y:S05]  /*83c0*/  BSYNC.RECONVERGENT B0 ;  /* 0x0000000000007941 */ /* 0x000fea0003800200 */
.L_x_10749:
[----:B------:R-:W-:-:S04]  /*83d0*/  SHF.R.U32.HI R5, RZ, 0x18, R5 ;  /* 0x00000018ff057819 */ /* 0x000fc80000011605 */
[----:B------:R-:W-:-:S05]  /*83e0*/  LOP3.LUT R5, R0, 0x80, R5, 0xf8, !PT ;  /* 0x0000008000057812 */ /* 0x000fca00078ef805 */
[----:B------:R0:W-:Y:S01]  /*83f0*/  STG.E.U8 desc[UR36][R2.64], R5 ;  /* 0x0000000502007986 */ /* 0x0001e2000c101124 */
[----:B------:R-:W-:Y:S05]  /*8400*/  BRA `(.L_x_10722) ;  /* 0x00000000000c7947 */ /* 0x000fea0003800000 */
.L_x_10743:
[----:B------:R-:W0:Y:S02]  /*8410*/  I2F.S16 R0, R19 ;  /* 0x0000001300007306 */ /* 0x000e240000101400 */
[----:B0-----:R-:W-:-:S05]  /*8420*/  F2FP.BF16.F32.PACK_AB R0, RZ, R0 ;  /* 0x00000000ff00723e */ /* 0x001fca00000010ff */
[----:B------:R0:W-:Y:S02]  /*8430*/  STG.E.U16 desc[UR36][R2.64], R0 ;  /* 0x0000000002007986 */ /* 0x0001e4000c101524 */
.L_x_10722:
[----:B------:R-:W-:-:S07]  /*8440*/  VIADD R17, R17, 0x80 ;  /* 0x0000008011117836 */ /* 0x000fce0000000000 */
.L_x_10649:
[----:B------:R-:W-:Y:S05]  /*8450*/  BSYNC.RECONVERGENT B6 ;  /* 0x0000000000067941 */ /* 0x000fea0003800200 */
.L_x_10648:
        /* <DEDUP_REMOVED lines=358> */
.L_x_10754:
        /* <DEDUP_REMOVED lines=16> */
.L_x_10758:
[----:B------:R4:W5:Y:S01]  /*9bc0*/  LDG.E.U8 R19, desc[UR36][R2.64] ;  /* 0x0000002402137981 */ /* 0x000962000c1e1100 */
[----:B------:R-:W-:Y:S05]  /*9bd0*/  BRA `(.L_x_10760) ;  /* 0x0000000c004c7947 */ /* 0x000fea0003800000 */
.L_x_10757:
        /* <DEDUP_REMOVED lines=8> */
.L_x_10762:
[----:B------:R2:W5:Y:S01]  /*9c60*/  LDG.E.U16 R19, desc[UR36][R2.64] ;  /* 0x0000002402137981 */ /* 0x000562000c1e1500 */
[----:B------:R-:W-:Y:S05]  /*9c70*/  BRA `(.L_x_10760) ;  /* 0x0000000c00247947 */ /* 0x000fea0003800000 */
.L_x_10761:
[----:B------:R0:W5:Y:S01]  /*9c80*/  LDG.E.U16 R19, desc[UR36][R2.64] ;  /* 0x0000002402137981 */ /* 0x000162000c1e1500 */
[----:B------:R-:W-:Y:S05]  /*9c90*/  BRA `(.L_x_10760) ;  /* 0x0000000c001c7947 */ /* 0x000fea0003800000 */
.L_x_10756:
        /* <DEDUP_REMOVED lines=9> */
.L_x_10764:
[----:B------:R-:W2:Y:S02]  /*9d30*/  LDG.E.U16 R0, desc[UR36][R2.64] ;  /* 0x0000002402007981 */ /* 0x000ea4000c1e1500 */
[----:B--2---:R-:W-:-:S06]  /*9d40*/  HADD2.F32 R0, -RZ, R0.H0_H0 ;  /* 0x20000000ff007230 */ /* 0x004fcc0000004100 */
[----:B------:R-:W0:Y:S02]  /*9d50*/  F2I.FTZ.TRUNC.NTZ R0, R0 ;  /* 0x0000000000007305 */ /* 0x000e24000021f100 */
[----:B0-----:R-:W-:Y:S01]  /*9d60*/  PRMT R19, R0, 0x7610, R19 ;  /* 0x0000761000137816 */ /* 0x001fe20000000013 */
[----:B------:R-:W-:Y:S06]  /*9d70*/  BRA `(.L_x_10760) ;  /* 0x0000000800e47947 */ /* 0x000fec0003800000 */
.L_x_10763:
        /* <DEDUP_REMOVED lines=9> */
.L_x_10766:
[----:B------:R-:W2:Y:S02]  /*9e10*/  LDG.E.U16 R2, desc[UR36][R2.64] ;  /* 0x0000002402027981 */ /* 0x000ea4000c1e1500 */
[----:B--2---:R-:W-:-:S06]  /*9e20*/  HADD2.F32 R0, -RZ, R2.H0_H0 ;  /* 0x20000002ff007230 */ /* 0x004fcc0000004100 */
[----:B------:R-:W0:Y:S02]  /*9e30*/  F2I.FTZ.TRUNC.NTZ R0, R0 ;  /* 0x0000000000007305 */ /* 0x000e24000021f100 */
[----:B0-----:R-:W-:Y:S01]  /*9e40*/  PRMT R19, R0, 0x7610, R19 ;  /* 0x0000761000137816 */ /* 0x001fe20000000013 */
[----:B------:R-:W-:Y:S06]  /*9e50*/  BRA `(.L_x_10760) ;  /* 0x0000000800ac7947 */ /* 0x000fec0003800000 */
.L_x_10765:
[----:B------:R-:W2:Y:S02]  /*9e60*/  LDG.E.64 R2, desc[UR36][R2.64] ;  /* 0x0000002402027981 */ /* 0x000ea4000c1e1b00 */
[----:B--2---:R0:W1:Y:S01]  /*9e70*/  F2I.F64.TRUNC R19, R2 ;  /* 0x0000000200137311 */ /* 0x004062000030d100 */
[----:B------:R-:W-:Y:S05]  /*9e80*/  BRA `(.L_x_10760) ;  /* 0x0000000800a07947 */ /* 0x000fea0003800000 */
.L_x_10755:
        /* <DEDUP_REMOVED lines=12> */
.L_x_10769:
[----:B------:R-:W2:Y:S02]  /*9f50*/  LDG.E.64 R2, desc[UR36][R2.64] ;  /* 0x0000002402027981 */ /* 0x000ea4000c1e1b00 */
[----:B--2---:R0:W1:Y:S01]  /*9f60*/  F2I.F64.TRUNC R19, R2 ;  /* 0x0000000200137311 */ /* 0x004062000030d100 */
[----:B------:R-:W-:Y:S05]  /*9f70*/  BRA `(.L_x_10760) ;  /* 0x0000000800647947 */ /* 0x000fea0003800000 */
.L_x_10768:
        /* <DEDUP_REMOVED lines=27> */
.L_x_10771:
        /* <DEDUP_REMOVED lines=14> */
.L_x_10770:
[----:B------:R-:W2:Y:S02]  /*a210*/  LDG.E.U16 R0, desc[UR36][R2.64] ;  /* 0x0000002402007981 */ /* 0x000ea4000c1e1500 */
[----:B--2---:R-:W-:-:S06]  /*a220*/  IMAD.U32 R0, R0, 0x10000, RZ ;  /* 0x0001000000007824 */ /* 0x004fcc00078e00ff */
[----:B------:R-:W0:Y:S02]  /*a230*/  F2I.FTZ.TRUNC.NTZ R0, R0 ;  /* 0x0000000000007305 */ /* 0x000e24000021f100 */
[----:B0-----:R-:W-:Y:S01]  /*a240*/  PRMT R19, R0, 0x7610, R19 ;  /* 0x0000761000137816 */ /* 0x001fe20000000013 */
[----:B------:R-:W-:Y:S06]  /*a250*/  BRA `(.L_x_10760) ;  /* 0x0000000400ac7947 */ /* 0x000fec0003800000 */
.L_x_10767:
        /* <DEDUP_REMOVED lines=10> */
.L_x_10774:
        /* <DEDUP_REMOVED lines=21> */
.L_x_10778:
[----:B------:R-:W-:Y:S05]  /*a450*/  BSYNC.RECONVERGENT B1 ;  /* 0x0000000000017941 */ /* 0x000fea0003800200 */
.L_x_10777:
[----:B------:R-:W-:Y:S02]  /*a460*/  SHF.L.U32 R0, R0, 0x14, RZ ;  /* 0x0000001400007819 */ /* 0x000fe400000006ff */
[----:B------:R-:W-:-:S04]  /*a470*/  LEA R2, R2, 0x3b800000, 0x17 ;  /* 0x3b80000002027811 */ /* 0x000fc800078eb8ff */
[----:B------:R-:W-:-:S07]  /*a480*/  LOP3.LUT R0, R2, R0, R7, 0xfe, !PT ;  /* 0x0000000002007212 */ /* 0x000fce00078efe07 */
.L_x_10776:
[----:B------:R-:W-:Y:S05]  /*a490*/  BSYNC.RECONVERGENT B0 ;  /* 0x0000000000007941 */ /* 0x000fea0003800200 */
.L_x_10775:
[----:B------:R-:W0:Y:S02]  /*a4a0*/  F2I.FTZ.TRUNC.NTZ R0, R0 ;  /* 0x0000000000007305 */ /* 0x000e24000021f100 */
[----:B0-----:R-:W-:Y:S01]  /*a4b0*/  PRMT R19, R0, 0x7610, R19 ;  /* 0x0000761000137816 */ /* 0x001fe20000000013 */
[----:B------:R-:W-:Y:S06]  /*a4c0*/  BRA `(.L_x_10760) ;  /* 0x0000000400107947 */ /* 0x000fec0003800000 */
.L_x_10773:
        /* <DEDUP_REMOVED lines=21> */
.L_x_10782:
[----:B------:R-:W-:Y:S05]  /*a620*/  BSYNC.RECONVERGENT B1 ;  /* 0x0000000000017941 */ /* 0x000fea0003800200 */
.L_x_10781:
[----:B------:R-:W-:Y:S01]  /*a630*/  IMAD.SHL.U32 R0, R0, 0x200000, RZ ;  /* 0x0020000000007824 */ /* 0x000fe200078e00ff */
[----:B------:R-:W-:-:S04]  /*a640*/  LEA R2, R2, 0x37800000, 0x17 ;  /* 0x3780000002027811 */ /* 0x000fc800078eb8ff */
[----:B------:R-:W-:-:S07]  /*a650*/  LOP3.LUT R0, R2, R0, R7, 0xfe, !PT ;  /* 0x0000000002007212 */ /* 0x000fce00078efe07 */
.L_x_10780:
[----:B------:R-:W-:Y:S05]  /*a660*/  BSYNC.RECONVERGENT B0 ;  /* 0x0000000000007941 */ /* 0x000fea0003800200 */
.L_x_10779:
[----:B------:R-:W0:Y:S02]  /*a670*/  F2I.FTZ.TRUNC.NTZ R0, R0 ;  /* 0x0000000000007305 */ /* 0x000e24000021f100 */
[----:B0-----:R-:W-:Y:S01]  /*a680*/  PRMT R19, R0, 0x7610, R19 ;  /* 0x0000761000137816 */ /* 0x001fe20000000013 */
[----:B------:R-:W-:Y:S06]  /*a690*/  BRA `(.L_x_10760) ;  /* 0x00000000009c7947 */ /* 0x000fec0003800000 */
.L_x_10772:
        /* <DEDUP_REMOVED lines=14> */
.L_x_10786:
[----:B------:R-:W-:Y:S05]  /*a780*/  BSYNC.RECONVERGENT B0 ;  /* 0x0000000000007941 */ /* 0x000fea0003800200 */
.L_x_10785:
[----:B------:R-:W0:Y:S02]  /*a790*/  F2I.FTZ.TRUNC.NTZ R0, R0 ;  /* 0x0000000000007305 */ /* 0x000e24000021f100 */
[----:B0-----:R-:W-:Y:S01]  /*a7a0*/  PRMT R19, R0, 0x7610, R19 ;  /* 0x0000761000137816 */ /* 0x001fe20000000013 */
[----:B------:R-:W-:Y:S06]  /*a7b0*/  BRA `(.L_x_10760) ;  /* 0x0000000000547947 */ /* 0x000fec0003800000 */
.L_x_10759:
        /* <DEDUP_REMOVED lines=16> */
.L_x_10787:
[----:B------:R-:W-:Y:S01]  /*a8c0*/  PRMT R19, RZ, 0x7610, R19 ;  /* 0x00007610ff137816 */ /* 0x000fe20000000013 */
[----:B------:R-:W-:Y:S06]  /*a8d0*/  BRA `(.L_x_10760) ;  /* 0x00000000000c7947 */ /* 0x000fec0003800000 */
.L_x_10784:
[----:B------:R0:W5:Y:S01]  /*a8e0*/  LDG.E.U16 R19, desc[UR36][R2.64] ;  /* 0x0000002402137981 */ /* 0x000162000c1e1500 */
[----:B------:R-:W-:Y:S05]  /*a8f0*/  BRA `(.L_x_10760) ;  /* 0x0000000000047947 */ /* 0x000fea0003800000 */
.L_x_10783:
[----:B------:R0:W5:Y:S02]  /*a900*/  LDG.E.U16 R19, desc[UR36][R2.64] ;  /* 0x0000002402137981 */ /* 0x000164000c1e1500 */
.L_x_10760:
        /* <DEDUP_REMOVED lines=16> */
.L_x_10791:
[----:B------:R0:W5:Y:S01]  /*aa10*/  LDG.E.U8 R0, desc[UR36][R2.64] ;  /* 0x0000002402007981 */ /* 0x000162000c1e1100 */
[----:B------:R-:W-:Y:S05]  /*aa20*/  BRA `(.L_x_10793) ;  /* 0x0000000c004c7947 */ /* 0x000fea0003800000 */
.L_x_10790:
        /* <DEDUP_REMOVED lines=8> */
.L_x_10795:
[----:B------:R0:W5:Y:S01]  /*aab0*/  LDG.E.U16 R0, desc[UR36][R2.64] ;  /* 0x0000002402007981 */ /* 0x000162000c1e1500 */
[----:B------:R-:W-:Y:S05]  /*aac0*/  BRA `(.L_x_10793) ;  /* 0x0000000c00247947 */ /* 0x000fea0003800000 */
.L_x_10794:
[----:B------:R0:W5:Y:S01]  /*aad0*/  LDG.E.U16 R0, desc[UR36][R2.64] ;  /* 0x0000002402007981 */ /* 0x000162000c1e1500 */
[----:B------:R-:W-:Y:S05]  /*aae0*/  BRA `(.L_x_10793) ;  /* 0x0000000c001c7947 */ /* 0x000fea0003800000 */
.L_x_10789:
        /* <DEDUP_REMOVED lines=9> */
.L_x_10797:
[----:B------:R-:W2:Y:S02]  /*ab80*/  LDG.E.U16 R4, desc[UR36][R2.64] ;  /* 0x0000002402047981 */ /* 0x000ea4000c1e1500 */
[----:B--2---:R-:W-:-:S06]  /*ab90*/  HADD2.F32 R4, -RZ, R4.H0_H0 ;  /* 0x20000004ff047230 */ /* 0x004fcc0000004100 */
[----:B------:R-:W0:Y:S02]  /*aba0*/  F2I.FTZ.TRUNC.NTZ R4, R4 ;  /* 0x0000000400047305 */ /* 0x000e24000021f100 */
[----:B0-----:R-:W-:Y:S01]  /*abb0*/  PRMT R0, R4, 0x7610, R0 ;  /* 0x0000761004007816 */ /* 0x001fe20000000000 */
[----:B------:R-:W-:Y:S06]  /*abc0*/  BRA `(.L_x_10793) ;  /* 0x0000000800e47947 */ /* 0x000fec0003800000 */
.L_x_10796:
        /* <DEDUP_REMOVED lines=9> */
.L_x_10799:
[----:B------:R-:W2:Y:S02]  /*ac60*/  LDG.E.U16 R2, desc[UR36][R2.64] ;  /* 0x0000002402027981 */ /* 0x000ea4000c1e1500 */
[----:B--2---:R-:W-:-:S06]  /*ac70*/  HADD2.F32 R4, -RZ, R2.H0_H0 ;  /* 0x20000002ff047230 */ /* 0x004fcc0000004100 */
[----:B------:R-:W0:Y:S02]  /*ac80*/  F2I.FTZ.TRUNC.NTZ R4, R4 ;  /* 0x0000000400047305 */ /* 0x000e24000021f100 */
[----:B0-----:R-:W-:Y:S01]  /*ac90*/  PRMT R0, R4, 0x7610, R0 ;  /* 0x0000761004007816 */ /* 0x001fe20000000000 */
[----:B------:R-:W-:Y:S06]  /*aca0*/  BRA `(.L_x_10793) ;  /* 0x0000000800ac7947 */ /* 0x000fec0003800000 */
.L_x_10798:
[----:B------:R-:W2:Y:S02]  /*acb0*/  LDG.E.64 R2, desc[UR36][R2.64] ;  /* 0x0000002402027981 */ /* 0x000ea4000c1e1b00 */
[----:B--2---:R4:W0:Y:S01]  /*acc0*/  F2I.F64.TRUNC R0, R2 ;  /* 0x0000000200007311 */ /* 0x004822000030d100 */
[----:B------:R-:W-:Y:S05]  /*acd0*/  BRA `(.L_x_10793) ;  /* 0x0000000800a07947 */ /* 0x000fea0003800000 */
.L_x_10788:
        /* <DEDUP_REMOVED lines=12> */
.L_x_10802:
[----:B------:R-:W2:Y:S02]  /*ada0*/  LDG.E.64 R2, desc[UR36][R2.64] ;  /* 0x0000002402027981 */ /* 0x000ea4000c1e1b00 */
[----:B--2---:R0:W1:Y:S01]  /*adb0*/  F2I.F64.TRUNC R0, R2 ;  /* 0x0000000200007311 */ /* 0x004062000030d100 */
[----:B------:R-:W-:Y:S05]  /*adc0*/  BRA `(.L_x_10793) ;  /* 0x0000000800647947 */ /* 0x000fea0003800000 */
.L_x_10801:
        /* <DEDUP_REMOVED lines=27> */
.L_x_10804:
        /* <DEDUP_REMOVED lines=14> */
.L_x_10803:
[----:B------:R-:W2:Y:S02]  /*b060*/  LDG.E.U16 R4, desc[UR36][R2.64] ;  /* 0x0000002402047981 */ /* 0x000ea4000c1e1500 */
[----:B--2---:R-:W-:-:S06]  /*b070*/  SHF.L.U32 R4, R4, 0x10, RZ ;  /* 0x0000001004047819 */ /* 0x004fcc00000006ff */
[----:B------:R-:W0:Y:S02]  /*b080*/  F2I.FTZ.TRUNC.NTZ R4, R4 ;  /* 0x0000000400047305 */ /* 0x000e24000021f100 */
[----:B0-----:R-:W-:Y:S01]  /*b090*/  PRMT R0, R4, 0x7610, R0 ;  /* 0x0000761004007816 */ /* 0x001fe20000000000 */
[----:B------:R-:W-:Y:S06]  /*b0a0*/  BRA `(.L_x_10793) ;  /* 0x0000000400ac7947 */ /* 0x000fec0003800000 */
.L_x_10800:
        /* <DEDUP_REMOVED lines=10> */
.L_x_10807:
        /* <DEDUP_REMOVED lines=21> */
.L_x_10811:
[----:B------:R-:W-:Y:S05]  /*b2a0*/  BSYNC.RECONVERGENT B1 ;  /* 0x0000000000017941 */ /* 0x000fea0003800200 */
.L_x_10810:
[----:B------:R-:W-:Y:S01]  /*b2b0*/  IMAD.SHL.U32 R0, R0, 0x100000, RZ ;  /* 0x0010000000007824 */ /* 0x000fe200078e00ff */
[----:B------:R-:W-:-:S04]  /*b2c0*/  LEA R2, R2, 0x3b800000, 0x17 ;  /* 0x3b80000002027811 */ /* 0x000fc800078eb8ff */
[----:B------:R-:W-:-:S07]  /*b2d0*/  LOP3.LUT R4, R2, R0, R7, 0xfe, !PT ;  /* 0x0000000002047212 */ /* 0x000fce00078efe07 */
.L_x_10809:
[----:B------:R-:W-:Y:S05]  /*b2e0*/  BSYNC.RECONVERGENT B0 ;  /* 0x0000000000007941 */ /* 0x000fea0003800200 */
.L_x_10808:
[----:B------:R-:W0:Y:S02]  /*b2f0*/  F2I.FTZ.TRUNC.NTZ R4, R4 ;  /* 0x0000000400047305 */ /* 0x000e24000021f100 */
[----:B0-----:R-:W-:Y:S01]  /*b300*/  PRMT R0, R4, 0x7610, R0 ;  /* 0x0000761004007816 */ /* 0x001fe20000000000 */
[----:B------:R-:W-:Y:S06]  /*b310*/  BRA `(.L_x_10793) ;  /* 0x0000000400107947 */ /* 0x000fec0003800000 */
.L_x_10806:
        /* <DEDUP_REMOVED lines=21> */
.L_x_10815:
[----:B------:R-:W-:Y:S05]  /*b470*/  BSYNC.RECONVERGENT B1 ;  /* 0x0000000000017941 */ /* 0x000fea0003800200 */
.L_x_10814:
[----:B------:R-:W-:Y:S01]  /*b480*/  IMAD.SHL.U32 R0, R0, 0x200000, RZ ;  /* 0x0020000000007824 */ /* 0x000fe200078e00ff */
[----:B------:R-:W-:-:S04]  /*b490*/  LEA R2, R2, 0x37800000, 0x17 ;  /* 0x3780000002027811 */ /* 0x000fc800078eb8ff */
[----:B------:R-:W-:-:S07]  /*b4a0*/  LOP3.LUT R4, R2, R0, R7, 0xfe, !PT ;  /* 0x0000000002047212 */ /* 0x000fce00078efe07 */
.L_x_10813:
[----:B------:R-:W-:Y:S05]  /*b4b0*/  BSYNC.RECONVERGENT B0 ;  /* 0x0000000000007941 */ /* 0x000fea0003800200 */
.L_x_10812:
[----:B------:R-:W0:Y:S02]  /*b4c0*/  F2I.FTZ.TRUNC.NTZ R4, R4 ;  /* 0x0000000400047305 */ /* 0x000e24000021f100 */
[----:B0-----:R-:W-:Y:S01]  /*b4d0*/  PRMT R0, R4, 0x7610, R0 ;  /* 0x0000761004007816 */ /* 0x001fe20000000000 */
[----:B------:R-:W-:Y:S06]  /*b4e0*/  BRA `(.L_x_10793) ;  /* 0x00000000009c7947 */ /* 0x000fec0003800000 */
.L_x_10805:
        /* <DEDUP_REMOVED lines=14> */
.L_x_10819:
[----:B------:R-:W-:Y:S05]  /*b5d0*/  BSYNC.RECONVERGENT B0 ;  /* 0x0000000000007941 */ /* 0x000fea0003800200 */
.L_x_10818:
[----:B------:R-:W0:Y:S02]  /*b5e0*/  F2I.FTZ.TRUNC.NTZ R4, R4 ;  /* 0x0000000400047305 */ /* 0x000e24000021f100 */
[----:B0-----:R-:W-:Y:S01]  /*b5f0*/  PRMT R0, R4, 0x7610, R0 ;  /* 0x0000761004007816 */ /* 0x001fe20000000000 */
[----:B------:R-:W-:Y:S06]  /*b600*/  BRA `(.L_x_10793) ;  /* 0x0000000000547947 */ /* 0x000fec0003800000 */
.L_x_10792:
        /* <DEDUP_REMOVED lines=16> */
.L_x_10820:
[----:B------:R-:W-:Y:S01]  /*b710*/  PRMT R0, RZ, 0x7610, R0 ;  /* 0x00007610ff007816 */ /* 0x000fe20000000000 */
[----:B------:R-:W-:Y:S06]  /*b720*/  BRA `(.L_x_10793) ;  /* 0x00000000000c7947 */ /* 0x000fec0003800000 */
.L_x_10817:
[----:B------:R0:W5:Y:S01]  /*b730*/  LDG.E.U16 R0, desc[UR36][R2.64] ;  /* 0x0000002402007981 */ /* 0x000162000c1e1500 */
[----:B------:R-:W-:Y:S05]  /*b740*/  BRA `(.L_x_10793) ;  /* 0x0000000000047947 */ /* 0x000fea0003800000 */
.L_x_10816:
[----:B------:R0:W5:Y:S02]  /*b750*/  LDG.E.U16 R0, desc[UR36][R2.64] ;  /* 0x0000002402007981 */ /* 0x000164000c1e1500 */
.L_x_10793:
[----:B------:R-:W2:Y:S01]  /*b760*/  LDCU.64 UR6, c[0x0][0x5e8] ;  /* 0x0000bd00ff0677ac */ /* 0x000ea20008000a00 */
[----:B01-3-5:R-:W-:Y:S02]  /*b770*/  LOP3.LUT R0, R0, 0xffff, RZ, 0xc0, !PT ;  /* 0x0000ffff00007812 */ /* 0x02bfe400078ec0ff */
[----:B------:R-:W-:Y:S01]  /*b780*/  LOP3.LUT R19, R19, 0xffff, RZ, 0xc0, !PT ;  /* 0x0000ffff13137812 */ /* 0x000fe200078ec0ff */
[----:B------:R-:W-:Y:S01]  /*b790*/  UPRMT UR4, UR43, 0x9910, URZ ;  /* 0x000099102b047896 */ /* 0x000fe200080000ff */
[----:B------:R-:W-:Y:S02]  /*b7a0*/  ISETP.GT.U32.AND P0, PT, R0, 0xf, PT ;  /* 0x0000000f0000780c */ /* 0x000fe40003f04070 */
[----:B------:R-:W-:Y:S01]  /*b7b0*/  SHF.L.U32 R19, R19, R0, RZ ;  /* 0x0000000013137219 */ /* 0x000fe200000006ff */
[----:B------:R-:W-:-:S03]  /*b7c0*/  UISETP.GT.AND UP0, UPT, UR4, 0x9, UPT ;  /* 0x000000090400788c */ /* 0x000fc6000bf04270 */
[----:B------:R-:W-:Y:S02]  /*b7d0*/  SEL R19, R19, RZ, !P0 ;  /* 0x000000ff13137207 */ /* 0x000fe40004000000 */
[----:B--2-4-:R-:W-:-:S05]  /*b7e0*/  IADD3 R2, P1, PT, R16, UR6, RZ ;  /* 0x0000000610027c10 */ /* 0x014fca000ff3e0ff */
        /* <DEDUP_REMOVED lines=12> */
.L_x_10824:
[----:B------:R0:W-:Y:S01]  /*b8b0*/  STG.E.U8 desc[UR36][R2.64], R19 ;  /* 0x0000001302007986 */ /* 0x0001e2000c101124 */
[----:B------:R-:W-:Y:S05]  /*b8c0*/  BRA `(.L_x_10826) ;  /* 0x0000000c004c7947 */ /* 0x000fea0003800000 */
.L_x_10823:
        /* <DEDUP_REMOVED lines=10> */
.L_x_10828:
[----:B------:R-:W-:-:S05]  /*b970*/  PRMT R5, R19, 0x9910, RZ ;  /* 0x0000991013057816 */ /* 0x000fca00000000ff */
[----:B------:R0:W-:Y:S01]  /*b980*/  STG.E desc[UR36][R2.64], R5 ;  /* 0x0000000502007986 */ /* 0x0001e2000c101924 */
[----:B------:R-:W-:Y:S05]  /*b990*/  BRA `(.L_x_10826) ;  /* 0x0000000c00187947 */ /* 0x000fea0003800000 */
.L_x_10827:
[----:B------:R0:W-:Y:S01]  /*b9a0*/  STG.E.U16 desc[UR36][R2.64], R19 ;  /* 0x0000001302007986 */ /* 0x0001e2000c101524 */
[----:B------:R-:W-:Y:S05]  /*b9b0*/  BRA `(.L_x_10826) ;  /* 0x0000000c00107947 */ /* 0x000fea0003800000 */
.L_x_10822:
        /* <DEDUP_REMOVED lines=9> */
.L_x_10830:
[----:B------:R-:W0:Y:S02]  /*ba50*/  I2F.S16 R0, R19 ;  /* 0x0000001300007306 */ /* 0x000e240000101400 */
[----:B0-----:R-:W-:-:S05]  /*ba60*/  F2FP.F16.F32.PACK_AB R0, RZ, R0 ;  /* 0x00000000ff00723e */ /* 0x001fca00000000ff */
[----:B------:R0:W-:Y:S01]  /*ba70*/  STG.E.U16 desc[UR36][R2.64], R0 ;  /* 0x0000000002007986 */ /* 0x0001e2000c101524 */
[----:B------:R-:W-:Y:S05]  /*ba80*/  BRA `(.L_x_10826) ;  /* 0x0000000800dc7947 */ /* 0x000fea0003800000 */
.L_x_10829:
        /* <DEDUP_REMOVED lines=10> */
.L_x_10832:
[----:B------:R-:W0:Y:S02]  /*bb30*/  I2F.S16 R19, R19 ;  /* 0x0000001300137306 */ /* 0x000e240000101400 */
[----:B0-----:R-:W-:-:S04]  /*bb40*/  F2FP.F16.F32.PACK_AB R5, RZ, R19 ;  /* 0x00000013ff05723e */ /* 0x001fc800000000ff */
[----:B------:R-:W-:-:S05]  /*bb50*/  PRMT R5, R5, 0x5410, RZ ;  /* 0x0000541005057816 */ /* 0x000fca00000000ff */
[----:B------:R0:W-:Y:S01]  /*bb60*/  STG.E desc[UR36][R2.64], R5 ;  /* 0x0000000502007986 */ /* 0x0001e2000c101924 */
[----:B------:R-:W-:Y:S05]  /*bb70*/  BRA `(.L_x_10826) ;  /* 0x0000000800a07947 */ /* 0x000fea0003800000 */
.L_x_10831:
[----:B------:R-:W0:Y:S02]  /*bb80*/  I2F.F64.S16 R4, R19 ;  /* 0x0000001300047312 */ /* 0x000e240000101c00 */
[----:B0-----:R0:W-:Y:S01]  /*bb90*/  STG.E.64 desc[UR36][R2.64], R4 ;  /* 0x0000000402007986 */ /* 0x0011e2000c101b24 */
[----:B------:R-:W-:Y:S05]  /*bba0*/  BRA `(.L_x_10826) ;  /* 0x0000000800947947 */ /* 0x000fea0003800000 */
.L_x_10821:
        /* <DEDUP_REMOVED lines=12> */
.L_x_10836:
        /* <DEDUP_REMOVED lines=18> */
.L_x_10839:
[----:B------:R-:W-:-:S04]  /*bd90*/  SHF.R.U32.HI R5, RZ, 0x18, R5 ;  /* 0x00000018ff057819 */ /* 0x000fc80000011605 */
[----:B------:R-:W-:-:S07]  /*bda0*/  LOP3.LUT R0, R0, 0x80, R5, 0xf8, !PT ;  /* 0x0000008000007812 */ /* 0x000fce00078ef805 */
.L_x_10838:
[----:B------:R-:W-:Y:S05]  /*bdb0*/  BSYNC.RECONVERGENT B0 ;  /* 0x0000000000007941 */ /* 0x000fea0003800200 */
.L_x_10837:
[----:B------:R0:W-:Y:S01]  /*bdc0*/  STG.E.U8 desc[UR36][R2.64], R0 ;  /* 0x0000000002007986 */ /* 0x0001e2000c101124 */
[----:B------:R-:W-:Y:S05]  /*bdd0*/  BRA `(.L_x_10826) ;  /* 0x0000000800087947 */ /* 0x000fea0003800000 */
.L_x_10835:
        /* <DEDUP_REMOVED lines=18> */
.L_x_10842:
[----:B------:R-:W-:-:S04]  /*bf00*/  SHF.R.U32.HI R5, RZ, 0x18, R5 ;  /* 0x00000018ff057819 */ /* 0x000fc80000011605 */
[----:B------:R-:W-:-:S07]  /*bf10*/  LOP3.LUT R0, R0, 0x80, R5, 0xf8, !PT ;  /* 0x0000008000007812 */ /* 0x000fce00078ef805 */
.L_x_10841:
[----:B------:R-:W-:Y:S05]  /*bf20*/  BSYNC.RECONVERGENT B0 ;  /* 0x0000000000007941 */ /* 0x000fea0003800200 */
.L_x_10840:
[----:B------:R0:W-:Y:S01]  /*bf30*/  STG.E.U8 desc[UR36][R2.64], R0 ;  /* 0x0000000002007986 */ /* 0x0001e2000c101124 */
[----:B------:R-:W-:Y:S05]  /*bf40*/  BRA `(.L_x_10826) ;  /* 0x0000000400ac7947 */ /* 0x000fea0003800000 */
.L_x_10834:
        /* <DEDUP_REMOVED lines=22> */
.L_x_10844:
[----:B------:R-:W-:-:S04]  /*c0b0*/  PRMT R4, R19, 0x9910, RZ ;  /* 0x0000991013047816 */ /* 0x000fc800000000ff */
[----:B------:R-:W-:-:S05]  /*c0c0*/  SHF.R.S32.HI R5, RZ, 0x1f, R4 ;  /* 0x0000001fff057819 */ /* 0x000fca0000011404 */
[----:B------:R0:W-:Y:S01]  /*c0d0*/  STG.E.64 desc[UR36][R2.64], R4 ;  /* 0x0000000402007986 */ /* 0x0001e2000c101b24 */
[----:B------:R-:W-:Y:S05]  /*c0e0*/  BRA `(.L_x_10826) ;  /* 0x0000000400447947 */ /* 0x000fea0003800000 */
.L_x_10843:
[----:B------:R-:W-:-:S05]  /*c0f0*/  PRMT R5, R19, 0x9910, RZ ;  /* 0x0000991013057816 */ /* 0x000fca00000000ff */
[----:B------:R0:W-:Y:S01]  /*c100*/  STG.E desc[UR36][R2.64], R5 ;  /* 0x0000000502007986 */ /* 0x0001e2000c101924 */
[----:B------:R-:W-:Y:S05]  /*c110*/  BRA `(.L_x_10826) ;  /* 0x0000000400387947 */ /* 0x000fea0003800000 */
.L_x_10833:
        /* <DEDUP_REMOVED lines=11> */
.L_x_10846:
[----:B------:R-:W0:Y:S01]  /*c1d0*/  I2F.F64.S16 R4, R19 ;  /* 0x0000001300047312 */ /* 0x000e220000101c00 */
[----:B------:R-:W-:-:S05]  /*c1e0*/  CS2R R6, SRZ ;  /* 0x0000000000067805 */ /* 0x000fca000001ff00 */
[----:B0-----:R0:W-:Y:S01]  /*c1f0*/  STG.E.128 desc[UR36][R2.64], R4 ;  /* 0x0000000402007986 */ /* 0x0011e2000c101d24 */
[----:B------:R-:W-:Y:S05]  /*c200*/  BRA `(.L_x_10826) ;  /* 0x0000000000fc7947 */ /* 0x000fea0003800000 */
.L_x_10845:
[----:B------:R-:W-:-:S09]  /*c210*/  UISETP.NE.AND UP0, UPT, UR4, 0xf, UPT ;  /* 0x0000000f0400788c */ /* 0x000fd2000bf05270 */
[----:B------:R-:W-:Y:S05]  /*c220*/  BRA.U !UP0, `(.L_x_10847) ;  /* 0x0000000108e87547 */ /* 0x000fea000b800000 */
[----:B------:R-:W-:-:S09]  /*c230*/  UISETP.NE.AND UP0, UPT, UR4, 0x17, UPT ;  /* 0x000000170400788c */ /* 0x000fd2000bf05270 */
[----:B------:R-:W-:Y:S05]  /*c240*/  BRA.U !UP0, `(.L_x_10848) ;  /* 0x0000000108907547 */ /* 0x000fea000b800000 */
[----:B------:R-:W-:-:S09]  /*c250*/  UISETP.NE.AND UP0, UPT, UR4, 0x18, UPT ;  /* 0x000000180400788c */ /* 0x000fd2000bf05270 */
[----:B------:R-:W-:Y:S05]  /*c260*/  BRA.U !UP0, `(.L_x_10849) ;  /* 0x0000000108447547 */ /* 0x000fea000b800000 */
.L_x_10825:
        /* <DEDUP_REMOVED lines=16> */
.L_x_10850:
[----:B------:R-:W-:Y:S05]  /*c370*/  BRA `(.L_x_10826) ;  /* 0x0000000000a07947 */ /* 0x000fea0003800000 */
.L_x_10849:
        /* <DEDUP_REMOVED lines=13> */
.L_x_10852:
[----:B------:R-:W-:Y:S05]  /*c450*/  BSYNC.RECONVERGENT B0 ;  /* 0x0000000000007941 */ /* 0x000fea0003800200 */
.L_x_10851:
[----:B------:R-:W-:-:S05]  /*c460*/  LOP3.LUT R5, R0, 0x80, R5, 0xf8, !PT ;  /* 0x0000008000057812 */ /* 0x000fca00078ef805 */
[----:B------:R3:W-:Y:S01]  /*c470*/  STG.E.U8 desc[UR36][R2.64], R5 ;  /* 0x0000000502007986 */ /* 0x0007e2000c101124 */
[----:B------:R-:W-:Y:S05]  /*c480*/  BRA `(.L_x_10826) ;  /* 0x00000000005c7947 */ /* 0x000fea0003800000 */
.L_x_10848:
        /* <DEDUP_REMOVED lines=12> */
.L_x_10854:
[----:B------:R-:W-:Y:S01]  /*c550*/  IMAD.MOV.U32 R0, RZ, RZ, 0x7f ;  /* 0x0000007fff007424 */ /* 0x000fe200078e00ff */
[----:B------:R-:W-:-:S04]  /*c560*/  ISETP.GT.U32.AND P0, PT, R4, 0x7f800000, PT ;  /* 0x7f8000000400780c */ /* 0x000fc80003f04070 */
[----:B------:R-:W-:-:S09]  /*c570*/  SEL R0, R0, 0x7c, P0 ;  /* 0x0000007c00007807 */ /* 0x000fd20000000000 */
.L_x_10855:
[----:B------:R-:W-:Y:S05]  /*c580*/  BSYNC.RECONVERGENT B0 ;  /* 0x0000000000007941 */ /* 0x000fea0003800200 */
.L_x_10853:
[----:B------:R-:W-:-:S04]  /*c590*/  SHF.R.U32.HI R5, RZ, 0x18, R5 ;  /* 0x00000018ff057819 */ /* 0x000fc80000011605 */
[----:B------:R-:W-:-:S05]  /*c5a0*/  LOP3.LUT R5, R0, 0x80, R5, 0xf8, !PT ;  /* 0x0000008000057812 */ /* 0x000fca00078ef805 */
[----:B------:R2:W-:Y:S01]  /*c5b0*/  STG.E.U8 desc[UR36][R2.64], R5 ;  /* 0x0000000502007986 */ /* 0x0005e2000c101124 */
[----:B------:R-:W-:Y:S05]  /*c5c0*/  BRA `(.L_x_10826) ;  /* 0x00000000000c7947 */ /* 0x000fea0003800000 */
.L_x_10847:
[----:B------:R-:W0:Y:S02]  /*c5d0*/  I2F.S16 R0, R19 ;  /* 0x0000001300007306 */ /* 0x000e240000101400 */
[----:B0-----:R-:W-:-:S05]  /*c5e0*/  F2FP.BF16.F32.PACK_AB R0, RZ, R0 ;  /* 0x00000000ff00723e */ /* 0x001fca00000010ff */
[----:B------:R4:W-:Y:S02]  /*c5f0*/  STG.E.U16 desc[UR36][R2.64], R0 ;  /* 0x0000000002007986 */ /* 0x0009e4000c101524 */
.L_x_10826:
[----:B------:R-:W-:-:S07]  /*c600*/  IADD3 R17, PT, PT, R17, 0x80, RZ ;  /* 0x0000008011117810 */ /* 0x000fce0007ffe0ff */
.L_x_10753:
[----:B------:R-:W-:Y:S05]  /*c610*/  BSYNC.RECONVERGENT B6 ;  /* 0x0000000000067941 */ /* 0x000fea0003800200 */
.L_x_10752:
        /* <DEDUP_REMOVED lines=357> */
.L_x_10856:
        /* <DEDUP_REMOVED lines=19> */
.L_x_10860:
[----:B------:R0:W5:Y:S01]  /*dda0*/  LDG.E.U8 R19, desc[UR36][R2.64] ;  /* 0x0000002402137981 */ /* 0x000162000c1e1100 */
[----:B------:R-:W-:Y:S05]  /*ddb0*/  BRA `(.L_x_10862) ;  /* 0x0000000c004c7947 */ /* 0x000fea0003800000 */
.L_x_10859:
        /* <DEDUP_REMOVED lines=8> */
.L_x_10864:
[----:B------:R0:W5:Y:S01]  /*de40*/  LDG.E.U16 R19, desc[UR36][R2.64] ;  /* 0x0000002402137981 */ /* 0x000162000c1e1500 */
[----:B------:R-:W-:Y:S05]  /*de50*/  BRA `(.L_x_10862) ;  /* 0x0000000c00247947 */ /* 0x000fea0003800000 */
.L_x_10863:
[----:B------:R0:W5:Y:S01]  /*de60*/  LDG.E.U16 R19, desc[UR36][R2.64] ;  /* 0x0000002402137981 */ /* 0x000162000c1e1500 */
[----:B------:R-:W-:Y:S05]  /*de70*/  BRA `(.L_x_10862) ;  /* 0x0000000c001c7947 */ /* 0x000fea0003800000 */
.L_x_10858:
        /* <DEDUP_REMOVED lines=9> */
.L_x_10866:
[----:B------:R-:W2:Y:S02]  /*df10*/  LDG.E.U16 R0, desc[UR36][R2.64] ;  /* 0x0000002402007981 */ /* 0x000ea4000c1e1500 */
[----:B--2---:R-:W-:-:S06]  /*df20*/  HADD2.F32 R0, -RZ, R0.H0_H0 ;  /* 0x20000000ff007230 */ /* 0x004fcc0000004100 */
[----:B------:R-:W0:Y:S02]  /*df30*/  F2I.FTZ.TRUNC.NTZ R0, R0 ;  /* 0x0000000000007305 */ /* 0x000e24000021f100 */
[----:B0-----:R-:W-:Y:S01]  /*df40*/  PRMT R19, R0, 0x7610, R19 ;  /* 0x0000761000137816 */ /* 0x001fe20000000013 */
[----:B------:R-:W-:Y:S06]  /*df50*/  BRA `(.L_x_10862) ;  /* 0x0000000800e47947 */ /* 0x000fec0003800000 */
.L_x_10865:
        /* <DEDUP_REMOVED lines=9> */
.L_x_10868:
[----:B------:R-:W2:Y:S02]  /*dff0*/  LDG.E.U16 R2, desc[UR36][R2.64] ;  /* 0x0000002402027981 */ /* 0x000ea4000c1e1500 */
[----:B--2---:R-:W-:-:S06]  /*e000*/  HADD2.F32 R0, -RZ, R2.H0_H0 ;  /* 0x20000002ff007230 */ /* 0x004fcc0000004100 */
[----:B------:R-:W0:Y:S02]  /*e010*/  F2I.FTZ.TRUNC.NTZ R0, R0 ;  /* 0x0000000000007305 */ /* 0x000e24000021f100 */
[----:B0-----:R-:W-:Y:S01]  /*e020*/  PRMT R19, R0, 0x7610, R19 ;  /* 0x0000761000137816 */ /* 0x001fe20000000013 */
[----:B------:R-:W-:Y:S06]  /*e030*/  BRA `(.L_x_10862) ;  /* 0x0000000800ac7947 */ /* 0x000fec0003800000 */
.L_x_10867:
[----:B------:R-:W2:Y:S02]  /*e040*/  LDG.E.64 R2, desc[UR36][R2.64] ;  /* 0x0000002402027981 */ /* 0x000ea4000c1e1b00 */
[----:B--2---:R0:W1:Y:S01]  /*e050*/  F2I.F64.TRUNC R19, R2 ;  /* 0x0000000200137311 */ /* 0x004062000030d100 */
[----:B------:R-:W-:Y:S05]  /*e060*/  BRA `(.L_x_10862) ;  /* 0x0000000800a07947 */ /* 0x000fea0003800000 */
.L_x_10857:
        /* <DEDUP_REMOVED lines=12> */
.L_x_10871:
[----:B------:R-:W2:Y:S02]  /*e130*/  LDG.E.64 R2, desc[UR36][R2.64] ;  /* 0x0000002402027981 */ /* 0x000ea4000c1e1b00 */
[----:B--2---:R0:W1:Y:S01]  /*e140*/  F2I.F64.TRUNC R19, R2 ;  /* 0x0000000200137311 */ /* 0x004062000030d100 */
[----:B------:R-:W-:Y:S05]  /*e150*/  BRA `(.L_x_10862) ;  /* 0x0000000800647947 */ /* 0x000fea0003800000 */
.L_x_10870:
        /* <DEDUP_REMOVED lines=27> */
.L_x_10873:
        /* <DEDUP_REMOVED lines=14> */
.L_x_10872:
[----:B------:R-:W2:Y:S02]  /*e3f0*/  LDG.E.U16 R0, desc[UR36][R2.64] ;  /* 0x0000002402007981 */ /* 0x000ea4000c1e1500 */
[----:B--2---:R-:W-:-:S06]  /*e400*/  IMAD.U32 R0, R0, 0x10000, RZ ;  /* 0x0001000000007824 */ /* 0x004fcc00078e00ff */
[----:B------:R-:W0:Y:S02]  /*e410*/  F2I.FTZ.TRUNC.NTZ R0, R0 ;  /* 0x0000000000007305 */ /* 0x000e24000021f100 */
[----:B0-----:R-:W-:Y:S01]  /*e420*/  PRMT R19, R0, 0x7610, R19 ;  /* 0x0000761000137816 */ /* 0x001fe20000000013 */
[----:B------:R-:W-:Y:S06]  /*e430*/  BRA `(.L_x_10862) ;  /* 0x0000000400ac7947 */ /* 0x000fec0003800000 */
.L_x_10869:
        /* <DEDUP_REMOVED lines=10> */
.L_x_10876:
        /* <DEDUP_REMOVED lines=21> */
.L_x_10880:
[----:B------:R-:W-:Y:S05]  /*e630*/  BSYNC.RECONVERGENT B1 ;  /* 0x0000000000017941 */ /* 0x000fea0003800200 */
.L_x_10879:
[----:B------:R-:W-:Y:S01]  /*e640*/  IMAD.SHL.U32 R0, R0, 0x100000, RZ ;  /* 0x0010000000007824 */ /* 0x000fe200078e00ff */
[----:B------:R-:W-:-:S04]  /*e650*/  LEA R2, R2, 0x3b800000, 0x17 ;  /* 0x3b80000002027811 */ /* 0x000fc800078eb8ff */
[----:B------:R-:W-:-:S07]  /*e660*/  LOP3.LUT R0, R2, R0, R7, 0xfe, !PT ;  /* 0x0000000002007212 */ /* 0x000fce00078efe07 */
.L_x_10878:
[----:B------:R-:W-:Y:S05]  /*e670*/  BSYNC.RECONVERGENT B0 ;  /* 0x0000000000007941 */ /* 0x000fea0003800200 */
.L_x_10877:
[----:B------:R-:W0:Y:S02]  /*e680*/  F2I.FTZ.TRUNC.NTZ R0, R0 ;  /* 0x0000000000007305 */ /* 0x000e24000021f100 */
[----:B0-----:R-:W-:Y:S01]  /*e690*/  PRMT R19, R0, 0x7610, R19 ;  /* 0x0000761000137816 */ /* 0x001fe20000000013 */
[----:B------:R-:W-:Y:S06]  /*e6a0*/  BRA `(.L_x_10862) ;  /* 0x0000000400107947 */ /* 0x000fec0003800000 */
.L_x_10875:
        /* <DEDUP_REMOVED lines=21> */
.L_x_10884:
[----:B------:R-:W-:Y:S05]  /*e800*/  BSYNC.RECONVERGENT B1 ;  /* 0x0000000000017941 */ /* 0x000fea0003800200 */
.L_x_10883:
[----:B------:R-:W-:Y:S01]  /*e810*/  IMAD.SHL.U32 R0, R0, 0x200000, RZ ;  /* 0x0020000000007824 */ /* 0x000fe200078e00ff */
[----:B------:R-:W-:-:S04]  /*e820*/  LEA R2, R2, 0x37800000, 0x17 ;  /* 0x3780000002027811 */ /* 0x000fc800078eb8ff */
[----:B------:R-:W-:-:S07]  /*e830*/  LOP3.LUT R0, R2, R0, R7, 0xfe, !PT ;  /* 0x0000000002007212 */ /* 0x000fce00078efe07 */
.L_x_10882:
[----:B------:R-:W-:Y:S05]  /*e840*/  BSYNC.RECONVERGENT B0 ;  /* 0x0000000000007941 */ /* 0x000fea0003800200 */
.L_x_10881:
[----:B------:R-:W0:Y:S02]  /*e850*/  F2I.FTZ.TRUNC.NTZ R0, R0 ;  /* 0x0000000000007305 */ /* 0x000e24000021f100 */
[----:B0-----:R-:W-:Y:S01]  /*e860*/  PRMT R19, R0, 0x7610, R19 ;  /* 0x0000761000137816 */ /* 0x001fe20000000013 */
[----:B------:R-:W-:Y:S06]  /*e870*/  BRA `(.L_x_10862) ;  /* 0x00000000009c7947 */ /* 0x000fec0003800000 */
.L_x_10874:
        /* <DEDUP_REMOVED lines=14> */
.L_x_10888:
[----:B------:R-:W-:Y:S05]  /*e960*/  BSYNC.RECONVERGENT B0 ;  /* 0x0000000000007941 */ /* 0x000fea0003800200 */
.L_x_10887:
[----:B------:R-:W0:Y:S02]  /*e970*/  F2I.FTZ.TRUNC.NTZ R0, R0 ;  /* 0x0000000000007305 */ /* 0x000e24000021f100 */
[----:B0-----:R-:W-:Y:S01]  /*e980*/  PRMT R19, R0, 0x7610, R19 ;  /* 0x0000761000137816 */ /* 0x001fe20000000013 */
[----:B------:R-:W-:Y:S06]  /*e990*/  BRA `(.L_x_10862) ;  /* 0x0000000000547947 */ /* 0x000fec0003800000 */
.L_x_10861:
        /* <DEDUP_REMOVED lines=16> */
.L_x_10889:
[----:B------:R-:W-:Y:S01]  /*eaa0*/  PRMT R19, RZ, 0x7610, R19 ;  /* 0x00007610ff137816 */ /* 0x000fe20000000013 */
[----:B------:R-:W-:Y:S06]  /*eab0*/  BRA `(.L_x_10862) ;  /* 0x00000000000c7947 */ /* 0x000fec0003800000 */
.L_x_10886:
[----:B------:R2:W5:Y:S01]  /*eac0*/  LDG.E.U16 R19, desc[UR36][R2.64] ;  /* 0x0000002402137981 */ /* 0x000562000c1e1500 */
[----:B------:R-:W-:Y:S05]  /*ead0*/  BRA `(.L_x_10862) ;  /* 0x0000000000047947 */ /* 0x000fea0003800000 */
.L_x_10885:
[----:B------:R3:W5:Y:S02]  /*eae0*/  LDG.E.U16 R19, desc[UR36][R2.64] ;  /* 0x0000002402137981 */ /* 0x000764000c1e1500 */
.L_x_10862:
        /* <DEDUP_REMOVED lines=16> */
.L_x_10893:
[----:B------:R2:W5:Y:S01]  /*ebf0*/  LDG.E.U8 R0, desc[UR36][R2.64] ;  /* 0x0000002402007981 */ /* 0x000562000c1e1100 */
[----:B------:R-:W-:Y:S05]  /*ec00*/  BRA `(.L_x_10895) ;  /* 0x0000000c004c7947 */ /* 0x000fea0003800000 */
.L_x_10892:
        /* <DEDUP_REMOVED lines=8> */
.L_x_10897:
[----:B------:R0:W5:Y:S01]  /*ec90*/  LDG.E.U16 R0, desc[UR36][R2.64] ;  /* 0x0000002402007981 */ /* 0x000162000c1e1500 */
[----:B------:R-:W-:Y:S05]  /*eca0*/  BRA `(.L_x_10895) ;  /* 0x0000000c00247947 */ /* 0x000fea0003800000 */
.L_x_10896:
[----:B------:R3:W5:Y:S01]  /*ecb0*/  LDG.E.U16 R0, desc[UR36][R2.64] ;  /* 0x0000002402007981 */ /* 0x000762000c1e1500 */
[----:B------:R-:W-:Y:S05]  /*ecc0*/  BRA `(.L_x_10895) ;  /* 0x0000000c001c7947 */ /* 0x000fea0003800000 */
.L_x_10891:
        /* <DEDUP_REMOVED lines=9> */
.L_x_10899:
[----:B------:R-:W2:Y:S02]  /*ed60*/  LDG.E.U16 R4, desc[UR36][R2.64] ;  /* 0x0000002402047981 */ /* 0x000ea4000c1e1500 */
[----:B--2---:R-:W-:-:S06]  /*ed70*/  HADD2.F32 R4, -RZ, R4.H0_H0 ;  /* 0x20000004ff047230 */ /* 0x004fcc0000004100 */
[----:B------:R-:W0:Y:S02]  /*ed80*/  F2I.FTZ.TRUNC.NTZ R4, R4 ;  /* 0x0000000400047305 */ /* 0x000e24000021f100 */
[----:B0-----:R-:W-:Y:S01]  /*ed90*/  PRMT R0, R4, 0x7610, R0 ;  /* 0x0000761004007816 */ /* 0x001fe20000000000 */
[----:B------:R-:W-:Y:S06]  /*eda0*/  BRA `(.L_x_10895) ;  /* 0x0000000800e47947 */ /* 0x000fec0003800000 */
.L_x_10898:
        /* <DEDUP_REMOVED lines=9> */
.L_x_10901:
[----:B------:R-:W2:Y:S02]  /*ee40*/  LDG.E.U16 R2, desc[UR36][R2.64] ;  /* 0x0000002402027981 */ /* 0x000ea4000c1e1500 */
[----:B--2---:R-:W-:-:S06]  /*ee50*/  HADD2.F32 R4, -RZ, R2.H0_H0 ;  /* 0x20000002ff047230 */ /* 0x004fcc0000004100 */
[----:B------:R-:W0:Y:S02]  /*ee60*/  F2I.FTZ.TRUNC.NTZ R4, R4 ;  /* 0x0000000400047305 */ /* 0x000e24000021f100 */
[----:B0-----:R-:W-:Y:S01]  /*ee70*/  PRMT R0, R4, 0x7610, R0 ;  /* 0x0000761004007816 */ /* 0x001fe20000000000 */
[----:B------:R-:W-:Y:S06]  /*ee80*/  BRA `(.L_x_10895) ;  /* 0x0000000800ac7947 */ /* 0x000fec0003800000 */
.L_x_10900:
[----:B------:R-:W2:Y:S02]  /*ee90*/  LDG.E.64 R2, desc[UR36][R2.64] ;  /* 0x0000002402027981 */ /* 0x000ea4000c1e1b00 */
[----:B--2---:R0:W2:Y:S01]  /*eea0*/  F2I.F64.TRUNC R0, R2 ;  /* 0x0000000200007311 */ /* 0x0040a2000030d100 */
[----:B------:R-:W-:Y:S05]  /*eeb0*/  BRA `(.L_x_10895) ;  /* 0x0000000800a07947 */ /* 0x000fea0003800000 */
.L_x_10890:
        /* <DEDUP_REMOVED lines=12> */
.L_x_10904:
[----:B------:R-:W2:Y:S02]  /*ef80*/  LDG.E.64 R2, desc[UR36][R2.64] ;  /* 0x0000002402027981 */ /* 0x000ea4000c1e1b00 */
[----:B--2---:R0:W2:Y:S01]  /*ef90*/  F2I.F64.TRUNC R0, R2 ;  /* 0x0000000200007311 */ /* 0x0040a2000030d100 */
[----:B------:R-:W-:Y:S05]  /*efa0*/  BRA `(.L_x_10895) ;  /* 0x0000000800647947 */ /* 0x000fea0003800000 */
.L_x_10903:
        /* <DEDUP_REMOVED lines=27> */
.L_x_10906:
        /* <DEDUP_REMOVED lines=14> */
.L_x_10905:
[----:B------:R-:W2:Y:S02]  /*f240*/  LDG.E.U16 R4, desc[UR36][R2.64] ;  /* 0x0000002402047981 */ /* 0x000ea4000c1e1500 */
[----:B--2---:R-:W-:-:S06]  /*f250*/  IMAD.U32 R4, R4, 0x10000, RZ ;  /* 0x0001000004047824 */ /* 0x004fcc00078e00ff */
[----:B------:R-:W0:Y:S02]  /*f260*/  F2I.FTZ.TRUNC.NTZ R4, R4 ;  /* 0x0000000400047305 */ /* 0x000e24000021f100 */
[----:B0-----:R-:W-:Y:S01]  /*f270*/  PRMT R0, R4, 0x7610, R0 ;  /* 0x0000761004007816 */ /* 0x001fe20000000000 */
[----:B------:R-:W-:Y:S06]  /*f280*/  BRA `(.L_x_10895) ;  /* 0x0000000400ac7947 */ /* 0x000fec0003800000 */
.L_x_10902:
        /* <DEDUP_REMOVED lines=10> */
.L_x_10909:
        /* <DEDUP_REMOVED lines=21> */
.L_x_10913:
[----:B------:R-:W-:Y:S05]  /*f480*/  BSYNC.RECONVERGENT B1 ;  /* 0x0000000000017941 */ /* 0x000fea0003800200 */
.L_x_10912:
[----:B------:R-:W-:Y:S01]  /*f490*/  IMAD.SHL.U32 R0, R0, 0x100000, RZ ;  /* 0x0010000000007824 */ /* 0x000fe200078e00ff */
[----:B------:R-:W-:-:S04]  /*f4a0*/  LEA R2, R2, 0x3b800000, 0x17 ;  /* 0x3b80000002027811 */ /* 0x000fc800078eb8ff */
[----:B------:R-:W-:-:S07]  /*f4b0*/  LOP3.LUT R4, R2, R0, R7, 0xfe, !PT ;  /* 0x0000000002047212 */ /* 0x000fce00078efe07 */
.L_x_10911:
[----:B------:R-:W-:Y:S05]  /*f4c0*/  BSYNC.RECONVERGENT B0 ;  /* 0x0000000000007941 */ /* 0x000fea0003800200 */
.L_x_10910:
[----:B------:R-:W0:Y:S02]  /*f4d0*/  F2I.FTZ.TRUNC.NTZ R4, R4 ;  /* 0x0000000400047305 */ /* 0x000e24000021f100 */
[----:B0-----:R-:W-:Y:S01]  /*f4e0*/  PRMT R0, R4, 0x7610, R0 ;  /* 0x0000761004007816 */ /* 0x001fe20000000000 */
[----:B------:R-:W-:Y:S06]  /*f4f0*/  BRA `(.L_x_10895) ;  /* 0x0000000400107947 */ /* 0x000fec0003800000 */
.L_x_10908:
        /* <DEDUP_REMOVED lines=21> */
.L_x_10917:
[----:B------:R-:W-:Y:S05]  /*f650*/  BSYNC.RECONVERGENT B1 ;  /* 0x0000000000017941 */ /* 0x000fea0003800200 */
.L_x_10916:
[----:B------:R-:W-:Y:S02]  /*f660*/  SHF.L.U32 R0, R0, 0x15, RZ ;  /* 0x0000001500007819 */ /* 0x000fe400000006ff */
[----:B------:R-:W-:-:S04]  /*f670*/  LEA R2, R2, 0x37800000, 0x17 ;  /* 0x3780000002027811 */ /* 0x000fc800078eb8ff */
[----:B------:R-:W-:-:S07]  /*f680*/  LOP3.LUT R4, R2, R0, R7, 0xfe, !PT ;  /* 0x0000000002047212 */ /* 0x000fce00078efe07 */
.L_x_10915:
[----:B------:R-:W-:Y:S05]  /*f690*/  BSYNC.RECONVERGENT B0 ;  /* 0x0000000000007941 */ /* 0x000fea0003800200 */
.L_x_10914:
[----:B------:R-:W0:Y:S02]  /*f6a0*/  F2I.FTZ.TRUNC.NTZ R4, R4 ;  /* 0x0000000400047305 */ /* 0x000e24000021f100 */
[----:B0-----:R-:W-:Y:S01]  /*f6b0*/  PRMT R0, R4, 0x7610, R0 ;  /* 0x0000761004007816 */ /* 0x001fe20000000000 */
[----:B------:R-:W-:Y:S06]  /*f6c0*/  BRA `(.L_x_10895) ;  /* 0x00000000009c7947 */ /* 0x000fec0003800000 */
.L_x_10907:
        /* <DEDUP_REMOVED lines=14> */
.L_x_10921:
[----:B------:R-:W-:Y:S05]  /*f7b0*/  BSYNC.RECONVERGENT B0 ;  /* 0x0000000000007941 */ /* 0x000fea0003800200 */
.L_x_10920:
[----:B------:R-:W0:Y:S02]  /*f7c0*/  F2I.FTZ.TRUNC.NTZ R4, R4 ;  /* 0x0000000400047305 */ /* 0x000e24000021f100 */
[----:B0-----:R-:W-:Y:S01]  /*f7d0*/  PRMT R0, R4, 0x7610, R0 ;  /* 0x0000761004007816 */ /* 0x001fe20000000000 */
[----:B------:R-:W-:Y:S06]  /*f7e0*/  BRA `(.L_x_10895) ;  /* 0x0000000000547947 */ /* 0x000fec0003800000 */
.L_x_10894:
        /* <DEDUP_REMOVED lines=16> */
.L_x_10922:
[----:B------:R-:W-:Y:S01]  /*f8f0*/  PRMT R0, RZ, 0x7610, R0 ;  /* 0x00007610ff007816 */ /* 0x000fe20000000000 */
[----:B------:R-:W-:Y:S06]  /*f900*/  BRA `(.L_x_10895) ;  /* 0x00000000000c7947 */ /* 0x000fec0003800000 */
.L_x_10919:
[----:B------:R0:W5:Y:S01]  /*f910*/  LDG.E.U16 R0, desc[UR36][R2.64] ;  /* 0x0000002402007981 */ /* 0x000162000c1e1500 */
[----:B------:R-:W-:Y:S05]  /*f920*/  BRA `(.L_x_10895) ;  /* 0x0000000000047947 */ /* 0x000fea0003800000 */
.L_x_10918:
[----:B------:R0:W5:Y:S02]  /*f930*/  LDG.E.U16 R0, desc[UR36][R2.64] ;  /* 0x0000002402007981 */ /* 0x000164000c1e1500 */
.L_x_10895:
[----:B------:R-:W-:Y:S01]  /*f940*/  UPRMT UR4, UR43, 0x9910, URZ ;  /* 0x000099102b047896 */ /* 0x000fe200080000ff */
[----:B--2--5:R-:W-:Y:S02]  /*f950*/  LOP3.LUT R0, R0, 0xffff, RZ, 0xc0, !PT ;  /* 0x0000ffff00007812 */ /* 0x024fe400078ec0ff */
[----:B-1----:R-:W-:Y:S01]  /*f960*/  LOP3.LUT R19, R19, 0xffff, RZ, 0xc0, !PT ;  /* 0x0000ffff13137812 */ /* 0x002fe200078ec0ff */
[----:B------:R-:W-:Y:S01]  /*f970*/  UISETP.GT.AND UP0, UPT, UR4, 0x9, UPT ;  /* 0x000000090400788c */ /* 0x000fe2000bf04270 */
[----:B------:R-:W-:Y:S02]  /*f980*/  ISETP.GT.U32.AND P0, PT, R0, 0xf, PT ;  /* 0x0000000f0000780c */ /* 0x000fe40003f04070 */
[----:B------:R-:W-:-:S04]  /*f990*/  SHF.L.U32 R19, R19, R0, RZ ;  /* 0x0000000013137219 */ /* 0x000fc800000006ff */
[----:B------:R-:W-:Y:S02]  /*f9a0*/  SEL R19, R19, RZ, !P0 ;  /* 0x000000ff13137207 */ /* 0x000fe40004000000 */
        /* <DEDUP_REMOVED lines=11> */
.L_x_10926:
[----:B------:R-:W-:Y:S01]  /*fa60*/  STG.E.U8 desc[UR36][R16.64], R19 ;  /* 0x0000001310007986 */ /* 0x000fe2000c101124 */
[----:B------:R-:W-:Y:S05]  /*fa70*/  EXIT ;  /* 0x000000000000794d */ /* 0x000fea0003800000 */
.L_x_10925:
[----:B------:R-:W-:-:S09]  /*fa80*/  UISETP.NE.AND UP0, UPT, UR4, 0x2, UPT ;  /* 0x000000020400788c */ /* 0x000fd2000bf05270 */
[----:B------:R-:W-:Y:S05]  /*fa90*/  BRA.U !UP0, `(.L_x_10928) ;  /* 0x00000001082c7547 */ /* 0x000fea000b800000 */
[----:B------:R-:W-:-:S09]  /*faa0*/  UISETP.NE.AND UP0, UPT, UR4, 0x3, UPT ;  /* 0x000000030400788c */ /* 0x000fd2000bf05270 */
[----:B------:R-:W-:Y:S05]  /*fab0*/  BRA.U !UP0, `(.L_x_10929) ;  /* 0x0000000108187547 */ /* 0x000fea000b800000 */
[----:B------:R-:W-:-:S09]  /*fac0*/  UISETP.NE.AND UP0, UPT, UR4, 0x4, UPT ;  /* 0x000000040400788c */ /* 0x000fd2000bf05270 */
[----:B------:R-:W-:Y:S05]  /*fad0*/  BRA.U UP0, `(.L_x_10927) ;  /* 0x0000000900507547 */ /* 0x000fea000b800000 */
[----:B0--34-:R-:W-:-:S04]  /*fae0*/  PRMT R2, R19, 0x9910, RZ ;  /* 0x0000991013027816 */ /* 0x019fc800000000ff */
[----:B------:R-:W-:-:S05]  /*faf0*/  SHF.R.S32.HI R3, RZ, 0x1f, R2 ;  /* 0x0000001fff037819 */ /* 0x000fca0000011402 */
[----:B------:R-:W-:Y:S01]  /*fb00*/  STG.E.64 desc[UR36][R16.64], R2 ;  /* 0x0000000210007986 */ /* 0x000fe2000c101b24 */
[----:B------:R-:W-:Y:S05]  /*fb10*/  EXIT ;  /* 0x000000000000794d */ /* 0x000fea0003800000 */
.L_x_10929:
[----:B0--34-:R-:W-:-:S05]  /*fb20*/  PRMT R3, R19, 0x9910, RZ ;  /* 0x0000991013037816 */ /* 0x019fca00000000ff */
[----:B------:R-:W-:Y:S01]  /*fb30*/  STG.E desc[UR36][R16.64], R3 ;  /* 0x0000000310007986 */ /* 0x000fe2000c101924 */
[----:B------:R-:W-:Y:S05]  /*fb40*/  EXIT ;  /* 0x000000000000794d */ /* 0x000fea0003800000 */
.L_x_10928:
[----:B------:R-:W-:Y:S01]  /*fb50*/  STG.E.U16 desc[UR36][R16.64], R19 ;  /* 0x0000001310007986 */ /* 0x000fe2000c101524 */
[----:B------:R-:W-:Y:S05]  /*fb60*/  EXIT ;  /* 0x000000000000794d */ /* 0x000fea0003800000 */
.L_x_10924:
[----:B------:R-:W-:-:S09]  /*fb70*/  UISETP.GT.AND UP0, UPT, UR4, 0x6, UPT ;  /* 0x000000060400788c */ /* 0x000fd2000bf04270 */
[----:B------:R-:W-:Y:S05]  /*fb80*/  BRA.U UP0, `(.L_x_10930) ;  /* 0x00000001002c7547 */ /* 0x000fea000b800000 */
[----:B------:R-:W-:-:S09]  /*fb90*/  UISETP.NE.AND UP0, UPT, UR4, 0x5, UPT ;  /* 0x000000050400788c */ /* 0x000fd2000bf05270 */
[----:B------:R-:W-:Y:S05]  /*fba0*/  BRA.U !UP0, `(.L_x_10931) ;  /* 0x0000000108147547 */ /* 0x000fea000b800000 */
[----:B------:R-:W-:-:S09]  /*fbb0*/  UISETP.NE.AND UP0, UPT, UR4, 0x6, UPT ;  /* 0x000000060400788c */ /* 0x000fd2000bf05270 */
[----:B------:R-:W-:Y:S05]  /*fbc0*/  BRA.U UP0, `(.L_x_10927) ;  /* 0x0000000900147547 */ /* 0x000fea000b800000 */
[----:B0--34-:R-:W0:Y:S02]  /*fbd0*/  I2F.S16 R3, R19 ;  /* 0x0000001300037306 */ /* 0x019e240000101400 */
[----:B0-----:R-:W-:Y:S01]  /*fbe0*/  STG.E desc[UR36][R16.64], R3 ;  /* 0x0000000310007986 */ /* 0x001fe2000c101924 */
[----:B------:R-:W-:Y:S05]  /*fbf0*/  EXIT ;  /* 0x000000000000794d */ /* 0x000fea0003800000 */
.L_x_10931:
[----:B------:R-:W1:Y:S02]  /*fc00*/  I2F.S16 R0, R19 ;  /* 0x0000001300007306 */ /* 0x000e640000101400 */
[----:B-1----:R-:W-:-:S05]  /*fc10*/  F2FP.F16.F32.PACK_AB R0, RZ, R0 ;  /* 0x00000000ff00723e */ /* 0x002fca00000000ff */
[----:B------:R-:W-:Y:S01]  /*fc20*/  STG.E.U16 desc[UR36][R16.64], R0 ;  /* 0x0000000010007986 */ /* 0x000fe2000c101524 */
[----:B------:R-:W-:Y:S05]  /*fc30*/  EXIT ;  /* 0x000000000000794d */ /* 0x000fea0003800000 */
.L_x_10930:
[----:B------:R-:W-:-:S09]  /*fc40*/  UISETP.NE.AND UP0, UPT, UR4, 0x7, UPT ;  /* 0x000000070400788c */ /* 0x000fd2000bf05270 */
[----:B------:R-:W-:Y:S05]  /*fc50*/  BRA.U !UP0, `(.L_x_10932) ;  /* 0x0000000108347547 */ /* 0x000fea000b800000 */
[----:B------:R-:W-:-:S09]  /*fc60*/  UISETP.NE.AND UP0, UPT, UR4, 0x8, UPT ;  /* 0x000000080400788c */ /* 0x000fd2000bf05270 */
[----:B------:R-:W-:Y:S05]  /*fc70*/  BRA.U !UP0, `(.L_x_10933) ;  /* 0x0000000108187547 */ /* 0x000fea000b800000 */
[----:B------:R-:W-:-:S09]  /*fc80*/  UISETP.NE.AND UP0, UPT, UR4, 0x9, UPT ;  /* 0x000000090400788c */ /* 0x000fd2000bf05270 */
[----:B------:R-:W-:Y:S05]  /*fc90*/  BRA.U UP0, `(.L_x_10927) ;  /* 0x0000000500e07547 */ /* 0x000fea000b800000 */
[----:B0--34-:R-:W0:Y:S01]  /*fca0*/  I2F.S16 R2, R19 ;  /* 0x0000001300027306 */ /* 0x019e220000101400 */
[----:B------:R-:W-:-:S05]  /*fcb0*/  IMAD.MOV.U32 R3, RZ, RZ, RZ ;  /* 0x000000ffff037224 */ /* 0x000fca00078e00ff */
[----:B0-----:R-:W-:Y:S01]  /*fcc0*/  STG.E.64 desc[UR36][R16.64], R2 ;  /* 0x0000000210007986 */ /* 0x001fe2000c101b24 */
[----:B------:R-:W-:Y:S05]  /*fcd0*/  EXIT ;  /* 0x000000000000794d */ /* 0x000fea0003800000 */
.L_x_10933:
[----:B------:R-:W0:Y:S02]  /*fce0*/  I2F.S16 R19, R19 ;  /* 0x0000001300137306 */ /* 0x000e240000101400 */
[----:B0--34-:R-:W-:-:S04]  /*fcf0*/  F2FP.F16.F32.PACK_AB R3, RZ, R19 ;  /* 0x00000013ff03723e */ /* 0x019fc800000000ff */
[----:B------:R-:W-:-:S05]  /*fd00*/  PRMT R3, R3, 0x5410, RZ ;  /* 0x0000541003037816 */ /* 0x000fca00000000ff */
[----:B------:R-:W-:Y:S01]  /*fd10*/  STG.E desc[UR36][R16.64], R3 ;  /* 0x0000000310007986 */ /* 0x000fe2000c101924 */
[----:B------:R-:W-:Y:S05]  /*fd20*/  EXIT ;  /* 0x000000000000794d */ /* 0x000fea0003800000 */
.L_x_10932:
[----:B0--34-:R-:W0:Y:S02]  /*fd30*/  I2F.F64.S16 R2, R19 ;  /* 0x0000001300027312 */ /* 0x019e240000101c00 */
[----:B0-----:R-:W-:Y:S01]  /*fd40*/  STG.E.64 desc[UR36][R16.64], R2 ;  /* 0x0000000210007986 */ /* 0x001fe2000c101b24 */
[----:B------:R-:W-:Y:S05]  /*fd50*/  EXIT ;  /* 0x000000000000794d */ /* 0x000fea0003800000 */
.L_x_10923:
        /* <DEDUP_REMOVED lines=12> */
.L_x_10937:
[----:B0--34-:R-:W0:Y:S01]  /*fe20*/  I2F.S16 R3, R19 ;  /* 0x0000001300037306 */ /* 0x019e220000101400 */
        /* <DEDUP_REMOVED lines=16> */
.L_x_10940:
[----:B------:R-:W-:-:S04]  /*ff30*/  SHF.R.U32.HI R3, RZ, 0x18, R3 ;  /* 0x00000018ff037819 */ /* 0x000fc80000011603 */
[----:B------:R-:W-:-:S04]  /*ff40*/  LOP3.LUT R0, R0, 0x80, R3, 0xf8, !PT ;  /* 0x0000008000007812 */ /* 0x000fc800078ef803 */
[----:B------:R-:W-:-:S07]  /*ff50*/  PRMT R8, R0, 0x7610, R8 ;  /* 0x0000761000087816 */ /* 0x000fce0000000008 */
.L_x_10939:
[----:B------:R-:W-:Y:S05]  /*ff60*/  BSYNC.RECONVERGENT B0 ;  /* 0x0000000000007941 */ /* 0x000fea0003800200 */
.L_x_10938:
[----:B------:R-:W-:Y:S01]  /*ff70*/  STG.E.U8 desc[UR36][R16.64], R8 ;  /* 0x0000000810007986 */ /* 0x000fe2000c101124 */
[----:B------:R-:W-:Y:S05]  /*ff80*/  EXIT ;  /* 0x000000000000794d */ /* 0x000fea0003800000 */
.L_x_10936:
        /* <DEDUP_REMOVED lines=17> */
.L_x_10943:
[----:B------:R-:W-:-:S04]  /*100a0*/  SHF.R.U32.HI R3, RZ, 0x18, R3 ;  /* 0x00000018ff037819 */ /* 0x000fc80000011603 */
[----:B------:R-:W-:-:S04]  /*100b0*/  LOP3.LUT R0, R0, 0x80, R3, 0xf8, !PT ;  /* 0x0000008000007812 */ /* 0x000fc800078ef803 */
[----:B------:R-:W-:-:S07]  /*100c0*/  PRMT R8, R0, 0x7610, R8 ;  /* 0x0000761000087816 */ /* 0x000fce0000000008 */
.L_x_10942:
[----:B------:R-:W-:Y:S05]  /*100d0*/  BSYNC.RECONVERGENT B0 ;  /* 0x0000000000007941 */ /* 0x000fea0003800200 */
.L_x_10941:
[----:B------:R-:W-:Y:S01]  /*100e0*/  STG.E.U8 desc[UR36][R16.64], R8 ;  /* 0x0000000810007986 */ /* 0x000fe2000c101124 */
[----:B------:R-:W-:Y:S05]  /*100f0*/  EXIT ;  /* 0x000000000000794d */ /* 0x000fea0003800000 */
.L_x_10935:
[----:B------:R-:W-:-:S09]  /*10100*/  UISETP.NE.AND UP0, UPT, UR4, 0x1c, UPT ;  /* 0x0000001c0400788c */ /* 0x000fd2000bf05270 */
[----:B------:R-:W-:Y:S05]  /*10110*/  BRA.U !UP0, `(.L_x_10944) ;  /* 0x0000000108607547 */ /* 0x000fea000b800000 */
[----:B------:R-:W-:-:S09]  /*10120*/  UISETP.NE.AND UP0, UPT, UR4, 0x1d, UPT ;  /* 0x0000001d0400788c */ /* 0x000fd2000bf05270 */
[----:B------:R-:W-:Y:S05]  /*10130*/  BRA.U !UP0, `(.L_x_10945) ;  /* 0x0000000108487547 */ /* 0x000fea000b800000 */
[----:B------:R-:W-:-:S09]  /*10140*/  UISETP.NE.AND UP0, UPT, UR4, 0x2c, UPT ;  /* 0x0000002c0400788c */ /* 0x000fd2000bf05270 */
[----:B------:R-:W-:Y:S05]  /*10150*/  BRA.U UP0, `(.L_x_10927) ;  /* 0x0000000100b07547 */ /* 0x000fea000b800000 */
[----:B------:R-:W0:Y:S02]  /*10160*/  I2F.S16 R4, R19 ;  /* 0x0000001300047306 */ /* 0x000e240000101400 */
[----:B0--34-:R-:W-:-:S04]  /*10170*/  SHF.R.U32.HI R2, RZ, 0x17, R4 ;  /* 0x00000017ff027819 */ /* 0x019fc80000011604 */
        /* <DEDUP_REMOVED lines=14> */
.L_x_10945:
[----:B0--34-:R-:W-:-:S04]  /*10260*/  PRMT R2, R19, 0x9910, RZ ;  /* 0x0000991013027816 */ /* 0x019fc800000000ff */
[----:B------:R-:W-:-:S05]  /*10270*/  SHF.R.S32.HI R3, RZ, 0x1f, R2 ;  /* 0x0000001fff037819 */ /* 0x000fca0000011402 */
[----:B------:R-:W-:Y:S01]  /*10280*/  STG.E.64 desc[UR36][R16.64], R2 ;  /* 0x0000000210007986 */ /* 0x000fe2000c101b24 */
[----:B------:R-:W-:Y:S05]  /*10290*/  EXIT ;  /* 0x000000000000794d */ /* 0x000fea0003800000 */
.L_x_10944:
[----:B0--34-:R-:W-:-:S05]  /*102a0*/  PRMT R3, R19, 0x9910, RZ ;  /* 0x0000991013037816 */ /* 0x019fca00000000ff */
[----:B------:R-:W-:Y:S01]  /*102b0*/  STG.E desc[UR36][R16.64], R3 ;  /* 0x0000000310007986 */ /* 0x000fe2000c101924 */
[----:B------:R-:W-:Y:S05]  /*102c0*/  EXIT ;  /* 0x000000000000794d */ /* 0x000fea0003800000 */
.L_x_10934:
        /* <DEDUP_REMOVED lines=8> */
[----:B0--34-:R-:W-:-:S05]  /*10350*/  SEL R3, RZ, 0x1, !P0 ;  /* 0x00000001ff037807 */ /* 0x019fca0004000000 */
[----:B------:R-:W-:Y:S01]  /*10360*/  STG.E.U8 desc[UR36][R16.64], R3 ;  /* 0x0000000310007986 */ /* 0x000fe2000c101124 */
[----:B------:R-:W-:Y:S05]  /*10370*/  EXIT ;  /* 0x000000000000794d */ /* 0x000fea0003800000 */
.L_x_10947:
[----:B------:R-:W1:Y:S01]  /*10380*/  I2F.F64.S16 R4, R19 ;  /* 0x0000001300047312 */ /* 0x000e620000101c00 */
[----:B------:R-:W-:-:S05]  /*10390*/  CS2R R6, SRZ ;  /* 0x0000000000067805 */ /* 0x000fca000001ff00 */
[----:B-1----:R-:W-:Y:S01]  /*103a0*/  STG.E.128 desc[UR36][R16.64], R4 ;  /* 0x0000000410007986 */ /* 0x002fe2000c101d24 */
[----:B------:R-:W-:Y:S05]  /*103b0*/  EXIT ;  /* 0x000000000000794d */ /* 0x000fea0003800000 */
.L_x_10946:
[----:B------:R-:W-:-:S09]  /*103c0*/  UISETP.NE.AND UP0, UPT, UR4, 0xf, UPT ;  /* 0x0000000f0400788c */ /* 0x000fd2000bf05270 */
[----:B------:R-:W-:Y:S05]  /*103d0*/  BRA.U !UP0, `(.L_x_10948) ;  /* 0x0000000108e87547 */ /* 0x000fea000b800000 */
[----:B------:R-:W-:-:S09]  /*103e0*/  UISETP.NE.AND UP0, UPT, UR4, 0x17, UPT ;  /* 0x000000170400788c */ /* 0x000fd2000bf05270 */
[----:B------:R-:W-:Y:S05]  /*103f0*/  BRA.U !UP0, `(.L_x_10949) ;  /* 0x0000000108907547 */ /* 0x000fea000b800000 */
[----:B------:R-:W-:-:S09]  /*10400*/  UISETP.NE.AND UP0, UPT, UR4, 0x18, UPT ;  /* 0x000000180400788c */ /* 0x000fd2000bf05270 */
[----:B------:R-:W-:Y:S05]  /*10410*/  BRA.U !UP0, `(.L_x_10950) ;  /* 0x0000000108447547 */ /* 0x000fea000b800000 */
.L_x_10927:
[----:B------:R-:W-:Y:S01]  /*10420*/  MOV R0, 0x0 ;  /* 0x0000000000007802 */ /* 0x000fe20000000f00 */
[----:B------:R-:W1:Y:S01]  /*10430*/  LDCU.64 UR4, c[0x4][0x138] ;  /* 0x01002700ff0477ac */ /* 0x000e620008000a00 */
[----:B------:R-:W-:Y:S02]  /*10440*/  HFMA2 R13, -RZ, RZ, 0, 0 ;  /* 0x00000000ff0d7431 */ /* 0x000fe400000001ff */
[----:B------:R-:W-:Y:S01]  /*10450*/  IMAD.MOV.U32 R8, RZ, RZ, 0x65 ;  /* 0x00000065ff087424 */ /* 0x000fe200078e00ff */
[----:B0--34-:R0:W2:Y:S01]  /*10460*/  LDC.64 R2, c[0x4][R0] ;  /* 0x0100000000027b82 */ /* 0x0190a20000000a00 */
[----:B------:R-:W3:Y:S01]  /*10470*/  LDCU.64 UR6, c[0x4][0x140] ;  /* 0x01002800ff0677ac */ /* 0x000ee20008000a00 */
[----:B------:R-:W-:Y:S01]  /*10480*/  IMAD.MOV.U32 R12, RZ, RZ, 0x1 ;  /* 0x00000001ff0c7424 */ /* 0x000fe200078e00ff */
[----:B------:R-:W4:Y:S01]  /*10490*/  LDCU.64 UR8, c[0x4][0x50] ;  /* 0x01000a00ff0877ac */ /* 0x000f220008000a00 */
[----:B-1----:R-:W-:Y:S01]  /*104a0*/  MOV R4, UR4 ;  /* 0x0000000400047c02 */ /* 0x002fe20008000f00 */
[----:B------:R-:W-:-:S02]  /*104b0*/  IMAD.U32 R5, RZ, RZ, UR5 ;  /* 0x00000005ff057e24 */ /* 0x000fc4000f8e00ff */
[----:B---3--:R-:W-:Y:S02]  /*104c0*/  IMAD.U32 R6, RZ, RZ, UR6 ;  /* 0x00000006ff067e24 */ /* 0x008fe4000f8e00ff */
[----:B------:R-:W-:Y:S01]  /*104d0*/  IMAD.U32 R7, RZ, RZ, UR7 ;  /* 0x00000007ff077e24 */ /* 0x000fe2000f8e00ff */
[----:B----4-:R-:W-:Y:S01]  /*104e0*/  MOV R10, UR8 ;  /* 0x00000008000a7c02 */ /* 0x010fe20008000f00 */
[----:B0-----:R-:W-:-:S07]  /*104f0*/  IMAD.U32 R11, RZ, RZ, UR9 ;  /* 0x00000009ff0b7e24 */ /* 0x001fce000f8e00ff */
[----:B------:R-:W-:-:S07]  /*10500*/  LEPC R20, `(.L_x_10951) ;  /* 0x000000001014794e */ /* 0x000fce0000000000 */
[----:B--2---:R-:W-:Y:S05]  /*10510*/  CALL.ABS.NOINC R2 ;  /* 0x0000000002007343 */ /* 0x004fea0003c00000 */
.L_x_10951:
[----:B------:R-:W-:Y:S05]  /*10520*/  EXIT ;  /* 0x000000000000794d */ /* 0x000fea0003800000 */
.L_x_10950:
[----:B------:R-:W0:Y:S01]  /*10530*/  I2F.S16 R19, R19 ;  /* 0x0000001300137306 */ /* 0x000e220000101400 */
[----:B------:R-:W-:Y:S01]  /*10540*/  BSSY.RECONVERGENT B0, `(.L_x_10952) ;  /* 0x000000c000007945 */ /* 0x000fe20003800200 */
[----:B------:R-:W-:Y:S01]  /*10550*/  IMAD.MOV.U32 R0, RZ, RZ, 0x7f ;  /* 0x0000007fff007424 */ /* 0x000fe200078e00ff */
[----:B0--34-:R-:W-:Y:S02]  /*10560*/  LOP3.LUT R2, R19, 0x7fffffff, RZ, 0xc0, !PT ;  /* 0x7fffffff13027812 */ /* 0x019fe400078ec0ff */
        /* <DEDUP_REMOVED lines=9> */
.L_x_10953:
[----:B------:R-:W-:Y:S05]  /*10600*/  BSYNC.RECONVERGENT B0 ;  /* 0x0000000000007941 */ /* 0x000fea0003800200 */
.L_x_10952:
[----:B------:R-:W-:-:S05]  /*10610*/  LOP3.LUT R3, R0, 0x80, R3, 0xf8, !PT ;  /* 0x0000008000037812 */ /* 0x000fca00078ef803 */
[----:B------:R-:W-:Y:S01]  /*10620*/  STG.E.U8 desc[UR36][R16.64], R3 ;  /* 0x0000000310007986 */ /* 0x000fe2000c101124 */
[----:B------:R-:W-:Y:S05]  /*10630*/  EXIT ;  /* 0x000000000000794d */ /* 0x000fea0003800000 */
.L_x_10949:
[----:B0--34-:R-:W0:Y:S01]  /*10640*/  I2F.S16 R3, R19 ;  /* 0x0000001300037306 */ /* 0x019e220000101400 */
        /* <DEDUP_REMOVED lines=11> */
.L_x_10955:
[----:B------:R-:W-:Y:S01]  /*10700*/  IMAD.MOV.U32 R0, RZ, RZ, 0x7f ;  /* 0x0000007fff007424 */ /* 0x000fe200078e00ff */
[----:B------:R-:W-:-:S04]  /*10710*/  ISETP.GT.U32.AND P0, PT, R2, 0x7f800000, PT ;  /* 0x7f8000000200780c */ /* 0x000fc80003f04070 */
[----:B------:R-:W-:-:S09]  /*10720*/  SEL R0, R0, 0x7c, P0 ;  /* 0x0000007c00007807 */ /* 0x000fd20000000000 */
.L_x_10956:
[----:B------:R-:W-:Y:S05]  /*10730*/  BSYNC.RECONVERGENT B0 ;  /* 0x0000000000007941 */ /* 0x000fea0003800200 */
.L_x_10954:
[----:B------:R-:W-:-:S04]  /*10740*/  SHF.R.U32.HI R3, RZ, 0x18, R3 ;  /* 0x00000018ff037819 */ /* 0x000fc80000011603 */
[----:B------:R-:W-:-:S05]  /*10750*/  LOP3.LUT R3, R0, 0x80, R3, 0xf8, !PT ;  /* 0x0000008000037812 */ /* 0x000fca00078ef803 */
[----:B------:R-:W-:Y:S01]  /*10760*/  STG.E.U8 desc[UR36][R16.64], R3 ;  /* 0x0000000310007986 */ /* 0x000fe2000c101124 */
[----:B------:R-:W-:Y:S05]  /*10770*/  EXIT ;  /* 0x000000000000794d */ /* 0x000fea0003800000 */
.L_x_10948:
[----:B------:R-:W1:Y:S02]  /*10780*/  I2F.S16 R0, R19 ;  /* 0x0000001300007306 */ /* 0x000e640000101400 */
[----:B-1----:R-:W-:-:S05]  /*10790*/  F2FP.BF16.F32.PACK_AB R0, RZ, R0 ;  /* 0x00000000ff00723e */ /* 0x002fca00000010ff */
[----:B------:R-:W-:Y:S01]  /*107a0*/  STG.E.U16 desc[UR36][R16.64], R0 ;  /* 0x0000000010007986 */ /* 0x000fe2000c101524 */
[----:B------:R-:W-:Y:S05]  /*107b0*/  EXIT ;  /* 0x000000000000794d */ /* 0x000fea0003800000 */
.L_x_10957:
        /* <DEDUP_REMOVED lines=12> */
.L_x_21139:


//--------------------- .text._ZN2at6native27unrolled_elementwise_kernelINS0_13BinaryFunctorIsssZZZNS0_18lshift_kernel_cudaERNS_18TensorIteratorBaseEENKUlvE_clEvENKUlvE3_clEvEUlssE_EESt5arrayIPcLm3EELi4E23TrivialOffsetCalculatorILi2EjESC_ILi1EjENS0_6memory12LoadWithCastILi2EEENSF_13StoreWithCastILi1EEEEEviT_T0_T2_T3_T4_T5_ --------------------------
	.section	.text._ZN2at6native27unrolled_elementwise_kernelINS0_13BinaryFunctorIsssZZZNS0_18lshift_kernel_cudaERNS_18TensorIteratorBaseEENKUlvE_clEvENKUlvE3_clEvEUlssE_EESt5arrayIPcLm3EELi4E23TrivialOffsetCalculatorILi2EjESC_ILi1EjENS0_6memory12LoadWithCastILi2EEENSF_13StoreWithCastILi1EEEEEviT_T0_T2_T3_T4_T5_,"ax",@progbits
	.align	128
        .global         _ZN2at6native27unrolled_elementwise_kernelINS0_13BinaryFunctorIsssZZZNS0_18lshift_kernel_cudaERNS_18TensorIteratorBaseEENKUlvE_clEvENKUlvE3_clEvEUlssE_EESt5arrayIPcLm3EELi4E23TrivialOffsetCalculatorILi2EjESC_ILi1EjENS0_6memory12LoadWithCastILi2EEENSF_13StoreWithCastILi1EEEEEviT_T0_T2_T3_T4_T5_
        .type           _ZN2at6native27unrolled_elementwise_kernelINS0_13BinaryFunctorIsssZZZNS0_18lshift_kernel_cudaERNS_18TensorIteratorBaseEENKUlvE_clEvENKUlvE3_clEvEUlssE_EESt5arrayIPcLm3EELi4E23TrivialOffsetCalculatorILi2EjESC_ILi1EjENS0_6memory12LoadWithCastILi2EEENSF_13StoreWithCastILi1EEEEEviT_T0_T2_T3_T4_T5_,@function
        .size           _ZN2at6native27unrolled_elementwise_kernelINS0_13BinaryFunctorIsssZZZNS0_18lshift_kernel_cudaERNS_18TensorIteratorBaseEENKUlvE_clEvENKUlvE3_clEvEUlssE_EESt5arrayIPcLm3EELi4E23TrivialOffsetCalculatorILi2EjESC_ILi1EjENS0_6memory12LoadWithCastILi2EEENSF_13StoreWithCastILi1EEEEEviT_T0_T2_T3_T4_T5_,(.L_x_21140 - _ZN2at6native27unrolled_elementwise_kernelINS0_13BinaryFunctorIsssZZZNS0_18lshift_kernel_cudaERNS_18TensorIteratorBaseEENKUlvE_clEvENKUlvE3_clEvEUlssE_EESt5arrayIPcLm3EELi4E23TrivialOffsetCalculatorILi2EjESC_ILi1EjENS0_6memory12LoadWithCastILi2EEENSF_13StoreWithCastILi1EEEEEviT_T0_T2_T3_T4_T5_)
        .other          _ZN2at6native27unrolled_elementwise_kernelINS0_13BinaryFunctorIsssZZZNS0_18lshift_kernel_cudaERNS_18TensorIteratorBaseEENKUlvE_clEvENKUlvE3_clEvEUlssE_EESt5arrayIPcLm3EELi4E23TrivialOffsetCalculatorILi2EjESC_ILi1EjENS0_6memory12LoadWithCastILi2EEENSF_13StoreWithCastILi1EEEEEviT_T0_T2_T3_T4_T5_,@"STO_CUDA_ENTRY STV_DEFAULT"
_ZN2at6native27unrolled_elementwise_kernelINS0_13BinaryFunctorIsssZZZNS0_18lshift_kernel_cudaERNS_18TensorIteratorBaseEENKUlvE_clEvENKUlvE3_clEvEUlssE_EESt5arrayIPcLm3EELi4E23TrivialOffsetCalculatorILi2EjESC_ILi1EjENS0_6memory12LoadWithCastILi2EEENSF_13StoreWithCastILi1EEEEEviT_T0_T2_T3_T4_T5_:
.text._ZN2at6native27unrolled_elementwise_kernelINS0_13BinaryFunctorIsssZZZNS0_18lshift_kernel_cudaERNS_18TensorIteratorBaseEENKUlvE_clEvENKUlvE3_clEvEUlssE_EESt5arrayIPcLm3EELi4E23TrivialOffsetCalculatorILi2EjESC_ILi1EjENS0_6memory12LoadWithCastILi2EEENSF_13StoreWithCastILi1EEEEEviT_T0_T2_T3_T4_T5_:
        /* <DEDUP_REMOVED lines=33> */
.L_x_10963:
[----:B------:R3:W5:Y:S01]  /*0210*/  LDG.E.U8 R23, desc[UR36][R2.64] ;  /* 0x0000002402177981 */ /* 0x000762000c1e1100 */
[----:B------:R-:W-:Y:S05]  /*0220*/  BRA `(.L_x_10965) ;  /* 0x0000000c004c7947 */ /* 0x000fea0003800000 */
.L_x_10962:
        /* <DEDUP_REMOVED lines=8> */
.L_x_10967:
[----:B------:R1:W5:Y:S01]  /*02b0*/  LDG.E.U16 R23, desc[UR36][R2.64] ;  /* 0x0000002402177981 */ /* 0x000362000c1e1500 */
[----:B------:R-:W-:Y:S05]  /*02c0*/  BRA `(.L_x_10965) ;  /* 0x0000000c00247947 */ /* 0x000fea0003800000 */
.L_x_10966:
[----:B------:R2:W5:Y:S01]  /*02d0*/  LDG.E.U16 R23, desc[UR36][R2.64] ;  /* 0x0000002402177981 */ /* 0x000562000c1e1500 */
[----:B------:R-:W-:Y:S05]  /*02e0*/  BRA `(.L_x_10965) ;  /* 0x0000000c001c7947 */ /* 0x000fea0003800000 */
.L_x_10961:
        /* <DEDUP_REMOVED lines=9> */
.L_x_10969:
[----:B------:R-:W2:Y:S02]  /*0380*/  LDG.E.U16 R0, desc[UR36][R2.64] ;  /* 0x0000002402007981 */ /* 0x000ea4000c1e1500 */
[----:B--2---:R-:W-:-:S06]  /*0390*/  HADD2.F32 R0, -RZ, R0.H0_H0 ;  /* 0x20000000ff007230 */ /* 0x004fcc0000004100 */
[----:B------:R-:W0:Y:S02]  /*03a0*/  F2I.FTZ.TRUNC.NTZ R0, R0 ;  /* 0x0000000000007305 */ /* 0x000e24000021f100 */
[----:B0-----:R-:W-:Y:S01]  /*03b0*/  PRMT R23, R0, 0x7610, R23 ;  /* 0x0000761000177816 */ /* 0x001fe20000000017 */
[----:B------:R-:W-:Y:S06]  /*03c0*/  BRA `(.L_x_10965) ;  /* 0x0000000800e47947 */ /* 0x000fec0003800000 */
.L_x_10968:
        /* <DEDUP_REMOVED lines=9> */
.L_x_10971:
[----:B------:R-:W2:Y:S02]  /*0460*/  LDG.E.U16 R2, desc[UR36][R2.64] ;  /* 0x0000002402027981 */ /* 0x000ea4000c1e1500 */
[----:B--2---:R-:W-:-:S06]  /*0470*/  HADD2.F32 R0, -RZ, R2.H0_H0 ;  /* 0x20000002ff007230 */ /* 0x004fcc0000004100 */
[----:B------:R-:W0:Y:S02]  /*0480*/  F2I.FTZ.TRUNC.NTZ R0, R0 ;  /* 0x0000000000007305 */ /* 0x000e24000021f100 */
[----:B0-----:R-:W-:Y:S01]  /*0490*/  PRMT R23, R0, 0x7610, R23 ;  /* 0x0000761000177816 */ /* 0x001fe20000000017 */
[----:B------:R-:W-:Y:S06]  /*04a0*/  BRA `(.L_x_10965) ;  /* 0x0000000800ac7947 */ /* 0x000fec0003800000 */
.L_x_10970:
[----:B------:R-:W2:Y:S02]  /*04b0*/  LDG.E.64 R2, desc[UR36][R2.64] ;  /* 0x0000002402027981 */ /* 0x000ea4000c1e1b00 */
[----:B--2---:R0:W1:Y:S01]  /*04c0*/  F2I.F64.TRUNC R23, R2 ;  /* 0x0000000200177311 */ /* 0x004062000030d100 */
[----:B------:R-:W-:Y:S05]  /*04d0*/  BRA `(.L_x_10965) ;  /* 0x0000000800a07947 */ /* 0x000fea0003800000 */
.L_x_10960:
        /* <DEDUP_REMOVED lines=12> */
.L_x_10974:
[----:B------:R-:W2:Y:S02]  /*05a0*/  LDG.E.64 R2, desc[UR36][R2.64] ;  /* 0x0000002402027981 */ /* 0x000ea4000c1e1b00 */
[----:B--2---:R0:W1:Y:S01]  /*05b0*/  F2I.F64.TRUNC R23, R2 ;  /* 0x0000000200177311 */ /* 0x004062000030d100 */
[----:B------:R-:W-:Y:S05]  /*05c0*/  BRA `(.L_x_10965) ;  /* 0x0000000800647947 */ /* 0x000fea0003800000 */
.L_x_10973:
        /* <DEDUP_REMOVED lines=27> */
.L_x_10976:
        /* <DEDUP_REMOVED lines=14> */
.L_x_10975:
[----:B------:R-:W2:Y:S02]  /*0860*/  LDG.E.U16 R0, desc[UR36][R2.64] ;  /* 0x0000002402007981 */ /* 0x000ea4000c1e1500 */
[----:B--2---:R-:W-:-:S06]  /*0870*/  IMAD.U32 R0, R0, 0x10000, RZ ;  /* 0x0001000000007824 */ /* 0x004fcc00078e00ff */
[----:B------:R-:W0:Y:S02]  /*0880*/  F2I.FTZ.TRUNC.NTZ R0, R0 ;  /* 0x0000000000007305 */ /* 0x000e24000021f100 */
[----:B0-----:R-:W-:Y:S01]  /*0890*/  PRMT R23, R0, 0x7610, R23 ;  /* 0x0000761000177816 */ /* 0x001fe20000000017 */
[----:B------:R-:W-:Y:S06]  /*08a0*/  BRA `(.L_x_10965) ;  /* 0x0000000400ac7947 */ /* 0x000fec0003800000 */
.L_x_10972:
        /* <DEDUP_REMOVED lines=10> */
.L_x_10979:
        /* <DEDUP_REMOVED lines=21> */
.L_x_10983:
[----:B------:R-:W-:Y:S05]  /*0aa0*/  BSYNC.RECONVERGENT B1 ;  /* 0x0000000000017941 */ /* 0x000fea0003800200 */
.L_x_10982:
[----:B------:R-:W-:Y:S01]  /*0ab0*/  IMAD.SHL.U32 R0, R0, 0x100000, RZ ;  /* 0x0010000000007824 */ /* 0x000fe200078e00ff */
[----:B------:R-:W-:-:S04]  /*0ac0*/  LEA R2, R2, 0x3b800000, 0x17 ;  /* 0x3b80000002027811 */ /* 0x000fc800078eb8ff */
[----:B------:R-:W-:-:S07]  /*0ad0*/  LOP3.LUT R0, R2, R0, R7, 0xfe, !PT ;  /* 0x0000000002007212 */ /* 0x000fce00078efe07 */
.L_x_10981:
[----:B------:R-:W-:Y:S05]  /*0ae0*/  BSYNC.RECONVERGENT B0 ;  /* 0x0000000000007941 */ /* 0x000fea0003800200 */
.L_x_10980:
[----:B------:R-:W0:Y:S02]  /*0af0*/  F2I.FTZ.TRUNC.NTZ R0, R0 ;  /* 0x0000000000007305 */ /* 0x000e24000021f100 */
[----:B0-----:R-:W-:Y:S01]  /*0b00*/  PRMT R23, R0, 0x7610, R23 ;  /* 0x0000761000177816 */ /* 0x001fe20000000017 */
[----:B------:R-:W-:Y:S06]  /*0b10*/  BRA `(.L_x_10965) ;  /* 0x0000000400107947 */ /* 0x000fec0003800000 */
.L_x_10978:
        /* <DEDUP_REMOVED lines=21> */
.L_x_10987:
[----:B------:R-:W-:Y:S05]  /*0c70*/  BSYNC.RECONVERGENT B1 ;  /* 0x0000000000017941 */ /* 0x000fea0003800200 */
.L_x_10986:
[----:B------:R-:W-:Y:S01]  /*0c80*/  IMAD.SHL.U32 R0, R0, 0x200000, RZ ;  /* 0x0020000000007824 */ /* 0x000fe200078e00ff */
[----:B------:R-:W-:-:S04]  /*0c90*/  LEA R2, R2, 0x37800000, 0x17 ;  /* 0x3780000002027811 */ /* 0x000fc800078eb8ff */
[----:B------:R-:W-:-:S07]  /*0ca0*/  LOP3.LUT R0, R2, R0, R7, 0xfe, !PT ;  /* 0x0000000002007212 */ /* 0x000fce00078efe07 */
.L_x_10985:
[----:B------:R-:W-:Y:S05]  /*0cb0*/  BSYNC.RECONVERGENT B0 ;  /* 0x0000000000007941 */ /* 0x000fea0003800200 */
.L_x_10984:
[----:B------:R-:W0:Y:S02]  /*0cc0*/  F2I.FTZ.TRUNC.NTZ R0, R0 ;  /* 0x0000000000007305 */ /* 0x000e24000021f100 */
[----:B0-----:R-:W-:Y:S01]  /*0cd0*/  PRMT R23, R0, 0x7610, R23 ;  /* 0x0000761000177816 */ /* 0x001fe20000000017 */
[----:B------:R-:W-:Y:S06]  /*0ce0*/  BRA `(.L_x_10965) ;  /* 0x00000000009c7947 */ /* 0x000fec0003800000 */
.L_x_10977:
[----:B------:R-:W-:-:S09]  /*0cf0*/  UISETP.NE.AND UP0, UPT, UR4, 0x1c, UPT ;  /* 0x0000001c0400788c */ /* 0x000fd2000bf05270 */
[----:B------:R-:W-:Y:S05]  /*0d00*/  BRA.U !UP0, `(.L_x_10988) ;  /* 0x0000000108907547 */ /* 0x000fea000b800000 */
[----:B------:R-:W-:-:S09]  /*0d10*/  UISETP.NE.AND UP0, UPT, UR4, 0x1d, UPT ;  /* 0x0000001d0400788c */ /* 0x000fd2000bf05270 */
[----:B------:R-:W-:Y:S05]  /*0d20*/  BRA.U !UP0, `(.L_x_10989) ;  /* 0x0000000108807547 */ /* 0x000fea000b800000 */
[----:B------:R-:W-:-:S09]  /*0d30*/  UISETP.NE.AND UP0, UPT, UR4, 0x2c, UPT ;  /* 0x0000002c0400788c */ /* 0x000fd2000bf05270 */
[----:B------:R-:W-:Y:S05]  /*0d40*/  BRA.U !UP0, `(.L_x_10990) ;  /* 0x0000000108487547 */ /* 0x000fea000b800000 */
.L_x_10964:
        /* <DEDUP_REMOVED lines=16> */
.L_x_10991:
[----:B------:R-:W-:Y:S01]  /*0e50*/  PRMT R23, RZ, 0x7610, R23 ;  /* 0x00007610ff177816 */ /* 0x000fe20000000017 */
[----:B------:R-:W-:Y:S06]  /*0e60*/  BRA `(.L_x_10965) ;  /* 0x00000000003c7947 */ /* 0x000fec0003800000 */
.L_x_10990:
        /* <DEDUP_REMOVED lines=8> */
.L_x_10993:
[----:B------:R-:W-:Y:S05]  /*0ef0*/  BSYNC.RECONVERGENT B0 ;  /* 0x0000000000007941 */ /* 0x000fea0003800200 */
.L_x_10992:
[----:B------:R-:W0:Y:S02]  /*0f00*/  F2I.FTZ.TRUNC.NTZ R0, R0 ;  /* 0x0000000000007305 */ /* 0x000e24000021f100 */
[----:B0-----:R-:W-:Y:S01]  /*0f10*/  PRMT R23, R0, 0x7610, R23 ;  /* 0x0000761000177816 */ /* 0x001fe20000000017 */
[----:B------:R-:W-:Y:S06]  /*0f20*/  BRA `(.L_x_10965) ;  /* 0x00000000000c7947 */ /* 0x000fec0003800000 */
.L_x_10989:
[----:B------:R0:W5:Y:S01]  /*0f30*/  LDG.E.U16 R23, desc[UR36][R2.64] ;  /* 0x0000002402177981 */ /* 0x000162000c1e1500 */
[----:B------:R-:W-:Y:S05]  /*0f40*/  BRA `(.L_x_10965) ;  /* 0x0000000000047947 */ /* 0x000fea0003800000 */
.L_x_10988:
[----:B------:R0:W5:Y:S02]  /*0f50*/  LDG.E.U16 R23, desc[UR36][R2.64] ;  /* 0x0000002402177981 */ /* 0x000164000c1e1500 */
.L_x_10965:
        /* <DEDUP_REMOVED lines=18> */
.L_x_10997:
[----:B------:R1:W5:Y:S01]  /*1080*/  LDG.E.U8 R24, desc[UR36][R2.64] ;  /* 0x0000002402187981 */ /* 0x000362000c1e1100 */
[----:B------:R-:W-:Y:S05]  /*1090*/  BRA `(.L_x_10999) ;  /* 0x0000000c004c7947 */ /* 0x000fea0003800000 */
.L_x_10996:
        /* <DEDUP_REMOVED lines=8> */
.L_x_11001:
[----:B------:R3:W5:Y:S01]  /*1120*/  LDG.E.U16 R24, desc[UR36][R2.64] ;  /* 0x0000002402187981 */ /* 0x000762000c1e1500 */
[----:B------:R-:W-:Y:S05]  /*1130*/  BRA `(.L_x_10999) ;  /* 0x0000000c00247947 */ /* 0x000fea0003800000 */
.L_x_11000:
[----:B------:R2:W5:Y:S01]  /*1140*/  LDG.E.U16 R24, desc[UR36][R2.64] ;  /* 0x0000002402187981 */ /* 0x000562000c1e1500 */
[----:B------:R-:W-:Y:S05]  /*1150*/  BRA `(.L_x_10999) ;  /* 0x0000000c001c7947 */ /* 0x000fea0003800000 */
.L_x_10995:
        /* <DEDUP_REMOVED lines=9> */
.L_x_11003:
[----:B------:R-:W2:Y:S02]  /*11f0*/  LDG.E.U16 R0, desc[UR36][R2.64] ;  /* 0x0000002402007981 */ /* 0x000ea4000c1e1500 */
[----:B--2---:R-:W-:-:S06]  /*1200*/  HADD2.F32 R0, -RZ, R0.H0_H0 ;  /* 0x20000000ff007230 */ /* 0x004fcc0000004100 */
[----:B------:R-:W0:Y:S02]  /*1210*/  F2I.FTZ.TRUNC.NTZ R0, R0 ;  /* 0x0000000000007305 */ /* 0x000e24000021f100 */
[----:B0-----:R-:W-:Y:S01]  /*1220*/  PRMT R24, R0, 0x7610, R24 ;  /* 0x0000761000187816 */ /* 0x001fe20000000018 */
[----:B------:R-:W-:Y:S06]  /*1230*/  BRA `(.L_x_10999) ;  /* 0x0000000800e47947 */ /* 0x000fec0003800000 */
.L_x_11002:
        /* <DEDUP_REMOVED lines=9> */
.L_x_11005:
[----:B------:R-:W2:Y:S02]  /*12d0*/  LDG.E.U16 R2, desc[UR36][R2.64] ;  /* 0x0000002402027981 */ /* 0x000ea4000c1e1500 */
[----:B--2---:R-:W-:-:S06]  /*12e0*/  HADD2.F32 R0, -RZ, R2.H0_H0 ;  /* 0x20000002ff007230 */ /* 0x004fcc0000004100 */
[----:B------:R-:W0:Y:S02]  /*12f0*/  F2I.FTZ.TRUNC.NTZ R0, R0 ;  /* 0x0000000000007305 */ /* 0x000e24000021f100 */
[----:B0-----:R-:W-:Y:S01]  /*1300*/  PRMT R24, R0, 0x7610, R24 ;  /* 0x0000761000187816 */ /* 0x001fe20000000018 */
[----:B------:R-:W-:Y:S06]  /*1310*/  BRA `(.L_x_10999) ;  /* 0x0000000800ac7947 */ /* 0x000fec0003800000 */
.L_x_11004:
[----:B------:R-:W2:Y:S02]  /*1320*/  LDG.E.64 R2, desc[UR36][R2.64] ;  /* 0x0000002402027981 */ /* 0x000ea4000c1e1b00 */
[----:B--2---:R0:W1:Y:S01]  /*1330*/  F2I.F64.TRUNC R24, R2 ;  /* 0x0000000200187311 */ /* 0x004062000030d100 */
[----:B------:R-:W-:Y:S05]  /*1340*/  BRA `(.L_x_10999) ;  /* 0x0000000800a07947 */ /* 0x000fea0003800000 */
.L_x_10994:
        /* <DEDUP_REMOVED lines=12> */
.L_x_11008:
[----:B------:R-:W2:Y:S02]  /*1410*/  LDG.E.64 R2, desc[UR36][R2.64] ;  /* 0x0000002402027981 */ /* 0x000ea4000c1e1b00 */
[----:B--2---:R0:W1:Y:S01]  /*1420*/  F2I.F64.TRUNC R24, R2 ;  /* 0x0000000200187311 */ /* 0x004062000030d100 */
[----:B------:R-:W-:Y:S05]  /*1430*/  BRA `(.L_x_10999) ;  /* 0x0000000800647947 */ /* 0x000fea0003800000 */
.L_x_11007:
        /* <DEDUP_REMOVED lines=27> */
.L_x_11010:
        /* <DEDUP_REMOVED lines=14> */
.L_x_11009:
[----:B------:R-:W2:Y:S02]  /*16d0*/  LDG.E.U16 R0, desc[UR36][R2.64] ;  /* 0x0000002402007981 */ /* 0x000ea4000c1e1500 */
[----:B--2---:R-:W-:-:S06]  /*16e0*/  IMAD.U32 R0, R0, 0x10000, RZ ;  /* 0x0001000000007824 */ /* 0x004fcc00078e00ff */
[----:B------:R-:W0:Y:S02]  /*16f0*/  F2I.FTZ.TRUNC.NTZ R0, R0 ;  /* 0x0000000000007305 */ /* 0x000e24000021f100 */
[----:B0-----:R-:W-:Y:S01]  /*1700*/  PRMT R24, R0, 0x7610, R24 ;  /* 0x0000761000187816 */ /* 0x001fe20000000018 */
[----:B------:R-:W-:Y:S06]  /*1710*/  BRA `(.L_x_10999) ;  /* 0x0000000400ac7947 */ /* 0x000fec0003800000 */
.L_x_11006:
        /* <DEDUP_REMOVED lines=10> */
.L_x_11013:
        /* <DEDUP_REMOVED lines=21> */
.L_x_11017:
[----:B------:R-:W-:Y:S05]  /*1910*/  BSYNC.RECONVERGENT B1 ;  /* 0x0000000000017941 */ /* 0x000fea0003800200 */
.L_x_11016:
[----:B------:R-:W-:Y:S01]  /*1920*/  IMAD.SHL.U32 R0, R0, 0x100000, RZ ;  /* 0x0010000000007824 */ /* 0x000fe200078e00ff */
[----:B------:R-:W-:-:S04]  /*1930*/  LEA R2, R2, 0x3b800000, 0x17 ;  /* 0x3b80000002027811 */ /* 0x000fc800078eb8ff */
[----:B------:R-:W-:-:S07]  /*1940*/  LOP3.LUT R0, R2, R0, R7, 0xfe, !PT ;  /* 0x0000000002007212 */ /* 0x000fce00078efe07 */
.L_x_11015:
[----:B------:R-:W-:Y:S05]  /*1950*/  BSYNC.RECONVERGENT B0 ;  /* 0x0000000000007941 */ /* 0x000fea0003800200 */
.L_x_11014:
[----:B------:R-:W0:Y:S02]  /*1960*/  F2I.FTZ.TRUNC.NTZ R0, R0 ;  /* 0x0000000000007305 */ /* 0x000e24000021f100 */
[----:B0-----:R-:W-:Y:S01]  /*1970*/  PRMT R24, R0, 0x7610, R24 ;  /* 0x0000761000187816 */ /* 0x001fe20000000018 */
[----:B------:R-:W-:Y:S06]  /*1980*/  BRA `(.L_x_10999) ;  /* 0x0000000400107947 */ /* 0x000fec0003800000 */
.L_x_11012:
        /* <DEDUP_REMOVED lines=21> */
.L_x_11021:
[----:B------:R-:W-:Y:S05]  /*1ae0*/  BSYNC.RECONVERGENT B1 ;  /* 0x0000000000017941 */ /* 0x000fea0003800200 */
.L_x_11020:
[----:B------:R-:W-:Y:S01]  /*1af0*/  IMAD.SHL.U32 R0, R0, 0x200000, RZ ;  /* 0x0020000000007824 */ /* 0x000fe200078e00ff */
[----:B------:R-:W-:-:S04]  /*1b00*/  LEA R2, R2, 0x37800000, 0x17 ;  /* 0x3780000002027811 */ /* 0x000fc800078eb8ff */
[----:B------:R-:W-:-:S07]  /*1b10*/  LOP3.LUT R0, R2, R0, R7, 0xfe, !PT ;  /* 0x0000000002007212 */ /* 0x000fce00078efe07 */
.L_x_11019:
[----:B------:R-:W-:Y:S05]  /*1b20*/  BSYNC.RECONVERGENT B0 ;  /* 0x0000000000007941 */ /* 0x000fea0003800200 */
.L_x_11018:
[----:B------:R-:W0:Y:S02]  /*1b30*/  F2I.FTZ.TRUNC.NTZ R0, R0 ;  /* 0x0000000000007305 */ /* 0x000e24000021f100 */
[----:B0-----:R-:W-:Y:S01]  /*1b40*/  PRMT R24, R0, 0x7610, R24 ;  /* 0x0000761000187816 */ /* 0x001fe20000000018 */
[----:B------:R-:W-:Y:S06]  /*1b50*/  BRA `(.L_x_10999) ;  /* 0x00000000009c7947 */ /* 0x000fec0003800000 */
.L_x_11011:
[----:B------:R-:W-:-:S09]  /*1b60*/  UISETP.NE.AND UP0, UPT, UR4, 0x1c, UPT ;  /* 0x0000001c0400788c */ /* 0x000fd2000bf05270 */
[----:B------:R-:W-:Y:S05]  /*1b70*/  BRA.U !UP0, `(.L_x_11022) ;  /* 0x0000000108907547 */ /* 0x000fea000b800000 */
[----:B------:R-:W-:-:S09]  /*1b80*/  UISETP.NE.AND UP0, UPT, UR4, 0x1d, UPT ;  /* 0x0000001d0400788c */ /* 0x000fd2000bf05270 */
[----:B------:R-:W-:Y:S05]  /*1b90*/  BRA.U !UP0, `(.L_x_11023) ;  /* 0x0000000108807547 */ /* 0x000fea000b800000 */
[----:B------:R-:W-:-:S09]  /*1ba0*/  UISETP.NE.AND UP0, UPT, UR4, 0x2c, UPT ;  /* 0x0000002c0400788c */ /* 0x000fd2000bf05270 */
[----:B------:R-:W-:Y:S05]  /*1bb0*/  BRA.U !UP0, `(.L_x_11024) ;  /* 0x0000000108487547 */ /* 0x000fea000b800000 */
.L_x_10998:
        /* <DEDUP_REMOVED lines=16> */
.L_x_11025:
[----:B------:R-:W-:Y:S01]  /*1cc0*/  PRMT R24, RZ, 0x7610, R24 ;  /* 0x00007610ff187816 */ /* 0x000fe20000000018 */
[----:B------:R-:W-:Y:S06]  /*1cd0*/  BRA `(.L_x_10999) ;  /* 0x00000000003c7947 */ /* 0x000fec0003800000 */
.L_x_11024:
        /* <DEDUP_REMOVED lines=8> */
.L_x_11027:
[----:B------:R-:W-:Y:S05]  /*1d60*/  BSYNC.RECONVERGENT B0 ;  /* 0x0000000000007941 */ /* 0x000fea0003800200 */
.L_x_11026:
[----:B------:R-:W0:Y:S02]  /*1d70*/  F2I.FTZ.TRUNC.NTZ R0, R0 ;  /* 0x0000000000007305 */ /* 0x000e24000021f100 */
[----:B0-----:R-:W-:Y:S01]  /*1d80*/  PRMT R24, R0, 0x7610, R24 ;  /* 0x0000761000187816 */ /* 0x001fe20000000018 */
[----:B------:R-:W-:Y:S06]  /*1d90*/  BRA `(.L_x_10999) ;  /* 0x00000000000c7947 */ /* 0x000fec0003800000 */
.L_x_11023:
[----:B------:R0:W5:Y:S01]  /*1da0*/  LDG.E.U16 R24, desc[UR36][R2.64] ;  /* 0x0000002402187981 */ /* 0x000162000c1e1500 */
[----:B------:R-:W-:Y:S05]  /*1db0*/  BRA `(.L_x_10999) ;  /* 0x0000000000047947 */ /* 0x000fea0003800000 */
.L_x_11022:
[----:B------:R0:W5:Y:S02]  /*1dc0*/  LDG.E.U16 R24, desc[UR36][R2.64] ;  /* 0x0000002402187981 */ /* 0x000164000c1e1500 */
.L_x_10999:
[----:B-----5:R-:W-:Y:S01]  /*1dd0*/  LOP3.LUT R23, R23, 0xffff, RZ, 0xc0, !PT ;  /* 0x0000ffff17177812 */ /* 0x020fe200078ec0ff */
[----:B01234-:R-:W-:-:S07]  /*1de0*/  VIADD R2, R22, 0x80 ;  /* 0x0000008016027836 */ /* 0x01ffce0000000000 */
.L_x_10959:
[----:B------:R-:W-:Y:S05]  /*1df0*/  BSYNC.RECONVERGENT B6 ;  /* 0x0000000000067941 */ /* 0x000fea0003800200 */
.L_x_10958:
[----:B------:R-:W-:Y:S01]  /*1e00*/  ISETP.GE.AND P0, PT, R2, R25, PT ;  /* 0x000000190200720c */ /* 0x000fe20003f06270 */
[----:B------:R-:W-:Y:S01]  /*1e10*/  BSSY.RECONVERGENT B6, `(.L_x_11028) ;  /* 0x00001d7000067945 */ /* 0x000fe20003800200 */
[----:B------:R-:W-:Y:S01]  /*1e20*/  PRMT R19, RZ, 0x7610, R19 ;  /* 0x00007610ff137816 */ /* 0x000fe20000000013 */
[----:B------:R-:W-:-:S10]  /*1e30*/  IMAD.MOV.U32 R18, RZ, RZ, RZ ;  /* 0x000000ffff127224 */ /* 0x000fd400078e00ff */
[----:B------:R-:W-:Y:S05]  /*1e40*/  @P0 BRA `(.L_x_11029) ;  /* 0x0000001c004c0947 */ /* 0x000fea0003800000 */
        /* <DEDUP_REMOVED lines=19> */
.L_x_11033:
[----:B------:R0:W5:Y:S01]  /*1f80*/  LDG.E.U8 R18, desc[UR36][R4.64] ;  /* 0x0000002404127981 */ /* 0x000162000c1e1100 */
[----:B------:R-:W-:Y:S05]  /*1f90*/  BRA `(.L_x_11035) ;  /* 0x0000000c00507947 */ /* 0x000fea0003800000 */
.L_x_11032:
        /* <DEDUP_REMOVED lines=8> */
.L_x_11037:
[----:B------:R0:W5:Y:S01]  /*2020*/  LDG.E.U16 R18, desc[UR36][R4.64] ;  /* 0x0000002404127981 */ /* 0x000162000c1e1500 */
[----:B------:R-:W-:Y:S05]  /*2030*/  BRA `(.L_x_11035) ;  /* 0x0000000c00287947 */ /* 0x000fea0003800000 */
.L_x_11036:
[----:B------:R0:W5:Y:S01]  /*2040*/  LDG.E.U16 R18, desc[UR36][R4.64] ;  /* 0x0000002404127981 */ /* 0x000162000c1e1500 */
[----:B------:R-:W-:Y:S05]  /*2050*/  BRA `(.L_x_11035) ;  /* 0x0000000c00207947 */ /* 0x000fea0003800000 */
.L_x_11031:
        /* <DEDUP_REMOVED lines=9> */
.L_x_11039:
[----:B------:R-:W2:Y:S02]  /*20f0*/  LDG.E.U16 R0, desc[UR36][R4.64] ;  /* 0x0000002404007981 */ /* 0x000ea4000c1e1500 */
[----:B--2---:R-:W-:-:S06]  /*2100*/  HADD2.F32 R0, -RZ, R0.H0_H0 ;  /* 0x20000000ff007230 */ /* 0x004fcc0000004100 */
[----:B------:R-:W0:Y:S02]  /*2110*/  F2I.FTZ.TRUNC.NTZ R0, R0 ;  /* 0x0000000000007305 */ /* 0x000e24000021f100 */
[----:B0-----:R-:W-:Y:S01]  /*2120*/  PRMT R18, R0, 0x7610, R18 ;  /* 0x0000761000127816 */ /* 0x001fe20000000012 */
[----:B------:R-:W-:Y:S06]  /*2130*/  BRA `(.L_x_11035) ;  /* 0x0000000800e87947 */ /* 0x000fec0003800000 */
.L_x_11038:
        /* <DEDUP_REMOVED lines=9> */
.L_x_11041:
[----:B------:R-:W2:Y:S02]  /*21d0*/  LDG.E.U16 R4, desc[UR36][R4.64] ;  /* 0x0000002404047981 */ /* 0x000ea4000c1e1500 */
[----:B--2---:R-:W-:-:S06]  /*21e0*/  HADD2.F32 R0, -RZ, R4.H0_H0 ;  /* 0x20000004ff007230 */ /* 0x004fcc0000004100 */
[----:B------:R-:W0:Y:S02]  /*21f0*/  F2I.FTZ.TRUNC.NTZ R0, R0 ;  /* 0x0000000000007305 */ /* 0x000e24000021f100 */
[----:B0-----:R-:W-:Y:S01]  /*2200*/  PRMT R18, R0, 0x7610, R18 ;  /* 0x0000761000127816 */ /* 0x001fe20000000012 */
[----:B------:R-:W-:Y:S06]  /*2210*/  BRA `(.L_x_11035) ;  /* 0x0000000800b07947 */ /* 0x000fec0003800000 */
.L_x_11040:
[----:B------:R-:W2:Y:S02]  /*2220*/  LDG.E.64 R4, desc[UR36][R4.64] ;  /* 0x0000002404047981 */ /* 0x000ea4000c1e1b00 */
[----:B--2---:R0:W1:Y:S01]  /*2230*/  F2I.F64.TRUNC R18, R4 ;  /* 0x0000000400127311 */ /* 0x004062000030d100 */
[----:B------:R-:W-:Y:S05]  /*2240*/  BRA `(.L_x_11035) ;  /* 0x0000000800a47947 */ /* 0x000fea0003800000 */
.L_x_11030:
        /* <DEDUP_REMOVED lines=12> */
.L_x_11044:
[----:B------:R-:W2:Y:S02]  /*2310*/  LDG.E.64 R4, desc[UR36][R4.64] ;  /* 0x0000002404047981 */ /* 0x000ea4000c1e1b00 */
[----:B--2---:R0:W1:Y:S01]  /*2320*/  F2I.F64.TRUNC R18, R4 ;  /* 0x0000000400127311 */ /* 0x004062000030d100 */
[----:B------:R-:W-:Y:S05]  /*2330*/  BRA `(.L_x_11035) ;  /* 0x0000000800687947 */ /* 0x000fea0003800000 */
.L_x_11043:
        /* <DEDUP_REMOVED lines=27> */
.L_x_11046:
        /* <DEDUP_REMOVED lines=15> */
.L_x_11045:
[----:B------:R-:W2:Y:S02]  /*25e0*/  LDG.E.U16 R0, desc[UR36][R4.64] ;  /* 0x0000002404007981 */ /* 0x000ea4000c1e1500 */
[----:B--2---:R-:W-:-:S06]  /*25f0*/  IMAD.U32 R0, R0, 0x10000, RZ ;  /* 0x0001000000007824 */ /* 0x004fcc00078e00ff */
[----:B------:R-:W0:Y:S02]  /*2600*/  F2I.FTZ.TRUNC.NTZ R0, R0 ;  /* 0x0000000000007305 */ /* 0x000e24000021f100 */
[----:B0-----:R-:W-:Y:S01]  /*2610*/  PRMT R18, R0, 0x7610, R18 ;  /* 0x0000761000127816 */ /* 0x001fe20000000012 */
[----:B------:R-:W-:Y:S06]  /*2620*/  BRA `(.L_x_11035) ;  /* 0x0000000400ac7947 */ /* 0x000fec0003800000 */
.L_x_11042:
        /* <DEDUP_REMOVED lines=10> */
.L_x_11049:
        /* <DEDUP_REMOVED lines=21> */
.L_x_11053:
[----:B------:R-:W-:Y:S05]  /*2820*/  BSYNC.RECONVERGENT B1 ;  /* 0x0000000000017941 */ /* 0x000fea0003800200 */
.L_x_11052:
[----:B------:R-:W-:Y:S01]  /*2830*/  IMAD.SHL.U32 R0, R0, 0x100000, RZ ;  /* 0x0010000000007824 */ /* 0x000fe200078e00ff */
[----:B------:R-:W-:-:S04]  /*2840*/  LEA R3, R3, 0x3b800000, 0x17 ;  /* 0x3b80000003037811 */ /* 0x000fc800078eb8ff */
[----:B------:R-:W-:-:S07]  /*2850*/  LOP3.LUT R0, R3, R0, R7, 0xfe, !PT ;  /* 0x0000000003007212 */ /* 0x000fce00078efe07 */
.L_x_11051:
[----:B------:R-:W-:Y:S05]  /*2860*/  BSYNC.RECONVERGENT B0 ;  /* 0x0000000000007941 */ /* 0x000fea0003800200 */
.L_x_11050:
[----:B------:R-:W0:Y:S02]  /*2870*/  F2I.FTZ.TRUNC.NTZ R0, R0 ;  /* 0x0000000000007305 */ /* 0x000e24000021f100 */
[----:B0-----:R-:W-:Y:S01]  /*2880*/  PRMT R18, R0, 0x7610, R18 ;  /* 0x0000761000127816 */ /* 0x001fe20000000012 */
[----:B------:R-:W-:Y:S06]  /*2890*/  BRA `(.L_x_11035) ;  /* 0x0000000400107947 */ /* 0x000fec0003800000 */
.L_x_11048:
        /* <DEDUP_REMOVED lines=21> */
.L_x_11057:
[----:B------:R-:W-:Y:S05]  /*29f0*/  BSYNC.RECONVERGENT B1 ;  /* 0x0000000000017941 */ /* 0x000fea0003800200 */
.L_x_11056:
[----:B------:R-:W-:Y:S01]  /*2a00*/  IMAD.SHL.U32 R0, R0, 0x200000, RZ ;  /* 0x0020000000007824 */ /* 0x000fe200078e00ff */
[----:B------:R-:W-:-:S04]  /*2a10*/  LEA R3, R3, 0x37800000, 0x17 ;  /* 0x3780000003037811 */ /* 0x000fc800078eb8ff */
[----:B------:R-:W-:-:S07]  /*2a20*/  LOP3.LUT R0, R3, R0, R7, 0xfe, !PT ;  /* 0x0000000003007212 */ /* 0x000fce00078efe07 */
.L_x_11055:
[----:B------:R-:W-:Y:S05]  /*2a30*/  BSYNC.RECONVERGENT B0 ;  /* 0x0000000000007941 */ /* 0x000fea0003800200 */
.L_x_11054:
[----:B------:R-:W0:Y:S02]  /*2a40*/  F2I.FTZ.TRUNC.NTZ R0, R0 ;  /* 0x0000000000007305 */ /* 0x000e24000021f100 */
[----:B0-----:R-:W-:Y:S01]  /*2a50*/  PRMT R18, R0, 0x7610, R18 ;  /* 0x0000761000127816 */ /* 0x001fe20000000012 */
[----:B------:R-:W-:Y:S06]  /*2a60*/  BRA `(.L_x_11035) ;  /* 0x00000000009c7947 */ /* 0x000fec0003800000 */
.L_x_11047:
        /* <DEDUP_REMOVED lines=14> */
.L_x_11061:
[----:B------:R-:W-:Y:S05]  /*2b50*/  BSYNC.RECONVERGENT B0 ;  /* 0x0000000000007941 */ /* 0x000fea0003800200 */
.L_x_11060:
[----:B------:R-:W0:Y:S02]  /*2b60*/  F2I.FTZ.TRUNC.NTZ R0, R0 ;  /* 0x0000000000007305 */ /* 0x000e24000021f100 */
[----:B0-----:R-:W-:Y:S01]  /*2b70*/  PRMT R18, R0, 0x7610, R18 ;  /* 0x0000761000127816 */ /* 0x001fe20000000012 */
[----:B------:R-:W-:Y:S06]  /*2b80*/  BRA `(.L_x_11035) ;  /* 0x0000000000547947 */ /* 0x000fec0003800000 */
.L_x_11034:
        /* <DEDUP_REMOVED lines=16> */
.L_x_11062:
[----:B------:R-:W-:Y:S01]  /*2c90*/  PRMT R18, RZ, 0x7610, R18 ;  /* 0x00007610ff127816 */ /* 0x000fe20000000012 */
[----:B------:R-:W-:Y:S06]  /*2ca0*/  BRA `(.L_x_11035) ;  /* 0x00000000000c7947 */ /* 0x000fec0003800000 */
.L_x_11059:
[----:B------:R2:W5:Y:S01]  /*2cb0*/  LDG.E.U16 R18, desc[UR36][R4.64] ;  /* 0x0000002404127981 */ /* 0x000562000c1e1500 */
[----:B------:R-:W-:Y:S05]  /*2cc0*/  BRA `(.L_x_11035) ;  /* 0x0000000000047947 */ /* 0x000fea0003800000 */
.L_x_11058:
[----:B------:R3:W5:Y:S02]  /*2cd0*/  LDG.E.U16 R18, desc[UR36][R4.64] ;  /* 0x0000002404127981 */ /* 0x000764000c1e1500 */
.L_x_11035:
        /* <DEDUP_REMOVED lines=18> */
.L_x_11066:
[----:B------:R0:W5:Y:S01]  /*2e00*/  LDG.E.U8 R19, desc[UR36][R4.64] ;  /* 0x0000002404137981 */ /* 0x000162000c1e1100 */
[----:B------:R-:W-:Y:S05]  /*2e10*/  BRA `(.L_x_11068) ;  /* 0x0000000c00507947 */ /* 0x000fea0003800000 */
.L_x_11065:
        /* <DEDUP_REMOVED lines=8> */
.L_x_11070:
[----:B------:R0:W5:Y:S01]  /*2ea0*/  LDG.E.U16 R19, desc[UR36][R4.64] ;  /* 0x0000002404137981 */ /* 0x000162000c1e1500 */
[----:B------:R-:W-:Y:S05]  /*2eb0*/  BRA `(.L_x_11068) ;  /* 0x0000000c00287947 */ /* 0x000fea0003800000 */
.L_x_11069:
[----:B------:R0:W5:Y:S01]  /*2ec0*/  LDG.E.U16 R19, desc[UR36][R4.64] ;  /* 0x0000002404137981 */ /* 0x000162000c1e1500 */
[----:B------:R-:W-:Y:S05]  /*2ed0*/  BRA `(.L_x_11068) ;  /* 0x0000000c00207947 */ /* 0x000fea0003800000 */
.L_x_11064:
        /* <DEDUP_REMOVED lines=9> */
.L_x_11072:
[----:B------:R-:W2:Y:S02]  /*2f70*/  LDG.E.U16 R0, desc[UR36][R4.64] ;  /* 0x0000002404007981 */ /* 0x000ea4000c1e1500 */
[----:B--2---:R-:W-:-:S06]  /*2f80*/  HADD2.F32 R0, -RZ, R0.H0_H0 ;  /* 0x20000000ff007230 */ /* 0x004fcc0000004100 */
[----:B------:R-:W0:Y:S02]  /*2f90*/  F2I.FTZ.TRUNC.NTZ R0, R0 ;  /* 0x0000000000007305 */ /* 0x000e24000021f100 */
[----:B0-----:R-:W-:Y:S01]  /*2fa0*/  PRMT R19, R0, 0x7610, R19 ;  /* 0x0000761000137816 */ /* 0x001fe20000000013 */
[----:B------:R-:W-:Y:S06]  /*2fb0*/  BRA `(.L_x_11068) ;  /* 0x0000000800e87947 */ /* 0x000fec0003800000 */
.L_x_11071:
        /* <DEDUP_REMOVED lines=9> */
.L_x_11074:
[----:B------:R-:W2:Y:S02]  /*3050*/  LDG.E.U16 R4, desc[UR36][R4.64] ;  /* 0x0000002404047981 */ /* 0x000ea4000c1e1500 */
[----:B--2---:R-:W-:-:S06]  /*3060*/  HADD2.F32 R0, -RZ, R4.H0_H0 ;  /* 0x20000004ff007230 */ /* 0x004fcc0000004100 */
[----:B------:R-:W0:Y:S02]  /*3070*/  F2I.FTZ.TRUNC.NTZ R0, R0 ;  /* 0x0000000000007305 */ /* 0x000e24000021f100 */
[----:B0-----:R-:W-:Y:S01]  /*3080*/  PRMT R19, R0, 0x7610, R19 ;  /* 0x0000761000137816 */ /* 0x001fe20000000013 */
[----:B------:R-:W-:Y:S06]  /*3090*/  BRA `(.L_x_11068) ;  /* 0x0000000800b07947 */ /* 0x000fec0003800000 */
.L_x_11073:
[----:B------:R-:W2:Y:S02]  /*30a0*/  LDG.E.64 R4, desc[UR36][R4.64] ;  /* 0x0000002404047981 */ /* 0x000ea4000c1e1b00 */
[----:B--2---:R0:W2:Y:S01]  /*30b0*/  F2I.F64.TRUNC R19, R4 ;  /* 0x0000000400137311 */ /* 0x0040a2000030d100 */
[----:B------:R-:W-:Y:S05]  /*30c0*/  BRA `(.L_x_11068) ;  /* 0x0000000800a47947 */ /* 0x000fea0003800000 */
.L_x_11063:
        /* <DEDUP_REMOVED lines=12> */
.L_x_11077:
[----:B------:R-:W2:Y:S02]  /*3190*/  LDG.E.64 R4, desc[UR36][R4.64] ;  /* 0x0000002404047981 */ /* 0x000ea4000c1e1b00 */
[----:B--2---:R4:W0:Y:S01]  /*31a0*/  F2I.F64.TRUNC R19, R4 ;  /* 0x0000000400137311 */ /* 0x004822000030d100 */
[----:B------:R-:W-:Y:S05]  /*31b0*/  BRA `(.L_x_11068) ;  /* 0x0000000800687947 */ /* 0x000fea0003800000 */
.L_x_11076:
        /* <DEDUP_REMOVED lines=27> */
.L_x_11079:
        /* <DEDUP_REMOVED lines=15> */
.L_x_11078:
[----:B------:R-:W2:Y:S02]  /*3460*/  LDG.E.U16 R0, desc[UR36][R4.64] ;  /* 0x0000002404007981 */ /* 0x000ea4000c1e1500 */
[----:B--2---:R-:W-:-:S06]  /*3470*/  IMAD.U32 R0, R0, 0x10000, RZ ;  /* 0x0001000000007824 */ /* 0x004fcc00078e00ff */
[----:B------:R-:W0:Y:S02]  /*3480*/  F2I.FTZ.TRUNC.NTZ R0, R0 ;  /* 0x0000000000007305 */ /* 0x000e24000021f100 */
[----:B0-----:R-:W-:Y:S01]  /*3490*/  PRMT R19, R0, 0x7610, R19 ;  /* 0x0000761000137816 */ /* 0x001fe20000000013 */
[----:B------:R-:W-:Y:S06]  /*34a0*/  BRA `(.L_x_11068) ;  /* 0x0000000400ac7947 */ /* 0x000fec0003800000 */
.L_x_11075:
        /* <DEDUP_REMOVED lines=10> */
.L_x_11082:
        /* <DEDUP_REMOVED lines=21> */
.L_x_11086:
[----:B------:R-:W-:Y:S05]  /*36a0*/  BSYNC.RECONVERGENT B1 ;  /* 0x0000000000017941 */ /* 0x000fea0003800200 */
.L_x_11085:
[----:B------:R-:W-:Y:S01]  /*36b0*/  IMAD.SHL.U32 R0, R0, 0x100000, RZ ;  /* 0x0010000000007824 */ /* 0x000fe200078e00ff */
[----:B------:R-:W-:-:S04]  /*36c0*/  LEA R3, R3, 0x3b800000, 0x17 ;  /* 0x3b80000003037811 */ /* 0x000fc800078eb8ff */
[----:B------:R-:W-:-:S07]  /*36d0*/  LOP3.LUT R0, R3, R0, R7, 0xfe, !PT ;  /* 0x0000000003007212 */ /* 0x000fce00078efe07 */
.L_x_11084:
[----:B------:R-:W-:Y:S05]  /*36e0*/  BSYNC.RECONVERGENT B0 ;  /* 0x0000000000007941 */ /* 0x000fea0003800200 */
.L_x_11083:
[----:B------:R-:W0:Y:S02]  /*36f0*/  F2I.FTZ.TRUNC.NTZ R0, R0 ;  /* 0x0000000000007305 */ /* 0x000e24000021f100 */
[----:B0-----:R-:W-:Y:S01]  /*3700*/  PRMT R19, R0, 0x7610, R19 ;  /* 0x0000761000137816 */ /* 0x001fe20000000013 */
[----:B------:R-:W-:Y:S06]  /*3710*/  BRA `(.L_x_11068) ;  /* 0x0000000400107947 */ /* 0x000fec0003800000 */
.L_x_11081:
        /* <DEDUP_REMOVED lines=21> */
.L_x_11090:
[----:B------:R-:W-:Y:S05]  /*3870*/  BSYNC.RECONVERGENT B1 ;  /* 0x0000000000017941 */ /* 0x000fea0003800200 */
.L_x_11089:
[----:B------:R-:W-:Y:S01]  /*3880*/  IMAD.SHL.U32 R0, R0, 0x200000, RZ ;  /* 0x0020000000007824 */ /* 0x000fe200078e00ff */
[----:B------:R-:W-:-:S04]  /*3890*/  LEA R3, R3, 0x37800000, 0x17 ;  /* 0x3780000003037811 */ /* 0x000fc800078eb8ff */
[----:B------:R-:W-:-:S07]  /*38a0*/  LOP3.LUT R0, R3, R0, R7, 0xfe, !PT ;  /* 0x0000000003007212 */ /* 0x000fce00078efe07 */
.L_x_11088:
[----:B------:R-:W-:Y:S05]  /*38b0*/  BSYNC.RECONVERGENT B0 ;  /* 0x0000000000007941 */ /* 0x000fea0003800200 */
.L_x_11087:
[----:B------:R-:W0:Y:S02]  /*38c0*/  F2I.FTZ.TRUNC.NTZ R0, R0 ;  /* 0x0000000000007305 */ /* 0x000e24000021f100 */
[----:B0-----:R-:W-:Y:S01]  /*38d0*/  PRMT R19, R0, 0x7610, R19 ;  /* 0x0000761000137816 */ /* 0x001fe20000000013 */
[----:B------:R-:W-:Y:S06]  /*38e0*/  BRA `(.L_x_11068) ;  /* 0x00000000009c7947 */ /* 0x000fec0003800000 */
.L_x_11080:
        /* <DEDUP_REMOVED lines=14> */
.L_x_11094:
[----:B------:R-:W-:Y:S05]  /*39d0*/  BSYNC.RECONVERGENT B0 ;  /* 0x0000000000007941 */ /* 0x000fea0003800200 */
.L_x_11093:
[----:B------:R-:W0:Y:S02]  /*39e0*/  F2I.FTZ.TRUNC.NTZ R0, R0 ;  /* 0x0000000000007305 */ /* 0x000e24000021f100 */
[----:B0-----:R-:W-:Y:S01]  /*39f0*/  PRMT R19, R0, 0x7610, R19 ;  /* 0x0000761000137816 */ /* 0x001fe20000000013 */
[----:B------:R-:W-:Y:S06]  /*3a00*/  BRA `(.L_x_11068) ;  /* 0x0000000000547947 */ /* 0x000fec0003800000 */
.L_x_11067:
        /* <DEDUP_REMOVED lines=16> */
.L_x_11095:
[----:B------:R-:W-:Y:S01]  /*3b10*/  PRMT R19, RZ, 0x7610, R19 ;  /* 0x00007610ff137816 */ /* 0x000fe20000000013 */
[----:B------:R-:W-:Y:S06]  /*3b20*/  BRA `(.L_x_11068) ;  /* 0x00000000000c7947 */ /* 0x000fec0003800000 */
.L_x_11092:
[----:B------:R2:W5:Y:S01]  /*3b30*/  LDG.E.U16 R19, desc[UR36][R4.64] ;  /* 0x0000002404137981 */ /* 0x000562000c1e1500 */
[----:B------:R-:W-:Y:S05]  /*3b40*/  BRA `(.L_x_11068) ;  /* 0x0000000000047947 */ /* 0x000fea0003800000 */
.L_x_11091:
[----:B------:R3:W5:Y:S02]  /*3b50*/  LDG.E.U16 R19, desc[UR36][R4.64] ;  /* 0x0000002404137981 */ /* 0x000764000c1e1500 */
.L_x_11068:
[----:B------:R-:W-:Y:S01]  /*3b60*/  VIADD R2, R2, 0x80 ;  /* 0x0000008002027836 */ /* 0x000fe20000000000 */
[----:B-1---5:R-:W-:-:S07]  /*3b70*/  LOP3.LUT R18, R18, 0xffff, RZ, 0xc0, !PT ;  /* 0x0000ffff12127812 */ /* 0x022fce00078ec0ff */
.L_x_11029:
[----:B------:R-:W-:Y:S05]  /*3b80*/  BSYNC.RECONVERGENT B6 ;  /* 0x0000000000067941 */ /* 0x000fea0003800200 */
.L_x_11028:
[----:B------:R-:W-:Y:S01]  /*3b90*/  ISETP.GE.AND P0, PT, R2, R25, PT ;  /* 0x000000190200720c */ /* 0x000fe20003f06270 */
[----:B------:R-:W-:Y:S01]  /*3ba0*/  BSSY.RECONVERGENT B6, `(.L_x_11096) ;  /* 0x00001d8000067945 */ /* 0x000fe20003800200 */
[----:B------:R-:W-:Y:S01]  /*3bb0*/  PRMT R17, RZ, 0x7610, R17 ;  /* 0x00007610ff117816 */ /* 0x000fe20000000011 */
[----:B------:R-:W-:-:S10]  /*3bc0*/  IMAD.MOV.U32 R16, RZ, RZ, RZ ;  /* 0x000000ffff107224 */ /* 0x000fd400078e00ff */
[----:B------:R-:W-:Y:S05]  /*3bd0*/  @P0 BRA `(.L_x_11097) ;  /* 0x0000001c00500947 */ /* 0x000fea0003800000 */
[----:B0-234-:R-:W0:Y:S01]  /*3be0*/  LDC.64 R4, c[0x0][0x390] ;  /* 0x0000e400ff047b82 */ /* 0x01de220000000a00 */
        /* <DEDUP_REMOVED lines=18> */
.L_x_11101:
[----:B------:R0:W5:Y:S01]  /*3d10*/  LDG.E.U8 R16, desc[UR36][R4.64] ;  /* 0x0000002404107981 */ /* 0x000162000c1e1100 */
[----:B------:R-:W-:Y:S05]  /*3d20*/  BRA `(.L_x_11103) ;  /* 0x0000000c00507947 */ /* 0x000fea0003800000 */
.L_x_11100:
        /* <DEDUP_REMOVED lines=8> */
.L_x_11105:
[----:B------:R0:W5:Y:S01]  /*3db0*/  LDG.E.U16 R16, desc[UR36][R4.64] ;  /* 0x0000002404107981 */ /* 0x000162000c1e1500 */
[----:B------:R-:W-:Y:S05]  /*3dc0*/  BRA `(.L_x_11103) ;  /* 0x0000000c00287947 */ /* 0x000fea0003800000 */
.L_x_11104:
[----:B------:R0:W5:Y:S01]  /*3dd0*/  LDG.E.U16 R16, desc[UR36][R4.64] ;  /* 0x0000002404107981 */ /* 0x000162000c1e1500 */
[----:B------:R-:W-:Y:S05]  /*3de0*/  BRA `(.L_x_11103) ;  /* 0x0000000c00207947 */ /* 0x000fea0003800000 */
.L_x_11099:
        /* <DEDUP_REMOVED lines=9> */
.L_x_11107:
[----:B------:R-:W2:Y:S02]  /*3e80*/  LDG.E.U16 R0, desc[UR36][R4.64] ;  /* 0x0000002404007981 */ /* 0x000ea4000c1e1500 */
[----:B--2---:R-:W-:-:S06]  /*3e90*/  HADD2.F32 R0, -RZ, R0.H0_H0 ;  /* 0x20000000ff007230 */ /* 0x004fcc0000004100 */
[----:B------:R-:W0:Y:S02]  /*3ea0*/  F2I.FTZ.TRUNC.NTZ R0, R0 ;  /* 0x0000000000007305 */ /* 0x000e24000021f100 */
[----:B0-----:R-:W-:Y:S01]  /*3eb0*/  PRMT R16, R0, 0x7610, R16 ;  /* 0x0000761000107816 */ /* 0x001fe20000000010 */
[----:B------:R-:W-:Y:S06]  /*3ec0*/  BRA `(.L_x_11103) ;  /* 0x0000000800e87947 */ /* 0x000fec0003800000 */
.L_x_11106:
        /* <DEDUP_REMOVED lines=9> */
.L_x_11109:
[----:B------:R-:W2:Y:S02]  /*3f60*/  LDG.E.U16 R4, desc[UR36][R4.64] ;  /* 0x0000002404047981 */ /* 0x000ea4000c1e1500 */
[----:B--2---:R-:W-:-:S06]  /*3f70*/  HADD2.F32 R0, -RZ, R4.H0_H0 ;  /* 0x20000004ff007230 */ /* 0x004fcc0000004100 */
[----:B------:R-:W0:Y:S02]  /*3f80*/  F2I.FTZ.TRUNC.NTZ R0, R0 ;  /* 0x0000000000007305 */ /* 0x000e24000021f100 */
[----:B0-----:R-:W-:Y:S01]  /*3f90*/  PRMT R16, R0, 0x7610, R16 ;  /* 0x0000761000107816 */ /* 0x001fe20000000010 */
[----:B------:R-:W-:Y:S06]  /*3fa0*/  BRA `(.L_x_11103) ;  /* 0x0000000800b07947 */ /* 0x000fec0003800000 */
.L_x_11108:
[----:B------:R-:W2:Y:S02]  /*3fb0*/  LDG.E.64 R4, desc[UR36][R4.64] ;  /* 0x0000002404047981 */ /* 0x000ea4000c1e1b00 */
[----:B--2---:R0:W1:Y:S01]  /*3fc0*/  F2I.F64.TRUNC R16, R4 ;  /* 0x0000000400107311 */ /* 0x004062000030d100 */
[----:B------:R-:W-:Y:S05]  /*3fd0*/  BRA `(.L_x_11103) ;  /* 0x0000000800a47947 */ /* 0x000fea0003800000 */
.L_x_11098:
        /* <DEDUP_REMOVED lines=12> */
.L_x_11112:
[----:B------:R-:W2:Y:S02]  /*40a0*/  LDG.E.64 R4, desc[UR36][R4.64] ;  /* 0x0000002404047981 */ /* 0x000ea4000c1e1b00 */
[----:B--2---:R0:W1:Y:S01]  /*40b0*/  F2I.F64.TRUNC R16, R4 ;  /* 0x0000000400107311 */ /* 0x004062000030d100 */
[----:B------:R-:W-:Y:S05]  /*40c0*/  BRA `(.L_x_11103) ;  /* 0x0000000800687947 */ /* 0x000fea0003800000 */
.L_x_11111:
        /* <DEDUP_REMOVED lines=27> */
.L_x_11114:
        /* <DEDUP_REMOVED lines=15> */
.L_x_11113:
[----:B------:R-:W2:Y:S02]  /*4370*/  LDG.E.U16 R0, desc[UR36][R4.64] ;  /* 0x0000002404007981 */ /* 0x000ea4000c1e1500 */
[----:B--2---:R-:W-:-:S06]  /*4380*/  IMAD.U32 R0, R0, 0x10000, RZ ;  /* 0x0001000000007824 */ /* 0x004fcc00078e00ff */
[----:B------:R-:W0:Y:S02]  /*4390*/  F2I.FTZ.TRUNC.NTZ R0, R0 ;  /* 0x0000000000007305 */ /* 0x000e24000021f100 */
[----:B0-----:R-:W-:Y:S01]  /*43a0*/  PRMT R16, R0, 0x7610, R16 ;  /* 0x0000761000107816 */ /* 0x001fe20000000010 */
[----:B------:R-:W-:Y:S06]  /*43b0*/  BRA `(.L_x_11103) ;  /* 0x0000000400ac7947 */ /* 0x000fec0003800000 */
.L_x_11110:
        /* <DEDUP_REMOVED lines=10> */
.L_x_11117:
        /* <DEDUP_REMOVED lines=21> */
.L_x_11121:
[----:B------:R-:W-:Y:S05]  /*45b0*/  BSYNC.RECONVERGENT B1 ;  /* 0x0000000000017941 */ /* 0x000fea0003800200 */
.L_x_11120:
[----:B------:R-:W-:Y:S01]  /*45c0*/  IMAD.SHL.U32 R0, R0, 0x100000, RZ ;  /* 0x0010000000007824 */ /* 0x000fe200078e00ff */
[----:B------:R-:W-:-:S04]  /*45d0*/  LEA R3, R3, 0x3b800000, 0x17 ;  /* 0x3b80000003037811 */ /* 0x000fc800078eb8ff */
[----:B------:R-:W-:-:S07]  /*45e0*/  LOP3.LUT R0, R3, R0, R7, 0xfe, !PT ;  /* 0x0000000003007212 */ /* 0x000fce00078efe07 */
.L_x_11119:
[----:B------:R-:W-:Y:S05]  /*45f0*/  BSYNC.RECONVERGENT B0 ;  /* 0x0000000000007941 */ /* 0x000fea0003800200 */
.L_x_11118:
[----:B------:R-:W0:Y:S02]  /*4600*/  F2I.FTZ.TRUNC.NTZ R0, R0 ;  /* 0x0000000000007305 */ /* 0x000e24000021f100 */
[----:B0-----:R-:W-:Y:S01]  /*4610*/  PRMT R16, R0, 0x7610, R16 ;  /* 0x0000761000107816 */ /* 0x001fe20000000010 */
[----:B------:R-:W-:Y:S06]  /*4620*/  BRA `(.L_x_11103) ;  /* 0x0000000400107947 */ /* 0x000fec0003800000 */
.L_x_11116:
        /* <DEDUP_REMOVED lines=21> */
.L_x_11125:
[----:B------:R-:W-:Y:S05]  /*4780*/  BSYNC.RECONVERGENT B1 ;  /* 0x0000000000017941 */ /* 0x000fea0003800200 */
.L_x_11124:
[----:B------:R-:W-:Y:S01]  /*4790*/  IMAD.SHL.U32 R0, R0, 0x200000, RZ ;  /* 0x0020000000007824 */ /* 0x000fe200078e00ff */
[----:B------:R-:W-:-:S04]  /*47a0*/  LEA R3, R3, 0x37800000, 0x17 ;  /* 0x3780000003037811 */ /* 0x000fc800078eb8ff */
[----:B------:R-:W-:-:S07]  /*47b0*/  LOP3.LUT R0, R3, R0, R7, 0xfe, !PT ;  /* 0x0000000003007212 */ /* 0x000fce00078efe07 */
.L_x_11123:
[----:B------:R-:W-:Y:S05]  /*47c0*/  BSYNC.RECONVERGENT B0 ;  /* 0x0000000000007941 */ /* 0x000fea0003800200 */
.L_x_11122:
[----:B------:R-:W0:Y:S02]  /*47d0*/  F2I.FTZ.TRUNC.NTZ R0, R0 ;  /* 0x0000000000007305 */ /* 0x000e24000021f100 */
[----:B0-----:R-:W-:Y:S01]  /*47e0*/  PRMT R16, R0, 0x7610, R16 ;  /* 0x0000761000107816 */ /* 0x001fe20000000010 */
[----:B------:R-:W-:Y:S06]  /*47f0*/  BRA `(.L_x_11103) ;  /* 0x00000000009c7947 */ /* 0x000fec0003800000 */
.L_x_11115:
        /* <DEDUP_REMOVED lines=14> */
.L_x_11129:
[----:B------:R-:W-:Y:S05]  /*48e0*/  BSYNC.RECONVERGENT B0 ;  /* 0x0000000000007941 */ /* 0x000fea0003800200 */
.L_x_11128:
[----:B------:R-:W0:Y:S02]  /*48f0*/  F2I.FTZ.TRUNC.NTZ R0, R0 ;  /* 0x0000000000007305 */ /* 0x000e24000021f100 */
[----:B0-----:R-:W-:Y:S01]  /*4900*/  PRMT R16, R0, 0x7610, R16 ;  /* 0x0000761000107816 */ /* 0x001fe20000000010 */
[----:B------:R-:W-:Y:S06]  /*4910*/  BRA `(.L_x_11103) ;  /* 0x0000000000547947 */ /* 0x000fec0003800000 */
.L_x_11102:
        /* <DEDUP_REMOVED lines=16> */
.L_x_11130:
[----:B------:R-:W-:Y:S01]  /*4a20*/  PRMT R16, RZ, 0x7610, R16 ;  /* 0x00007610ff107816 */ /* 0x000fe20000000010 */
[----:B------:R-:W-:Y:S06]  /*4a30*/  BRA `(.L_x_11103) ;  /* 0x00000000000c7947 */ /* 0x000fec0003800000 */
.L_x_11127:
[----:B------:R3:W5:Y:S01]  /*4a40*/  LDG.E.U16 R16, desc[UR36][R4.64] ;  /* 0x0000002404107981 */ /* 0x000762000c1e1500 */
[----:B------:R-:W-:Y:S05]  /*4a50*/  BRA `(.L_x_11103) ;  /* 0x0000000000047947 */ /* 0x000fea0003800000 */
.L_x_11126:
[----:B------:R4:W5:Y:S02]  /*4a60*/  LDG.E.U16 R16, desc[UR36][R4.64] ;  /* 0x0000002404107981 */ /* 0x000964000c1e1500 */
.L_x_11103:
[----:B------:R-:W1:Y:S01]  /*4a70*/  LDCU.U8 UR6, c[0x0][0x3a5] ;  /* 0x000074a0ff0677ac */ /* 0x000e620008000000 */
[----:B0-234-:R-:W0:Y:S01]  /*4a80*/  LDC.64 R4, c[0x0][0x398] ;  /* 0x0000e600ff047b82 */ /* 0x01de220000000a00 */
[----:B------:R-:W2:Y:S01]  /*4a90*/  LDCU UR5, c[0x0][0x3ac] ;  /* 0x00007580ff0577ac */ /* 0x000ea20008000800 */
[----:B-1----:R-:W-:-:S04]  /*4aa0*/  UPRMT UR4, UR6, 0x9910, URZ ;  /* 0x0000991006047896 */ /* 0x002fc800080000ff */
        /* <DEDUP_REMOVED lines=15> */
.L_x_11134:
[----:B------:R0:W5:Y:S01]  /*4ba0*/  LDG.E.U8 R17, desc[UR36][R4.64] ;  /* 0x0000002404117981 */ /* 0x000162000c1e1100 */
[----:B------:R-:W-:Y:S05]  /*4bb0*/  BRA `(.L_x_11136) ;  /* 0x0000000c00507947 */ /* 0x000fea0003800000 */
.L_x_11133:
        /* <DEDUP_REMOVED lines=8> */
.L_x_11138:
[----:B------:R0:W5:Y:S01]  /*4c40*/  LDG.E.U16 R17, desc[UR36][R4.64] ;  /* 0x0000002404117981 */ /* 0x000162000c1e1500 */
[----:B------:R-:W-:Y:S05]  /*4c50*/  BRA `(.L_x_11136) ;  /* 0x0000000c00287947 */ /* 0x000fea0003800000 */
.L_x_11137:
[----:B------:R0:W5:Y:S01]  /*4c60*/  LDG.E.U16 R17, desc[UR36][R4.64] ;  /* 0x0000002404117981 */ /* 0x000162000c1e1500 */
[----:B------:R-:W-:Y:S05]  /*4c70*/  BRA `(.L_x_11136) ;  /* 0x0000000c00207947 */ /* 0x000fea0003800000 */
.L_x_11132:
        /* <DEDUP_REMOVED lines=9> */
.L_x_11140:
[----:B------:R-:W2:Y:S02]  /*4d10*/  LDG.E.U16 R0, desc[UR36][R4.64] ;  /* 0x0000002404007981 */ /* 0x000ea4000c1e1500 */
[----:B--2---:R-:W-:-:S06]  /*4d20*/  HADD2.F32 R0, -RZ, R0.H0_H0 ;  /* 0x20000000ff007230 */ /* 0x004fcc0000004100 */
[----:B------:R-:W0:Y:S02]  /*4d30*/  F2I.FTZ.TRUNC.NTZ R0, R0 ;  /* 0x0000000000007305 */ /* 0x000e24000021f100 */
[----:B0-----:R-:W-:Y:S01]  /*4d40*/  PRMT R17, R0, 0x7610, R17 ;  /* 0x0000761000117816 */ /* 0x001fe20000000011 */
[----:B------:R-:W-:Y:S06]  /*4d50*/  BRA `(.L_x_11136) ;  /* 0x0000000800e87947 */ /* 0x000fec0003800000 */
.L_x_11139:
        /* <DEDUP_REMOVED lines=9> */
.L_x_11142:
[----:B------:R-:W2:Y:S02]  /*4df0*/  LDG.E.U16 R4, desc[UR36][R4.64] ;  /* 0x0000002404047981 */ /* 0x000ea4000c1e1500 */
[----:B--2---:R-:W-:-:S06]  /*4e00*/  HADD2.F32 R0, -RZ, R4.H0_H0 ;  /* 0x20000004ff007230 */ /* 0x004fcc0000004100 */
[----:B------:R-:W0:Y:S02]  /*4e10*/  F2I.FTZ.TRUNC.NTZ R0, R0 ;  /* 0x0000000000007305 */ /* 0x000e24000021f100 */
[----:B0-----:R-:W-:Y:S01]  /*4e20*/  PRMT R17, R0, 0x7610, R17 ;  /* 0x0000761000117816 */ /* 0x001fe20000000011 */
[----:B------:R-:W-:Y:S06]  /*4e30*/  BRA `(.L_x_11136) ;  /* 0x0000000800b07947 */ /* 0x000fec0003800000 */
.L_x_11141:
[----:B------:R-:W2:Y:S02]  /*4e40*/  LDG.E.64 R4, desc[UR36][R4.64] ;  /* 0x0000002404047981 */ /* 0x000ea4000c1e1b00 */
[----:B--2---:R0:W1:Y:S01]  /*4e50*/  F2I.F64.TRUNC R17, R4 ;  /* 0x0000000400117311 */ /* 0x004062000030d100 */
[----:B------:R-:W-:Y:S05]  /*4e60*/  BRA `(.L_x_11136) ;  /* 0x0000000800a47947 */ /* 0x000fea0003800000 */
.L_x_11131:
        /* <DEDUP_REMOVED lines=12> */
.L_x_11145:
[----:B------:R-:W2:Y:S02]  /*4f30*/  LDG.E.64 R4, desc[UR36][R4.64] ;  /* 0x0000002404047981 */ /* 0x000ea4000c1e1b00 */
[----:B--2---:R3:W4:Y:S01]  /*4f40*/  F2I.F64.TRUNC R17, R4 ;  /* 0x0000000400117311 */ /* 0x004722000030d100 */
[----:B------:R-:W-:Y:S05]  /*4f50*/  BRA `(.L_x_11136) ;  /* 0x0000000800687947 */ /* 0x000fea0003800000 */
.L_x_11144:
        /* <DEDUP_REMOVED lines=27> */
.L_x_11147:
        /* <DEDUP_REMOVED lines=15> */
.L_x_11146:
[----:B------:R-:W2:Y:S02]  /*5200*/  LDG.E.U16 R0, desc[UR36][R4.64] ;  /* 0x0000002404007981 */ /* 0x000ea4000c1e1500 */
[----:B--2---:R-:W-:-:S06]  /*5210*/  IMAD.U32 R0, R0, 0x10000, RZ ;  /* 0x0001000000007824 */ /* 0x004fcc00078e00ff */
[----:B------:R-:W0:Y:S02]  /*5220*/  F2I.FTZ.TRUNC.NTZ R0, R0 ;  /* 0x0000000000007305 */ /* 0x000e24000021f100 */
[----:B0-----:R-:W-:Y:S01]  /*5230*/  PRMT R17, R0, 0x7610, R17 ;  /* 0x0000761000117816 */ /* 0x001fe20000000011 */
[----:B------:R-:W-:Y:S06]  /*5240*/  BRA `(.L_x_11136) ;  /* 0x0000000400ac7947 */ /* 0x000fec0003800000 */
.L_x_11143:
        /* <DEDUP_REMOVED lines=10> */
.L_x_11150:
        /* <DEDUP_REMOVED lines=21> */
.L_x_11154:
[----:B------:R-:W-:Y:S05]  /*5440*/  BSYNC.RECONVERGENT B1 ;  /* 0x0000000000017941 */ /* 0x000fea0003800200 */
.L_x_11153:
[----:B------:R-:W-:Y:S01]  /*5450*/  IMAD.SHL.U32 R0, R0, 0x100000, RZ ;  /* 0x0010000000007824 */ /* 0x000fe200078e00ff */
[----:B------:R-:W-:-:S04]  /*5460*/  LEA R3, R3, 0x3b800000, 0x17 ;  /* 0x3b80000003037811 */ /* 0x000fc800078eb8ff */
[----:B------:R-:W-:-:S07]  /*5470*/  LOP3.LUT R0, R3, R0, R7, 0xfe, !PT ;  /* 0x0000000003007212 */ /* 0x000fce00078efe07 */
.L_x_11152:
[----:B------:R-:W-:Y:S05]  /*5480*/  BSYNC.RECONVERGENT B0 ;  /* 0x0000000000007941 */ /* 0x000fea0003800200 */
.L_x_11151:
[----:B------:R-:W0:Y:S02]  /*5490*/  F2I.FTZ.TRUNC.NTZ R0, R0 ;  /* 0x0000000000007305 */ /* 0x000e24000021f100 */
[----:B0-----:R-:W-:Y:S01]  /*54a0*/  PRMT R17, R0, 0x7610, R17 ;  /* 0x0000761000117816 */ /* 0x001fe20000000011 */
[----:B------:R-:W-:Y:S06]  /*54b0*/  BRA `(.L_x_11136) ;  /* 0x0000000400107947 */ /* 0x000fec0003800000 */
.L_x_11149:
        /* <DEDUP_REMOVED lines=21> */
.L_x_11158:
[----:B------:R-:W-:Y:S05]  /*5610*/  BSYNC.RECONVERGENT B1 ;  /* 0x0000000000017941 */ /* 0x000fea0003800200 */
.L_x_11157:
[----:B------:R-:W-:Y:S01]  /*5620*/  IMAD.SHL.U32 R0, R0, 0x200000, RZ ;  /* 0x0020000000007824 */ /* 0x000fe200078e00ff */
[----:B------:R-:W-:-:S04]  /*5630*/  LEA R3, R3, 0x37800000, 0x17 ;  /* 0x3780000003037811 */ /* 0x000fc800078eb8ff */
[----:B------:R-:W-:-:S07]  /*5640*/  LOP3.LUT R0, R3, R0, R7, 0xfe, !PT ;  /* 0x0000000003007212 */ /* 0x000fce00078efe07 */
.L_x_11156:
[----:B------:R-:W-:Y:S05]  /*5650*/  BSYNC.RECONVERGENT B0 ;  /* 0x0000000000007941 */ /* 0x000fea0003800200 */
.L_x_11155:
[----:B------:R-:W0:Y:S02]  /*5660*/  F2I.FTZ.TRUNC.NTZ R0, R0 ;  /* 0x0000000000007305 */ /* 0x000e24000021f100 */
[----:B0-----:R-:W-:Y:S01]  /*5670*/  PRMT R17, R0, 0x7610, R17 ;  /* 0x0000761000117816 */ /* 0x001fe20000000011 */
[----:B------:R-:W-:Y:S06]  /*5680*/  BRA `(.L_x_11136) ;  /* 0x00000000009c7947 */ /* 0x000fec0003800000 */
.L_x_11148:
        /* <DEDUP_REMOVED lines=14> */
.L_x_11162:
[----:B------:R-:W-:Y:S05]  /*5770*/  BSYNC.RECONVERGENT B0 ;  /* 0x0000000000007941 */ /* 0x000fea0003800200 */
.L_x_11161:
[----:B------:R-:W0:Y:S02]  /*5780*/  F2I.FTZ.TRUNC.NTZ R0, R0 ;  /* 0x0000000000007305 */ /* 0x000e24000021f100 */
[----:B0-----:R-:W-:Y:S01]  /*5790*/  PRMT R17, R0, 0x7610, R17 ;  /* 0x0000761000117816 */ /* 0x001fe20000000011 */
[----:B------:R-:W-:Y:S06]  /*57a0*/  BRA `(.L_x_11136) ;  /* 0x0000000000547947 */ /* 0x000fec0003800000 */
.L_x_11135:
        /* <DEDUP_REMOVED lines=16> */
.L_x_11163:
[----:B------:R-:W-:Y:S01]  /*58b0*/  PRMT R17, RZ, 0x7610, R17 ;  /* 0x00007610ff117816 */ /* 0x000fe20000000011 */
[----:B------:R-:W-:Y:S06]  /*58c0*/  BRA `(.L_x_11136) ;  /* 0x00000000000c7947 */ /* 0x000fec0003800000 */
.L_x_11160:
[----:B------:R1:W5:Y:S01]  /*58d0*/  LDG.E.U16 R17, desc[UR36][R4.64] ;  /* 0x0000002404117981 */ /* 0x000362000c1e1500 */
[----:B------:R-:W-:Y:S05]  /*58e0*/  BRA `(.L_x_11136) ;  /* 0x0000000000047947 */ /* 0x000fea0003800000 */
.L_x_11159:
[----:B------:R2:W5:Y:S02]  /*58f0*/  LDG.E.U16 R17, desc[UR36][R4.64] ;  /* 0x0000002404117981 */ /* 0x000564000c1e1500 */
.L_x_11136:
[----:B------:R-:W-:Y:S01]  /*5900*/  VIADD R2, R2, 0x80 ;  /* 0x0000008002027836 */ /* 0x000fe20000000000 */
[----:B-----5:R-:W-:-:S07]  /*5910*/  LOP3.LUT R16, R16, 0xffff, RZ, 0xc0, !PT ;  /* 0x0000ffff10107812 */ /* 0x020fce00078ec0ff */
.L_x_11097:
[----:B------:R-:W-:Y:S05]  /*5920*/  BSYNC.RECONVERGENT B6 ;  /* 0x0000000000067941 */ /* 0x000fea0003800200 */
.L_x_11096:
        /* <DEDUP_REMOVED lines=24> */
.L_x_11169:
[----:B------:R0:W5:Y:S01]  /*5ab0*/  LDG.E.U8 R2, desc[UR36][R4.64] ;  /* 0x0000002404027981 */ /* 0x000162000c1e1100 */
[----:B------:R-:W-:Y:S05]  /*5ac0*/  BRA `(.L_x_11171) ;  /* 0x0000000c004c7947 */ /* 0x000fea0003800000 */
.L_x_11168:
        /* <DEDUP_REMOVED lines=8> */
.L_x_11173:
[----:B------:R3:W5:Y:S01]  /*5b50*/  LDG.E.U16 R2, desc[UR36][R4.64] ;  /* 0x0000002404027981 */ /* 0x000762000c1e1500 */
[----:B------:R-:W-:Y:S05]  /*5b60*/  BRA `(.L_x_11171) ;  /* 0x0000000c00247947 */ /* 0x000fea0003800000 */
.L_x_11172:
[----:B------:R2:W5:Y:S01]  /*5b70*/  LDG.E.U16 R2, desc[UR36][R4.64] ;  /* 0x0000002404027981 */ /* 0x000562000c1e1500 */
[----:B------:R-:W-:Y:S05]  /*5b80*/  BRA `(.L_x_11171) ;  /* 0x0000000c001c7947 */ /* 0x000fea0003800000 */
.L_x_11167:
        /* <DEDUP_REMOVED lines=9> */
.L_x_11175:
[----:B------:R-:W2:Y:S02]  /*5c20*/  LDG.E.U16 R0, desc[UR36][R4.64] ;  /* 0x0000002404007981 */ /* 0x000ea4000c1e1500 */
[----:B--2---:R-:W-:-:S06]  /*5c30*/  HADD2.F32 R0, -RZ, R0.H0_H0 ;  /* 0x20000000ff007230 */ /* 0x004fcc0000004100 */
[----:B------:R-:W0:Y:S02]  /*5c40*/  F2I.FTZ.TRUNC.NTZ R0, R0 ;  /* 0x0000000000007305 */ /* 0x000e24000021f100 */
[----:B0-----:R-:W-:Y:S01]  /*5c50*/  PRMT R2, R0, 0x7610, R2 ;  /* 0x0000761000027816 */ /* 0x001fe20000000002 */
[----:B------:R-:W-:Y:S06]  /*5c60*/  BRA `(.L_x_11171) ;  /* 0x0000000800e47947 */ /* 0x000fec0003800000 */
.L_x_11174:
        /* <DEDUP_REMOVED lines=9> */
.L_x_11177:
[----:B------:R-:W2:Y:S02]  /*5d00*/  LDG.E.U16 R4, desc[UR36][R4.64] ;  /* 0x0000002404047981 */ /* 0x000ea4000c1e1500 */
[----:B--2---:R-:W-:-:S06]  /*5d10*/  HADD2.F32 R0, -RZ, R4.H0_H0 ;  /* 0x20000004ff007230 */ /* 0x004fcc0000004100 */
[----:B------:R-:W0:Y:S02]  /*5d20*/  F2I.FTZ.TRUNC.NTZ R0, R0 ;  /* 0x0000000000007305 */ /* 0x000e24000021f100 */
[----:B0-----:R-:W-:Y:S01]  /*5d30*/  PRMT R2, R0, 0x7610, R2 ;  /* 0x0000761000027816 */ /* 0x001fe20000000002 */
[----:B------:R-:W-:Y:S06]  /*5d40*/  BRA `(.L_x_11171) ;  /* 0x0000000800ac7947 */ /* 0x000fec0003800000 */
.L_x_11176:
[----:B------:R-:W2:Y:S02]  /*5d50*/  LDG.E.64 R4, desc[UR36][R4.64] ;  /* 0x0000002404047981 */ /* 0x000ea4000c1e1b00 */
[----:B--2---:R0:W1:Y:S01]  /*5d60*/  F2I.F64.TRUNC R2, R4 ;  /* 0x0000000400027311 */ /* 0x004062000030d100 */
[----:B------:R-:W-:Y:S05]  /*5d70*/  BRA `(.L_x_11171) ;  /* 0x0000000800a07947 */ /* 0x000fea0003800000 */
.L_x_11166:
        /* <DEDUP_REMOVED lines=12> */
.L_x_11180:
[----:B------:R-:W2:Y:S02]  /*5e40*/  LDG.E.64 R4, desc[UR36][R4.64] ;  /* 0x0000002404047981 */ /* 0x000ea4000c1e1b00 */
[----:B--2---:R0:W1:Y:S01]  /*5e50*/  F2I.F64.TRUNC R2, R4 ;  /* 0x0000000400027311 */ /* 0x004062000030d100 */
[----:B------:R-:W-:Y:S05]  /*5e60*/  BRA `(.L_x_11171) ;  /* 0x0000000800647947 */ /* 0x000fea0003800000 */
.L_x_11179:
        /* <DEDUP_REMOVED lines=27> */
.L_x_11182:
        /* <DEDUP_REMOVED lines=14> */
.L_x_11181:
[----:B------:R-:W2:Y:S02]  /*6100*/  LDG.E.U16 R0, desc[UR36][R4.64] ;  /* 0x0000002404007981 */ /* 0x000ea4000c1e1500 */
[----:B--2---:R-:W-:-:S06]  /*6110*/  IMAD.U32 R0, R0, 0x10000, RZ ;  /* 0x0001000000007824 */ /* 0x004fcc00078e00ff */
[----:B------:R-:W0:Y:S02]  /*6120*/  F2I.FTZ.TRUNC.NTZ R0, R0 ;  /* 0x0000000000007305 */ /* 0x000e24000021f100 */
[----:B0-----:R-:W-:Y:S01]  /*6130*/  PRMT R2, R0, 0x7610, R2 ;  /* 0x0000761000027816 */ /* 0x001fe20000000002 */
[----:B------:R-:W-:Y:S06]  /*6140*/  BRA `(.L_x_11171) ;  /* 0x0000000400ac7947 */ /* 0x000fec0003800000 */
.L_x_11178:
        /* <DEDUP_REMOVED lines=10> */
.L_x_11185:
        /* <DEDUP_REMOVED lines=21> */
.L_x_11189:
[----:B------:R-:W-:Y:S05]  /*6340*/  BSYNC.RECONVERGENT B1 ;  /* 0x0000000000017941 */ /* 0x000fea0003800200 */
.L_x_11188:
[----:B------:R-:W-:Y:S01]  /*6350*/  IMAD.SHL.U32 R0, R0, 0x100000, RZ ;  /* 0x0010000000007824 */ /* 0x000fe200078e00ff */
[----:B------:R-:W-:-:S04]  /*6360*/  LEA R2, R2, 0x3b800000, 0x17 ;  /* 0x3b80000002027811 */ /* 0x000fc800078eb8ff */
[----:B------:R-:W-:-:S07]  /*6370*/  LOP3.LUT R0, R2, R0, R7, 0xfe, !PT ;  /* 0x0000000002007212 */ /* 0x000fce00078efe07 */
.L_x_11187:
[----:B------:R-:W-:Y:S05]  /*6380*/  BSYNC.RECONVERGENT B0 ;  /* 0x0000000000007941 */ /* 0x000fea0003800200 */
.L_x_11186:
[----:B------:R-:W0:Y:S02]  /*6390*/  F2I.FTZ.TRUNC.NTZ R0, R0 ;  /* 0x0000000000007305 */ /* 0x000e24000021f100 */
[----:B0-----:R-:W-:Y:S01]  /*63a0*/  PRMT R2, R0, 0x7610, R2 ;  /* 0x0000761000027816 */ /* 0x001fe20000000002 */
[----:B------:R-:W-:Y:S06]  /*63b0*/  BRA `(.L_x_11171) ;  /* 0x0000000400107947 */ /* 0x000fec0003800000 */
.L_x_11184:
        /* <DEDUP_REMOVED lines=21> */
.L_x_11193:
[----:B------:R-:W-:Y:S05]  /*6510*/  BSYNC.RECONVERGENT B1 ;  /* 0x0000000000017941 */ /* 0x000fea0003800200 */
.L_x_11192:
[----:B------:R-:W-:Y:S01]  /*6520*/  IMAD.SHL.U32 R0, R0, 0x200000, RZ ;  /* 0x0020000000007824 */ /* 0x000fe200078e00ff */
[----:B------:R-:W-:-:S04]  /*6530*/  LEA R2, R2, 0x37800000, 0x17 ;  /* 0x3780000002027811 */ /* 0x000fc800078eb8ff */
[----:B------:R-:W-:-:S07]  /*6540*/  LOP3.LUT R0, R2, R0, R7, 0xfe, !PT ;  /* 0x0000000002007212 */ /* 0x000fce00078efe07 */
.L_x_11191:
[----:B------:R-:W-:Y:S05]  /*6550*/  BSYNC.RECONVERGENT B0 ;  /* 0x0000000000007941 */ /* 0x000fea0003800200 */
.L_x_11190:
[----:B------:R-:W0:Y:S02]  /*6560*/  F2I.FTZ.TRUNC.NTZ R0, R0 ;  /* 0x0000000000007305 */ /* 0x000e24000021f100 */
[----:B0-----:R-:W-:Y:S01]  /*6570*/  PRMT R2, R0, 0x7610, R2 ;  /* 0x0000761000027816 */ /* 0x001fe20000000002 */
[----:B------:R-:W-:Y:S06]  /*6580*/  BRA `(.L_x_11171) ;  /* 0x00000000009c7947 */ /* 0x000fec0003800000 */
.L_x_11183:
        /* <DEDUP_REMOVED lines=14> */
.L_x_11197:
[----:B------:R-:W-:Y:S05]  /*6670*/  BSYNC.RECONVERGENT B0 ;  /* 0x0000000000007941 */ /* 0x000fea0003800200 */
.L_x_11196:
[----:B------:R-:W0:Y:S02]  /*6680*/  F2I.FTZ.TRUNC.NTZ R0, R0 ;  /* 0x0000000000007305 */ /* 0x000e24000021f100 */
[----:B0-----:R-:W-:Y:S01]  /*6690*/  PRMT R2, R0, 0x7610, R2 ;  /* 0x0000761000027816 */ /* 0x001fe20000000002 */
[----:B------:R-:W-:Y:S06]  /*66a0*/  BRA `(.L_x_11171) ;  /* 0x0000000000547947 */ /* 0x000fec0003800000 */
.L_x_11170:
        /* <DEDUP_REMOVED lines=16> */
.L_x_11198:
[----:B------:R-:W-:Y:S01]  /*67b0*/  PRMT R2, RZ, 0x7610, R2 ;  /* 0x00007610ff027816 */ /* 0x000fe20000000002 */
[----:B------:R-:W-:Y:S06]  /*67c0*/  BRA `(.L_x_11171) ;  /* 0x00000000000c7947 */ /* 0x000fec0003800000 */
.L_x_11195:
[----:B------:R0:W5:Y:S01]  /*67d0*/  LDG.E.U16 R2, desc[UR36][R4.64] ;  /* 0x0000002404027981 */ /* 0x000162000c1e1500 */
[----:B------:R-:W-:Y:S05]  /*67e0*/  BRA `(.L_x_11171) ;  /* 0x0000000000047947 */ /* 0x000fea0003800000 */
.L_x_11194:
[----:B------:R0:W5:Y:S02]  /*67f0*/  LDG.E.U16 R2, desc[UR36][R4.64] ;  /* 0x0000002404027981 */ /* 0x000164000c1e1500 */
.L_x_11171:
        /* <DEDUP_REMOVED lines=19> */
.L_x_11202:
[----:B------:R0:W5:Y:S01]  /*6930*/  LDG.E.U8 R0, desc[UR36][R4.64] ;  /* 0x0000002404007981 */ /* 0x000162000c1e1100 */
[----:B------:R-:W-:Y:S05]  /*6940*/  BRA `(.L_x_11204) ;  /* 0x0000000c00507947 */ /* 0x000fea0003800000 */
.L_x_11201:
        /* <DEDUP_REMOVED lines=8> */
.L_x_11206:
[----:B------:R0:W5:Y:S01]  /*69d0*/  LDG.E.U16 R0, desc[UR36][R4.64] ;  /* 0x0000002404007981 */ /* 0x000162000c1e1500 */
[----:B------:R-:W-:Y:S05]  /*69e0*/  BRA `(.L_x_11204) ;  /* 0x0000000c00287947 */ /* 0x000fea0003800000 */
.L_x_11205:
[----:B------:R0:W5:Y:S01]  /*69f0*/  LDG.E.U16 R0, desc[UR36][R4.64] ;  /* 0x0000002404007981 */ /* 0x000162000c1e1500 */
[----:B------:R-:W-:Y:S05]  /*6a00*/  BRA `(.L_x_11204) ;  /* 0x0000000c00207947 */ /* 0x000fea0003800000 */
.L_x_11200:
        /* <DEDUP_REMOVED lines=9> */
.L_x_11208:
[----:B------:R-:W2:Y:S02]  /*6aa0*/  LDG.E.U16 R3, desc[UR36][R4.64] ;  /* 0x0000002404037981 */ /* 0x000ea4000c1e1500 */
[----:B--2---:R-:W-:-:S06]  /*6ab0*/  HADD2.F32 R3, -RZ, R3.H0_H0 ;  /* 0x20000003ff037230 */ /* 0x004fcc0000004100 */
[----:B------:R-:W0:Y:S02]  /*6ac0*/  F2I.FTZ.TRUNC.NTZ R3, R3 ;  /* 0x0000000300037305 */ /* 0x000e24000021f100 */
[----:B0-----:R-:W-:Y:S01]  /*6ad0*/  PRMT R0, R3, 0x7610, R0 ;  /* 0x0000761003007816 */ /* 0x001fe20000000000 */
[----:B------:R-:W-:Y:S06]  /*6ae0*/  BRA `(.L_x_11204) ;  /* 0x0000000800e87947 */ /* 0x000fec0003800000 */
.L_x_11207:
        /* <DEDUP_REMOVED lines=9> */
.L_x_11210:
[----:B------:R-:W2:Y:S02]  /*6b80*/  LDG.E.U16 R4, desc[UR36][R4.64] ;  /* 0x0000002404047981 */ /* 0x000ea4000c1e1500 */
[----:B--2---:R-:W-:-:S06]  /*6b90*/  HADD2.F32 R3, -RZ, R4.H0_H0 ;  /* 0x20000004ff037230 */ /* 0x004fcc0000004100 */
[----:B------:R-:W0:Y:S02]  /*6ba0*/  F2I.FTZ.TRUNC.NTZ R3, R3 ;  /* 0x0000000300037305 */ /* 0x000e24000021f100 */
[----:B0-----:R-:W-:Y:S01]  /*6bb0*/  PRMT R0, R3, 0x7610, R0 ;  /* 0x0000761003007816 */ /* 0x001fe20000000000 */
[----:B------:R-:W-:Y:S06]  /*6bc0*/  BRA `(.L_x_11204) ;  /* 0x0000000800b07947 */ /* 0x000fec0003800000 */
.L_x_11209:
[----:B------:R-:W2:Y:S02]  /*6bd0*/  LDG.E.64 R4, desc[UR36][R4.64] ;  /* 0x0000002404047981 */ /* 0x000ea4000c1e1b00 */
[----:B--2---:R0:W1:Y:S01]  /*6be0*/  F2I.F64.TRUNC R0, R4 ;  /* 0x0000000400007311 */ /* 0x004062000030d100 */
[----:B------:R-:W-:Y:S05]  /*6bf0*/  BRA `(.L_x_11204) ;  /* 0x0000000800a47947 */ /* 0x000fea0003800000 */
.L_x_11199:
        /* <DEDUP_REMOVED lines=12> */
.L_x_11213:
[----:B------:R-:W2:Y:S02]  /*6cc0*/  LDG.E.64 R4, desc[UR36][R4.64] ;  /* 0x0000002404047981 */ /* 0x000ea4000c1e1b00 */
[----:B--2---:R3:W4:Y:S01]  /*6cd0*/  F2I.F64.TRUNC R0, R4 ;  /* 0x0000000400007311 */ /* 0x004722000030d100 */
[----:B------:R-:W-:Y:S05]  /*6ce0*/  BRA `(.L_x_11204) ;  /* 0x0000000800687947 */ /* 0x000fea0003800000 */
.L_x_11212:
        /* <DEDUP_REMOVED lines=27> */
.L_x_11215:
        /* <DEDUP_REMOVED lines=15> */
.L_x_11214:
[----:B------:R-:W2:Y:S02]  /*6f90*/  LDG.E.U16 R3, desc[UR36][R4.64] ;  /* 0x0000002404037981 */ /* 0x000ea4000c1e1500 */
[----:B--2---:R-:W-:-:S06]  /*6fa0*/  IMAD.U32 R3, R3, 0x10000, RZ ;  /* 0x0001000003037824 */ /* 0x004fcc00078e00ff */
[----:B------:R-:W0:Y:S02]  /*6fb0*/  F2I.FTZ.TRUNC.NTZ R3, R3 ;  /* 0x0000000300037305 */ /* 0x000e24000021f100 */
[----:B0-----:R-:W-:Y:S01]  /*6fc0*/  PRMT R0, R3, 0x7610, R0 ;  /* 0x0000761003007816 */ /* 0x001fe20000000000 */
[----:B------:R-:W-:Y:S06]  /*6fd0*/  BRA `(.L_x_11204) ;  /* 0x0000000400ac7947 */ /* 0x000fec0003800000 */
.L_x_11211:
        /* <DEDUP_REMOVED lines=10> */
.L_x_11218:
        /* <DEDUP_REMOVED lines=21> */
.L_x_11222:
[----:B------:R-:W-:Y:S05]  /*71d0*/  BSYNC.RECONVERGENT B1 ;  /* 0x0000000000017941 */ /* 0x000fea0003800200 */
.L_x_11221:
[----:B------:R-:W-:Y:S01]  /*71e0*/  IMAD.SHL.U32 R0, R0, 0x100000, RZ ;  /* 0x0010000000007824 */ /* 0x000fe200078e00ff */
[----:B------:R-:W-:-:S04]  /*71f0*/  LEA R3, R3, 0x3b800000, 0x17 ;  /* 0x3b80000003037811 */ /* 0x000fc800078eb8ff */
[----:B------:R-:W-:-:S07]  /*7200*/  LOP3.LUT R3, R3, R0, R7, 0xfe, !PT ;  /* 0x0000000003037212 */ /* 0x000fce00078efe07 */
.L_x_11220:
[----:B------:R-:W-:Y:S05]  /*7210*/  BSYNC.RECONVERGENT B0 ;  /* 0x0000000000007941 */ /* 0x000fea0003800200 */
.L_x_11219:
[----:B------:R-:W0:Y:S02]  /*7220*/  F2I.FTZ.TRUNC.NTZ R3, R3 ;  /* 0x0000000300037305 */ /* 0x000e24000021f100 */
[----:B0-----:R-:W-:Y:S01]  /*7230*/  PRMT R0, R3, 0x7610, R0 ;  /* 0x0000761003007816 */ /* 0x001fe20000000000 */
[----:B------:R-:W-:Y:S06]  /*7240*/  BRA `(.L_x_11204) ;  /* 0x0000000400107947 */ /* 0x000fec0003800000 */
.L_x_11217:
        /* <DEDUP_REMOVED lines=21> */
.L_x_11226:
[----:B------:R-:W-:Y:S05]  /*73a0*/  BSYNC.RECONVERGENT B1 ;  /* 0x0000000000017941 */ /* 0x000fea0003800200 */
.L_x_11225:
[----:B------:R-:W-:Y:S01]  /*73b0*/  IMAD.SHL.U32 R0, R0, 0x200000, RZ ;  /* 0x0020000000007824 */ /* 0x000fe200078e00ff */
[----:B------:R-:W-:-:S04]  /*73c0*/  LEA R3, R3, 0x37800000, 0x17 ;  /* 0x3780000003037811 */ /* 0x000fc800078eb8ff */
[----:B------:R-:W-:-:S07]  /*73d0*/  LOP3.LUT R3, R3, R0, R7, 0xfe, !PT ;  /* 0x0000000003037212 */ /* 0x000fce00078efe07 */
.L_x_11224:
[----:B------:R-:W-:Y:S05]  /*73e0*/  BSYNC.RECONVERGENT B0 ;  /* 0x0000000000007941 */ /* 0x000fea0003800200 */
.L_x_11223:
[----:B------:R-:W0:Y:S02]  /*73f0*/  F2I.FTZ.TRUNC.NTZ R3, R3 ;  /* 0x0000000300037305 */ /* 0x000e24000021f100 */
[----:B0-----:R-:W-:Y:S01]  /*7400*/  PRMT R0, R3, 0x7610, R0 ;  /* 0x0000761003007816 */ /* 0x001fe20000000000 */
[----:B------:R-:W-:Y:S06]  /*7410*/  BRA `(.L_x_11204) ;  /* 0x00000000009c7947 */ /* 0x000fec0003800000 */
.L_x_11216:
        /* <DEDUP_REMOVED lines=14> */
.L_x_11230:
[----:B------:R-:W-:Y:S05]  /*7500*/  BSYNC.RECONVERGENT B0 ;  /* 0x0000000000007941 */ /* 0x000fea0003800200 */
.L_x_11229:
[----:B------:R-:W0:Y:S02]  /*7510*/  F2I.FTZ.TRUNC.NTZ R3, R3 ;  /* 0x0000000300037305 */ /* 0x000e24000021f100 */
[----:B0-----:R-:W-:Y:S01]  /*7520*/  PRMT R0, R3, 0x7610, R0 ;  /* 0x0000761003007816 */ /* 0x001fe20000000000 */
[----:B------:R-:W-:Y:S06]  /*7530*/  BRA `(.L_x_11204) ;  /* 0x0000000000547947 */ /* 0x000fec0003800000 */
.L_x_11203:
        /* <DEDUP_REMOVED lines=16> */
.L_x_11231:
[----:B------:R-:W-:Y:S01]  /*7640*/  PRMT R0, RZ, 0x7610, R0 ;  /* 0x00007610ff007816 */ /* 0x000fe20000000000 */
[----:B------:R-:W-:Y:S06]  /*7650*/  BRA `(.L_x_11204) ;  /* 0x00000000000c7947 */ /* 0x000fec0003800000 */
.L_x_11228:
[----:B------:R1:W5:Y:S01]  /*7660*/  LDG.E.U16 R0, desc[UR36][R4.64] ;  /* 0x0000002404007981 */ /* 0x000362000c1e1500 */
[----:B------:R-:W-:Y:S05]  /*7670*/  BRA `(.L_x_11204) ;  /* 0x0000000000047947 */ /* 0x000fea0003800000 */
.L_x_11227:
[----:B------:R0:W5:Y:S02]  /*7680*/  LDG.E.U16 R0, desc[UR36][R4.64] ;  /* 0x0000002404007981 */ /* 0x000164000c1e1500 */
.L_x_11204:
[----:B-----5:R-:W-:-:S07]  /*7690*/  LOP3.LUT R3, R2, 0xffff, RZ, 0xc0, !PT ;  /* 0x0000ffff02037812 */ /* 0x020fce00078ec0ff */
.L_x_11165:
[----:B------:R-:W-:Y:S05]  /*76a0*/  BSYNC.RECONVERGENT B6 ;  /* 0x0000000000067941 */ /* 0x000fea0003800200 */
.L_x_11164:
[----:B------:R-:W3:Y:S01]  /*76b0*/  LDC.U8 R2, c[0x0][0x3b0] ;  /* 0x0000ec00ff027b82 */ /* 0x000ee20000000000 */
[----:B------:R-:W-:Y:S01]  /*76c0*/  ISETP.GE.AND P4, PT, R22, R25, PT ;  /* 0x000000191600720c */ /* 0x000fe20003f86270 */
[----:B------:R-:W-:Y:S01]  /*76d0*/  BSSY.RECONVERGENT B7, `(.L_x_11232) ;  /* 0x00002d9000077945 */ /* 0x000fe20003800200 */
[----:B-1--4-:R-:W-:-:S03]  /*76e0*/  LOP3.LUT R17, R17, 0xffff, RZ, 0xc0, !PT ;  /* 0x0000ffff11117812 */ /* 0x012fc600078ec0ff */
[----:B------:R-:W-:Y:S01]  /*76f0*/  BSSY.RELIABLE B6, `(.L_x_11233) ;  /* 0x00001ec000067945 */ /* 0x000fe20003800100 */
[----:B------:R-:W-:Y:S02]  /*7700*/  LOP3.LUT R24, R24, 0xffff, RZ, 0xc0, !PT ;  /* 0x0000ffff18187812 */ /* 0x000fe400078ec0ff */
[----:B0-2---:R-:W-:Y:S02]  /*7710*/  LOP3.LUT R19, R19, 0xffff, RZ, 0xc0, !PT ;  /* 0x0000ffff13137812 */ /* 0x005fe400078ec0ff */
[----:B------:R-:W-:Y:S02]  /*7720*/  LOP3.LUT R0, R0, 0xffff, RZ, 0xc0, !PT ;  /* 0x0000ffff00007812 */ /* 0x000fe400078ec0ff */
[----:B------:R-:W-:Y:S02]  /*7730*/  ISETP.GT.U32.AND P2, PT, R17, 0xf, PT ;  /* 0x0000000f1100780c */ /* 0x000fe40003f44070 */
[----:B------:R-:W-:Y:S02]  /*7740*/  SHF.L.U32 R16, R16, R17, RZ ;  /* 0x0000001110107219 */ /* 0x000fe400000006ff */
[----:B------:R-:W-:-:S02]  /*7750*/  ISETP.GT.U32.AND P0, PT, R24, 0xf, PT ;  /* 0x0000000f1800780c */ /* 0x000fc40003f04070 */
[----:B------:R-:W-:Y:S02]  /*7760*/  SHF.L.U32 R23, R23, R24, RZ ;  /* 0x0000001817177219 */ /* 0x000fe400000006ff */
[----:B------:R-:W-:Y:S02]  /*7770*/  ISETP.GT.U32.AND P1, PT, R19, 0xf, PT ;  /* 0x0000000f1300780c */ /* 0x000fe40003f24070 */
[----:B------:R-:W-:Y:S02]  /*7780*/  SHF.L.U32 R18, R18, R19, RZ ;  /* 0x0000001312127219 */ /* 0x000fe400000006ff */
[----:B------:R-:W-:Y:S02]  /*7790*/  ISETP.GT.U32.AND P3, PT, R0, 0xf, PT ;  /* 0x0000000f0000780c */ /* 0x000fe40003f64070 */
[----:B------:R-:W-:Y:S02]  /*77a0*/  SHF.L.U32 R3, R3, R0, RZ ;  /* 0x0000000003037219 */ /* 0x000fe400000006ff */
[----:B------:R-:W-:-:S02]  /*77b0*/  SEL R17, R16, RZ, !P2 ;  /* 0x000000ff10117207 */ /* 0x000fc40005000000 */
[----:B------:R-:W-:Y:S02]  /*77c0*/  SEL R23, R23, RZ, !P0 ;  /* 0x000000ff17177207 */ /* 0x000fe40004000000 */
[----:B------:R-:W-:Y:S02]  /*77d0*/  SEL R18, R18, RZ, !P1 ;  /* 0x000000ff12127207 */ /* 0x000fe40004800000 */
[----:B------:R-:W-:Y:S01]  /*77e0*/  SEL R16, R3, RZ, !P3 ;  /* 0x000000ff03107207 */ /* 0x000fe20005800000 */
[----:B------:R-:W-:Y:S06]  /*77f0*/  @P4 BRA `(.L_x_11234) ;  /* 0x0000001c00604947 */ /* 0x000fec0003800000 */
[----:B------:R-:W0:Y:S01]  /*7800*/  LDCU UR4, c[0x0][0x3b4] ;  /* 0x00007680ff0477ac */ /* 0x000e220008000800 */
[----:B------:R-:W1:Y:S01]  /*7810*/  LDC.64 R8, c[0x0][0x388] ;  /* 0x0000e200ff087b82 */ /* 0x000e620000000a00 */
[----:B------:R-:W-:Y:S01]  /*7820*/  IMAD R0, R27, 0x200, R22 ;  /* 0x000002001b007824 */ /* 0x000fe200078e0216 */
[----:B---3--:R-:W-:Y:S01]  /*7830*/  PRMT R4, R2, 0x9910, RZ ;  /* 0x0000991002047816 */ /* 0x008fe200000000ff */
        /* <DEDUP_REMOVED lines=17> */
.L_x_11238:
[----:B------:R0:W-:Y:S01]  /*7950*/  STG.E.U8 desc[UR36][R8.64], R23 ;  /* 0x0000001708007986 */ /* 0x0001e2000c101124 */
[----:B------:R-:W-:Y:S05]  /*7960*/  BRA `(.L_x_11240) ;  /* 0x0000000c00507947 */ /* 0x000fea0003800000 */
.L_x_11237:
        /* <DEDUP_REMOVED lines=10> */
.L_x_11242:
[----:B------:R-:W-:-:S05]  /*7a10*/  PRMT R3, R23, 0x9910, RZ ;  /* 0x0000991017037816 */ /* 0x000fca00000000ff */
[----:B------:R0:W-:Y:S01]  /*7a20*/  STG.E desc[UR36][R8.64], R3 ;  /* 0x0000000308007986 */ /* 0x0001e2000c101924 */
[----:B------:R-:W-:Y:S05]  /*7a30*/  BRA `(.L_x_11240) ;  /* 0x0000000c001c7947 */ /* 0x000fea0003800000 */
.L_x_11241:
[----:B------:R0:W-:Y:S01]  /*7a40*/  STG.E.U16 desc[UR36][R8.64], R23 ;  /* 0x0000001708007986 */ /* 0x0001e2000c101524 */
[----:B------:R-:W-:Y:S05]  /*7a50*/  BRA `(.L_x_11240) ;  /* 0x0000000c00147947 */ /* 0x000fea0003800000 */
.L_x_11236:
        /* <DEDUP_REMOVED lines=9> */
.L_x_11244:
[----:B------:R-:W0:Y:S02]  /*7af0*/  I2F.S16 R0, R23 ;  /* 0x0000001700007306 */ /* 0x000e240000101400 */
[----:B0-----:R-:W-:-:S05]  /*7b00*/  F2FP.F16.F32.PACK_AB R0, RZ, R0 ;  /* 0x00000000ff00723e */ /* 0x001fca00000000ff */
[----:B------:R0:W-:Y:S01]  /*7b10*/  STG.E.U16 desc[UR36][R8.64], R0 ;  /* 0x0000000008007986 */ /* 0x0001e2000c101524 */
[----:B------:R-:W-:Y:S05]  /*7b20*/  BRA `(.L_x_11240) ;  /* 0x0000000800e07947 */ /* 0x000fea0003800000 */
.L_x_11243:
        /* <DEDUP_REMOVED lines=10> */
.L_x_11246:
[----:B------:R-:W0:Y:S02]  /*7bd0*/  I2F.S16 R23, R23 ;  /* 0x0000001700177306 */ /* 0x000e240000101400 */
[----:B0-----:R-:W-:-:S04]  /*7be0*/  F2FP.F16.F32.PACK_AB R3, RZ, R23 ;  /* 0x00000017ff03723e */ /* 0x001fc800000000ff */
[----:B------:R-:W-:-:S05]  /*7bf0*/  PRMT R3, R3, 0x5410, RZ ;  /* 0x0000541003037816 */ /* 0x000fca00000000ff */
[----:B------:R0:W-:Y:S01]  /*7c00*/  STG.E desc[UR36][R8.64], R3 ;  /* 0x0000000308007986 */ /* 0x0001e2000c101924 */
[----:B------:R-:W-:Y:S05]  /*7c10*/  BRA `(.L_x_11240) ;  /* 0x0000000800a47947 */ /* 0x000fea0003800000 */
.L_x_11245:
[----:B------:R-:W0:Y:S02]  /*7c20*/  I2F.F64.S16 R4, R23 ;  /* 0x0000001700047312 */ /* 0x000e240000101c00 */
[----:B0-----:R0:W-:Y:S01]  /*7c30*/  STG.E.64 desc[UR36][R8.64], R4 ;  /* 0x0000000408007986 */ /* 0x0011e2000c101b24 */
[----:B------:R-:W-:Y:S05]  /*7c40*/  BRA `(.L_x_11240) ;  /* 0x0000000800987947 */ /* 0x000fea0003800000 */
.L_x_11235:
        /* <DEDUP_REMOVED lines=13> */
.L_x_11249:
[----:B------:R-:W0:Y:S01]  /*7d20*/  I2F.F64.S16 R4, R23 ;  /* 0x0000001700047312 */ /* 0x000e220000101c00 */
[----:B------:R-:W-:-:S05]  /*7d30*/  CS2R R6, SRZ ;  /* 0x0000000000067805 */ /* 0x000fca000001ff00 */
[----:B0-----:R0:W-:Y:S01]  /*7d40*/  STG.E.128 desc[UR36][R8.64], R4 ;  /* 0x0000000408007986 */ /* 0x0011e2000c101d24 */
[----:B------:R-:W-:Y:S05]  /*7d50*/  BRA `(.L_x_11240) ;  /* 0x0000000800547947 */ /* 0x000fea0003800000 */
.L_x_11248:
        /* <DEDUP_REMOVED lines=19> */
.L_x_11253:
[----:B------:R-:W-:Y:S05]  /*7e90*/  BSYNC.RECONVERGENT B0 ;  /* 0x0000000000007941 */ /* 0x000fea0003800200 */
.L_x_11252:
[----:B------:R-:W-:-:S05]  /*7ea0*/  LOP3.LUT R5, R0, 0x80, R5, 0xf8, !PT ;  /* 0x0000008000057812 */ /* 0x000fca00078ef805 */
[----:B------:R0:W-:Y:S01]  /*7eb0*/  STG.E.U8 desc[UR36][R8.64], R5 ;  /* 0x0000000508007986 */ /* 0x0001e2000c101124 */
[----:B------:R-:W-:Y:S05]  /*7ec0*/  BRA `(.L_x_11240) ;  /* 0x0000000400f87947 */ /* 0x000fea0003800000 */
.L_x_11251:
        /* <DEDUP_REMOVED lines=15> */
.L_x_11255:
[----:B------:R-:W-:Y:S05]  /*7fc0*/  BSYNC.RECONVERGENT B0 ;  /* 0x0000000000007941 */ /* 0x000fea0003800200 */
.L_x_11254:
[----:B------:R-:W-:-:S05]  /*7fd0*/  LOP3.LUT R5, R0, 0x80, R5, 0xf8, !PT ;  /* 0x0000008000057812 */ /* 0x000fca00078ef805 */
[----:B------:R0:W-:Y:S01]  /*7fe0*/  STG.E.U8 desc[UR36][R8.64], R5 ;  /* 0x0000000508007986 */ /* 0x0001e2000c101124 */
[----:B------:R-:W-:Y:S05]  /*7ff0*/  BRA `(.L_x_11240) ;  /* 0x0000000400ac7947 */ /* 0x000fea0003800000 */
.L_x_11250:
[----:B------:R-:W0:Y:S02]  /*8000*/  I2F.S16 R0, R23 ;  /* 0x0000001700007306 */ /* 0x000e240000101400 */
[----:B0-----:R-:W-:-:S05]  /*8010*/  F2FP.BF16.F32.PACK_AB R0, RZ, R0 ;  /* 0x00000000ff00723e */ /* 0x001fca00000010ff */
[----:B------:R0:W-:Y:S01]  /*8020*/  STG.E.U16 desc[UR36][R8.64], R0 ;  /* 0x0000000008007986 */ /* 0x0001e2000c101524 */
[----:B------:R-:W-:Y:S05]  /*8030*/  BRA `(.L_x_11240) ;  /* 0x00000004009c7947 */ /* 0x000fea0003800000 */
.L_x_11247:
        /* <DEDUP_REMOVED lines=10> */
.L_x_11258:
        /* <DEDUP_REMOVED lines=13> */
.L_x_11261:
[----:B------:R-:W-:-:S04]  /*81b0*/  SHF.R.U32.HI R0, RZ, 0x14, R3 ;  /* 0x00000014ff007819 */ /* 0x000fc80000011603 */
[----:B------:R-:W-:-:S04]  /*81c0*/  LOP3.LUT R0, R0, 0x1, RZ, 0xc0, !PT ;  /* 0x0000000100007812 */ /* 0x000fc800078ec0ff */
[----:B------:R-:W-:-:S04]  /*81d0*/  IADD3 R0, PT, PT, R3, 0x487ffff, R0 ;  /* 0x0487ffff03007810 */ /* 0x000fc80007ffe000 */
[----:B------:R-:W-:-:S04]  /*81e0*/  SHF.R.U32.HI R0, RZ, 0x14, R0 ;  /* 0x00000014ff007819 */ /* 0x000fc80000011600 */
[----:B------:R-:W-:-:S07]  /*81f0*/  LOP3.LUT R0, R0, 0xff, RZ, 0xc0, !PT ;  /* 0x000000ff00007812 */ /* 0x000fce00078ec0ff */
.L_x_11262:
[----:B------:R-:W-:-:S04]  /*8200*/  SHF.R.U32.HI R3, RZ, 0x18, R3 ;  /* 0x00000018ff037819 */ /* 0x000fc80000011603 */
[----:B------:R-:W-:-:S04]  /*8210*/  LOP3.LUT R0, R0, 0x80, R3, 0xf8, !PT ;  /* 0x0000008000007812 */ /* 0x000fc800078ef803 */
[----:B------:R-:W-:-:S07]  /*8220*/  PRMT R4, R0, 0x7610, R4 ;  /* 0x0000761000047816 */ /* 0x000fce0000000004 */
.L_x_11260:
[----:B------:R-:W-:Y:S05]  /*8230*/  BSYNC.RECONVERGENT B0 ;  /* 0x0000000000007941 */ /* 0x000fea0003800200 */
.L_x_11259:
[----:B------:R2:W-:Y:S01]  /*8240*/  STG.E.U8 desc[UR36][R8.64], R4 ;  /* 0x0000000408007986 */ /* 0x0005e2000c101124 */
[----:B------:R-:W-:Y:S05]  /*8250*/  BRA `(.L_x_11240) ;  /* 0x0000000400147947 */ /* 0x000fea0003800000 */
.L_x_11257:
        /* <DEDUP_REMOVED lines=13> */
.L_x_11265:
[----:B------:R-:W-:-:S04]  /*8330*/  SHF.R.U32.HI R0, RZ, 0x15, R3 ;  /* 0x00000015ff007819 */ /* 0x000fc80000011603 */
[----:B------:R-:W-:-:S04]  /*8340*/  LOP3.LUT R0, R0, 0x1, RZ, 0xc0, !PT ;  /* 0x0000000100007812 */ /* 0x000fc800078ec0ff */
[----:B------:R-:W-:-:S04]  /*8350*/  IADD3 R0, PT, PT, R3, 0x88fffff, R0 ;  /* 0x088fffff03007810 */ /* 0x000fc80007ffe000 */
[----:B------:R-:W-:-:S04]  /*8360*/  SHF.R.U32.HI R0, RZ, 0x15, R0 ;  /* 0x00000015ff007819 */ /* 0x000fc80000011600 */
[----:B------:R-:W-:-:S07]  /*8370*/  LOP3.LUT R0, R0, 0xff, RZ, 0xc0, !PT ;  /* 0x000000ff00007812 */ /* 0x000fce00078ec0ff */
.L_x_11266:
[----:B------:R-:W-:-:S04]  /*8380*/  SHF.R.U32.HI R3, RZ, 0x18, R3 ;  /* 0x00000018ff037819 */ /* 0x000fc80000011603 */
[----:B------:R-:W-:-:S04]  /*8390*/  LOP3.LUT R0, R0, 0x80, R3, 0xf8, !PT ;  /* 0x0000008000007812 */ /* 0x000fc800078ef803 */
[----:B------:R-:W-:-:S07]  /*83a0*/  PRMT R4, R0, 0x7610, R4 ;  /* 0x0000761000047816 */ /* 0x000fce0000000004 */
.L_x_11264:
[----:B------:R-:W-:Y:S05]  /*83b0*/  BSYNC.RECONVERGENT B0 ;  /* 0x0000000000007941 */ /* 0x000fea0003800200 */
.L_x_11263:
[----:B------:R0:W-:Y:S01]  /*83c0*/  STG.E.U8 desc[UR36][R8.64], R4 ;  /* 0x0000000408007986 */ /* 0x0001e2000c101124 */
[----:B------:R-:W-:Y:S05]  /*83d0*/  BRA `(.L_x_11240) ;  /* 0x0000000000b47947 */ /* 0x000fea0003800000 */
.L_x_11256:
[----:B------:R-:W-:-:S13]  /*83e0*/  ISETP.NE.AND P0, PT, R0, 0x1c, PT ;  /* 0x0000001c0000780c */ /* 0x000fda0003f05270 */
[----:B------:R-:W-:Y:S05]  /*83f0*/  @!P0 BRA `(.L_x_11267) ;  /* 0x0000000000a48947 */ /* 0x000fea0003800000 */
[----:B------:R-:W-:-:S13]  /*8400*/  ISETP.NE.AND P0, PT, R0, 0x1d, PT ;  /* 0x0000001d0000780c */ /* 0x000fda0003f05270 */
[----:B------:R-:W-:Y:S05]  /*8410*/  @!P0 BRA `(.L_x_11268) ;  /* 0x00000000008c8947 */ /* 0x000fea0003800000 */
[----:B------:R-:W-:-:S13]  /*8420*/  ISETP.NE.AND P0, PT, R0, 0x2c, PT ;  /* 0x0000002c0000780c */ /* 0x000fda0003f05270 */
[----:B------:R-:W-:Y:S05]  /*8430*/  @!P0 BRA `(.L_x_11269) ;  /* 0x0000000000448947 */ /* 0x000fea0003800000 */
.L_x_11239:
        /* <DEDUP_REMOVED lines=16> */
.L_x_11270:
[----:B------:R-:W-:Y:S05]  /*8540*/  BRA `(.L_x_11240) ;  /* 0x0000000000587947 */ /* 0x000fea0003800000 */
.L_x_11269:
        /* <DEDUP_REMOVED lines=16> */
.L_x_11268:
[----:B------:R-:W-:-:S04]  /*8650*/  PRMT R4, R23, 0x9910, RZ ;  /* 0x0000991017047816 */ /* 0x000fc800000000ff */
[----:B------:R-:W-:-:S05]  /*8660*/  SHF.R.S32.HI R5, RZ, 0x1f, R4 ;  /* 0x0000001fff057819 */ /* 0x000fca0000011404 */
[----:B------:R4:W-:Y:S01]  /*8670*/  STG.E.64 desc[UR36][R8.64], R4 ;  /* 0x0000000408007986 */ /* 0x0009e2000c101b24 */
[----:B------:R-:W-:Y:S05]  /*8680*/  BRA `(.L_x_11240) ;  /* 0x0000000000087947 */ /* 0x000fea0003800000 */
.L_x_11267:
[----:B------:R-:W-:-:S05]  /*8690*/  PRMT R3, R23, 0x9910, RZ ;  /* 0x0000991017037816 */ /* 0x000fca00000000ff */
[----:B------:R3:W-:Y:S02]  /*86a0*/  STG.E desc[UR36][R8.64], R3 ;  /* 0x0000000308007986 */ /* 0x0007e4000c101924 */
.L_x_11240:
        /* <DEDUP_REMOVED lines=23> */
.L_x_11275:
[----:B------:R0:W-:Y:S01]  /*8820*/  STG.E.U8 desc[UR36][R8.64], R18 ;  /* 0x0000001208007986 */ /* 0x0001e2000c101124 */
[----:B------:R-:W-:Y:S05]  /*8830*/  BRA `(.L_x_11277) ;  /* 0x0000000c004c7947 */ /* 0x000fea0003800000 */
.L_x_11274:
        /* <DEDUP_REMOVED lines=10> */
.L_x_11279:
[----:B------:R-:W-:-:S05]  /*88e0*/  PRMT R3, R18, 0x9910, RZ ;  /* 0x0000991012037816 */ /* 0x000fca00000000ff */
[----:B------:R0:W-:Y:S01]  /*88f0*/  STG.E desc[UR36][R8.64], R3 ;  /* 0x0000000308007986 */ /* 0x0001e2000c101924 */
[----:B------:R-:W-:Y:S05]  /*8900*/  BRA `(.L_x_11277) ;  /* 0x0000000c00187947 */ /* 0x000fea0003800000 */
.L_x_11278:
[----:B------:R0:W-:Y:S01]  /*8910*/  STG.E.U16 desc[UR36][R8.64], R18 ;  /* 0x0000001208007986 */ /* 0x0001e2000c101524 */
[----:B------:R-:W-:Y:S05]  /*8920*/  BRA `(.L_x_11277) ;  /* 0x0000000c00107947 */ /* 0x000fea0003800000 */
.L_x_11273:
        /* <DEDUP_REMOVED lines=9> */
.L_x_11281:
[----:B------:R-:W0:Y:S02]  /*89c0*/  I2F.S16 R0, R18 ;  /* 0x0000001200007306 */ /* 0x000e240000101400 */
[----:B0-----:R-:W-:-:S05]  /*89d0*/  F2FP.F16.F32.PACK_AB R0, RZ, R0 ;  /* 0x00000000ff00723e */ /* 0x001fca00000000ff */
[----:B------:R0:W-:Y:S01]  /*89e0*/  STG.E.U16 desc[UR36][R8.64], R0 ;  /* 0x0000000008007986 */ /* 0x0001e2000c101524 */
[----:B------:R-:W-:Y:S05]  /*89f0*/  BRA `(.L_x_11277) ;  /* 0x0000000800dc7947 */ /* 0x000fea0003800000 */
.L_x_11280:
        /* <DEDUP_REMOVED lines=10> */
.L_x_11283:
[----:B------:R-:W0:Y:S02]  /*8aa0*/  I2F.S16 R18, R18 ;  /* 0x0000001200127306 */ /* 0x000e240000101400 */
[----:B0-----:R-:W-:-:S04]  /*8ab0*/  F2FP.F16.F32.PACK_AB R3, RZ, R18 ;  /* 0x00000012ff03723e */ /* 0x001fc800000000ff */
[----:B------:R-:W-:-:S05]  /*8ac0*/  PRMT R3, R3, 0x5410, RZ ;  /* 0x0000541003037816 */ /* 0x000fca00000000ff */
[----:B------:R2:W-:Y:S01]  /*8ad0*/  STG.E desc[UR36][R8.64], R3 ;  /* 0x0000000308007986 */ /* 0x0005e2000c101924 */
[----:B------:R-:W-:Y:S05]  /*8ae0*/  BRA `(.L_x_11277) ;  /* 0x0000000800a07947 */ /* 0x000fea0003800000 */
.L_x_11282:
[----:B------:R-:W0:Y:S02]  /*8af0*/  I2F.F64.S16 R18, R18 ;  /* 0x0000001200127312 */ /* 0x000e240000101c00 */
[----:B0-----:R4:W-:Y:S01]  /*8b00*/  STG.E.64 desc[UR36][R8.64], R18 ;  /* 0x0000001208007986 */ /* 0x0019e2000c101b24 */
[----:B------:R-:W-:Y:S05]  /*8b10*/  BRA `(.L_x_11277) ;  /* 0x0000000800947947 */ /* 0x000fea0003800000 */
.L_x_11272:
        /* <DEDUP_REMOVED lines=12> */
.L_x_11287:
        /* <DEDUP_REMOVED lines=17> */
.L_x_11290:
[----:B------:R-:W-:-:S04]  /*8cf0*/  SHF.R.U32.HI R3, RZ, 0x18, R5 ;  /* 0x00000018ff037819 */ /* 0x000fc80000011605 */
[----:B------:R-:W-:-:S04]  /*8d00*/  LOP3.LUT R0, R0, 0x80, R3, 0xf8, !PT ;  /* 0x0000008000007812 */ /* 0x000fc800078ef803 */
[----:B------:R-:W-:-:S07]  /*8d10*/  PRMT R4, R0, 0x7610, R4 ;  /* 0x0000761000047816 */ /* 0x000fce0000000004 */
.L_x_11289:
[----:B------:R-:W-:Y:S05]  /*8d20*/  BSYNC.RECONVERGENT B0 ;  /* 0x0000000000007941 */ /* 0x000fea0003800200 */
.L_x_11288:
[----:B------:R0:W-:Y:S01]  /*8d30*/  STG.E.U8 desc[UR36][R8.64], R4 ;  /* 0x0000000408007986 */ /* 0x0001e2000c101124 */
[----:B------:R-:W-:Y:S05]  /*8d40*/  BRA `(.L_x_11277) ;  /* 0x0000000800087947 */ /* 0x000fea0003800000 */
.L_x_11286:
        /* <DEDUP_REMOVED lines=17> */
.L_x_11293:
[----:B------:R-:W-:-:S04]  /*8e60*/  SHF.R.U32.HI R3, RZ, 0x18, R5 ;  /* 0x00000018ff037819 */ /* 0x000fc80000011605 */
[----:B------:R-:W-:-:S04]  /*8e70*/  LOP3.LUT R0, R0, 0x80, R3, 0xf8, !PT ;  /* 0x0000008000007812 */ /* 0x000fc800078ef803 */
[----:B------:R-:W-:-:S07]  /*8e80*/  PRMT R4, R0, 0x7610, R4 ;  /* 0x0000761000047816 */ /* 0x000fce0000000004 */
.L_x_11292:
[----:B------:R-:W-:Y:S05]  /*8e90*/  BSYNC.RECONVERGENT B0 ;  /* 0x0000000000007941 */ /* 0x000fea0003800200 */
.L_x_11291:
[----:B------:R0:W-:Y:S01]  /*8ea0*/  STG.E.U8 desc[UR36][R8.64], R4 ;  /* 0x0000000408007986 */ /* 0x0001e2000c101124 */
[----:B------:R-:W-:Y:S05]  /*8eb0*/  BRA `(.L_x_11277) ;  /* 0x0000000400ac7947 */ /* 0x000fea0003800000 */
.L_x_11285:
        /* <DEDUP_REMOVED lines=22> */
.L_x_11295:
[----:B------:R-:W-:-:S04]  /*9020*/  PRMT R4, R18, 0x9910, RZ ;  /* 0x0000991012047816 */ /* 0x000fc800000000ff */
[----:B------:R-:W-:-:S05]  /*9030*/  SHF.R.S32.HI R5, RZ, 0x1f, R4 ;  /* 0x0000001fff057819 */ /* 0x000fca0000011404 */
[----:B------:R0:W-:Y:S01]  /*9040*/  STG.E.64 desc[UR36][R8.64], R4 ;  /* 0x0000000408007986 */ /* 0x0001e2000c101b24 */
[----:B------:R-:W-:Y:S05]  /*9050*/  BRA `(.L_x_11277) ;  /* 0x0000000400447947 */ /* 0x000fea0003800000 */
.L_x_11294:
[----:B------:R-:W-:-:S05]  /*9060*/  PRMT R3, R18, 0x9910, RZ ;  /* 0x0000991012037816 */ /* 0x000fca00000000ff */
[----:B------:R0:W-:Y:S01]  /*9070*/  STG.E desc[UR36][R8.64], R3 ;  /* 0x0000000308007986 */ /* 0x0001e2000c101924 */
[----:B------:R-:W-:Y:S05]  /*9080*/  BRA `(.L_x_11277) ;  /* 0x0000000400387947 */ /* 0x000fea0003800000 */
.L_x_11284:
        /* <DEDUP_REMOVED lines=11> */
.L_x_11297:
[----:B------:R-:W0:Y:S01]  /*9140*/  I2F.F64.S16 R4, R18 ;  /* 0x0000001200047312 */ /* 0x000e220000101c00 */
[----:B------:R-:W-:-:S05]  /*9150*/  CS2R R6, SRZ ;  /* 0x0000000000067805 */ /* 0x000fca000001ff00 */
[----:B0-----:R0:W-:Y:S01]  /*9160*/  STG.E.128 desc[UR36][R8.64], R4 ;  /* 0x0000000408007986 */ /* 0x0011e2000c101d24 */
[----:B------:R-:W-:Y:S05]  /*9170*/  BRA `(.L_x_11277) ;  /* 0x0000000000fc7947 */ /* 0x000fea0003800000 */
.L_x_11296:
[----:B------:R-:W-:-:S13]  /*9180*/  ISETP.NE.AND P0, PT, R0, 0xf, PT ;  /* 0x0000000f0000780c */ /* 0x000fda0003f05270 */
[----:B------:R-:W-:Y:S05]  /*9190*/  @!P0 BRA `(.L_x_11298) ;  /* 0x0000000000e88947 */ /* 0x000fea0003800000 */
[----:B------:R-:W-:-:S13]  /*91a0*/  ISETP.NE.AND P0, PT, R0, 0x17, PT ;  /* 0x000000170000780c */ /* 0x000fda0003f05270 */
[----:B------:R-:W-:Y:S05]  /*91b0*/  @!P0 BRA `(.L_x_11299) ;  /* 0x0000000000908947 */ /* 0x000fea0003800000 */
[----:B------:R-:W-:-:S13]  /*91c0*/  ISETP.NE.AND P0, PT, R0, 0x18, PT ;  /* 0x000000180000780c */ /* 0x000fda0003f05270 */
[----:B------:R-:W-:Y:S05]  /*91d0*/  @!P0 BRA `(.L_x_11300) ;  /* 0x0000000000448947 */ /* 0x000fea0003800000 */
.L_x_11276:
        /* <DEDUP_REMOVED lines=16> */
.L_x_11301:
[----:B------:R-:W-:Y:S05]  /*92e0*/  BRA `(.L_x_11277) ;  /* 0x0000000000a07947 */ /* 0x000fea0003800000 */
.L_x_11300:
        /* <DEDUP_REMOVED lines=13> */
.L_x_11303:
[----:B------:R-:W-:Y:S05]  /*93c0*/  BSYNC.RECONVERGENT B0 ;  /* 0x0000000000007941 */ /* 0x000fea0003800200 */
.L_x_11302:
[----:B------:R-:W-:-:S05]  /*93d0*/  LOP3.LUT R3, R0, 0x80, R3, 0xf8, !PT ;  /* 0x0000008000037812 */ /* 0x000fca00078ef803 */
[----:B------:R0:W-:Y:S01]  /*93e0*/  STG.E.U8 desc[UR36][R8.64], R3 ;  /* 0x0000000308007986 */ /* 0x0001e2000c101124 */
[----:B------:R-:W-:Y:S05]  /*93f0*/  BRA `(.L_x_11277) ;  /* 0x00000000005c7947 */ /* 0x000fea0003800000 */
.L_x_11299:
        /* <DEDUP_REMOVED lines=12> */
.L_x_11305:
[----:B------:R-:W-:Y:S01]  /*94c0*/  IMAD.MOV.U32 R0, RZ, RZ, 0x7f ;  /* 0x0000007fff007424 */ /* 0x000fe200078e00ff */
[----:B------:R-:W-:-:S04]  /*94d0*/  ISETP.GT.U32.AND P0, PT, R3, 0x7f800000, PT ;  /* 0x7f8000000300780c */ /* 0x000fc80003f04070 */
[----:B------:R-:W-:-:S09]  /*94e0*/  SEL R0, R0, 0x7c, P0 ;  /* 0x0000007c00007807 */ /* 0x000fd20000000000 */
.L_x_11306:
[----:B------:R-:W-:Y:S05]  /*94f0*/  BSYNC.RECONVERGENT B0 ;  /* 0x0000000000007941 */ /* 0x000fea0003800200 */
.L_x_11304:
[----:B------:R-:W-:-:S04]  /*9500*/  SHF.R.U32.HI R3, RZ, 0x18, R5 ;  /* 0x00000018ff037819 */ /* 0x000fc80000011605 */
[----:B------:R-:W-:-:S05]  /*9510*/  LOP3.LUT R3, R0, 0x80, R3, 0xf8, !PT ;  /* 0x0000008000037812 */ /* 0x000fca00078ef803 */
[----:B------:R0:W-:Y:S01]  /*9520*/  STG.E.U8 desc[UR36][R8.64], R3 ;  /* 0x0000000308007986 */ /* 0x0001e2000c101124 */
[----:B------:R-:W-:Y:S05]  /*9530*/  BRA `(.L_x_11277) ;  /* 0x00000000000c7947 */ /* 0x000fea0003800000 */
.L_x_11298:
[----:B------:R-:W0:Y:S02]  /*9540*/  I2F.S16 R0, R18 ;  /* 0x0000001200007306 */ /* 0x000e240000101400 */
[----:B0-----:R-:W-:-:S05]  /*9550*/  F2FP.BF16.F32.PACK_AB R0, RZ, R0 ;  /* 0x00000000ff00723e */ /* 0x001fca00000010ff */
[----:B------:R0:W-:Y:S02]  /*9560*/  STG.E.U16 desc[UR36][R8.64], R0 ;  /* 0x0000000008007986 */ /* 0x0001e4000c101524 */
.L_x_11277:
[----:B------:R-:W-:-:S07]  /*9570*/  VIADD R22, R22, 0x80 ;  /* 0x0000008016167836 */ /* 0x000fce0000000000 */
.L_x_11234:
[----:B------:R-:W-:-:S13]  /*9580*/  ISETP.GE.AND P0, PT, R22, R25, PT ;  /* 0x000000191600720c */ /* 0x000fda0003f06270 */
[----:B------:R-:W-:Y:S05]  /*9590*/  @P0 BREAK.RELIABLE B6 ;  /* 0x0000000000060942 */ /* 0x000fea0003800100 */
[----:B------:R-:W-:Y:S05]  /*95a0*/  @P0 BRA `(.L_x_11271) ;  /* 0x0000000c00ac0947 */ /* 0x000fea0003800000 */
[----:B------:R-:W-:Y:S05]  /*95b0*/  BSYNC.RELIABLE B6 ;  /* 0x0000000000067941 */ /* 0x000fea0003800100 */
.L_x_11233:
        /* <DEDUP_REMOVED lines=20> */
.L_x_11310:
[----:B------:R0:W-:Y:S01]  /*9700*/  STG.E.U8 desc[UR36][R8.64], R17 ;  /* 0x0000001108007986 */ /* 0x0001e2000c101124 */
[----:B------:R-:W-:Y:S05]  /*9710*/  BRA `(.L_x_11312) ;  /* 0x0000000c004c7947 */ /* 0x000fea0003800000 */
.L_x_11309:
        /* <DEDUP_REMOVED lines=10> */
.L_x_11314:
[----:B------:R-:W-:-:S05]  /*97c0*/  PRMT R3, R17, 0x9910, RZ ;  /* 0x0000991011037816 */ /* 0x000fca00000000ff */
[----:B------:R0:W-:Y:S01]  /*97d0*/  STG.E desc[UR36][R8.64], R3 ;  /* 0x0000000308007986 */ /* 0x0001e2000c101924 */
[----:B------:R-:W-:Y:S05]  /*97e0*/  BRA `(.L_x_11312) ;  /* 0x0000000c00187947 */ /* 0x000fea0003800000 */
.L_x_11313:
[----:B------:R0:W-:Y:S01]  /*97f0*/  STG.E.U16 desc[UR36][R8.64], R17 ;  /* 0x0000001108007986 */ /* 0x0001e2000c101524 */
[----:B------:R-:W-:Y:S05]  /*9800*/  BRA `(.L_x_11312) ;  /* 0x0000000c00107947 */ /* 0x000fea0003800000 */
.L_x_11308:
        /* <DEDUP_REMOVED lines=9> */
.L_x_11316:
[----:B------:R-:W0:Y:S02]  /*98a0*/  I2F.S16 R0, R17 ;  /* 0x0000001100007306 */ /* 0x000e240000101400 */
[----:B0-----:R-:W-:-:S05]  /*98b0*/  F2FP.F16.F32.PACK_AB R0, RZ, R0 ;  /* 0x00000000ff00723e */ /* 0x001fca00000000ff */
[----:B------:R0:W-:Y:S01]  /*98c0*/  STG.E.U16 desc[UR36][R8.64], R0 ;  /* 0x0000000008007986 */ /* 0x0001e2000c101524 */
[----:B------:R-:W-:Y:S05]  /*98d0*/  BRA `(.L_x_11312) ;  /* 0x0000000800dc7947 */ /* 0x000fea0003800000 */
.L_x_11315:
        /* <DEDUP_REMOVED lines=10> */
.L_x_11318:
[----:B------:R-:W0:Y:S02]  /*9980*/  I2F.S16 R17, R17 ;  /* 0x0000001100117306 */ /* 0x000e240000101400 */
[----:B0-----:R-:W-:-:S04]  /*9990*/  F2FP.F16.F32.PACK_AB R3, RZ, R17 ;  /* 0x00000011ff03723e */ /* 0x001fc800000000ff */
[----:B------:R-:W-:-:S05]  /*99a0*/  PRMT R3, R3, 0x5410, RZ ;  /* 0x0000541003037816 */ /* 0x000fca00000000ff */
[----:B------:R0:W-:Y:S01]  /*99b0*/  STG.E desc[UR36][R8.64], R3 ;  /* 0x0000000308007986 */ /* 0x0001e2000c101924 */
[----:B------:R-:W-:Y:S05]  /*99c0*/  BRA `(.L_x_11312) ;  /* 0x0000000800a07947 */ /* 0x000fea0003800000 */
.L_x_11317:
[----:B------:R-:W0:Y:S02]  /*99d0*/  I2F.F64.S16 R4, R17 ;  /* 0x0000001100047312 */ /* 0x000e240000101c00 */
[----:B0-----:R0:W-:Y:S01]  /*99e0*/  STG.E.64 desc[UR36][R8.64], R4 ;  /* 0x0000000408007986 */ /* 0x0011e2000c101b24 */
[----:B------:R-:W-:Y:S05]  /*99f0*/  BRA `(.L_x_11312) ;  /* 0x0000000800947947 */ /* 0x000fea0003800000 */
.L_x_11307:
        /* <DEDUP_REMOVED lines=12> */
.L_x_11322:
        /* <DEDUP_REMOVED lines=17> */
.L_x_11325:
[----:B------:R-:W-:-:S04]  /*9bd0*/  SHF.R.U32.HI R3, RZ, 0x18, R17 ;  /* 0x00000018ff037819 */ /* 0x000fc80000011611 */
[----:B------:R-:W-:-:S04]  /*9be0*/  LOP3.LUT R0, R0, 0x80, R3, 0xf8, !PT ;  /* 0x0000008000007812 */ /* 0x000fc800078ef803 */
[----:B------:R-:W-:-:S07]  /*9bf0*/  PRMT R4, R0, 0x7610, R4 ;  /* 0x0000761000047816 */ /* 0x000fce0000000004 */
.L_x_11324:
[----:B------:R-:W-:Y:S05]  /*9c00*/  BSYNC.RECONVERGENT B0 ;  /* 0x0000000000007941 */ /* 0x000fea0003800200 */
.L_x_11323:
[----:B------:R0:W-:Y:S01]  /*9c10*/  STG.E.U8 desc[UR36][R8.64], R4 ;  /* 0x0000000408007986 */ /* 0x0001e2000c101124 */
[----:B------:R-:W-:Y:S05]  /*9c20*/  BRA `(.L_x_11312) ;  /* 0x0000000800087947 */ /* 0x000fea0003800000 */
.L_x_11321:
        /* <DEDUP_REMOVED lines=17> */
.L_x_11328:
[----:B------:R-:W-:-:S04]  /*9d40*/  SHF.R.U32.HI R3, RZ, 0x18, R17 ;  /* 0x00000018ff037819 */ /* 0x000fc80000011611 */
[----:B------:R-:W-:-:S04]  /*9d50*/  LOP3.LUT R0, R0, 0x80, R3, 0xf8, !PT ;  /* 0x0000008000007812 */ /* 0x000fc800078ef803 */
[----:B------:R-:W-:-:S07]  /*9d60*/  PRMT R4, R0, 0x7610, R4 ;  /* 0x0000761000047816 */ /* 0x000fce0000000004 */
.L_x_11327:
[----:B------:R-:W-:Y:S05]  /*9d70*/  BSYNC.RECONVERGENT B0 ;  /* 0x0000000000007941 */ /* 0x000fea0003800200 */
.L_x_11326:
[----:B------:R0:W-:Y:S01]  /*9d80*/  STG.E.U8 desc[UR36][R8.64], R4 ;  /* 0x0000000408007986 */ /* 0x0001e2000c101124 */
[----:B------:R-:W-:Y:S05]  /*9d90*/  BRA `(.L_x_11312) ;  /* 0x0000000400ac7947 */ /* 0x000fea0003800000 */
.L_x_11320:
        /* <DEDUP_REMOVED lines=22> */
.L_x_11330:
[----:B------:R-:W-:-:S04]  /*9f00*/  PRMT R4, R17, 0x9910, RZ ;  /* 0x0000991011047816 */ /* 0x000fc800000000ff */
[----:B------:R-:W-:-:S05]  /*9f10*/  SHF.R.S32.HI R5, RZ, 0x1f, R4 ;  /* 0x0000001fff057819 */ /* 0x000fca0000011404 */
[----:B------:R0:W-:Y:S01]  /*9f20*/  STG.E.64 desc[UR36][R8.64], R4 ;  /* 0x0000000408007986 */ /* 0x0001e2000c101b24 */
[----:B------:R-:W-:Y:S05]  /*9f30*/  BRA `(.L_x_11312) ;  /* 0x0000000400447947 */ /* 0x000fea0003800000 */
.L_x_11329:
[----:B------:R-:W-:-:S05]  /*9f40*/  PRMT R3, R17, 0x9910, RZ ;  /* 0x0000991011037816 */ /* 0x000fca00000000ff */
[----:B------:R0:W-:Y:S01]  /*9f50*/  STG.E desc[UR36][R8.64], R3 ;  /* 0x0000000308007986 */ /* 0x0001e2000c101924 */
[----:B------:R-:W-:Y:S05]  /*9f60*/  BRA `(.L_x_11312) ;  /* 0x0000000400387947 */ /* 0x000fea0003800000 */
.L_x_11319:
        /* <DEDUP_REMOVED lines=11> */
.L_x_11332:
[----:B------:R-:W0:Y:S01]  /*a020*/  I2F.F64.S16 R4, R17 ;  /* 0x0000001100047312 */ /* 0x000e220000101c00 */
[----:B------:R-:W-:-:S05]  /*a030*/  CS2R R6, SRZ ;  /* 0x0000000000067805 */ /* 0x000fca000001ff00 */
[----:B0-----:R1:W-:Y:S01]  /*a040*/  STG.E.128 desc[UR36][R8.64], R4 ;  /* 0x0000000408007986 */ /* 0x0013e2000c101d24 */
[----:B------:R-:W-:Y:S05]  /*a050*/  BRA `(.L_x_11312) ;  /* 0x0000000000fc7947 */ /* 0x000fea0003800000 */
.L_x_11331:
[----:B------:R-:W-:-:S13]  /*a060*/  ISETP.NE.AND P0, PT, R0, 0xf, PT ;  /* 0x0000000f0000780c */ /* 0x000fda0003f05270 */
[----:B------:R-:W-:Y:S05]  /*a070*/  @!P0 BRA `(.L_x_11333) ;  /* 0x0000000000e88947 */ /* 0x000fea0003800000 */
[----:B------:R-:W-:-:S13]  /*a080*/  ISETP.NE.AND P0, PT, R0, 0x17, PT ;  /* 0x000000170000780c */ /* 0x000fda0003f05270 */
[----:B------:R-:W-:Y:S05]  /*a090*/  @!P0 BRA `(.L_x_11334) ;  /* 0x0000000000908947 */ /* 0x000fea0003800000 */
[----:B------:R-:W-:-:S13]  /*a0a0*/  ISETP.NE.AND P0, PT, R0, 0x18, PT ;  /* 0x000000180000780c */ /* 0x000fda0003f05270 */
[----:B------:R-:W-:Y:S05]  /*a0b0*/  @!P0 BRA `(.L_x_11335) ;  /* 0x0000000000448947 */ /* 0x000fea0003800000 */
.L_x_11311:
        /* <DEDUP_REMOVED lines=16> */
.L_x_11336:
[----:B------:R-:W-:Y:S05]  /*a1c0*/  BRA `(.L_x_11312) ;  /* 0x0000000000a07947 */ /* 0x000fea0003800000 */
.L_x_11335:
        /* <DEDUP_REMOVED lines=13> */
.L_x_11338:
[----:B------:R-:W-:Y:S05]  /*a2a0*/  BSYNC.RECONVERGENT B0 ;  /* 0x0000000000007941 */ /* 0x000fea0003800200 */
.L_x_11337:
[----:B------:R-:W-:-:S05]  /*a2b0*/  LOP3.LUT R3, R0, 0x80, R3, 0xf8, !PT ;  /* 0x0000008000037812 */ /* 0x000fca00078ef803 */
[----:B------:R2:W-:Y:S01]  /*a2c0*/  STG.E.U8 desc[UR36][R8.64], R3 ;  /* 0x0000000308007986 */ /* 0x0005e2000c101124 */
[----:B------:R-:W-:Y:S05]  /*a2d0*/  BRA `(.L_x_11312) ;  /* 0x00000000005c7947 */ /* 0x000fea0003800000 */
.L_x_11334:
        /* <DEDUP_REMOVED lines=12> */
.L_x_11340:
[----:B------:R-:W-:Y:S01]  /*a3a0*/  IMAD.MOV.U32 R0, RZ, RZ, 0x7f ;  /* 0x0000007fff007424 */ /* 0x000fe200078e00ff */
[----:B------:R-:W-:-:S04]  /*a3b0*/  ISETP.GT.U32.AND P0, PT, R3, 0x7f800000, PT ;  /* 0x7f8000000300780c */ /* 0x000fc80003f04070 */
[----:B------:R-:W-:-:S09]  /*a3c0*/  SEL R0, R0, 0x7c, P0 ;  /* 0x0000007c00007807 */ /* 0x000fd20000000000 */
.L_x_11341:
[----:B------:R-:W-:Y:S05]  /*a3d0*/  BSYNC.RECONVERGENT B0 ;  /* 0x0000000000007941 */ /* 0x000fea0003800200 */
.L_x_11339:
[----:B------:R-:W-:-:S04]  /*a3e0*/  SHF.R.U32.HI R3, RZ, 0x18, R17 ;  /* 0x00000018ff037819 */ /* 0x000fc80000011611 */
[----:B------:R-:W-:-:S05]  /*a3f0*/  LOP3.LUT R3, R0, 0x80, R3, 0xf8, !PT ;  /* 0x0000008000037812 */ /* 0x000fca00078ef803 */
[----:B------:R3:W-:Y:S01]  /*a400*/  STG.E.U8 desc[UR36][R8.64], R3 ;  /* 0x0000000308007986 */ /* 0x0007e2000c101124 */
[----:B------:R-:W-:Y:S05]  /*a410*/  BRA `(.L_x_11312) ;  /* 0x00000000000c7947 */ /* 0x000fea0003800000 */
.L_x_11333:
[----:B------:R-:W0:Y:S02]  /*a420*/  I2F.S16 R0, R17 ;  /* 0x0000001100007306 */ /* 0x000e240000101400 */
[----:B0-----:R-:W-:-:S05]  /*a430*/  F2FP.BF16.F32.PACK_AB R0, RZ, R0 ;  /* 0x00000000ff00723e */ /* 0x001fca00000010ff */
[----:B------:R4:W-:Y:S02]  /*a440*/  STG.E.U16 desc[UR36][R8.64], R0 ;  /* 0x0000000008007986 */ /* 0x0009e4000c101524 */
.L_x_11312:
[----:B------:R-:W-:-:S07]  /*a450*/  VIADD R22, R22, 0x80 ;  /* 0x0000008016167836 */ /* 0x000fce0000000000 */
.L_x_11271:
[----:B------:R-:W-:Y:S05]  /*a460*/  BSYNC.RECONVERGENT B7 ;  /* 0x0000000000077941 */ /* 0x000fea0003800200 */
.L_x_11232:
        /* <DEDUP_REMOVED lines=21> */
.L_x_11345:
[----:B------:R-:W-:Y:S01]  /*a5c0*/  STG.E.U8 desc[UR36][R4.64], R16 ;  /* 0x0000001004007986 */ /* 0x000fe2000c101124 */
[----:B------:R-:W-:Y:S05]  /*a5d0*/  EXIT ;  /* 0x000000000000794d */ /* 0x000fea0003800000 */
.L_x_11344:
        /* <DEDUP_REMOVED lines=10> */
.L_x_11348:
[----:B------:R-:W-:-:S05]  /*a680*/  PRMT R3, R16, 0x9910, RZ ;  /* 0x0000991010037816 */ /* 0x000fca00000000ff */
[----:B------:R-:W-:Y:S01]  /*a690*/  STG.E desc[UR36][R4.64], R3 ;  /* 0x0000000304007986 */ /* 0x000fe2000c101924 */
[----:B------:R-:W-:Y:S05]  /*a6a0*/  EXIT ;  /* 0x000000000000794d */ /* 0x000fea0003800000 */
.L_x_11347:
[----:B------:R-:W-:Y:S01]  /*a6b0*/  STG.E.U16 desc[UR36][R4.64], R16 ;  /* 0x0000001004007986 */ /* 0x000fe2000c101524 */
[----:B------:R-:W-:Y:S05]  /*a6c0*/  EXIT ;  /* 0x000000000000794d */ /* 0x000fea0003800000 */
.L_x_11343:
        /* <DEDUP_REMOVED lines=9> */
.L_x_11350:
[----:B------:R-:W0:Y:S02]  /*a760*/  I2F.S16 R0, R16 ;  /* 0x0000001000007306 */ /* 0x000e240000101400 */
[----:B0-----:R-:W-:-:S05]  /*a770*/  F2FP.F16.F32.PACK_AB R0, RZ, R0 ;  /* 0x00000000ff00723e */ /* 0x001fca00000000ff */
[----:B------:R-:W-:Y:S01]  /*a780*/  STG.E.U16 desc[UR36][R4.64], R0 ;  /* 0x0000000004007986 */ /* 0x000fe2000c101524 */
[----:B------:R-:W-:Y:S05]  /*a790*/  EXIT ;  /* 0x000000000000794d */ /* 0x000fea0003800000 */
.L_x_11349:
        /* <DEDUP_REMOVED lines=10> */
.L_x_11352:
[----:B------:R-:W0:Y:S02]  /*a840*/  I2F.S16 R16, R16 ;  /* 0x0000001000107306 */ /* 0x000e240000101400 */
[----:B0-----:R-:W-:-:S04]  /*a850*/  F2FP.F16.F32.PACK_AB R3, RZ, R16 ;  /* 0x00000010ff03723e */ /* 0x001fc800000000ff */
[----:B------:R-:W-:-:S05]  /*a860*/  PRMT R3, R3, 0x5410, RZ ;  /* 0x0000541003037816 */ /* 0x000fca00000000ff */
[----:B------:R-:W-:Y:S01]  /*a870*/  STG.E desc[UR36][R4.64], R3 ;  /* 0x0000000304007986 */ /* 0x000fe2000c101924 */
[----:B------:R-:W-:Y:S05]  /*a880*/  EXIT ;  /* 0x000000000000794d */ /* 0x000fea0003800000 */
.L_x_11351:
[----:B------:R-:W0:Y:S02]  /*a890*/  I2F.F64.S16 R16, R16 ;  /* 0x0000001000107312 */ /* 0x000e240000101c00 */
[----:B0-----:R-:W-:Y:S01]  /*a8a0*/  STG.E.64 desc[UR36][R4.64], R16 ;  /* 0x0000001004007986 */ /* 0x001fe2000c101b24 */
[----:B------:R-:W-:Y:S05]  /*a8b0*/  EXIT ;  /* 0x000000000000794d */ /* 0x000fea0003800000 */
.L_x_11342:
        /* <DEDUP_REMOVED lines=12> */
.L_x_11356:
        /* <DEDUP_REMOVED lines=17> */
.L_x_11359:
[----:B------:R-:W-:-:S04]  /*aa90*/  SHF.R.U32.HI R3, RZ, 0x18, R7 ;  /* 0x00000018ff037819 */ /* 0x000fc80000011607 */
[----:B------:R-:W-:-:S04]  /*aaa0*/  LOP3.LUT R0, R0, 0x80, R3, 0xf8, !PT ;  /* 0x0000008000007812 */ /* 0x000fc800078ef803 */
[----:B------:R-:W-:-:S07]  /*aab0*/  PRMT R2, R0, 0x7610, R2 ;  /* 0x0000761000027816 */ /* 0x000fce0000000002 */
.L_x_11358:
[----:B------:R-:W-:Y:S05]  /*aac0*/  BSYNC.RECONVERGENT B0 ;  /* 0x0000000000007941 */ /* 0x000fea0003800200 */
.L_x_11357:
[----:B------:R-:W-:Y:S01]  /*aad0*/  STG.E.U8 desc[UR36][R4.64], R2 ;  /* 0x0000000204007986 */ /* 0x000fe2000c101124 */
[----:B------:R-:W-:Y:S05]  /*aae0*/  EXIT ;  /* 0x000000000000794d */ /* 0x000fea0003800000 */
.L_x_11355:
        /* <DEDUP_REMOVED lines=17> */
.L_x_11362:
[----:B------:R-:W-:-:S04]  /*ac00*/  SHF.R.U32.HI R3, RZ, 0x18, R7 ;  /* 0x00000018ff037819 */ /* 0x000fc80000011607 */
[----:B------:R-:W-:-:S04]  /*ac10*/  LOP3.LUT R0, R0, 0x80, R3, 0xf8, !PT ;  /* 0x0000008000007812 */ /* 0x000fc800078ef803 */
[----:B------:R-:W-:-:S07]  /*ac20*/  PRMT R2, R0, 0x7610, R2 ;  /* 0x0000761000027816 */ /* 0x000fce0000000002 */
.L_x_11361:
[----:B------:R-:W-:Y:S05]  /*ac30*/  BSYNC.RECONVERGENT B0 ;  /* 0x0000000000007941 */ /* 0x000fea0003800200 */
.L_x_11360:
[----:B------:R-:W-:Y:S01]  /*ac40*/  STG.E.U8 desc[UR36][R4.64], R2 ;  /* 0x0000000204007986 */ /* 0x000fe2000c101124 */
[----:B------:R-:W-:Y:S05]  /*ac50*/  EXIT ;  /* 0x000000000000794d */ /* 0x000fea0003800000 */
.L_x_11354:
        /* <DEDUP_REMOVED lines=22> */
.L_x_11364:
[----:B------:R-:W-:-:S04]  /*adc0*/  PRMT R2, R16, 0x9910, RZ ;  /* 0x0000991010027816 */ /* 0x000fc800000000ff */
[----:B------:R-:W-:-:S05]  /*add0*/  SHF.R.S32.HI R3, RZ, 0x1f, R2 ;  /* 0x0000001fff037819 */ /* 0x000fca0000011402 */
[----:B------:R-:W-:Y:S01]  /*ade0*/  STG.E.64 desc[UR36][R4.64], R2 ;  /* 0x0000000204007986 */ /* 0x000fe2000c101b24 */
[----:B------:R-:W-:Y:S05]  /*adf0*/  EXIT ;  /* 0x000000000000794d */ /* 0x000fea0003800000 */
.L_x_11363:
[----:B------:R-:W-:-:S05]  /*ae00*/  PRMT R3, R16, 0x9910, RZ ;  /* 0x0000991010037816 */ /* 0x000fca00000000ff */
[----:B------:R-:W-:Y:S01]  /*ae10*/  STG.E desc[UR36][R4.64], R3 ;  /* 0x0000000304007986 */ /* 0x000fe2000c101924 */
[----:B------:R-:W-:Y:S05]  /*ae20*/  EXIT ;  /* 0x000000000000794d */ /* 0x000fea0003800000 */
.L_x_11353:
        /* <DEDUP_REMOVED lines=11> */
.L_x_11366:
[----:B------:R-:W0:Y:S01]  /*aee0*/  I2F.F64.S16 R16, R16 ;  /* 0x0000001000107312 */ /* 0x000e220000101c00 */
[----:B------:R-:W-:-:S05]  /*aef0*/  CS2R R18, SRZ ;  /* 0x0000000000127805 */ /* 0x000fca000001ff00 */
[----:B0-----:R-:W-:Y:S01]  /*af00*/  STG.E.128 desc[UR36][R4.64], R16 ;  /* 0x0000001004007986 */ /* 0x001fe2000c101d24 */
[----:B------:R-:W-:Y:S05]  /*af10*/  EXIT ;  /* 0x000000000000794d */ /* 0x000fea0003800000 */
.L_x_11365:
[----:B------:R-:W-:-:S13]  /*af20*/  ISETP.NE.AND P0, PT, R0, 0xf, PT ;  /* 0x0000000f0000780c */ /* 0x000fda0003f05270 */
[----:B------:R-:W-:Y:S05]  /*af30*/  @!P0 BRA `(.L_x_11367) ;  /* 0x0000000000e88947 */ /* 0x000fea0003800000 */
[----:B------:R-:W-:-:S13]  /*af40*/  ISETP.NE.AND P0, PT, R0, 0x17, PT ;  /* 0x000000170000780c */ /* 0x000fda0003f05270 */
[----:B------:R-:W-:Y:S05]  /*af50*/  @!P0 BRA `(.L_x_11368) ;  /* 0x0000000000908947 */ /* 0x000fea0003800000 */
[----:B------:R-:W-:-:S13]  /*af60*/  ISETP.NE.AND P0, PT, R0, 0x18, PT ;  /* 0x000000180000780c */ /* 0x000fda0003f05270 */
[----:B------:R-:W-:Y:S05]  /*af70*/  @!P0 BRA `(.L_x_11369) ;  /* 0x0000000000448947 */ /* 0x000fea0003800000 */
.L_x_11346:
        /* <DEDUP_REMOVED lines=16> */
.L_x_11370:
[----:B------:R-:W-:Y:S05]  /*b080*/  EXIT ;  /* 0x000000000000794d */ /* 0x000fea0003800000 */
.L_x_11369:
        /* <DEDUP_REMOVED lines=13> */
.L_x_11372:
[----:B------:R-:W-:Y:S05]  /*b160*/  BSYNC.RECONVERGENT B0 ;  /* 0x0000000000007941 */ /* 0x000fea0003800200 */
.L_x_11371:
[----:B------:R-:W-:-:S05]  /*b170*/  LOP3.LUT R3, R0, 0x80, R3, 0xf8, !PT ;  /* 0x0000008000037812 */ /* 0x000fca00078ef803 */
[----:B------:R-:W-:Y:S01]  /*b180*/  STG.E.U8 desc[UR36][R4.64], R3 ;  /* 0x0000000304007986 */ /* 0x000fe2000c101124 */
[----:B------:R-:W-:Y:S05]  /*b190*/  EXIT ;  /* 0x000000000000794d */ /* 0x000fea0003800000 */
.L_x_11368:
        /* <DEDUP_REMOVED lines=12> */
.L_x_11374:
[----:B------:R-:W-:Y:S01]  /*b260*/  IMAD.MOV.U32 R0, RZ, RZ, 0x7f ;  /* 0x0000007fff007424 */ /* 0x000fe200078e00ff */
[----:B------:R-:W-:-:S04]  /*b270*/  ISETP.GT.U32.AND P0, PT, R2, 0x7f800000, PT ;  /* 0x7f8000000200780c */ /* 0x000fc80003f04070 */
[----:B------:R-:W-:-:S09]  /*b280*/  SEL R0, R0, 0x7c, P0 ;  /* 0x0000007c00007807 */ /* 0x000fd20000000000 */
.L_x_11375:
[----:B------:R-:W-:Y:S05]  /*b290*/  BSYNC.RECONVERGENT B0 ;  /* 0x0000000000007941 */ /* 0x000fea0003800200 */
.L_x_11373:
[----:B------:R-:W-:-:S04]  /*b2a0*/  SHF.R.U32.HI R3, RZ, 0x18, R3 ;  /* 0x00000018ff037819 */ /* 0x000fc80000011603 */
[----:B------:R-:W-:-:S05]  /*b2b0*/  LOP3.LUT R3, R0, 0x80, R3, 0xf8, !PT ;  /* 0x0000008000037812 */ /* 0x000fca00078ef803 */
[----:B------:R-:W-:Y:S01]  /*b2c0*/  STG.E.U8 desc[UR36][R4.64], R3 ;  /* 0x0000000304007986 */ /* 0x000fe2000c101124 */
[----:B------:R-:W-:Y:S05]  /*b2d0*/  EXIT ;  /* 0x000000000000794d */ /* 0x000fea0003800000 */
.L_x_11367:
[----:B------:R-:W0:Y:S02]  /*b2e0*/  I2F.S16 R0, R16 ;  /* 0x0000001000007306 */ /* 0x000e240000101400 */
[----:B0-----:R-:W-:-:S05]  /*b2f0*/  F2FP.BF16.F32.PACK_AB R0, RZ, R0 ;  /* 0x00000000ff00723e */ /* 0x001fca00000010ff */
[----:B------:R-:W-:Y:S01]  /*b300*/  STG.E.U16 desc[UR36][R4.64], R0 ;  /* 0x0000000004007986 */ /* 0x000fe2000c101524 */
[----:B------:R-:W-:Y:S05]  /*b310*/  EXIT ;  /* 0x000000000000794d */ /* 0x000fea0003800000 */
.L_x_11376:
        /* <DEDUP_REMOVED lines=14> */
.L_x_21140:


//--------------------- .text._ZN2at6native18elementwise_kernelILi128ELi4EZNS0_22gpu_kernel_impl_nocastINS0_13BinaryFunctorIsssZZZNS0_18lshift_kernel_cudaERNS_18TensorIteratorBaseEENKUlvE_clEvENKUlvE3_clEvEUlssE_EEEEvS5_RKT_EUliE_EEviT1_ --------------------------
	.section	.text._ZN2at6native18elementwise_kernelILi128ELi4EZNS0_22gpu_kernel_impl_nocastINS0_13BinaryFunctorIsssZZZNS0_18lshift_kernel_cudaERNS_18TensorIteratorBaseEENKUlvE_clEvENKUlvE3_clEvEUlssE_EEEEvS5_RKT_EUliE_EEviT1_,"ax",@progbits
	.align	128
        .global         _ZN2at6native18elementwise_kernelILi128ELi4EZNS0_22gpu_kernel_impl_nocastINS0_13BinaryFunctorIsssZZZNS0_18lshift_kernel_cudaERNS_18TensorIteratorBaseEENKUlvE_clEvENKUlvE3_clEvEUlssE_EEEEvS5_RKT_EUliE_EEviT1_
        .type           _ZN2at6native18elementwise_kernelILi128ELi4EZNS0_22gpu_kernel_impl_nocastINS0_13BinaryFunctorIsssZZZNS0_18lshift_kernel_cudaERNS_18TensorIteratorBaseEENKUlvE_clEvENKUlvE3_clEvEUlssE_EEEEvS5_RKT_EUliE_EEviT1_,@function
        .size           _ZN2at6native18elementwise_kernelILi128ELi4EZNS0_22gpu_kernel_impl_nocastINS0_13BinaryFunctorIsssZZZNS0_18lshift_kernel_cudaERNS_18TensorIteratorBaseEENKUlvE_clEvENKUlvE3_clEvEUlssE_EEEEvS5_RKT_EUliE_EEviT1_,(.L_x_21141 - _ZN2at6native18elementwise_kernelILi128ELi4EZNS0_22gpu_kernel_impl_nocastINS0_13BinaryFunctorIsssZZZNS0_18lshift_kernel_cudaERNS_18TensorIteratorBaseEENKUlvE_clEvENKUlvE3_clEvEUlssE_EEEEvS5_RKT_EUliE_EEviT1_)
        .other          _ZN2at6native18elementwise_kernelILi128ELi4EZNS0_22gpu_kernel_impl_nocastINS0_13BinaryFunctorIsssZZZNS0_18lshift_kernel_cudaERNS_18TensorIteratorBaseEENKUlvE_clEvENKUlvE3_clEvEUlssE_EEEEvS5_RKT_EUliE_EEviT1_,@"STO_CUDA_ENTRY STV_DEFAULT"
_ZN2at6native18elementwise_kernelILi128ELi4EZNS0_22gpu_kernel_impl_nocastINS0_13BinaryFunctorIsssZZZNS0_18lshift_kernel_cudaERNS_18TensorIteratorBaseEENKUlvE_clEvENKUlvE3_clEvEUlssE_EEEEvS5_RKT_EUliE_EEviT1_:
.text._ZN2at6native18elementwise_kernelILi128ELi4EZNS0_22gpu_kernel_impl_nocastINS0_13BinaryFunctorIsssZZZNS0_18lshift_kernel_cudaERNS_18TensorIteratorBaseEENKUlvE_clEvENKUlvE3_clEvEUlssE_EEEEvS5_RKT_EUliE_EEviT1_:
        /* <DEDUP_REMOVED lines=21> */
[----:B---3--:R-:W-:-:S04]  /*0150*/  SHF.L.U32 R0, R7, R4, RZ ;  /* 0x0000000407007219 */ /* 0x008fc800000006ff */
[----:B------:R-:W-:Y:S02]  /*0160*/  SEL R11, R0, RZ, !P0 ;  /* 0x000000ff000b7207 */ /* 0x000fe40004000000 */
        /* <DEDUP_REMOVED lines=11> */
[----:B--2---:R-:W-:-:S04]  /*0220*/  SHF.L.U32 R0, R7, R4, RZ ;  /* 0x0000000407007219 */ /* 0x004fc800000006ff */
[----:B------:R-:W-:-:S05]  /*0230*/  SEL R11, R0, RZ, !P0 ;  /* 0x000000ff000b7207 */ /* 0x000fca0004000000 */
[----:B0-----:R0:W-:Y:S02]  /*0240*/  STG.E.U16 desc[UR6][R8.64], R11 ;  /* 0x0000000b08007986 */ /* 0x0011e4000c101506 */
.L_x_11380:
[----:B------:R-:W-:-:S13]  /*0250*/  ISETP.GE.AND P0, PT, R3, UR4, PT ;  /* 0x0000000403007c0c */ /* 0x000fda000bf06270 */
[----:B------:R-:W-:Y:S05]  /*0260*/  @P0 BREAK.RELIABLE B1 ;  /* 0x0000000000010942 */ /* 0x000fea0003800100 */
[----:B------:R-:W-:Y:S05]  /*0270*/  @P0 BRA `(.L_x_11381) ;  /* 0x00000000002c0947 */ /* 0x000fea0003800000 */
[----:B------:R-:W-:Y:S05]  /*0280*/  BSYNC.RELIABLE B1 ;  /* 0x0000000000017941 */ /* 0x000fea0003800100 */
.L_x_11379:
        /* <DEDUP_REMOVED lines=10> */
.L_x_11381:
[----:B------:R-:W-:Y:S05]  /*0330*/  BSYNC.RECONVERGENT B0 ;  /* 0x0000000000007941 */ /* 0x000fea0003800200 */
.L_x_11378:
[----:B------:R-:W-:Y:S05]  /*0340*/  WARPSYNC.ALL ;  /* 0x0000000000007948 */ /* 0x000fea0003800000 */
[----:B------:R-:W-:-:S13]  /*0350*/  ISETP.GE.AND P0, PT, R3, UR4, PT ;  /* 0x0000000403007c0c */ /* 0x000fda000bf06270 */
[----:B------:R-:W-:Y:S05]  /*0360*/  @P0 EXIT ;  /* 0x000000000000094d */ /* 0x000fea0003800000 */
[----:B------:R-:W2:Y:S08]  /*0370*/  LDC.64 R2, c[0x0][0x5f8] ;  /* 0x00017e00ff027b82 */ /* 0x000eb00000000a00 */
[----:B------:R-:W3:Y:S01]  /*0380*/  LDC.64 R4, c[0x0][0x5f0] ;  /* 0x00017c00ff047b82 */ /* 0x000ee20000000a00 */
[----:B--2---:R-:W2:Y:S04]  /*0390*/  LDG.E.U16 R2, desc[UR6][R2.64] ;  /* 0x0000000602027981 */ /* 0x004ea8000c1e1500 */
[----:B---3--:R-:W3:Y:S03]  /*03a0*/  LDG.E.U16 R5, desc[UR6][R4.64] ;  /* 0x0000000604057981 */ /* 0x008ee6000c1e1500 */
[----:B------:R-:W4:Y:S01]  /*03b0*/  LDC.64 R6, c[0x0][0x5e8] ;  /* 0x00017a00ff067b82 */ /* 0x000f220000000a00 */
[----:B--2---:R-:W-:-:S02]  /*03c0*/  ISETP.GT.U32.AND P0, PT, R2, 0xf, PT ;  /* 0x0000000f0200780c */ /* 0x004fc40003f04070 */
[----:B---3--:R-:W-:-:S04]  /*03d0*/  SHF.L.U32 R0, R5, R2, RZ ;  /* 0x0000000205007219 */ /* 0x008fc800000006ff */
[----:B01----:R-:W-:-:S05]  /*03e0*/  SEL R9, R0, RZ, !P0 ;  /* 0x000000ff00097207 */ /* 0x003fca0004000000 */
[----:B----4-:R-:W-:Y:S01]  /*03f0*/  STG.E.U16 desc[UR6][R6.64], R9 ;  /* 0x0000000906007986 */ /* 0x010fe2000c101506 */
[----:B------:R-:W-:Y:S05]  /*0400*/  EXIT ;  /* 0x000000000000794d */ /* 0x000fea0003800000 */
.L_x_11377:
        /* <DEDUP_REMOVED lines=356> */
.L_x_11385:
[----:B------:R-:W0:Y:S02]  /*1a50*/  LDCU.128 UR8, c[0x0][0x5f0] ;  /* 0x0000be00ff0877ac */ /* 0x000e240008000c00 */
[----:B0-----:R-:W-:Y:S02]  /*1a60*/  IADD3 R8, P0, PT, R4, UR8, RZ ;  /* 0x0000000804087c10 */ /* 0x001fe4000ff1e0ff */
[----:B------:R-:W-:Y:S02]  /*1a70*/  IADD3 R6, P1, PT, R6, UR10, RZ ;  /* 0x0000000a06067c10 */ /* 0x000fe4000ff3e0ff */
[----:B------:R-:W-:Y:S01]  /*1a80*/  IADD3.X R9, PT, PT, RZ, UR9, RZ, P0, !PT ;  /* 0x00000009ff097c10 */ /* 0x000fe200087fe4ff */
[----:B------:R-:W0:Y:S01]  /*1a90*/  LDCU.64 UR8, c[0x0][0x5e8] ;  /* 0x0000bd00ff0877ac */ /* 0x000e220008000a00 */
[----:B------:R-:W-:-:S04]  /*1aa0*/  IADD3.X R7, PT, PT, RZ, UR11, RZ, P1, !PT ;  /* 0x0000000bff077c10 */ /* 0x000fc80008ffe4ff */
[----:B------:R-:W2:Y:S04]  /*1ab0*/  LDG.E.U16 R9, desc[UR6][R8.64] ;  /* 0x0000000608097981 */ /* 0x000ea8000c1e1500 */
[----:B------:R-:W3:Y:S01]  /*1ac0*/  LDG.E.U16 R6, desc[UR6][R6.64] ;  /* 0x0000000606067981 */ /* 0x000ee2000c1e1500 */
[----:B0-----:R-:W-:-:S04]  /*1ad0*/  IADD3 R4, P1, PT, R5, UR8, RZ ;  /* 0x0000000805047c10 */ /* 0x001fc8000ff3e0ff */
[----:B------:R-:W-:Y:S02]  /*1ae0*/  IADD3.X R5, PT, PT, RZ, UR9, RZ, P1, !PT ;  /* 0x00000009ff057c10 */ /* 0x000fe40008ffe4ff */
[----:B------:R-:W-:Y:S02]  /*1af0*/  IADD3 R3, PT, PT, R3, 0x80, RZ ;  /* 0x0000008003037810 */ /* 0x000fe40007ffe0ff */
[----:B---3--:R-:W-:Y:S02]  /*1b00*/  ISETP.GT.U32.AND P0, PT, R6, 0xf, PT ;  /* 0x0000000f0600780c */ /* 0x008fe40003f04070 */
[----:B--2---:R-:W-:-:S04]  /*1b10*/  SHF.L.U32 R10, R9, R6, RZ ;  /* 0x00000006090a7219 */ /* 0x004fc800000006ff */
[----:B------:R-:W-:-:S05]  /*1b20*/  SEL R11, R10, RZ, !P0 ;  /* 0x000000ff0a0b7207 */ /* 0x000fca0004000000 */
[----:B------:R0:W-:Y:S01]  /*1b30*/  STG.E.U16 desc[UR6][R4.64], R11 ;  /* 0x0000000b04007986 */ /* 0x0001e2000c101506 */
[----:B------:R-:W-:-:S13]  /*1b40*/  ISETP.GE.AND P0, PT, R3, UR4, PT ;  /* 0x0000000403007c0c */ /* 0x000fda000bf06270 */
[----:B------:R-:W-:Y:S05]  /*1b50*/  @P0 BREAK.RELIABLE B1 ;  /* 0x0000000000010942 */ /* 0x000fea0003800100 */
[----:B0-----:R-:W-:Y:S05]  /*1b60*/  @P0 BRA `(.L_x_11386) ;  /* 0x0000002c00680947 */ /* 0x001fea0003800000 */
        /* <DEDUP_REMOVED lines=348> */
.L_x_11387:
        /* <DEDUP_REMOVED lines=14> */
[----:B------:R0:W-:Y:S02]  /*3210*/  STG.E.U16 desc[UR6][R4.64], R11 ;  /* 0x0000000b04007986 */ /* 0x0001e4000c101506 */
.L_x_11384:
[----:B------:R-:W-:-:S13]  /*3220*/  ISETP.GE.AND P0, PT, R3, UR4, PT ;  /* 0x0000000403007c0c */ /* 0x000fda000bf06270 */
[----:B------:R-:W-:Y:S05]  /*3230*/  @P0 BREAK.RELIABLE B1 ;  /* 0x0000000000010942 */ /* 0x000fea0003800100 */
[----:B------:R-:W-:Y:S05]  /*3240*/  @P0 BRA `(.L_x_11386) ;  /* 0x0000001400b00947 */ /* 0x000fea0003800000 */
[----:B------:R-:W-:Y:S05]  /*3250*/  BSYNC.RELIABLE B1 ;  /* 0x0000000000017941 */ /* 0x000fea0003800100 */
.L_x_11383:
        /* <DEDUP_REMOVED lines=348> */
.L_x_11388:
        /* <DEDUP_REMOVED lines=15> */
.L_x_11386:
[----:B------:R-:W-:Y:S05]  /*4910*/  BSYNC.RECONVERGENT B0 ;  /* 0x0000000000007941 */ /* 0x000fea0003800200 */
.L_x_11382:
        /* <DEDUP_REMOVED lines=351> */
.L_x_11389:
[----:B------:R-:W0:Y:S01]  /*5f10*/  LDCU.128 UR8, c[0x0][0x5f0] ;  /* 0x0000be00ff0877ac */ /* 0x000e220008000c00 */
[----:B------:R-:W1:Y:S01]  /*5f20*/  LDCU.64 UR4, c[0x0][0x5e8] ;  /* 0x0000bd00ff0477ac */ /* 0x000e620008000a00 */
[----:B0-----:R-:W-:Y:S02]  /*5f30*/  IADD3 R6, P0, PT, R4, UR8, RZ ;  /* 0x0000000804067c10 */ /* 0x001fe4000ff1e0ff */
[----:B------:R-:W-:Y:S02]  /*5f40*/  IADD3 R4, P1, PT, R2, UR10, RZ ;  /* 0x0000000a02047c10 */ /* 0x000fe4000ff3e0ff */
[----:B------:R-:W-:Y:S02]  /*5f50*/  IADD3.X R7, PT, PT, RZ, UR9, RZ, P0, !PT ;  /* 0x00000009ff077c10 */ /* 0x000fe400087fe4ff */
[----:B------:R-:W-:-:S04]  /*5f60*/  IADD3.X R5, PT, PT, RZ, UR11, RZ, P1, !PT ;  /* 0x0000000bff057c10 */ /* 0x000fc80008ffe4ff */
[----:B------:R-:W2:Y:S04]  /*5f70*/  LDG.E.U16 R7, desc[UR6][R6.64] ;  /* 0x0000000606077981 */ /* 0x000ea8000c1e1500 */
[----:B------:R-:W3:Y:S01]  /*5f80*/  LDG.E.U16 R4, desc[UR6][R4.64] ;  /* 0x0000000604047981 */ /* 0x000ee2000c1e1500 */
[----:B-1----:R-:W-:-:S04]  /*5f90*/  IADD3 R2, P1, PT, R3, UR4, RZ ;  /* 0x0000000403027c10 */ /* 0x002fc8000ff3e0ff */
[----:B------:R-:W-:Y:S02]  /*5fa0*/  IADD3.X R3, PT, PT, RZ, UR5, RZ, P1, !PT ;  /* 0x00000005ff037c10 */ /* 0x000fe40008ffe4ff */
[----:B---3--:R-:W-:Y:S02]  /*5fb0*/  ISETP.GT.U32.AND P0, PT, R4, 0xf, PT ;  /* 0x0000000f0400780c */ /* 0x008fe40003f04070 */
[----:B--2---:R-:W-:-:S04]  /*5fc0*/  SHF.L.U32 R0, R7, R4, RZ ;  /* 0x0000000407007219 */ /* 0x004fc800000006ff */
[----:B------:R-:W-:-:S05]  /*5fd0*/  SEL R9, R0, RZ, !P0 ;  /* 0x000000ff00097207 */ /* 0x000fca0004000000 */
[----:B------:R-:W-:Y:S01]  /*5fe0*/  STG.E.U16 desc[UR6][R2.64], R9 ;  /* 0x0000000902007986 */ /* 0x000fe2000c101506 */
[----:B------:R-:W-:Y:S05]  /*5ff0*/  EXIT ;  /* 0x000000000000794d */ /* 0x000fea0003800000 */
.L_x_11390:
        /* <DEDUP_REMOVED lines=16> */
.L_x_21141:


//--------------------- .text._ZN2at6native27unrolled_elementwise_kernelINS0_13BinaryFunctorIsssZZZNS0_18lshift_kernel_cudaERNS_18TensorIteratorBaseEENKUlvE_clEvENKUlvE3_clEvEUlssE_EESt5arrayIPcLm3EELi4E23TrivialOffsetCalculatorILi2EjESC_ILi1EjENS0_6memory15LoadWithoutCastENSF_16StoreWithoutCastEEEviT_T0_T2_T3_T4_T5_ --------------------------
	.section	.text._ZN2at6native27unrolled_elementwise_kernelINS0_13BinaryFunctorIsssZZZNS0_18lshift_kernel_cudaERNS_18TensorIteratorBaseEENKUlvE_clEvENKUlvE3_clEvEUlssE_EESt5arrayIPcLm3EELi4E23TrivialOffsetCalculatorILi2EjESC_ILi1EjENS0_6memory15LoadWithoutCastENSF_16StoreWithoutCastEEEviT_T0_T2_T3_T4_T5_,"ax",@progbits
	.align	128
        .global         _ZN2at6native27unrolled_elementwise_kernelINS0_13BinaryFunctorIsssZZZNS0_18lshift_kernel_cudaERNS_18TensorIteratorBaseEENKUlvE_clEvENKUlvE3_clEvEUlssE_EESt5arrayIPcLm3EELi4E23TrivialOffsetCalculatorILi2EjESC_ILi1EjENS0_6memory15LoadWithoutCastENSF_16StoreWithoutCastEEEviT_T0_T2_T3_T4_T5_
        .type           _ZN2at6native27unrolled_elementwise_kernelINS0_13BinaryFunctorIsssZZZNS0_18lshift_kernel_cudaERNS_18TensorIteratorBaseEENKUlvE_clEvENKUlvE3_clEvEUlssE_EESt5arrayIPcLm3EELi4E23TrivialOffsetCalculatorILi2EjESC_ILi1EjENS0_6memory15LoadWithoutCastENSF_16StoreWithoutCastEEEviT_T0_T2_T3_T4_T5_,@function
        .size           _ZN2at6native27unrolled_elementwise_kernelINS0_13BinaryFunctorIsssZZZNS0_18lshift_kernel_cudaERNS_18TensorIteratorBaseEENKUlvE_clEvENKUlvE3_clEvEUlssE_EESt5arrayIPcLm3EELi4E23TrivialOffsetCalculatorILi2EjESC_ILi1EjENS0_6memory15LoadWithoutCastENSF_16StoreWithoutCastEEEviT_T0_T2_T3_T4_T5_,(.L_x_21142 - _ZN2at6native27unrolled_elementwise_kernelINS0_13BinaryFunctorIsssZZZNS0_18lshift_kernel_cudaERNS_18TensorIteratorBaseEENKUlvE_clEvENKUlvE3_clEvEUlssE_EESt5arrayIPcLm3EELi4E23TrivialOffsetCalculatorILi2EjESC_ILi1EjENS0_6memory15LoadWithoutCastENSF_16StoreWithoutCastEEEviT_T0_T2_T3_T4_T5_)
        .other          _ZN2at6native27unrolled_elementwise_kernelINS0_13BinaryFunctorIsssZZZNS0_18lshift_kernel_cudaERNS_18TensorIteratorBaseEENKUlvE_clEvENKUlvE3_clEvEUlssE_EESt5arrayIPcLm3EELi4E23TrivialOffsetCalculatorILi2EjESC_ILi1EjENS0_6memory15LoadWithoutCastENSF_16StoreWithoutCastEEEviT_T0_T2_T3_T4_T5_,@"STO_CUDA_ENTRY STV_DEFAULT"
_ZN2at6native27unrolled_elementwise_kernelINS0_13BinaryFunctorIsssZZZNS0_18lshift_kernel_cudaERNS_18TensorIteratorBaseEENKUlvE_clEvENKUlvE3_clEvEUlssE_EESt5arrayIPcLm3EELi4E23TrivialOffsetCalculatorILi2EjESC_ILi1EjENS0_6memory15LoadWithoutCastENSF_16StoreWithoutCastEEEviT_T0_T2_T3_T4_T5_:
.text._ZN2at6native27unrolled_elementwise_kernelINS0_13BinaryFunctorIsssZZZNS0_18lshift_kernel_cudaERNS_18TensorIteratorBaseEENKUlvE_clEvENKUlvE3_clEvEUlssE_EESt5arrayIPcLm3EELi4E23TrivialOffsetCalculatorILi2EjESC_ILi1EjENS0_6memory15LoadWithoutCastENSF_16StoreWithoutCastEEEviT_T0_T2_T3_T4_T5_:
[----:B------:R-:W-:Y:S01]  /*0000*/  LDC R1, c[0x0][0x37c] ;  /* 0x0000df00ff017b82 */ /* 0x000fe20000000800 */
[----:B------:R-:W0:Y:S07]  /*0010*/  S2R R19, SR_CTAID.X ;  /* 0x0000000000137919 */ /* 0x000e2e0000002500 */
[----:B------:R-:W0:Y:S01]  /*0020*/  LDC R2, c[0x0][0x380] ;  /* 0x0000e000ff027b82 */ /* 0x000e220000000800 */
[----:B------:R-:W1:Y:S01]  /*0030*/  LDCU.64 UR4, c[0x0][0x358] ;  /* 0x00006b00ff0477ac */ /* 0x000e620008000a00 */
[----:B------:R-:W-:Y:S01]  /*0040*/  PRMT R22, RZ, 0x7610, R22 ;  /* 0x00007610ff167816 */ /* 0x000fe20000000016 */
[----:B------:R-:W2:Y:S01]  /*0050*/  S2R R0, SR_TID.X ;  /* 0x0000000000007919 */ /* 0x000ea20000002100 */
[----:B------:R-:W-:Y:S01]  /*0060*/  PRMT R24, RZ, 0x7610, R24 ;  /* 0x00007610ff187816 */ /* 0x000fe20000000018 */
[----:B------:R-:W-:-:S03]  /*0070*/  IMAD.MOV.U32 R20, RZ, RZ, RZ ;  /* 0x000000ffff147224 */ /* 0x000fc600078e00ff */
        /* <DEDUP_REMOVED lines=13> */
[----:B------:R-:W3:Y:S03]  /*0150*/  LDC.64 R6, c[0x0][0x390] ;  /* 0x0000e400ff067b82 */ /* 0x000ee60000000a00 */
[----:B----4-:R-:W-:-:S05]  /*0160*/  @!P0 IMAD.WIDE.U32 R12, R27, 0x2, R12 ;  /* 0x000000021b0c8825 */ /* 0x010fca00078e000c */
[----:B------:R-:W4:Y:S01]  /*0170*/  LDC.64 R8, c[0x0][0x390] ;  /* 0x0000e400ff087b82 */ /* 0x000f220000000a00 */
[----:B------:R-:W-:Y:S01]  /*0180*/  PRMT R26, RZ, 0x7610, R26 ;  /* 0x00007610ff1a7816 */ /* 0x000fe2000000001a */
[----:B-1----:R1:W4:Y:S01]  /*0190*/  @!P0 LDG.E.U16 R22, desc[UR4][R12.64] ;  /* 0x000000040c168981 */ /* 0x002322000c1e1500 */
[----:B------:R-:W-:Y:S02]  /*01a0*/  @!P1 IMAD R25, R19, 0x200, R0 ;  /* 0x0000020013199824 */ /* 0x000fe400078e0200 */
[----:B------:R-:W-:Y:S01]  /*01b0*/  @!P1 VIADD R0, R0, 0x80 ;  /* 0x0000008000009836 */ /* 0x000fe20000000000 */
[----:B------:R4:W4:Y:S01]  /*01c0*/  @!P0 LDG.E.U16 R20, desc[UR4][R14.64] ;  /* 0x000000040e148981 */ /* 0x000922000c1e1500 */
[----:B-----5:R-:W-:-:S03]  /*01d0*/  @!P1 IMAD.WIDE.U32 R16, R25, 0x2, R16 ;  /* 0x0000000219109825 */ /* 0x020fc600078e0010 */
[----:B------:R-:W-:Y:S01]  /*01e0*/  ISETP.GE.AND P3, PT, R0, R21, PT ;  /* 0x000000150000720c */ /* 0x000fe20003f66270 */
[----:B0-----:R-:W-:Y:S01]  /*01f0*/  @!P1 IMAD.WIDE.U32 R10, R25, 0x2, R10 ;  /* 0x00000002190a9825 */ /* 0x001fe200078e000a */
[----:B-1----:R-:W-:Y:S01]  /*0200*/  CS2R R12, SRZ ;  /* 0x00000000000c7805 */ /* 0x002fe2000001ff00 */
[----:B------:R-:W5:Y:S10]  /*0210*/  @!P1 LDG.E.U16 R24, desc[UR4][R16.64] ;  /* 0x0000000410189981 */ /* 0x000f74000c1e1500 */
[----:B------:R-:W-:-:S02]  /*0220*/  @!P3 IMAD R23, R19, 0x200, R0 ;  /* 0x000002001317b824 */ /* 0x000fc400078e0200 */
[----:B------:R-:W-:-:S05]  /*0230*/  @!P3 VIADD R0, R0, 0x80 ;  /* 0x000000800000b836 */ /* 0x000fca0000000000 */
[----:B------:R-:W-:Y:S01]  /*0240*/  ISETP.GE.AND P2, PT, R0, R21, PT ;  /* 0x000000150000720c */ /* 0x000fe20003f46270 */
[----:B------:R-:W-:-:S04]  /*0250*/  @!P3 IMAD.WIDE.U32 R4, R23, 0x2, R4 ;  /* 0x000000021704b825 */ /* 0x000fc800078e0004 */
[----:B------:R-:W-:Y:S02]  /*0260*/  IMAD.MOV.U32 R25, RZ, RZ, RZ ;  /* 0x000000ffff197224 */ /* 0x000fe400078e00ff */
[----:B---3--:R-:W-:-:S04]  /*0270*/  @!P3 IMAD.WIDE.U32 R6, R23, 0x2, R6 ;  /* 0x000000021706b825 */ /* 0x008fc800078e0006 */
[----:B------:R-:W3:Y:S02]  /*0280*/  @!P1 LDG.E.U16 R25, desc[UR4][R10.64] ;  /* 0x000000040a199981 */ /* 0x000ee4000c1e1500 */
[----:B------:R-:W-:Y:S02]  /*0290*/  @!P2 LEA R27, R19, R0, 0x9 ;  /* 0x00000000131ba211 */ /* 0x000fe400078e48ff */
[----:B------:R-:W-:Y:S01]  /*02a0*/  PRMT R0, RZ, 0x7610, R0 ;  /* 0x00007610ff007816 */ /* 0x000fe20000000000 */
[----:B------:R-:W3:Y:S02]  /*02b0*/  @!P3 LDG.E.U16 R12, desc[UR4][R6.64] ;  /* 0x00000004060cb981 */ /* 0x000ee4000c1e1500 */
[----:B--2---:R-:W-:-:S03]  /*02c0*/  @!P2 IMAD.WIDE.U32 R2, R27, 0x2, R2 ;  /* 0x000000021b02a825 */ /* 0x004fc600078e0002 */
[----:B------:R-:W2:Y:S01]  /*02d0*/  @!P3 LDG.E.U16 R0, desc[UR4][R4.64] ;  /* 0x000000040400b981 */ /* 0x000ea2000c1e1500 */
[----:B----4-:R-:W-:-:S03]  /*02e0*/  @!P2 IMAD.WIDE.U32 R8, R27, 0x2, R8 ;  /* 0x000000021b08a825 */ /* 0x010fc600078e0008 */
[----:B------:R-:W4:Y:S04]  /*02f0*/  @!P2 LDG.E.U16 R26, desc[UR4][R2.64] ;  /* 0x00000004021aa981 */ /* 0x000f28000c1e1500 */
[----:B------:R-:W4:Y:S01]  /*0300*/  @!P2 LDG.E.U16 R13, desc[UR4][R8.64] ;  /* 0x00000004080da981 */ /* 0x000f22000c1e1500 */
[----:B------:R-:W-:Y:S01]  /*0310*/  ISETP.GE.AND P4, PT, R18, R21, PT ;  /* 0x000000151200720c */ /* 0x000fe20003f86270 */
[----:B------:R-:W-:Y:S04]  /*0320*/  BSSY.RECONVERGENT B0, `(.L_x_11391) ;  /* 0x0000027000007945 */ /* 0x000fe80003800200 */
[----:B------:R-:W-:Y:S01]  /*0330*/  BSSY.RELIABLE B1, `(.L_x_11392) ;  /* 0x000001f000017945 */ /* 0x000fe20003800100 */
[----:B------:R-:W-:-:S04]  /*0340*/  LOP3.LUT R15, R22, 0xffff, RZ, 0xc0, !PT ;  /* 0x0000ffff160f7812 */ /* 0x000fc800078ec0ff */
[----:B------:R-:W-:Y:S02]  /*0350*/  ISETP.GT.U32.AND P0, PT, R15, 0xf, PT ;  /* 0x0000000f0f00780c */ /* 0x000fe40003f04070 */
[----:B------:R-:W-:Y:S02]  /*0360*/  SHF.L.U32 R20, R20, R15, RZ ;  /* 0x0000000f14147219 */ /* 0x000fe400000006ff */
[----:B-----5:R-:W-:-:S04]  /*0370*/  LOP3.LUT R24, R24, 0xffff, RZ, 0xc0, !PT ;  /* 0x0000ffff18187812 */ /* 0x020fc800078ec0ff */
[----:B------:R-:W-:Y:S02]  /*0380*/  ISETP.GT.U32.AND P1, PT, R24, 0xf, PT ;  /* 0x0000000f1800780c */ /* 0x000fe40003f24070 */
[----:B---3--:R-:W-:Y:S02]  /*0390*/  SHF.L.U32 R25, R25, R24, RZ ;  /* 0x0000001819197219 */ /* 0x008fe400000006ff */
[----:B--2---:R-:W-:Y:S02]  /*03a0*/  LOP3.LUT R5, R0, 0xffff, RZ, 0xc0, !PT ;  /* 0x0000ffff00057812 */ /* 0x004fe400078ec0ff */
[----:B----4-:R-:W-:Y:S02]  /*03b0*/  LOP3.LUT R26, R26, 0xffff, RZ, 0xc0, !PT ;  /* 0x0000ffff1a1a7812 */ /* 0x010fe400078ec0ff */
[----:B------:R-:W-:Y:S02]  /*03c0*/  ISETP.GT.U32.AND P2, PT, R5, 0xf, PT ;  /* 0x0000000f0500780c */ /* 0x000fe40003f44070 */
[----:B------:R-:W-:-:S02]  /*03d0*/  ISETP.GT.U32.AND P3, PT, R26, 0xf, PT ;  /* 0x0000000f1a00780c */ /* 0x000fc40003f64070 */
[----:B------:R-:W-:Y:S02]  /*03e0*/  SHF.L.U32 R12, R12, R5, RZ ;  /* 0x000000050c0c7219 */ /* 0x000fe400000006ff */
[----:B------:R-:W-:Y:S02]  /*03f0*/  SHF.L.U32 R13, R13, R26, RZ ;  /* 0x0000001a0d0d7219 */ /* 0x000fe400000006ff */
[----:B------:R-:W-:Y:S02]  /*0400*/  SEL R5, R20, RZ, !P0 ;  /* 0x000000ff14057207 */ /* 0x000fe40004000000 */
[----:B------:R-:W-:Y:S02]  /*0410*/  SEL R25, R25, RZ, !P1 ;  /* 0x000000ff19197207 */ /* 0x000fe40004800000 */
[----:B------:R-:W-:Y:S02]  /*0420*/  SEL R7, R12, RZ, !P2 ;  /* 0x000000ff0c077207 */ /* 0x000fe40005000000 */
[----:B------:R-:W-:Y:S01]  /*0430*/  SEL R13, R13, RZ, !P3 ;  /* 0x000000ff0d0d7207 */ /* 0x000fe20005800000 */
        /* <DEDUP_REMOVED lines=10> */
[----:B------:R-:W-:Y:S01]  /*04e0*/  IMAD R5, R19, 0x200, R18 ;  /* 0x0000020013057824 */ /* 0x000fe200078e0212 */
[----:B------:R-:W-:-:S03]  /*04f0*/  IADD3 R18, PT, PT, R18, 0x80, RZ ;  /* 0x0000008012127810 */ /* 0x000fc60007ffe0ff */
[----:B0-----:R-:W-:-:S05]  /*0500*/  IMAD.WIDE.U32 R2, R5, 0x2, R2 ;  /* 0x0000000205027825 */ /* 0x001fca00078e0002 */
[----:B------:R0:W-:Y:S02]  /*0510*/  STG.E.U16 desc[UR4][R2.64], R25 ;  /* 0x0000001902007986 */ /* 0x0001e4000c101504 */
.L_x_11393:
[----:B------:R-:W-:Y:S05]  /*0520*/  BSYNC.RELIABLE B1 ;  /* 0x0000000000017941 */ /* 0x000fea0003800100 */
.L_x_11392:
[----:B------:R-:W-:-:S13]  /*0530*/  ISETP.GE.AND P0, PT, R18, R21, PT ;  /* 0x000000151200720c */ /* 0x000fda0003f06270 */
[----:B0-----:R-:W0:Y:S01]  /*0540*/  @!P0 LDC.64 R2, c[0x0][0x388] ;  /* 0x0000e200ff028b82 */ /* 0x001e220000000a00 */
[----:B------:R-:W-:Y:S02]  /*0550*/  @!P0 IMAD R5, R19, 0x200, R18 ;  /* 0x0000020013058824 */ /* 0x000fe400078e0212 */
[----:B------:R-:W-:Y:S02]  /*0560*/  @!P0 VIADD R18, R18, 0x80 ;  /* 0x0000008012128836 */ /* 0x000fe40000000000 */
[----:B0-----:R-:W-:-:S05]  /*0570*/  @!P0 IMAD.WIDE.U32 R2, R5, 0x2, R2 ;  /* 0x0000000205028825 */ /* 0x001fca00078e0002 */
[----:B------:R1:W-:Y:S02]  /*0580*/  @!P0 STG.E.U16 desc[UR4][R2.64], R7 ;  /* 0x0000000702008986 */ /* 0x0003e4000c101504 */
.L_x_11394:
[----:B------:R-:W-:Y:S05]  /*0590*/  BSYNC.RECONVERGENT B0 ;  /* 0x0000000000007941 */ /* 0x000fea0003800200 */
.L_x_11391:
        /* <DEDUP_REMOVED lines=8> */
.L_x_11395:
        /* <DEDUP_REMOVED lines=14> */
.L_x_21142:


//--------------------- .text._ZN2at6native29vectorized_elementwise_kernelILi2ENS0_13BinaryFunctorIsssZZZNS0_18lshift_kernel_cudaERNS_18TensorIteratorBaseEENKUlvE_clEvENKUlvE3_clEvEUlssE_EESt5arrayIPcLm3EEEEviT0_T1_ --------------------------
	.section	.text._ZN2at6native29vectorized_elementwise_kernelILi2ENS0_13BinaryFunctorIsssZZZNS0_18lshift_kernel_cudaERNS_18TensorIteratorBaseEENKUlvE_clEvENKUlvE3_clEvEUlssE_EESt5arrayIPcLm3EEEEviT0_T1_,"ax",@progbits
	.align	128
        .global         _ZN2at6native29vectorized_elementwise_kernelILi2ENS0_13BinaryFunctorIsssZZZNS0_18lshift_kernel_cudaERNS_18TensorIteratorBaseEENKUlvE_clEvENKUlvE3_clEvEUlssE_EESt5arrayIPcLm3EEEEviT0_T1_
        .type           _ZN2at6native29vectorized_elementwise_kernelILi2ENS0_13BinaryFunctorIsssZZZNS0_18lshift_kernel_cudaERNS_18TensorIteratorBaseEENKUlvE_clEvENKUlvE3_clEvEUlssE_EESt5arrayIPcLm3EEEEviT0_T1_,@function
        .size           _ZN2at6native29vectorized_elementwise_kernelILi2ENS0_13BinaryFunctorIsssZZZNS0_18lshift_kernel_cudaERNS_18TensorIteratorBaseEENKUlvE_clEvENKUlvE3_clEvEUlssE_EESt5arrayIPcLm3EEEEviT0_T1_,(.L_x_21143 - _ZN2at6native29vectorized_elementwise_kernelILi2ENS0_13BinaryFunctorIsssZZZNS0_18lshift_kernel_cudaERNS_18TensorIteratorBaseEENKUlvE_clEvENKUlvE3_clEvEUlssE_EESt5arrayIPcLm3EEEEviT0_T1_)
        .other          _ZN2at6native29vectorized_elementwise_kernelILi2ENS0_13BinaryFunctorIsssZZZNS0_18lshift_kernel_cudaERNS_18TensorIteratorBaseEENKUlvE_clEvENKUlvE3_clEvEUlssE_EESt5arrayIPcLm3EEEEviT0_T1_,@"STO_CUDA_ENTRY STV_DEFAULT"
_ZN2at6native29vectorized_elementwise_kernelILi2ENS0_13BinaryFunctorIsssZZZNS0_18lshift_kernel_cudaERNS_18TensorIteratorBaseEENKUlvE_clEvENKUlvE3_clEvEUlssE_EESt5arrayIPcLm3EEEEviT0_T1_:
.text._ZN2at6native29vectorized_elementwise_kernelILi2ENS0_13BinaryFunctorIsssZZZNS0_18lshift_kernel_cudaERNS_18TensorIteratorBaseEENKUlvE_clEvENKUlvE3_clEvEUlssE_EESt5arrayIPcLm3EEEEviT0_T1_:
        /* <DEDUP_REMOVED lines=24> */
[----:B------:R2:W5:Y:S07]  /*0180*/  @!P0 LDG.E.U16 R23, desc[UR4][R16.64] ;  /* 0x0000000410178981 */ /* 0x00056e000c1e1500 */
[----:B------:R-:W-:-:S02]  /*0190*/  @!P1 IMAD.IADD R15, R0, 0x1, R25 ;  /* 0x00000001000f9824 */ /* 0x000fc400078e0219 */
[----:B------:R-:W-:Y:S01]  /*01a0*/  @!P1 VIADD R25, R25, 0x80 ;  /* 0x0000008019199836 */ /* 0x000fe20000000000 */
[----:B--2---:R-:W2:Y:S04]  /*01b0*/  LDC.64 R16, c[0x0][0x398] ;  /* 0x0000e600ff107b82 */ /* 0x004ea80000000a00 */
[----:B------:R-:W-:-:S13]  /*01c0*/  ISETP.GE.U32.AND P2, PT, R25, R2, PT ;  /* 0x000000021900720c */ /* 0x000fda0003f46070 */
[----:B------:R-:W-:Y:S02]  /*01d0*/  @!P2 IMAD.IADD R5, R0, 0x1, R25 ;  /* 0x000000010005a824 */ /* 0x000fe400078e0219 */
[----:B------:R-:W-:-:S05]  /*01e0*/  @!P2 VIADD R25, R25, 0x80 ;  /* 0x000000801919a836 */ /* 0x000fca0000000000 */
[----:B------:R-:W-:-:S13]  /*01f0*/  ISETP.GE.U32.AND P3, PT, R25, R2, PT ;  /* 0x000000021900720c */ /* 0x000fda0003f66070 */
[----:B------:R-:W-:Y:S02]  /*0200*/  @!P3 IMAD.IADD R9, R0, 0x1, R25 ;  /* 0x000000010009b824 */ /* 0x000fe400078e0219 */
[----:B------:R-:W-:-:S05]  /*0210*/  @!P3 VIADD R25, R25, 0x80 ;  /* 0x000000801919b836 */ /* 0x000fca0000000000 */
[----:B------:R-:W-:Y:S01]  /*0220*/  ISETP.GE.U32.AND P4, PT, R25, R2, PT ;  /* 0x000000021900720c */ /* 0x000fe20003f86070 */
[C---:B---3--:R-:W-:Y:S01]  /*0230*/  @!P2 IMAD.WIDE.U32 R12, R5.reuse, 0x2, R12 ;  /* 0x00000002050ca825 */ /* 0x048fe200078e000c */
[----:B------:R-:W-:Y:S02]  /*0240*/  PRMT R24, RZ, 0x7610, R24 ;  /* 0x00007610ff187816 */ /* 0x000fe40000000018 */
[----:B------:R-:W-:Y:S01]  /*0250*/  CS2R R20, SRZ ;  /* 0x0000000000147805 */ /* 0x000fe2000001ff00 */
[----:B----4-:R-:W-:Y:S01]  /*0260*/  @!P2 IMAD.WIDE.U32 R10, R5, 0x2, R10 ;  /* 0x00000002050aa825 */ /* 0x010fe200078e000a */
[----:B------:R-:W-:Y:S02]  /*0270*/  PRMT R4, RZ, 0x7610, R4 ;  /* 0x00007610ff047816 */ /* 0x000fe40000000004 */
[----:B------:R3:W4:Y:S01]  /*0280*/  @!P0 LDG.E.U16 R24, desc[UR4][R6.64] ;  /* 0x0000000406188981 */ /* 0x000722000c1e1500 */
[----:B0-----:R-:W-:-:S03]  /*0290*/  @!P1 IMAD.WIDE.U32 R28, R15, 0x2, R28 ;  /* 0x000000020f1c9825 */ /* 0x001fc600078e001c */
[----:B------:R0:W4:Y:S01]  /*02a0*/  @!P2 LDG.E.U16 R21, desc[UR4][R12.64] ;  /* 0x000000040c15a981 */ /* 0x000122000c1e1500 */
[C---:B------:R-:W-:Y:S02]  /*02b0*/  @!P4 IMAD.IADD R5, R0.reuse, 0x1, R25 ;  /* 0x000000010005c824 */ /* 0x040fe400078e0219 */
[----:B------:R-:W-:Y:S01]  /*02c0*/  @!P4 VIADD R25, R25, 0x80 ;  /* 0x000000801919c836 */ /* 0x000fe20000000000 */
[----:B------:R0:W4:Y:S01]  /*02d0*/  @!P1 LDG.E.U16 R4, desc[UR4][R28.64] ;  /* 0x000000041c049981 */ /* 0x000122000c1e1500 */
[----:B-----5:R-:W-:Y:S02]  /*02e0*/  @!P1 IMAD.WIDE.U32 R26, R15, 0x2, R26 ;  /* 0x000000020f1a9825 */ /* 0x020fe400078e001a */
[----:B------:R-:W5:Y:S01]  /*02f0*/  LDC.64 R14, c[0x0][0x390] ;  /* 0x0000e400ff0e7b82 */ /* 0x000f620000000a00 */
[----:B------:R-:W-:Y:S01]  /*0300*/  ISETP.GE.U32.AND P0, PT, R25, R2, PT ;  /* 0x000000021900720c */ /* 0x000fe20003f06070 */
[C---:B-1----:R-:W-:Y:S01]  /*0310*/  @!P3 IMAD.WIDE.U32 R18, R9.reuse, 0x2, R18 ;  /* 0x000000020912b825 */ /* 0x042fe200078e0012 */
[----:B------:R1:W4:Y:S03]  /*0320*/  @!P1 LDG.E.U16 R22, desc[UR4][R26.64] ;  /* 0x000000041a169981 */ /* 0x000326000c1e1500 */
[----:B--2---:R-:W-:Y:S01]  /*0330*/  @!P3 IMAD.WIDE.U32 R16, R9, 0x2, R16 ;  /* 0x000000020910b825 */ /* 0x004fe200078e0010 */
[----:B---3--:R-:W-:Y:S01]  /*0340*/  PRMT R7, RZ, 0x7610, R7 ;  /* 0x00007610ff077816 */ /* 0x008fe20000000007 */
[----:B0-----:R-:W0:Y:S01]  /*0350*/  LDC.64 R12, c[0x0][0x390] ;  /* 0x0000e400ff0c7b82 */ /* 0x001e220000000a00 */
[----:B------:R-:W-:Y:S01]  /*0360*/  PRMT R8, RZ, 0x7610, R8 ;  /* 0x00007610ff087816 */ /* 0x000fe20000000008 */
[----:B------:R-:W2:Y:S06]  /*0370*/  @!P3 LDG.E.U16 R20, desc[UR4][R18.64] ;  /* 0x000000041214b981 */ /* 0x000eac000c1e1500 */
[----:B------:R-:W3:Y:S01]  /*0380*/  LDC.64 R28, c[0x0][0x398] ;  /* 0x0000e600ff1c7b82 */ /* 0x000ee20000000a00 */
[----:B------:R-:W-:Y:S01]  /*0390*/  @!P0 IMAD.IADD R9, R0, 0x1, R25 ;  /* 0x0000000100098824 */ /* 0x000fe200078e0219 */
[----:B------:R5:W2:Y:S01]  /*03a0*/  @!P2 LDG.E.U16 R7, desc[UR4][R10.64] ;  /* 0x000000040a07a981 */ /* 0x000aa2000c1e1500 */
[----:B------:R-:W-:Y:S01]  /*03b0*/  @!P0 VIADD R25, R25, 0x80 ;  /* 0x0000008019198836 */ /* 0x000fe20000000000 */
[----:B------:R-:W-:-:S02]  /*03c0*/  PRMT R6, RZ, 0x7610, R6 ;  /* 0x00007610ff067816 */ /* 0x000fc40000000006 */
[----:B------:R3:W2:Y:S02]  /*03d0*/  @!P3 LDG.E.U16 R8, desc[UR4][R16.64] ;  /* 0x000000041008b981 */ /* 0x0006a4000c1e1500 */
[----:B-1----:R-:W1:Y:S01]  /*03e0*/  LDC.64 R26, c[0x0][0x398] ;  /* 0x0000e600ff1a7b82 */ /* 0x002e620000000a00 */
[----:B------:R-:W-:Y:S01]  /*03f0*/  ISETP.GE.U32.AND P1, PT, R25, R2, PT ;  /* 0x000000021900720c */ /* 0x000fe20003f26070 */
[----:B-----5:R-:W-:Y:S01]  /*0400*/  @!P4 IMAD.WIDE.U32 R14, R5, 0x2, R14 ;  /* 0x00000002050ec825 */ /* 0x020fe200078e000e */
[----:B------:R-:W-:-:S03]  /*0410*/  CS2R R10, SRZ ;  /* 0x00000000000a7805 */ /* 0x000fc6000001ff00 */
[C---:B0-----:R-:W-:Y:S02]  /*0420*/  @!P0 IMAD.WIDE.U32 R12, R9.reuse, 0x2, R12 ;  /* 0x00000002090c8825 */ /* 0x041fe400078e000c */
[----:B------:R-:W0:Y:S01]  /*0430*/  LDC.64 R18, c[0x0][0x398] ;  /* 0x0000e600ff127b82 */ /* 0x000e220000000a00 */
[----:B------:R-:W5:Y:S04]  /*0440*/  @!P4 LDG.E.U16 R11, desc[UR4][R14.64] ;  /* 0x000000040e0bc981 */ /* 0x000f68000c1e1500 */
[----:B------:R1:W5:Y:S01]  /*0450*/  @!P0 LDG.E.U16 R10, desc[UR4][R12.64] ;  /* 0x000000040c0a8981 */ /* 0x000362000c1e1500 */
[----:B---3--:R-:W-:Y:S02]  /*0460*/  @!P0 IMAD.WIDE.U32 R28, R9, 0x2, R28 ;  /* 0x00000002091c8825 */ /* 0x008fe400078e001c */
[----:B------:R-:W3:Y:S02]  /*0470*/  LDC.64 R16, c[0x0][0x398] ;  /* 0x0000e600ff107b82 */ /* 0x000ee40000000a00 */
[----:B------:R-:W-:Y:S01]  /*0480*/  @!P1 IMAD.IADD R9, R0, 0x1, R25 ;  /* 0x0000000100099824 */ /* 0x000fe200078e0219 */
[----:B------:R-:W5:Y:S01]  /*0490*/  @!P0 LDG.E.U16 R6, desc[UR4][R28.64] ;  /* 0x000000041c068981 */ /* 0x000f62000c1e1500 */
[----:B------:R-:W-:-:S04]  /*04a0*/  @!P1 VIADD R25, R25, 0x80 ;  /* 0x0000008019199836 */ /* 0x000fc80000000000 */
[----:B-1----:R-:W1:Y:S01]  /*04b0*/  LDC.64 R12, c[0x0][0x390] ;  /* 0x0000e400ff0c7b82 */ /* 0x002e620000000a00 */
[----:B------:R-:W-:-:S07]  /*04c0*/  ISETP.GE.U32.AND P0, PT, R25, R2, PT ;  /* 0x000000021900720c */ /* 0x000fce0003f06070 */
[----:B------:R-:W1:Y:S01]  /*04d0*/  LDC.64 R14, c[0x0][0x390] ;  /* 0x0000e400ff0e7b82 */ /* 0x000e620000000a00 */
[----:B------:R-:W-:Y:S01]  /*04e0*/  @!P4 IMAD.WIDE.U32 R26, R5, 0x2, R26 ;  /* 0x00000002051ac825 */ /* 0x000fe200078e001a */
[----:B------:R-:W-:-:S06]  /*04f0*/  PRMT R5, RZ, 0x7610, R5 ;  /* 0x00007610ff057816 */ /* 0x000fcc0000000005 */
[----:B------:R0:W5:Y:S02]  /*0500*/  @!P4 LDG.E.U16 R5, desc[UR4][R26.64] ;  /* 0x000000041a05c981 */ /* 0x000164000c1e1500 */
[----:B0-----:R-:W-:-:S04]  /*0510*/  @!P1 IMAD.WIDE.U32 R18, R9, 0x2, R18 ;  /* 0x0000000209129825 */ /* 0x001fc800078e0012 */
[--C-:B------:R-:W-:Y:S01]  /*0520*/  @!P0 IMAD.IADD R27, R0, 0x1, R25.reuse ;  /* 0x00000001001b8824 */ /* 0x100fe200078e0219 */
[----:B------:R-:W-:Y:S02]  /*0530*/  PRMT R25, RZ, 0x7610, R25 ;  /* 0x00007610ff197816 */ /* 0x000fe40000000019 */
[----:B------:R-:W-:Y:S01]  /*0540*/  PRMT R26, RZ, 0x7610, R26 ;  /* 0x00007610ff1a7816 */ /* 0x000fe2000000001a */
[----:B---3--:R-:W-:-:S03]  /*0550*/  @!P0 IMAD.WIDE.U32 R16, R27, 0x2, R16 ;  /* 0x000000021b108825 */ /* 0x008fc600078e0010 */
[----:B------:R4:W3:Y:S01]  /*0560*/  @!P1 LDG.E.U16 R25, desc[UR4][R18.64] ;  /* 0x0000000412199981 */ /* 0x0008e2000c1e1500 */
[----:B-1----:R-:W-:-:S03]  /*0570*/  @!P1 IMAD.WIDE.U32 R12, R9, 0x2, R12 ;  /* 0x00000002090c9825 */ /* 0x002fc600078e000c */
[----:B------:R-:W3:Y:S01]  /*0580*/  @!P0 LDG.E.U16 R26, desc[UR4][R16.64] ;  /* 0x00000004101a8981 */ /* 0x000ee2000c1e1500 */
[----:B------:R-:W-:-:S04]  /*0590*/  @!P0 IMAD.WIDE.U32 R14, R27, 0x2, R14 ;  /* 0x000000021b0e8825 */ /* 0x000fc800078e000e */
[----:B------:R-:W-:Y:S02]  /*05a0*/  IMAD.MOV.U32 R9, RZ, RZ, RZ ;  /* 0x000000ffff097224 */ /* 0x000fe400078e00ff */
[----:B------:R-:W-:-:S04]  /*05b0*/  IMAD.MOV.U32 R27, RZ, RZ, RZ ;  /* 0x000000ffff1b7224 */ /* 0x000fc800078e00ff */
[----:B------:R0:W3:Y:S04]  /*05c0*/  @!P1 LDG.E.U16 R9, desc[UR4][R12.64] ;  /* 0x000000040c099981 */ /* 0x0000e8000c1e1500 */
[----:B------:R-:W3:Y:S01]  /*05d0*/  @!P0 LDG.E.U16 R27, desc[UR4][R14.64] ;  /* 0x000000040e1b8981 */ /* 0x000ee2000c1e1500 */
[----:B------:R-:W-:Y:S04]  /*05e0*/  BSSY.RECONVERGENT B0, `(.L_x_11397) ;  /* 0x0000054000007945 */ /* 0x000fe80003800200 */
[----:B------:R-:W-:Y:S01]  /*05f0*/  BSSY.RELIABLE B1, `(.L_x_11398) ;  /* 0x000004c000017945 */ /* 0x000fe20003800100 */
[----:B----4-:R-:W-:-:S04]  /*0600*/  LOP3.LUT R19, R4, 0xffff, RZ, 0xc0, !PT ;  /* 0x0000ffff04137812 */ /* 0x010fc800078ec0ff */
[----:B------:R-:W-:Y:S02]  /*0610*/  ISETP.GT.U32.AND P0, PT, R19, 0xf, PT ;  /* 0x0000000f1300780c */ /* 0x000fe40003f04070 */
[----:B------:R-:W-:-:S04]  /*0620*/  SHF.L.U32 R22, R22, R19, RZ ;  /* 0x0000001316167219 */ /* 0x000fc800000006ff */
[----:B0-----:R-:W-:Y:S02]  /*0630*/  SEL R13, R22, RZ, !P0 ;  /* 0x000000ff160d7207 */ /* 0x001fe40004000000 */
[----:B------:R-:W-:Y:S02]  /*0640*/  ISETP.GE.U32.AND P0, PT, R3, R2, PT ;  /* 0x000000020300720c */ /* 0x000fe40003f06070 */
[----:B------:R-:W-:Y:S02]  /*0650*/  LOP3.LUT R24, R24, 0xffff, RZ, 0xc0, !PT ;  /* 0x0000ffff18187812 */ /* 0x000fe400078ec0ff */
[----:B--2---:R-:W-:Y:S02]  /*0660*/  LOP3.LUT R4, R7, 0xffff, RZ, 0xc0, !PT ;  /* 0x0000ffff07047812 */ /* 0x004fe400078ec0ff */
[----:B------:R-:W-:Y:S02]  /*0670*/  LOP3.LUT R7, R8, 0xffff, RZ, 0xc0, !PT ;  /* 0x0000ffff08077812 */ /* 0x000fe400078ec0ff */
[----:B------:R-:W-:-:S02]  /*0680*/  ISETP.GT.U32.AND P1, PT, R4, 0xf, PT ;  /* 0x0000000f0400780c */ /* 0x000fc40003f24070 */
[----:B------:R-:W-:Y:S02]  /*0690*/  SHF.L.U32 R21, R21, R4, RZ ;  /* 0x0000000415157219 */ /* 0x000fe400000006ff */
[----:B------:R-:W-:Y:S02]  /*06a0*/  ISETP.GT.U32.AND P2, PT, R7, 0xf, PT ;  /* 0x0000000f0700780c */ /* 0x000fe40003f44070 */
[----:B------:R-:W-:Y:S02]  /*06b0*/  SHF.L.U32 R8, R20, R7, RZ ;  /* 0x0000000714087219 */ /* 0x000fe400000006ff */
[----:B------:R-:W-:Y:S02]  /*06c0*/  ISETP.GT.U32.AND P5, PT, R24, 0xf, PT ;  /* 0x0000000f1800780c */ /* 0x000fe40003fa4070 */
[----:B------:R-:W-:-:S04]  /*06d0*/  SHF.L.U32 R23, R23, R24, RZ ;  /* 0x0000001817177219 */ /* 0x000fc800000006ff */
[----:B------:R-:W-:Y:S02]  /*06e0*/  SEL R23, R23, RZ, !P5 ;  /* 0x000000ff17177207 */ /* 0x000fe40006800000 */
[----:B------:R-:W-:Y:S02]  /*06f0*/  SEL R8, R8, RZ, !P2 ;  /* 0x000000ff08087207 */ /* 0x000fe40005000000 */
[----:B-----5:R-:W-:Y:S02]  /*0700*/  LOP3.LUT R4, R5, 0xffff, RZ, 0xc0, !PT ;  /* 0x0000ffff05047812 */ /* 0x020fe400078ec0ff */
[----:B------:R-:W-:Y:S02]  /*0710*/  LOP3.LUT R5, R6, 0xffff, RZ, 0xc0, !PT ;  /* 0x0000ffff06057812 */ /* 0x000fe400078ec0ff */
[----:B------:R-:W-:Y:S02]  /*0720*/  ISETP.GT.U32.AND P3, PT, R4, 0xf, PT ;  /* 0x0000000f0400780c */ /* 0x000fe40003f64070 */
[----:B------:R-:W-:-:S02]  /*0730*/  SHF.L.U32 R7, R11, R4, RZ ;  /* 0x000000040b077219 */ /* 0x000fc400000006ff */
[----:B------:R-:W-:Y:S02]  /*0740*/  ISETP.GT.U32.AND P4, PT, R5, 0xf, PT ;  /* 0x0000000f0500780c */ /* 0x000fe40003f84070 */
[----:B------:R-:W-:Y:S02]  /*0750*/  SHF.L.U32 R6, R10, R5, RZ ;  /* 0x000000050a067219 */ /* 0x000fe400000006ff */
[----:B---3--:R-:W-:Y:S02]  /*0760*/  LOP3.LUT R4, R25, 0xffff, RZ, 0xc0, !PT ;  /* 0x0000ffff19047812 */ /* 0x008fe400078ec0ff */
[----:B------:R-:W-:Y:S02]  /*0770*/  LOP3.LUT R26, R26, 0xffff, RZ, 0xc0, !PT ;  /* 0x0000ffff1a1a7812 */ /* 0x000fe400078ec0ff */
[----:B------:R-:W-:Y:S02]  /*0780*/  ISETP.GT.U32.AND P6, PT, R4, 0xf, PT ;  /* 0x0000000f0400780c */ /* 0x000fe40003fc4070 */
[----:B------:R-:W-:-:S02]  /*0790*/  ISETP.GT.U32.AND P5, PT, R26, 0xf, PT ;  /* 0x0000000f1a00780c */ /* 0x000fc40003fa4070 */
[----:B------:R-:W-:Y:S02]  /*07a0*/  SEL R7, R7, RZ, !P3 ;  /* 0x000000ff07077207 */ /* 0x000fe40005800000 */
[----:B------:R-:W-:Y:S02]  /*07b0*/  SHF.L.U32 R5, R9, R4, RZ ;  /* 0x0000000409057219 */ /* 0x000fe400000006ff */
[----:B------:R-:W-:Y:S02]  /*07c0*/  SHF.L.U32 R4, R27, R26, RZ ;  /* 0x0000001a1b047219 */ /* 0x000fe400000006ff */
[----:B------:R-:W-:Y:S02]  /*07d0*/  SEL R9, R21, RZ, !P1 ;  /* 0x000000ff15097207 */ /* 0x000fe40004800000 */
[----:B------:R-:W-:Y:S02]  /*07e0*/  SEL R6, R6, RZ, !P4 ;  /* 0x000000ff06067207 */ /* 0x000fe40006000000 */
[----:B------:R-:W-:-:S02]  /*07f0*/  SEL R5, R5, RZ, !P6 ;  /* 0x000000ff05057207 */ /* 0x000fc40007000000 */
[----:B------:R-:W-:Y:S01]  /*0800*/  SEL R4, R4, RZ, !P5 ;  /* 0x000000ff04047207 */ /* 0x000fe20006800000 */
        /* <DEDUP_REMOVED lines=13> */
.L_x_11399:
[----:B------:R-:W-:-:S13]  /*08e0*/  ISETP.GE.U32.AND P0, PT, R3, R2, PT ;  /* 0x000000020300720c */ /* 0x000fda0003f06070 */
[----:B------:R-:W-:Y:S05]  /*08f0*/  @P0 BRA `(.L_x_11401) ;  /* 0x0000000000300947 */ /* 0x000fea0003800000 */
[----:B0-----:R-:W0:Y:S01]  /*0900*/  LDC.64 R10, c[0x0][0x388] ;  /* 0x0000e200ff0a7b82 */ /* 0x001e220000000a00 */
[----:B------:R-:W-:Y:S02]  /*0910*/  IMAD.IADD R13, R0, 0x1, R3 ;  /* 0x00000001000d7824 */ /* 0x000fe400078e0203 */
[----:B------:R-:W-:Y:S02]  /*0920*/  VIADD R3, R3, 0x80 ;  /* 0x0000008003037836 */ /* 0x000fe40000000000 */
[----:B0-----:R-:W-:-:S05]  /*0930*/  IMAD.WIDE.U32 R10, R13, 0x2, R10 ;  /* 0x000000020d0a7825 */ /* 0x001fca00078e000a */
[----:B------:R1:W-:Y:S02]  /*0940*/  STG.E.U16 desc[UR4][R10.64], R9 ;  /* 0x000000090a007986 */ /* 0x0003e4000c101504 */
.L_x_11400:
[----:B------:R-:W-:-:S13]  /*0950*/  ISETP.GE.U32.AND P0, PT, R3, R2, PT ;  /* 0x000000020300720c */ /* 0x000fda0003f06070 */
[----:B------:R-:W-:Y:S05]  /*0960*/  @P0 BRA `(.L_x_11402) ;  /* 0x0000000000300947 */ /* 0x000fea0003800000 */
[----:B01----:R-:W0:Y:S01]  /*0970*/  LDC.64 R10, c[0x0][0x388] ;  /* 0x0000e200ff0a7b82 */ /* 0x003e220000000a00 */
[----:B------:R-:W-:Y:S02]  /*0980*/  IMAD.IADD R9, R0, 0x1, R3 ;  /* 0x0000000100097824 */ /* 0x000fe400078e0203 */
[----:B------:R-:W-:Y:S02]  /*0990*/  VIADD R3, R3, 0x80 ;  /* 0x0000008003037836 */ /* 0x000fe40000000000 */
[----:B0-----:R-:W-:-:S05]  /*09a0*/  IMAD.WIDE.U32 R10, R9, 0x2, R10 ;  /* 0x00000002090a7825 */ /* 0x001fca00078e000a */
[----:B------:R1:W-:Y:S02]  /*09b0*/  STG.E.U16 desc[UR4][R10.64], R8 ;  /* 0x000000080a007986 */ /* 0x0003e4000c101504 */
.L_x_11401:
[----:B------:R-:W-:-:S13]  /*09c0*/  ISETP.GE.U32.AND P0, PT, R3, R2, PT ;  /* 0x000000020300720c */ /* 0x000fda0003f06070 */
[----:B------:R-:W-:Y:S05]  /*09d0*/  @P0 BRA `(.L_x_11403) ;  /* 0x0000000000340947 */ /* 0x000fea0003800000 */
[----:B-1----:R-:W1:Y:S01]  /*09e0*/  LDC.64 R8, c[0x0][0x388] ;  /* 0x0000e200ff087b82 */ /* 0x002e620000000a00 */
[----:B0-----:R-:W-:Y:S02]  /*09f0*/  IMAD.IADD R11, R0, 0x1, R3 ;  /* 0x00000001000b7824 */ /* 0x001fe400078e0203 */
[----:B------:R-:W-:Y:S02]  /*0a00*/  VIADD R3, R3, 0x80 ;  /* 0x0000008003037836 */ /* 0x000fe40000000000 */
[----:B-1----:R-:W-:-:S05]  /*0a10*/  IMAD.WIDE.U32 R8, R11, 0x2, R8 ;  /* 0x000000020b087825 */ /* 0x002fca00078e0008 */
[----:B------:R2:W-:Y:S02]  /*0a20*/  STG.E.U16 desc[UR4][R8.64], R7 ;  /* 0x0000000708007986 */ /* 0x0005e4000c101504 */
.L_x_11402:
        /* <DEDUP_REMOVED lines=8> */
.L_x_11403:
[----:B------:R-:W-:Y:S05]  /*0ab0*/  BSYNC.RELIABLE B1 ;  /* 0x0000000000017941 */ /* 0x000fea0003800100 */
.L_x_11398:
[----:B------:R-:W-:-:S13]  /*0ac0*/  ISETP.GE.U32.AND P0, PT, R3, R2, PT ;  /* 0x000000020300720c */ /* 0x000fda0003f06070 */
[----:B--2---:R-:W2:Y:S01]  /*0ad0*/  @!P0 LDC.64 R6, c[0x0][0x388] ;  /* 0x0000e200ff068b82 */ /* 0x004ea20000000a00 */
[----:B------:R-:W-:Y:S02]  /*0ae0*/  @!P0 IMAD.IADD R9, R0, 0x1, R3 ;  /* 0x0000000100098824 */ /* 0x000fe400078e0203 */
[----:B------:R-:W-:Y:S02]  /*0af0*/  @!P0 VIADD R3, R3, 0x80 ;  /* 0x0000008003038836 */ /* 0x000fe40000000000 */
[----:B--2---:R-:W-:-:S05]  /*0b00*/  @!P0 IMAD.WIDE.U32 R6, R9, 0x2, R6 ;  /* 0x0000000209068825 */ /* 0x004fca00078e0006 */
[----:B------:R3:W-:Y:S02]  /*0b10*/  @!P0 STG.E.U16 desc[UR4][R6.64], R5 ;  /* 0x0000000506008986 */ /* 0x0007e4000c101504 */
.L_x_11404:
[----:B------:R-:W-:Y:S05]  /*0b20*/  BSYNC.RECONVERGENT B0 ;  /* 0x0000000000007941 */ /* 0x000fea0003800200 */
.L_x_11397:
        /* <DEDUP_REMOVED lines=8> */
.L_x_11396:
[----:B------:R-:W0:Y:S01]  /*0bb0*/  S2R R2, SR_TID.X ;  /* 0x0000000000027919 */ /* 0x000e220000002100 */
[----:B------:R-:W1:Y:S08]  /*0bc0*/  LDC.64 R4, c[0x0][0x390] ;  /* 0x0000e400ff047b82 */ /* 0x000e700000000a00 */
[----:B------:R-:W2:Y:S01]  /*0bd0*/  LDC.64 R6, c[0x0][0x398] ;  /* 0x0000e600ff067b82 */ /* 0x000ea20000000a00 */
[----:B-1----:R-:W-:-:S04]  /*0be0*/  IMAD.WIDE.U32 R4, R0, 0x2, R4 ;  /* 0x0000000200047825 */ /* 0x002fc800078e0004 */
[----:B0-----:R-:W-:-:S03]  /*0bf0*/  IMAD.WIDE.U32 R12, R2, 0x4, R4 ;  /* 0x00000004020c7825 */ /* 0x001fc600078e0004 */
[----:B------:R-:W0:Y:S01]  /*0c00*/  LDC.64 R4, c[0x0][0x388] ;  /* 0x0000e200ff047b82 */ /* 0x000e220000000a00 */
[----:B--2---:R-:W-:Y:S01]  /*0c10*/  IMAD.WIDE.U32 R6, R0, 0x2, R6 ;  /* 0x0000000200067825 */ /* 0x004fe200078e0006 */
[----:B------:R-:W2:Y:S04]  /*0c20*/  LDG.E R11, desc[UR4][R12.64+0x200] ;  /* 0x000200040c0b7981 */ /* 0x000ea8000c1e1900 */
[----:B------:R-:W3:Y:S01]  /*0c30*/  LDG.E R8, desc[UR4][R12.64+0x400] ;  /* 0x000400040c087981 */ /* 0x000ee2000c1e1900 */
[----:B------:R-:W-:-:S03]  /*0c40*/  IMAD.WIDE.U32 R14, R2, 0x4, R6 ;  /* 0x00000004020e7825 */ /* 0x000fc600078e0006 */
        /* <DEDUP_REMOVED lines=8> */
[C---:B--2---:R-:W-:Y:S02]  /*0cd0*/  PRMT R15, R11.reuse, 0x7732, RZ ;  /* 0x000077320b0f7816 */ /* 0x044fe400000000ff */
[----:B------:R-:W-:Y:S02]  /*0ce0*/  LOP3.LUT R12, R11, 0xffff, RZ, 0xc0, !PT ;  /* 0x0000ffff0b0c7812 */ /* 0x000fe400078ec0ff */
[C---:B---3--:R-:W-:Y:S01]  /*0cf0*/  PRMT R0, R8.reuse, 0x7732, RZ ;  /* 0x0000773208007816 */ /* 0x048fe200000000ff */
[----:B------:R-:W-:Y:S01]  /*0d00*/  IMAD.MOV.U32 R11, RZ, RZ, R15 ;  /* 0x000000ffff0b7224 */ /* 0x000fe200078e000f */
[----:B------:R-:W-:Y:S02]  /*0d10*/  LOP3.LUT R8, R8, 0xffff, RZ, 0xc0, !PT ;  /* 0x0000ffff08087812 */ /* 0x000fe400078ec0ff */
[----:B-----5:R-:W-:-:S04]  /*0d20*/  LOP3.LUT R13, R16, 0xffff, RZ, 0xc0, !PT ;  /* 0x0000ffff100d7812 */ /* 0x020fc800078ec0ff */
[----:B------:R-:W-:Y:S02]  /*0d30*/  ISETP.GT.U32.AND P5, PT, R13, 0xf, PT ;  /* 0x0000000f0d00780c */ /* 0x000fe40003fa4070 */
[----:B------:R-:W-:Y:S02]  /*0d40*/  SHF.L.U32 R12, R12, R13, RZ ;  /* 0x0000000d0c0c7219 */ /* 0x000fe400000006ff */
[C---:B----4-:R-:W-:Y:S02]  /*0d50*/  PRMT R15, R10.reuse, 0x7732, RZ ;  /* 0x000077320a0f7816 */ /* 0x050fe400000000ff */
[----:B------:R-:W-:Y:S02]  /*0d60*/  LOP3.LUT R13, R10, 0xffff, RZ, 0xc0, !PT ;  /* 0x0000ffff0a0d7812 */ /* 0x000fe400078ec0ff */
[----:B------:R-:W-:Y:S02]  /*0d70*/  LOP3.LUT R17, R3, 0xffff, RZ, 0xc0, !PT ;  /* 0x0000ffff03117812 */ /* 0x000fe400078ec0ff */
[----:B------:R-:W-:-:S02]  /*0d80*/  LOP3.LUT R18, R9, 0xffff, RZ, 0xc0, !PT ;  /* 0x0000ffff09127812 */ /* 0x000fc400078ec0ff */
[----:B------:R-:W-:Y:S02]  /*0d90*/  ISETP.GT.U32.AND P4, PT, R13, 0xf, PT ;  /* 0x0000000f0d00780c */ /* 0x000fe40003f84070 */
[----:B------:R-:W-:Y:S02]  /*0da0*/  SHF.L.U32 R8, R8, R13, RZ ;  /* 0x0000000d08087219 */ /* 0x000fe400000006ff */
[----:B------:R-:W-:Y:S02]  /*0db0*/  SHF.L.U32 R10, R0, R15, RZ ;  /* 0x0000000f000a7219 */ /* 0x000fe400000006ff */
[----:B------:R-:W-:Y:S02]  /*0dc0*/  PRMT R20, R9, 0x7732, RZ ;  /* 0x0000773209147816 */ /* 0x000fe400000000ff */
[----:B------:R-:W-:Y:S02]  /*0dd0*/  PRMT R0, R6, 0x7732, RZ ;  /* 0x0000773206007816 */ /* 0x000fe400000000ff */
[----:B------:R-:W-:-:S02]  /*0de0*/  PRMT R13, R7, 0x7732, RZ ;  /* 0x00007732070d7816 */ /* 0x000fc400000000ff */
[----:B------:R-:W-:Y:S02]  /*0df0*/  PRMT R3, R3, 0x7732, RZ ;  /* 0x0000773203037816 */ /* 0x000fe400000000ff */
[----:B------:R-:W-:Y:S02]  /*0e00*/  SHF.L.U32 R9, R17, R18, RZ ;  /* 0x0000001211097219 */ /* 0x000fe400000006ff */
[----:B------:R-:W-:Y:S02]  /*0e10*/  ISETP.GT.U32.AND P6, PT, R18, 0xf, PT ;  /* 0x0000000f1200780c */ /* 0x000fe40003fc4070 */
[----:B------:R-:W-:Y:S02]  /*0e20*/  LOP3.LUT R7, R7, 0xffff, RZ, 0xc0, !PT ;  /* 0x0000ffff07077812 */ /* 0x000fe400078ec0ff */
[----:B------:R-:W-:Y:S02]  /*0e30*/  LOP3.LUT R6, R6, 0xffff, RZ, 0xc0, !PT ;  /* 0x0000ffff06067812 */ /* 0x000fe400078ec0ff */
[----:B------:R-:W-:-:S02]  /*0e40*/  PRMT R14, R16, 0x7732, RZ ;  /* 0x00007732100e7816 */ /* 0x000fc400000000ff */
[----:B------:R-:W-:Y:S02]  /*0e50*/  ISETP.GT.U32.AND P2, PT, R20, 0xf, PT ;  /* 0x0000000f1400780c */ /* 0x000fe40003f44070 */
[----:B------:R-:W-:Y:S02]  /*0e60*/  SHF.L.U32 R3, R3, R20, RZ ;  /* 0x0000001403037219 */ /* 0x000fe400000006ff */
[----:B------:R-:W-:Y:S02]  /*0e70*/  ISETP.GT.U32.AND P3, PT, R7, 0xf, PT ;  /* 0x0000000f0700780c */ /* 0x000fe40003f64070 */
[----:B------:R-:W-:Y:S02]  /*0e80*/  SHF.L.U32 R6, R6, R7, RZ ;  /* 0x0000000706067219 */ /* 0x000fe400000006ff */
[----:B------:R-:W-:Y:S02]  /*0e90*/  SEL R9, R9, RZ, !P6 ;  /* 0x000000ff09097207 */ /* 0x000fe40007000000 */
[----:B------:R-:W-:-:S02]  /*0ea0*/  ISETP.GT.U32.AND P1, PT, R14, 0xf, PT ;  /* 0x0000000f0e00780c */ /* 0x000fc40003f24070 */
[----:B------:R-:W-:Y:S02]  /*0eb0*/  SHF.L.U32 R11, R11, R14, RZ ;  /* 0x0000000e0b0b7219 */ /* 0x000fe400000006ff */
[----:B------:R-:W-:Y:S02]  /*0ec0*/  ISETP.GT.U32.AND P0, PT, R15, 0xf, PT ;  /* 0x0000000f0f00780c */ /* 0x000fe40003f04070 */
[----:B------:R-:W-:Y:S02]  /*0ed0*/  ISETP.GT.U32.AND P6, PT, R13, 0xf, PT ;  /* 0x0000000f0d00780c */ /* 0x000fe40003fc4070 */
[----:B------:R-:W-:Y:S02]  /*0ee0*/  SHF.L.U32 R7, R0, R13, RZ ;  /* 0x0000000d00077219 */ /* 0x000fe400000006ff */
        /* <DEDUP_REMOVED lines=16> */
.L_x_11405:
        /* <DEDUP_REMOVED lines=9> */
.L_x_21143:


//--------------------- .text._ZN2at6native29vectorized_elementwise_kernelILi4ENS0_13BinaryFunctorIsssZZZNS0_18lshift_kernel_cudaERNS_18TensorIteratorBaseEENKUlvE_clEvENKUlvE3_clEvEUlssE_EESt5arrayIPcLm3EEEEviT0_T1_ --------------------------
	.section	.text._ZN2at6native29vectorized_elementwise_kernelILi4ENS0_13BinaryFunctorIsssZZZNS0_18lshift_kernel_cudaERNS_18TensorIteratorBaseEENKUlvE_clEvENKUlvE3_clEvEUlssE_EESt5arrayIPcLm3EEEEviT0_T1_,"ax",@progbits
	.align	128
        .global         _ZN2at6native29vectorized_elementwise_kernelILi4ENS0_13BinaryFunctorIsssZZZNS0_18lshift_kernel_cudaERNS_18TensorIteratorBaseEENKUlvE_clEvENKUlvE3_clEvEUlssE_EESt5arrayIPcLm3EEEEviT0_T1_
        .type           _ZN2at6native29vectorized_elementwise_kernelILi4ENS0_13BinaryFunctorIsssZZZNS0_18lshift_kernel_cudaERNS_18TensorIteratorBaseEENKUlvE_clEvENKUlvE3_clEvEUlssE_EESt5arrayIPcLm3EEEEviT0_T1_,@function
        .size           _ZN2at6native29vectorized_elementwise_kernelILi4ENS0_13BinaryFunctorIsssZZZNS0_18lshift_kernel_cudaERNS_18TensorIteratorBaseEENKUlvE_clEvENKUlvE3_clEvEUlssE_EESt5arrayIPcLm3EEEEviT0_T1_,(.L_x_21144 - _ZN2at6native29vectorized_elementwise_kernelILi4ENS0_13BinaryFunctorIsssZZZNS0_18lshift_kernel_cudaERNS_18TensorIteratorBaseEENKUlvE_clEvENKUlvE3_clEvEUlssE_EESt5arrayIPcLm3EEEEviT0_T1_)
        .other          _ZN2at6native29vectorized_elementwise_kernelILi4ENS0_13BinaryFunctorIsssZZZNS0_18lshift_kernel_cudaERNS_18TensorIteratorBaseEENKUlvE_clEvENKUlvE3_clEvEUlssE_EESt5arrayIPcLm3EEEEviT0_T1_,@"STO_CUDA_ENTRY STV_DEFAULT"
_ZN2at6native29vectorized_elementwise_kernelILi4ENS0_13BinaryFunctorIsssZZZNS0_18lshift_kernel_cudaERNS_18TensorIteratorBaseEENKUlvE_clEvENKUlvE3_clEvEUlssE_EESt5arrayIPcLm3EEEEviT0_T1_:
.text._ZN2at6native29vectorized_elementwise_kernelILi4ENS0_13BinaryFunctorIsssZZZNS0_18lshift_kernel_cudaERNS_18TensorIteratorBaseEENKUlvE_clEvENKUlvE3_clEvEUlssE_EESt5arrayIPcLm3EEEEviT0_T1_:
        /* <DEDUP_REMOVED lines=142> */
.L_x_11409:
[----:B------:R-:W-:-:S13]  /*08e0*/  ISETP.GE.U32.AND P0, PT, R3, R2, PT ;  /* 0x000000020300720c */ /* 0x000fda0003f06070 */
[----:B------:R-:W-:Y:S05]  /*08f0*/  @P0 BRA `(.L_x_11411) ;  /* 0x0000000000300947 */ /* 0x000fea0003800000 */
[----:B0-----:R-:W0:Y:S01]  /*0900*/  LDC.64 R10, c[0x0][0x388] ;  /* 0x0000e200ff0a7b82 */ /* 0x001e220000000a00 */
[----:B------:R-:W-:Y:S02]  /*0910*/  IMAD.IADD R13, R0, 0x1, R3 ;  /* 0x00000001000d7824 */ /* 0x000fe400078e0203 */
[----:B------:R-:W-:Y:S02]  /*0920*/  VIADD R3, R3, 0x80 ;  /* 0x0000008003037836 */ /* 0x000fe40000000000 */
[----:B0-----:R-:W-:-:S05]  /*0930*/  IMAD.WIDE.U32 R10, R13, 0x2, R10 ;  /* 0x000000020d0a7825 */ /* 0x001fca00078e000a */
[----:B------:R1:W-:Y:S02]  /*0940*/  STG.E.U16 desc[UR4][R10.64], R9 ;  /* 0x000000090a007986 */ /* 0x0003e4000c101504 */
.L_x_11410:
[----:B------:R-:W-:-:S13]  /*0950*/  ISETP.GE.U32.AND P0, PT, R3, R2, PT ;  /* 0x000000020300720c */ /* 0x000fda0003f06070 */
[----:B------:R-:W-:Y:S05]  /*0960*/  @P0 BRA `(.L_x_11412) ;  /* 0x0000000000300947 */ /* 0x000fea0003800000 */
[----:B01----:R-:W0:Y:S01]  /*0970*/  LDC.64 R10, c[0x0][0x388] ;  /* 0x0000e200ff0a7b82 */ /* 0x003e220000000a00 */
[----:B------:R-:W-:Y:S02]  /*0980*/  IMAD.IADD R9, R0, 0x1, R3 ;  /* 0x0000000100097824 */ /* 0x000fe400078e0203 */
[----:B------:R-:W-:Y:S02]  /*0990*/  VIADD R3, R3, 0x80 ;  /* 0x0000008003037836 */ /* 0x000fe40000000000 */
[----:B0-----:R-:W-:-:S05]  /*09a0*/  IMAD.WIDE.U32 R10, R9, 0x2, R10 ;  /* 0x00000002090a7825 */ /* 0x001fca00078e000a */
[----:B------:R1:W-:Y:S02]  /*09b0*/  STG.E.U16 desc[UR4][R10.64], R8 ;  /* 0x000000080a007986 */ /* 0x0003e4000c101504 */
.L_x_11411:
[----:B------:R-:W-:-:S13]  /*09c0*/  ISETP.GE.U32.AND P0, PT, R3, R2, PT ;  /* 0x000000020300720c */ /* 0x000fda0003f06070 */
[----:B------:R-:W-:Y:S05]  /*09d0*/  @P0 BRA `(.L_x_11413) ;  /* 0x0000000000340947 */ /* 0x000fea0003800000 */
[----:B-1----:R-:W1:Y:S01]  /*09e0*/  LDC.64 R8, c[0x0][0x388] ;  /* 0x0000e200ff087b82 */ /* 0x002e620000000a00 */
[----:B0-----:R-:W-:Y:S02]  /*09f0*/  IMAD.IADD R11, R0, 0x1, R3 ;  /* 0x00000001000b7824 */ /* 0x001fe400078e0203 */
[----:B------:R-:W-:Y:S02]  /*0a00*/  VIADD R3, R3, 0x80 ;  /* 0x0000008003037836 */ /* 0x000fe40000000000 */
[----:B-1----:R-:W-:-:S05]  /*0a10*/  IMAD.WIDE.U32 R8, R11, 0x2, R8 ;  /* 0x000000020b087825 */ /* 0x002fca00078e0008 */
[----:B------:R2:W-:Y:S02]  /*0a20*/  STG.E.U16 desc[UR4][R8.64], R7 ;  /* 0x0000000708007986 */ /* 0x0005e4000c101504 */
.L_x_11412:
        /* <DEDUP_REMOVED lines=8> */
.L_x_11413:
[----:B------:R-:W-:Y:S05]  /*0ab0*/  BSYNC.RELIABLE B1 ;  /* 0x0000000000017941 */ /* 0x000fea0003800100 */
.L_x_11408:
[----:B------:R-:W-:-:S13]  /*0ac0*/  ISETP.GE.U32.AND P0, PT, R3, R2, PT ;  /* 0x000000020300720c */ /* 0x000fda0003f06070 */
[----:B--2---:R-:W2:Y:S01]  /*0ad0*/  @!P0 LDC.64 R6, c[0x0][0x388] ;  /* 0x0000e200ff068b82 */ /* 0x004ea20000000a00 */
[----:B------:R-:W-:Y:S02]  /*0ae0*/  @!P0 IMAD.IADD R9, R0, 0x1, R3 ;  /* 0x0000000100098824 */ /* 0x000fe400078e0203 */
[----:B------:R-:W-:Y:S02]  /*0af0*/  @!P0 VIADD R3, R3, 0x80 ;  /* 0x0000008003038836 */ /* 0x000fe40000000000 */
[----:B--2---:R-:W-:-:S05]  /*0b00*/  @!P0 IMAD.WIDE.U32 R6, R9, 0x2, R6 ;  /* 0x0000000209068825 */ /* 0x004fca00078e0006 */
[----:B------:R3:W-:Y:S02]  /*0b10*/  @!P0 STG.E.U16 desc[UR4][R6.64], R5 ;  /* 0x0000000506008986 */ /* 0x0007e4000c101504 */
.L_x_11414:
[----:B------:R-:W-:Y:S05]  /*0b20*/  BSYNC.RECONVERGENT B0 ;  /* 0x0000000000007941 */ /* 0x000fea0003800200 */
.L_x_11407:
        /* <DEDUP_REMOVED lines=8> */
.L_x_11406:
[----:B------:R-:W0:Y:S01]  /*0bb0*/  S2R R2, SR_TID.X ;  /* 0x0000000000027919 */ /* 0x000e220000002100 */
[----:B------:R-:W1:Y:S08]  /*0bc0*/  LDC.64 R4, c[0x0][0x390] ;  /* 0x0000e400ff047b82 */ /* 0x000e700000000a00 */
[----:B------:R-:W2:Y:S01]  /*0bd0*/  LDC.64 R6, c[0x0][0x398] ;  /* 0x0000e600ff067b82 */ /* 0x000ea20000000a00 */
[----:B-1----:R-:W-:-:S04]  /*0be0*/  IMAD.WIDE.U32 R4, R0, 0x2, R4 ;  /* 0x0000000200047825 */ /* 0x002fc800078e0004 */
[----:B0-----:R-:W-:-:S04]  /*0bf0*/  IMAD.WIDE.U32 R14, R2, 0x8, R4 ;  /* 0x00000008020e7825 */ /* 0x001fc800078e0004 */
[----:B--2---:R-:W-:Y:S01]  /*0c00*/  IMAD.WIDE.U32 R6, R0, 0x2, R6 ;  /* 0x0000000200067825 */ /* 0x004fe200078e0006 */
[----:B------:R-:W2:Y:S03]  /*0c10*/  LDG.E.64 R12, desc[UR4][R14.64] ;  /* 0x000000040e0c7981 */ /* 0x000ea6000c1e1b00 */
[----:B------:R-:W-:Y:S02]  /*0c20*/  IMAD.WIDE.U32 R16, R2, 0x8, R6 ;  /* 0x0000000802107825 */ /* 0x000fe400078e0006 */
[----:B------:R-:W3:Y:S04]  /*0c30*/  LDG.E.64 R6, desc[UR4][R14.64+0x400] ;  /* 0x000400040e067981 */ /* 0x000ee8000c1e1b00 */
[----:B------:R-:W4:Y:S04]  /*0c40*/  LDG.E.64 R8, desc[UR4][R16.64] ;  /* 0x0000000410087981 */ /* 0x000f28000c1e1b00 */
[----:B------:R-:W5:Y:S01]  /*0c50*/  LDG.E.64 R4, desc[UR4][R16.64+0x400] ;  /* 0x0004000410047981 */ /* 0x000f62000c1e1b00 */
[----:B--2---:R-:W-:-:S02]  /*0c60*/  LOP3.LUT R10, R12, 0xffff, RZ, 0xc0, !PT ;  /* 0x0000ffff0c0a7812 */ /* 0x004fc400078ec0ff */
[----:B------:R-:W-:Y:S02]  /*0c70*/  LOP3.LUT R3, R13, 0xffff, RZ, 0xc0, !PT ;  /* 0x0000ffff0d037812 */ /* 0x000fe400078ec0ff */
[C---:B----4-:R-:W-:Y:S02]  /*0c80*/  LOP3.LUT R11, R8.reuse, 0xffff, RZ, 0xc0, !PT ;  /* 0x0000ffff080b7812 */ /* 0x050fe400078ec0ff */
[----:B------:R-:W-:Y:S02]  /*0c90*/  PRMT R8, R8, 0x7732, RZ ;  /* 0x0000773208087816 */ /* 0x000fe400000000ff */
[----:B------:R-:W-:Y:S02]  /*0ca0*/  SHF.L.U32 R10, R10, R11, RZ ;  /* 0x0000000b0a0a7219 */ /* 0x000fe400000006ff */
[----:B------:R-:W-:Y:S02]  /*0cb0*/  ISETP.GT.U32.AND P6, PT, R11, 0xf, PT ;  /* 0x0000000f0b00780c */ /* 0x000fe40003fc4070 */
[----:B------:R-:W-:-:S02]  /*0cc0*/  PRMT R11, R12, 0x7732, RZ ;  /* 0x000077320c0b7816 */ /* 0x000fc400000000ff */
[----:B------:R-:W-:Y:S02]  /*0cd0*/  PRMT R12, R13, 0x7732, RZ ;  /* 0x000077320d0c7816 */ /* 0x000fe400000000ff */
[C---:B------:R-:W-:Y:S02]  /*0ce0*/  LOP3.LUT R18, R9.reuse, 0xffff, RZ, 0xc0, !PT ;  /* 0x0000ffff09127812 */ /* 0x040fe400078ec0ff */
[----:B------:R-:W-:Y:S02]  /*0cf0*/  PRMT R13, R9, 0x7732, RZ ;  /* 0x00007732090d7816 */ /* 0x000fe400000000ff */
[----:B------:R-:W-:Y:S02]  /*0d00*/  ISETP.GT.U32.AND P2, PT, R8, 0xf, PT ;  /* 0x0000000f0800780c */ /* 0x000fe40003f44070 */
[----:B------:R-:W-:Y:S02]  /*0d10*/  SHF.L.U32 R11, R11, R8, RZ ;  /* 0x000000080b0b7219 */ /* 0x000fe400000006ff */
[----:B------:R-:W0:Y:S01]  /*0d20*/  LDC.64 R8, c[0x0][0x388] ;  /* 0x0000e200ff087b82 */ /* 0x000e220000000a00 */
[----:B------:R-:W-:-:S02]  /*0d30*/  ISETP.GT.U32.AND P1, PT, R13, 0xf, PT ;  /* 0x0000000f0d00780c */ /* 0x000fc40003f24070 */
[----:B------:R-:W-:Y:S02]  /*0d40*/  SHF.L.U32 R12, R12, R13, RZ ;  /* 0x0000000d0c0c7219 */ /* 0x000fe400000006ff */
[----:B-----5:R-:W-:Y:S02]  /*0d50*/  LOP3.LUT R16, R4, 0xffff, RZ, 0xc0, !PT ;  /* 0x0000ffff04107812 */ /* 0x020fe400078ec0ff */
[----:B---3--:R-:W-:Y:S02]  /*0d60*/  LOP3.LUT R13, R6, 0xffff, RZ, 0xc0, !PT ;  /* 0x0000ffff060d7812 */ /* 0x008fe400078ec0ff */
[----:B------:R-:W-:Y:S02]  /*0d70*/  LOP3.LUT R15, R5, 0xffff, RZ, 0xc0, !PT ;  /* 0x0000ffff050f7812 */ /* 0x000fe400078ec0ff */
[----:B------:R-:W-:Y:S02]  /*0d80*/  LOP3.LUT R14, R7, 0xffff, RZ, 0xc0, !PT ;  /* 0x0000ffff070e7812 */ /* 0x000fe400078ec0ff */
[----:B------:R-:W-:-:S02]  /*0d90*/  PRMT R4, R4, 0x7732, RZ ;  /* 0x0000773204047816 */ /* 0x000fc400000000ff */
[----:B------:R-:W-:Y:S02]  /*0da0*/  ISETP.GT.U32.AND P4, PT, R16, 0xf, PT ;  /* 0x0000000f1000780c */ /* 0x000fe40003f84070 */
[----:B------:R-:W-:Y:S02]  /*0db0*/  SHF.L.U32 R13, R13, R16, RZ ;  /* 0x000000100d0d7219 */ /* 0x000fe400000006ff */
[----:B------:R-:W-:Y:S02]  /*0dc0*/  ISETP.GT.U32.AND P3, PT, R15, 0xf, PT ;  /* 0x0000000f0f00780c */ /* 0x000fe40003f64070 */
[----:B------:R-:W-:Y:S02]  /*0dd0*/  SHF.L.U32 R14, R14, R15, RZ ;  /* 0x0000000f0e0e7219 */ /* 0x000fe400000006ff */
[----:B------:R-:W-:Y:S02]  /*0de0*/  PRMT R6, R6, 0x7732, RZ ;  /* 0x0000773206067816 */ /* 0x000fe400000000ff */
[----:B------:R-:W-:-:S02]  /*0df0*/  PRMT R16, R7, 0x7732, RZ ;  /* 0x0000773207107816 */ /* 0x000fc400000000ff */
[----:B------:R-:W-:Y:S01]  /*0e00*/  PRMT R15, R5, 0x7732, RZ ;  /* 0x00007732050f7816 */ /* 0x000fe200000000ff */
[----:B------:R-:W-:Y:S02]  /*0e10*/  IMAD.MOV.U32 R7, RZ, RZ, R4 ;  /* 0x000000ffff077224 */ /* 0x000fe400078e0004 */
[----:B------:R-:W-:Y:S02]  /*0e20*/  IMAD.MOV.U32 R4, RZ, RZ, R6 ;  /* 0x000000ffff047224 */ /* 0x000fe400078e0006 */
[----:B------:R-:W-:Y:S02]  /*0e30*/  IMAD.MOV.U32 R5, RZ, RZ, R16 ;  /* 0x000000ffff057224 */ /* 0x000fe400078e0010 */
[----:B------:R-:W-:Y:S01]  /*0e40*/  IMAD.MOV.U32 R6, RZ, RZ, R15 ;  /* 0x000000ffff067224 */ /* 0x000fe200078e000f */
[----:B------:R-:W-:Y:S01]  /*0e50*/  SEL R10, R10, RZ, !P6 ;  /* 0x000000ff0a0a7207 */ /* 0x000fe20007000000 */
[----:B0-----:R-:W-:Y:S01]  /*0e60*/  IMAD.WIDE.U32 R8, R0, 0x2, R8 ;  /* 0x0000000200087825 */ /* 0x001fe200078e0008 */
        /* <DEDUP_REMOVED lines=9> */
[----:B------:R-:W-:Y:S02]  /*0f00*/  SEL R11, R11, RZ, !P2 ;  /* 0x000000ff0b0b7207 */ /* 0x000fe40005000000 */
[----:B------:R-:W-:Y:S02]  /*0f10*/  SEL R12, R12, RZ, !P1 ;  /* 0x000000ff0c0c7207 */ /* 0x000fe40004800000 */
[----:B------:R-:W-:Y:S02]  /*0f20*/  SEL R4, R4, RZ, !P0 ;  /* 0x000000ff04047207 */ /* 0x000fe40004000000 */
[----:B------:R-:W-:Y:S01]  /*0f30*/  SEL R5, R5, RZ, !P6 ;  /* 0x000000ff05057207 */ /* 0x000fe20007000000 */
[----:B------:R-:W-:Y:S01]  /*0f40*/  IMAD.WIDE.U32 R8, R2, 0x8, R8 ;  /* 0x0000000802087825 */ /* 0x000fe200078e0008 */
[----:B------:R-:W-:-:S02]  /*0f50*/  PRMT R2, R10, 0x5410, R11 ;  /* 0x000054100a027816 */ /* 0x000fc4000000000b */
[----:B------:R-:W-:Y:S02]  /*0f60*/  PRMT R3, R3, 0x5410, R12 ;  /* 0x0000541003037816 */ /* 0x000fe4000000000c */
[----:B------:R-:W-:Y:S02]  /*0f70*/  PRMT R4, R13, 0x5410, R4 ;  /* 0x000054100d047816 */ /* 0x000fe40000000004 */
[----:B------:R-:W-:Y:S01]  /*0f80*/  PRMT R5, R14, 0x5410, R5 ;  /* 0x000054100e057816 */ /* 0x000fe20000000005 */
[----:B------:R-:W-:Y:S04]  /*0f90*/  STG.E.64 desc[UR4][R8.64], R2 ;  /* 0x0000000208007986 */ /* 0x000fe8000c101b04 */
[----:B------:R-:W-:Y:S01]  /*0fa0*/  STG.E.64 desc[UR4][R8.64+0x400], R4 ;  /* 0x0004000408007986 */ /* 0x000fe2000c101b04 */
[----:B------:R-:W-:Y:S05]  /*0fb0*/  EXIT ;  /* 0x000000000000794d */ /* 0x000fea0003800000 */
.L_x_11415:
        /* <DEDUP_REMOVED lines=12> */
.L_x_21144:


//--------------------- .text._ZN2at6native29vectorized_elementwise_kernelILi8ENS0_13BinaryFunctorIsssZZZNS0_18lshift_kernel_cudaERNS_18TensorIteratorBaseEENKUlvE_clEvENKUlvE3_clEvEUlssE_EESt5arrayIPcLm3EEEEviT0_T1_ --------------------------
	.section	.text._ZN2at6native29vectorized_elementwise_kernelILi8ENS0_13BinaryFunctorIsssZZZNS0_18lshift_kernel_cudaERNS_18TensorIteratorBaseEENKUlvE_clEvENKUlvE3_clEvEUlssE_EESt5arrayIPcLm3EEEEviT0_T1_,"ax",@progbits
	.align	128
        .global         _ZN2at6native29vectorized_elementwise_kernelILi8ENS0_13BinaryFunctorIsssZZZNS0_18lshift_kernel_cudaERNS_18TensorIteratorBaseEENKUlvE_clEvENKUlvE3_clEvEUlssE_EESt5arrayIPcLm3EEEEviT0_T1_
        .type           _ZN2at6native29vectorized_elementwise_kernelILi8ENS0_13BinaryFunctorIsssZZZNS0_18lshift_kernel_cudaERNS_18TensorIteratorBaseEENKUlvE_clEvENKUlvE3_clEvEUlssE_EESt5arrayIPcLm3EEEEviT0_T1_,@function
        .size           _ZN2at6native29vectorized_elementwise_kernelILi8ENS0_13BinaryFunctorIsssZZZNS0_18lshift_kernel_cudaERNS_18TensorIteratorBaseEENKUlvE_clEvENKUlvE3_clEvEUlssE_EESt5arrayIPcLm3EEEEviT0_T1_,(.L_x_21145 - _ZN2at6native29vectorized_elementwise_kernelILi8ENS0_13BinaryFunctorIsssZZZNS0_18lshift_kernel_cudaERNS_18TensorIteratorBaseEENKUlvE_clEvENKUlvE3_clEvEUlssE_EESt5arrayIPcLm3EEEEviT0_T1_)
        .other          _ZN2at6native29vectorized_elementwise_kernelILi8ENS0_13BinaryFunctorIsssZZZNS0_18lshift_kernel_cudaERNS_18TensorIteratorBaseEENKUlvE_clEvENKUlvE3_clEvEUlssE_EESt5arrayIPcLm3EEEEviT0_T1_,@"STO_CUDA_ENTRY STV_DEFAULT"
_ZN2at6native29vectorized_elementwise_kernelILi8ENS0_13BinaryFunctorIsssZZZNS0_18lshift_kernel_cudaERNS_18TensorIteratorBaseEENKUlvE_clEvENKUlvE3_clEvEUlssE_EESt5arrayIPcLm3EEEEviT0_T1_:
.text._ZN2at6native29vectorized_elementwise_kernelILi8ENS0_13BinaryFunctorIsssZZZNS0_18lshift_kernel_cudaERNS_18TensorIteratorBaseEENKUlvE_clEvENKUlvE3_clEvEUlssE_EESt5arrayIPcLm3EEEEviT0_T1_:
        /* <DEDUP_REMOVED lines=142> */
.L_x_11419:
[----:B------:R-:W-:-:S13]  /*08e0*/  ISETP.GE.U32.AND P0, PT, R3, R2, PT ;  /* 0x000000020300720c */ /* 0x000fda0003f06070 */
[----:B------:R-:W-:Y:S05]  /*08f0*/  @P0 BRA `(.L_x_11421) ;  /* 0x0000000000300947 */ /* 0x000fea0003800000 */
[----:B0-----:R-:W0:Y:S01]  /*0900*/  LDC.64 R10, c[0x0][0x388] ;  /* 0x0000e200ff0a7b82 */ /* 0x001e220000000a00 */
[----:B------:R-:W-:Y:S02]  /*0910*/  IMAD.IADD R13, R0, 0x1, R3 ;  /* 0x00000001000d7824 */ /* 0x000fe400078e0203 */
[----:B------:R-:W-:Y:S02]  /*0920*/  VIADD R3, R3, 0x80 ;  /* 0x0000008003037836 */ /* 0x000fe40000000000 */
[----:B0-----:R-:W-:-:S05]  /*0930*/  IMAD.WIDE.U32 R10, R13, 0x2, R10 ;  /* 0x000000020d0a7825 */ /* 0x001fca00078e000a */
[----:B------:R1:W-:Y:S02]  /*0940*/  STG.E.U16 desc[UR4][R10.64], R9 ;  /* 0x000000090a007986 */ /* 0x0003e4000c101504 */
.L_x_11420:
[----:B------:R-:W-:-:S13]  /*0950*/  ISETP.GE.U32.AND P0, PT, R3, R2, PT ;  /* 0x000000020300720c */ /* 0x000fda0003f06070 */
[----:B------:R-:W-:Y:S05]  /*0960*/  @P0 BRA `(.L_x_11422) ;  /* 0x0000000000300947 */ /* 0x000fea0003800000 */
[----:B01----:R-:W0:Y:S01]  /*0970*/  LDC.64 R10, c[0x0][0x388] ;  /* 0x0000e200ff0a7b82 */ /* 0x003e220000000a00 */
[----:B------:R-:W-:Y:S02]  /*0980*/  IMAD.IADD R9, R0, 0x1, R3 ;  /* 0x0000000100097824 */ /* 0x000fe400078e0203 */
[----:B------:R-:W-:Y:S02]  /*0990*/  VIADD R3, R3, 0x80 ;  /* 0x0000008003037836 */ /* 0x000fe40000000000 */
[----:B0-----:R-:W-:-:S05]  /*09a0*/  IMAD.WIDE.U32 R10, R9, 0x2, R10 ;  /* 0x00000002090a7825 */ /* 0x001fca00078e000a */
[----:B------:R1:W-:Y:S02]  /*09b0*/  STG.E.U16 desc[UR4][R10.64], R8 ;  /* 0x000000080a007986 */ /* 0x0003e4000c101504 */
.L_x_11421:
[----:B------:R-:W-:-:S13]  /*09c0*/  ISETP.GE.U32.AND P0, PT, R3, R2, PT ;  /* 0x000000020300720c */ /* 0x000fda0003f06070 */
[----:B------:R-:W-:Y:S05]  /*09d0*/  @P0 BRA `(.L_x_11423) ;  /* 0x0000000000340947 */ /* 0x000fea0003800000 */
[----:B-1----:R-:W1:Y:S01]  /*09e0*/  LDC.64 R8, c[0x0][0x388] ;  /* 0x0000e200ff087b82 */ /* 0x002e620000000a00 */
[----:B0-----:R-:W-:Y:S02]  /*09f0*/  IMAD.IADD R11, R0, 0x1, R3 ;  /* 0x00000001000b7824 */ /* 0x001fe400078e0203 */
[----:B------:R-:W-:Y:S02]  /*0a00*/  VIADD R3, R3, 0x80 ;  /* 0x0000008003037836 */ /* 0x000fe40000000000 */
[----:B-1----:R-:W-:-:S05]  /*0a10*/  IMAD.WIDE.U32 R8, R11, 0x2, R8 ;  /* 0x000000020b087825 */ /* 0x002fca00078e0008 */
[----:B------:R2:W-:Y:S02]  /*0a20*/  STG.E.U16 desc[UR4][R8.64], R7 ;  /* 0x0000000708007986 */ /* 0x0005e4000c101504 */
.L_x_11422:
        /* <DEDUP_REMOVED lines=8> */
.L_x_11423:
[----:B------:R-:W-:Y:S05]  /*0ab0*/  BSYNC.RELIABLE B1 ;  /* 0x0000000000017941 */ /* 0x000fea0003800100 */
.L_x_11418:
[----:B------:R-:W-:-:S13]  /*0ac0*/  ISETP.GE.U32.AND P0, PT, R3, R2, PT ;  /* 0x000000020300720c */ /* 0x000fda0003f06070 */
[----:B--2---:R-:W2:Y:S01]  /*0ad0*/  @!P0 LDC.64 R6, c[0x0][0x388] ;  /* 0x0000e200ff068b82 */ /* 0x004ea20000000a00 */
[----:B------:R-:W-:Y:S02]  /*0ae0*/  @!P0 IMAD.IADD R9, R0, 0x1, R3 ;  /* 0x0000000100098824 */ /* 0x000fe400078e0203 */
[----:B------:R-:W-:Y:S02]  /*0af0*/  @!P0 VIADD R3, R3, 0x80 ;  /* 0x0000008003038836 */ /* 0x000fe40000000000 */
[----:B--2---:R-:W-:-:S05]  /*0b00*/  @!P0 IMAD.WIDE.U32 R6, R9, 0x2, R6 ;  /* 0x0000000209068825 */ /* 0x004fca00078e0006 */
[----:B------:R3:W-:Y:S02]  /*0b10*/  @!P0 STG.E.U16 desc[UR4][R6.64], R5 ;  /* 0x0000000506008986 */ /* 0x0007e4000c101504 */
.L_x_11424:
[----:B------:R-:W-:Y:S05]  /*0b20*/  BSYNC.RECONVERGENT B0 ;  /* 0x0000000000007941 */ /* 0x000fea0003800200 */
.L_x_11417:
        /* <DEDUP_REMOVED lines=8> */
.L_x_11416:
[----:B------:R-:W0:Y:S01]  /*0bb0*/  S2R R2, SR_TID.X ;  /* 0x0000000000027919 */ /* 0x000e220000002100 */
[----:B------:R-:W1:Y:S08]  /*0bc0*/  LDC.64 R4, c[0x0][0x390] ;  /* 0x0000e400ff047b82 */ /* 0x000e700000000a00 */
[----:B------:R-:W2:Y:S01]  /*0bd0*/  LDC.64 R6, c[0x0][0x398] ;  /* 0x0000e600ff067b82 */ /* 0x000ea20000000a00 */
[----:B-1----:R-:W-:-:S04]  /*0be0*/  IMAD.WIDE.U32 R4, R0, 0x2, R4 ;  /* 0x0000000200047825 */ /* 0x002fc800078e0004 */
[----:B0-----:R-:W-:-:S04]  /*0bf0*/  IMAD.WIDE.U32 R14, R2, 0x10, R4 ;  /* 0x00000010020e7825 */ /* 0x001fc800078e0004 */
[----:B--2---:R-:W-:Y:S01]  /*0c00*/  IMAD.WIDE.U32 R4, R0, 0x2, R6 ;  /* 0x0000000200047825 */ /* 0x004fe200078e0006 */
[----:B------:R-:W2:Y:S03]  /*0c10*/  LDG.E.128 R8, desc[UR4][R14.64] ;  /* 0x000000040e087981 */ /* 0x000ea6000c1e1d00 */
[----:B------:R-:W-:-:S06]  /*0c20*/  IMAD.WIDE.U32 R4, R2, 0x10, R4 ;  /* 0x0000001002047825 */ /* 0x000fcc00078e0004 */
[----:B------:R-:W3:Y:S01]  /*0c30*/  LDG.E.128 R4, desc[UR4][R4.64] ;  /* 0x0000000404047981 */ /* 0x000ee2000c1e1d00 */
[C---:B--2---:R-:W-:Y:S02]  /*0c40*/  LOP3.LUT R3, R8.reuse, 0xffff, RZ, 0xc0, !PT ;  /* 0x0000ffff08037812 */ /* 0x044fe400078ec0ff */
[----:B------:R-:W-:Y:S02]  /*0c50*/  PRMT R13, R8, 0x7732, RZ ;  /* 0x00007732080d7816 */ /* 0x000fe400000000ff */
[----:B------:R-:W-:Y:S02]  /*0c60*/  LOP3.LUT R8, R9, 0xffff, RZ, 0xc0, !PT ;  /* 0x0000ffff09087812 */ /* 0x000fe400078ec0ff */
[C---:B------:R-:W-:Y:S02]  /*0c70*/  LOP3.LUT R16, R10.reuse, 0xffff, RZ, 0xc0, !PT ;  /* 0x0000ffff0a107812 */ /* 0x040fe400078ec0ff */
[----:B------:R-:W-:Y:S02]  /*0c80*/  LOP3.LUT R17, R11, 0xffff, RZ, 0xc0, !PT ;  /* 0x0000ffff0b117812 */ /* 0x000fe400078ec0ff */
[----:B------:R-:W-:-:S02]  /*0c90*/  PRMT R10, R10, 0x7732, RZ ;  /* 0x000077320a0a7816 */ /* 0x000fc400000000ff */
[C---:B---3--:R-:W-:Y:S02]  /*0ca0*/  LOP3.LUT R18, R4.reuse, 0xffff, RZ, 0xc0, !PT ;  /* 0x0000ffff04127812 */ /* 0x048fe400078ec0ff */
[----:B------:R-:W-:Y:S02]  /*0cb0*/  PRMT R21, R4, 0x7732, RZ ;  /* 0x0000773204157816 */ /* 0x000fe400000000ff */
[C---:B------:R-:W-:Y:S02]  /*0cc0*/  LOP3.LUT R15, R5.reuse, 0xffff, RZ, 0xc0, !PT ;  /* 0x0000ffff050f7812 */ /* 0x040fe400078ec0ff */
[----:B------:R-:W-:Y:S02]  /*0cd0*/  PRMT R22, R5, 0x7732, RZ ;  /* 0x0000773205167816 */ /* 0x000fe400000000ff */
[----:B------:R-:W0:Y:S01]  /*0ce0*/  LDC.64 R4, c[0x0][0x388] ;  /* 0x0000e200ff047b82 */ /* 0x000e220000000a00 */
[C---:B------:R-:W-:Y:S02]  /*0cf0*/  LOP3.LUT R19, R6.reuse, 0xffff, RZ, 0xc0, !PT ;  /* 0x0000ffff06137812 */ /* 0x040fe400078ec0ff */
[----:B------:R-:W-:-:S02]  /*0d00*/  PRMT R14, R6, 0x7732, RZ ;  /* 0x00007732060e7816 */ /* 0x000fc400000000ff */
[----:B------:R-:W-:Y:S02]  /*0d10*/  SHF.L.U32 R6, R3, R18, RZ ;  /* 0x0000001203067219 */ /* 0x000fe400000006ff */
[----:B------:R-:W-:Y:S02]  /*0d20*/  SHF.L.U32 R3, R8, R15, RZ ;  /* 0x0000000f08037219 */ /* 0x000fe400000006ff */
[----:B------:R-:W-:Y:S01]  /*0d30*/  SHF.L.U32 R8, R16, R19, RZ ;  /* 0x0000001310087219 */ /* 0x000fe200000006ff */
[----:B------:R-:W-:Y:S01]  /*0d40*/  IMAD.MOV.U32 R16, RZ, RZ, R21 ;  /* 0x000000ffff107224 */ /* 0x000fe200078e0015 */
[C---:B------:R-:W-:Y:S02]  /*0d50*/  LOP3.LUT R20, R7.reuse, 0xffff, RZ, 0xc0, !PT ;  /* 0x0000ffff07147812 */ /* 0x040fe400078ec0ff */
[----:B------:R-:W-:Y:S01]  /*0d60*/  ISETP.GT.U32.AND P6, PT, R18, 0xf, PT ;  /* 0x0000000f1200780c */ /* 0x000fe20003fc4070 */
[----:B------:R-:W-:Y:S01]  /*0d70*/  IMAD.MOV.U32 R18, RZ, RZ, R22 ;  /* 0x000000ffff127224 */ /* 0x000fe200078e0016 */
[----:B------:R-:W-:-:S02]  /*0d80*/  PRMT R12, R7, 0x7732, RZ ;  /* 0x00007732070c7816 */ /* 0x000fc400000000ff */
[----:B------:R-:W-:Y:S02]  /*0d90*/  PRMT R9, R9, 0x7732, RZ ;  /* 0x0000773209097816 */ /* 0x000fe400000000ff */
[----:B------:R-:W-:Y:S02]  /*0da0*/  PRMT R11, R11, 0x7732, RZ ;  /* 0x000077320b0b7816 */ /* 0x000fe400000000ff */
[----:B------:R-:W-:Y:S02]  /*0db0*/  ISETP.GT.U32.AND P3, PT, R20, 0xf, PT ;  /* 0x0000000f1400780c */ /* 0x000fe40003f64070 */
[----:B------:R-:W-:Y:S01]  /*0dc0*/  SHF.L.U32 R7, R17, R20, RZ ;  /* 0x0000001411077219 */ /* 0x000fe200000006ff */
[----:B0-----:R-:W-:Y:S01]  /*0dd0*/  IMAD.WIDE.U32 R4, R0, 0x2, R4 ;  /* 0x0000000200047825 */ /* 0x001fe200078e0004 */
[----:B------:R-:W-:Y:S02]  /*0de0*/  ISETP.GT.U32.AND P2, PT, R16, 0xf, PT ;  /* 0x0000000f1000780c */ /* 0x000fe40003f44070 */
[----:B------:R-:W-:-:S02]  /*0df0*/  SHF.L.U32 R13, R13, R16, RZ ;  /* 0x000000100d0d7219 */ /* 0x000fc400000006ff */
[----:B------:R-:W-:Y:S02]  /*0e00*/  SEL R6, R6, RZ, !P6 ;  /* 0x000000ff06067207 */ /* 0x000fe40007000000 */
[----:B------:R-:W-:Y:S02]  /*0e10*/  ISETP.GT.U32.AND P4, PT, R19, 0xf, PT ;  /* 0x0000000f1300780c */ /* 0x000fe40003f84070 */
[----:B------:R-:W-:Y:S02]  /*0e20*/  ISETP.GT.U32.AND P0, PT, R14, 0xf, PT ;  /* 0x0000000f0e00780c */ /* 0x000fe40003f04070 */
[----:B------:R-:W-:Y:S02]  /*0e30*/  SHF.L.U32 R10, R10, R14, RZ ;  /* 0x0000000e0a0a7219 */ /* 0x000fe400000006ff */
[----:B------:R-:W-:Y:S02]  /*0e40*/  ISETP.GT.U32.AND P6, PT, R12, 0xf, PT ;  /* 0x0000000f0c00780c */ /* 0x000fe40003fc4070 */
[----:B------:R-:W-:-:S02]  /*0e50*/  ISETP.GT.U32.AND P5, PT, R15, 0xf, PT ;  /* 0x0000000f0f00780c */ /* 0x000fc40003fa4070 */
[----:B------:R-:W-:Y:S02]  /*0e60*/  ISETP.GT.U32.AND P1, PT, R18, 0xf, PT ;  /* 0x0000000f1200780c */ /* 0x000fe40003f24070 */
[----:B------:R-:W-:Y:S02]  /*0e70*/  SHF.L.U32 R9, R9, R18, RZ ;  /* 0x0000001209097219 */ /* 0x000fe400000006ff */
[----:B------:R-:W-:Y:S02]  /*0e80*/  SHF.L.U32 R12, R11, R12, RZ ;  /* 0x0000000c0b0c7219 */ /* 0x000fe400000006ff */
[----:B------:R-:W-:Y:S02]  /*0e90*/  SEL R11, R7, RZ, !P3 ;  /* 0x000000ff070b7207 */ /* 0x000fe40005800000 */
[----:B------:R-:W-:Y:S02]  /*0ea0*/  SEL R13, R13, RZ, !P2 ;  /* 0x000000ff0d0d7207 */ /* 0x000fe40005000000 */
[----:B------:R-:W-:-:S02]  /*0eb0*/  SEL R8, R8, RZ, !P4 ;  /* 0x000000ff08087207 */ /* 0x000fc40006000000 */
[----:B------:R-:W-:Y:S02]  /*0ec0*/  SEL R7, R10, RZ, !P0 ;  /* 0x000000ff0a077207 */ /* 0x000fe40004000000 */
[----:B------:R-:W-:Y:S01]  /*0ed0*/  SEL R0, R3, RZ, !P5 ;  /* 0x000000ff03007207 */ /* 0x000fe20006800000 */
[----:B------:R-:W-:Y:S01]  /*0ee0*/  IMAD.WIDE.U32 R2, R2, 0x10, R4 ;  /* 0x0000001002027825 */ /* 0x000fe200078e0004 */
[----:B------:R-:W-:Y:S02]  /*0ef0*/  SEL R9, R9, RZ, !P1 ;  /* 0x000000ff09097207 */ /* 0x000fe40004800000 */
[----:B------:R-:W-:Y:S02]  /*0f00*/  SEL R12, R12, RZ, !P6 ;  /* 0x000000ff0c0c7207 */ /* 0x000fe40007000000 */
[----:B------:R-:W-:Y:S02]  /*0f10*/  PRMT R4, R6, 0x5410, R13 ;  /* 0x0000541006047816 */ /* 0x000fe4000000000d */
[----:B------:R-:W-:-:S02]  /*0f20*/  PRMT R6, R8, 0x5410, R7 ;  /* 0x0000541008067816 */ /* 0x000fc40000000007 */
[----:B------:R-:W-:Y:S02]  /*0f30*/  PRMT R5, R0, 0x5410, R9 ;  /* 0x0000541000057816 */ /* 0x000fe40000000009 */
[----:B------:R-:W-:-:S05]  /*0f40*/  PRMT R7, R11, 0x5410, R12 ;  /* 0x000054100b077816 */ /* 0x000fca000000000c */
[----:B------:R-:W-:Y:S01]  /*0f50*/  STG.E.128 desc[UR4][R2.64], R4 ;  /* 0x0000000402007986 */ /* 0x000fe2000c101d04 */
[----:B------:R-:W-:Y:S05]  /*0f60*/  EXIT ;  /* 0x000000000000794d */ /* 0x000fea0003800000 */
.L_x_11425:
        /* <DEDUP_REMOVED lines=9> */
.L_x_21145:


//--------------------- .text._ZN2at6native18elementwise_kernelILi128ELi4EZNS0_15gpu_kernel_implINS0_13BUnaryFunctorIsssZZZNS0_18lshift_kernel_cudaERNS_18TensorIteratorBaseEENKUlvE_clEvENKUlvE3_clEvEUlssE_EEEEvS5_RKT_EUliE_EEviT1_ --------------------------
	.section	.text._ZN2at6native18elementwise_kernelILi128ELi4EZNS0_15gpu_kernel_implINS0_13BUnaryFunctorIsssZZZNS0_18lshift_kernel_cudaERNS_18TensorIteratorBaseEENKUlvE_clEvENKUlvE3_clEvEUlssE_EEEEvS5_RKT_EUliE_EEviT1_,"ax",@progbits
	.align	128
        .global         _ZN2at6native18elementwise_kernelILi128ELi4EZNS0_15gpu_kernel_implINS0_13BUnaryFunctorIsssZZZNS0_18lshift_kernel_cudaERNS_18TensorIteratorBaseEENKUlvE_clEvENKUlvE3_clEvEUlssE_EEEEvS5_RKT_EUliE_EEviT1_
        .type           _ZN2at6native18elementwise_kernelILi128ELi4EZNS0_15gpu_kernel_implINS0_13BUnaryFunctorIsssZZZNS0_18lshift_kernel_cudaERNS_18TensorIteratorBaseEENKUlvE_clEvENKUlvE3_clEvEUlssE_EEEEvS5_RKT_EUliE_EEviT1_,@function
        .size           _ZN2at6native18elementwise_kernelILi128ELi4EZNS0_15gpu_kernel_implINS0_13BUnaryFunctorIsssZZZNS0_18lshift_kernel_cudaERNS_18TensorIteratorBaseEENKUlvE_clEvENKUlvE3_clEvEUlssE_EEEEvS5_RKT_EUliE_EEviT1_,(.L_x_21146 - _ZN2at6native18elementwise_kernelILi128ELi4EZNS0_15gpu_kernel_implINS0_13BUnaryFunctorIsssZZZNS0_18lshift_kernel_cudaERNS_18TensorIteratorBaseEENKUlvE_clEvENKUlvE3_clEvEUlssE_EEEEvS5_RKT_EUliE_EEviT1_)
        .other          _ZN2at6native18elementwise_kernelILi128ELi4EZNS0_15gpu_kernel_implINS0_13BUnaryFunctorIsssZZZNS0_18lshift_kernel_cudaERNS_18TensorIteratorBaseEENKUlvE_clEvENKUlvE3_clEvEUlssE_EEEEvS5_RKT_EUliE_EEviT1_,@"STO_CUDA_ENTRY STV_DEFAULT"
_ZN2at6native18elementwise_kernelILi128ELi4EZNS0_15gpu_kernel_implINS0_13BUnaryFunctorIsssZZZNS0_18lshift_kernel_cudaERNS_18TensorIteratorBaseEENKUlvE_clEvENKUlvE3_clEvEUlssE_EEEEvS5_RKT_EUliE_EEviT1_:
.text._ZN2at6native18elementwise_kernelILi128ELi4EZNS0_15gpu_kernel_implINS0_13BUnaryFunctorIsssZZZNS0_18lshift_kernel_cudaERNS_18TensorIteratorBaseEENKUlvE_clEvENKUlvE3_clEvEUlssE_EEEEvS5_RKT_EUliE_EEviT1_:
        /* <DEDUP_REMOVED lines=319> */
.L_x_11428:
        /* <DEDUP_REMOVED lines=16> */
.L_x_11432:
[----:B------:R0:W5:Y:S01]  /*14f0*/  LDG.E.U8 R4, desc[UR36][R2.64] ;  /* 0x0000002402047981 */ /* 0x000162000c1e1100 */
[----:B------:R-:W-:Y:S05]  /*1500*/  BRA `(.L_x_11434) ;  /* 0x0000000c004c7947 */ /* 0x000fea0003800000 */
.L_x_11431:
        /* <DEDUP_REMOVED lines=8> */
.L_x_11436:
[----:B------:R0:W5:Y:S01]  /*1590*/  LDG.E.U16 R4, desc[UR36][R2.64] ;  /* 0x0000002402047981 */ /* 0x000162000c1e1500 */
[----:B------:R-:W-:Y:S05]  /*15a0*/  BRA `(.L_x_11434) ;  /* 0x0000000c00247947 */ /* 0x000fea0003800000 */
.L_x_11435:
[----:B------:R0:W5:Y:S01]  /*15b0*/  LDG.E.U16 R4, desc[UR36][R2.64] ;  /* 0x0000002402047981 */ /* 0x000162000c1e1500 */
[----:B------:R-:W-:Y:S05]  /*15c0*/  BRA `(.L_x_11434) ;  /* 0x0000000c001c7947 */ /* 0x000fea0003800000 */
.L_x_11430:
        /* <DEDUP_REMOVED lines=9> */
.L_x_11438:
[----:B------:R-:W2:Y:S02]  /*1660*/  LDG.E.U16 R0, desc[UR36][R2.64] ;  /* 0x0000002402007981 */ /* 0x000ea4000c1e1500 */
[----:B--2---:R-:W-:-:S06]  /*1670*/  HADD2.F32 R0, -RZ, R0.H0_H0 ;  /* 0x20000000ff007230 */ /* 0x004fcc0000004100 */
[----:B------:R-:W0:Y:S02]  /*1680*/  F2I.FTZ.TRUNC.NTZ R0, R0 ;  /* 0x0000000000007305 */ /* 0x000e24000021f100 */
[----:B0-----:R-:W-:Y:S01]  /*1690*/  PRMT R4, R0, 0x7610, R4 ;  /* 0x0000761000047816 */ /* 0x001fe20000000004 */
[----:B------:R-:W-:Y:S06]  /*16a0*/  BRA `(.L_x_11434) ;  /* 0x0000000800e47947 */ /* 0x000fec0003800000 */
.L_x_11437:
        /* <DEDUP_REMOVED lines=9> */
.L_x_11440:
[----:B------:R-:W2:Y:S02]  /*1740*/  LDG.E.U16 R2, desc[UR36][R2.64] ;  /* 0x0000002402027981 */ /* 0x000ea4000c1e1500 */
[----:B--2---:R-:W-:-:S06]  /*1750*/  HADD2.F32 R0, -RZ, R2.H0_H0 ;  /* 0x20000002ff007230 */ /* 0x004fcc0000004100 */
[----:B------:R-:W0:Y:S02]  /*1760*/  F2I.FTZ.TRUNC.NTZ R0, R0 ;  /* 0x0000000000007305 */ /* 0x000e24000021f100 */
[----:B0-----:R-:W-:Y:S01]  /*1770*/  PRMT R4, R0, 0x7610, R4 ;  /* 0x0000761000047816 */ /* 0x001fe20000000004 */
[----:B------:R-:W-:Y:S06]  /*1780*/  BRA `(.L_x_11434) ;  /* 0x0000000800ac7947 */ /* 0x000fec0003800000 */
.L_x_11439:
[----:B------:R-:W2:Y:S02]  /*1790*/  LDG.E.64 R2, desc[UR36][R2.64] ;  /* 0x0000002402027981 */ /* 0x000ea4000c1e1b00 */
[----:B--2---:R0:W1:Y:S01]  /*17a0*/  F2I.F64.TRUNC R4, R2 ;  /* 0x0000000200047311 */ /* 0x004062000030d100 */
[----:B------:R-:W-:Y:S05]  /*17b0*/  BRA `(.L_x_11434) ;  /* 0x0000000800a07947 */ /* 0x000fea0003800000 */
.L_x_11429:
        /* <DEDUP_REMOVED lines=12> */
.L_x_11443:
[----:B------:R-:W2:Y:S02]  /*1880*/  LDG.E.64 R2, desc[UR36][R2.64] ;  /* 0x0000002402027981 */ /* 0x000ea4000c1e1b00 */
[----:B--2---:R3:W4:Y:S01]  /*1890*/  F2I.F64.TRUNC R4, R2 ;  /* 0x0000000200047311 */ /* 0x004722000030d100 */
[----:B------:R-:W-:Y:S05]  /*18a0*/  BRA `(.L_x_11434) ;  /* 0x0000000800647947 */ /* 0x000fea0003800000 */
.L_x_11442:
        /* <DEDUP_REMOVED lines=27> */
.L_x_11445:
        /* <DEDUP_REMOVED lines=14> */
.L_x_11444:
[----:B------:R-:W2:Y:S02]  /*1b40*/  LDG.E.U16 R0, desc[UR36][R2.64] ;  /* 0x0000002402007981 */ /* 0x000ea4000c1e1500 */
[----:B--2---:R-:W-:-:S06]  /*1b50*/  IMAD.U32 R0, R0, 0x10000, RZ ;  /* 0x0001000000007824 */ /* 0x004fcc00078e00ff */
[----:B------:R-:W0:Y:S02]  /*1b60*/  F2I.FTZ.TRUNC.NTZ R0, R0 ;  /* 0x0000000000007305 */ /* 0x000e24000021f100 */
[----:B0-----:R-:W-:Y:S01]  /*1b70*/  PRMT R4, R0, 0x7610, R4 ;  /* 0x0000761000047816 */ /* 0x001fe20000000004 */
[----:B------:R-:W-:Y:S06]  /*1b80*/  BRA `(.L_x_11434) ;  /* 0x0000000400ac7947 */ /* 0x000fec0003800000 */
.L_x_11441:
        /* <DEDUP_REMOVED lines=10> */
.L_x_11448:
        /* <DEDUP_REMOVED lines=21> */
.L_x_11452:
[----:B------:R-:W-:Y:S05]  /*1d80*/  BSYNC.RECONVERGENT B1 ;  /* 0x0000000000017941 */ /* 0x000fea0003800200 */
.L_x_11451:
[----:B------:R-:W-:Y:S02]  /*1d90*/  SHF.L.U32 R0, R0, 0x14, RZ ;  /* 0x0000001400007819 */ /* 0x000fe400000006ff */
[----:B------:R-:W-:-:S04]  /*1da0*/  LEA R2, R2, 0x3b800000, 0x17 ;  /* 0x3b80000002027811 */ /* 0x000fc800078eb8ff */
[----:B------:R-:W-:-:S07]  /*1db0*/  LOP3.LUT R0, R2, R0, R7, 0xfe, !PT ;  /* 0x0000000002007212 */ /* 0x000fce00078efe07 */
.L_x_11450:
[----:B------:R-:W-:Y:S05]  /*1dc0*/  BSYNC.RECONVERGENT B0 ;  /* 0x0000000000007941 */ /* 0x000fea0003800200 */
.L_x_11449:
[----:B------:R-:W0:Y:S02]  /*1dd0*/  F2I.FTZ.TRUNC.NTZ R0, R0 ;  /* 0x0000000000007305 */ /* 0x000e24000021f100 */
[----:B0-----:R-:W-:Y:S01]  /*1de0*/  PRMT R4, R0, 0x7610, R4 ;  /* 0x0000761000047816 */ /* 0x001fe20000000004 */
[----:B------:R-:W-:Y:S06]  /*1df0*/  BRA `(.L_x_11434) ;  /* 0x0000000400107947 */ /* 0x000fec0003800000 */
.L_x_11447:
        /* <DEDUP_REMOVED lines=21> */
.L_x_11456:
[----:B------:R-:W-:Y:S05]  /*1f50*/  BSYNC.RECONVERGENT B1 ;  /* 0x0000000000017941 */ /* 0x000fea0003800200 */
.L_x_11455:
[----:B------:R-:W-:Y:S01]  /*1f60*/  IMAD.SHL.U32 R0, R0, 0x200000, RZ ;  /* 0x0020000000007824 */ /* 0x000fe200078e00ff */
[----:B------:R-:W-:-:S04]  /*1f70*/  LEA R2, R2, 0x37800000, 0x17 ;  /* 0x3780000002027811 */ /* 0x000fc800078eb8ff */
[----:B------:R-:W-:-:S07]  /*1f80*/  LOP3.LUT R0, R2, R0, R7, 0xfe, !PT ;  /* 0x0000000002007212 */ /* 0x000fce00078efe07 */
.L_x_11454:
[----:B------:R-:W-:Y:S05]  /*1f90*/  BSYNC.RECONVERGENT B0 ;  /* 0x0000000000007941 */ /* 0x000fea0003800200 */
.L_x_11453:
[----:B------:R-:W0:Y:S02]  /*1fa0*/  F2I.FTZ.TRUNC.NTZ R0, R0 ;  /* 0x0000000000007305 */ /* 0x000e24000021f100 */
[----:B0-----:R-:W-:Y:S01]  /*1fb0*/  PRMT R4, R0, 0x7610, R4 ;  /* 0x0000761000047816 */ /* 0x001fe20000000004 */
[----:B------:R-:W-:Y:S06]  /*1fc0*/  BRA `(.L_x_11434) ;  /* 0x00000000009c7947 */ /* 0x000fec0003800000 */
.L_x_11446:
[----:B------:R-:W-:-:S09]  /*1fd0*/  UISETP.NE.AND UP0, UPT, UR4, 0x1c, UPT ;  /* 0x0000001c0400788c */ /* 0x000fd2000bf05270 */
[----:B------:R-:W-:Y:S05]  /*1fe0*/  BRA.U !UP0, `(.L_x_11457) ;  /* 0x0000000108907547 */ /* 0x000fea000b800000 */
[----:B------:R-:W-:-:S09]  /*1ff0*/  UISETP.NE.AND UP0, UPT, UR4, 0x1d, UPT ;  /* 0x0000001d0400788c */ /* 0x000fd2000bf05270 */
[----:B------:R-:W-:Y:S05]  /*2000*/  BRA.U !UP0, `(.L_x_11458) ;  /* 0x0000000108807547 */ /* 0x000fea000b800000 */
[----:B------:R-:W-:-:S09]  /*2010*/  UISETP.NE.AND UP0, UPT, UR4, 0x2c, UPT ;  /* 0x0000002c0400788c */ /* 0x000fd2000bf05270 */
[----:B------:R-:W-:Y:S05]  /*2020*/  BRA.U !UP0, `(.L_x_11459) ;  /* 0x0000000108487547 */ /* 0x000fea000b800000 */
.L_x_11433:
        /* <DEDUP_REMOVED lines=16> */
.L_x_11460:
[----:B------:R-:W-:Y:S01]  /*2130*/  PRMT R4, RZ, 0x7610, R4 ;  /* 0x00007610ff047816 */ /* 0x000fe20000000004 */
[----:B------:R-:W-:Y:S06]  /*2140*/  BRA `(.L_x_11434) ;  /* 0x00000000003c7947 */ /* 0x000fec0003800000 */
.L_x_11459:
        /* <DEDUP_REMOVED lines=8> */
.L_x_11462:
[----:B------:R-:W-:Y:S05]  /*21d0*/  BSYNC.RECONVERGENT B0 ;  /* 0x0000000000007941 */ /* 0x000fea0003800200 */
.L_x_11461:
[----:B------:R-:W0:Y:S02]  /*21e0*/  F2I.FTZ.TRUNC.NTZ R0, R0 ;  /* 0x0000000000007305 */ /* 0x000e24000021f100 */
[----:B0-----:R-:W-:Y:S01]  /*21f0*/  PRMT R4, R0, 0x7610, R4 ;  /* 0x0000761000047816 */ /* 0x001fe20000000004 */
[----:B------:R-:W-:Y:S06]  /*2200*/  BRA `(.L_x_11434) ;  /* 0x00000000000c7947 */ /* 0x000fec0003800000 */
.L_x_11458:
[----:B------:R2:W5:Y:S01]  /*2210*/  LDG.E.U16 R4, desc[UR36][R2.64] ;  /* 0x0000002402047981 */ /* 0x000562000c1e1500 */
[----:B------:R-:W-:Y:S05]  /*2220*/  BRA `(.L_x_11434) ;  /* 0x0000000000047947 */ /* 0x000fea0003800000 */
.L_x_11457:
[----:B------:R1:W5:Y:S02]  /*2230*/  LDG.E.U16 R4, desc[UR36][R2.64] ;  /* 0x0000002402047981 */ /* 0x000364000c1e1500 */
.L_x_11434:
[----:B------:R-:W0:Y:S01]  /*2240*/  LDC.U16 R0, c[0x0][0x592] ;  /* 0x00016480ff007b82 */ /* 0x000e220000000400 */
[----:B------:R-:W0:Y:S02]  /*2250*/  LDCU.64 UR6, c[0x0][0x580] ;  /* 0x0000b000ff0677ac */ /* 0x000e240008000a00 */
[----:B012345:R-:W-:Y:S01]  /*2260*/  LOP3.LUT R3, R4, 0xffff, RZ, 0xc0, !PT ;  /* 0x0000ffff04037812 */ /* 0x03ffe200078ec0ff */
[----:B------:R-:W-:-:S04]  /*2270*/  UPRMT UR4, UR41, 0x9910, URZ ;  /* 0x0000991029047896 */ /* 0x000fc800080000ff */
[----:B------:R-:W-:Y:S01]  /*2280*/  UISETP.GT.AND UP0, UPT, UR4, 0x9, UPT ;  /* 0x000000090400788c */ /* 0x000fe2000bf04270 */
[----:B------:R-:W-:Y:S02]  /*2290*/  IADD3 R2, P1, PT, R16, UR6, RZ ;  /* 0x0000000610027c10 */ /* 0x000fe4000ff3e0ff */
[----:B------:R-:W-:Y:S02]  /*22a0*/  ISETP.GT.U32.AND P0, PT, R0, 0xf, PT ;  /* 0x0000000f0000780c */ /* 0x000fe40003f04070 */
[----:B------:R-:W-:Y:S01]  /*22b0*/  SHF.L.U32 R0, R3, R0, RZ ;  /* 0x0000000003007219 */ /* 0x000fe200000006ff */
[----:B------:R-:W-:-:S03]  /*22c0*/  IMAD.X R3, RZ, RZ, UR7, P1 ;  /* 0x00000007ff037e24 */ /* 0x000fc600088e06ff */
[----:B------:R-:W-:Y:S01]  /*22d0*/  SEL R9, R0, RZ, !P0 ;  /* 0x000000ff00097207 */ /* 0x000fe20004000000 */
        /* <DEDUP_REMOVED lines=11> */
.L_x_11466:
[----:B------:R3:W-:Y:S01]  /*2390*/  STG.E.U8 desc[UR36][R2.64], R9 ;  /* 0x0000000902007986 */ /* 0x0007e2000c101124 */
[----:B------:R-:W-:Y:S05]  /*23a0*/  BRA `(.L_x_11468) ;  /* 0x0000000c00507947 */ /* 0x000fea0003800000 */
.L_x_11465:
        /* <DEDUP_REMOVED lines=10> */
.L_x_11470:
[----:B------:R-:W-:-:S05]  /*2450*/  PRMT R5, R9, 0x9910, RZ ;  /* 0x0000991009057816 */ /* 0x000fca00000000ff */
[----:B------:R1:W-:Y:S01]  /*2460*/  STG.E desc[UR36][R2.64], R5 ;  /* 0x0000000502007986 */ /* 0x0003e2000c101924 */
[----:B------:R-:W-:Y:S05]  /*2470*/  BRA `(.L_x_11468) ;  /* 0x0000000c001c7947 */ /* 0x000fea0003800000 */
.L_x_11469:
[----:B------:R2:W-:Y:S01]  /*2480*/  STG.E.U16 desc[UR36][R2.64], R9 ;  /* 0x0000000902007986 */ /* 0x0005e2000c101524 */
[----:B------:R-:W-:Y:S05]  /*2490*/  BRA `(.L_x_11468) ;  /* 0x0000000c00147947 */ /* 0x000fea0003800000 */
.L_x_11464:
        /* <DEDUP_REMOVED lines=9> */
.L_x_11472:
[----:B------:R-:W0:Y:S02]  /*2530*/  I2F.S16 R0, R9 ;  /* 0x0000000900007306 */ /* 0x000e240000101400 */
[----:B0-----:R-:W-:-:S05]  /*2540*/  F2FP.F16.F32.PACK_AB R0, RZ, R0 ;  /* 0x00000000ff00723e */ /* 0x001fca00000000ff */
[----:B------:R0:W-:Y:S01]  /*2550*/  STG.E.U16 desc[UR36][R2.64], R0 ;  /* 0x0000000002007986 */ /* 0x0001e2000c101524 */
[----:B------:R-:W-:Y:S05]  /*2560*/  BRA `(.L_x_11468) ;  /* 0x0000000800e07947 */ /* 0x000fea0003800000 */
.L_x_11471:
        /* <DEDUP_REMOVED lines=10> */
.L_x_11474:
[----:B------:R-:W0:Y:S02]  /*2610*/  I2F.S16 R9, R9 ;  /* 0x0000000900097306 */ /* 0x000e240000101400 */
[----:B0-----:R-:W-:-:S04]  /*2620*/  F2FP.F16.F32.PACK_AB R5, RZ, R9 ;  /* 0x00000009ff05723e */ /* 0x001fc800000000ff */
[----:B------:R-:W-:-:S05]  /*2630*/  PRMT R5, R5, 0x5410, RZ ;  /* 0x0000541005057816 */ /* 0x000fca00000000ff */
[----:B------:R0:W-:Y:S01]  /*2640*/  STG.E desc[UR36][R2.64], R5 ;  /* 0x0000000502007986 */ /* 0x0001e2000c101924 */
[----:B------:R-:W-:Y:S05]  /*2650*/  BRA `(.L_x_11468) ;  /* 0x0000000800a47947 */ /* 0x000fea0003800000 */
.L_x_11473:
[----:B------:R-:W0:Y:S02]  /*2660*/  I2F.F64.S16 R4, R9 ;  /* 0x0000000900047312 */ /* 0x000e240000101c00 */
[----:B0-----:R0:W-:Y:S01]  /*2670*/  STG.E.64 desc[UR36][R2.64], R4 ;  /* 0x0000000402007986 */ /* 0x0011e2000c101b24 */
[----:B------:R-:W-:Y:S05]  /*2680*/  BRA `(.L_x_11468) ;  /* 0x0000000800987947 */ /* 0x000fea0003800000 */
.L_x_11463:
        /* <DEDUP_REMOVED lines=13> */
.L_x_11477:
[----:B------:R-:W0:Y:S01]  /*2760*/  I2F.F64.S16 R4, R9 ;  /* 0x0000000900047312 */ /* 0x000e220000101c00 */
[----:B------:R-:W-:-:S05]  /*2770*/  CS2R R6, SRZ ;  /* 0x0000000000067805 */ /* 0x000fca000001ff00 */
[----:B0-----:R0:W-:Y:S01]  /*2780*/  STG.E.128 desc[UR36][R2.64], R4 ;  /* 0x0000000402007986 */ /* 0x0011e2000c101d24 */
[----:B------:R-:W-:Y:S05]  /*2790*/  BRA `(.L_x_11468) ;  /* 0x0000000800547947 */ /* 0x000fea0003800000 */
.L_x_11476:
        /* <DEDUP_REMOVED lines=19> */
.L_x_11481:
[----:B------:R-:W-:Y:S05]  /*28d0*/  BSYNC.RECONVERGENT B0 ;  /* 0x0000000000007941 */ /* 0x000fea0003800200 */
.L_x_11480:
[----:B------:R-:W-:-:S05]  /*28e0*/  LOP3.LUT R5, R0, 0x80, R5, 0xf8, !PT ;  /* 0x0000008000057812 */ /* 0x000fca00078ef805 */
[----:B------:R0:W-:Y:S01]  /*28f0*/  STG.E.U8 desc[UR36][R2.64], R5 ;  /* 0x0000000502007986 */ /* 0x0001e2000c101124 */
[----:B------:R-:W-:Y:S05]  /*2900*/  BRA `(.L_x_11468) ;  /* 0x0000000400f87947 */ /* 0x000fea0003800000 */
.L_x_11479:
        /* <DEDUP_REMOVED lines=15> */
.L_x_11483:
[----:B------:R-:W-:Y:S05]  /*2a00*/  BSYNC.RECONVERGENT B0 ;  /* 0x0000000000007941 */ /* 0x000fea0003800200 */
.L_x_11482:
[----:B------:R-:W-:-:S05]  /*2a10*/  LOP3.LUT R5, R0, 0x80, R5, 0xf8, !PT ;  /* 0x0000008000057812 */ /* 0x000fca00078ef805 */
[----:B------:R0:W-:Y:S01]  /*2a20*/  STG.E.U8 desc[UR36][R2.64], R5 ;  /* 0x0000000502007986 */ /* 0x0001e2000c101124 */
[----:B------:R-:W-:Y:S05]  /*2a30*/  BRA `(.L_x_11468) ;  /* 0x0000000400ac7947 */ /* 0x000fea0003800000 */
.L_x_11478:
[----:B------:R-:W0:Y:S02]  /*2a40*/  I2F.S16 R0, R9 ;  /* 0x0000000900007306 */ /* 0x000e240000101400 */
[----:B0-----:R-:W-:-:S05]  /*2a50*/  F2FP.BF16.F32.PACK_AB R0, RZ, R0 ;  /* 0x00000000ff00723e */ /* 0x001fca00000010ff */
[----:B------:R0:W-:Y:S01]  /*2a60*/  STG.E.U16 desc[UR36][R2.64], R0 ;  /* 0x0000000002007986 */ /* 0x0001e2000c101524 */
[----:B------:R-:W-:Y:S05]  /*2a70*/  BRA `(.L_x_11468) ;  /* 0x00000004009c7947 */ /* 0x000fea0003800000 */
.L_x_11475:
        /* <DEDUP_REMOVED lines=10> */
.L_x_11486:
        /* <DEDUP_REMOVED lines=13> */
.L_x_11489:
[----:B------:R-:W-:-:S04]  /*2bf0*/  SHF.R.U32.HI R0, RZ, 0x14, R5 ;  /* 0x00000014ff007819 */ /* 0x000fc80000011605 */
[----:B------:R-:W-:-:S04]  /*2c00*/  LOP3.LUT R0, R0, 0x1, RZ, 0xc0, !PT ;  /* 0x0000000100007812 */ /* 0x000fc800078ec0ff */
[----:B------:R-:W-:-:S04]  /*2c10*/  IADD3 R0, PT, PT, R5, 0x487ffff, R0 ;  /* 0x0487ffff05007810 */ /* 0x000fc80007ffe000 */
[----:B------:R-:W-:-:S04]  /*2c20*/  SHF.R.U32.HI R0, RZ, 0x14, R0 ;  /* 0x00000014ff007819 */ /* 0x000fc80000011600 */
[----:B------:R-:W-:-:S07]  /*2c30*/  LOP3.LUT R4, R0, 0xff, RZ, 0xc0, !PT ;  /* 0x000000ff00047812 */ /* 0x000fce00078ec0ff */
.L_x_11490:
[----:B------:R-:W-:-:S04]  /*2c40*/  SHF.R.U32.HI R5, RZ, 0x18, R5 ;  /* 0x00000018ff057819 */ /* 0x000fc80000011605 */
[----:B------:R-:W-:-:S04]  /*2c50*/  LOP3.LUT R4, R4, 0x80, R5, 0xf8, !PT ;  /* 0x0000008004047812 */ /* 0x000fc800078ef805 */
[----:B------:R-:W-:-:S07]  /*2c60*/  PRMT R0, R4, 0x7610, R0 ;  /* 0x0000761004007816 */ /* 0x000fce0000000000 */
.L_x_11488:
[----:B------:R-:W-:Y:S05]  /*2c70*/  BSYNC.RECONVERGENT B0 ;  /* 0x0000000000007941 */ /* 0x000fea0003800200 */
.L_x_11487:
[----:B------:R0:W-:Y:S01]  /*2c80*/  STG.E.U8 desc[UR36][R2.64], R0 ;  /* 0x0000000002007986 */ /* 0x0001e2000c101124 */
[----:B------:R-:W-:Y:S05]  /*2c90*/  BRA `(.L_x_11468) ;  /* 0x0000000400147947 */ /* 0x000fea0003800000 */
.L_x_11485:
        /* <DEDUP_REMOVED lines=13> */
.L_x_11493:
[----:B------:R-:W-:-:S04]  /*2d70*/  SHF.R.U32.HI R0, RZ, 0x15, R5 ;  /* 0x00000015ff007819 */ /* 0x000fc80000011605 */
[----:B------:R-:W-:-:S04]  /*2d80*/  LOP3.LUT R0, R0, 0x1, RZ, 0xc0, !PT ;  /* 0x0000000100007812 */ /* 0x000fc800078ec0ff */
[----:B------:R-:W-:-:S04]  /*2d90*/  IADD3 R0, PT, PT, R5, 0x88fffff, R0 ;  /* 0x088fffff05007810 */ /* 0x000fc80007ffe000 */
[----:B------:R-:W-:-:S04]  /*2da0*/  SHF.R.U32.HI R0, RZ, 0x15, R0 ;  /* 0x00000015ff007819 */ /* 0x000fc80000011600 */
[----:B------:R-:W-:-:S07]  /*2db0*/  LOP3.LUT R4, R0, 0xff, RZ, 0xc0, !PT ;  /* 0x000000ff00047812 */ /* 0x000fce00078ec0ff */
.L_x_11494:
[----:B------:R-:W-:-:S04]  /*2dc0*/  SHF.R.U32.HI R5, RZ, 0x18, R5 ;  /* 0x00000018ff057819 */ /* 0x000fc80000011605 */
[----:B------:R-:W-:-:S04]  /*2dd0*/  LOP3.LUT R4, R4, 0x80, R5, 0xf8, !PT ;  /* 0x0000008004047812 */ /* 0x000fc800078ef805 */
[----:B------:R-:W-:-:S07]  /*2de0*/  PRMT R0, R4, 0x7610, R0 ;  /* 0x0000761004007816 */ /* 0x000fce0000000000 */
.L_x_11492:
[----:B------:R-:W-:Y:S05]  /*2df0*/  BSYNC.RECONVERGENT B0 ;  /* 0x0000000000007941 */ /* 0x000fea0003800200 */
.L_x_11491:
[----:B------:R0:W-:Y:S01]  /*2e00*/  STG.E.U8 desc[UR36][R2.64], R0 ;  /* 0x0000000002007986 */ /* 0x0001e2000c101124 */
[----:B------:R-:W-:Y:S05]  /*2e10*/  BRA `(.L_x_11468) ;  /* 0x0000000000b47947 */ /* 0x000fea0003800000 */
.L_x_11484:
[----:B------:R-:W-:-:S09]  /*2e20*/  UISETP.NE.AND UP0, UPT, UR4, 0x1c, UPT ;  /* 0x0000001c0400788c */ /* 0x000fd2000bf05270 */
[----:B------:R-:W-:Y:S05]  /*2e30*/  BRA.U !UP0, `(.L_x_11495) ;  /* 0x0000000108a47547 */ /* 0x000fea000b800000 */
[----:B------:R-:W-:-:S09]  /*2e40*/  UISETP.NE.AND UP0, UPT, UR4, 0x1d, UPT ;  /* 0x0000001d0400788c */ /* 0x000fd2000bf05270 */
[----:B------:R-:W-:Y:S05]  /*2e50*/  BRA.U !UP0, `(.L_x_11496) ;  /* 0x00000001088c7547 */ /* 0x000fea000b800000 */
[----:B------:R-:W-:-:S09]  /*2e60*/  UISETP.NE.AND UP0, UPT, UR4, 0x2c, UPT ;  /* 0x0000002c0400788c */ /* 0x000fd2000bf05270 */
[----:B------:R-:W-:Y:S05]  /*2e70*/  BRA.U !UP0, `(.L_x_11497) ;  /* 0x0000000108447547 */ /* 0x000fea000b800000 */
.L_x_11467:
        /* <DEDUP_REMOVED lines=16> */
.L_x_11498:
[----:B------:R-:W-:Y:S05]  /*2f80*/  BRA `(.L_x_11468) ;  /* 0x0000000000587947 */ /* 0x000fea0003800000 */
.L_x_11497:
        /* <DEDUP_REMOVED lines=16> */
.L_x_11496:
[----:B------:R-:W-:-:S04]  /*3090*/  PRMT R4, R9, 0x9910, RZ ;  /* 0x0000991009047816 */ /* 0x000fc800000000ff */
[----:B------:R-:W-:-:S05]  /*30a0*/  SHF.R.S32.HI R5, RZ, 0x1f, R4 ;  /* 0x0000001fff057819 */ /* 0x000fca0000011404 */
[----:B------:R0:W-:Y:S01]  /*30b0*/  STG.E.64 desc[UR36][R2.64], R4 ;  /* 0x0000000402007986 */ /* 0x0001e2000c101b24 */
[----:B------:R-:W-:Y:S05]  /*30c0*/  BRA `(.L_x_11468) ;  /* 0x0000000000087947 */ /* 0x000fea0003800000 */
.L_x_11495:
[----:B------:R-:W-:-:S05]  /*30d0*/  PRMT R5, R9, 0x9910, RZ ;  /* 0x0000991009057816 */ /* 0x000fca00000000ff */
[----:B------:R0:W-:Y:S02]  /*30e0*/  STG.E desc[UR36][R2.64], R5 ;  /* 0x0000000502007986 */ /* 0x0001e4000c101924 */
.L_x_11468:
[----:B------:R-:W-:-:S07]  /*30f0*/  VIADD R17, R17, 0x80 ;  /* 0x0000008011117836 */ /* 0x000fce0000000000 */
.L_x_11427:
[----:B------:R-:W-:Y:S05]  /*3100*/  BSYNC.RECONVERGENT B6 ;  /* 0x0000000000067941 */ /* 0x000fea0003800200 */
.L_x_11426:
        /* <DEDUP_REMOVED lines=307> */
.L_x_11501:
        /* <DEDUP_REMOVED lines=16> */
.L_x_11505:
[----:B------:R1:W5:Y:S01]  /*4540*/  LDG.E.U8 R0, desc[UR36][R2.64] ;  /* 0x0000002402007981 */ /* 0x000362000c1e1100 */
[----:B------:R-:W-:Y:S05]  /*4550*/  BRA `(.L_x_11507) ;  /* 0x0000000c004c7947 */ /* 0x000fea0003800000 */
.L_x_11504:
        /* <DEDUP_REMOVED lines=8> */
.L_x_11509:
[----:B------:R3:W5:Y:S01]  /*45e0*/  LDG.E.U16 R0, desc[UR36][R2.64] ;  /* 0x0000002402007981 */ /* 0x000762000c1e1500 */
[----:B------:R-:W-:Y:S05]  /*45f0*/  BRA `(.L_x_11507) ;  /* 0x0000000c00247947 */ /* 0x000fea0003800000 */
.L_x_11508:
[----:B------:R2:W5:Y:S01]  /*4600*/  LDG.E.U16 R0, desc[UR36][R2.64] ;  /* 0x0000002402007981 */ /* 0x000562000c1e1500 */
[----:B------:R-:W-:Y:S05]  /*4610*/  BRA `(.L_x_11507) ;  /* 0x0000000c001c7947 */ /* 0x000fea0003800000 */
.L_x_11503:
        /* <DEDUP_REMOVED lines=9> */
.L_x_11511:
[----:B------:R-:W2:Y:S02]  /*46b0*/  LDG.E.U16 R4, desc[UR36][R2.64] ;  /* 0x0000002402047981 */ /* 0x000ea4000c1e1500 */
[----:B--2---:R-:W-:-:S06]  /*46c0*/  HADD2.F32 R4, -RZ, R4.H0_H0 ;  /* 0x20000004ff047230 */ /* 0x004fcc0000004100 */
[----:B------:R-:W0:Y:S02]  /*46d0*/  F2I.FTZ.TRUNC.NTZ R4, R4 ;  /* 0x0000000400047305 */ /* 0x000e24000021f100 */
[----:B0-----:R-:W-:Y:S01]  /*46e0*/  PRMT R0, R4, 0x7610, R0 ;  /* 0x0000761004007816 */ /* 0x001fe20000000000 */
[----:B------:R-:W-:Y:S06]  /*46f0*/  BRA `(.L_x_11507) ;  /* 0x0000000800e47947 */ /* 0x000fec0003800000 */
.L_x_11510:
        /* <DEDUP_REMOVED lines=9> */
.L_x_11513:
[----:B------:R-:W2:Y:S02]  /*4790*/  LDG.E.U16 R2, desc[UR36][R2.64] ;  /* 0x0000002402027981 */ /* 0x000ea4000c1e1500 */
[----:B--2---:R-:W-:-:S06]  /*47a0*/  HADD2.F32 R4, -RZ, R2.H0_H0 ;  /* 0x20000002ff047230 */ /* 0x004fcc0000004100 */
[----:B------:R-:W0:Y:S02]  /*47b0*/  F2I.FTZ.TRUNC.NTZ R4, R4 ;  /* 0x0000000400047305 */ /* 0x000e24000021f100 */
[----:B0-----:R-:W-:Y:S01]  /*47c0*/  PRMT R0, R4, 0x7610, R0 ;  /* 0x0000761004007816 */ /* 0x001fe20000000000 */
[----:B------:R-:W-:Y:S06]  /*47d0*/  BRA `(.L_x_11507) ;  /* 0x0000000800ac7947 */ /* 0x000fec0003800000 */
.L_x_11512:
[----:B------:R-:W2:Y:S02]  /*47e0*/  LDG.E.64 R2, desc[UR36][R2.64] ;  /* 0x0000002402027981 */ /* 0x000ea4000c1e1b00 */
[----:B--2---:R0:W1:Y:S01]  /*47f0*/  F2I.F64.TRUNC R0, R2 ;  /* 0x0000000200007311 */ /* 0x004062000030d100 */
[----:B------:R-:W-:Y:S05]  /*4800*/  BRA `(.L_x_11507) ;  /* 0x0000000800a07947 */ /* 0x000fea0003800000 */
.L_x_11502:
        /* <DEDUP_REMOVED lines=12> */
.L_x_11516:
[----:B------:R-:W2:Y:S02]  /*48d0*/  LDG.E.64 R2, desc[UR36][R2.64] ;  /* 0x0000002402027981 */ /* 0x000ea4000c1e1b00 */
[----:B--2---:R0:W1:Y:S01]  /*48e0*/  F2I.F64.TRUNC R0, R2 ;  /* 0x0000000200007311 */ /* 0x004062000030d100 */
[----:B------:R-:W-:Y:S05]  /*48f0*/  BRA `(.L_x_11507) ;  /* 0x0000000800647947 */ /* 0x000fea0003800000 */
.L_x_11515:
        /* <DEDUP_REMOVED lines=27> */
.L_x_11518:
        /* <DEDUP_REMOVED lines=14> */
.L_x_11517:
[----:B------:R-:W2:Y:S02]  /*4b90*/  LDG.E.U16 R4, desc[UR36][R2.64] ;  /* 0x0000002402047981 */ /* 0x000ea4000c1e1500 */
[----:B--2---:R-:W-:-:S06]  /*4ba0*/  SHF.L.U32 R4, R4, 0x10, RZ ;  /* 0x0000001004047819 */ /* 0x004fcc00000006ff */
[----:B------:R-:W0:Y:S02]  /*4bb0*/  F2I.FTZ.TRUNC.NTZ R4, R4 ;  /* 0x0000000400047305 */ /* 0x000e24000021f100 */
[----:B0-----:R-:W-:Y:S01]  /*4bc0*/  PRMT R0, R4, 0x7610, R0 ;  /* 0x0000761004007816 */ /* 0x001fe20000000000 */
[----:B------:R-:W-:Y:S06]  /*4bd0*/  BRA `(.L_x_11507) ;  /* 0x0000000400ac7947 */ /* 0x000fec0003800000 */
.L_x_11514:
        /* <DEDUP_REMOVED lines=10> */
.L_x_11521:
        /* <DEDUP_REMOVED lines=21> */
.L_x_11525:
[----:B------:R-:W-:Y:S05]  /*4dd0*/  BSYNC.RECONVERGENT B1 ;  /* 0x0000000000017941 */ /* 0x000fea0003800200 */
.L_x_11524:
[----:B------:R-:W-:Y:S01]  /*4de0*/  IMAD.SHL.U32 R0, R0, 0x100000, RZ ;  /* 0x0010000000007824 */ /* 0x000fe200078e00ff */
[----:B------:R-:W-:-:S04]  /*4df0*/  LEA R2, R2, 0x3b800000, 0x17 ;  /* 0x3b80000002027811 */ /* 0x000fc800078eb8ff */
[----:B------:R-:W-:-:S07]  /*4e00*/  LOP3.LUT R4, R2, R0, R7, 0xfe, !PT ;  /* 0x0000000002047212 */ /* 0x000fce00078efe07 */
.L_x_11523:
[----:B------:R-:W-:Y:S05]  /*4e10*/  BSYNC.RECONVERGENT B0 ;  /* 0x0000000000007941 */ /* 0x000fea0003800200 */
.L_x_11522:
[----:B------:R-:W0:Y:S02]  /*4e20*/  F2I.FTZ.TRUNC.NTZ R4, R4 ;  /* 0x0000000400047305 */ /* 0x000e24000021f100 */
[----:B0-----:R-:W-:Y:S01]  /*4e30*/  PRMT R0, R4, 0x7610, R0 ;  /* 0x0000761004007816 */ /* 0x001fe20000000000 */
[----:B------:R-:W-:Y:S06]  /*4e40*/  BRA `(.L_x_11507) ;  /* 0x0000000400107947 */ /* 0x000fec0003800000 */
.L_x_11520:
        /* <DEDUP_REMOVED lines=21> */
.L_x_11529:
[----:B------:R-:W-:Y:S05]  /*4fa0*/  BSYNC.RECONVERGENT B1 ;  /* 0x0000000000017941 */ /* 0x000fea0003800200 */
.L_x_11528:
[----:B------:R-:W-:Y:S01]  /*4fb0*/  IMAD.SHL.U32 R0, R0, 0x200000, RZ ;  /* 0x0020000000007824 */ /* 0x000fe200078e00ff */
[----:B------:R-:W-:-:S04]  /*4fc0*/  LEA R2, R2, 0x37800000, 0x17 ;  /* 0x3780000002027811 */ /* 0x000fc800078eb8ff */
[----:B------:R-:W-:-:S07]  /*4fd0*/  LOP3.LUT R4, R2, R0, R7, 0xfe, !PT ;  /* 0x0000000002047212 */ /* 0x000fce00078efe07 */
.L_x_11527:
[----:B------:R-:W-:Y:S05]  /*4fe0*/  BSYNC.RECONVERGENT B0 ;  /* 0x0000000000007941 */ /* 0x000fea0003800200 */
.L_x_11526:
[----:B------:R-:W0:Y:S02]  /*4ff0*/  F2I.FTZ.TRUNC.NTZ R4, R4 ;  /* 0x0000000400047305 */ /* 0x000e24000021f100 */
[----:B0-----:R-:W-:Y:S01]  /*5000*/  PRMT R0, R4, 0x7610, R0 ;  /* 0x0000761004007816 */ /* 0x001fe20000000000 */
[----:B------:R-:W-:Y:S06]  /*5010*/  BRA `(.L_x_11507) ;  /* 0x00000000009c7947 */ /* 0x000fec0003800000 */
.L_x_11519:
        /* <DEDUP_REMOVED lines=14> */
.L_x_11533:
[----:B------:R-:W-:Y:S05]  /*5100*/  BSYNC.RECONVERGENT B0 ;  /* 0x0000000000007941 */ /* 0x000fea0003800200 */
.L_x_11532:
[----:B------:R-:W0:Y:S02]  /*5110*/  F2I.FTZ.TRUNC.NTZ R4, R4 ;  /* 0x0000000400047305 */ /* 0x000e24000021f100 */
[----:B0-----:R-:W-:Y:S01]  /*5120*/  PRMT R0, R4, 0x7610, R0 ;  /* 0x0000761004007816 */ /* 0x001fe20000000000 */
[----:B------:R-:W-:Y:S06]  /*5130*/  BRA `(.L_x_11507) ;  /* 0x0000000000547947 */ /* 0x000fec0003800000 */
.L_x_11506:
        /* <DEDUP_REMOVED lines=16> */
.L_x_11534:
[----:B------:R-:W-:Y:S01]  /*5240*/  PRMT R0, RZ, 0x7610, R0 ;  /* 0x00007610ff007816 */ /* 0x000fe20000000000 */
[----:B------:R-:W-:Y:S06]  /*5250*/  BRA `(.L_x_11507) ;  /* 0x00000000000c7947 */ /* 0x000fec0003800000 */
.L_x_11531:
[----:B------:R0:W5:Y:S01]  /*5260*/  LDG.E.U16 R0, desc[UR36][R2.64] ;  /* 0x0000002402007981 */ /* 0x000162000c1e1500 */
[----:B------:R-:W-:Y:S05]  /*5270*/  BRA `(.L_x_11507) ;  /* 0x0000000000047947 */ /* 0x000fea0003800000 */
.L_x_11530:
[----:B------:R0:W5:Y:S02]  /*5280*/  LDG.E.U16 R0, desc[UR36][R2.64] ;  /* 0x0000002402007981 */ /* 0x000164000c1e1500 */
.L_x_11507:
[----:B01234-:R-:W0:Y:S01]  /*5290*/  LDC.U16 R3, c[0x0][0x592] ;  /* 0x00016480ff037b82 */ /* 0x01fe220000000400 */
[----:B------:R-:W1:Y:S01]  /*52a0*/  LDCU.64 UR6, c[0x0][0x580] ;  /* 0x0000b000ff0677ac */ /* 0x000e620008000a00 */
[----:B-----5:R-:W-:Y:S01]  /*52b0*/  LOP3.LUT R0, R0, 0xffff, RZ, 0xc0, !PT ;  /* 0x0000ffff00007812 */ /* 0x020fe200078ec0ff */
[----:B------:R-:W-:-:S04]  /*52c0*/  UPRMT UR4, UR41, 0x9910, URZ ;  /* 0x0000991029047896 */ /* 0x000fc800080000ff */
[----:B------:R-:W-:Y:S01]  /*52d0*/  UISETP.GT.AND UP0, UPT, UR4, 0x9, UPT ;  /* 0x000000090400788c */ /* 0x000fe2000bf04270 */
[----:B-1----:R-:W-:Y:S02]  /*52e0*/  IADD3 R2, P0, PT, R16, UR6, RZ ;  /* 0x0000000610027c10 */ /* 0x002fe4000ff1e0ff */
[----:B0-----:R-:W-:Y:S02]  /*52f0*/  ISETP.GT.U32.AND P1, PT, R3, 0xf, PT ;  /* 0x0000000f0300780c */ /* 0x001fe40003f24070 */
        /* <DEDUP_REMOVED lines=14> */
.L_x_11538:
[----:B------:R0:W-:Y:S01]  /*53e0*/  STG.E.U8 desc[UR36][R2.64], R9 ;  /* 0x0000000902007986 */ /* 0x0001e2000c101124 */
[----:B------:R-:W-:Y:S05]  /*53f0*/  BRA `(.L_x_11540) ;  /* 0x0000000c004c7947 */ /* 0x000fea0003800000 */
.L_x_11537:
        /* <DEDUP_REMOVED lines=10> */
.L_x_11542:
[----:B------:R-:W-:-:S05]  /*54a0*/  PRMT R5, R9, 0x9910, RZ ;  /* 0x0000991009057816 */ /* 0x000fca00000000ff */
[----:B------:R0:W-:Y:S01]  /*54b0*/  STG.E desc[UR36][R2.64], R5 ;  /* 0x0000000502007986 */ /* 0x0001e2000c101924 */
[----:B------:R-:W-:Y:S05]  /*54c0*/  BRA `(.L_x_11540) ;  /* 0x0000000c00187947 */ /* 0x000fea0003800000 */
.L_x_11541:
[----:B------:R0:W-:Y:S01]  /*54d0*/  STG.E.U16 desc[UR36][R2.64], R9 ;  /* 0x0000000902007986 */ /* 0x0001e2000c101524 */
[----:B------:R-:W-:Y:S05]  /*54e0*/  BRA `(.L_x_11540) ;  /* 0x0000000c00107947 */ /* 0x000fea0003800000 */
.L_x_11536:
        /* <DEDUP_REMOVED lines=9> */
.L_x_11544:
[----:B------:R-:W0:Y:S02]  /*5580*/  I2F.S16 R0, R9 ;  /* 0x0000000900007306 */ /* 0x000e240000101400 */
[----:B0-----:R-:W-:-:S05]  /*5590*/  F2FP.F16.F32.PACK_AB R0, RZ, R0 ;  /* 0x00000000ff00723e */ /* 0x001fca00000000ff */
[----:B------:R0:W-:Y:S01]  /*55a0*/  STG.E.U16 desc[UR36][R2.64], R0 ;  /* 0x0000000002007986 */ /* 0x0001e2000c101524 */
[----:B------:R-:W-:Y:S05]  /*55b0*/  BRA `(.L_x_11540) ;  /* 0x0000000800dc7947 */ /* 0x000fea0003800000 */
.L_x_11543:
        /* <DEDUP_REMOVED lines=10> */
.L_x_11546:
[----:B------:R-:W0:Y:S02]  /*5660*/  I2F.S16 R9, R9 ;  /* 0x0000000900097306 */ /* 0x000e240000101400 */
[----:B0-----:R-:W-:-:S04]  /*5670*/  F2FP.F16.F32.PACK_AB R5, RZ, R9 ;  /* 0x00000009ff05723e */ /* 0x001fc800000000ff */
[----:B------:R-:W-:-:S05]  /*5680*/  PRMT R5, R5, 0x5410, RZ ;  /* 0x0000541005057816 */ /* 0x000fca00000000ff */
[----:B------:R0:W-:Y:S01]  /*5690*/  STG.E desc[UR36][R2.64], R5 ;  /* 0x0000000502007986 */ /* 0x0001e2000c101924 */
[----:B------:R-:W-:Y:S05]  /*56a0*/  BRA `(.L_x_11540) ;  /* 0x0000000800a07947 */ /* 0x000fea0003800000 */
.L_x_11545:
[----:B------:R-:W0:Y:S02]  /*56b0*/  I2F.F64.S16 R4, R9 ;  /* 0x0000000900047312 */ /* 0x000e240000101c00 */
[----:B0-----:R0:W-:Y:S01]  /*56c0*/  STG.E.64 desc[UR36][R2.64], R4 ;  /* 0x0000000402007986 */ /* 0x0011e2000c101b24 */
[----:B------:R-:W-:Y:S05]  /*56d0*/  BRA `(.L_x_11540) ;  /* 0x0000000800947947 */ /* 0x000fea0003800000 */
.L_x_11535:
        /* <DEDUP_REMOVED lines=12> */
.L_x_11550:
        /* <DEDUP_REMOVED lines=18> */
.L_x_11553:
[----:B------:R-:W-:-:S04]  /*58c0*/  SHF.R.U32.HI R5, RZ, 0x18, R5 ;  /* 0x00000018ff057819 */ /* 0x000fc80000011605 */
[----:B------:R-:W-:-:S07]  /*58d0*/  LOP3.LUT R0, R0, 0x80, R5, 0xf8, !PT ;  /* 0x0000008000007812 */ /* 0x000fce00078ef805 */
.L_x_11552:
[----:B------:R-:W-:Y:S05]  /*58e0*/  BSYNC.RECONVERGENT B0 ;  /* 0x0000000000007941 */ /* 0x000fea0003800200 */
.L_x_11551:
[----:B------:R0:W-:Y:S01]  /*58f0*/  STG.E.U8 desc[UR36][R2.64], R0 ;  /* 0x0000000002007986 */ /* 0x0001e2000c101124 */
[----:B------:R-:W-:Y:S05]  /*5900*/  BRA `(.L_x_11540) ;  /* 0x0000000800087947 */ /* 0x000fea0003800000 */
.L_x_11549:
        /* <DEDUP_REMOVED lines=18> */
.L_x_11556:
[----:B------:R-:W-:-:S04]  /*5a30*/  SHF.R.U32.HI R5, RZ, 0x18, R5 ;  /* 0x00000018ff057819 */ /* 0x000fc80000011605 */
[----:B------:R-:W-:-:S07]  /*5a40*/  LOP3.LUT R0, R0, 0x80, R5, 0xf8, !PT ;  /* 0x0000008000007812 */ /* 0x000fce00078ef805 */
.L_x_11555:
[----:B------:R-:W-:Y:S05]  /*5a50*/  BSYNC.RECONVERGENT B0 ;  /* 0x0000000000007941 */ /* 0x000fea0003800200 */
.L_x_11554:
[----:B------:R0:W-:Y:S01]  /*5a60*/  STG.E.U8 desc[UR36][R2.64], R0 ;  /* 0x0000000002007986 */ /* 0x0001e2000c101124 */
[----:B------:R-:W-:Y:S05]  /*5a70*/  BRA `(.L_x_11540) ;  /* 0x0000000400ac7947 */ /* 0x000fea0003800000 */
.L_x_11548:
        /* <DEDUP_REMOVED lines=22> */
.L_x_11558:
[----:B------:R-:W-:-:S04]  /*5be0*/  PRMT R4, R9, 0x9910, RZ ;  /* 0x0000991009047816 */ /* 0x000fc800000000ff */
[----:B------:R-:W-:-:S05]  /*5bf0*/  SHF.R.S32.HI R5, RZ, 0x1f, R4 ;  /* 0x0000001fff057819 */ /* 0x000fca0000011404 */
[----:B------:R0:W-:Y:S01]  /*5c00*/  STG.E.64 desc[UR36][R2.64], R4 ;  /* 0x0000000402007986 */ /* 0x0001e2000c101b24 */
[----:B------:R-:W-:Y:S05]  /*5c10*/  BRA `(.L_x_11540) ;  /* 0x0000000400447947 */ /* 0x000fea0003800000 */
.L_x_11557:
[----:B------:R-:W-:-:S05]  /*5c20*/  PRMT R5, R9, 0x9910, RZ ;  /* 0x0000991009057816 */ /* 0x000fca00000000ff */
[----:B------:R0:W-:Y:S01]  /*5c30*/  STG.E desc[UR36][R2.64], R5 ;  /* 0x0000000502007986 */ /* 0x0001e2000c101924 */
[----:B------:R-:W-:Y:S05]  /*5c40*/  BRA `(.L_x_11540) ;  /* 0x0000000400387947 */ /* 0x000fea0003800000 */
.L_x_11547:
        /* <DEDUP_REMOVED lines=11> */
.L_x_11560:
[----:B------:R-:W0:Y:S01]  /*5d00*/  I2F.F64.S16 R4, R9 ;  /* 0x0000000900047312 */ /* 0x000e220000101c00 */
[----:B------:R-:W-:-:S05]  /*5d10*/  CS2R R6, SRZ ;  /* 0x0000000000067805 */ /* 0x000fca000001ff00 */
[----:B0-----:R4:W-:Y:S01]  /*5d20*/  STG.E.128 desc[UR36][R2.64], R4 ;  /* 0x0000000402007986 */ /* 0x0019e2000c101d24 */
[----:B------:R-:W-:Y:S05]  /*5d30*/  BRA `(.L_x_11540) ;  /* 0x0000000000fc7947 */ /* 0x000fea0003800000 */
.L_x_11559:
[----:B------:R-:W-:-:S09]  /*5d40*/  UISETP.NE.AND UP0, UPT, UR4, 0xf, UPT ;  /* 0x0000000f0400788c */ /* 0x000fd2000bf05270 */
[----:B------:R-:W-:Y:S05]  /*5d50*/  BRA.U !UP0, `(.L_x_11561) ;  /* 0x0000000108e87547 */ /* 0x000fea000b800000 */
[----:B------:R-:W-:-:S09]  /*5d60*/  UISETP.NE.AND UP0, UPT, UR4, 0x17, UPT ;  /* 0x000000170400788c */ /* 0x000fd2000bf05270 */
[----:B------:R-:W-:Y:S05]  /*5d70*/  BRA.U !UP0, `(.L_x_11562) ;  /* 0x0000000108907547 */ /* 0x000fea000b800000 */
[----:B------:R-:W-:-:S09]  /*5d80*/  UISETP.NE.AND UP0, UPT, UR4, 0x18, UPT ;  /* 0x000000180400788c */ /* 0x000fd2000bf05270 */
[----:B------:R-:W-:Y:S05]  /*5d90*/  BRA.U !UP0, `(.L_x_11563) ;  /* 0x0000000108447547 */ /* 0x000fea000b800000 */
.L_x_11539:
        /* <DEDUP_REMOVED lines=16> */
.L_x_11564:
[----:B------:R-:W-:Y:S05]  /*5ea0*/  BRA `(.L_x_11540) ;  /* 0x0000000000a07947 */ /* 0x000fea0003800000 */
.L_x_11563:
        /* <DEDUP_REMOVED lines=13> */
.L_x_11566:
[----:B------:R-:W-:Y:S05]  /*5f80*/  BSYNC.RECONVERGENT B0 ;  /* 0x0000000000007941 */ /* 0x000fea0003800200 */
.L_x_11565:
[----:B------:R-:W-:-:S05]  /*5f90*/  LOP3.LUT R5, R0, 0x80, R5, 0xf8, !PT ;  /* 0x0000008000057812 */ /* 0x000fca00078ef805 */
[----:B------:R2:W-:Y:S01]  /*5fa0*/  STG.E.U8 desc[UR36][R2.64], R5 ;  /* 0x0000000502007986 */ /* 0x0005e2000c101124 */
[----:B------:R-:W-:Y:S05]  /*5fb0*/  BRA `(.L_x_11540) ;  /* 0x00000000005c7947 */ /* 0x000fea0003800000 */
.L_x_11562:
        /* <DEDUP_REMOVED lines=12> */
.L_x_11568:
[----:B------:R-:W-:Y:S01]  /*6080*/  IMAD.MOV.U32 R0, RZ, RZ, 0x7f ;  /* 0x0000007fff007424 */ /* 0x000fe200078e00ff */
[----:B------:R-:W-:-:S04]  /*6090*/  ISETP.GT.U32.AND P0, PT, R4, 0x7f800000, PT ;  /* 0x7f8000000400780c */ /* 0x000fc80003f04070 */
[----:B------:R-:W-:-:S09]  /*60a0*/  SEL R0, R0, 0x7c, P0 ;  /* 0x0000007c00007807 */ /* 0x000fd20000000000 */
.L_x_11569:
[----:B------:R-:W-:Y:S05]  /*60b0*/  BSYNC.RECONVERGENT B0 ;  /* 0x0000000000007941 */ /* 0x000fea0003800200 */
.L_x_11567:
[----:B------:R-:W-:-:S04]  /*60c0*/  SHF.R.U32.HI R5, RZ, 0x18, R5 ;  /* 0x00000018ff057819 */ /* 0x000fc80000011605 */
[----:B------:R-:W-:-:S05]  /*60d0*/  LOP3.LUT R5, R0, 0x80, R5, 0xf8, !PT ;  /* 0x0000008000057812 */ /* 0x000fca00078ef805 */
[----:B------:R1:W-:Y:S01]  /*60e0*/  STG.E.U8 desc[UR36][R2.64], R5 ;  /* 0x0000000502007986 */ /* 0x0003e2000c101124 */
[----:B------:R-:W-:Y:S05]  /*60f0*/  BRA `(.L_x_11540) ;  /* 0x00000000000c7947 */ /* 0x000fea0003800000 */
.L_x_11561:
[----:B------:R-:W0:Y:S02]  /*6100*/  I2F.S16 R0, R9 ;  /* 0x0000000900007306 */ /* 0x000e240000101400 */
[----:B0-----:R-:W-:-:S05]  /*6110*/  F2FP.BF16.F32.PACK_AB R0, RZ, R0 ;  /* 0x00000000ff00723e */ /* 0x001fca00000010ff */
[----:B------:R0:W-:Y:S02]  /*6120*/  STG.E.U16 desc[UR36][R2.64], R0 ;  /* 0x0000000002007986 */ /* 0x0001e4000c101524 */
.L_x_11540:
[----:B------:R-:W-:-:S07]  /*6130*/  IADD3 R17, PT, PT, R17, 0x80, RZ ;  /* 0x0000008011117810 */ /* 0x000fce0007ffe0ff */
.L_x_11500:
[----:B------:R-:W-:Y:S05]  /*6140*/  BSYNC.RECONVERGENT B6 ;  /* 0x0000000000067941 */ /* 0x000fea0003800200 */
.L_x_11499:
        /* <DEDUP_REMOVED lines=307> */
.L_x_11572:
        /* <DEDUP_REMOVED lines=16> */
.L_x_11576:
[----:B------:R0:W5:Y:S01]  /*7580*/  LDG.E.U8 R0, desc[UR36][R2.64] ;  /* 0x0000002402007981 */ /* 0x000162000c1e1100 */
[----:B------:R-:W-:Y:S05]  /*7590*/  BRA `(.L_x_11578) ;  /* 0x0000000c004c7947 */ /* 0x000fea0003800000 */
.L_x_11575:
        /* <DEDUP_REMOVED lines=8> */
.L_x_11580:
[----:B------:R0:W5:Y:S01]  /*7620*/  LDG.E.U16 R0, desc[UR36][R2.64] ;  /* 0x0000002402007981 */ /* 0x000162000c1e1500 */
[----:B------:R-:W-:Y:S05]  /*7630*/  BRA `(.L_x_11578) ;  /* 0x0000000c00247947 */ /* 0x000fea0003800000 */
.L_x_11579:
[----:B------:R0:W5:Y:S01]  /*7640*/  LDG.E.U16 R0, desc[UR36][R2.64] ;  /* 0x0000002402007981 */ /* 0x000162000c1e1500 */
[----:B------:R-:W-:Y:S05]  /*7650*/  BRA `(.L_x_11578) ;  /* 0x0000000c001c7947 */ /* 0x000fea0003800000 */
.L_x_11574:
        /* <DEDUP_REMOVED lines=9> */
.L_x_11582:
[----:B------:R-:W2:Y:S02]  /*76f0*/  LDG.E.U16 R4, desc[UR36][R2.64] ;  /* 0x0000002402047981 */ /* 0x000ea4000c1e1500 */
[----:B--2---:R-:W-:-:S06]  /*7700*/  HADD2.F32 R4, -RZ, R4.H0_H0 ;  /* 0x20000004ff047230 */ /* 0x004fcc0000004100 */
[----:B------:R-:W0:Y:S02]  /*7710*/  F2I.FTZ.TRUNC.NTZ R4, R4 ;  /* 0x0000000400047305 */ /* 0x000e24000021f100 */
[----:B0-----:R-:W-:Y:S01]  /*7720*/  PRMT R0, R4, 0x7610, R0 ;  /* 0x0000761004007816 */ /* 0x001fe20000000000 */
[----:B------:R-:W-:Y:S06]  /*7730*/  BRA `(.L_x_11578) ;  /* 0x0000000800e47947 */ /* 0x000fec0003800000 */
.L_x_11581:
        /* <DEDUP_REMOVED lines=9> */
.L_x_11584:
[----:B------:R-:W2:Y:S02]  /*77d0*/  LDG.E.U16 R2, desc[UR36][R2.64] ;  /* 0x0000002402027981 */ /* 0x000ea4000c1e1500 */
[----:B--2---:R-:W-:-:S06]  /*77e0*/  HADD2.F32 R4, -RZ, R2.H0_H0 ;  /* 0x20000002ff047230 */ /* 0x004fcc0000004100 */
[----:B------:R-:W0:Y:S02]  /*77f0*/  F2I.FTZ.TRUNC.NTZ R4, R4 ;  /* 0x0000000400047305 */ /* 0x000e24000021f100 */
[----:B0-----:R-:W-:Y:S01]  /*7800*/  PRMT R0, R4, 0x7610, R0 ;  /* 0x0000761004007816 */ /* 0x001fe20000000000 */
[----:B------:R-:W-:Y:S06]  /*7810*/  BRA `(.L_x_11578) ;  /* 0x0000000800ac7947 */ /* 0x000fec0003800000 */
.L_x_11583:
[----:B------:R-:W2:Y:S02]  /*7820*/  LDG.E.64 R2, desc[UR36][R2.64] ;  /* 0x0000002402027981 */ /* 0x000ea4000c1e1b00 */
[----:B--2---:R0:W1:Y:S01]  /*7830*/  F2I.F64.TRUNC R0, R2 ;  /* 0x0000000200007311 */ /* 0x004062000030d100 */
[----:B------:R-:W-:Y:S05]  /*7840*/  BRA `(.L_x_11578) ;  /* 0x0000000800a07947 */ /* 0x000fea0003800000 */
.L_x_11573:
        /* <DEDUP_REMOVED lines=12> */
.L_x_11587:
[----:B------:R-:W2:Y:S02]  /*7910*/  LDG.E.64 R2, desc[UR36][R2.64] ;  /* 0x0000002402027981 */ /* 0x000ea4000c1e1b00 */
[----:B--2---:R0:W1:Y:S01]  /*7920*/  F2I.F64.TRUNC R0, R2 ;  /* 0x0000000200007311 */ /* 0x004062000030d100 */
[----:B------:R-:W-:Y:S05]  /*7930*/  BRA `(.L_x_11578) ;  /* 0x0000000800647947 */ /* 0x000fea0003800000 */
.L_x_11586:
        /* <DEDUP_REMOVED lines=27> */
.L_x_11589:
        /* <DEDUP_REMOVED lines=14> */
.L_x_11588:
[----:B------:R-:W2:Y:S02]  /*7bd0*/  LDG.E.U16 R4, desc[UR36][R2.64] ;  /* 0x0000002402047981 */ /* 0x000ea4000c1e1500 */
[----:B--2---:R-:W-:-:S06]  /*7be0*/  IMAD.U32 R4, R4, 0x10000, RZ ;  /* 0x0001000004047824 */ /* 0x004fcc00078e00ff */
[----:B------:R-:W0:Y:S02]  /*7bf0*/  F2I.FTZ.TRUNC.NTZ R4, R4 ;  /* 0x0000000400047305 */ /* 0x000e24000021f100 */
[----:B0-----:R-:W-:Y:S01]  /*7c00*/  PRMT R0, R4, 0x7610, R0 ;  /* 0x0000761004007816 */ /* 0x001fe20000000000 */
[----:B------:R-:W-:Y:S06]  /*7c10*/  BRA `(.L_x_11578) ;  /* 0x0000000400ac7947 */ /* 0x000fec0003800000 */
.L_x_11585:
        /* <DEDUP_REMOVED lines=10> */
.L_x_11592:
        /* <DEDUP_REMOVED lines=21> */
.L_x_11596:
[----:B------:R-:W-:Y:S05]  /*7e10*/  BSYNC.RECONVERGENT B1 ;  /* 0x0000000000017941 */ /* 0x000fea0003800200 */
.L_x_11595:
[----:B------:R-:W-:Y:S02]  /*7e20*/  SHF.L.U32 R0, R0, 0x14, RZ ;  /* 0x0000001400007819 */ /* 0x000fe400000006ff */
[----:B------:R-:W-:-:S04]  /*7e30*/  LEA R2, R2, 0x3b800000, 0x17 ;  /* 0x3b80000002027811 */ /* 0x000fc800078eb8ff */
[----:B------:R-:W-:-:S07]  /*7e40*/  LOP3.LUT R4, R2, R0, R7, 0xfe, !PT ;  /* 0x0000000002047212 */ /* 0x000fce00078efe07 */
.L_x_11594:
[----:B------:R-:W-:Y:S05]  /*7e50*/  BSYNC.RECONVERGENT B0 ;  /* 0x0000000000007941 */ /* 0x000fea0003800200 */
.L_x_11593:
[----:B------:R-:W0:Y:S02]  /*7e60*/  F2I.FTZ.TRUNC.NTZ R4, R4 ;  /* 0x0000000400047305 */ /* 0x000e24000021f100 */
[----:B0-----:R-:W-:Y:S01]  /*7e70*/  PRMT R0, R4, 0x7610, R0 ;  /* 0x0000761004007816 */ /* 0x001fe20000000000 */
[----:B------:R-:W-:Y:S06]  /*7e80*/  BRA `(.L_x_11578) ;  /* 0x0000000400107947 */ /* 0x000fec0003800000 */
.L_x_11591:
        /* <DEDUP_REMOVED lines=21> */
.L_x_11600:
[----:B------:R-:W-:Y:S05]  /*7fe0*/  BSYNC.RECONVERGENT B1 ;  /* 0x0000000000017941 */ /* 0x000fea0003800200 */
.L_x_11599:
[----:B------:R-:W-:Y:S01]  /*7ff0*/  IMAD.SHL.U32 R0, R0, 0x200000, RZ ;  /* 0x0020000000007824 */ /* 0x000fe200078e00ff */
[----:B------:R-:W-:-:S04]  /*8000*/  LEA R2, R2, 0x37800000, 0x17 ;  /* 0x3780000002027811 */ /* 0x000fc800078eb8ff */
[----:B------:R-:W-:-:S07]  /*8010*/  LOP3.LUT R4, R2, R0, R7, 0xfe, !PT ;  /* 0x0000000002047212 */ /* 0x000fce00078efe07 */
.L_x_11598:
[----:B------:R-:W-:Y:S05]  /*8020*/  BSYNC.RECONVERGENT B0 ;  /* 0x0000000000007941 */ /* 0x000fea0003800200 */
.L_x_11597:
[----:B------:R-:W0:Y:S02]  /*8030*/  F2I.FTZ.TRUNC.NTZ R4, R4 ;  /* 0x0000000400047305 */ /* 0x000e24000021f100 */
[----:B0-----:R-:W-:Y:S01]  /*8040*/  PRMT R0, R4, 0x7610, R0 ;  /* 0x0000761004007816 */ /* 0x001fe20000000000 */
[----:B------:R-:W-:Y:S06]  /*8050*/  BRA `(.L_x_11578) ;  /* 0x00000000009c7947 */ /* 0x000fec0003800000 */
.L_x_11590:
        /* <DEDUP_REMOVED lines=14> */
.L_x_11604:
[----:B------:R-:W-:Y:S05]  /*8140*/  BSYNC.RECONVERGENT B0 ;  /* 0x0000000000007941 */ /* 0x000fea0003800200 */
.L_x_11603:
[----:B------:R-:W0:Y:S02]  /*8150*/  F2I.FTZ.TRUNC.NTZ R4, R4 ;  /* 0x0000000400047305 */ /* 0x000e24000021f100 */
[----:B0-----:R-:W-:Y:S01]  /*8160*/  PRMT R0, R4, 0x7610, R0 ;  /* 0x0000761004007816 */ /* 0x001fe20000000000 */
[----:B------:R-:W-:Y:S06]  /*8170*/  BRA `(.L_x_11578) ;  /* 0x0000000000547947 */ /* 0x000fec0003800000 */
.L_x_11577:
        /* <DEDUP_REMOVED lines=16> */
.L_x_11605:
[----:B------:R-:W-:Y:S01]  /*8280*/  PRMT R0, RZ, 0x7610, R0 ;  /* 0x00007610ff007816 */ /* 0x000fe20000000000 */
[----:B------:R-:W-:Y:S06]  /*8290*/  BRA `(.L_x_11578) ;  /* 0x00000000000c7947 */ /* 0x000fec0003800000 */
.L_x_11602:
[----:B------:R3:W5:Y:S01]  /*82a0*/  LDG.E.U16 R0, desc[UR36][R2.64] ;  /* 0x0000002402007981 */ /* 0x000762000c1e1500 */
[----:B------:R-:W-:Y:S05]  /*82b0*/  BRA `(.L_x_11578) ;  /* 0x0000000000047947 */ /* 0x000fea0003800000 */
.L_x_11601:
[----:B------:R4:W5:Y:S02]  /*82c0*/  LDG.E.U16 R0, desc[UR36][R2.64] ;  /* 0x0000002402007981 */ /* 0x000964000c1e1500 */
.L_x_11578:
[----:B0-234-:R-:W0:Y:S01]  /*82d0*/  LDC.U16 R3, c[0x0][0x592] ;  /* 0x00016480ff037b82 */ /* 0x01de220000000400 */
[----:B------:R-:W2:Y:S01]  /*82e0*/  LDCU.64 UR6, c[0x0][0x580] ;  /* 0x0000b000ff0677ac */ /* 0x000ea20008000a00 */
[----:B-1---5:R-:W-:Y:S01]  /*82f0*/  LOP3.LUT R0, R0, 0xffff, RZ, 0xc0, !PT ;  /* 0x0000ffff00007812 */ /* 0x022fe200078ec0ff */
[----:B------:R-:W-:-:S04]  /*8300*/  UPRMT UR4, UR41, 0x9910, URZ ;  /* 0x0000991029047896 */ /* 0x000fc800080000ff */
[----:B------:R-:W-:Y:S01]  /*8310*/  UISETP.GT.AND UP0, UPT, UR4, 0x9, UPT ;  /* 0x000000090400788c */ /* 0x000fe2000bf04270 */
[----:B--2---:R-:W-:Y:S02]  /*8320*/  IADD3 R2, P0, PT, R16, UR6, RZ ;  /* 0x0000000610027c10 */ /* 0x004fe4000ff1e0ff */
        /* <DEDUP_REMOVED lines=15> */
.L_x_11609:
[----:B------:R4:W-:Y:S01]  /*8420*/  STG.E.U8 desc[UR36][R2.64], R9 ;  /* 0x0000000902007986 */ /* 0x0009e2000c101124 */
[----:B------:R-:W-:Y:S05]  /*8430*/  BRA `(.L_x_11611) ;  /* 0x0000000c004c7947 */ /* 0x000fea0003800000 */
.L_x_11608:
        /* <DEDUP_REMOVED lines=10> */
.L_x_11613:
[----:B------:R-:W-:-:S05]  /*84e0*/  PRMT R5, R9, 0x9910, RZ ;  /* 0x0000991009057816 */ /* 0x000fca00000000ff */
[----:B------:R2:W-:Y:S01]  /*84f0*/  STG.E desc[UR36][R2.64], R5 ;  /* 0x0000000502007986 */ /* 0x0005e2000c101924 */
[----:B------:R-:W-:Y:S05]  /*8500*/  BRA `(.L_x_11611) ;  /* 0x0000000c00187947 */ /* 0x000fea0003800000 */
.L_x_11612:
[----:B------:R0:W-:Y:S01]  /*8510*/  STG.E.U16 desc[UR36][R2.64], R9 ;  /* 0x0000000902007986 */ /* 0x0001e2000c101524 */
[----:B------:R-:W-:Y:S05]  /*8520*/  BRA `(.L_x_11611) ;  /* 0x0000000c00107947 */ /* 0x000fea0003800000 */
.L_x_11607:
        /* <DEDUP_REMOVED lines=9> */
.L_x_11615:
[----:B------:R-:W0:Y:S02]  /*85c0*/  I2F.S16 R0, R9 ;  /* 0x0000000900007306 */ /* 0x000e240000101400 */
[----:B0-----:R-:W-:-:S05]  /*85d0*/  F2FP.F16.F32.PACK_AB R0, RZ, R0 ;  /* 0x00000000ff00723e */ /* 0x001fca00000000ff */
[----:B------:R0:W-:Y:S01]  /*85e0*/  STG.E.U16 desc[UR36][R2.64], R0 ;  /* 0x0000000002007986 */ /* 0x0001e2000c101524 */
[----:B------:R-:W-:Y:S05]  /*85f0*/  BRA `(.L_x_11611) ;  /* 0x0000000800dc7947 */ /* 0x000fea0003800000 */
.L_x_11614:
        /* <DEDUP_REMOVED lines=10> */
.L_x_11617:
[----:B------:R-:W0:Y:S02]  /*86a0*/  I2F.S16 R9, R9 ;  /* 0x0000000900097306 */ /* 0x000e240000101400 */
[----:B0-----:R-:W-:-:S04]  /*86b0*/  F2FP.F16.F32.PACK_AB R5, RZ, R9 ;  /* 0x00000009ff05723e */ /* 0x001fc800000000ff */
[----:B------:R-:W-:-:S05]  /*86c0*/  PRMT R5, R5, 0x5410, RZ ;  /* 0x0000541005057816 */ /* 0x000fca00000000ff */
[----:B------:R0:W-:Y:S01]  /*86d0*/  STG.E desc[UR36][R2.64], R5 ;  /* 0x0000000502007986 */ /* 0x0001e2000c101924 */
[----:B------:R-:W-:Y:S05]  /*86e0*/  BRA `(.L_x_11611) ;  /* 0x0000000800a07947 */ /* 0x000fea0003800000 */
.L_x_11616:
[----:B------:R-:W0:Y:S02]  /*86f0*/  I2F.F64.S16 R4, R9 ;  /* 0x0000000900047312 */ /* 0x000e240000101c00 */
[----:B0-----:R0:W-:Y:S01]  /*8700*/  STG.E.64 desc[UR36][R2.64], R4 ;  /* 0x0000000402007986 */ /* 0x0011e2000c101b24 */
[----:B------:R-:W-:Y:S05]  /*8710*/  BRA `(.L_x_11611) ;  /* 0x0000000800947947 */ /* 0x000fea0003800000 */
.L_x_11606:
        /* <DEDUP_REMOVED lines=12> */
.L_x_11621:
        /* <DEDUP_REMOVED lines=18> */
.L_x_11624:
[----:B------:R-:W-:-:S04]  /*8900*/  SHF.R.U32.HI R5, RZ, 0x18, R5 ;  /* 0x00000018ff057819 */ /* 0x000fc80000011605 */
[----:B------:R-:W-:-:S07]  /*8910*/  LOP3.LUT R0, R0, 0x80, R5, 0xf8, !PT ;  /* 0x0000008000007812 */ /* 0x000fce00078ef805 */
.L_x_11623:
[----:B------:R-:W-:Y:S05]  /*8920*/  BSYNC.RECONVERGENT B0 ;  /* 0x0000000000007941 */ /* 0x000fea0003800200 */
.L_x_11622:
[----:B------:R0:W-:Y:S01]  /*8930*/  STG.E.U8 desc[UR36][R2.64], R0 ;  /* 0x0000000002007986 */ /* 0x0001e2000c101124 */
[----:B------:R-:W-:Y:S05]  /*8940*/  BRA `(.L_x_11611) ;  /* 0x0000000800087947 */ /* 0x000fea0003800000 */
.L_x_11620:
        /* <DEDUP_REMOVED lines=18> */
.L_x_11627:
[----:B------:R-:W-:-:S04]  /*8a70*/  SHF.R.U32.HI R5, RZ, 0x18, R5 ;  /* 0x00000018ff057819 */ /* 0x000fc80000011605 */
[----:B------:R-:W-:-:S07]  /*8a80*/  LOP3.LUT R0, R0, 0x80, R5, 0xf8, !PT ;  /* 0x0000008000007812 */ /* 0x000fce00078ef805 */
.L_x_11626:
[----:B------:R-:W-:Y:S05]  /*8a90*/  BSYNC.RECONVERGENT B0 ;  /* 0x0000000000007941 */ /* 0x000fea0003800200 */
.L_x_11625:
[----:B------:R0:W-:Y:S01]  /*8aa0*/  STG.E.U8 desc[UR36][R2.64], R0 ;  /* 0x0000000002007986 */ /* 0x0001e2000c101124 */
[----:B------:R-:W-:Y:S05]  /*8ab0*/  BRA `(.L_x_11611) ;  /* 0x0000000400ac7947 */ /* 0x000fea0003800000 */
.L_x_11619:
        /* <DEDUP_REMOVED lines=22> */
.L_x_11629:
[----:B------:R-:W-:-:S04]  /*8c20*/  PRMT R4, R9, 0x9910, RZ ;  /* 0x0000991009047816 */ /* 0x000fc800000000ff */
[----:B------:R-:W-:-:S05]  /*8c30*/  SHF.R.S32.HI R5, RZ, 0x1f, R4 ;  /* 0x0000001fff057819 */ /* 0x000fca0000011404 */
[----:B------:R0:W-:Y:S01]  /*8c40*/  STG.E.64 desc[UR36][R2.64], R4 ;  /* 0x0000000402007986 */ /* 0x0001e2000c101b24 */
[----:B------:R-:W-:Y:S05]  /*8c50*/  BRA `(.L_x_11611) ;  /* 0x0000000400447947 */ /* 0x000fea0003800000 */
.L_x_11628:
[----:B------:R-:W-:-:S05]  /*8c60*/  PRMT R5, R9, 0x9910, RZ ;  /* 0x0000991009057816 */ /* 0x000fca00000000ff */
[----:B------:R0:W-:Y:S01]  /*8c70*/  STG.E desc[UR36][R2.64], R5 ;  /* 0x0000000502007986 */ /* 0x0001e2000c101924 */
[----:B------:R-:W-:Y:S05]  /*8c80*/  BRA `(.L_x_11611) ;  /* 0x0000000400387947 */ /* 0x000fea0003800000 */
.L_x_11618:
        /* <DEDUP_REMOVED lines=11> */
.L_x_11631:
[----:B------:R-:W0:Y:S01]  /*8d40*/  I2F.F64.S16 R4, R9 ;  /* 0x0000000900047312 */ /* 0x000e220000101c00 */
[----:B------:R-:W-:-:S05]  /*8d50*/  CS2R R6, SRZ ;  /* 0x0000000000067805 */ /* 0x000fca000001ff00 */
[----:B0-----:R0:W-:Y:S01]  /*8d60*/  STG.E.128 desc[UR36][R2.64], R4 ;  /* 0x0000000402007986 */ /* 0x0011e2000c101d24 */
[----:B------:R-:W-:Y:S05]  /*8d70*/  BRA `(.L_x_11611) ;  /* 0x0000000000fc7947 */ /* 0x000fea0003800000 */
.L_x_11630:
[----:B------:R-:W-:-:S09]  /*8d80*/  UISETP.NE.AND UP0, UPT, UR4, 0xf, UPT ;  /* 0x0000000f0400788c */ /* 0x000fd2000bf05270 */
[----:B------:R-:W-:Y:S05]  /*8d90*/  BRA.U !UP0, `(.L_x_11632) ;  /* 0x0000000108e87547 */ /* 0x000fea000b800000 */
[----:B------:R-:W-:-:S09]  /*8da0*/  UISETP.NE.AND UP0, UPT, UR4, 0x17, UPT ;  /* 0x000000170400788c */ /* 0x000fd2000bf05270 */
[----:B------:R-:W-:Y:S05]  /*8db0*/  BRA.U !UP0, `(.L_x_11633) ;  /* 0x0000000108907547 */ /* 0x000fea000b800000 */
[----:B------:R-:W-:-:S09]  /*8dc0*/  UISETP.NE.AND UP0, UPT, UR4, 0x18, UPT ;  /* 0x000000180400788c */ /* 0x000fd2000bf05270 */
[----:B------:R-:W-:Y:S05]  /*8dd0*/  BRA.U !UP0, `(.L_x_11634) ;  /* 0x0000000108447547 */ /* 0x000fea000b800000 */
.L_x_11610:
        /* <DEDUP_REMOVED lines=16> */
.L_x_11635:
[----:B------:R-:W-:Y:S05]  /*8ee0*/  BRA `(.L_x_11611) ;  /* 0x0000000000a07947 */ /* 0x000fea0003800000 */
.L_x_11634:
        /* <DEDUP_REMOVED lines=13> */
.L_x_11637:
[----:B------:R-:W-:Y:S05]  /*8fc0*/  BSYNC.RECONVERGENT B0 ;  /* 0x0000000000007941 */ /* 0x000fea0003800200 */
.L_x_11636:
[----:B------:R-:W-:-:S05]  /*8fd0*/  LOP3.LUT R5, R0, 0x80, R5, 0xf8, !PT ;  /* 0x0000008000057812 */ /* 0x000fca00078ef805 */
[----:B------:R0:W-:Y:S01]  /*8fe0*/  STG.E.U8 desc[UR36][R2.64], R5 ;  /* 0x0000000502007986 */ /* 0x0001e2000c101124 */
[----:B------:R-:W-:Y:S05]  /*8ff0*/  BRA `(.L_x_11611) ;  /* 0x00000000005c7947 */ /* 0x000fea0003800000 */
.L_x_11633:
        /* <DEDUP_REMOVED lines=12> */
.L_x_11639:
[----:B------:R-:W-:Y:S01]  /*90c0*/  IMAD.MOV.U32 R0, RZ, RZ, 0x7f ;  /* 0x0000007fff007424 */ /* 0x000fe200078e00ff */
[----:B------:R-:W-:-:S04]  /*90d0*/  ISETP.GT.U32.AND P0, PT, R4, 0x7f800000, PT ;  /* 0x7f8000000400780c */ /* 0x000fc80003f04070 */
[----:B------:R-:W-:-:S09]  /*90e0*/  SEL R0, R0, 0x7c, P0 ;  /* 0x0000007c00007807 */ /* 0x000fd20000000000 */
.L_x_11640:
[----:B------:R-:W-:Y:S05]  /*90f0*/  BSYNC.RECONVERGENT B0 ;  /* 0x0000000000007941 */ /* 0x000fea0003800200 */
.L_x_11638:
[----:B------:R-:W-:-:S04]  /*9100*/  SHF.R.U32.HI R5, RZ, 0x18, R5 ;  /* 0x00000018ff057819 */ /* 0x000fc80000011605 */
[----:B------:R-:W-:-:S05]  /*9110*/  LOP3.LUT R5, R0, 0x80, R5, 0xf8, !PT ;  /* 0x0000008000057812 */ /* 0x000fca00078ef805 */
[----:B------:R0:W-:Y:S01]  /*9120*/  STG.E.U8 desc[UR36][R2.64], R5 ;  /* 0x0000000502007986 */ /* 0x0001e2000c101124 */
[----:B------:R-:W-:Y:S05]  /*9130*/  BRA `(.L_x_11611) ;  /* 0x00000000000c7947 */ /* 0x000fea0003800000 */
.L_x_11632:
[----:B------:R-:W0:Y:S02]  /*9140*/  I2F.S16 R0, R9 ;  /* 0x0000000900007306 */ /* 0x000e240000101400 */
[----:B0-----:R-:W-:-:S05]  /*9150*/  F2FP.BF16.F32.PACK_AB R0, RZ, R0 ;  /* 0x00000000ff00723e */ /* 0x001fca00000010ff */
[----:B------:R0:W-:Y:S02]  /*9160*/  STG.E.U16 desc[UR36][R2.64], R0 ;  /* 0x0000000002007986 */ /* 0x0001e4000c101524 */
.L_x_11611:
[----:B------:R-:W-:-:S07]  /*9170*/  VIADD R17, R17, 0x80 ;  /* 0x0000008011117836 */ /* 0x000fce0000000000 */
.L_x_11571:
[----:B------:R-:W-:Y:S05]  /*9180*/  BSYNC.RECONVERGENT B6 ;  /* 0x0000000000067941 */ /* 0x000fea0003800200 */
.L_x_11570:
        /* <DEDUP_REMOVED lines=306> */
.L_x_11641:
        /* <DEDUP_REMOVED lines=18> */
.L_x_11645:
[----:B------:R0:W5:Y:S01]  /*a5d0*/  LDG.E.U8 R0, desc[UR36][R2.64] ;  /* 0x0000002402007981 */ /* 0x000162000c1e1100 */
[----:B------:R-:W-:Y:S05]  /*a5e0*/  BRA `(.L_x_11647) ;  /* 0x0000000c004c7947 */ /* 0x000fea0003800000 */
.L_x_11644:
        /* <DEDUP_REMOVED lines=8> */
.L_x_11649:
[----:B------:R0:W5:Y:S01]  /*a670*/  LDG.E.U16 R0, desc[UR36][R2.64] ;  /* 0x0000002402007981 */ /* 0x000162000c1e1500 */
[----:B------:R-:W-:Y:S05]  /*a680*/  BRA `(.L_x_11647) ;  /* 0x0000000c00247947 */ /* 0x000fea0003800000 */
.L_x_11648:
[----:B------:R0:W5:Y:S01]  /*a690*/  LDG.E.U16 R0, desc[UR36][R2.64] ;  /* 0x0000002402007981 */ /* 0x000162000c1e1500 */
[----:B------:R-:W-:Y:S05]  /*a6a0*/  BRA `(.L_x_11647) ;  /* 0x0000000c001c7947 */ /* 0x000fea0003800000 */
.L_x_11643:
        /* <DEDUP_REMOVED lines=9> */
.L_x_11651:
[----:B------:R-:W2:Y:S02]  /*a740*/  LDG.E.U16 R4, desc[UR36][R2.64] ;  /* 0x0000002402047981 */ /* 0x000ea4000c1e1500 */
[----:B--2---:R-:W-:-:S06]  /*a750*/  HADD2.F32 R4, -RZ, R4.H0_H0 ;  /* 0x20000004ff047230 */ /* 0x004fcc0000004100 */
[----:B------:R-:W0:Y:S02]  /*a760*/  F2I.FTZ.TRUNC.NTZ R4, R4 ;  /* 0x0000000400047305 */ /* 0x000e24000021f100 */
[----:B0-----:R-:W-:Y:S01]  /*a770*/  PRMT R0, R4, 0x7610, R0 ;  /* 0x0000761004007816 */ /* 0x001fe20000000000 */
[----:B------:R-:W-:Y:S06]  /*a780*/  BRA `(.L_x_11647) ;  /* 0x0000000800e47947 */ /* 0x000fec0003800000 */
.L_x_11650:
        /* <DEDUP_REMOVED lines=9> */
.L_x_11653:
[----:B------:R-:W2:Y:S02]  /*a820*/  LDG.E.U16 R2, desc[UR36][R2.64] ;  /* 0x0000002402027981 */ /* 0x000ea4000c1e1500 */
[----:B--2---:R-:W-:-:S06]  /*a830*/  HADD2.F32 R4, -RZ, R2.H0_H0 ;  /* 0x20000002ff047230 */ /* 0x004fcc0000004100 */
[----:B------:R-:W0:Y:S02]  /*a840*/  F2I.FTZ.TRUNC.NTZ R4, R4 ;  /* 0x0000000400047305 */ /* 0x000e24000021f100 */
[----:B0-----:R-:W-:Y:S01]  /*a850*/  PRMT R0, R4, 0x7610, R0 ;  /* 0x0000761004007816 */ /* 0x001fe20000000000 */
[----:B------:R-:W-:Y:S06]  /*a860*/  BRA `(.L_x_11647) ;  /* 0x0000000800ac7947 */ /* 0x000fec0003800000 */
.L_x_11652:
[----:B------:R-:W2:Y:S02]  /*a870*/  LDG.E.64 R2, desc[UR36][R2.64] ;  /* 0x0000002402027981 */ /* 0x000ea4000c1e1b00 */
[----:B--2---:R0:W1:Y:S01]  /*a880*/  F2I.F64.TRUNC R0, R2 ;  /* 0x0000000200007311 */ /* 0x004062000030d100 */
[----:B------:R-:W-:Y:S05]  /*a890*/  BRA `(.L_x_11647) ;  /* 0x0000000800a07947 */ /* 0x000fea0003800000 */
.L_x_11642:
        /* <DEDUP_REMOVED lines=12> */
.L_x_11656:
[----:B------:R-:W2:Y:S02]  /*a960*/  LDG.E.64 R2, desc[UR36][R2.64] ;  /* 0x0000002402027981 */ /* 0x000ea4000c1e1b00 */
[----:B--2---:R3:W4:Y:S01]  /*a970*/  F2I.F64.TRUNC R0, R2 ;  /* 0x0000000200007311 */ /* 0x004722000030d100 */
[----:B------:R-:W-:Y:S05]  /*a980*/  BRA `(.L_x_11647) ;  /* 0x0000000800647947 */ /* 0x000fea0003800000 */
.L_x_11655:
        /* <DEDUP_REMOVED lines=27> */
.L_x_11658:
        /* <DEDUP_REMOVED lines=14> */
.L_x_11657:
[----:B------:R-:W2:Y:S02]  /*ac20*/  LDG.E.U16 R4, desc[UR36][R2.64] ;  /* 0x0000002402047981 */ /* 0x000ea4000c1e1500 */
[----:B--2---:R-:W-:-:S06]  /*ac30*/  SHF.L.U32 R4, R4, 0x10, RZ ;  /* 0x0000001004047819 */ /* 0x004fcc00000006ff */
[----:B------:R-:W0:Y:S02]  /*ac40*/  F2I.FTZ.TRUNC.NTZ R4, R4 ;  /* 0x0000000400047305 */ /* 0x000e24000021f100 */
[----:B0-----:R-:W-:Y:S01]  /*ac50*/  PRMT R0, R4, 0x7610, R0 ;  /* 0x0000761004007816 */ /* 0x001fe20000000000 */
[----:B------:R-:W-:Y:S06]  /*ac60*/  BRA `(.L_x_11647) ;  /* 0x0000000400ac7947 */ /* 0x000fec0003800000 */
.L_x_11654:
        /* <DEDUP_REMOVED lines=10> */
.L_x_11661:
        /* <DEDUP_REMOVED lines=21> */
.L_x_11665:
[----:B------:R-:W-:Y:S05]  /*ae60*/  BSYNC.RECONVERGENT B1 ;  /* 0x0000000000017941 */ /* 0x000fea0003800200 */
.L_x_11664:
[----:B------:R-:W-:Y:S01]  /*ae70*/  IMAD.SHL.U32 R0, R0, 0x100000, RZ ;  /* 0x0010000000007824 */ /* 0x000fe200078e00ff */
[----:B------:R-:W-:-:S04]  /*ae80*/  LEA R2, R2, 0x3b800000, 0x17 ;  /* 0x3b80000002027811 */ /* 0x000fc800078eb8ff */
[----:B------:R-:W-:-:S07]  /*ae90*/  LOP3.LUT R4, R2, R0, R7, 0xfe, !PT ;  /* 0x0000000002047212 */ /* 0x000fce00078efe07 */
.L_x_11663:
[----:B------:R-:W-:Y:S05]  /*aea0*/  BSYNC.RECONVERGENT B0 ;  /* 0x0000000000007941 */ /* 0x000fea0003800200 */
.L_x_11662:
[----:B------:R-:W0:Y:S02]  /*aeb0*/  F2I.FTZ.TRUNC.NTZ R4, R4 ;  /* 0x0000000400047305 */ /* 0x000e24000021f100 */
[----:B0-----:R-:W-:Y:S01]  /*aec0*/  PRMT R0, R4, 0x7610, R0 ;  /* 0x0000761004007816 */ /* 0x001fe20000000000 */
[----:B------:R-:W-:Y:S06]  /*aed0*/  BRA `(.L_x_11647) ;  /* 0x0000000400107947 */ /* 0x000fec0003800000 */
.L_x_11660:
        /* <DEDUP_REMOVED lines=21> */
.L_x_11669:
[----:B------:R-:W-:Y:S05]  /*b030*/  BSYNC.RECONVERGENT B1 ;  /* 0x0000000000017941 */ /* 0x000fea0003800200 */
.L_x_11668:
[----:B------:R-:W-:Y:S01]  /*b040*/  IMAD.SHL.U32 R0, R0, 0x200000, RZ ;  /* 0x0020000000007824 */ /* 0x000fe200078e00ff */
[----:B------:R-:W-:-:S04]  /*b050*/  LEA R2, R2, 0x37800000, 0x17 ;  /* 0x3780000002027811 */ /* 0x000fc800078eb8ff */
[----:B------:R-:W-:-:S07]  /*b060*/  LOP3.LUT R4, R2, R0, R7, 0xfe, !PT ;  /* 0x0000000002047212 */ /* 0x000fce00078efe07 */
.L_x_11667:
[----:B------:R-:W-:Y:S05]  /*b070*/  BSYNC.RECONVERGENT B0 ;  /* 0x0000000000007941 */ /* 0x000fea0003800200 */
.L_x_11666:
[----:B------:R-:W0:Y:S02]  /*b080*/  F2I.FTZ.TRUNC.NTZ R4, R4 ;  /* 0x0000000400047305 */ /* 0x000e24000021f100 */
[----:B0-----:R-:W-:Y:S01]  /*b090*/  PRMT R0, R4, 0x7610, R0 ;  /* 0x0000761004007816 */ /* 0x001fe20000000000 */
[----:B------:R-:W-:Y:S06]  /*b0a0*/  BRA `(.L_x_11647) ;  /* 0x00000000009c7947 */ /* 0x000fec0003800000 */
.L_x_11659:
        /* <DEDUP_REMOVED lines=14> */
.L_x_11673:
[----:B------:R-:W-:Y:S05]  /*b190*/  BSYNC.RECONVERGENT B0 ;  /* 0x0000000000007941 */ /* 0x000fea0003800200 */
.L_x_11672:
[----:B------:R-:W0:Y:S02]  /*b1a0*/  F2I.FTZ.TRUNC.NTZ R4, R4 ;  /* 0x0000000400047305 */ /* 0x000e24000021f100 */
[----:B0-----:R-:W-:Y:S01]  /*b1b0*/  PRMT R0, R4, 0x7610, R0 ;  /* 0x0000761004007816 */ /* 0x001fe20000000000 */
[----:B------:R-:W-:Y:S06]  /*b1c0*/  BRA `(.L_x_11647) ;  /* 0x0000000000547947 */ /* 0x000fec0003800000 */
.L_x_11646:
        /* <DEDUP_REMOVED lines=16> */
.L_x_11674:
[----:B------:R-:W-:Y:S01]  /*b2d0*/  PRMT R0, RZ, 0x7610, R0 ;  /* 0x00007610ff007816 */ /* 0x000fe20000000000 */
[----:B------:R-:W-:Y:S06]  /*b2e0*/  BRA `(.L_x_11647) ;  /* 0x00000000000c7947 */ /* 0x000fec0003800000 */
.L_x_11671:
[----:B------:R2:W5:Y:S01]  /*b2f0*/  LDG.E.U16 R0, desc[UR36][R2.64] ;  /* 0x0000002402007981 */ /* 0x000562000c1e1500 */
[----:B------:R-:W-:Y:S05]  /*b300*/  BRA `(.L_x_11647) ;  /* 0x0000000000047947 */ /* 0x000fea0003800000 */
.L_x_11670:
[----:B------:R1:W5:Y:S02]  /*b310*/  LDG.E.U16 R0, desc[UR36][R2.64] ;  /* 0x0000002402007981 */ /* 0x000364000c1e1500 */
.L_x_11647:
[----:B0123--:R-:W0:Y:S01]  /*b320*/  LDC.U16 R3, c[0x0][0x592] ;  /* 0x00016480ff037b82 */ /* 0x00fe220000000400 */
[----:B------:R-:W-:Y:S01]  /*b330*/  UPRMT UR4, UR41, 0x9910, URZ ;  /* 0x0000991029047896 */ /* 0x000fe200080000ff */
[----:B----45:R-:W-:-:S03]  /*b340*/  LOP3.LUT R0, R0, 0xffff, RZ, 0xc0, !PT ;  /* 0x0000ffff00007812 */ /* 0x030fc600078ec0ff */
[----:B------:R-:W-:Y:S01]  /*b350*/  UISETP.GT.AND UP0, UPT, UR4, 0x9, UPT ;  /* 0x000000090400788c */ /* 0x000fe2000bf04270 */
[----:B0-----:R-:W-:Y:S02]  /*b360*/  ISETP.GT.U32.AND P0, PT, R3, 0xf, PT ;  /* 0x0000000f0300780c */ /* 0x001fe40003f04070 */
        /* <DEDUP_REMOVED lines=13> */
.L_x_11678:
[----:B------:R-:W-:Y:S01]  /*b440*/  STG.E.U8 desc[UR36][R16.64], R5 ;  /* 0x0000000510007986 */ /* 0x000fe2000c101124 */
[----:B------:R-:W-:Y:S05]  /*b450*/  EXIT ;  /* 0x000000000000794d */ /* 0x000fea0003800000 */
.L_x_11677:
        /* <DEDUP_REMOVED lines=10> */
.L_x_11681:
[----:B------:R-:W-:-:S05]  /*b500*/  PRMT R3, R5, 0x9910, RZ ;  /* 0x0000991005037816 */ /* 0x000fca00000000ff */
[----:B------:R-:W-:Y:S01]  /*b510*/  STG.E desc[UR36][R16.64], R3 ;  /* 0x0000000310007986 */ /* 0x000fe2000c101924 */
[----:B------:R-:W-:Y:S05]  /*b520*/  EXIT ;  /* 0x000000000000794d */ /* 0x000fea0003800000 */
.L_x_11680:
[----:B------:R-:W-:Y:S01]  /*b530*/  STG.E.U16 desc[UR36][R16.64], R5 ;  /* 0x0000000510007986 */ /* 0x000fe2000c101524 */
[----:B------:R-:W-:Y:S05]  /*b540*/  EXIT ;  /* 0x000000000000794d */ /* 0x000fea0003800000 */
.L_x_11676:
        /* <DEDUP_REMOVED lines=9> */
.L_x_11683:
[----:B------:R-:W0:Y:S02]  /*b5e0*/  I2F.S16 R0, R5 ;  /* 0x0000000500007306 */ /* 0x000e240000101400 */
[----:B0-----:R-:W-:-:S05]  /*b5f0*/  F2FP.F16.F32.PACK_AB R0, RZ, R0 ;  /* 0x00000000ff00723e */ /* 0x001fca00000000ff */
[----:B------:R-:W-:Y:S01]  /*b600*/  STG.E.U16 desc[UR36][R16.64], R0 ;  /* 0x0000000010007986 */ /* 0x000fe2000c101524 */
[----:B------:R-:W-:Y:S05]  /*b610*/  EXIT ;  /* 0x000000000000794d */ /* 0x000fea0003800000 */
.L_x_11682:
        /* <DEDUP_REMOVED lines=10> */
.L_x_11685:
[----:B------:R-:W0:Y:S02]  /*b6c0*/  I2F.S16 R5, R5 ;  /* 0x0000000500057306 */ /* 0x000e240000101400 */
[----:B0-----:R-:W-:-:S04]  /*b6d0*/  F2FP.F16.F32.PACK_AB R3, RZ, R5 ;  /* 0x00000005ff03723e */ /* 0x001fc800000000ff */
[----:B------:R-:W-:-:S05]  /*b6e0*/  PRMT R3, R3, 0x5410, RZ ;  /* 0x0000541003037816 */ /* 0x000fca00000000ff */
[----:B------:R-:W-:Y:S01]  /*b6f0*/  STG.E desc[UR36][R16.64], R3 ;  /* 0x0000000310007986 */ /* 0x000fe2000c101924 */
[----:B------:R-:W-:Y:S05]  /*b700*/  EXIT ;  /* 0x000000000000794d */ /* 0x000fea0003800000 */
.L_x_11684:
[----:B------:R-:W0:Y:S02]  /*b710*/  I2F.F64.S16 R2, R5 ;  /* 0x0000000500027312 */ /* 0x000e240000101c00 */
[----:B0-----:R-:W-:Y:S01]  /*b720*/  STG.E.64 desc[UR36][R16.64], R2 ;  /* 0x0000000210007986 */ /* 0x001fe2000c101b24 */
[----:B------:R-:W-:Y:S05]  /*b730*/  EXIT ;  /* 0x000000000000794d */ /* 0x000fea0003800000 */
.L_x_11675:
        /* <DEDUP_REMOVED lines=12> */
.L_x_11689:
        /* <DEDUP_REMOVED lines=17> */
.L_x_11692:
[----:B------:R-:W-:-:S04]  /*b910*/  SHF.R.U32.HI R3, RZ, 0x18, R3 ;  /* 0x00000018ff037819 */ /* 0x000fc80000011603 */
[----:B------:R-:W-:-:S04]  /*b920*/  LOP3.LUT R0, R0, 0x80, R3, 0xf8, !PT ;  /* 0x0000008000007812 */ /* 0x000fc800078ef803 */
[----:B------:R-:W-:-:S07]  /*b930*/  PRMT R8, R0, 0x7610, R8 ;  /* 0x0000761000087816 */ /* 0x000fce0000000008 */
.L_x_11691:
[----:B------:R-:W-:Y:S05]  /*b940*/  BSYNC.RECONVERGENT B0 ;  /* 0x0000000000007941 */ /* 0x000fea0003800200 */
.L_x_11690:
[----:B------:R-:W-:Y:S01]  /*b950*/  STG.E.U8 desc[UR36][R16.64], R8 ;  /* 0x0000000810007986 */ /* 0x000fe2000c101124 */
[----:B------:R-:W-:Y:S05]  /*b960*/  EXIT ;  /* 0x000000000000794d */ /* 0x000fea0003800000 */
.L_x_11688:
        /* <DEDUP_REMOVED lines=17> */
.L_x_11695:
[----:B------:R-:W-:-:S04]  /*ba80*/  SHF.R.U32.HI R3, RZ, 0x18, R3 ;  /* 0x00000018ff037819 */ /* 0x000fc80000011603 */
[----:B------:R-:W-:-:S04]  /*ba90*/  LOP3.LUT R0, R0, 0x80, R3, 0xf8, !PT ;  /* 0x0000008000007812 */ /* 0x000fc800078ef803 */
[----:B------:R-:W-:-:S07]  /*baa0*/  PRMT R8, R0, 0x7610, R8 ;  /* 0x0000761000087816 */ /* 0x000fce0000000008 */
.L_x_11694:
[----:B------:R-:W-:Y:S05]  /*bab0*/  BSYNC.RECONVERGENT B0 ;  /* 0x0000000000007941 */ /* 0x000fea0003800200 */
.L_x_11693:
[----:B------:R-:W-:Y:S01]  /*bac0*/  STG.E.U8 desc[UR36][R16.64], R8 ;  /* 0x0000000810007986 */ /* 0x000fe2000c101124 */
[----:B------:R-:W-:Y:S05]  /*bad0*/  EXIT ;  /* 0x000000000000794d */ /* 0x000fea0003800000 */
.L_x_11687:
        /* <DEDUP_REMOVED lines=22> */
.L_x_11697:
[----:B------:R-:W-:-:S04]  /*bc40*/  PRMT R2, R5, 0x9910, RZ ;  /* 0x0000991005027816 */ /* 0x000fc800000000ff */
[----:B------:R-:W-:-:S05]  /*bc50*/  SHF.R.S32.HI R3, RZ, 0x1f, R2 ;  /* 0x0000001fff037819 */ /* 0x000fca0000011402 */
[----:B------:R-:W-:Y:S01]  /*bc60*/  STG.E.64 desc[UR36][R16.64], R2 ;  /* 0x0000000210007986 */ /* 0x000fe2000c101b24 */
[----:B------:R-:W-:Y:S05]  /*bc70*/  EXIT ;  /* 0x000000000000794d */ /* 0x000fea0003800000 */
.L_x_11696:
[----:B------:R-:W-:-:S05]  /*bc80*/  PRMT R3, R5, 0x9910, RZ ;  /* 0x0000991005037816 */ /* 0x000fca00000000ff */
[----:B------:R-:W-:Y:S01]  /*bc90*/  STG.E desc[UR36][R16.64], R3 ;  /* 0x0000000310007986 */ /* 0x000fe2000c101924 */
[----:B------:R-:W-:Y:S05]  /*bca0*/  EXIT ;  /* 0x000000000000794d */ /* 0x000fea0003800000 */
.L_x_11686:
        /* <DEDUP_REMOVED lines=11> */
.L_x_11699:
[----:B------:R-:W0:Y:S01]  /*bd60*/  I2F.F64.S16 R4, R5 ;  /* 0x0000000500047312 */ /* 0x000e220000101c00 */
[----:B------:R-:W-:-:S05]  /*bd70*/  CS2R R6, SRZ ;  /* 0x0000000000067805 */ /* 0x000fca000001ff00 */
[----:B0-----:R-:W-:Y:S01]  /*bd80*/  STG.E.128 desc[UR36][R16.64], R4 ;  /* 0x0000000410007986 */ /* 0x001fe2000c101d24 */
[----:B------:R-:W-:Y:S05]  /*bd90*/  EXIT ;  /* 0x000000000000794d */ /* 0x000fea0003800000 */
.L_x_11698:
[----:B------:R-:W-:-:S09]  /*bda0*/  UISETP.NE.AND UP0, UPT, UR4, 0xf, UPT ;  /* 0x0000000f0400788c */ /* 0x000fd2000bf05270 */
[----:B------:R-:W-:Y:S05]  /*bdb0*/  BRA.U !UP0, `(.L_x_11700) ;  /* 0x0000000108e87547 */ /* 0x000fea000b800000 */
[----:B------:R-:W-:-:S09]  /*bdc0*/  UISETP.NE.AND UP0, UPT, UR4, 0x17, UPT ;  /* 0x000000170400788c */ /* 0x000fd2000bf05270 */
[----:B------:R-:W-:Y:S05]  /*bdd0*/  BRA.U !UP0, `(.L_x_11701) ;  /* 0x0000000108907547 */ /* 0x000fea000b800000 */
[----:B------:R-:W-:-:S09]  /*bde0*/  UISETP.NE.AND UP0, UPT, UR4, 0x18, UPT ;  /* 0x000000180400788c */ /* 0x000fd2000bf05270 */
[----:B------:R-:W-:Y:S05]  /*bdf0*/  BRA.U !UP0, `(.L_x_11702) ;  /* 0x0000000108447547 */ /* 0x000fea000b800000 */
.L_x_11679:
        /* <DEDUP_REMOVED lines=16> */
.L_x_11703:
[----:B------:R-:W-:Y:S05]  /*bf00*/  EXIT ;  /* 0x000000000000794d */ /* 0x000fea0003800000 */
.L_x_11702:
        /* <DEDUP_REMOVED lines=13> */
.L_x_11705:
[----:B------:R-:W-:Y:S05]  /*bfe0*/  BSYNC.RECONVERGENT B0 ;  /* 0x0000000000007941 */ /* 0x000fea0003800200 */
.L_x_11704:
[----:B------:R-:W-:-:S05]  /*bff0*/  LOP3.LUT R3, R0, 0x80, R3, 0xf8, !PT ;  /* 0x0000008000037812 */ /* 0x000fca00078ef803 */
[----:B------:R-:W-:Y:S01]  /*c000*/  STG.E.U8 desc[UR36][R16.64], R3 ;  /* 0x0000000310007986 */ /* 0x000fe2000c101124 */
[----:B------:R-:W-:Y:S05]  /*c010*/  EXIT ;  /* 0x000000000000794d */ /* 0x000fea0003800000 */
.L_x_11701:
        /* <DEDUP_REMOVED lines=12> */
.L_x_11707:
[----:B------:R-:W-:Y:S01]  /*c0e0*/  IMAD.MOV.U32 R0, RZ, RZ, 0x7f ;  /* 0x0000007fff007424 */ /* 0x000fe200078e00ff */
[----:B------:R-:W-:-:S04]  /*c0f0*/  ISETP.GT.U32.AND P0, PT, R2, 0x7f800000, PT ;  /* 0x7f8000000200780c */ /* 0x000fc80003f04070 */
[----:B------:R-:W-:-:S09]  /*c100*/  SEL R0, R0, 0x7c, P0 ;  /* 0x0000007c00007807 */ /* 0x000fd20000000000 */
.L_x_11708:
[----:B------:R-:W-:Y:S05]  /*c110*/  BSYNC.RECONVERGENT B0 ;  /* 0x0000000000007941 */ /* 0x000fea0003800200 */
.L_x_11706:
[----:B------:R-:W-:-:S04]  /*c120*/  SHF.R.U32.HI R3, RZ, 0x18, R3 ;  /* 0x00000018ff037819 */ /* 0x000fc80000011603 */
[----:B------:R-:W-:-:S05]  /*c130*/  LOP3.LUT R3, R0, 0x80, R3, 0xf8, !PT ;  /* 0x0000008000037812 */ /* 0x000fca00078ef803 */
[----:B------:R-:W-:Y:S01]  /*c140*/  STG.E.U8 desc[UR36][R16.64], R3 ;  /* 0x0000000310007986 */ /* 0x000fe2000c101124 */
[----:B------:R-:W-:Y:S05]  /*c150*/  EXIT ;  /* 0x000000000000794d */ /* 0x000fea0003800000 */
.L_x_11700:
[----:B------:R-:W0:Y:S02]  /*c160*/  I2F.S16 R0, R5 ;  /* 0x0000000500007306 */ /* 0x000e240000101400 */
[----:B0-----:R-:W-:-:S05]  /*c170*/  F2FP.BF16.F32.PACK_AB R0, RZ, R0 ;  /* 0x00000000ff00723e */ /* 0x001fca00000010ff */
[----:B------:R-:W-:Y:S01]  /*c180*/  STG.E.U16 desc[UR36][R16.64], R0 ;  /* 0x0000000010007986 */ /* 0x000fe2000c101524 */
[----:B------:R-:W-:Y:S05]  /*c190*/  EXIT ;  /* 0x000000000000794d */ /* 0x000fea0003800000 */
.L_x_11709:
        /* <DEDUP_REMOVED lines=14> */
.L_x_21146:


//--------------------- .text._ZN2at6native27unrolled_elementwise_kernelINS0_13BUnaryFunctorIsssZZZNS0_18lshift_kernel_cudaERNS_18TensorIteratorBaseEENKUlvE_clEvENKUlvE3_clEvEUlssE_EESt5arrayIPcLm2EELi4E23TrivialOffsetCalculatorILi1EjESD_NS0_6memory12LoadWithCastILi1EEENSE_13StoreWithCastILi1EEEEEviT_T0_T2_T3_T4_T5_ --------------------------
	.section	.text._ZN2at6native27unrolled_elementwise_kernelINS0_13BUnaryFunctorIsssZZZNS0_18lshift_kernel_cudaERNS_18TensorIteratorBaseEENKUlvE_clEvENKUlvE3_clEvEUlssE_EESt5arrayIPcLm2EELi4E23TrivialOffsetCalculatorILi1EjESD_NS0_6memory12LoadWithCastILi1EEENSE_13StoreWithCastILi1EEEEEviT_T0_T2_T3_T4_T5_,"ax",@progbits
	.align	128
        .global         _ZN2at6native27unrolled_elementwise_kernelINS0_13BUnaryFunctorIsssZZZNS0_18lshift_kernel_cudaERNS_18TensorIteratorBaseEENKUlvE_clEvENKUlvE3_clEvEUlssE_EESt5arrayIPcLm2EELi4E23TrivialOffsetCalculatorILi1EjESD_NS0_6memory12LoadWithCastILi1EEENSE_13StoreWithCastILi1EEEEEviT_T0_T2_T3_T4_T5_
        .type           _ZN2at6native27unrolled_elementwise_kernelINS0_13BUnaryFunctorIsssZZZNS0_18lshift_kernel_cudaERNS_18TensorIteratorBaseEENKUlvE_clEvENKUlvE3_clEvEUlssE_EESt5arrayIPcLm2EELi4E23TrivialOffsetCalculatorILi1EjESD_NS0_6memory12LoadWithCastILi1EEENSE_13StoreWithCastILi1EEEEEviT_T0_T2_T3_T4_T5_,@function
        .size           _ZN2at6native27unrolled_elementwise_kernelINS0_13BUnaryFunctorIsssZZZNS0_18lshift_kernel_cudaERNS_18TensorIteratorBaseEENKUlvE_clEvENKUlvE3_clEvEUlssE_EESt5arrayIPcLm2EELi4E23TrivialOffsetCalculatorILi1EjESD_NS0_6memory12LoadWithCastILi1EEENSE_13StoreWithCastILi1EEEEEviT_T0_T2_T3_T4_T5_,(.L_x_21147 - _ZN2at6native27unrolled_elementwise_kernelINS0_13BUnaryFunctorIsssZZZNS0_18lshift_kernel_cudaERNS_18TensorIteratorBaseEENKUlvE_clEvENKUlvE3_clEvEUlssE_EESt5arrayIPcLm2EELi4E23TrivialOffsetCalculatorILi1EjESD_NS0_6memory12LoadWithCastILi1EEENSE_13StoreWithCastILi1EEEEEviT_T0_T2_T3_T4_T5_)
        .other          _ZN2at6native27unrolled_elementwise_kernelINS0_13BUnaryFunctorIsssZZZNS0_18lshift_kernel_cudaERNS_18TensorIteratorBaseEENKUlvE_clEvENKUlvE3_clEvEUlssE_EESt5arrayIPcLm2EELi4E23TrivialOffsetCalculatorILi1EjESD_NS0_6memory12LoadWithCastILi1EEENSE_13StoreWithCastILi1EEEEEviT_T0_T2_T3_T4_T5_,@"STO_CUDA_ENTRY STV_DEFAULT"
_ZN2at6native27unrolled_elementwise_kernelINS0_13BUnaryFunctorIsssZZZNS0_18lshift_kernel_cudaERNS_18TensorIteratorBaseEENKUlvE_clEvENKUlvE3_clEvEUlssE_EESt5arrayIPcLm2EELi4E23TrivialOffsetCalculatorILi1EjESD_NS0_6memory12LoadWithCastILi1EEENSE_13StoreWithCastILi1EEEEEviT_T0_T2_T3_T4_T5_:
.text._ZN2at6native27unrolled_elementwise_kernelINS0_13BUnaryFunctorIsssZZZNS0_18lshift_kernel_cudaERNS_18TensorIteratorBaseEENKUlvE_clEvENKUlvE3_clEvEUlssE_EESt5arrayIPcLm2EELi4E23TrivialOffsetCalculatorILi1EjESD_NS0_6memory12LoadWithCastILi1EEENSE_13StoreWithCastILi1EEEEEviT_T0_T2_T3_T4_T5_:
        /* <DEDUP_REMOVED lines=31> */
.L_x_11715:
[----:B------:R3:W5:Y:S01]  /*01f0*/  LDG.E.U8 R16, desc[UR36][R4.64] ;  /* 0x0000002404107981 */ /* 0x000762000c1e1100 */
[----:B------:R-:W-:Y:S05]  /*0200*/  BRA `(.L_x_11717) ;  /* 0x0000000c00507947 */ /* 0x000fea0003800000 */
.L_x_11714:
        /* <DEDUP_REMOVED lines=8> */
.L_x_11719:
[----:B------:R1:W5:Y:S01]  /*0290*/  LDG.E.U16 R16, desc[UR36][R4.64] ;  /* 0x0000002404107981 */ /* 0x000362000c1e1500 */
[----:B------:R-:W-:Y:S05]  /*02a0*/  BRA `(.L_x_11717) ;  /* 0x0000000c00287947 */ /* 0x000fea0003800000 */
.L_x_11718:
[----:B------:R2:W5:Y:S01]  /*02b0*/  LDG.E.U16 R16, desc[UR36][R4.64] ;  /* 0x0000002404107981 */ /* 0x000562000c1e1500 */
[----:B------:R-:W-:Y:S05]  /*02c0*/  BRA `(.L_x_11717) ;  /* 0x0000000c00207947 */ /* 0x000fea0003800000 */
.L_x_11713:
        /* <DEDUP_REMOVED lines=9> */
.L_x_11721:
[----:B------:R-:W2:Y:S02]  /*0360*/  LDG.E.U16 R0, desc[UR36][R4.64] ;  /* 0x0000002404007981 */ /* 0x000ea4000c1e1500 */
[----:B--2---:R-:W-:-:S06]  /*0370*/  HADD2.F32 R0, -RZ, R0.H0_H0 ;  /* 0x20000000ff007230 */ /* 0x004fcc0000004100 */
[----:B------:R-:W0:Y:S02]  /*0380*/  F2I.FTZ.TRUNC.NTZ R0, R0 ;  /* 0x0000000000007305 */ /* 0x000e24000021f100 */
[----:B0-----:R-:W-:Y:S01]  /*0390*/  PRMT R16, R0, 0x7610, R16 ;  /* 0x0000761000107816 */ /* 0x001fe20000000010 */
[----:B------:R-:W-:Y:S06]  /*03a0*/  BRA `(.L_x_11717) ;  /* 0x0000000800e87947 */ /* 0x000fec0003800000 */
.L_x_11720:
        /* <DEDUP_REMOVED lines=9> */
.L_x_11723:
[----:B------:R-:W2:Y:S02]  /*0440*/  LDG.E.U16 R4, desc[UR36][R4.64] ;  /* 0x0000002404047981 */ /* 0x000ea4000c1e1500 */
[----:B--2---:R-:W-:-:S06]  /*0450*/  HADD2.F32 R0, -RZ, R4.H0_H0 ;  /* 0x20000004ff007230 */ /* 0x004fcc0000004100 */
[----:B------:R-:W0:Y:S02]  /*0460*/  F2I.FTZ.TRUNC.NTZ R0, R0 ;  /* 0x0000000000007305 */ /* 0x000e24000021f100 */
[----:B0-----:R-:W-:Y:S01]  /*0470*/  PRMT R16, R0, 0x7610, R16 ;  /* 0x0000761000107816 */ /* 0x001fe20000000010 */
[----:B------:R-:W-:Y:S06]  /*0480*/  BRA `(.L_x_11717) ;  /* 0x0000000800b07947 */ /* 0x000fec0003800000 */
.L_x_11722:
[----:B------:R-:W2:Y:S02]  /*0490*/  LDG.E.64 R4, desc[UR36][R4.64] ;  /* 0x0000002404047981 */ /* 0x000ea4000c1e1b00 */
[----:B--2---:R0:W1:Y:S01]  /*04a0*/  F2I.F64.TRUNC R16, R4 ;  /* 0x0000000400107311 */ /* 0x004062000030d100 */
[----:B------:R-:W-:Y:S05]  /*04b0*/  BRA `(.L_x_11717) ;  /* 0x0000000800a47947 */ /* 0x000fea0003800000 */
.L_x_11712:
        /* <DEDUP_REMOVED lines=12> */
.L_x_11726:
[----:B------:R-:W2:Y:S02]  /*0580*/  LDG.E.64 R4, desc[UR36][R4.64] ;  /* 0x0000002404047981 */ /* 0x000ea4000c1e1b00 */
[----:B--2---:R0:W1:Y:S01]  /*0590*/  F2I.F64.TRUNC R16, R4 ;  /* 0x0000000400107311 */ /* 0x004062000030d100 */
[----:B------:R-:W-:Y:S05]  /*05a0*/  BRA `(.L_x_11717) ;  /* 0x0000000800687947 */ /* 0x000fea0003800000 */
.L_x_11725:
        /* <DEDUP_REMOVED lines=27> */
.L_x_11728:
        /* <DEDUP_REMOVED lines=15> */
.L_x_11727:
[----:B------:R-:W2:Y:S02]  /*0850*/  LDG.E.U16 R0, desc[UR36][R4.64] ;  /* 0x0000002404007981 */ /* 0x000ea4000c1e1500 */
[----:B--2---:R-:W-:-:S06]  /*0860*/  IMAD.U32 R0, R0, 0x10000, RZ ;  /* 0x0001000000007824 */ /* 0x004fcc00078e00ff */
[----:B------:R-:W0:Y:S02]  /*0870*/  F2I.FTZ.TRUNC.NTZ R0, R0 ;  /* 0x0000000000007305 */ /* 0x000e24000021f100 */
[----:B0-----:R-:W-:Y:S01]  /*0880*/  PRMT R16, R0, 0x7610, R16 ;  /* 0x0000761000107816 */ /* 0x001fe20000000010 */
[----:B------:R-:W-:Y:S06]  /*0890*/  BRA `(.L_x_11717) ;  /* 0x0000000400ac7947 */ /* 0x000fec0003800000 */
.L_x_11724:
        /* <DEDUP_REMOVED lines=10> */
.L_x_11731:
        /* <DEDUP_REMOVED lines=21> */
.L_x_11735:
[----:B------:R-:W-:Y:S05]  /*0a90*/  BSYNC.RECONVERGENT B1 ;  /* 0x0000000000017941 */ /* 0x000fea0003800200 */
.L_x_11734:
[----:B------:R-:W-:Y:S01]  /*0aa0*/  IMAD.SHL.U32 R0, R0, 0x100000, RZ ;  /* 0x0010000000007824 */ /* 0x000fe200078e00ff */
[----:B------:R-:W-:-:S04]  /*0ab0*/  LEA R3, R3, 0x3b800000, 0x17 ;  /* 0x3b80000003037811 */ /* 0x000fc800078eb8ff */
[----:B------:R-:W-:-:S07]  /*0ac0*/  LOP3.LUT R0, R3, R0, R7, 0xfe, !PT ;  /* 0x0000000003007212 */ /* 0x000fce00078efe07 */
.L_x_11733:
[----:B------:R-:W-:Y:S05]  /*0ad0*/  BSYNC.RECONVERGENT B0 ;  /* 0x0000000000007941 */ /* 0x000fea0003800200 */
.L_x_11732:
[----:B------:R-:W0:Y:S02]  /*0ae0*/  F2I.FTZ.TRUNC.NTZ R0, R0 ;  /* 0x0000000000007305 */ /* 0x000e24000021f100 */
[----:B0-----:R-:W-:Y:S01]  /*0af0*/  PRMT R16, R0, 0x7610, R16 ;  /* 0x0000761000107816 */ /* 0x001fe20000000010 */
[----:B------:R-:W-:Y:S06]  /*0b00*/  BRA `(.L_x_11717) ;  /* 0x0000000400107947 */ /* 0x000fec0003800000 */
.L_x_11730:
        /* <DEDUP_REMOVED lines=21> */
.L_x_11739:
[----:B------:R-:W-:Y:S05]  /*0c60*/  BSYNC.RECONVERGENT B1 ;  /* 0x0000000000017941 */ /* 0x000fea0003800200 */
.L_x_11738:
[----:B------:R-:W-:Y:S01]  /*0c70*/  IMAD.SHL.U32 R0, R0, 0x200000, RZ ;  /* 0x0020000000007824 */ /* 0x000fe200078e00ff */
[----:B------:R-:W-:-:S04]  /*0c80*/  LEA R3, R3, 0x37800000, 0x17 ;  /* 0x3780000003037811 */ /* 0x000fc800078eb8ff */
[----:B------:R-:W-:-:S07]  /*0c90*/  LOP3.LUT R0, R3, R0, R7, 0xfe, !PT ;  /* 0x0000000003007212 */ /* 0x000fce00078efe07 */
.L_x_11737:
[----:B------:R-:W-:Y:S05]  /*0ca0*/  BSYNC.RECONVERGENT B0 ;  /* 0x0000000000007941 */ /* 0x000fea0003800200 */
.L_x_11736:
[----:B------:R-:W0:Y:S02]  /*0cb0*/  F2I.FTZ.TRUNC.NTZ R0, R0 ;  /* 0x0000000000007305 */ /* 0x000e24000021f100 */
[----:B0-----:R-:W-:Y:S01]  /*0cc0*/  PRMT R16, R0, 0x7610, R16 ;  /* 0x0000761000107816 */ /* 0x001fe20000000010 */
[----:B------:R-:W-:Y:S06]  /*0cd0*/  BRA `(.L_x_11717) ;  /* 0x00000000009c7947 */ /* 0x000fec0003800000 */
.L_x_11729:
[----:B------:R-:W-:-:S09]  /*0ce0*/  UISETP.NE.AND UP0, UPT, UR4, 0x1c, UPT ;  /* 0x0000001c0400788c */ /* 0x000fd2000bf05270 */
[----:B------:R-:W-:Y:S05]  /*0cf0*/  BRA.U !UP0, `(.L_x_11740) ;  /* 0x0000000108907547 */ /* 0x000fea000b800000 */
[----:B------:R-:W-:-:S09]  /*0d00*/  UISETP.NE.AND UP0, UPT, UR4, 0x1d, UPT ;  /* 0x0000001d0400788c */ /* 0x000fd2000bf05270 */
[----:B------:R-:W-:Y:S05]  /*0d10*/  BRA.U !UP0, `(.L_x_11741) ;  /* 0x0000000108807547 */ /* 0x000fea000b800000 */
[----:B------:R-:W-:-:S09]  /*0d20*/  UISETP.NE.AND UP0, UPT, UR4, 0x2c, UPT ;  /* 0x0000002c0400788c */ /* 0x000fd2000bf05270 */
[----:B------:R-:W-:Y:S05]  /*0d30*/  BRA.U !UP0, `(.L_x_11742) ;  /* 0x0000000108487547 */ /* 0x000fea000b800000 */
.L_x_11716:
        /* <DEDUP_REMOVED lines=16> */
.L_x_11743:
[----:B------:R-:W-:Y:S01]  /*0e40*/  PRMT R16, RZ, 0x7610, R16 ;  /* 0x00007610ff107816 */ /* 0x000fe20000000010 */
[----:B------:R-:W-:Y:S06]  /*0e50*/  BRA `(.L_x_11717) ;  /* 0x00000000003c7947 */ /* 0x000fec0003800000 */
.L_x_11742:
        /* <DEDUP_REMOVED lines=8> */
.L_x_11745:
[----:B------:R-:W-:Y:S05]  /*0ee0*/  BSYNC.RECONVERGENT B0 ;  /* 0x0000000000007941 */ /* 0x000fea0003800200 */
.L_x_11744:
[----:B------:R-:W0:Y:S02]  /*0ef0*/  F2I.FTZ.TRUNC.NTZ R0, R0 ;  /* 0x0000000000007305 */ /* 0x000e24000021f100 */
[----:B0-----:R-:W-:Y:S01]  /*0f00*/  PRMT R16, R0, 0x7610, R16 ;  /* 0x0000761000107816 */ /* 0x001fe20000000010 */
[----:B------:R-:W-:Y:S06]  /*0f10*/  BRA `(.L_x_11717) ;  /* 0x00000000000c7947 */ /* 0x000fec0003800000 */
.L_x_11741:
[----:B------:R0:W5:Y:S01]  /*0f20*/  LDG.E.U16 R16, desc[UR36][R4.64] ;  /* 0x0000002404107981 */ /* 0x000162000c1e1500 */
[----:B------:R-:W-:Y:S05]  /*0f30*/  BRA `(.L_x_11717) ;  /* 0x0000000000047947 */ /* 0x000fea0003800000 */
.L_x_11740:
[----:B------:R0:W5:Y:S02]  /*0f40*/  LDG.E.U16 R16, desc[UR36][R4.64] ;  /* 0x0000002404107981 */ /* 0x000164000c1e1500 */
.L_x_11717:
[----:B-1---5:R-:W-:Y:S01]  /*0f50*/  LOP3.LUT R16, R16, 0xffff, RZ, 0xc0, !PT ;  /* 0x0000ffff10107812 */ /* 0x022fe200078ec0ff */
[----:B------:R-:W-:-:S07]  /*0f60*/  VIADD R19, R2, 0x80 ;  /* 0x0000008002137836 */ /* 0x000fce0000000000 */
.L_x_11711:
[----:B------:R-:W-:Y:S05]  /*0f70*/  BSYNC.RECONVERGENT B6 ;  /* 0x0000000000067941 */ /* 0x000fea0003800200 */
.L_x_11710:
[----:B------:R-:W-:Y:S01]  /*0f80*/  ISETP.GE.AND P0, PT, R19, R22, PT ;  /* 0x000000161300720c */ /* 0x000fe20003f06270 */
[----:B------:R-:W-:Y:S01]  /*0f90*/  BSSY.RECONVERGENT B6, `(.L_x_11746) ;  /* 0x00000ee000067945 */ /* 0x000fe20003800200 */
[----:B------:R-:W-:-:S11]  /*0fa0*/  IMAD.MOV.U32 R17, RZ, RZ, RZ ;  /* 0x000000ffff117224 */ /* 0x000fd600078e00ff */
        /* <DEDUP_REMOVED lines=20> */
.L_x_11751:
[----:B------:R0:W5:Y:S01]  /*10f0*/  LDG.E.U8 R17, desc[UR36][R4.64] ;  /* 0x0000002404117981 */ /* 0x000162000c1e1100 */
[----:B------:R-:W-:Y:S05]  /*1100*/  BRA `(.L_x_11753) ;  /* 0x0000000c00507947 */ /* 0x000fea0003800000 */
.L_x_11750:
        /* <DEDUP_REMOVED lines=8> */
.L_x_11755:
[----:B------:R0:W5:Y:S01]  /*1190*/  LDG.E.U16 R17, desc[UR36][R4.64] ;  /* 0x0000002404117981 */ /* 0x000162000c1e1500 */
[----:B------:R-:W-:Y:S05]  /*11a0*/  BRA `(.L_x_11753) ;  /* 0x0000000c00287947 */ /* 0x000fea0003800000 */
.L_x_11754:
[----:B------:R0:W5:Y:S01]  /*11b0*/  LDG.E.U16 R17, desc[UR36][R4.64] ;  /* 0x0000002404117981 */ /* 0x000162000c1e1500 */
[----:B------:R-:W-:Y:S05]  /*11c0*/  BRA `(.L_x_11753) ;  /* 0x0000000c00207947 */ /* 0x000fea0003800000 */
.L_x_11749:
        /* <DEDUP_REMOVED lines=9> */
.L_x_11757:
[----:B------:R-:W2:Y:S02]  /*1260*/  LDG.E.U16 R0, desc[UR36][R4.64] ;  /* 0x0000002404007981 */ /* 0x000ea4000c1e1500 */
[----:B--2---:R-:W-:-:S06]  /*1270*/  HADD2.F32 R0, -RZ, R0.H0_H0 ;  /* 0x20000000ff007230 */ /* 0x004fcc0000004100 */
[----:B------:R-:W0:Y:S02]  /*1280*/  F2I.FTZ.TRUNC.NTZ R0, R0 ;  /* 0x0000000000007305 */ /* 0x000e24000021f100 */
[----:B0-----:R-:W-:Y:S01]  /*1290*/  PRMT R17, R0, 0x7610, R17 ;  /* 0x0000761000117816 */ /* 0x001fe20000000011 */
[----:B------:R-:W-:Y:S06]  /*12a0*/  BRA `(.L_x_11753) ;  /* 0x0000000800e87947 */ /* 0x000fec0003800000 */
.L_x_11756:
        /* <DEDUP_REMOVED lines=9> */
.L_x_11759:
[----:B------:R-:W2:Y:S02]  /*1340*/  LDG.E.U16 R4, desc[UR36][R4.64] ;  /* 0x0000002404047981 */ /* 0x000ea4000c1e1500 */
[----:B--2---:R-:W-:-:S06]  /*1350*/  HADD2.F32 R0, -RZ, R4.H0_H0 ;  /* 0x20000004ff007230 */ /* 0x004fcc0000004100 */
[----:B------:R-:W0:Y:S02]  /*1360*/  F2I.FTZ.TRUNC.NTZ R0, R0 ;  /* 0x0000000000007305 */ /* 0x000e24000021f100 */
[----:B0-----:R-:W-:Y:S01]  /*1370*/  PRMT R17, R0, 0x7610, R17 ;  /* 0x0000761000117816 */ /* 0x001fe20000000011 */
[----:B------:R-:W-:Y:S06]  /*1380*/  BRA `(.L_x_11753) ;  /* 0x0000000800b07947 */ /* 0x000fec0003800000 */
.L_x_11758:
[----:B------:R-:W2:Y:S02]  /*1390*/  LDG.E.64 R4, desc[UR36][R4.64] ;  /* 0x0000002404047981 */ /* 0x000ea4000c1e1b00 */
[----:B--2---:R0:W1:Y:S01]  /*13a0*/  F2I.F64.TRUNC R17, R4 ;  /* 0x0000000400117311 */ /* 0x004062000030d100 */
[----:B------:R-:W-:Y:S05]  /*13b0*/  BRA `(.L_x_11753) ;  /* 0x0000000800a47947 */ /* 0x000fea0003800000 */
.L_x_11748:
        /* <DEDUP_REMOVED lines=12> */
.L_x_11762:
[----:B------:R-:W2:Y:S02]  /*1480*/  LDG.E.64 R4, desc[UR36][R4.64] ;  /* 0x0000002404047981 */ /* 0x000ea4000c1e1b00 */
[----:B--2---:R0:W1:Y:S01]  /*1490*/  F2I.F64.TRUNC R17, R4 ;  /* 0x0000000400117311 */ /* 0x004062000030d100 */
[----:B------:R-:W-:Y:S05]  /*14a0*/  BRA `(.L_x_11753) ;  /* 0x0000000800687947 */ /* 0x000fea0003800000 */
.L_x_11761:
        /* <DEDUP_REMOVED lines=27> */
.L_x_11764:
        /* <DEDUP_REMOVED lines=15> */
.L_x_11763:
[----:B------:R-:W2:Y:S02]  /*1750*/  LDG.E.U16 R0, desc[UR36][R4.64] ;  /* 0x0000002404007981 */ /* 0x000ea4000c1e1500 */
[----:B--2---:R-:W-:-:S06]  /*1760*/  IMAD.U32 R0, R0, 0x10000, RZ ;  /* 0x0001000000007824 */ /* 0x004fcc00078e00ff */
[----:B------:R-:W0:Y:S02]  /*1770*/  F2I.FTZ.TRUNC.NTZ R0, R0 ;  /* 0x0000000000007305 */ /* 0x000e24000021f100 */
[----:B0-----:R-:W-:Y:S01]  /*1780*/  PRMT R17, R0, 0x7610, R17 ;  /* 0x0000761000117816 */ /* 0x001fe20000000011 */
[----:B------:R-:W-:Y:S06]  /*1790*/  BRA `(.L_x_11753) ;  /* 0x0000000400ac7947 */ /* 0x000fec0003800000 */
.L_x_11760:
        /* <DEDUP_REMOVED lines=10> */
.L_x_11767:
        /* <DEDUP_REMOVED lines=21> */
.L_x_11771:
[----:B------:R-:W-:Y:S05]  /*1990*/  BSYNC.RECONVERGENT B1 ;  /* 0x0000000000017941 */ /* 0x000fea0003800200 */
.L_x_11770:
[----:B------:R-:W-:Y:S01]  /*19a0*/  IMAD.SHL.U32 R0, R0, 0x100000, RZ ;  /* 0x0010000000007824 */ /* 0x000fe200078e00ff */
[----:B------:R-:W-:-:S04]  /*19b0*/  LEA R3, R3, 0x3b800000, 0x17 ;  /* 0x3b80000003037811 */ /* 0x000fc800078eb8ff */
[----:B------:R-:W-:-:S07]  /*19c0*/  LOP3.LUT R0, R3, R0, R7, 0xfe, !PT ;  /* 0x0000000003007212 */ /* 0x000fce00078efe07 */
.L_x_11769:
[----:B------:R-:W-:Y:S05]  /*19d0*/  BSYNC.RECONVERGENT B0 ;  /* 0x0000000000007941 */ /* 0x000fea0003800200 */
.L_x_11768:
[----:B------:R-:W0:Y:S02]  /*19e0*/  F2I.FTZ.TRUNC.NTZ R0, R0 ;  /* 0x0000000000007305 */ /* 0x000e24000021f100 */
[----:B0-----:R-:W-:Y:S01]  /*19f0*/  PRMT R17, R0, 0x7610, R17 ;  /* 0x0000761000117816 */ /* 0x001fe20000000011 */
[----:B------:R-:W-:Y:S06]  /*1a00*/  BRA `(.L_x_11753) ;  /* 0x0000000400107947 */ /* 0x000fec0003800000 */
.L_x_11766:
        /* <DEDUP_REMOVED lines=21> */
.L_x_11775:
[----:B------:R-:W-:Y:S05]  /*1b60*/  BSYNC.RECONVERGENT B1 ;  /* 0x0000000000017941 */ /* 0x000fea0003800200 */
.L_x_11774:
[----:B------:R-:W-:Y:S01]  /*1b70*/  IMAD.SHL.U32 R0, R0, 0x200000, RZ ;  /* 0x0020000000007824 */ /* 0x000fe200078e00ff */
[----:B------:R-:W-:-:S04]  /*1b80*/  LEA R3, R3, 0x37800000, 0x17 ;  /* 0x3780000003037811 */ /* 0x000fc800078eb8ff */
[----:B------:R-:W-:-:S07]  /*1b90*/  LOP3.LUT R0, R3, R0, R7, 0xfe, !PT ;  /* 0x0000000003007212 */ /* 0x000fce00078efe07 */
.L_x_11773:
[----:B------:R-:W-:Y:S05]  /*1ba0*/  BSYNC.RECONVERGENT B0 ;  /* 0x0000000000007941 */ /* 0x000fea0003800200 */
.L_x_11772:
[----:B------:R-:W0:Y:S02]  /*1bb0*/  F2I.FTZ.TRUNC.NTZ R0, R0 ;  /* 0x0000000000007305 */ /* 0x000e24000021f100 */
[----:B0-----:R-:W-:Y:S01]  /*1bc0*/  PRMT R17, R0, 0x7610, R17 ;  /* 0x0000761000117816 */ /* 0x001fe20000000011 */
[----:B------:R-:W-:Y:S06]  /*1bd0*/  BRA `(.L_x_11753) ;  /* 0x00000000009c7947 */ /* 0x000fec0003800000 */
.L_x_11765:
        /* <DEDUP_REMOVED lines=14> */
.L_x_11779:
[----:B------:R-:W-:Y:S05]  /*1cc0*/  BSYNC.RECONVERGENT B0 ;  /* 0x0000000000007941 */ /* 0x000fea0003800200 */
.L_x_11778:
[----:B------:R-:W0:Y:S02]  /*1cd0*/  F2I.FTZ.TRUNC.NTZ R0, R0 ;  /* 0x0000000000007305 */ /* 0x000e24000021f100 */
[----:B0-----:R-:W-:Y:S01]  /*1ce0*/  PRMT R17, R0, 0x7610, R17 ;  /* 0x0000761000117816 */ /* 0x001fe20000000011 */
[----:B------:R-:W-:Y:S06]  /*1cf0*/  BRA `(.L_x_11753) ;  /* 0x0000000000547947 */ /* 0x000fec0003800000 */
.L_x_11752:
        /* <DEDUP_REMOVED lines=16> */
.L_x_11780:
[----:B------:R-:W-:Y:S01]  /*1e00*/  PRMT R17, RZ, 0x7610, R17 ;  /* 0x00007610ff117816 */ /* 0x000fe20000000011 */
[----:B------:R-:W-:Y:S06]  /*1e10*/  BRA `(.L_x_11753) ;  /* 0x00000000000c7947 */ /* 0x000fec0003800000 */
.L_x_11777:
[----:B------:R3:W5:Y:S01]  /*1e20*/  LDG.E.U16 R17, desc[UR36][R4.64] ;  /* 0x0000002404117981 */ /* 0x000762000c1e1500 */
[----:B------:R-:W-:Y:S05]  /*1e30*/  BRA `(.L_x_11753) ;  /* 0x0000000000047947 */ /* 0x000fea0003800000 */
.L_x_11776:
[----:B------:R2:W5:Y:S02]  /*1e40*/  LDG.E.U16 R17, desc[UR36][R4.64] ;  /* 0x0000002404117981 */ /* 0x000564000c1e1500 */
.L_x_11753:
[----:B------:R-:W-:Y:S01]  /*1e50*/  VIADD R19, R19, 0x80 ;  /* 0x0000008013137836 */ /* 0x000fe20000000000 */
[----:B-1---5:R-:W-:-:S07]  /*1e60*/  LOP3.LUT R17, R17, 0xffff, RZ, 0xc0, !PT ;  /* 0x0000ffff11117812 */ /* 0x022fce00078ec0ff */
.L_x_11747:
[----:B------:R-:W-:Y:S05]  /*1e70*/  BSYNC.RECONVERGENT B6 ;  /* 0x0000000000067941 */ /* 0x000fea0003800200 */
.L_x_11746:
        /* <DEDUP_REMOVED lines=23> */
.L_x_11786:
[----:B------:R0:W5:Y:S01]  /*1ff0*/  LDG.E.U8 R18, desc[UR36][R4.64] ;  /* 0x0000002404127981 */ /* 0x000162000c1e1100 */
[----:B------:R-:W-:Y:S05]  /*2000*/  BRA `(.L_x_11788) ;  /* 0x0000000c00507947 */ /* 0x000fea0003800000 */
.L_x_11785:
        /* <DEDUP_REMOVED lines=8> */
.L_x_11790:
[----:B------:R0:W5:Y:S01]  /*2090*/  LDG.E.U16 R18, desc[UR36][R4.64] ;  /* 0x0000002404127981 */ /* 0x000162000c1e1500 */
[----:B------:R-:W-:Y:S05]  /*20a0*/  BRA `(.L_x_11788) ;  /* 0x0000000c00287947 */ /* 0x000fea0003800000 */
.L_x_11789:
[----:B------:R0:W5:Y:S01]  /*20b0*/  LDG.E.U16 R18, desc[UR36][R4.64] ;  /* 0x0000002404127981 */ /* 0x000162000c1e1500 */
[----:B------:R-:W-:Y:S05]  /*20c0*/  BRA `(.L_x_11788) ;  /* 0x0000000c00207947 */ /* 0x000fea0003800000 */
.L_x_11784:
        /* <DEDUP_REMOVED lines=9> */
.L_x_11792:
[----:B------:R-:W2:Y:S02]  /*2160*/  LDG.E.U16 R0, desc[UR36][R4.64] ;  /* 0x0000002404007981 */ /* 0x000ea4000c1e1500 */
[----:B--2---:R-:W-:-:S06]  /*2170*/  HADD2.F32 R0, -RZ, R0.H0_H0 ;  /* 0x20000000ff007230 */ /* 0x004fcc0000004100 */
[----:B------:R-:W0:Y:S02]  /*2180*/  F2I.FTZ.TRUNC.NTZ R0, R0 ;  /* 0x0000000000007305 */ /* 0x000e24000021f100 */
[----:B0-----:R-:W-:Y:S01]  /*2190*/  PRMT R18, R0, 0x7610, R18 ;  /* 0x0000761000127816 */ /* 0x001fe20000000012 */
[----:B------:R-:W-:Y:S06]  /*21a0*/  BRA `(.L_x_11788) ;  /* 0x0000000800e87947 */ /* 0x000fec0003800000 */
.L_x_11791:
        /* <DEDUP_REMOVED lines=9> */
.L_x_11794:
[----:B------:R-:W2:Y:S02]  /*2240*/  LDG.E.U16 R4, desc[UR36][R4.64] ;  /* 0x0000002404047981 */ /* 0x000ea4000c1e1500 */
[----:B--2---:R-:W-:-:S06]  /*2250*/  HADD2.F32 R0, -RZ, R4.H0_H0 ;  /* 0x20000004ff007230 */ /* 0x004fcc0000004100 */
[----:B------:R-:W0:Y:S02]  /*2260*/  F2I.FTZ.TRUNC.NTZ R0, R0 ;  /* 0x0000000000007305 */ /* 0x000e24000021f100 */
[----:B0-----:R-:W-:Y:S01]  /*2270*/  PRMT R18, R0, 0x7610, R18 ;  /* 0x0000761000127816 */ /* 0x001fe20000000012 */
[----:B------:R-:W-:Y:S06]  /*2280*/  BRA `(.L_x_11788) ;  /* 0x0000000800b07947 */ /* 0x000fec0003800000 */
.L_x_11793:
[----:B------:R-:W2:Y:S02]  /*2290*/  LDG.E.64 R4, desc[UR36][R4.64] ;  /* 0x0000002404047981 */ /* 0x000ea4000c1e1b00 */
[----:B--2---:R0:W1:Y:S01]  /*22a0*/  F2I.F64.TRUNC R18, R4 ;  /* 0x0000000400127311 */ /* 0x004062000030d100 */
[----:B------:R-:W-:Y:S05]  /*22b0*/  BRA `(.L_x_11788) ;  /* 0x0000000800a47947 */ /* 0x000fea0003800000 */
.L_x_11783:
        /* <DEDUP_REMOVED lines=12> */
.L_x_11797:
[----:B------:R-:W2:Y:S02]  /*2380*/  LDG.E.64 R4, desc[UR36][R4.64] ;  /* 0x0000002404047981 */ /* 0x000ea4000c1e1b00 */
[----:B--2---:R3:W4:Y:S01]  /*2390*/  F2I.F64.TRUNC R18, R4 ;  /* 0x0000000400127311 */ /* 0x004722000030d100 */
[----:B------:R-:W-:Y:S05]  /*23a0*/  BRA `(.L_x_11788) ;  /* 0x0000000800687947 */ /* 0x000fea0003800000 */
.L_x_11796:
        /* <DEDUP_REMOVED lines=27> */
.L_x_11799:
        /* <DEDUP_REMOVED lines=15> */
.L_x_11798:
[----:B------:R-:W2:Y:S02]  /*2650*/  LDG.E.U16 R0, desc[UR36][R4.64] ;  /* 0x0000002404007981 */ /* 0x000ea4000c1e1500 */
[----:B--2---:R-:W-:-:S06]  /*2660*/  IMAD.U32 R0, R0, 0x10000, RZ ;  /* 0x0001000000007824 */ /* 0x004fcc00078e00ff */
[----:B------:R-:W0:Y:S02]  /*2670*/  F2I.FTZ.TRUNC.NTZ R0, R0 ;  /* 0x0000000000007305 */ /* 0x000e24000021f100 */
[----:B0-----:R-:W-:Y:S01]  /*2680*/  PRMT R18, R0, 0x7610, R18 ;  /* 0x0000761000127816 */ /* 0x001fe20000000012 */
[----:B------:R-:W-:Y:S06]  /*2690*/  BRA `(.L_x_11788) ;  /* 0x0000000400ac7947 */ /* 0x000fec0003800000 */
.L_x_11795:
        /* <DEDUP_REMOVED lines=10> */
.L_x_11802:
        /* <DEDUP_REMOVED lines=21> */
.L_x_11806:
[----:B------:R-:W-:Y:S05]  /*2890*/  BSYNC.RECONVERGENT B1 ;  /* 0x0000000000017941 */ /* 0x000fea0003800200 */
.L_x_11805:
[----:B------:R-:W-:Y:S01]  /*28a0*/  IMAD.SHL.U32 R0, R0, 0x100000, RZ ;  /* 0x0010000000007824 */ /* 0x000fe200078e00ff */
[----:B------:R-:W-:-:S04]  /*28b0*/  LEA R3, R3, 0x3b800000, 0x17 ;  /* 0x3b80000003037811 */ /* 0x000fc800078eb8ff */
[----:B------:R-:W-:-:S07]  /*28c0*/  LOP3.LUT R0, R3, R0, R7, 0xfe, !PT ;  /* 0x0000000003007212 */ /* 0x000fce00078efe07 */
.L_x_11804:
[----:B------:R-:W-:Y:S05]  /*28d0*/  BSYNC.RECONVERGENT B0 ;  /* 0x0000000000007941 */ /* 0x000fea0003800200 */
.L_x_11803:
[----:B------:R-:W0:Y:S02]  /*28e0*/  F2I.FTZ.TRUNC.NTZ R0, R0 ;  /* 0x0000000000007305 */ /* 0x000e24000021f100 */
[----:B0-----:R-:W-:Y:S01]  /*28f0*/  PRMT R18, R0, 0x7610, R18 ;  /* 0x0000761000127816 */ /* 0x001fe20000000012 */
[----:B------:R-:W-:Y:S06]  /*2900*/  BRA `(.L_x_11788) ;  /* 0x0000000400107947 */ /* 0x000fec0003800000 */
.L_x_11801:
        /* <DEDUP_REMOVED lines=21> */
.L_x_11810:
[----:B------:R-:W-:Y:S05]  /*2a60*/  BSYNC.RECONVERGENT B1 ;  /* 0x0000000000017941 */ /* 0x000fea0003800200 */
.L_x_11809:
[----:B------:R-:W-:Y:S01]  /*2a70*/  IMAD.SHL.U32 R0, R0, 0x200000, RZ ;  /* 0x0020000000007824 */ /* 0x000fe200078e00ff */
[----:B------:R-:W-:-:S04]  /*2a80*/  LEA R3, R3, 0x37800000, 0x17 ;  /* 0x3780000003037811 */ /* 0x000fc800078eb8ff */
[----:B------:R-:W-:-:S07]  /*2a90*/  LOP3.LUT R0, R3, R0, R7, 0xfe, !PT ;  /* 0x0000000003007212 */ /* 0x000fce00078efe07 */
.L_x_11808:
[----:B------:R-:W-:Y:S05]  /*2aa0*/  BSYNC.RECONVERGENT B0 ;  /* 0x0000000000007941 */ /* 0x000fea0003800200 */
.L_x_11807:
[----:B------:R-:W0:Y:S02]  /*2ab0*/  F2I.FTZ.TRUNC.NTZ R0, R0 ;  /* 0x0000000000007305 */ /* 0x000e24000021f100 */
[----:B0-----:R-:W-:Y:S01]  /*2ac0*/  PRMT R18, R0, 0x7610, R18 ;  /* 0x0000761000127816 */ /* 0x001fe20000000012 */
[----:B------:R-:W-:Y:S06]  /*2ad0*/  BRA `(.L_x_11788) ;  /* 0x00000000009c7947 */ /* 0x000fec0003800000 */
.L_x_11800:
        /* <DEDUP_REMOVED lines=14> */
.L_x_11814:
[----:B------:R-:W-:Y:S05]  /*2bc0*/  BSYNC.RECONVERGENT B0 ;  /* 0x0000000000007941 */ /* 0x000fea0003800200 */
.L_x_11813:
[----:B------:R-:W0:Y:S02]  /*2bd0*/  F2I.FTZ.TRUNC.NTZ R0, R0 ;  /* 0x0000000000007305 */ /* 0x000e24000021f100 */
[----:B0-----:R-:W-:Y:S01]  /*2be0*/  PRMT R18, R0, 0x7610, R18 ;  /* 0x0000761000127816 */ /* 0x001fe20000000012 */
[----:B------:R-:W-:Y:S06]  /*2bf0*/  BRA `(.L_x_11788) ;  /* 0x0000000000547947 */ /* 0x000fec0003800000 */
.L_x_11787:
        /* <DEDUP_REMOVED lines=16> */
.L_x_11815:
[----:B------:R-:W-:Y:S01]  /*2d00*/  PRMT R18, RZ, 0x7610, R18 ;  /* 0x00007610ff127816 */ /* 0x000fe20000000012 */
[----:B------:R-:W-:Y:S06]  /*2d10*/  BRA `(.L_x_11788) ;  /* 0x00000000000c7947 */ /* 0x000fec0003800000 */
.L_x_11812:
[----:B------:R2:W5:Y:S01]  /*2d20*/  LDG.E.U16 R18, desc[UR36][R4.64] ;  /* 0x0000002404127981 */ /* 0x000562000c1e1500 */
[----:B------:R-:W-:Y:S05]  /*2d30*/  BRA `(.L_x_11788) ;  /* 0x0000000000047947 */ /* 0x000fea0003800000 */
.L_x_11811:
[----:B------:R1:W5:Y:S02]  /*2d40*/  LDG.E.U16 R18, desc[UR36][R4.64] ;  /* 0x0000002404127981 */ /* 0x000364000c1e1500 */
.L_x_11788:
[----:B------:R-:W-:Y:S01]  /*2d50*/  VIADD R19, R19, 0x80 ;  /* 0x0000008013137836 */ /* 0x000fe20000000000 */
[----:B-1--45:R-:W-:-:S07]  /*2d60*/  LOP3.LUT R18, R18, 0xffff, RZ, 0xc0, !PT ;  /* 0x0000ffff12127812 */ /* 0x032fce00078ec0ff */
.L_x_11782:
[----:B------:R-:W-:Y:S05]  /*2d70*/  BSYNC.RECONVERGENT B6 ;  /* 0x0000000000067941 */ /* 0x000fea0003800200 */
.L_x_11781:
        /* <DEDUP_REMOVED lines=23> */
.L_x_11821:
[----:B------:R0:W5:Y:S01]  /*2ef0*/  LDG.E.U8 R0, desc[UR36][R4.64] ;  /* 0x0000002404007981 */ /* 0x000162000c1e1100 */
[----:B------:R-:W-:Y:S05]  /*2f00*/  BRA `(.L_x_11823) ;  /* 0x0000000c00507947 */ /* 0x000fea0003800000 */
.L_x_11820:
        /* <DEDUP_REMOVED lines=8> */
.L_x_11825:
[----:B------:R0:W5:Y:S01]  /*2f90*/  LDG.E.U16 R0, desc[UR36][R4.64] ;  /* 0x0000002404007981 */ /* 0x000162000c1e1500 */
[----:B------:R-:W-:Y:S05]  /*2fa0*/  BRA `(.L_x_11823) ;  /* 0x0000000c00287947 */ /* 0x000fea0003800000 */
.L_x_11824:
[----:B------:R0:W5:Y:S01]  /*2fb0*/  LDG.E.U16 R0, desc[UR36][R4.64] ;  /* 0x0000002404007981 */ /* 0x000162000c1e1500 */
[----:B------:R-:W-:Y:S05]  /*2fc0*/  BRA `(.L_x_11823) ;  /* 0x0000000c00207947 */ /* 0x000fea0003800000 */
.L_x_11819:
        /* <DEDUP_REMOVED lines=9> */
.L_x_11827:
[----:B------:R-:W2:Y:S02]  /*3060*/  LDG.E.U16 R3, desc[UR36][R4.64] ;  /* 0x0000002404037981 */ /* 0x000ea4000c1e1500 */
[----:B--2---:R-:W-:-:S06]  /*3070*/  HADD2.F32 R3, -RZ, R3.H0_H0 ;  /* 0x20000003ff037230 */ /* 0x004fcc0000004100 */
[----:B------:R-:W0:Y:S02]  /*3080*/  F2I.FTZ.TRUNC.NTZ R3, R3 ;  /* 0x0000000300037305 */ /* 0x000e24000021f100 */
[----:B0-----:R-:W-:Y:S01]  /*3090*/  PRMT R0, R3, 0x7610, R0 ;  /* 0x0000761003007816 */ /* 0x001fe20000000000 */
[----:B------:R-:W-:Y:S06]  /*30a0*/  BRA `(.L_x_11823) ;  /* 0x0000000800e87947 */ /* 0x000fec0003800000 */
.L_x_11826:
        /* <DEDUP_REMOVED lines=9> */
.L_x_11829:
[----:B------:R-:W2:Y:S02]  /*3140*/  LDG.E.U16 R4, desc[UR36][R4.64] ;  /* 0x0000002404047981 */ /* 0x000ea4000c1e1500 */
[----:B--2---:R-:W-:-:S06]  /*3150*/  HADD2.F32 R3, -RZ, R4.H0_H0 ;  /* 0x20000004ff037230 */ /* 0x004fcc0000004100 */
[----:B------:R-:W0:Y:S02]  /*3160*/  F2I.FTZ.TRUNC.NTZ R3, R3 ;  /* 0x0000000300037305 */ /* 0x000e24000021f100 */
[----:B0-----:R-:W-:Y:S01]  /*3170*/  PRMT R0, R3, 0x7610, R0 ;  /* 0x0000761003007816 */ /* 0x001fe20000000000 */
[----:B------:R-:W-:Y:S06]  /*3180*/  BRA `(.L_x_11823) ;  /* 0x0000000800b07947 */ /* 0x000fec0003800000 */
.L_x_11828:
[----:B------:R-:W2:Y:S02]  /*3190*/  LDG.E.64 R4, desc[UR36][R4.64] ;  /* 0x0000002404047981 */ /* 0x000ea4000c1e1b00 */
[----:B--2---:R0:W1:Y:S01]  /*31a0*/  F2I.F64.TRUNC R0, R4 ;  /* 0x0000000400007311 */ /* 0x004062000030d100 */
[----:B------:R-:W-:Y:S05]  /*31b0*/  BRA `(.L_x_11823) ;  /* 0x0000000800a47947 */ /* 0x000fea0003800000 */
.L_x_11818:
        /* <DEDUP_REMOVED lines=12> */
.L_x_11832:
[----:B------:R-:W2:Y:S02]  /*3280*/  LDG.E.64 R4, desc[UR36][R4.64] ;  /* 0x0000002404047981 */ /* 0x000ea4000c1e1b00 */
[----:B--2---:R3:W4:Y:S01]  /*3290*/  F2I.F64.TRUNC R0, R4 ;  /* 0x0000000400007311 */ /* 0x004722000030d100 */
[----:B------:R-:W-:Y:S05]  /*32a0*/  BRA `(.L_x_11823) ;  /* 0x0000000800687947 */ /* 0x000fea0003800000 */
.L_x_11831:
        /* <DEDUP_REMOVED lines=27> */
.L_x_11834:
        /* <DEDUP_REMOVED lines=15> */
.L_x_11833:
[----:B------:R-:W2:Y:S02]  /*3550*/  LDG.E.U16 R3, desc[UR36][R4.64] ;  /* 0x0000002404037981 */ /* 0x000ea4000c1e1500 */
[----:B--2---:R-:W-:-:S06]  /*3560*/  IMAD.U32 R3, R3, 0x10000, RZ ;  /* 0x0001000003037824 */ /* 0x004fcc00078e00ff */
[----:B------:R-:W0:Y:S02]  /*3570*/  F2I.FTZ.TRUNC.NTZ R3, R3 ;  /* 0x0000000300037305 */ /* 0x000e24000021f100 */
[----:B0-----:R-:W-:Y:S01]  /*3580*/  PRMT R0, R3, 0x7610, R0 ;  /* 0x0000761003007816 */ /* 0x001fe20000000000 */
[----:B------:R-:W-:Y:S06]  /*3590*/  BRA `(.L_x_11823) ;  /* 0x0000000400ac7947 */ /* 0x000fec0003800000 */
.L_x_11830:
        /* <DEDUP_REMOVED lines=10> */
.L_x_11837:
        /* <DEDUP_REMOVED lines=21> */
.L_x_11841:
[----:B------:R-:W-:Y:S05]  /*3790*/  BSYNC.RECONVERGENT B1 ;  /* 0x0000000000017941 */ /* 0x000fea0003800200 */
.L_x_11840:
[----:B------:R-:W-:Y:S01]  /*37a0*/  IMAD.SHL.U32 R0, R0, 0x100000, RZ ;  /* 0x0010000000007824 */ /* 0x000fe200078e00ff */
[----:B------:R-:W-:-:S04]  /*37b0*/  LEA R3, R3, 0x3b800000, 0x17 ;  /* 0x3b80000003037811 */ /* 0x000fc800078eb8ff */
[----:B------:R-:W-:-:S07]  /*37c0*/  LOP3.LUT R3, R3, R0, R7, 0xfe, !PT ;  /* 0x0000000003037212 */ /* 0x000fce00078efe07 */
.L_x_11839:
[----:B------:R-:W-:Y:S05]  /*37d0*/  BSYNC.RECONVERGENT B0 ;  /* 0x0000000000007941 */ /* 0x000fea0003800200 */
.L_x_11838:
[----:B------:R-:W0:Y:S02]  /*37e0*/  F2I.FTZ.TRUNC.NTZ R3, R3 ;  /* 0x0000000300037305 */ /* 0x000e24000021f100 */
[----:B0-----:R-:W-:Y:S01]  /*37f0*/  PRMT R0, R3, 0x7610, R0 ;  /* 0x0000761003007816 */ /* 0x001fe20000000000 */
[----:B------:R-:W-:Y:S06]  /*3800*/  BRA `(.L_x_11823) ;  /* 0x0000000400107947 */ /* 0x000fec0003800000 */
.L_x_11836:
        /* <DEDUP_REMOVED lines=21> */
.L_x_11845:
[----:B------:R-:W-:Y:S05]  /*3960*/  BSYNC.RECONVERGENT B1 ;  /* 0x0000000000017941 */ /* 0x000fea0003800200 */
.L_x_11844:
[----:B------:R-:W-:Y:S01]  /*3970*/  IMAD.SHL.U32 R0, R0, 0x200000, RZ ;  /* 0x0020000000007824 */ /* 0x000fe200078e00ff */
[----:B------:R-:W-:-:S04]  /*3980*/  LEA R3, R3, 0x37800000, 0x17 ;  /* 0x3780000003037811 */ /* 0x000fc800078eb8ff */
[----:B------:R-:W-:-:S07]  /*3990*/  LOP3.LUT R3, R3, R0, R7, 0xfe, !PT ;  /* 0x0000000003037212 */ /* 0x000fce00078efe07 */
.L_x_11843:
[----:B------:R-:W-:Y:S05]  /*39a0*/  BSYNC.RECONVERGENT B0 ;  /* 0x0000000000007941 */ /* 0x000fea0003800200 */
.L_x_11842:
[----:B------:R-:W0:Y:S02]  /*39b0*/  F2I.FTZ.TRUNC.NTZ R3, R3 ;  /* 0x0000000300037305 */ /* 0x000e24000021f100 */
[----:B0-----:R-:W-:Y:S01]  /*39c0*/  PRMT R0, R3, 0x7610, R0 ;  /* 0x0000761003007816 */ /* 0x001fe20000000000 */
[----:B------:R-:W-:Y:S06]  /*39d0*/  BRA `(.L_x_11823) ;  /* 0x00000000009c7947 */ /* 0x000fec0003800000 */
.L_x_11835:
        /* <DEDUP_REMOVED lines=14> */
.L_x_11849:
[----:B------:R-:W-:Y:S05]  /*3ac0*/  BSYNC.RECONVERGENT B0 ;  /* 0x0000000000007941 */ /* 0x000fea0003800200 */
.L_x_11848:
[----:B------:R-:W0:Y:S02]  /*3ad0*/  F2I.FTZ.TRUNC.NTZ R3, R3 ;  /* 0x0000000300037305 */ /* 0x000e24000021f100 */
[----:B0-----:R-:W-:Y:S01]  /*3ae0*/  PRMT R0, R3, 0x7610, R0 ;  /* 0x0000761003007816 */ /* 0x001fe20000000000 */
[----:B------:R-:W-:Y:S06]  /*3af0*/  BRA `(.L_x_11823) ;  /* 0x0000000000547947 */ /* 0x000fec0003800000 */
.L_x_11822:
        /* <DEDUP_REMOVED lines=16> */
.L_x_11850:
[----:B------:R-:W-:Y:S01]  /*3c00*/  PRMT R0, RZ, 0x7610, R0 ;  /* 0x00007610ff007816 */ /* 0x000fe20000000000 */
[----:B------:R-:W-:Y:S06]  /*3c10*/  BRA `(.L_x_11823) ;  /* 0x00000000000c7947 */ /* 0x000fec0003800000 */
.L_x_11847:
[----:B------:R2:W5:Y:S01]  /*3c20*/  LDG.E.U16 R0, desc[UR36][R4.64] ;  /* 0x0000002404007981 */ /* 0x000562000c1e1500 */
[----:B------:R-:W-:Y:S05]  /*3c30*/  BRA `(.L_x_11823) ;  /* 0x0000000000047947 */ /* 0x000fea0003800000 */
.L_x_11846:
[----:B------:R1:W5:Y:S02]  /*3c40*/  LDG.E.U16 R0, desc[UR36][R4.64] ;  /* 0x0000002404007981 */ /* 0x000364000c1e1500 */
.L_x_11823:
[----:B-1--45:R-:W-:-:S07]  /*3c50*/  LOP3.LUT R0, R0, 0xffff, RZ, 0xc0, !PT ;  /* 0x0000ffff00007812 */ /* 0x032fce00078ec0ff */
.L_x_11817:
[----:B------:R-:W-:Y:S05]  /*3c60*/  BSYNC.RECONVERGENT B6 ;  /* 0x0000000000067941 */ /* 0x000fea0003800200 */
.L_x_11816:
[----:B0-234-:R-:W0:Y:S01]  /*3c70*/  LDC.U16 R5, c[0x0][0x386] ;  /* 0x0000e180ff057b82 */ /* 0x01de220000000400 */
[----:B------:R-:W-:Y:S01]  /*3c80*/  ISETP.GE.AND P1, PT, R2, R22, PT ;  /* 0x000000160200720c */ /* 0x000fe20003f26270 */
[----:B------:R-:W-:Y:S04]  /*3c90*/  BSSY.RECONVERGENT B7, `(.L_x_11851) ;  /* 0x00002d3000077945 */ /* 0x000fe80003800200 */
[----:B------:R-:W-:Y:S02]  /*3ca0*/  BSSY.RELIABLE B6, `(.L_x_11852) ;  /* 0x00001e7000067945 */ /* 0x000fe40003800100 */
[----:B------:R-:W1:Y:S01]  /*3cb0*/  LDC.U8 R19, c[0x0][0x3a4] ;  /* 0x0000e900ff137b82 */ /* 0x000e620000000000 */
[----:B0-----:R-:W-:Y:S02]  /*3cc0*/  ISETP.GT.U32.AND P0, PT, R5, 0xf, PT ;  /* 0x0000000f0500780c */ /* 0x001fe40003f04070 */
[----:B------:R-:W-:-:S02]  /*3cd0*/  SHF.L.U32 R16, R16, R5, RZ ;  /* 0x0000000510107219 */ /* 0x000fc400000006ff */
[-C--:B------:R-:W-:Y:S02]  /*3ce0*/  SHF.L.U32 R17, R17, R5.reuse, RZ ;  /* 0x0000000511117219 */ /* 0x080fe400000006ff */
[-C--:B------:R-:W-:Y:S02]  /*3cf0*/  SHF.L.U32 R3, R18, R5.reuse, RZ ;  /* 0x0000000512037219 */ /* 0x080fe400000006ff */
[----:B------:R-:W-:Y:S02]  /*3d00*/  SHF.L.U32 R0, R0, R5, RZ ;  /* 0x0000000500007219 */ /* 0x000fe400000006ff */
[----:B------:R-:W-:Y:S02]  /*3d10*/  SEL R11, R16, RZ, !P0 ;  /* 0x000000ff100b7207 */ /* 0x000fe40004000000 */
[----:B------:R-:W-:Y:S02]  /*3d20*/  SEL R18, R17, RZ, !P0 ;  /* 0x000000ff11127207 */ /* 0x000fe40004000000 */
[----:B------:R-:W-:-:S02]  /*3d30*/  SEL R17, R3, RZ, !P0 ;  /* 0x000000ff03117207 */ /* 0x000fc40004000000 */
[----:B------:R-:W-:Y:S01]  /*3d40*/  SEL R16, R0, RZ, !P0 ;  /* 0x000000ff00107207 */ /* 0x000fe20004000000 */
        /* <DEDUP_REMOVED lines=22> */
.L_x_11857:
[----:B------:R0:W-:Y:S01]  /*3eb0*/  STG.E.U8 desc[UR36][R8.64], R11 ;  /* 0x0000000b08007986 */ /* 0x0001e2000c101124 */
[----:B------:R-:W-:Y:S05]  /*3ec0*/  BRA `(.L_x_11859) ;  /* 0x0000000c00507947 */ /* 0x000fea0003800000 */
.L_x_11856:
        /* <DEDUP_REMOVED lines=10> */
.L_x_11861:
[----:B------:R-:W-:-:S05]  /*3f70*/  PRMT R3, R11, 0x9910, RZ ;  /* 0x000099100b037816 */ /* 0x000fca00000000ff */
[----:B------:R0:W-:Y:S01]  /*3f80*/  STG.E desc[UR36][R8.64], R3 ;  /* 0x0000000308007986 */ /* 0x0001e2000c101924 */
[----:B------:R-:W-:Y:S05]  /*3f90*/  BRA `(.L_x_11859) ;  /* 0x0000000c001c7947 */ /* 0x000fea0003800000 */
.L_x_11860:
[----:B------:R0:W-:Y:S01]  /*3fa0*/  STG.E.U16 desc[UR36][R8.64], R11 ;  /* 0x0000000b08007986 */ /* 0x0001e2000c101524 */
[----:B------:R-:W-:Y:S05]  /*3fb0*/  BRA `(.L_x_11859) ;  /* 0x0000000c00147947 */ /* 0x000fea0003800000 */
.L_x_11855:
        /* <DEDUP_REMOVED lines=9> */
.L_x_11863:
[----:B------:R-:W0:Y:S02]  /*4050*/  I2F.S16 R0, R11 ;  /* 0x0000000b00007306 */ /* 0x000e240000101400 */
[----:B0-----:R-:W-:-:S05]  /*4060*/  F2FP.F16.F32.PACK_AB R0, RZ, R0 ;  /* 0x00000000ff00723e */ /* 0x001fca00000000ff */
[----:B------:R0:W-:Y:S01]  /*4070*/  STG.E.U16 desc[UR36][R8.64], R0 ;  /* 0x0000000008007986 */ /* 0x0001e2000c101524 */
[----:B------:R-:W-:Y:S05]  /*4080*/  BRA `(.L_x_11859) ;  /* 0x0000000800e07947 */ /* 0x000fea0003800000 */
.L_x_11862:
        /* <DEDUP_REMOVED lines=10> */
.L_x_11865:
[----:B------:R-:W0:Y:S02]  /*4130*/  I2F.S16 R11, R11 ;  /* 0x0000000b000b7306 */ /* 0x000e240000101400 */
[----:B0-----:R-:W-:-:S04]  /*4140*/  F2FP.F16.F32.PACK_AB R3, RZ, R11 ;  /* 0x0000000bff03723e */ /* 0x001fc800000000ff */
[----:B------:R-:W-:-:S05]  /*4150*/  PRMT R3, R3, 0x5410, RZ ;  /* 0x0000541003037816 */ /* 0x000fca00000000ff */
[----:B------:R0:W-:Y:S01]  /*4160*/  STG.E desc[UR36][R8.64], R3 ;  /* 0x0000000308007986 */ /* 0x0001e2000c101924 */
[----:B------:R-:W-:Y:S05]  /*4170*/  BRA `(.L_x_11859) ;  /* 0x0000000800a47947 */ /* 0x000fea0003800000 */
.L_x_11864:
[----:B------:R-:W0:Y:S02]  /*4180*/  I2F.F64.S16 R4, R11 ;  /* 0x0000000b00047312 */ /* 0x000e240000101c00 */
[----:B0-----:R0:W-:Y:S01]  /*4190*/  STG.E.64 desc[UR36][R8.64], R4 ;  /* 0x0000000408007986 */ /* 0x0011e2000c101b24 */
[----:B------:R-:W-:Y:S05]  /*41a0*/  BRA `(.L_x_11859) ;  /* 0x0000000800987947 */ /* 0x000fea0003800000 */
.L_x_11854:
        /* <DEDUP_REMOVED lines=13> */
.L_x_11868:
[----:B------:R-:W0:Y:S01]  /*4280*/  I2F.F64.S16 R4, R11 ;  /* 0x0000000b00047312 */ /* 0x000e220000101c00 */
[----:B------:R-:W-:-:S05]  /*4290*/  CS2R R6, SRZ ;  /* 0x0000000000067805 */ /* 0x000fca000001ff00 */
[----:B0-----:R0:W-:Y:S01]  /*42a0*/  STG.E.128 desc[UR36][R8.64], R4 ;  /* 0x0000000408007986 */ /* 0x0011e2000c101d24 */
[----:B------:R-:W-:Y:S05]  /*42b0*/  BRA `(.L_x_11859) ;  /* 0x0000000800547947 */ /* 0x000fea0003800000 */
.L_x_11867:
        /* <DEDUP_REMOVED lines=19> */
.L_x_11872:
[----:B------:R-:W-:Y:S05]  /*43f0*/  BSYNC.RECONVERGENT B0 ;  /* 0x0000000000007941 */ /* 0x000fea0003800200 */
.L_x_11871:
[----:B------:R-:W-:-:S05]  /*4400*/  LOP3.LUT R5, R0, 0x80, R5, 0xf8, !PT ;  /* 0x0000008000057812 */ /* 0x000fca00078ef805 */
[----:B------:R0:W-:Y:S01]  /*4410*/  STG.E.U8 desc[UR36][R8.64], R5 ;  /* 0x0000000508007986 */ /* 0x0001e2000c101124 */
[----:B------:R-:W-:Y:S05]  /*4420*/  BRA `(.L_x_11859) ;  /* 0x0000000400f87947 */ /* 0x000fea0003800000 */
.L_x_11870:
        /* <DEDUP_REMOVED lines=15> */
.L_x_11874:
[----:B------:R-:W-:Y:S05]  /*4520*/  BSYNC.RECONVERGENT B0 ;  /* 0x0000000000007941 */ /* 0x000fea0003800200 */
.L_x_11873:
[----:B------:R-:W-:-:S05]  /*4530*/  LOP3.LUT R5, R0, 0x80, R5, 0xf8, !PT ;  /* 0x0000008000057812 */ /* 0x000fca00078ef805 */
[----:B------:R0:W-:Y:S01]  /*4540*/  STG.E.U8 desc[UR36][R8.64], R5 ;  /* 0x0000000508007986 */ /* 0x0001e2000c101124 */
[----:B------:R-:W-:Y:S05]  /*4550*/  BRA `(.L_x_11859) ;  /* 0x0000000400ac7947 */ /* 0x000fea0003800000 */
.L_x_11869:
[----:B------:R-:W0:Y:S02]  /*4560*/  I2F.S16 R0, R11 ;  /* 0x0000000b00007306 */ /* 0x000e240000101400 */
[----:B0-----:R-:W-:-:S05]  /*4570*/  F2FP.BF16.F32.PACK_AB R0, RZ, R0 ;  /* 0x00000000ff00723e */ /* 0x001fca00000010ff */
[----:B------:R0:W-:Y:S01]  /*4580*/  STG.E.U16 desc[UR36][R8.64], R0 ;  /* 0x0000000008007986 */ /* 0x0001e2000c101524 */
[----:B------:R-:W-:Y:S05]  /*4590*/  BRA `(.L_x_11859) ;  /* 0x00000004009c7947 */ /* 0x000fea0003800000 */
.L_x_11866:
        /* <DEDUP_REMOVED lines=10> */
.L_x_11877:
        /* <DEDUP_REMOVED lines=13> */
.L_x_11880:
[----:B------:R-:W-:-:S04]  /*4710*/  SHF.R.U32.HI R0, RZ, 0x14, R3 ;  /* 0x00000014ff007819 */ /* 0x000fc80000011603 */
[----:B------:R-:W-:-:S04]  /*4720*/  LOP3.LUT R0, R0, 0x1, RZ, 0xc0, !PT ;  /* 0x0000000100007812 */ /* 0x000fc800078ec0ff */
[----:B------:R-:W-:-:S04]  /*4730*/  IADD3 R0, PT, PT, R3, 0x487ffff, R0 ;  /* 0x0487ffff03007810 */ /* 0x000fc80007ffe000 */
[----:B------:R-:W-:-:S04]  /*4740*/  SHF.R.U32.HI R0, RZ, 0x14, R0 ;  /* 0x00000014ff007819 */ /* 0x000fc80000011600 */
[----:B------:R-:W-:-:S07]  /*4750*/  LOP3.LUT R0, R0, 0xff, RZ, 0xc0, !PT ;  /* 0x000000ff00007812 */ /* 0x000fce00078ec0ff */
.L_x_11881:
[----:B------:R-:W-:-:S04]  /*4760*/  SHF.R.U32.HI R3, RZ, 0x18, R3 ;  /* 0x00000018ff037819 */ /* 0x000fc80000011603 */
[----:B------:R-:W-:-:S04]  /*4770*/  LOP3.LUT R0, R0, 0x80, R3, 0xf8, !PT ;  /* 0x0000008000007812 */ /* 0x000fc800078ef803 */
[----:B------:R-:W-:-:S07]  /*4780*/  PRMT R4, R0, 0x7610, R4 ;  /* 0x0000761000047816 */ /* 0x000fce0000000004 */
.L_x_11879:
[----:B------:R-:W-:Y:S05]  /*4790*/  BSYNC.RECONVERGENT B0 ;  /* 0x0000000000007941 */ /* 0x000fea0003800200 */
.L_x_11878:
[----:B------:R3:W-:Y:S01]  /*47a0*/  STG.E.U8 desc[UR36][R8.64], R4 ;  /* 0x0000000408007986 */ /* 0x0007e2000c101124 */
[----:B------:R-:W-:Y:S05]  /*47b0*/  BRA `(.L_x_11859) ;  /* 0x0000000400147947 */ /* 0x000fea0003800000 */
.L_x_11876:
        /* <DEDUP_REMOVED lines=13> */
.L_x_11884:
[----:B------:R-:W-:-:S04]  /*4890*/  SHF.R.U32.HI R0, RZ, 0x15, R3 ;  /* 0x00000015ff007819 */ /* 0x000fc80000011603 */
[----:B------:R-:W-:-:S04]  /*48a0*/  LOP3.LUT R0, R0, 0x1, RZ, 0xc0, !PT ;  /* 0x0000000100007812 */ /* 0x000fc800078ec0ff */
[----:B------:R-:W-:-:S04]  /*48b0*/  IADD3 R0, PT, PT, R3, 0x88fffff, R0 ;  /* 0x088fffff03007810 */ /* 0x000fc80007ffe000 */
[----:B------:R-:W-:-:S04]  /*48c0*/  SHF.R.U32.HI R0, RZ, 0x15, R0 ;  /* 0x00000015ff007819 */ /* 0x000fc80000011600 */
[----:B------:R-:W-:-:S07]  /*48d0*/  LOP3.LUT R0, R0, 0xff, RZ, 0xc0, !PT ;  /* 0x000000ff00007812 */ /* 0x000fce00078ec0ff */
.L_x_11885:
[----:B------:R-:W-:-:S04]  /*48e0*/  SHF.R.U32.HI R3, RZ, 0x18, R3 ;  /* 0x00000018ff037819 */ /* 0x000fc80000011603 */
[----:B------:R-:W-:-:S04]  /*48f0*/  LOP3.LUT R0, R0, 0x80, R3, 0xf8, !PT ;  /* 0x0000008000007812 */ /* 0x000fc800078ef803 */
[----:B------:R-:W-:-:S07]  /*4900*/  PRMT R4, R0, 0x7610, R4 ;  /* 0x0000761000047816 */ /* 0x000fce0000000004 */
.L_x_11883:
[----:B------:R-:W-:Y:S05]  /*4910*/  BSYNC.RECONVERGENT B0 ;  /* 0x0000000000007941 */ /* 0x000fea0003800200 */
.L_x_11882:
[----:B------:R0:W-:Y:S01]  /*4920*/  STG.E.U8 desc[UR36][R8.64], R4 ;  /* 0x0000000408007986 */ /* 0x0001e2000c101124 */
[----:B------:R-:W-:Y:S05]  /*4930*/  BRA `(.L_x_11859) ;  /* 0x0000000000b47947 */ /* 0x000fea0003800000 */
.L_x_11875:
[----:B------:R-:W-:-:S13]  /*4940*/  ISETP.NE.AND P0, PT, R0, 0x1c, PT ;  /* 0x0000001c0000780c */ /* 0x000fda0003f05270 */
[----:B------:R-:W-:Y:S05]  /*4950*/  @!P0 BRA `(.L_x_11886) ;  /* 0x0000000000a48947 */ /* 0x000fea0003800000 */
[----:B------:R-:W-:-:S13]  /*4960*/  ISETP.NE.AND P0, PT, R0, 0x1d, PT ;  /* 0x0000001d0000780c */ /* 0x000fda0003f05270 */
[----:B------:R-:W-:Y:S05]  /*4970*/  @!P0 BRA `(.L_x_11887) ;  /* 0x00000000008c8947 */ /* 0x000fea0003800000 */
[----:B------:R-:W-:-:S13]  /*4980*/  ISETP.NE.AND P0, PT, R0, 0x2c, PT ;  /* 0x0000002c0000780c */ /* 0x000fda0003f05270 */
[----:B------:R-:W-:Y:S05]  /*4990*/  @!P0 BRA `(.L_x_11888) ;  /* 0x0000000000448947 */ /* 0x000fea0003800000 */
.L_x_11858:
        /* <DEDUP_REMOVED lines=16> */
.L_x_11889:
[----:B------:R-:W-:Y:S05]  /*4aa0*/  BRA `(.L_x_11859) ;  /* 0x0000000000587947 */ /* 0x000fea0003800000 */
.L_x_11888:
        /* <DEDUP_REMOVED lines=16> */
.L_x_11887:
[----:B------:R-:W-:-:S04]  /*4bb0*/  PRMT R4, R11, 0x9910, RZ ;  /* 0x000099100b047816 */ /* 0x000fc800000000ff */
[----:B------:R-:W-:-:S05]  /*4bc0*/  SHF.R.S32.HI R5, RZ, 0x1f, R4 ;  /* 0x0000001fff057819 */ /* 0x000fca0000011404 */
[----:B------:R1:W-:Y:S01]  /*4bd0*/  STG.E.64 desc[UR36][R8.64], R4 ;  /* 0x0000000408007986 */ /* 0x0003e2000c101b24 */
[----:B------:R-:W-:Y:S05]  /*4be0*/  BRA `(.L_x_11859) ;  /* 0x0000000000087947 */ /* 0x000fea0003800000 */
.L_x_11886:
[----:B------:R-:W-:-:S05]  /*4bf0*/  PRMT R3, R11, 0x9910, RZ ;  /* 0x000099100b037816 */ /* 0x000fca00000000ff */
[----:B------:R0:W-:Y:S02]  /*4c00*/  STG.E desc[UR36][R8.64], R3 ;  /* 0x0000000308007986 */ /* 0x0001e4000c101924 */
.L_x_11859:
        /* <DEDUP_REMOVED lines=23> */
.L_x_11894:
[----:B------:R0:W-:Y:S01]  /*4d80*/  STG.E.U8 desc[UR36][R8.64], R18 ;  /* 0x0000001208007986 */ /* 0x0001e2000c101124 */
[----:B------:R-:W-:Y:S05]  /*4d90*/  BRA `(.L_x_11896) ;  /* 0x0000000c004c7947 */ /* 0x000fea0003800000 */
.L_x_11893:
        /* <DEDUP_REMOVED lines=10> */
.L_x_11898:
[----:B------:R-:W-:-:S05]  /*4e40*/  PRMT R3, R18, 0x9910, RZ ;  /* 0x0000991012037816 */ /* 0x000fca00000000ff */
[----:B------:R0:W-:Y:S01]  /*4e50*/  STG.E desc[UR36][R8.64], R3 ;  /* 0x0000000308007986 */ /* 0x0001e2000c101924 */
[----:B------:R-:W-:Y:S05]  /*4e60*/  BRA `(.L_x_11896) ;  /* 0x0000000c00187947 */ /* 0x000fea0003800000 */
.L_x_11897:
[----:B------:R0:W-:Y:S01]  /*4e70*/  STG.E.U16 desc[UR36][R8.64], R18 ;  /* 0x0000001208007986 */ /* 0x0001e2000c101524 */
[----:B------:R-:W-:Y:S05]  /*4e80*/  BRA `(.L_x_11896) ;  /* 0x0000000c00107947 */ /* 0x000fea0003800000 */
.L_x_11892:
        /* <DEDUP_REMOVED lines=9> */
.L_x_11900:
[----:B------:R-:W0:Y:S02]  /*4f20*/  I2F.S16 R0, R18 ;  /* 0x0000001200007306 */ /* 0x000e240000101400 */
[----:B0-----:R-:W-:-:S05]  /*4f30*/  F2FP.F16.F32.PACK_AB R0, RZ, R0 ;  /* 0x00000000ff00723e */ /* 0x001fca00000000ff */
[----:B------:R0:W-:Y:S01]  /*4f40*/  STG.E.U16 desc[UR36][R8.64], R0 ;  /* 0x0000000008007986 */ /* 0x0001e2000c101524 */
[----:B------:R-:W-:Y:S05]  /*4f50*/  BRA `(.L_x_11896) ;  /* 0x0000000800dc7947 */ /* 0x000fea0003800000 */
.L_x_11899:
        /* <DEDUP_REMOVED lines=10> */
.L_x_11902:
[----:B------:R-:W0:Y:S02]  /*5000*/  I2F.S16 R18, R18 ;  /* 0x0000001200127306 */ /* 0x000e240000101400 */
[----:B0-----:R-:W-:-:S04]  /*5010*/  F2FP.F16.F32.PACK_AB R3, RZ, R18 ;  /* 0x00000012ff03723e */ /* 0x001fc800000000ff */
[----:B------:R-:W-:-:S05]  /*5020*/  PRMT R3, R3, 0x5410, RZ ;  /* 0x0000541003037816 */ /* 0x000fca00000000ff */
[----:B------:R0:W-:Y:S01]  /*5030*/  STG.E desc[UR36][R8.64], R3 ;  /* 0x0000000308007986 */ /* 0x0001e2000c101924 */
[----:B------:R-:W-:Y:S05]  /*5040*/  BRA `(.L_x_11896) ;  /* 0x0000000800a07947 */ /* 0x000fea0003800000 */
.L_x_11901:
[----:B------:R-:W0:Y:S02]  /*5050*/  I2F.F64.S16 R4, R18 ;  /* 0x0000001200047312 */ /* 0x000e240000101c00 */
[----:B0-----:R0:W-:Y:S01]  /*5060*/  STG.E.64 desc[UR36][R8.64], R4 ;  /* 0x0000000408007986 */ /* 0x0011e2000c101b24 */
[----:B------:R-:W-:Y:S05]  /*5070*/  BRA `(.L_x_11896) ;  /* 0x0000000800947947 */ /* 0x000fea0003800000 */
.L_x_11891:
        /* <DEDUP_REMOVED lines=12> */
.L_x_11906:
        /* <DEDUP_REMOVED lines=17> */
.L_x_11909:
[----:B------:R-:W-:-:S04]  /*5250*/  SHF.R.U32.HI R3, RZ, 0x18, R5 ;  /* 0x00000018ff037819 */ /* 0x000fc80000011605 */
[----:B------:R-:W-:-:S04]  /*5260*/  LOP3.LUT R0, R0, 0x80, R3, 0xf8, !PT ;  /* 0x0000008000007812 */ /* 0x000fc800078ef803 */
[----:B------:R-:W-:-:S07]  /*5270*/  PRMT R4, R0, 0x7610, R4 ;  /* 0x0000761000047816 */ /* 0x000fce0000000004 */
.L_x_11908:
[----:B------:R-:W-:Y:S05]  /*5280*/  BSYNC.RECONVERGENT B0 ;  /* 0x0000000000007941 */ /* 0x000fea0003800200 */
.L_x_11907:
[----:B------:R0:W-:Y:S01]  /*5290*/  STG.E.U8 desc[UR36][R8.64], R4 ;  /* 0x0000000408007986 */ /* 0x0001e2000c101124 */
[----:B------:R-:W-:Y:S05]  /*52a0*/  BRA `(.L_x_11896) ;  /* 0x0000000800087947 */ /* 0x000fea0003800000 */
.L_x_11905:
        /* <DEDUP_REMOVED lines=17> */
.L_x_11912:
[----:B------:R-:W-:-:S04]  /*53c0*/  SHF.R.U32.HI R3, RZ, 0x18, R5 ;  /* 0x00000018ff037819 */ /* 0x000fc80000011605 */
[----:B------:R-:W-:-:S04]  /*53d0*/  LOP3.LUT R0, R0, 0x80, R3, 0xf8, !PT ;  /* 0x0000008000007812 */ /* 0x000fc800078ef803 */
[----:B------:R-:W-:-:S07]  /*53e0*/  PRMT R4, R0, 0x7610, R4 ;  /* 0x0000761000047816 */ /* 0x000fce0000000004 */
.L_x_11911:
[----:B------:R-:W-:Y:S05]  /*53f0*/  BSYNC.RECONVERGENT B0 ;  /* 0x0000000000007941 */ /* 0x000fea0003800200 */
.L_x_11910:
[----:B------:R0:W-:Y:S01]  /*5400*/  STG.E.U8 desc[UR36][R8.64], R4 ;  /* 0x0000000408007986 */ /* 0x0001e2000c101124 */
[----:B------:R-:W-:Y:S05]  /*5410*/  BRA `(.L_x_11896) ;  /* 0x0000000400ac7947 */ /* 0x000fea0003800000 */
.L_x_11904:
        /* <DEDUP_REMOVED lines=22> */
.L_x_11914:
[----:B------:R-:W-:-:S04]  /*5580*/  PRMT R4, R18, 0x9910, RZ ;  /* 0x0000991012047816 */ /* 0x000fc800000000ff */
[----:B------:R-:W-:-:S05]  /*5590*/  SHF.R.S32.HI R5, RZ, 0x1f, R4 ;  /* 0x0000001fff057819 */ /* 0x000fca0000011404 */
[----:B------:R0:W-:Y:S01]  /*55a0*/  STG.E.64 desc[UR36][R8.64], R4 ;  /* 0x0000000408007986 */ /* 0x0001e2000c101b24 */
[----:B------:R-:W-:Y:S05]  /*55b0*/  BRA `(.L_x_11896) ;  /* 0x0000000400447947 */ /* 0x000fea0003800000 */
.L_x_11913:
[----:B------:R-:W-:-:S05]  /*55c0*/  PRMT R3, R18, 0x9910, RZ ;  /* 0x0000991012037816 */ /* 0x000fca00000000ff */
[----:B------:R0:W-:Y:S01]  /*55d0*/  STG.E desc[UR36][R8.64], R3 ;  /* 0x0000000308007986 */ /* 0x0001e2000c101924 */
[----:B------:R-:W-:Y:S05]  /*55e0*/  BRA `(.L_x_11896) ;  /* 0x0000000400387947 */ /* 0x000fea0003800000 */
.L_x_11903:
        /* <DEDUP_REMOVED lines=11> */
.L_x_11916:
[----:B------:R-:W0:Y:S01]  /*56a0*/  I2F.F64.S16 R4, R18 ;  /* 0x0000001200047312 */ /* 0x000e220000101c00 */
[----:B------:R-:W-:-:S05]  /*56b0*/  CS2R R6, SRZ ;  /* 0x0000000000067805 */ /* 0x000fca000001ff00 */
[----:B0-----:R4:W-:Y:S01]  /*56c0*/  STG.E.128 desc[UR36][R8.64], R4 ;  /* 0x0000000408007986 */ /* 0x0019e2000c101d24 */
[----:B------:R-:W-:Y:S05]  /*56d0*/  BRA `(.L_x_11896) ;  /* 0x0000000000fc7947 */ /* 0x000fea0003800000 */
.L_x_11915:
[----:B------:R-:W-:-:S13]  /*56e0*/  ISETP.NE.AND P0, PT, R0, 0xf, PT ;  /* 0x0000000f0000780c */ /* 0x000fda0003f05270 */
[----:B------:R-:W-:Y:S05]  /*56f0*/  @!P0 BRA `(.L_x_11917) ;  /* 0x0000000000e88947 */ /* 0x000fea0003800000 */
[----:B------:R-:W-:-:S13]  /*5700*/  ISETP.NE.AND P0, PT, R0, 0x17, PT ;  /* 0x000000170000780c */ /* 0x000fda0003f05270 */
[----:B------:R-:W-:Y:S05]  /*5710*/  @!P0 BRA `(.L_x_11918) ;  /* 0x0000000000908947 */ /* 0x000fea0003800000 */
[----:B------:R-:W-:-:S13]  /*5720*/  ISETP.NE.AND P0, PT, R0, 0x18, PT ;  /* 0x000000180000780c */ /* 0x000fda0003f05270 */
[----:B------:R-:W-:Y:S05]  /*5730*/  @!P0 BRA `(.L_x_11919) ;  /* 0x0000000000448947 */ /* 0x000fea0003800000 */
.L_x_11895:
        /* <DEDUP_REMOVED lines=16> */
.L_x_11920:
[----:B------:R-:W-:Y:S05]  /*5840*/  BRA `(.L_x_11896) ;  /* 0x0000000000a07947 */ /* 0x000fea0003800000 */
.L_x_11919:
        /* <DEDUP_REMOVED lines=13> */
.L_x_11922:
[----:B------:R-:W-:Y:S05]  /*5920*/  BSYNC.RECONVERGENT B0 ;  /* 0x0000000000007941 */ /* 0x000fea0003800200 */
.L_x_11921:
[----:B------:R-:W-:-:S05]  /*5930*/  LOP3.LUT R3, R0, 0x80, R3, 0xf8, !PT ;  /* 0x0000008000037812 */ /* 0x000fca00078ef803 */
[----:B------:R2:W-:Y:S01]  /*5940*/  STG.E.U8 desc[UR36][R8.64], R3 ;  /* 0x0000000308007986 */ /* 0x0005e2000c101124 */
[----:B------:R-:W-:Y:S05]  /*5950*/  BRA `(.L_x_11896) ;  /* 0x00000000005c7947 */ /* 0x000fea0003800000 */
.L_x_11918:
        /* <DEDUP_REMOVED lines=12> */
.L_x_11924:
[----:B------:R-:W-:Y:S01]  /*5a20*/  IMAD.MOV.U32 R0, RZ, RZ, 0x7f ;  /* 0x0000007fff007424 */ /* 0x000fe200078e00ff */
[----:B------:R-:W-:-:S04]  /*5a30*/  ISETP.GT.U32.AND P0, PT, R3, 0x7f800000, PT ;  /* 0x7f8000000300780c */ /* 0x000fc80003f04070 */
[----:B------:R-:W-:-:S09]  /*5a40*/  SEL R0, R0, 0x7c, P0 ;  /* 0x0000007c00007807 */ /* 0x000fd20000000000 */
.L_x_11925:
[----:B------:R-:W-:Y:S05]  /*5a50*/  BSYNC.RECONVERGENT B0 ;  /* 0x0000000000007941 */ /* 0x000fea0003800200 */
.L_x_11923:
[----:B------:R-:W-:-:S04]  /*5a60*/  SHF.R.U32.HI R3, RZ, 0x18, R5 ;  /* 0x00000018ff037819 */ /* 0x000fc80000011605 */
[----:B------:R-:W-:-:S05]  /*5a70*/  LOP3.LUT R3, R0, 0x80, R3, 0xf8, !PT ;  /* 0x0000008000037812 */ /* 0x000fca00078ef803 */
[----:B------:R1:W-:Y:S01]  /*5a80*/  STG.E.U8 desc[UR36][R8.64], R3 ;  /* 0x0000000308007986 */ /* 0x0003e2000c101124 */
[----:B------:R-:W-:Y:S05]  /*5a90*/  BRA `(.L_x_11896) ;  /* 0x00000000000c7947 */ /* 0x000fea0003800000 */
.L_x_11917:
[----:B------:R-:W0:Y:S02]  /*5aa0*/  I2F.S16 R0, R18 ;  /* 0x0000001200007306 */ /* 0x000e240000101400 */
[----:B0-----:R-:W-:-:S05]  /*5ab0*/  F2FP.BF16.F32.PACK_AB R0, RZ, R0 ;  /* 0x00000000ff00723e */ /* 0x001fca00000010ff */
[----:B------:R0:W-:Y:S02]  /*5ac0*/  STG.E.U16 desc[UR36][R8.64], R0 ;  /* 0x0000000008007986 */ /* 0x0001e4000c101524 */
.L_x_11896:
[----:B------:R-:W-:-:S07]  /*5ad0*/  VIADD R2, R2, 0x80 ;  /* 0x0000008002027836 */ /* 0x000fce0000000000 */
.L_x_11853:
[----:B------:R-:W-:-:S13]  /*5ae0*/  ISETP.GE.AND P0, PT, R2, R22, PT ;  /* 0x000000160200720c */ /* 0x000fda0003f06270 */
[----:B------:R-:W-:Y:S05]  /*5af0*/  @P0 BREAK.RELIABLE B6 ;  /* 0x0000000000060942 */ /* 0x000fea0003800100 */
[----:B------:R-:W-:Y:S05]  /*5b00*/  @P0 BRA `(.L_x_11890) ;  /* 0x0000000c00ac0947 */ /* 0x000fea0003800000 */
[----:B------:R-:W-:Y:S05]  /*5b10*/  BSYNC.RELIABLE B6 ;  /* 0x0000000000067941 */ /* 0x000fea0003800100 */
.L_x_11852:
        /* <DEDUP_REMOVED lines=20> */
.L_x_11929:
[----:B------:R4:W-:Y:S01]  /*5c60*/  STG.E.U8 desc[UR36][R8.64], R17 ;  /* 0x0000001108007986 */ /* 0x0009e2000c101124 */
[----:B------:R-:W-:Y:S05]  /*5c70*/  BRA `(.L_x_11931) ;  /* 0x0000000c004c7947 */ /* 0x000fea0003800000 */
.L_x_11928:
        /* <DEDUP_REMOVED lines=10> */
.L_x_11933:
[----:B------:R-:W-:-:S05]  /*5d20*/  PRMT R3, R17, 0x9910, RZ ;  /* 0x0000991011037816 */ /* 0x000fca00000000ff */
[----:B------:R2:W-:Y:S01]  /*5d30*/  STG.E desc[UR36][R8.64], R3 ;  /* 0x0000000308007986 */ /* 0x0005e2000c101924 */
[----:B------:R-:W-:Y:S05]  /*5d40*/  BRA `(.L_x_11931) ;  /* 0x0000000c00187947 */ /* 0x000fea0003800000 */
.L_x_11932:
[----:B------:R0:W-:Y:S01]  /*5d50*/  STG.E.U16 desc[UR36][R8.64], R17 ;  /* 0x0000001108007986 */ /* 0x0001e2000c101524 */
[----:B------:R-:W-:Y:S05]  /*5d60*/  BRA `(.L_x_11931) ;  /* 0x0000000c00107947 */ /* 0x000fea0003800000 */
.L_x_11927:
        /* <DEDUP_REMOVED lines=9> */
.L_x_11935:
[----:B------:R-:W0:Y:S02]  /*5e00*/  I2F.S16 R0, R17 ;  /* 0x0000001100007306 */ /* 0x000e240000101400 */
[----:B0-----:R-:W-:-:S05]  /*5e10*/  F2FP.F16.F32.PACK_AB R0, RZ, R0 ;  /* 0x00000000ff00723e */ /* 0x001fca00000000ff */
[----:B------:R0:W-:Y:S01]  /*5e20*/  STG.E.U16 desc[UR36][R8.64], R0 ;  /* 0x0000000008007986 */ /* 0x0001e2000c101524 */
[----:B------:R-:W-:Y:S05]  /*5e30*/  BRA `(.L_x_11931) ;  /* 0x0000000800dc7947 */ /* 0x000fea0003800000 */
.L_x_11934:
        /* <DEDUP_REMOVED lines=10> */
.L_x_11937:
[----:B------:R-:W0:Y:S02]  /*5ee0*/  I2F.S16 R17, R17 ;  /* 0x0000001100117306 */ /* 0x000e240000101400 */
[----:B0-----:R-:W-:-:S04]  /*5ef0*/  F2FP.F16.F32.PACK_AB R3, RZ, R17 ;  /* 0x00000011ff03723e */ /* 0x001fc800000000ff */
[----:B------:R-:W-:-:S05]  /*5f00*/  PRMT R3, R3, 0x5410, RZ ;  /* 0x0000541003037816 */ /* 0x000fca00000000ff */
[----:B------:R0:W-:Y:S01]  /*5f10*/  STG.E desc[UR36][R8.64], R3 ;  /* 0x0000000308007986 */ /* 0x0001e2000c101924 */
[----:B------:R-:W-:Y:S05]  /*5f20*/  BRA `(.L_x_11931) ;  /* 0x0000000800a07947 */ /* 0x000fea0003800000 */
.L_x_11936:
[----:B------:R-:W0:Y:S02]  /*5f30*/  I2F.F64.S16 R4, R17 ;  /* 0x0000001100047312 */ /* 0x000e240000101c00 */
[----:B0-----:R0:W-:Y:S01]  /*5f40*/  STG.E.64 desc[UR36][R8.64], R4 ;  /* 0x0000000408007986 */ /* 0x0011e2000c101b24 */
[----:B------:R-:W-:Y:S05]  /*5f50*/  BRA `(.L_x_11931) ;  /* 0x0000000800947947 */ /* 0x000fea0003800000 */
.L_x_11926:
        /* <DEDUP_REMOVED lines=12> */
.L_x_11941:
        /* <DEDUP_REMOVED lines=17> */
.L_x_11944:
[----:B------:R-:W-:-:S04]  /*6130*/  SHF.R.U32.HI R3, RZ, 0x18, R17 ;  /* 0x00000018ff037819 */ /* 0x000fc80000011611 */
[----:B------:R-:W-:-:S04]  /*6140*/  LOP3.LUT R0, R0, 0x80, R3, 0xf8, !PT ;  /* 0x0000008000007812 */ /* 0x000fc800078ef803 */
[----:B------:R-:W-:-:S07]  /*6150*/  PRMT R4, R0, 0x7610, R4 ;  /* 0x0000761000047816 */ /* 0x000fce0000000004 */
.L_x_11943:
[----:B------:R-:W-:Y:S05]  /*6160*/  BSYNC.RECONVERGENT B0 ;  /* 0x0000000000007941 */ /* 0x000fea0003800200 */
.L_x_11942:
[----:B------:R0:W-:Y:S01]  /*6170*/  STG.E.U8 desc[UR36][R8.64], R4 ;  /* 0x0000000408007986 */ /* 0x0001e2000c101124 */
[----:B------:R-:W-:Y:S05]  /*6180*/  BRA `(.L_x_11931) ;  /* 0x0000000800087947 */ /* 0x000fea0003800000 */
.L_x_11940:
        /* <DEDUP_REMOVED lines=17> */
.L_x_11947:
[----:B------:R-:W-:-:S04]  /*62a0*/  SHF.R.U32.HI R3, RZ, 0x18, R17 ;  /* 0x00000018ff037819 */ /* 0x000fc80000011611 */
[----:B------:R-:W-:-:S04]  /*62b0*/  LOP3.LUT R0, R0, 0x80, R3, 0xf8, !PT ;  /* 0x0000008000007812 */ /* 0x000fc800078ef803 */
[----:B------:R-:W-:-:S07]  /*62c0*/  PRMT R4, R0, 0x7610, R4 ;  /* 0x0000761000047816 */ /* 0x000fce0000000004 */
.L_x_11946:
[----:B------:R-:W-:Y:S05]  /*62d0*/  BSYNC.RECONVERGENT B0 ;  /* 0x0000000000007941 */ /* 0x000fea0003800200 */
.L_x_11945:
[----:B------:R0:W-:Y:S01]  /*62e0*/  STG.E.U8 desc[UR36][R8.64], R4 ;  /* 0x0000000408007986 */ /* 0x0001e2000c101124 */
[----:B------:R-:W-:Y:S05]  /*62f0*/  BRA `(.L_x_11931) ;  /* 0x0000000400ac7947 */ /* 0x000fea0003800000 */
.L_x_11939:
        /* <DEDUP_REMOVED lines=22> */
.L_x_11949:
[----:B------:R-:W-:-:S04]  /*6460*/  PRMT R4, R17, 0x9910, RZ ;  /* 0x0000991011047816 */ /* 0x000fc800000000ff */
[----:B------:R-:W-:-:S05]  /*6470*/  SHF.R.S32.HI R5, RZ, 0x1f, R4 ;  /* 0x0000001fff057819 */ /* 0x000fca0000011404 */
[----:B------:R0:W-:Y:S01]  /*6480*/  STG.E.64 desc[UR36][R8.64], R4 ;  /* 0x0000000408007986 */ /* 0x0001e2000c101b24 */
[----:B------:R-:W-:Y:S05]  /*6490*/  BRA `(.L_x_11931) ;  /* 0x0000000400447947 */ /* 0x000fea0003800000 */
.L_x_11948:
[----:B------:R-:W-:-:S05]  /*64a0*/  PRMT R3, R17, 0x9910, RZ ;  /* 0x0000991011037816 */ /* 0x000fca00000000ff */
[----:B------:R0:W-:Y:S01]  /*64b0*/  STG.E desc[UR36][R8.64], R3 ;  /* 0x0000000308007986 */ /* 0x0001e2000c101924 */
[----:B------:R-:W-:Y:S05]  /*64c0*/  BRA `(.L_x_11931) ;  /* 0x0000000400387947 */ /* 0x000fea0003800000 */
.L_x_11938:
        /* <DEDUP_REMOVED lines=11> */
.L_x_11951:
[----:B------:R-:W0:Y:S01]  /*6580*/  I2F.F64.S16 R4, R17 ;  /* 0x0000001100047312 */ /* 0x000e220000101c00 */
[----:B------:R-:W-:-:S05]  /*6590*/  CS2R R6, SRZ ;  /* 0x0000000000067805 */ /* 0x000fca000001ff00 */
[----:B0-----:R0:W-:Y:S01]  /*65a0*/  STG.E.128 desc[UR36][R8.64], R4 ;  /* 0x0000000408007986 */ /* 0x0011e2000c101d24 */
[----:B------:R-:W-:Y:S05]  /*65b0*/  BRA `(.L_x_11931) ;  /* 0x0000000000fc7947 */ /* 0x000fea0003800000 */
.L_x_11950:
[----:B------:R-:W-:-:S13]  /*65c0*/  ISETP.NE.AND P0, PT, R0, 0xf, PT ;  /* 0x0000000f0000780c */ /* 0x000fda0003f05270 */
[----:B------:R-:W-:Y:S05]  /*65d0*/  @!P0 BRA `(.L_x_11952) ;  /* 0x0000000000e88947 */ /* 0x000fea0003800000 */
[----:B------:R-:W-:-:S13]  /*65e0*/  ISETP.NE.AND P0, PT, R0, 0x17, PT ;  /* 0x000000170000780c */ /* 0x000fda0003f05270 */
[----:B------:R-:W-:Y:S05]  /*65f0*/  @!P0 BRA `(.L_x_11953) ;  /* 0x0000000000908947 */ /* 0x000fea0003800000 */
[----:B------:R-:W-:-:S13]  /*6600*/  ISETP.NE.AND P0, PT, R0, 0x18, PT ;  /* 0x000000180000780c */ /* 0x000fda0003f05270 */
[----:B------:R-:W-:Y:S05]  /*6610*/  @!P0 BRA `(.L_x_11954) ;  /* 0x0000000000448947 */ /* 0x000fea0003800000 */
.L_x_11930:
        /* <DEDUP_REMOVED lines=16> */
.L_x_11955:
[----:B------:R-:W-:Y:S05]  /*6720*/  BRA `(.L_x_11931) ;  /* 0x0000000000a07947 */ /* 0x000fea0003800000 */
.L_x_11954:
        /* <DEDUP_REMOVED lines=13> */
.L_x_11957:
[----:B------:R-:W-:Y:S05]  /*6800*/  BSYNC.RECONVERGENT B0 ;  /* 0x0000000000007941 */ /* 0x000fea0003800200 */
.L_x_11956:
[----:B------:R-:W-:-:S05]  /*6810*/  LOP3.LUT R3, R0, 0x80, R3, 0xf8, !PT ;  /* 0x0000008000037812 */ /* 0x000fca00078ef803 */
[----:B------:R0:W-:Y:S01]  /*6820*/  STG.E.U8 desc[UR36][R8.64], R3 ;  /* 0x0000000308007986 */ /* 0x0001e2000c101124 */
[----:B------:R-:W-:Y:S05]  /*6830*/  BRA `(.L_x_11931) ;  /* 0x00000000005c7947 */ /* 0x000fea0003800000 */
.L_x_11953:
        /* <DEDUP_REMOVED lines=12> */
.L_x_11959:
[----:B------:R-:W-:Y:S01]  /*6900*/  IMAD.MOV.U32 R0, RZ, RZ, 0x7f ;  /* 0x0000007fff007424 */ /* 0x000fe200078e00ff */
[----:B------:R-:W-:-:S04]  /*6910*/  ISETP.GT.U32.AND P0, PT, R3, 0x7f800000, PT ;  /* 0x7f8000000300780c */ /* 0x000fc80003f04070 */
[----:B------:R-:W-:-:S09]  /*6920*/  SEL R0, R0, 0x7c, P0 ;  /* 0x0000007c00007807 */ /* 0x000fd20000000000 */
.L_x_11960:
[----:B------:R-:W-:Y:S05]  /*6930*/  BSYNC.RECONVERGENT B0 ;  /* 0x0000000000007941 */ /* 0x000fea0003800200 */
.L_x_11958:
[----:B------:R-:W-:-:S04]  /*6940*/  SHF.R.U32.HI R3, RZ, 0x18, R17 ;  /* 0x00000018ff037819 */ /* 0x000fc80000011611 */
[----:B------:R-:W-:-:S05]  /*6950*/  LOP3.LUT R3, R0, 0x80, R3, 0xf8, !PT ;  /* 0x0000008000037812 */ /* 0x000fca00078ef803 */
[----:B------:R0:W-:Y:S01]  /*6960*/  STG.E.U8 desc[UR36][R8.64], R3 ;  /* 0x0000000308007986 */ /* 0x0001e2000c101124 */
[----:B------:R-:W-:Y:S05]  /*6970*/  BRA `(.L_x_11931) ;  /* 0x00000000000c7947 */ /* 0x000fea0003800000 */
.L_x_11952:
[----:B------:R-:W0:Y:S02]  /*6980*/  I2F.S16 R0, R17 ;  /* 0x0000001100007306 */ /* 0x000e240000101400 */
[----:B0-----:R-:W-:-:S05]  /*6990*/  F2FP.BF16.F32.PACK_AB R0, RZ, R0 ;  /* 0x00000000ff00723e */ /* 0x001fca00000010ff */
[----:B------:R0:W-:Y:S02]  /*69a0*/  STG.E.U16 desc[UR36][R8.64], R0 ;  /* 0x0000000008007986 */ /* 0x0001e4000c101524 */
.L_x_11931:
[----:B------:R-:W-:-:S07]  /*69b0*/  VIADD R2, R2, 0x80 ;  /* 0x0000008002027836 */ /* 0x000fce0000000000 */
.L_x_11890:
[----:B------:R-:W-:Y:S05]  /*69c0*/  BSYNC.RECONVERGENT B7 ;  /* 0x0000000000077941 */ /* 0x000fea0003800200 */
.L_x_11851:
        /* <DEDUP_REMOVED lines=21> */
.L_x_11964:
[----:B------:R-:W-:Y:S01]  /*6b20*/  STG.E.U8 desc[UR36][R2.64], R16 ;  /* 0x0000001002007986 */ /* 0x000fe2000c101124 */
[----:B------:R-:W-:Y:S05]  /*6b30*/  EXIT ;  /* 0x000000000000794d */ /* 0x000fea0003800000 */
.L_x_11963:
        /* <DEDUP_REMOVED lines=10> */
.L_x_11967:
[----:B------:R-:W-:-:S05]  /*6be0*/  PRMT R5, R16, 0x9910, RZ ;  /* 0x0000991010057816 */ /* 0x000fca00000000ff */
[----:B------:R-:W-:Y:S01]  /*6bf0*/  STG.E desc[UR36][R2.64], R5 ;  /* 0x0000000502007986 */ /* 0x000fe2000c101924 */
[----:B------:R-:W-:Y:S05]  /*6c00*/  EXIT ;  /* 0x000000000000794d */ /* 0x000fea0003800000 */
.L_x_11966:
[----:B------:R-:W-:Y:S01]  /*6c10*/  STG.E.U16 desc[UR36][R2.64], R16 ;  /* 0x0000001002007986 */ /* 0x000fe2000c101524 */
[----:B------:R-:W-:Y:S05]  /*6c20*/  EXIT ;  /* 0x000000000000794d */ /* 0x000fea0003800000 */
.L_x_11962:
        /* <DEDUP_REMOVED lines=9> */
.L_x_11969:
[----:B------:R-:W0:Y:S02]  /*6cc0*/  I2F.S16 R0, R16 ;  /* 0x0000001000007306 */ /* 0x000e240000101400 */
[----:B0-----:R-:W-:-:S05]  /*6cd0*/  F2FP.F16.F32.PACK_AB R0, RZ, R0 ;  /* 0x00000000ff00723e */ /* 0x001fca00000000ff */
[----:B------:R-:W-:Y:S01]  /*6ce0*/  STG.E.U16 desc[UR36][R2.64], R0 ;  /* 0x0000000002007986 */ /* 0x000fe2000c101524 */
[----:B------:R-:W-:Y:S05]  /*6cf0*/  EXIT ;  /* 0x000000000000794d */ /* 0x000fea0003800000 */
.L_x_11968:
        /* <DEDUP_REMOVED lines=10> */
.L_x_11971:
[----:B------:R-:W0:Y:S02]  /*6da0*/  I2F.S16 R16, R16 ;  /* 0x0000001000107306 */ /* 0x000e240000101400 */
[----:B0-----:R-:W-:-:S04]  /*6db0*/  F2FP.F16.F32.PACK_AB R5, RZ, R16 ;  /* 0x00000010ff05723e */ /* 0x001fc800000000ff */
[----:B------:R-:W-:-:S05]  /*6dc0*/  PRMT R5, R5, 0x5410, RZ ;  /* 0x0000541005057816 */ /* 0x000fca00000000ff */
[----:B------:R-:W-:Y:S01]  /*6dd0*/  STG.E desc[UR36][R2.64], R5 ;  /* 0x0000000502007986 */ /* 0x000fe2000c101924 */
[----:B------:R-:W-:Y:S05]  /*6de0*/  EXIT ;  /* 0x000000000000794d */ /* 0x000fea0003800000 */
.L_x_11970:
[----:B------:R-:W0:Y:S02]  /*6df0*/  I2F.F64.S16 R16, R16 ;  /* 0x0000001000107312 */ /* 0x000e240000101c00 */
[----:B0-----:R-:W-:Y:S01]  /*6e00*/  STG.E.64 desc[UR36][R2.64], R16 ;  /* 0x0000001002007986 */ /* 0x001fe2000c101b24 */
[----:B------:R-:W-:Y:S05]  /*6e10*/  EXIT ;  /* 0x000000000000794d */ /* 0x000fea0003800000 */
.L_x_11961:
        /* <DEDUP_REMOVED lines=12> */
.L_x_11975:
        /* <DEDUP_REMOVED lines=18> */
.L_x_11978:
[----:B------:R-:W-:-:S04]  /*7000*/  SHF.R.U32.HI R5, RZ, 0x18, R5 ;  /* 0x00000018ff057819 */ /* 0x000fc80000011605 */
[----:B------:R-:W-:-:S07]  /*7010*/  LOP3.LUT R0, R0, 0x80, R5, 0xf8, !PT ;  /* 0x0000008000007812 */ /* 0x000fce00078ef805 */
.L_x_11977:
[----:B------:R-:W-:Y:S05]  /*7020*/  BSYNC.RECONVERGENT B0 ;  /* 0x0000000000007941 */ /* 0x000fea0003800200 */
.L_x_11976:
[----:B------:R-:W-:Y:S01]  /*7030*/  STG.E.U8 desc[UR36][R2.64], R0 ;  /* 0x0000000002007986 */ /* 0x000fe2000c101124 */
[----:B------:R-:W-:Y:S05]  /*7040*/  EXIT ;  /* 0x000000000000794d */ /* 0x000fea0003800000 */
.L_x_11974:
        /* <DEDUP_REMOVED lines=18> */
.L_x_11981:
[----:B------:R-:W-:-:S04]  /*7170*/  SHF.R.U32.HI R5, RZ, 0x18, R5 ;  /* 0x00000018ff057819 */ /* 0x000fc80000011605 */
[----:B------:R-:W-:-:S07]  /*7180*/  LOP3.LUT R0, R0, 0x80, R5, 0xf8, !PT ;  /* 0x0000008000007812 */ /* 0x000fce00078ef805 */
.L_x_11980:
[----:B------:R-:W-:Y:S05]  /*7190*/  BSYNC.RECONVERGENT B0 ;  /* 0x0000000000007941 */ /* 0x000fea0003800200 */
.L_x_11979:
[----:B------:R-:W-:Y:S01]  /*71a0*/  STG.E.U8 desc[UR36][R2.64], R0 ;  /* 0x0000000002007986 */ /* 0x000fe2000c101124 */
[----:B------:R-:W-:Y:S05]  /*71b0*/  EXIT ;  /* 0x000000000000794d */ /* 0x000fea0003800000 */
.L_x_11973:
        /* <DEDUP_REMOVED lines=22> */
.L_x_11983:
[----:B------:R-:W-:-:S04]  /*7320*/  PRMT R4, R16, 0x9910, RZ ;  /* 0x0000991010047816 */ /* 0x000fc800000000ff */
[----:B------:R-:W-:-:S05]  /*7330*/  SHF.R.S32.HI R5, RZ, 0x1f, R4 ;  /* 0x0000001fff057819 */ /* 0x000fca0000011404 */
[----:B------:R-:W-:Y:S01]  /*7340*/  STG.E.64 desc[UR36][R2.64], R4 ;  /* 0x0000000402007986 */ /* 0x000fe2000c101b24 */
[----:B------:R-:W-:Y:S05]  /*7350*/  EXIT ;  /* 0x000000000000794d */ /* 0x000fea0003800000 */
.L_x_11982:
[----:B------:R-:W-:-:S05]  /*7360*/  PRMT R5, R16, 0x9910, RZ ;  /* 0x0000991010057816 */ /* 0x000fca00000000ff */
[----:B------:R-:W-:Y:S01]  /*7370*/  STG.E desc[UR36][R2.64], R5 ;  /* 0x0000000502007986 */ /* 0x000fe2000c101924 */
[----:B------:R-:W-:Y:S05]  /*7380*/  EXIT ;  /* 0x000000000000794d */ /* 0x000fea0003800000 */
.L_x_11972:
        /* <DEDUP_REMOVED lines=11> */
.L_x_11985:
[----:B------:R-:W0:Y:S01]  /*7440*/  I2F.F64.S16 R16, R16 ;  /* 0x0000001000107312 */ /* 0x000e220000101c00 */
[----:B------:R-:W-:-:S05]  /*7450*/  CS2R R18, SRZ ;  /* 0x0000000000127805 */ /* 0x000fca000001ff00 */
[----:B0-----:R-:W-:Y:S01]  /*7460*/  STG.E.128 desc[UR36][R2.64], R16 ;  /* 0x0000001002007986 */ /* 0x001fe2000c101d24 */
[----:B------:R-:W-:Y:S05]  /*7470*/  EXIT ;  /* 0x000000000000794d */ /* 0x000fea0003800000 */
.L_x_11984:
[----:B------:R-:W-:-:S13]  /*7480*/  ISETP.NE.AND P0, PT, R0, 0xf, PT ;  /* 0x0000000f0000780c */ /* 0x000fda0003f05270 */
[----:B------:R-:W-:Y:S05]  /*7490*/  @!P0 BRA `(.L_x_11986) ;  /* 0x0000000000e88947 */ /* 0x000fea0003800000 */
[----:B------:R-:W-:-:S13]  /*74a0*/  ISETP.NE.AND P0, PT, R0, 0x17, PT ;  /* 0x000000170000780c */ /* 0x000fda0003f05270 */
[----:B------:R-:W-:Y:S05]  /*74b0*/  @!P0 BRA `(.L_x_11987) ;  /* 0x0000000000908947 */ /* 0x000fea0003800000 */
[----:B------:R-:W-:-:S13]  /*74c0*/  ISETP.NE.AND P0, PT, R0, 0x18, PT ;  /* 0x000000180000780c */ /* 0x000fda0003f05270 */
[----:B------:R-:W-:Y:S05]  /*74d0*/  @!P0 BRA `(.L_x_11988) ;  /* 0x0000000000448947 */ /* 0x000fea0003800000 */
.L_x_11965:
        /* <DEDUP_REMOVED lines=16> */
.L_x_11989:
[----:B------:R-:W-:Y:S05]  /*75e0*/  EXIT ;  /* 0x000000000000794d */ /* 0x000fea0003800000 */
.L_x_11988:
        /* <DEDUP_REMOVED lines=13> */
.L_x_11991:
[----:B------:R-:W-:Y:S05]  /*76c0*/  BSYNC.RECONVERGENT B0 ;  /* 0x0000000000007941 */ /* 0x000fea0003800200 */
.L_x_11990:
[----:B------:R-:W-:-:S05]  /*76d0*/  LOP3.LUT R5, R0, 0x80, R5, 0xf8, !PT ;  /* 0x0000008000057812 */ /* 0x000fca00078ef805 */
[----:B------:R-:W-:Y:S01]  /*76e0*/  STG.E.U8 desc[UR36][R2.64], R5 ;  /* 0x0000000502007986 */ /* 0x000fe2000c101124 */
[----:B------:R-:W-:Y:S05]  /*76f0*/  EXIT ;  /* 0x000000000000794d */ /* 0x000fea0003800000 */
.L_x_11987:
        /* <DEDUP_REMOVED lines=12> */
.L_x_11993:
[----:B------:R-:W-:Y:S01]  /*77c0*/  IMAD.MOV.U32 R0, RZ, RZ, 0x7f ;  /* 0x0000007fff007424 */ /* 0x000fe200078e00ff */
[----:B------:R-:W-:-:S04]  /*77d0*/  ISETP.GT.U32.AND P0, PT, R4, 0x7f800000, PT ;  /* 0x7f8000000400780c */ /* 0x000fc80003f04070 */
[----:B------:R-:W-:-:S09]  /*77e0*/  SEL R0, R0, 0x7c, P0 ;  /* 0x0000007c00007807 */ /* 0x000fd20000000000 */
.L_x_11994:
[----:B------:R-:W-:Y:S05]  /*77f0*/  BSYNC.RECONVERGENT B0 ;  /* 0x0000000000007941 */ /* 0x000fea0003800200 */
.L_x_11992:
[----:B------:R-:W-:-:S04]  /*7800*/  SHF.R.U32.HI R5, RZ, 0x18, R5 ;  /* 0x00000018ff057819 */ /* 0x000fc80000011605 */
[----:B------:R-:W-:-:S05]  /*7810*/  LOP3.LUT R5, R0, 0x80, R5, 0xf8, !PT ;  /* 0x0000008000057812 */ /* 0x000fca00078ef805 */
[----:B------:R-:W-:Y:S01]  /*7820*/  STG.E.U8 desc[UR36][R2.64], R5 ;  /* 0x0000000502007986 */ /* 0x000fe2000c101124 */
[----:B------:R-:W-:Y:S05]  /*7830*/  EXIT ;  /* 0x000000000000794d */ /* 0x000fea0003800000 */
.L_x_11986:
[----:B------:R-:W0:Y:S02]  /*7840*/  I2F.S16 R0, R16 ;  /* 0x0000001000007306 */ /* 0x000e240000101400 */
[----:B0-----:R-:W-:-:S05]  /*7850*/  F2FP.BF16.F32.PACK_AB R0, RZ, R0 ;  /* 0x00000000ff00723e */ /* 0x001fca00000010ff */
[----:B------:R-:W-:Y:S01]  /*7860*/  STG.E.U16 desc[UR36][R2.64], R0 ;  /* 0x0000000002007986 */ /* 0x000fe2000c101524 */
[----:B------:R-:W-:Y:S05]  /*7870*/  EXIT ;  /* 0x000000000000794d */ /* 0x000fea0003800000 */
.L_x_11995:
        /* <DEDUP_REMOVED lines=16> */
.L_x_21147:


//--------------------- .text._ZN2at6native18elementwise_kernelILi128ELi4EZNS0_22gpu_kernel_impl_nocastINS0_13BUnaryFunctorIsssZZZNS0_18lshift_kernel_cudaERNS_18TensorIteratorBaseEENKUlvE_clEvENKUlvE3_clEvEUlssE_EEEEvS5_RKT_EUliE_EEviT1_ --------------------------
	.section	.text._ZN2at6native18elementwise_kernelILi128ELi4EZNS0_22gpu_kernel_impl_nocastINS0_13BUnaryFunctorIsssZZZNS0_18lshift_kernel_cudaERNS_18TensorIteratorBaseEENKUlvE_clEvENKUlvE3_clEvEUlssE_EEEEvS5_RKT_EUliE_EEviT1_,"ax",@progbits
	.align	128
        .global         _ZN2at6native18elementwise_kernelILi128ELi4EZNS0_22gpu_kernel_impl_nocastINS0_13BUnaryFunctorIsssZZZNS0_18lshift_kernel_cudaERNS_18TensorIteratorBaseEENKUlvE_clEvENKUlvE3_clEvEUlssE_EEEEvS5_RKT_EUliE_EEviT1_
        .type           _ZN2at6native18elementwise_kernelILi128ELi4EZNS0_22gpu_kernel_impl_nocastINS0_13BUnaryFunctorIsssZZZNS0_18lshift_kernel_cudaERNS_18TensorIteratorBaseEENKUlvE_clEvENKUlvE3_clEvEUlssE_EEEEvS5_RKT_EUliE_EEviT1_,@function
        .size           _ZN2at6native18elementwise_kernelILi128ELi4EZNS0_22gpu_kernel_impl_nocastINS0_13BUnaryFunctorIsssZZZNS0_18lshift_kernel_cudaERNS_18TensorIteratorBaseEENKUlvE_clEvENKUlvE3_clEvEUlssE_EEEEvS5_RKT_EUliE_EEviT1_,(.L_x_21148 - _ZN2at6native18elementwise_kernelILi128ELi4EZNS0_22gpu_kernel_impl_nocastINS0_13BUnaryFunctorIsssZZZNS0_18lshift_kernel_cudaERNS_18TensorIteratorBaseEENKUlvE_clEvENKUlvE3_clEvEUlssE_EEEEvS5_RKT_EUliE_EEviT1_)
        .other          _ZN2at6native18elementwise_kernelILi128ELi4EZNS0_22gpu_kernel_impl_nocastINS0_13BUnaryFunctorIsssZZZNS0_18lshift_kernel_cudaERNS_18TensorIteratorBaseEENKUlvE_clEvENKUlvE3_clEvEUlssE_EEEEvS5_RKT_EUliE_EEviT1_,@"STO_CUDA_ENTRY STV_DEFAULT"
_ZN2at6native18elementwise_kernelILi128ELi4EZNS0_22gpu_kernel_impl_nocastINS0_13BUnaryFunctorIsssZZZNS0_18lshift_kernel_cudaERNS_18TensorIteratorBaseEENKUlvE_clEvENKUlvE3_clEvEUlssE_EEEEvS5_RKT_EUliE_EEviT1_:
.text._ZN2at6native18elementwise_kernelILi128ELi4EZNS0_22gpu_kernel_impl_nocastINS0_13BUnaryFunctorIsssZZZNS0_18lshift_kernel_cudaERNS_18TensorIteratorBaseEENKUlvE_clEvENKUlvE3_clEvEUlssE_EEEEvS5_RKT_EUliE_EEviT1_:
        /* <DEDUP_REMOVED lines=20> */
[----:B--2---:R-:W-:-:S04]  /*0140*/  SHF.L.U32 R2, R5, R0, RZ ;  /* 0x0000000005027219 */ /* 0x004fc800000006ff */
[----:B------:R-:W-:Y:S02]  /*0150*/  SEL R9, R2, RZ, !P0 ;  /* 0x000000ff02097207 */ /* 0x000fe40004000000 */
        /* <DEDUP_REMOVED lines=9> */
[----:B--2---:R-:W-:-:S04]  /*01f0*/  SHF.L.U32 R2, R5, R0, RZ ;  /* 0x0000000005027219 */ /* 0x004fc800000006ff */
[----:B------:R-:W-:-:S05]  /*0200*/  SEL R9, R2, RZ, !P0 ;  /* 0x000000ff02097207 */ /* 0x000fca0004000000 */
[----:B0-----:R0:W-:Y:S02]  /*0210*/  STG.E.U16 desc[UR6][R6.64], R9 ;  /* 0x0000000906007986 */ /* 0x0011e4000c101506 */
.L_x_11999:
[----:B------:R-:W-:-:S13]  /*0220*/  ISETP.GE.AND P0, PT, R3, UR4, PT ;  /* 0x0000000403007c0c */ /* 0x000fda000bf06270 */
[----:B------:R-:W-:Y:S05]  /*0230*/  @P0 BREAK.RELIABLE B1 ;  /* 0x0000000000010942 */ /* 0x000fea0003800100 */
[----:B------:R-:W-:Y:S05]  /*0240*/  @P0 BRA `(.L_x_12000) ;  /* 0x0000000000240947 */ /* 0x000fea0003800000 */
[----:B------:R-:W-:Y:S05]  /*0250*/  BSYNC.RELIABLE B1 ;  /* 0x0000000000017941 */ /* 0x000fea0003800100 */
.L_x_11998:
[----:B------:R-:W1:Y:S02]  /*0260*/  LDC.64 R4, c[0x0][0x588] ;  /* 0x00016200ff047b82 */ /* 0x000e640000000a00 */
[----:B-1----:R-:W2:Y:S06]  /*0270*/  LDG.E.U16 R5, desc[UR6][R4.64] ;  /* 0x0000000604057981 */ /* 0x002eac000c1e1500 */
[----:B0-----:R-:W0:Y:S01]  /*0280*/  LDC.64 R6, c[0x0][0x580] ;  /* 0x00016000ff067b82 */ /* 0x001e220000000a00 */
[----:B----4-:R-:W-:Y:S02]  /*0290*/  ISETP.GT.U32.AND P0, PT, R0, 0xf, PT ;  /* 0x0000000f0000780c */ /* 0x010fe40003f04070 */
[----:B------:R-:W-:-:S02]  /*02a0*/  IADD3 R3, PT, PT, R3, 0x80, RZ ;  /* 0x0000008003037810 */ /* 0x000fc40007ffe0ff */
[----:B--2---:R-:W-:-:S04]  /*02b0*/  SHF.L.U32 R2, R5, R0, RZ ;  /* 0x0000000005027219 */ /* 0x004fc800000006ff */
[----:B------:R-:W-:-:S05]  /*02c0*/  SEL R9, R2, RZ, !P0 ;  /* 0x000000ff02097207 */ /* 0x000fca0004000000 */
[----:B0-----:R1:W-:Y:S02]  /*02d0*/  STG.E.U16 desc[UR6][R6.64], R9 ;  /* 0x0000000906007986 */ /* 0x0013e4000c101506 */
.L_x_12000:
[----:B------:R-:W-:Y:S05]  /*02e0*/  BSYNC.RECONVERGENT B0 ;  /* 0x0000000000007941 */ /* 0x000fea0003800200 */
.L_x_11997:
[----:B------:R-:W-:Y:S05]  /*02f0*/  WARPSYNC.ALL ;  /* 0x0000000000007948 */ /* 0x000fea0003800000 */
[----:B------:R-:W-:-:S13]  /*0300*/  ISETP.GE.AND P0, PT, R3, UR4, PT ;  /* 0x0000000403007c0c */ /* 0x000fda000bf06270 */
[----:B------:R-:W-:Y:S05]  /*0310*/  @P0 EXIT ;  /* 0x000000000000094d */ /* 0x000fea0003800000 */
[----:B------:R-:W2:Y:S02]  /*0320*/  LDC.64 R2, c[0x0][0x588] ;  /* 0x00016200ff027b82 */ /* 0x000ea40000000a00 */
[----:B--2---:R-:W2:Y:S06]  /*0330*/  LDG.E.U16 R3, desc[UR6][R2.64] ;  /* 0x0000000602037981 */ /* 0x004eac000c1e1500 */
[----:B------:R-:W3:Y:S01]  /*0340*/  LDC.64 R4, c[0x0][0x580] ;  /* 0x00016000ff047b82 */ /* 0x000ee20000000a00 */
[----:B----4-:R-:W-:Y:S02]  /*0350*/  ISETP.GT.U32.AND P0, PT, R0, 0xf, PT ;  /* 0x0000000f0000780c */ /* 0x010fe40003f04070 */
[----:B--2---:R-:W-:-:S04]  /*0360*/  SHF.L.U32 R0, R3, R0, RZ ;  /* 0x0000000003007219 */ /* 0x004fc800000006ff */
[----:B01----:R-:W-:-:S05]  /*0370*/  SEL R7, R0, RZ, !P0 ;  /* 0x000000ff00077207 */ /* 0x003fca0004000000 */
[----:B---3--:R-:W-:Y:S01]  /*0380*/  STG.E.U16 desc[UR6][R4.64], R7 ;  /* 0x0000000704007986 */ /* 0x008fe2000c101506 */
[----:B------:R-:W-:Y:S05]  /*0390*/  EXIT ;  /* 0x000000000000794d */ /* 0x000fea0003800000 */
.L_x_11996:
        /* <DEDUP_REMOVED lines=306> */
.L_x_12004:
[----:B------:R-:W0:Y:S02]  /*16c0*/  LDCU.128 UR8, c[0x0][0x580] ;  /* 0x0000b000ff0877ac */ /* 0x000e240008000c00 */
[----:B0-----:R-:W-:-:S04]  /*16d0*/  IADD3 R6, P0, PT, R6, UR10, RZ ;  /* 0x0000000a06067c10 */ /* 0x001fc8000ff1e0ff */
[----:B------:R-:W-:-:S06]  /*16e0*/  IADD3.X R7, PT, PT, RZ, UR11, RZ, P0, !PT ;  /* 0x0000000bff077c10 */ /* 0x000fcc00087fe4ff */
[----:B------:R-:W2:Y:S01]  /*16f0*/  LDG.E.U16 R7, desc[UR6][R6.64] ;  /* 0x0000000606077981 */ /* 0x000ea2000c1e1500 */
[----:B------:R-:W-:Y:S02]  /*1700*/  IADD3 R8, P0, PT, R5, UR8, RZ ;  /* 0x0000000805087c10 */ /* 0x000fe4000ff1e0ff */
[----:B----4-:R-:W-:Y:S02]  /*1710*/  ISETP.GT.U32.AND P1, PT, R0, 0xf, PT ;  /* 0x0000000f0000780c */ /* 0x010fe40003f24070 */
[----:B------:R-:W-:Y:S02]  /*1720*/  IADD3.X R9, PT, PT, RZ, UR9, RZ, P0, !PT ;  /* 0x00000009ff097c10 */ /* 0x000fe400087fe4ff */
[----:B------:R-:W-:-:S04]  /*1730*/  IADD3 R3, PT, PT, R3, 0x80, RZ ;  /* 0x0000008003037810 */ /* 0x000fc80007ffe0ff */
[----:B------:R-:W-:-:S13]  /*1740*/  ISETP.GE.AND P0, PT, R3, UR4, PT ;  /* 0x0000000403007c0c */ /* 0x000fda000bf06270 */
[----:B------:R-:W-:Y:S05]  /*1750*/  @P0 BREAK.RELIABLE B1 ;  /* 0x0000000000010942 */ /* 0x000fea0003800100 */
[----:B--2---:R-:W-:-:S04]  /*1760*/  SHF.L.U32 R5, R7, R0, RZ ;  /* 0x0000000007057219 */ /* 0x004fc800000006ff */
[----:B------:R-:W-:-:S05]  /*1770*/  SEL R5, R5, RZ, !P1 ;  /* 0x000000ff05057207 */ /* 0x000fca0004800000 */
[----:B------:R0:W-:Y:S01]  /*1780*/  STG.E.U16 desc[UR6][R8.64], R5 ;  /* 0x0000000508007986 */ /* 0x0001e2000c101506 */
        /* <DEDUP_REMOVED lines=299> */
.L_x_12006:
[----:B------:R-:W0:Y:S02]  /*2a40*/  LDCU.128 UR8, c[0x0][0x580] ;  /* 0x0000b000ff0877ac */ /* 0x000e240008000c00 */
[----:B0-----:R-:W-:-:S04]  /*2a50*/  IADD3 R6, P0, PT, R6, UR10, RZ ;  /* 0x0000000a06067c10 */ /* 0x001fc8000ff1e0ff */
[----:B------:R-:W-:-:S06]  /*2a60*/  IADD3.X R7, PT, PT, RZ, UR11, RZ, P0, !PT ;  /* 0x0000000bff077c10 */ /* 0x000fcc00087fe4ff */
[----:B------:R-:W2:Y:S01]  /*2a70*/  LDG.E.U16 R7, desc[UR6][R6.64] ;  /* 0x0000000606077981 */ /* 0x000ea2000c1e1500 */
[----:B------:R-:W-:Y:S02]  /*2a80*/  IADD3 R8, P0, PT, R5, UR8, RZ ;  /* 0x0000000805087c10 */ /* 0x000fe4000ff1e0ff */
[----:B------:R-:W-:Y:S02]  /*2a90*/  ISETP.GT.U32.AND P1, PT, R0, 0xf, PT ;  /* 0x0000000f0000780c */ /* 0x000fe40003f24070 */
[----:B------:R-:W-:Y:S01]  /*2aa0*/  IADD3 R3, PT, PT, R3, 0x80, RZ ;  /* 0x0000008003037810 */ /* 0x000fe20007ffe0ff */
[----:B------:R-:W-:Y:S01]  /*2ab0*/  IMAD.X R9, RZ, RZ, UR9, P0 ;  /* 0x00000009ff097e24 */ /* 0x000fe200080e06ff */
[----:B--2---:R-:W-:-:S04]  /*2ac0*/  SHF.L.U32 R5, R7, R0, RZ ;  /* 0x0000000007057219 */ /* 0x004fc800000006ff */
[----:B------:R-:W-:-:S05]  /*2ad0*/  SEL R5, R5, RZ, !P1 ;  /* 0x000000ff05057207 */ /* 0x000fca0004800000 */
[----:B------:R0:W-:Y:S02]  /*2ae0*/  STG.E.U16 desc[UR6][R8.64], R5 ;  /* 0x0000000508007986 */ /* 0x0001e4000c101506 */
.L_x_12003:
[----:B------:R-:W-:-:S13]  /*2af0*/  ISETP.GE.AND P0, PT, R3, UR4, PT ;  /* 0x0000000403007c0c */ /* 0x000fda000bf06270 */
[----:B------:R-:W-:Y:S05]  /*2b00*/  @P0 BREAK.RELIABLE B1 ;  /* 0x0000000000010942 */ /* 0x000fea0003800100 */
[----:B------:R-:W-:Y:S05]  /*2b10*/  @P0 BRA `(.L_x_12005) ;  /* 0x0000001000d80947 */ /* 0x000fea0003800000 */
[----:B------:R-:W-:Y:S05]  /*2b20*/  BSYNC.RELIABLE B1 ;  /* 0x0000000000017941 */ /* 0x000fea0003800100 */
.L_x_12002:
        /* <DEDUP_REMOVED lines=298> */
.L_x_12007:
[----:B------:R-:W0:Y:S02]  /*3dd0*/  LDCU.128 UR8, c[0x0][0x580] ;  /* 0x0000b000ff0877ac */ /* 0x000e240008000c00 */
[----:B0-----:R-:W-:-:S05]  /*3de0*/  IADD3 R6, P0, PT, R6, UR10, RZ ;  /* 0x0000000a06067c10 */ /* 0x001fca000ff1e0ff */
[----:B------:R-:W-:-:S06]  /*3df0*/  IMAD.X R7, RZ, RZ, UR11, P0 ;  /* 0x0000000bff077e24 */ /* 0x000fcc00080e06ff */
[----:B------:R-:W2:Y:S01]  /*3e00*/  LDG.E.U16 R7, desc[UR6][R6.64] ;  /* 0x0000000606077981 */ /* 0x000ea2000c1e1500 */
[----:B------:R-:W-:Y:S02]  /*3e10*/  IADD3 R8, P0, PT, R5, UR8, RZ ;  /* 0x0000000805087c10 */ /* 0x000fe4000ff1e0ff */
[----:B----4-:R-:W-:Y:S02]  /*3e20*/  ISETP.GT.U32.AND P1, PT, R0, 0xf, PT ;  /* 0x0000000f0000780c */ /* 0x010fe40003f24070 */
[----:B------:R-:W-:Y:S02]  /*3e30*/  IADD3.X R9, PT, PT, RZ, UR9, RZ, P0, !PT ;  /* 0x00000009ff097c10 */ /* 0x000fe400087fe4ff */
[----:B------:R-:W-:Y:S02]  /*3e40*/  IADD3 R3, PT, PT, R3, 0x80, RZ ;  /* 0x0000008003037810 */ /* 0x000fe40007ffe0ff */
[----:B--2---:R-:W-:-:S04]  /*3e50*/  SHF.L.U32 R5, R7, R0, RZ ;  /* 0x0000000007057219 */ /* 0x004fc800000006ff */
[----:B------:R-:W-:-:S05]  /*3e60*/  SEL R5, R5, RZ, !P1 ;  /* 0x000000ff05057207 */ /* 0x000fca0004800000 */
[----:B------:R1:W-:Y:S02]  /*3e70*/  STG.E.U16 desc[UR6][R8.64], R5 ;  /* 0x0000000508007986 */ /* 0x0003e4000c101506 */
.L_x_12005:
[----:B------:R-:W-:Y:S05]  /*3e80*/  BSYNC.RECONVERGENT B0 ;  /* 0x0000000000007941 */ /* 0x000fea0003800200 */
.L_x_12001:
        /* <DEDUP_REMOVED lines=301> */
.L_x_12008:
[----:B------:R-:W0:Y:S02]  /*5160*/  LDCU.128 UR8, c[0x0][0x580] ;  /* 0x0000b000ff0877ac */ /* 0x000e240008000c00 */
[----:B0-----:R-:W-:-:S04]  /*5170*/  IADD3 R4, P0, PT, R4, UR10, RZ ;  /* 0x0000000a04047c10 */ /* 0x001fc8000ff1e0ff */
[----:B------:R-:W-:-:S06]  /*5180*/  IADD3.X R5, PT, PT, RZ, UR11, RZ, P0, !PT ;  /* 0x0000000bff057c10 */ /* 0x000fcc00087fe4ff */
[----:B------:R-:W2:Y:S01]  /*5190*/  LDG.E.U16 R5, desc[UR6][R4.64] ;  /* 0x0000000604057981 */ /* 0x000ea2000c1e1500 */
[----:B----4-:R-:W-:Y:S02]  /*51a0*/  ISETP.GT.U32.AND P1, PT, R0, 0xf, PT ;  /* 0x0000000f0000780c */ /* 0x010fe40003f24070 */
[----:B------:R-:W-:-:S04]  /*51b0*/  IADD3 R2, P0, PT, R3, UR8, RZ ;  /* 0x0000000803027c10 */ /* 0x000fc8000ff1e0ff */
[----:B------:R-:W-:Y:S02]  /*51c0*/  IADD3.X R3, PT, PT, RZ, UR9, RZ, P0, !PT ;  /* 0x00000009ff037c10 */ /* 0x000fe400087fe4ff */
[----:B--2---:R-:W-:-:S04]  /*51d0*/  SHF.L.U32 R0, R5, R0, RZ ;  /* 0x0000000005007219 */ /* 0x004fc800000006ff */
[----:B------:R-:W-:-:S05]  /*51e0*/  SEL R7, R0, RZ, !P1 ;  /* 0x000000ff00077207 */ /* 0x000fca0004800000 */
[----:B------:R-:W-:Y:S01]  /*51f0*/  STG.E.U16 desc[UR6][R2.64], R7 ;  /* 0x0000000702007986 */ /* 0x000fe2000c101506 */
[----:B------:R-:W-:Y:S05]  /*5200*/  EXIT ;  /* 0x000000000000794d */ /* 0x000fea0003800000 */
.L_x_12009:
        /* <DEDUP_REMOVED lines=15> */
.L_x_21148:


//--------------------- .text._ZN2at6native27unrolled_elementwise_kernelINS0_13BUnaryFunctorIsssZZZNS0_18lshift_kernel_cudaERNS_18TensorIteratorBaseEENKUlvE_clEvENKUlvE3_clEvEUlssE_EESt5arrayIPcLm2EELi4E23TrivialOffsetCalculatorILi1EjESD_NS0_6memory15LoadWithoutCastENSE_16StoreWithoutCastEEEviT_T0_T2_T3_T4_T5_ --------------------------
	.section	.text._ZN2at6native27unrolled_elementwise_kernelINS0_13BUnaryFunctorIsssZZZNS0_18lshift_kernel_cudaERNS_18TensorIteratorBaseEENKUlvE_clEvENKUlvE3_clEvEUlssE_EESt5arrayIPcLm2EELi4E23TrivialOffsetCalculatorILi1EjESD_NS0_6memory15LoadWithoutCastENSE_16StoreWithoutCastEEEviT_T0_T2_T3_T4_T5_,"ax",@progbits
	.align	128
        .global         _ZN2at6native27unrolled_elementwise_kernelINS0_13BUnaryFunctorIsssZZZNS0_18lshift_kernel_cudaERNS_18TensorIteratorBaseEENKUlvE_clEvENKUlvE3_clEvEUlssE_EESt5arrayIPcLm2EELi4E23TrivialOffsetCalculatorILi1EjESD_NS0_6memory15LoadWithoutCastENSE_16StoreWithoutCastEEEviT_T0_T2_T3_T4_T5_
        .type           _ZN2at6native27unrolled_elementwise_kernelINS0_13BUnaryFunctorIsssZZZNS0_18lshift_kernel_cudaERNS_18TensorIteratorBaseEENKUlvE_clEvENKUlvE3_clEvEUlssE_EESt5arrayIPcLm2EELi4E23TrivialOffsetCalculatorILi1EjESD_NS0_6memory15LoadWithoutCastENSE_16StoreWithoutCastEEEviT_T0_T2_T3_T4_T5_,@function
        .size           _ZN2at6native27unrolled_elementwise_kernelINS0_13BUnaryFunctorIsssZZZNS0_18lshift_kernel_cudaERNS_18TensorIteratorBaseEENKUlvE_clEvENKUlvE3_clEvEUlssE_EESt5arrayIPcLm2EELi4E23TrivialOffsetCalculatorILi1EjESD_NS0_6memory15LoadWithoutCastENSE_16StoreWithoutCastEEEviT_T0_T2_T3_T4_T5_,(.L_x_21149 - _ZN2at6native27unrolled_elementwise_kernelINS0_13BUnaryFunctorIsssZZZNS0_18lshift_kernel_cudaERNS_18TensorIteratorBaseEENKUlvE_clEvENKUlvE3_clEvEUlssE_EESt5arrayIPcLm2EELi4E23TrivialOffsetCalculatorILi1EjESD_NS0_6memory15LoadWithoutCastENSE_16StoreWithoutCastEEEviT_T0_T2_T3_T4_T5_)
        .other          _ZN2at6native27unrolled_elementwise_kernelINS0_13BUnaryFunctorIsssZZZNS0_18lshift_kernel_cudaERNS_18TensorIteratorBaseEENKUlvE_clEvENKUlvE3_clEvEUlssE_EESt5arrayIPcLm2EELi4E23TrivialOffsetCalculatorILi1EjESD_NS0_6memory15LoadWithoutCastENSE_16StoreWithoutCastEEEviT_T0_T2_T3_T4_T5_,@"STO_CUDA_ENTRY STV_DEFAULT"
_ZN2at6native27unrolled_elementwise_kernelINS0_13BUnaryFunctorIsssZZZNS0_18lshift_kernel_cudaERNS_18TensorIteratorBaseEENKUlvE_clEvENKUlvE3_clEvEUlssE_EESt5arrayIPcLm2EELi4E23TrivialOffsetCalculatorILi1EjESD_NS0_6memory15LoadWithoutCastENSE_16StoreWithoutCastEEEviT_T0_T2_T3_T4_T5_:
.text._ZN2at6native27unrolled_elementwise_kernelINS0_13BUnaryFunctorIsssZZZNS0_18lshift_kernel_cudaERNS_18TensorIteratorBaseEENKUlvE_clEvENKUlvE3_clEvEUlssE_EESt5arrayIPcLm2EELi4E23TrivialOffsetCalculatorILi1EjESD_NS0_6memory15LoadWithoutCastENSE_16StoreWithoutCastEEEviT_T0_T2_T3_T4_T5_:
        /* <DEDUP_REMOVED lines=26> */
[----:B-1----:R-:W3:Y:S01]  /*01a0*/  @!P3 LDG.E.U16 R14, desc[UR4][R10.64] ;  /* 0x000000040a0eb981 */ /* 0x002ee2000c1e1500 */
[----:B--2---:R-:W-:Y:S01]  /*01b0*/  @!P2 IMAD.WIDE.U32 R6, R13, 0x2, R6 ;  /* 0x000000020d06a825 */ /* 0x004fe200078e0006 */
[----:B------:R-:W-:-:S04]  /*01c0*/  CS2R R12, SRZ ;  /* 0x00000000000c7805 */ /* 0x000fc8000001ff00 */
[----:B------:R-:W2:Y:S04]  /*01d0*/  @!P2 LDG.E.U16 R15, desc[UR4][R6.64] ;  /* 0x00000004060fa981 */ /* 0x000ea8000c1e1500 */
[----:B------:R-:W4:Y:S04]  /*01e0*/  @!P0 LDG.E.U16 R12, desc[UR4][R4.64] ;  /* 0x00000004040c8981 */ /* 0x000f28000c1e1500 */
[----:B------:R0:W5:Y:S01]  /*01f0*/  @!P1 LDG.E.U16 R13, desc[UR4][R8.64] ;  /* 0x00000004080d9981 */ /* 0x000162000c1e1500 */
[----:B------:R-:W1:Y:S01]  /*0200*/  LDC.U16 R16, c[0x0][0x386] ;  /* 0x0000e180ff107b82 */ /* 0x000e620000000400 */
[----:B------:R-:W-:Y:S01]  /*0210*/  ISETP.GE.AND P1, PT, R3, R2, PT ;  /* 0x000000020300720c */ /* 0x000fe20003f26270 */
[----:B------:R-:W-:Y:S04]  /*0220*/  BSSY.RECONVERGENT B0, `(.L_x_12010) ;  /* 0x0000020000007945 */ /* 0x000fe80003800200 */
[----:B------:R-:W-:Y:S01]  /*0230*/  BSSY.RELIABLE B1, `(.L_x_12011) ;  /* 0x0000018000017945 */ /* 0x000fe20003800100 */
[----:B-1----:R-:W-:-:S02]  /*0240*/  ISETP.GT.U32.AND P0, PT, R16, 0xf, PT ;  /* 0x0000000f1000780c */ /* 0x002fc40003f04070 */
[----:B---3--:R-:W-:-:S04]  /*0250*/  SHF.L.U32 R14, R14, R16, RZ ;  /* 0x000000100e0e7219 */ /* 0x008fc800000006ff */
[----:B0-----:R-:W-:Y:S02]  /*0260*/  SEL R9, R14, RZ, !P0 ;  /* 0x000000ff0e097207 */ /* 0x001fe40004000000 */
[-C--:B--2---:R-:W-:Y:S02]  /*0270*/  SHF.L.U32 R15, R15, R16.reuse, RZ ;  /* 0x000000100f0f7219 */ /* 0x084fe400000006ff */
[-C--:B----4-:R-:W-:Y:S02]  /*0280*/  SHF.L.U32 R12, R12, R16.reuse, RZ ;  /* 0x000000100c0c7219 */ /* 0x090fe400000006ff */
[----:B-----5:R-:W-:Y:S02]  /*0290*/  SHF.L.U32 R13, R13, R16, RZ ;  /* 0x000000100d0d7219 */ /* 0x020fe400000006ff */
[----:B------:R-:W-:Y:S02]  /*02a0*/  SEL R17, R12, RZ, !P0 ;  /* 0x000000ff0c117207 */ /* 0x000fe40004000000 */
[----:B------:R-:W-:-:S02]  /*02b0*/  SEL R13, R13, RZ, !P0 ;  /* 0x000000ff0d0d7207 */ /* 0x000fc40004000000 */
        /* <DEDUP_REMOVED lines=11> */
[----:B------:R-:W-:Y:S01]  /*0370*/  LEA R7, R0, R3, 0x9 ;  /* 0x0000000300077211 */ /* 0x000fe200078e48ff */
[----:B------:R-:W-:-:S04]  /*0380*/  VIADD R3, R3, 0x80 ;  /* 0x0000008003037836 */ /* 0x000fc80000000000 */
[----:B0-----:R-:W-:-:S05]  /*0390*/  IMAD.WIDE.U32 R4, R7, 0x2, R4 ;  /* 0x0000000207047825 */ /* 0x001fca00078e0004 */
[----:B------:R0:W-:Y:S02]  /*03a0*/  STG.E.U16 desc[UR4][R4.64], R13 ;  /* 0x0000000d04007986 */ /* 0x0001e4000c101504 */
.L_x_12012:
[----:B------:R-:W-:Y:S05]  /*03b0*/  BSYNC.RELIABLE B1 ;  /* 0x0000000000017941 */ /* 0x000fea0003800100 */
.L_x_12011:
[----:B------:R-:W-:-:S13]  /*03c0*/  ISETP.GE.AND P0, PT, R3, R2, PT ;  /* 0x000000020300720c */ /* 0x000fda0003f06270 */
[----:B0-----:R-:W0:Y:S01]  /*03d0*/  @!P0 LDC.64 R4, c[0x0][0x388] ;  /* 0x0000e200ff048b82 */ /* 0x001e220000000a00 */
[----:B------:R-:W-:Y:S01]  /*03e0*/  @!P0 IMAD R7, R0, 0x200, R3 ;  /* 0x0000020000078824 */ /* 0x000fe200078e0203 */
[----:B------:R-:W-:-:S03]  /*03f0*/  @!P0 IADD3 R3, PT, PT, R3, 0x80, RZ ;  /* 0x0000008003038810 */ /* 0x000fc60007ffe0ff */
[----:B0-----:R-:W-:-:S05]  /*0400*/  @!P0 IMAD.WIDE.U32 R4, R7, 0x2, R4 ;  /* 0x0000000207048825 */ /* 0x001fca00078e0004 */
[----:B------:R1:W-:Y:S02]  /*0410*/  @!P0 STG.E.U16 desc[UR4][R4.64], R9 ;  /* 0x0000000904008986 */ /* 0x0003e4000c101504 */
.L_x_12013:
[----:B------:R-:W-:Y:S05]  /*0420*/  BSYNC.RECONVERGENT B0 ;  /* 0x0000000000007941 */ /* 0x000fea0003800200 */
.L_x_12010:
        /* <DEDUP_REMOVED lines=8> */
.L_x_12014:
        /* <DEDUP_REMOVED lines=13> */
.L_x_21149:


//--------------------- .text._ZN2at6native29vectorized_elementwise_kernelILi2ENS0_13BUnaryFunctorIsssZZZNS0_18lshift_kernel_cudaERNS_18TensorIteratorBaseEENKUlvE_clEvENKUlvE3_clEvEUlssE_EESt5arrayIPcLm2EEEEviT0_T1_ --------------------------
	.section	.text._ZN2at6native29vectorized_elementwise_kernelILi2ENS0_13BUnaryFunctorIsssZZZNS0_18lshift_kernel_cudaERNS_18TensorIteratorBaseEENKUlvE_clEvENKUlvE3_clEvEUlssE_EESt5arrayIPcLm2EEEEviT0_T1_,"ax",@progbits
	.align	128
        .global         _ZN2at6native29vectorized_elementwise_kernelILi2ENS0_13BUnaryFunctorIsssZZZNS0_18lshift_kernel_cudaERNS_18TensorIteratorBaseEENKUlvE_clEvENKUlvE3_clEvEUlssE_EESt5arrayIPcLm2EEEEviT0_T1_
        .type           _ZN2at6native29vectorized_elementwise_kernelILi2ENS0_13BUnaryFunctorIsssZZZNS0_18lshift_kernel_cudaERNS_18TensorIteratorBaseEENKUlvE_clEvENKUlvE3_clEvEUlssE_EESt5arrayIPcLm2EEEEviT0_T1_,@function
        .size           _ZN2at6native29vectorized_elementwise_kernelILi2ENS0_13BUnaryFunctorIsssZZZNS0_18lshift_kernel_cudaERNS_18TensorIteratorBaseEENKUlvE_clEvENKUlvE3_clEvEUlssE_EESt5arrayIPcLm2EEEEviT0_T1_,(.L_x_21150 - _ZN2at6native29vectorized_elementwise_kernelILi2ENS0_13BUnaryFunctorIsssZZZNS0_18lshift_kernel_cudaERNS_18TensorIteratorBaseEENKUlvE_clEvENKUlvE3_clEvEUlssE_EESt5arrayIPcLm2EEEEviT0_T1_)
        .other          _ZN2at6native29vectorized_elementwise_kernelILi2ENS0_13BUnaryFunctorIsssZZZNS0_18lshift_kernel_cudaERNS_18TensorIteratorBaseEENKUlvE_clEvENKUlvE3_clEvEUlssE_EESt5arrayIPcLm2EEEEviT0_T1_,@"STO_CUDA_ENTRY STV_DEFAULT"
_ZN2at6native29vectorized_elementwise_kernelILi2ENS0_13BUnaryFunctorIsssZZZNS0_18lshift_kernel_cudaERNS_18TensorIteratorBaseEENKUlvE_clEvENKUlvE3_clEvEUlssE_EESt5arrayIPcLm2EEEEviT0_T1_:
.text._ZN2at6native29vectorized_elementwise_kernelILi2ENS0_13BUnaryFunctorIsssZZZNS0_18lshift_kernel_cudaERNS_18TensorIteratorBaseEENKUlvE_clEvENKUlvE3_clEvEUlssE_EESt5arrayIPcLm2EEEEviT0_T1_:
        /* <DEDUP_REMOVED lines=27> */
[----:B0-----:R-:W0:Y:S01]  /*01b0*/  @!P3 LDC.64 R2, c[0x0][0x390] ;  /* 0x0000e400ff02bb82 */ /* 0x001e220000000a00 */
        /* <DEDUP_REMOVED lines=11> */
[----:B------:R-:W0:Y:S01]  /*0270*/  @!P0 LDC.64 R8, c[0x0][0x390] ;  /* 0x0000e400ff088b82 */ /* 0x000e220000000a00 */
[----:B------:R-:W-:-:S05]  /*0280*/  @!P0 VIADD R25, R25, 0x80 ;  /* 0x0000008019198836 */ /* 0x000fca0000000000 */
[----:B------:R-:W-:-:S13]  /*0290*/  ISETP.GE.U32.AND P6, PT, R25, R16, PT ;  /* 0x000000101900720c */ /* 0x000fda0003fc6070 */
[----:B------:R-:W0:Y:S01]  /*02a0*/  @!P6 LDC.64 R10, c[0x0][0x390] ;  /* 0x0000e400ff0aeb82 */ /* 0x000e220000000a00 */
[----:B-1----:R-:W-:-:S04]  /*02b0*/  @!P5 IMAD.WIDE.U32 R14, R20, 0x2, R14 ;  /* 0x00000002140ed825 */ /* 0x002fc800078e000e */
[----:B------:R-:W-:Y:S02]  /*02c0*/  IMAD.MOV.U32 R22, RZ, RZ, RZ ;  /* 0x000000ffff167224 */ /* 0x000fe400078e00ff */
[----:B------:R-:W-:Y:S02]  /*02d0*/  IMAD.MOV.U32 R20, RZ, RZ, RZ ;  /* 0x000000ffff147224 */ /* 0x000fe400078e00ff */
[----:B---3--:R-:W-:Y:S02]  /*02e0*/  @!P4 IMAD.WIDE.U32 R12, R29, 0x2, R12 ;  /* 0x000000021d0cc825 */ /* 0x008fe400078e000c */
[----:B------:R1:W3:Y:S02]  /*02f0*/  @!P5 LDG.E.U16 R22, desc[UR4][R14.64] ;  /* 0x000000040e16d981 */ /* 0x0002e4000c1e1500 */
[----:B------:R-:W-:Y:S02]  /*0300*/  @!P6 IMAD.IADD R25, R0, 0x1, R25 ;  /* 0x000000010019e824 */ /* 0x000fe400078e0219 */
[----:B------:R1:W3:Y:S01]  /*0310*/  @!P4 LDG.E.U16 R20, desc[UR4][R12.64] ;  /* 0x000000040c14c981 */ /* 0x0002e2000c1e1500 */
[----:B----4-:R-:W-:-:S04]  /*0320*/  @!P2 IMAD.WIDE.U32 R4, R23, 0x2, R4 ;  /* 0x000000021704a825 */ /* 0x010fc800078e0004 */
[----:B-----5:R-:W-:-:S04]  /*0330*/  @!P1 IMAD.WIDE.U32 R6, R21, 0x2, R6 ;  /* 0x0000000215069825 */ /* 0x020fc800078e0006 */
[----:B0-----:R-:W-:-:S04]  /*0340*/  @!P0 IMAD.WIDE.U32 R8, R19, 0x2, R8 ;  /* 0x0000000213088825 */ /* 0x001fc800078e0008 */
[----:B------:R-:W-:Y:S02]  /*0350*/  IMAD.MOV.U32 R19, RZ, RZ, RZ ;  /* 0x000000ffff137224 */ /* 0x000fe400078e00ff */
[----:B------:R-:W-:Y:S02]  /*0360*/  IMAD.MOV.U32 R21, RZ, RZ, RZ ;  /* 0x000000ffff157224 */ /* 0x000fe400078e00ff */
[----:B------:R-:W-:Y:S02]  /*0370*/  IMAD.MOV.U32 R23, RZ, RZ, RZ ;  /* 0x000000ffff177224 */ /* 0x000fe400078e00ff */
[----:B-1----:R-:W-:Y:S02]  /*0380*/  IMAD.MOV.U32 R14, RZ, RZ, RZ ;  /* 0x000000ffff0e7224 */ /* 0x002fe400078e00ff */
[----:B------:R-:W-:Y:S01]  /*0390*/  IMAD.MOV.U32 R12, RZ, RZ, RZ ;  /* 0x000000ffff0c7224 */ /* 0x000fe200078e00ff */
[----:B------:R-:W4:Y:S01]  /*03a0*/  @!P2 LDG.E.U16 R21, desc[UR4][R4.64] ;  /* 0x000000040415a981 */ /* 0x000f22000c1e1500 */
[----:B------:R-:W-:-:S03]  /*03b0*/  @!P3 IMAD.WIDE.U32 R2, R27, 0x2, R2 ;  /* 0x000000021b02b825 */ /* 0x000fc600078e0002 */
[----:B------:R-:W5:Y:S01]  /*03c0*/  @!P1 LDG.E.U16 R23, desc[UR4][R6.64] ;  /* 0x0000000406179981 */ /* 0x000f62000c1e1500 */
[----:B------:R-:W-:-:S03]  /*03d0*/  @!P6 IMAD.WIDE.U32 R10, R25, 0x2, R10 ;  /* 0x00000002190ae825 */ /* 0x000fc600078e000a */
[----:B------:R-:W5:Y:S04]  /*03e0*/  @!P3 LDG.E.U16 R19, desc[UR4][R2.64] ;  /* 0x000000040213b981 */ /* 0x000f68000c1e1500 */
[----:B------:R-:W5:Y:S04]  /*03f0*/  @!P0 LDG.E.U16 R14, desc[UR4][R8.64] ;  /* 0x00000004080e8981 */ /* 0x000f68000c1e1500 */
[----:B------:R0:W5:Y:S01]  /*0400*/  @!P6 LDG.E.U16 R12, desc[UR4][R10.64] ;  /* 0x000000040a0ce981 */ /* 0x000162000c1e1500 */
[----:B------:R-:W1:Y:S01]  /*0410*/  LDC.U16 R13, c[0x0][0x386] ;  /* 0x0000e180ff0d7b82 */ /* 0x000e620000000400 */
[----:B------:R-:W-:Y:S01]  /*0420*/  ISETP.GE.U32.AND P1, PT, R17, R16, PT ;  /* 0x000000101100720c */ /* 0x000fe20003f26070 */
[----:B------:R-:W-:Y:S04]  /*0430*/  BSSY.RECONVERGENT B0, `(.L_x_12016) ;  /* 0x0000044000007945 */ /* 0x000fe80003800200 */
[----:B------:R-:W-:Y:S01]  /*0440*/  BSSY.RELIABLE B1, `(.L_x_12017) ;  /* 0x000003c000017945 */ /* 0x000fe20003800100 */
[----:B-1----:R-:W-:-:S02]  /*0450*/  ISETP.GT.U32.AND P0, PT, R13, 0xf, PT ;  /* 0x0000000f0d00780c */ /* 0x002fc40003f04070 */
[----:B--2---:R-:W-:-:S04]  /*0460*/  SHF.L.U32 R18, R18, R13, RZ ;  /* 0x0000000d12127219 */ /* 0x004fc800000006ff */
[----:B0-----:R-:W-:Y:S02]  /*0470*/  SEL R11, R18, RZ, !P0 ;  /* 0x000000ff120b7207 */ /* 0x001fe40004000000 */
[-C--:B---3--:R-:W-:Y:S02]  /*0480*/  SHF.L.U32 R22, R22, R13.reuse, RZ ;  /* 0x0000000d16167219 */ /* 0x088fe400000006ff */
[----:B------:R-:W-:-:S04]  /*0490*/  SHF.L.U32 R20, R20, R13, RZ ;  /* 0x0000000d14147219 */ /* 0x000fc800000006ff */
[----:B------:R-:W-:Y:S02]  /*04a0*/  SEL R7, R20, RZ, !P0 ;  /* 0x000000ff14077207 */ /* 0x000fe40004000000 */
[-C--:B----4-:R-:W-:Y:S02]  /*04b0*/  SHF.L.U32 R21, R21, R13.reuse, RZ ;  /* 0x0000000d15157219 */ /* 0x090fe400000006ff */
[-C--:B-----5:R-:W-:Y:S02]  /*04c0*/  SHF.L.U32 R4, R23, R13.reuse, RZ ;  /* 0x0000000d17047219 */ /* 0x0a0fe400000006ff */
[-C--:B------:R-:W-:Y:S02]  /*04d0*/  SHF.L.U32 R19, R19, R13.reuse, RZ ;  /* 0x0000000d13137219 */ /* 0x080fe400000006ff */
[-C--:B------:R-:W-:Y:S02]  /*04e0*/  SHF.L.U32 R3, R14, R13.reuse, RZ ;  /* 0x0000000d0e037219 */ /* 0x080fe400000006ff */
[----:B------:R-:W-:-:S02]  /*04f0*/  SHF.L.U32 R2, R12, R13, RZ ;  /* 0x0000000d0c027219 */ /* 0x000fc400000006ff */
[----:B------:R-:W-:Y:S02]  /*0500*/  SEL R13, R22, RZ, !P0 ;  /* 0x000000ff160d7207 */ /* 0x000fe40004000000 */
[----:B------:R-:W-:Y:S02]  /*0510*/  SEL R6, R19, RZ, !P0 ;  /* 0x000000ff13067207 */ /* 0x000fe40004000000 */
[----:B------:R-:W-:Y:S02]  /*0520*/  SEL R5, R21, RZ, !P0 ;  /* 0x000000ff15057207 */ /* 0x000fe40004000000 */
[----:B------:R-:W-:Y:S02]  /*0530*/  SEL R4, R4, RZ, !P0 ;  /* 0x000000ff04047207 */ /* 0x000fe40004000000 */
[----:B------:R-:W-:Y:S02]  /*0540*/  SEL R3, R3, RZ, !P0 ;  /* 0x000000ff03037207 */ /* 0x000fe40004000000 */
        /* <DEDUP_REMOVED lines=14> */
.L_x_12018:
[----:B------:R-:W-:-:S13]  /*0630*/  ISETP.GE.U32.AND P0, PT, R17, R16, PT ;  /* 0x000000101100720c */ /* 0x000fda0003f06070 */
[----:B------:R-:W-:Y:S05]  /*0640*/  @P0 BRA `(.L_x_12020) ;  /* 0x0000000000300947 */ /* 0x000fea0003800000 */
[----:B0-----:R-:W0:Y:S01]  /*0650*/  LDC.64 R8, c[0x0][0x388] ;  /* 0x0000e200ff087b82 */ /* 0x001e220000000a00 */
[----:B------:R-:W-:Y:S02]  /*0660*/  IMAD.IADD R11, R0, 0x1, R17 ;  /* 0x00000001000b7824 */ /* 0x000fe400078e0211 */
[----:B------:R-:W-:Y:S02]  /*0670*/  VIADD R17, R17, 0x80 ;  /* 0x0000008011117836 */ /* 0x000fe40000000000 */
[----:B0-----:R-:W-:-:S05]  /*0680*/  IMAD.WIDE.U32 R8, R11, 0x2, R8 ;  /* 0x000000020b087825 */ /* 0x001fca00078e0008 */
[----:B------:R1:W-:Y:S02]  /*0690*/  STG.E.U16 desc[UR4][R8.64], R7 ;  /* 0x0000000708007986 */ /* 0x0003e4000c101504 */
.L_x_12019:
[----:B------:R-:W-:-:S13]  /*06a0*/  ISETP.GE.U32.AND P0, PT, R17, R16, PT ;  /* 0x000000101100720c */ /* 0x000fda0003f06070 */
[----:B------:R-:W-:Y:S05]  /*06b0*/  @P0 BRA `(.L_x_12021) ;  /* 0x0000000000300947 */ /* 0x000fea0003800000 */
[----:B01----:R-:W0:Y:S01]  /*06c0*/  LDC.64 R8, c[0x0][0x388] ;  /* 0x0000e200ff087b82 */ /* 0x003e220000000a00 */
[----:B------:R-:W-:Y:S02]  /*06d0*/  IMAD.IADD R7, R0, 0x1, R17 ;  /* 0x0000000100077824 */ /* 0x000fe400078e0211 */
[----:B------:R-:W-:Y:S02]  /*06e0*/  VIADD R17, R17, 0x80 ;  /* 0x0000008011117836 */ /* 0x000fe40000000000 */
[----:B0-----:R-:W-:-:S05]  /*06f0*/  IMAD.WIDE.U32 R8, R7, 0x2, R8 ;  /* 0x0000000207087825 */ /* 0x001fca00078e0008 */
[----:B------:R1:W-:Y:S02]  /*0700*/  STG.E.U16 desc[UR4][R8.64], R6 ;  /* 0x0000000608007986 */ /* 0x0003e4000c101504 */
.L_x_12020:
[----:B------:R-:W-:-:S13]  /*0710*/  ISETP.GE.U32.AND P0, PT, R17, R16, PT ;  /* 0x000000101100720c */ /* 0x000fda0003f06070 */
[----:B------:R-:W-:Y:S05]  /*0720*/  @P0 BRA `(.L_x_12022) ;  /* 0x0000000000340947 */ /* 0x000fea0003800000 */
[----:B-1----:R-:W1:Y:S01]  /*0730*/  LDC.64 R6, c[0x0][0x388] ;  /* 0x0000e200ff067b82 */ /* 0x002e620000000a00 */
[----:B0-----:R-:W-:Y:S02]  /*0740*/  IMAD.IADD R9, R0, 0x1, R17 ;  /* 0x0000000100097824 */ /* 0x001fe400078e0211 */
[----:B------:R-:W-:Y:S02]  /*0750*/  VIADD R17, R17, 0x80 ;  /* 0x0000008011117836 */ /* 0x000fe40000000000 */
[----:B-1----:R-:W-:-:S05]  /*0760*/  IMAD.WIDE.U32 R6, R9, 0x2, R6 ;  /* 0x0000000209067825 */ /* 0x002fca00078e0006 */
[----:B------:R2:W-:Y:S02]  /*0770*/  STG.E.U16 desc[UR4][R6.64], R5 ;  /* 0x0000000506007986 */ /* 0x0005e4000c101504 */
.L_x_12021:
        /* <DEDUP_REMOVED lines=8> */
.L_x_12022:
[----:B------:R-:W-:Y:S05]  /*0800*/  BSYNC.RELIABLE B1 ;  /* 0x0000000000017941 */ /* 0x000fea0003800100 */
.L_x_12017:
[----:B------:R-:W-:-:S13]  /*0810*/  ISETP.GE.U32.AND P0, PT, R17, R16, PT ;  /* 0x000000101100720c */ /* 0x000fda0003f06070 */
[----:B--2---:R-:W2:Y:S01]  /*0820*/  @!P0 LDC.64 R4, c[0x0][0x388] ;  /* 0x0000e200ff048b82 */ /* 0x004ea20000000a00 */
[----:B------:R-:W-:Y:S02]  /*0830*/  @!P0 IMAD.IADD R7, R0, 0x1, R17 ;  /* 0x0000000100078824 */ /* 0x000fe400078e0211 */
[----:B------:R-:W-:Y:S02]  /*0840*/  @!P0 VIADD R17, R17, 0x80 ;  /* 0x0000008011118836 */ /* 0x000fe40000000000 */
[----:B--2---:R-:W-:-:S05]  /*0850*/  @!P0 IMAD.WIDE.U32 R4, R7, 0x2, R4 ;  /* 0x0000000207048825 */ /* 0x004fca00078e0004 */
[----:B------:R3:W-:Y:S02]  /*0860*/  @!P0 STG.E.U16 desc[UR4][R4.64], R3 ;  /* 0x0000000304008986 */ /* 0x0007e4000c101504 */
.L_x_12023:
[----:B------:R-:W-:Y:S05]  /*0870*/  BSYNC.RECONVERGENT B0 ;  /* 0x0000000000007941 */ /* 0x000fea0003800200 */
.L_x_12016:
        /* <DEDUP_REMOVED lines=8> */
.L_x_12015:
        /* <DEDUP_REMOVED lines=13> */
[C---:B--2---:R-:W-:Y:S02]  /*09d0*/  LOP3.LUT R13, R8.reuse, 0xffff, RZ, 0xc0, !PT ;  /* 0x0000ffff080d7812 */ /* 0x044fe400078ec0ff */
[----:B------:R-:W-:Y:S02]  /*09e0*/  PRMT R8, R8, 0x7732, RZ ;  /* 0x0000773208087816 */ /* 0x000fe400000000ff */
[C---:B---3--:R-:W-:Y:S02]  /*09f0*/  LOP3.LUT R17, R10.reuse, 0xffff, RZ, 0xc0, !PT ;  /* 0x0000ffff0a117812 */ /* 0x048fe400078ec0ff */
[----:B------:R-:W-:Y:S01]  /*0a00*/  PRMT R10, R10, 0x7732, RZ ;  /* 0x000077320a0a7816 */ /* 0x000fe200000000ff */
[----:B-----5:R-:W-:Y:S01]  /*0a10*/  IMAD.MOV.U32 R7, RZ, RZ, R8 ;  /* 0x000000ffff077224 */ /* 0x020fe200078e0008 */
[C---:B----4-:R-:W-:Y:S02]  /*0a20*/  LOP3.LUT R19, R11.reuse, 0xffff, RZ, 0xc0, !PT ;  /* 0x0000ffff0b137812 */ /* 0x050fe400078ec0ff */
[----:B------:R-:W-:Y:S01]  /*0a30*/  PRMT R21, R11, 0x7732, RZ ;  /* 0x000077320b157816 */ /* 0x000fe200000000ff */
[----:B------:R-:W-:Y:S01]  /*0a40*/  IMAD.MOV.U32 R11, RZ, RZ, R10 ;  /* 0x000000ffff0b7224 */ /* 0x000fe200078e000a */
[----:B------:R-:W-:-:S02]  /*0a50*/  LOP3.LUT R15, R9, 0xffff, RZ, 0xc0, !PT ;  /* 0x0000ffff090f7812 */ /* 0x000fc400078ec0ff */
[----:B------:R-:W-:Y:S02]  /*0a60*/  PRMT R9, R9, 0x7732, RZ ;  /* 0x0000773209097816 */ /* 0x000fe400000000ff */
[-C--:B------:R-:W-:Y:S02]  /*0a70*/  SHF.L.U32 R13, R13, R4.reuse, RZ ;  /* 0x000000040d0d7219 */ /* 0x080fe400000006ff */
[-C--:B------:R-:W-:Y:S02]  /*0a80*/  SHF.L.U32 R15, R15, R4.reuse, RZ ;  /* 0x000000040f0f7219 */ /* 0x080fe400000006ff */
[-C--:B------:R-:W-:Y:S02]  /*0a90*/  SHF.L.U32 R17, R17, R4.reuse, RZ ;  /* 0x0000000411117219 */ /* 0x080fe400000006ff */
[-C--:B------:R-:W-:Y:S02]  /*0aa0*/  SHF.L.U32 R19, R19, R4.reuse, RZ ;  /* 0x0000000413137219 */ /* 0x080fe400000006ff */
[----:B------:R-:W-:-:S02]  /*0ab0*/  SHF.L.U32 R7, R7, R4, RZ ;  /* 0x0000000407077219 */ /* 0x000fc400000006ff */
[-C--:B------:R-:W-:Y:S02]  /*0ac0*/  SHF.L.U32 R9, R9, R4.reuse, RZ ;  /* 0x0000000409097219 */ /* 0x080fe400000006ff */
[-C--:B------:R-:W-:Y:S02]  /*0ad0*/  SHF.L.U32 R11, R11, R4.reuse, RZ ;  /* 0x000000040b0b7219 */ /* 0x080fe400000006ff */
[----:B------:R-:W-:Y:S02]  /*0ae0*/  SHF.L.U32 R21, R21, R4, RZ ;  /* 0x0000000415157219 */ /* 0x000fe400000006ff */
[----:B------:R-:W-:Y:S02]  /*0af0*/  SEL R13, R13, RZ, !P0 ;  /* 0x000000ff0d0d7207 */ /* 0x000fe40004000000 */
        /* <DEDUP_REMOVED lines=16> */
.L_x_12024:
        /* <DEDUP_REMOVED lines=16> */
.L_x_21150:


//--------------------- .text._ZN2at6native29vectorized_elementwise_kernelILi4ENS0_13BUnaryFunctorIsssZZZNS0_18lshift_kernel_cudaERNS_18TensorIteratorBaseEENKUlvE_clEvENKUlvE3_clEvEUlssE_EESt5arrayIPcLm2EEEEviT0_T1_ --------------------------
	.section	.text._ZN2at6native29vectorized_elementwise_kernelILi4ENS0_13BUnaryFunctorIsssZZZNS0_18lshift_kernel_cudaERNS_18TensorIteratorBaseEENKUlvE_clEvENKUlvE3_clEvEUlssE_EESt5arrayIPcLm2EEEEviT0_T1_,"ax",@progbits
	.align	128
        .global         _ZN2at6native29vectorized_elementwise_kernelILi4ENS0_13BUnaryFunctorIsssZZZNS0_18lshift_kernel_cudaERNS_18TensorIteratorBaseEENKUlvE_clEvENKUlvE3_clEvEUlssE_EESt5arrayIPcLm2EEEEviT0_T1_
        .type           _ZN2at6native29vectorized_elementwise_kernelILi4ENS0_13BUnaryFunctorIsssZZZNS0_18lshift_kernel_cudaERNS_18TensorIteratorBaseEENKUlvE_clEvENKUlvE3_clEvEUlssE_EESt5arrayIPcLm2EEEEviT0_T1_,@function
        .size           _ZN2at6native29vectorized_elementwise_kernelILi4ENS0_13BUnaryFunctorIsssZZZNS0_18lshift_kernel_cudaERNS_18TensorIteratorBaseEENKUlvE_clEvENKUlvE3_clEvEUlssE_EESt5arrayIPcLm2EEEEviT0_T1_,(.L_x_21151 - _ZN2at6native29vectorized_elementwise_kernelILi4ENS0_13BUnaryFunctorIsssZZZNS0_18lshift_kernel_cudaERNS_18TensorIteratorBaseEENKUlvE_clEvENKUlvE3_clEvEUlssE_EESt5arrayIPcLm2EEEEviT0_T1_)
        .other          _ZN2at6native29vectorized_elementwise_kernelILi4ENS0_13BUnaryFunctorIsssZZZNS0_18lshift_kernel_cudaERNS_18TensorIteratorBaseEENKUlvE_clEvENKUlvE3_clEvEUlssE_EESt5arrayIPcLm2EEEEviT0_T1_,@"STO_CUDA_ENTRY STV_DEFAULT"
_ZN2at6native29vectorized_elementwise_kernelILi4ENS0_13BUnaryFunctorIsssZZZNS0_18lshift_kernel_cudaERNS_18TensorIteratorBaseEENKUlvE_clEvENKUlvE3_clEvEUlssE_EESt5arrayIPcLm2EEEEviT0_T1_:
.text._ZN2at6native29vectorized_elementwise_kernelILi4ENS0_13BUnaryFunctorIsssZZZNS0_18lshift_kernel_cudaERNS_18TensorIteratorBaseEENKUlvE_clEvENKUlvE3_clEvEUlssE_EESt5arrayIPcLm2EEEEviT0_T1_:
        /* <DEDUP_REMOVED lines=99> */
.L_x_12028:
[----:B------:R-:W-:-:S13]  /*0630*/  ISETP.GE.U32.AND P0, PT, R17, R16, PT ;  /* 0x000000101100720c */ /* 0x000fda0003f06070 */
[----:B------:R-:W-:Y:S05]  /*0640*/  @P0 BRA `(.L_x_12030) ;  /* 0x0000000000300947 */ /* 0x000fea0003800000 */
[----:B0-----:R-:W0:Y:S01]  /*0650*/  LDC.64 R8, c[0x0][0x388] ;  /* 0x0000e200ff087b82 */ /* 0x001e220000000a00 */
[----:B------:R-:W-:Y:S02]  /*0660*/  IMAD.IADD R11, R0, 0x1, R17 ;  /* 0x00000001000b7824 */ /* 0x000fe400078e0211 */
[----:B------:R-:W-:Y:S02]  /*0670*/  VIADD R17, R17, 0x80 ;  /* 0x0000008011117836 */ /* 0x000fe40000000000 */
[----:B0-----:R-:W-:-:S05]  /*0680*/  IMAD.WIDE.U32 R8, R11, 0x2, R8 ;  /* 0x000000020b087825 */ /* 0x001fca00078e0008 */
[----:B------:R1:W-:Y:S02]  /*0690*/  STG.E.U16 desc[UR4][R8.64], R7 ;  /* 0x0000000708007986 */ /* 0x0003e4000c101504 */
.L_x_12029:
[----:B------:R-:W-:-:S13]  /*06a0*/  ISETP.GE.U32.AND P0, PT, R17, R16, PT ;  /* 0x000000101100720c */ /* 0x000fda0003f06070 */
[----:B------:R-:W-:Y:S05]  /*06b0*/  @P0 BRA `(.L_x_12031) ;  /* 0x0000000000300947 */ /* 0x000fea0003800000 */
[----:B01----:R-:W0:Y:S01]  /*06c0*/  LDC.64 R8, c[0x0][0x388] ;  /* 0x0000e200ff087b82 */ /* 0x003e220000000a00 */
[----:B------:R-:W-:Y:S02]  /*06d0*/  IMAD.IADD R7, R0, 0x1, R17 ;  /* 0x0000000100077824 */ /* 0x000fe400078e0211 */
[----:B------:R-:W-:Y:S02]  /*06e0*/  VIADD R17, R17, 0x80 ;  /* 0x0000008011117836 */ /* 0x000fe40000000000 */
[----:B0-----:R-:W-:-:S05]  /*06f0*/  IMAD.WIDE.U32 R8, R7, 0x2, R8 ;  /* 0x0000000207087825 */ /* 0x001fca00078e0008 */
[----:B------:R1:W-:Y:S02]  /*0700*/  STG.E.U16 desc[UR4][R8.64], R6 ;  /* 0x0000000608007986 */ /* 0x0003e4000c101504 */
.L_x_12030:
[----:B------:R-:W-:-:S13]  /*0710*/  ISETP.GE.U32.AND P0, PT, R17, R16, PT ;  /* 0x000000101100720c */ /* 0x000fda0003f06070 */
[----:B------:R-:W-:Y:S05]  /*0720*/  @P0 BRA `(.L_x_12032) ;  /* 0x0000000000340947 */ /* 0x000fea0003800000 */
[----:B-1----:R-:W1:Y:S01]  /*0730*/  LDC.64 R6, c[0x0][0x388] ;  /* 0x0000e200ff067b82 */ /* 0x002e620000000a00 */
[----:B0-----:R-:W-:Y:S02]  /*0740*/  IMAD.IADD R9, R0, 0x1, R17 ;  /* 0x0000000100097824 */ /* 0x001fe400078e0211 */
[----:B------:R-:W-:Y:S02]  /*0750*/  VIADD R17, R17, 0x80 ;  /* 0x0000008011117836 */ /* 0x000fe40000000000 */
[----:B-1----:R-:W-:-:S05]  /*0760*/  IMAD.WIDE.U32 R6, R9, 0x2, R6 ;  /* 0x0000000209067825 */ /* 0x002fca00078e0006 */
[----:B------:R2:W-:Y:S02]  /*0770*/  STG.E.U16 desc[UR4][R6.64], R5 ;  /* 0x0000000506007986 */ /* 0x0005e4000c101504 */
.L_x_12031:
        /* <DEDUP_REMOVED lines=8> */
.L_x_12032:
[----:B------:R-:W-:Y:S05]  /*0800*/  BSYNC.RELIABLE B1 ;  /* 0x0000000000017941 */ /* 0x000fea0003800100 */
.L_x_12027:
[----:B------:R-:W-:-:S13]  /*0810*/  ISETP.GE.U32.AND P0, PT, R17, R16, PT ;  /* 0x000000101100720c */ /* 0x000fda0003f06070 */
[----:B--2---:R-:W2:Y:S01]  /*0820*/  @!P0 LDC.64 R4, c[0x0][0x388] ;  /* 0x0000e200ff048b82 */ /* 0x004ea20000000a00 */
[----:B------:R-:W-:Y:S02]  /*0830*/  @!P0 IMAD.IADD R7, R0, 0x1, R17 ;  /* 0x0000000100078824 */ /* 0x000fe400078e0211 */
[----:B------:R-:W-:Y:S02]  /*0840*/  @!P0 VIADD R17, R17, 0x80 ;  /* 0x0000008011118836 */ /* 0x000fe40000000000 */
[----:B--2---:R-:W-:-:S05]  /*0850*/  @!P0 IMAD.WIDE.U32 R4, R7, 0x2, R4 ;  /* 0x0000000207048825 */ /* 0x004fca00078e0004 */
[----:B------:R3:W-:Y:S02]  /*0860*/  @!P0 STG.E.U16 desc[UR4][R4.64], R3 ;  /* 0x0000000304008986 */ /* 0x0007e4000c101504 */
.L_x_12033:
[----:B------:R-:W-:Y:S05]  /*0870*/  BSYNC.RECONVERGENT B0 ;  /* 0x0000000000007941 */ /* 0x000fea0003800200 */
.L_x_12026:
        /* <DEDUP_REMOVED lines=8> */
.L_x_12025:
[----:B------:R-:W0:Y:S01]  /*0900*/  S2R R5, SR_TID.X ;  /* 0x0000000000057919 */ /* 0x000e220000002100 */
[----:B------:R-:W1:Y:S02]  /*0910*/  LDC.64 R2, c[0x0][0x390] ;  /* 0x0000e400ff027b82 */ /* 0x000e640000000a00 */
[----:B-1----:R-:W-:-:S04]  /*0920*/  IMAD.WIDE.U32 R2, R0, 0x2, R2 ;  /* 0x0000000200027825 */ /* 0x002fc800078e0002 */
[----:B0-----:R-:W-:Y:S02]  /*0930*/  IMAD.WIDE.U32 R6, R5, 0x8, R2 ;  /* 0x0000000805067825 */ /* 0x001fe400078e0002 */
[----:B------:R-:W0:Y:S03]  /*0940*/  LDC.U16 R4, c[0x0][0x386] ;  /* 0x0000e180ff047b82 */ /* 0x000e260000000400 */
[----:B------:R-:W2:Y:S04]  /*0950*/  LDG.E.64 R12, desc[UR4][R6.64] ;  /* 0x00000004060c7981 */ /* 0x000ea8000c1e1b00 */
[----:B------:R-:W3:Y:S01]  /*0960*/  LDG.E.64 R16, desc[UR4][R6.64+0x400] ;  /* 0x0004000406107981 */ /* 0x000ee2000c1e1b00 */
[----:B------:R-:W1:Y:S01]  /*0970*/  LDC.64 R2, c[0x0][0x388] ;  /* 0x0000e200ff027b82 */ /* 0x000e620000000a00 */
[----:B0-----:R-:W-:Y:S01]  /*0980*/  ISETP.GT.U32.AND P0, PT, R4, 0xf, PT ;  /* 0x0000000f0400780c */ /* 0x001fe20003f04070 */
[----:B-1----:R-:W-:-:S04]  /*0990*/  IMAD.WIDE.U32 R2, R0, 0x2, R2 ;  /* 0x0000000200027825 */ /* 0x002fc800078e0002 */
[----:B------:R-:W-:Y:S01]  /*09a0*/  IMAD.WIDE.U32 R2, R5, 0x8, R2 ;  /* 0x0000000805027825 */ /* 0x000fe200078e0002 */
[C---:B--2---:R-:W-:Y:S02]  /*09b0*/  LOP3.LUT R9, R12.reuse, 0xffff, RZ, 0xc0, !PT ;  /* 0x0000ffff0c097812 */ /* 0x044fe400078ec0ff */
[----:B------:R-:W-:Y:S02]  /*09c0*/  PRMT R12, R12, 0x7732, RZ ;  /* 0x000077320c0c7816 */ /* 0x000fe400000000ff */
[C---:B---3--:R-:W-:Y:S02]  /*09d0*/  LOP3.LUT R15, R16.reuse, 0xffff, RZ, 0xc0, !PT ;  /* 0x0000ffff100f7812 */ /* 0x048fe400078ec0ff */
[----:B------:R-:W-:Y:S01]  /*09e0*/  PRMT R16, R16, 0x7732, RZ ;  /* 0x0000773210107816 */ /* 0x000fe200000000ff */
[----:B------:R-:W-:Y:S01]  /*09f0*/  IMAD.MOV.U32 R7, RZ, RZ, R12 ;  /* 0x000000ffff077224 */ /* 0x000fe200078e000c */
[C---:B------:R-:W-:Y:S02]  /*0a00*/  LOP3.LUT R19, R17.reuse, 0xffff, RZ, 0xc0, !PT ;  /* 0x0000ffff11137812 */ /* 0x040fe400078ec0ff */
        /* <DEDUP_REMOVED lines=24> */
[----:B------:R-:W-:Y:S04]  /*0b90*/  STG.E.64 desc[UR4][R2.64], R10 ;  /* 0x0000000a02007986 */ /* 0x000fe8000c101b04 */
[----:B------:R-:W-:Y:S01]  /*0ba0*/  STG.E.64 desc[UR4][R2.64+0x400], R6 ;  /* 0x0004000602007986 */ /* 0x000fe2000c101b04 */
[----:B------:R-:W-:Y:S05]  /*0bb0*/  EXIT ;  /* 0x000000000000794d */ /* 0x000fea0003800000 */
.L_x_12034:
        /* <DEDUP_REMOVED lines=12> */
.L_x_21151:


//--------------------- .text._ZN2at6native29vectorized_elementwise_kernelILi8ENS0_13BUnaryFunctorIsssZZZNS0_18lshift_kernel_cudaERNS_18TensorIteratorBaseEENKUlvE_clEvENKUlvE3_clEvEUlssE_EESt5arrayIPcLm2EEEEviT0_T1_ --------------------------
	.section	.text._ZN2at6native29vectorized_elementwise_kernelILi8ENS0_13BUnaryFunctorIsssZZZNS0_18lshift_kernel_cudaERNS_18TensorIteratorBaseEENKUlvE_clEvENKUlvE3_clEvEUlssE_EESt5arrayIPcLm2EEEEviT0_T1_,"ax",@progbits
	.align	128
        .global         _ZN2at6native29vectorized_elementwise_kernelILi8ENS0_13BUnaryFunctorIsssZZZNS0_18lshift_kernel_cudaERNS_18TensorIteratorBaseEENKUlvE_clEvENKUlvE3_clEvEUlssE_EESt5arrayIPcLm2EEEEviT0_T1_
        .type           _ZN2at6native29vectorized_elementwise_kernelILi8ENS0_13BUnaryFunctorIsssZZZNS0_18lshift_kernel_cudaERNS_18TensorIteratorBaseEENKUlvE_clEvENKUlvE3_clEvEUlssE_EESt5arrayIPcLm2EEEEviT0_T1_,@function
        .size           _ZN2at6native29vectorized_elementwise_kernelILi8ENS0_13BUnaryFunctorIsssZZZNS0_18lshift_kernel_cudaERNS_18TensorIteratorBaseEENKUlvE_clEvENKUlvE3_clEvEUlssE_EESt5arrayIPcLm2EEEEviT0_T1_,(.L_x_21152 - _ZN2at6native29vectorized_elementwise_kernelILi8ENS0_13BUnaryFunctorIsssZZZNS0_18lshift_kernel_cudaERNS_18TensorIteratorBaseEENKUlvE_clEvENKUlvE3_clEvEUlssE_EESt5arrayIPcLm2EEEEviT0_T1_)
        .other          _ZN2at6native29vectorized_elementwise_kernelILi8ENS0_13BUnaryFunctorIsssZZZNS0_18lshift_kernel_cudaERNS_18TensorIteratorBaseEENKUlvE_clEvENKUlvE3_clEvEUlssE_EESt5arrayIPcLm2EEEEviT0_T1_,@"STO_CUDA_ENTRY STV_DEFAULT"
_ZN2at6native29vectorized_elementwise_kernelILi8ENS0_13BUnaryFunctorIsssZZZNS0_18lshift_kernel_cudaERNS_18TensorIteratorBaseEENKUlvE_clEvENKUlvE3_clEvEUlssE_EESt5arrayIPcLm2EEEEviT0_T1_:
.text._ZN2at6native29vectorized_elementwise_kernelILi8ENS0_13BUnaryFunctorIsssZZZNS0_18lshift_kernel_cudaERNS_18TensorIteratorBaseEENKUlvE_clEvENKUlvE3_clEvEUlssE_EESt5arrayIPcLm2EEEEviT0_T1_:
        /* <DEDUP_REMOVED lines=99> */
.L_x_12038:
[----:B------:R-:W-:-:S13]  /*0630*/  ISETP.GE.U32.AND P0, PT, R17, R16, PT ;  /* 0x000000101100720c */ /* 0x000fda0003f06070 */
[----:B------:R-:W-:Y:S05]  /*0640*/  @P0 BRA `(.L_x_12040) ;  /* 0x0000000000300947 */ /* 0x000fea0003800000 */
[----:B0-----:R-:W0:Y:S01]  /*0650*/  LDC.64 R8, c[0x0][0x388] ;  /* 0x0000e200ff087b82 */ /* 0x001e220000000a00 */
[----:B------:R-:W-:Y:S02]  /*0660*/  IMAD.IADD R11, R0, 0x1, R17 ;  /* 0x00000001000b7824 */ /* 0x000fe400078e0211 */
[----:B------:R-:W-:Y:S02]  /*0670*/  VIADD R17, R17, 0x80 ;  /* 0x0000008011117836 */ /* 0x000fe40000000000 */
[----:B0-----:R-:W-:-:S05]  /*0680*/  IMAD.WIDE.U32 R8, R11, 0x2, R8 ;  /* 0x000000020b087825 */ /* 0x001fca00078e0008 */
[----:B------:R1:W-:Y:S02]  /*0690*/  STG.E.U16 desc[UR4][R8.64], R7 ;  /* 0x0000000708007986 */ /* 0x0003e4000c101504 */
.L_x_12039:
[----:B------:R-:W-:-:S13]  /*06a0*/  ISETP.GE.U32.AND P0, PT, R17, R16, PT ;  /* 0x000000101100720c */ /* 0x000fda0003f06070 */
[----:B------:R-:W-:Y:S05]  /*06b0*/  @P0 BRA `(.L_x_12041) ;  /* 0x0000000000300947 */ /* 0x000fea0003800000 */
[----:B01----:R-:W0:Y:S01]  /*06c0*/  LDC.64 R8, c[0x0][0x388] ;  /* 0x0000e200ff087b82 */ /* 0x003e220000000a00 */
[----:B------:R-:W-:Y:S02]  /*06d0*/  IMAD.IADD R7, R0, 0x1, R17 ;  /* 0x0000000100077824 */ /* 0x000fe400078e0211 */
[----:B------:R-:W-:Y:S02]  /*06e0*/  VIADD R17, R17, 0x80 ;  /* 0x0000008011117836 */ /* 0x000fe40000000000 */
[----:B0-----:R-:W-:-:S05]  /*06f0*/  IMAD.WIDE.U32 R8, R7, 0x2, R8 ;  /* 0x0000000207087825 */ /* 0x001fca00078e0008 */
[----:B------:R1:W-:Y:S02]  /*0700*/  STG.E.U16 desc[UR4][R8.64], R6 ;  /* 0x0000000608007986 */ /* 0x0003e4000c101504 */
.L_x_12040:
[----:B------:R-:W-:-:S13]  /*0710*/  ISETP.GE.U32.AND P0, PT, R17, R16, PT ;  /* 0x000000101100720c */ /* 0x000fda0003f06070 */
[----:B------:R-:W-:Y:S05]  /*0720*/  @P0 BRA `(.L_x_12042) ;  /* 0x0000000000340947 */ /* 0x000fea0003800000 */
[----:B-1----:R-:W1:Y:S01]  /*0730*/  LDC.64 R6, c[0x0][0x388] ;  /* 0x0000e200ff067b82 */ /* 0x002e620000000a00 */
[----:B0-----:R-:W-:Y:S02]  /*0740*/  IMAD.IADD R9, R0, 0x1, R17 ;  /* 0x0000000100097824 */ /* 0x001fe400078e0211 */
[----:B------:R-:W-:Y:S02]  /*0750*/  VIADD R17, R17, 0x80 ;  /* 0x0000008011117836 */ /* 0x000fe40000000000 */
[----:B-1----:R-:W-:-:S05]  /*0760*/  IMAD.WIDE.U32 R6, R9, 0x2, R6 ;  /* 0x0000000209067825 */ /* 0x002fca00078e0006 */
[----:B------:R2:W-:Y:S02]  /*0770*/  STG.E.U16 desc[UR4][R6.64], R5 ;  /* 0x0000000506007986 */ /* 0x0005e4000c101504 */
.L_x_12041:
        /* <DEDUP_REMOVED lines=8> */
.L_x_12042:
[----:B------:R-:W-:Y:S05]  /*0800*/  BSYNC.RELIABLE B1 ;  /* 0x0000000000017941 */ /* 0x000fea0003800100 */
.L_x_12037:
[----:B------:R-:W-:-:S13]  /*0810*/  ISETP.GE.U32.AND P0, PT, R17, R16, PT ;  /* 0x000000101100720c */ /* 0x000fda0003f06070 */
[----:B--2---:R-:W2:Y:S01]  /*0820*/  @!P0 LDC.64 R4, c[0x0][0x388] ;  /* 0x0000e200ff048b82 */ /* 0x004ea20000000a00 */
[----:B------:R-:W-:Y:S02]  /*0830*/  @!P0 IMAD.IADD R7, R0, 0x1, R17 ;  /* 0x0000000100078824 */ /* 0x000fe400078e0211 */
[----:B------:R-:W-:Y:S02]  /*0840*/  @!P0 VIADD R17, R17, 0x80 ;  /* 0x0000008011118836 */ /* 0x000fe40000000000 */
[----:B--2---:R-:W-:-:S05]  /*0850*/  @!P0 IMAD.WIDE.U32 R4, R7, 0x2, R4 ;  /* 0x0000000207048825 */ /* 0x004fca00078e0004 */
[----:B------:R3:W-:Y:S02]  /*0860*/  @!P0 STG.E.U16 desc[UR4][R4.64], R3 ;  /* 0x0000000304008986 */ /* 0x0007e4000c101504 */
.L_x_12043:
[----:B------:R-:W-:Y:S05]  /*0870*/  BSYNC.RECONVERGENT B0 ;  /* 0x0000000000007941 */ /* 0x000fea0003800200 */
.L_x_12036:
        /* <DEDUP_REMOVED lines=8> */
.L_x_12035:
        /* <DEDUP_REMOVED lines=10> */
[----:B--2---:R-:W-:Y:S02]  /*09a0*/  PRMT R13, R5, 0x7732, RZ ;  /* 0x00007732050d7816 */ /* 0x004fe400000000ff */
[----:B------:R-:W-:Y:S02]  /*09b0*/  PRMT R14, R6, 0x7732, RZ ;  /* 0x00007732060e7816 */ /* 0x000fe400000000ff */
[C---:B------:R-:W-:Y:S02]  /*09c0*/  PRMT R16, R7.reuse, 0x7732, RZ ;  /* 0x0000773207107816 */ /* 0x040fe400000000ff */
[----:B------:R-:W-:Y:S02]  /*09d0*/  LOP3.LUT R9, R4, 0xffff, RZ, 0xc0, !PT ;  /* 0x0000ffff04097812 */ /* 0x000fe400078ec0ff */
[----:B------:R-:W-:Y:S01]  /*09e0*/  LOP3.LUT R11, R6, 0xffff, RZ, 0xc0, !PT ;  /* 0x0000ffff060b7812 */ /* 0x000fe200078ec0ff */
[----:B------:R-:W-:Y:S01]  /*09f0*/  IMAD.MOV.U32 R6, RZ, RZ, R13 ;  /* 0x000000ffff067224 */ /* 0x000fe200078e000d */
[----:B------:R-:W-:Y:S01]  /*0a00*/  LOP3.LUT R12, R7, 0xffff, RZ, 0xc0, !PT ;  /* 0x0000ffff070c7812 */ /* 0x000fe200078ec0ff */
[----:B------:R-:W-:Y:S01]  /*0a10*/  IMAD.MOV.U32 R7, RZ, RZ, R14 ;  /* 0x000000ffff077224 */ /* 0x000fe200078e000e */
[----:B------:R-:W-:Y:S01]  /*0a20*/  PRMT R4, R4, 0x7732, RZ ;  /* 0x0000773204047816 */ /* 0x000fe200000000ff */
[----:B------:R-:W-:Y:S01]  /*0a30*/  IMAD.MOV.U32 R14, RZ, RZ, R16 ;  /* 0x000000ffff0e7224 */ /* 0x000fe200078e0010 */
[----:B------:R-:W-:-:S02]  /*0a40*/  LOP3.LUT R10, R5, 0xffff, RZ, 0xc0, !PT ;  /* 0x0000ffff050a7812 */ /* 0x000fc400078ec0ff */
[-C--:B------:R-:W-:Y:S02]  /*0a50*/  SHF.L.U32 R9, R9, R15.reuse, RZ ;  /* 0x0000000f09097219 */ /* 0x080fe400000006ff */
[-C--:B------:R-:W-:Y:S02]  /*0a60*/  SHF.L.U32 R5, R4, R15.reuse, RZ ;  /* 0x0000000f04057219 */ /* 0x080fe400000006ff */
[-C--:B------:R-:W-:Y:S02]  /*0a70*/  SHF.L.U32 R10, R10, R15.reuse, RZ ;  /* 0x0000000f0a0a7219 */ /* 0x080fe400000006ff */
[-C--:B------:R-:W-:Y:S02]  /*0a80*/  SHF.L.U32 R13, R12, R15.reuse, RZ ;  /* 0x0000000f0c0d7219 */ /* 0x080fe400000006ff */
[-C--:B------:R-:W-:Y:S02]  /*0a90*/  SHF.L.U32 R6, R6, R15.reuse, RZ ;  /* 0x0000000f06067219 */ /* 0x080fe400000006ff */
[----:B------:R-:W-:-:S02]  /*0aa0*/  SHF.L.U32 R11, R11, R15, RZ ;  /* 0x0000000f0b0b7219 */ /* 0x000fc400000006ff */
[-C--:B------:R-:W-:Y:S02]  /*0ab0*/  SHF.L.U32 R12, R7, R15.reuse, RZ ;  /* 0x0000000f070c7219 */ /* 0x080fe400000006ff */
[----:B------:R-:W-:Y:S02]  /*0ac0*/  SHF.L.U32 R14, R14, R15, RZ ;  /* 0x0000000f0e0e7219 */ /* 0x000fe400000006ff */
[----:B------:R-:W-:Y:S02]  /*0ad0*/  SEL R4, R9, RZ, !P0 ;  /* 0x000000ff09047207 */ /* 0x000fe40004000000 */
[----:B------:R-:W-:Y:S02]  /*0ae0*/  SEL R5, R5, RZ, !P0 ;  /* 0x000000ff05057207 */ /* 0x000fe40004000000 */
[----:B------:R-:W-:Y:S02]  /*0af0*/  SEL R10, R10, RZ, !P0 ;  /* 0x000000ff0a0a7207 */ /* 0x000fe40004000000 */
[----:B------:R-:W-:-:S02]  /*0b00*/  SEL R7, R6, RZ, !P0 ;  /* 0x000000ff06077207 */ /* 0x000fc40004000000 */
[----:B------:R-:W-:Y:S02]  /*0b10*/  SEL R11, R11, RZ, !P0 ;  /* 0x000000ff0b0b7207 */ /* 0x000fe40004000000 */
[----:B------:R-:W-:Y:S02]  /*0b20*/  SEL R13, R13, RZ, !P0 ;  /* 0x000000ff0d0d7207 */ /* 0x000fe40004000000 */
        /* <DEDUP_REMOVED lines=8> */
.L_x_12044:
        /* <DEDUP_REMOVED lines=13> */
.L_x_21152:


//--------------------- .text._ZN2at6native18elementwise_kernelILi128ELi4EZNS0_15gpu_kernel_implINS0_13AUnaryFunctorIsssZZZNS0_18lshift_kernel_cudaERNS_18TensorIteratorBaseEENKUlvE_clEvENKUlvE3_clEvEUlssE_EEEEvS5_RKT_EUliE_EEviT1_ --------------------------
	.section	.text._ZN2at6native18elementwise_kernelILi128ELi4EZNS0_15gpu_kernel_implINS0_13AUnaryFunctorIsssZZZNS0_18lshift_kernel_cudaERNS_18TensorIteratorBaseEENKUlvE_clEvENKUlvE3_clEvEUlssE_EEEEvS5_RKT_EUliE_EEviT1_,"ax",@progbits
	.align	128
        .global         _ZN2at6native18elementwise_kernelILi128ELi4EZNS0_15gpu_kernel_implINS0_13AUnaryFunctorIsssZZZNS0_18lshift_kernel_cudaERNS_18TensorIteratorBaseEENKUlvE_clEvENKUlvE3_clEvEUlssE_EEEEvS5_RKT_EUliE_EEviT1_
        .type           _ZN2at6native18elementwise_kernelILi128ELi4EZNS0_15gpu_kernel_implINS0_13AUnaryFunctorIsssZZZNS0_18lshift_kernel_cudaERNS_18TensorIteratorBaseEENKUlvE_clEvENKUlvE3_clEvEUlssE_EEEEvS5_RKT_EUliE_EEviT1_,@function
        .size           _ZN2at6native18elementwise_kernelILi128ELi4EZNS0_15gpu_kernel_implINS0_13AUnaryFunctorIsssZZZNS0_18lshift_kernel_cudaERNS_18TensorIteratorBaseEENKUlvE_clEvENKUlvE3_clEvEUlssE_EEEEvS5_RKT_EUliE_EEviT1_,(.L_x_21153 - _ZN2at6native18elementwise_kernelILi128ELi4EZNS0_15gpu_kernel_implINS0_13AUnaryFunctorIsssZZZNS0_18lshift_kernel_cudaERNS_18TensorIteratorBaseEENKUlvE_clEvENKUlvE3_clEvEUlssE_EEEEvS5_RKT_EUliE_EEviT1_)
        .other          _ZN2at6native18elementwise_kernelILi128ELi4EZNS0_15gpu_kernel_implINS0_13AUnaryFunctorIsssZZZNS0_18lshift_kernel_cudaERNS_18TensorIteratorBaseEENKUlvE_clEvENKUlvE3_clEvEUlssE_EEEEvS5_RKT_EUliE_EEviT1_,@"STO_CUDA_ENTRY STV_DEFAULT"
_ZN2at6native18elementwise_kernelILi128ELi4EZNS0_15gpu_kernel_implINS0_13AUnaryFunctorIsssZZZNS0_18lshift_kernel_cudaERNS_18TensorIteratorBaseEENKUlvE_clEvENKUlvE3_clEvEUlssE_EEEEvS5_RKT_EUliE_EEviT1_:
.text._ZN2at6native18elementwise_kernelILi128ELi4EZNS0_15gpu_kernel_implINS0_13AUnaryFunctorIsssZZZNS0_18lshift_kernel_cudaERNS_18TensorIteratorBaseEENKUlvE_clEvENKUlvE3_clEvEUlssE_EEEEvS5_RKT_EUliE_EEviT1_:
[----:B------:R-:W0:Y:S01]  /*0000*/  LDC R1, c[0x0][0x37c] ;  /* 0x0000df00ff017b82 */ /* 0x000e220000000800 */
[----:B------:R-:W1:Y:S07]  /*0010*/  S2R R17, SR_TID.X ;  /* 0x0000000000117919 */ /* 0x000e6e0000002100 */
[----:B------:R-:W2:Y:S01]  /*0020*/  S2UR UR4, SR_CTAID.X ;  /* 0x00000000000479c3 */ /* 0x000ea20000002500 */
[----:B------:R-:W3:Y:S01]  /*0030*/  LDCU UR39, c[0x0][0x388] ;  /* 0x00007100ff2777ac */ /* 0x000ee20008000800 */
[----:B------:R-:W-:Y:S01]  /*0040*/  BSSY.RECONVERGENT B6, `(.L_x_12045) ;  /* 0x000030c000067945 */ /* 0x000fe20003800200 */
[----:B------:R-:W4:Y:S05]  /*0050*/  LDCU UR5, c[0x0][0x380] ;  /* 0x00007000ff0577ac */ /* 0x000f2a0008000800 */
[----:B------:R-:W0:Y:S01]  /*0060*/  LDC.U16 R18, c[0x0][0x592] ;  /* 0x00016480ff127b82 */ /* 0x000e220000000400 */
        /* <DEDUP_REMOVED lines=313> */
.L_x_12047:
        /* <DEDUP_REMOVED lines=16> */
.L_x_12051:
[----:B------:R0:W5:Y:S01]  /*1500*/  LDG.E.U8 R0, desc[UR36][R2.64] ;  /* 0x0000002402007981 */ /* 0x000162000c1e1100 */
[----:B------:R-:W-:Y:S05]  /*1510*/  BRA `(.L_x_12053) ;  /* 0x0000000c004c7947 */ /* 0x000fea0003800000 */
.L_x_12050:
        /* <DEDUP_REMOVED lines=8> */
.L_x_12055:
[----:B------:R0:W5:Y:S01]  /*15a0*/  LDG.E.U16 R0, desc[UR36][R2.64] ;  /* 0x0000002402007981 */ /* 0x000162000c1e1500 */
[----:B------:R-:W-:Y:S05]  /*15b0*/  BRA `(.L_x_12053) ;  /* 0x0000000c00247947 */ /* 0x000fea0003800000 */
.L_x_12054:
[----:B------:R0:W5:Y:S01]  /*15c0*/  LDG.E.U16 R0, desc[UR36][R2.64] ;  /* 0x0000002402007981 */ /* 0x000162000c1e1500 */
[----:B------:R-:W-:Y:S05]  /*15d0*/  BRA `(.L_x_12053) ;  /* 0x0000000c001c7947 */ /* 0x000fea0003800000 */
.L_x_12049:
        /* <DEDUP_REMOVED lines=9> */
.L_x_12057:
[----:B------:R-:W2:Y:S02]  /*1670*/  LDG.E.U16 R4, desc[UR36][R2.64] ;  /* 0x0000002402047981 */ /* 0x000ea4000c1e1500 */
[----:B--2---:R-:W-:-:S06]  /*1680*/  HADD2.F32 R4, -RZ, R4.H0_H0 ;  /* 0x20000004ff047230 */ /* 0x004fcc0000004100 */
[----:B------:R-:W0:Y:S02]  /*1690*/  F2I.FTZ.TRUNC.NTZ R4, R4 ;  /* 0x0000000400047305 */ /* 0x000e24000021f100 */
[----:B0-----:R-:W-:Y:S01]  /*16a0*/  PRMT R0, R4, 0x7610, R0 ;  /* 0x0000761004007816 */ /* 0x001fe20000000000 */
[----:B------:R-:W-:Y:S06]  /*16b0*/  BRA `(.L_x_12053) ;  /* 0x0000000800e47947 */ /* 0x000fec0003800000 */
.L_x_12056:
        /* <DEDUP_REMOVED lines=9> */
.L_x_12059:
[----:B------:R-:W2:Y:S02]  /*1750*/  LDG.E.U16 R2, desc[UR36][R2.64] ;  /* 0x0000002402027981 */ /* 0x000ea4000c1e1500 */
[----:B--2---:R-:W-:-:S06]  /*1760*/  HADD2.F32 R4, -RZ, R2.H0_H0 ;  /* 0x20000002ff047230 */ /* 0x004fcc0000004100 */
[----:B------:R-:W0:Y:S02]  /*1770*/  F2I.FTZ.TRUNC.NTZ R4, R4 ;  /* 0x0000000400047305 */ /* 0x000e24000021f100 */
[----:B0-----:R-:W-:Y:S01]  /*1780*/  PRMT R0, R4, 0x7610, R0 ;  /* 0x0000761004007816 */ /* 0x001fe20000000000 */
[----:B------:R-:W-:Y:S06]  /*1790*/  BRA `(.L_x_12053) ;  /* 0x0000000800ac7947 */ /* 0x000fec0003800000 */
.L_x_12058:
[----:B------:R-:W2:Y:S02]  /*17a0*/  LDG.E.64 R2, desc[UR36][R2.64] ;  /* 0x0000002402027981 */ /* 0x000ea4000c1e1b00 */
[----:B--2---:R0:W1:Y:S01]  /*17b0*/  F2I.F64.TRUNC R0, R2 ;  /* 0x0000000200007311 */ /* 0x004062000030d100 */
[----:B------:R-:W-:Y:S05]  /*17c0*/  BRA `(.L_x_12053) ;  /* 0x0000000800a07947 */ /* 0x000fea0003800000 */
.L_x_12048:
        /* <DEDUP_REMOVED lines=12> */
.L_x_12062:
[----:B------:R-:W2:Y:S02]  /*1890*/  LDG.E.64 R2, desc[UR36][R2.64] ;  /* 0x0000002402027981 */ /* 0x000ea4000c1e1b00 */
[----:B--2---:R3:W4:Y:S01]  /*18a0*/  F2I.F64.TRUNC R0, R2 ;  /* 0x0000000200007311 */ /* 0x004722000030d100 */
[----:B------:R-:W-:Y:S05]  /*18b0*/  BRA `(.L_x_12053) ;  /* 0x0000000800647947 */ /* 0x000fea0003800000 */
.L_x_12061:
        /* <DEDUP_REMOVED lines=27> */
.L_x_12064:
        /* <DEDUP_REMOVED lines=14> */
.L_x_12063:
[----:B------:R-:W2:Y:S02]  /*1b50*/  LDG.E.U16 R4, desc[UR36][R2.64] ;  /* 0x0000002402047981 */ /* 0x000ea4000c1e1500 */
[----:B--2---:R-:W-:-:S06]  /*1b60*/  IMAD.U32 R4, R4, 0x10000, RZ ;  /* 0x0001000004047824 */ /* 0x004fcc00078e00ff */
[----:B------:R-:W0:Y:S02]  /*1b70*/  F2I.FTZ.TRUNC.NTZ R4, R4 ;  /* 0x0000000400047305 */ /* 0x000e24000021f100 */
[----:B0-----:R-:W-:Y:S01]  /*1b80*/  PRMT R0, R4, 0x7610, R0 ;  /* 0x0000761004007816 */ /* 0x001fe20000000000 */
[----:B------:R-:W-:Y:S06]  /*1b90*/  BRA `(.L_x_12053) ;  /* 0x0000000400ac7947 */ /* 0x000fec0003800000 */
.L_x_12060:
        /* <DEDUP_REMOVED lines=10> */
.L_x_12067:
        /* <DEDUP_REMOVED lines=21> */
.L_x_12071:
[----:B------:R-:W-:Y:S05]  /*1d90*/  BSYNC.RECONVERGENT B1 ;  /* 0x0000000000017941 */ /* 0x000fea0003800200 */
.L_x_12070:
[----:B------:R-:W-:Y:S02]  /*1da0*/  SHF.L.U32 R0, R0, 0x14, RZ ;  /* 0x0000001400007819 */ /* 0x000fe400000006ff */
[----:B------:R-:W-:-:S04]  /*1db0*/  LEA R2, R2, 0x3b800000, 0x17 ;  /* 0x3b80000002027811 */ /* 0x000fc800078eb8ff */
[----:B------:R-:W-:-:S07]  /*1dc0*/  LOP3.LUT R4, R2, R0, R7, 0xfe, !PT ;  /* 0x0000000002047212 */ /* 0x000fce00078efe07 */
.L_x_12069:
[----:B------:R-:W-:Y:S05]  /*1dd0*/  BSYNC.RECONVERGENT B0 ;  /* 0x0000000000007941 */ /* 0x000fea0003800200 */
.L_x_12068:
[----:B------:R-:W0:Y:S02]  /*1de0*/  F2I.FTZ.TRUNC.NTZ R4, R4 ;  /* 0x0000000400047305 */ /* 0x000e24000021f100 */
[----:B0-----:R-:W-:Y:S01]  /*1df0*/  PRMT R0, R4, 0x7610, R0 ;  /* 0x0000761004007816 */ /* 0x001fe20000000000 */
[----:B------:R-:W-:Y:S06]  /*1e00*/  BRA `(.L_x_12053) ;  /* 0x0000000400107947 */ /* 0x000fec0003800000 */
.L_x_12066:
        /* <DEDUP_REMOVED lines=21> */
.L_x_12075:
[----:B------:R-:W-:Y:S05]  /*1f60*/  BSYNC.RECONVERGENT B1 ;  /* 0x0000000000017941 */ /* 0x000fea0003800200 */
.L_x_12074:
[----:B------:R-:W-:Y:S01]  /*1f70*/  IMAD.SHL.U32 R0, R0, 0x200000, RZ ;  /* 0x0020000000007824 */ /* 0x000fe200078e00ff */
[----:B------:R-:W-:-:S04]  /*1f80*/  LEA R2, R2, 0x37800000, 0x17 ;  /* 0x3780000002027811 */ /* 0x000fc800078eb8ff */
[----:B------:R-:W-:-:S07]  /*1f90*/  LOP3.LUT R4, R2, R0, R7, 0xfe, !PT ;  /* 0x0000000002047212 */ /* 0x000fce00078efe07 */
.L_x_12073:
[----:B------:R-:W-:Y:S05]  /*1fa0*/  BSYNC.RECONVERGENT B0 ;  /* 0x0000000000007941 */ /* 0x000fea0003800200 */
.L_x_12072:
[----:B------:R-:W0:Y:S02]  /*1fb0*/  F2I.FTZ.TRUNC.NTZ R4, R4 ;  /* 0x0000000400047305 */ /* 0x000e24000021f100 */
[----:B0-----:R-:W-:Y:S01]  /*1fc0*/  PRMT R0, R4, 0x7610, R0 ;  /* 0x0000761004007816 */ /* 0x001fe20000000000 */
[----:B------:R-:W-:Y:S06]  /*1fd0*/  BRA `(.L_x_12053) ;  /* 0x00000000009c7947 */ /* 0x000fec0003800000 */
.L_x_12065:
[----:B------:R-:W-:-:S09]  /*1fe0*/  UISETP.NE.AND UP0, UPT, UR4, 0x1c, UPT ;  /* 0x0000001c0400788c */ /* 0x000fd2000bf05270 */
[----:B------:R-:W-:Y:S05]  /*1ff0*/  BRA.U !UP0, `(.L_x_12076) ;  /* 0x0000000108907547 */ /* 0x000fea000b800000 */
[----:B------:R-:W-:-:S09]  /*2000*/  UISETP.NE.AND UP0, UPT, UR4, 0x1d, UPT ;  /* 0x0000001d0400788c */ /* 0x000fd2000bf05270 */
[----:B------:R-:W-:Y:S05]  /*2010*/  BRA.U !UP0, `(.L_x_12077) ;  /* 0x0000000108807547 */ /* 0x000fea000b800000 */
[----:B------:R-:W-:-:S09]  /*2020*/  UISETP.NE.AND UP0, UPT, UR4, 0x2c, UPT ;  /* 0x0000002c0400788c */ /* 0x000fd2000bf05270 */
[----:B------:R-:W-:Y:S05]  /*2030*/  BRA.U !UP0, `(.L_x_12078) ;  /* 0x0000000108487547 */ /* 0x000fea000b800000 */
.L_x_12052:
        /* <DEDUP_REMOVED lines=16> */
.L_x_12079:
[----:B------:R-:W-:Y:S01]  /*2140*/  PRMT R0, RZ, 0x7610, R0 ;  /* 0x00007610ff007816 */ /* 0x000fe20000000000 */
[----:B------:R-:W-:Y:S06]  /*2150*/  BRA `(.L_x_12053) ;  /* 0x00000000003c7947 */ /* 0x000fec0003800000 */
.L_x_12078:
        /* <DEDUP_REMOVED lines=8> */
.L_x_12081:
[----:B------:R-:W-:Y:S05]  /*21e0*/  BSYNC.RECONVERGENT B0 ;  /* 0x0000000000007941 */ /* 0x000fea0003800200 */
.L_x_12080:
[----:B------:R-:W0:Y:S02]  /*21f0*/  F2I.FTZ.TRUNC.NTZ R4, R4 ;  /* 0x0000000400047305 */ /* 0x000e24000021f100 */
[----:B0-----:R-:W-:Y:S01]  /*2200*/  PRMT R0, R4, 0x7610, R0 ;  /* 0x0000761004007816 */ /* 0x001fe20000000000 */
[----:B------:R-:W-:Y:S06]  /*2210*/  BRA `(.L_x_12053) ;  /* 0x00000000000c7947 */ /* 0x000fec0003800000 */
.L_x_12077:
[----:B------:R2:W5:Y:S01]  /*2220*/  LDG.E.U16 R0, desc[UR36][R2.64] ;  /* 0x0000002402007981 */ /* 0x000562000c1e1500 */
[----:B------:R-:W-:Y:S05]  /*2230*/  BRA `(.L_x_12053) ;  /* 0x0000000000047947 */ /* 0x000fea0003800000 */
.L_x_12076:
[----:B------:R1:W5:Y:S02]  /*2240*/  LDG.E.U16 R0, desc[UR36][R2.64] ;  /* 0x0000002402007981 */ /* 0x000364000c1e1500 */
.L_x_12053:
[----:B------:R-:W0:Y:S02]  /*2250*/  LDCU.64 UR6, c[0x0][0x580] ;  /* 0x0000b000ff0677ac */ /* 0x000e240008000a00 */
[----:B012345:R-:W-:Y:S01]  /*2260*/  LOP3.LUT R3, R0, 0xffff, RZ, 0xc0, !PT ;  /* 0x0000ffff00037812 */ /* 0x03ffe200078ec0ff */
[----:B------:R-:W-:-:S03]  /*2270*/  UPRMT UR4, UR41, 0x9910, URZ ;  /* 0x0000991029047896 */ /* 0x000fc600080000ff */
[----:B------:R-:W-:Y:S02]  /*2280*/  ISETP.GT.U32.AND P0, PT, R3, 0xf, PT ;  /* 0x0000000f0300780c */ /* 0x000fe40003f04070 */
[----:B------:R-:W-:Y:S01]  /*2290*/  SHF.L.U32 R0, R18, R3, RZ ;  /* 0x0000000312007219 */ /* 0x000fe200000006ff */
[----:B------:R-:W-:-:S03]  /*22a0*/  UISETP.GT.AND UP0, UPT, UR4, 0x9, UPT ;  /* 0x000000090400788c */ /* 0x000fc6000bf04270 */
[----:B------:R-:W-:Y:S02]  /*22b0*/  SEL R9, R0, RZ, !P0 ;  /* 0x000000ff00097207 */ /* 0x000fe40004000000 */
        /* <DEDUP_REMOVED lines=13> */
.L_x_12085:
[----:B------:R3:W-:Y:S01]  /*2390*/  STG.E.U8 desc[UR36][R2.64], R9 ;  /* 0x0000000902007986 */ /* 0x0007e2000c101124 */
[----:B------:R-:W-:Y:S05]  /*23a0*/  BRA `(.L_x_12087) ;  /* 0x0000000c00507947 */ /* 0x000fea0003800000 */
.L_x_12084:
        /* <DEDUP_REMOVED lines=10> */
.L_x_12089:
[----:B------:R-:W-:-:S05]  /*2450*/  PRMT R5, R9, 0x9910, RZ ;  /* 0x0000991009057816 */ /* 0x000fca00000000ff */
[----:B------:R1:W-:Y:S01]  /*2460*/  STG.E desc[UR36][R2.64], R5 ;  /* 0x0000000502007986 */ /* 0x0003e2000c101924 */
[----:B------:R-:W-:Y:S05]  /*2470*/  BRA `(.L_x_12087) ;  /* 0x0000000c001c7947 */ /* 0x000fea0003800000 */
.L_x_12088:
[----:B------:R2:W-:Y:S01]  /*2480*/  STG.E.U16 desc[UR36][R2.64], R9 ;  /* 0x0000000902007986 */ /* 0x0005e2000c101524 */
[----:B------:R-:W-:Y:S05]  /*2490*/  BRA `(.L_x_12087) ;  /* 0x0000000c00147947 */ /* 0x000fea0003800000 */
.L_x_12083:
        /* <DEDUP_REMOVED lines=9> */
.L_x_12091:
[----:B------:R-:W0:Y:S02]  /*2530*/  I2F.S16 R0, R9 ;  /* 0x0000000900007306 */ /* 0x000e240000101400 */
[----:B0-----:R-:W-:-:S05]  /*2540*/  F2FP.F16.F32.PACK_AB R0, RZ, R0 ;  /* 0x00000000ff00723e */ /* 0x001fca00000000ff */
[----:B------:R0:W-:Y:S01]  /*2550*/  STG.E.U16 desc[UR36][R2.64], R0 ;  /* 0x0000000002007986 */ /* 0x0001e2000c101524 */
[----:B------:R-:W-:Y:S05]  /*2560*/  BRA `(.L_x_12087) ;  /* 0x0000000800e07947 */ /* 0x000fea0003800000 */
.L_x_12090:
        /* <DEDUP_REMOVED lines=10> */
.L_x_12093:
[----:B------:R-:W0:Y:S02]  /*2610*/  I2F.S16 R9, R9 ;  /* 0x0000000900097306 */ /* 0x000e240000101400 */
[----:B0-----:R-:W-:-:S04]  /*2620*/  F2FP.F16.F32.PACK_AB R5, RZ, R9 ;  /* 0x00000009ff05723e */ /* 0x001fc800000000ff */
[----:B------:R-:W-:-:S05]  /*2630*/  PRMT R5, R5, 0x5410, RZ ;  /* 0x0000541005057816 */ /* 0x000fca00000000ff */
[----:B------:R0:W-:Y:S01]  /*2640*/  STG.E desc[UR36][R2.64], R5 ;  /* 0x0000000502007986 */ /* 0x0001e2000c101924 */
[----:B------:R-:W-:Y:S05]  /*2650*/  BRA `(.L_x_12087) ;  /* 0x0000000800a47947 */ /* 0x000fea0003800000 */
.L_x_12092:
[----:B------:R-:W0:Y:S02]  /*2660*/  I2F.F64.S16 R4, R9 ;  /* 0x0000000900047312 */ /* 0x000e240000101c00 */
[----:B0-----:R0:W-:Y:S01]  /*2670*/  STG.E.64 desc[UR36][R2.64], R4 ;  /* 0x0000000402007986 */ /* 0x0011e2000c101b24 */
[----:B------:R-:W-:Y:S05]  /*2680*/  BRA `(.L_x_12087) ;  /* 0x0000000800987947 */ /* 0x000fea0003800000 */
.L_x_12082:
        /* <DEDUP_REMOVED lines=13> */
.L_x_12096:
[----:B------:R-:W0:Y:S01]  /*2760*/  I2F.F64.S16 R4, R9 ;  /* 0x0000000900047312 */ /* 0x000e220000101c00 */
[----:B------:R-:W-:-:S05]  /*2770*/  CS2R R6, SRZ ;  /* 0x0000000000067805 */ /* 0x000fca000001ff00 */
[----:B0-----:R0:W-:Y:S01]  /*2780*/  STG.E.128 desc[UR36][R2.64], R4 ;  /* 0x0000000402007986 */ /* 0x0011e2000c101d24 */
[----:B------:R-:W-:Y:S05]  /*2790*/  BRA `(.L_x_12087) ;  /* 0x0000000800547947 */ /* 0x000fea0003800000 */
.L_x_12095:
        /* <DEDUP_REMOVED lines=19> */
.L_x_12100:
[----:B------:R-:W-:Y:S05]  /*28d0*/  BSYNC.RECONVERGENT B0 ;  /* 0x0000000000007941 */ /* 0x000fea0003800200 */
.L_x_12099:
[----:B------:R-:W-:-:S05]  /*28e0*/  LOP3.LUT R5, R0, 0x80, R5, 0xf8, !PT ;  /* 0x0000008000057812 */ /* 0x000fca00078ef805 */
[----:B------:R0:W-:Y:S01]  /*28f0*/  STG.E.U8 desc[UR36][R2.64], R5 ;  /* 0x0000000502007986 */ /* 0x0001e2000c101124 */
[----:B------:R-:W-:Y:S05]  /*2900*/  BRA `(.L_x_12087) ;  /* 0x0000000400f87947 */ /* 0x000fea0003800000 */
.L_x_12098:
        /* <DEDUP_REMOVED lines=15> */
.L_x_12102:
[----:B------:R-:W-:Y:S05]  /*2a00*/  BSYNC.RECONVERGENT B0 ;  /* 0x0000000000007941 */ /* 0x000fea0003800200 */
.L_x_12101:
[----:B------:R-:W-:-:S05]  /*2a10*/  LOP3.LUT R5, R0, 0x80, R5, 0xf8, !PT ;  /* 0x0000008000057812 */ /* 0x000fca00078ef805 */
[----:B------:R0:W-:Y:S01]  /*2a20*/  STG.E.U8 desc[UR36][R2.64], R5 ;  /* 0x0000000502007986 */ /* 0x0001e2000c101124 */
[----:B------:R-:W-:Y:S05]  /*2a30*/  BRA `(.L_x_12087) ;  /* 0x0000000400ac7947 */ /* 0x000fea0003800000 */
.L_x_12097:
[----:B------:R-:W0:Y:S02]  /*2a40*/  I2F.S16 R0, R9 ;  /* 0x0000000900007306 */ /* 0x000e240000101400 */
[----:B0-----:R-:W-:-:S05]  /*2a50*/  F2FP.BF16.F32.PACK_AB R0, RZ, R0 ;  /* 0x00000000ff00723e */ /* 0x001fca00000010ff */
[----:B------:R0:W-:Y:S01]  /*2a60*/  STG.E.U16 desc[UR36][R2.64], R0 ;  /* 0x0000000002007986 */ /* 0x0001e2000c101524 */
[----:B------:R-:W-:Y:S05]  /*2a70*/  BRA `(.L_x_12087) ;  /* 0x00000004009c7947 */ /* 0x000fea0003800000 */
.L_x_12094:
        /* <DEDUP_REMOVED lines=10> */
.L_x_12105:
        /* <DEDUP_REMOVED lines=13> */
.L_x_12108:
[----:B------:R-:W-:-:S04]  /*2bf0*/  SHF.R.U32.HI R0, RZ, 0x14, R5 ;  /* 0x00000014ff007819 */ /* 0x000fc80000011605 */
[----:B------:R-:W-:-:S04]  /*2c00*/  LOP3.LUT R0, R0, 0x1, RZ, 0xc0, !PT ;  /* 0x0000000100007812 */ /* 0x000fc800078ec0ff */
[----:B------:R-:W-:-:S04]  /*2c10*/  IADD3 R0, PT, PT, R5, 0x487ffff, R0 ;  /* 0x0487ffff05007810 */ /* 0x000fc80007ffe000 */
[----:B------:R-:W-:-:S04]  /*2c20*/  SHF.R.U32.HI R0, RZ, 0x14, R0 ;  /* 0x00000014ff007819 */ /* 0x000fc80000011600 */
[----:B------:R-:W-:-:S07]  /*2c30*/  LOP3.LUT R4, R0, 0xff, RZ, 0xc0, !PT ;  /* 0x000000ff00047812 */ /* 0x000fce00078ec0ff */
.L_x_12109:
[----:B------:R-:W-:-:S04]  /*2c40*/  SHF.R.U32.HI R5, RZ, 0x18, R5 ;  /* 0x00000018ff057819 */ /* 0x000fc80000011605 */
[----:B------:R-:W-:-:S04]  /*2c50*/  LOP3.LUT R4, R4, 0x80, R5, 0xf8, !PT ;  /* 0x0000008004047812 */ /* 0x000fc800078ef805 */
[----:B------:R-:W-:-:S07]  /*2c60*/  PRMT R0, R4, 0x7610, R0 ;  /* 0x0000761004007816 */ /* 0x000fce0000000000 */
.L_x_12107:
[----:B------:R-:W-:Y:S05]  /*2c70*/  BSYNC.RECONVERGENT B0 ;  /* 0x0000000000007941 */ /* 0x000fea0003800200 */
.L_x_12106:
[----:B------:R0:W-:Y:S01]  /*2c80*/  STG.E.U8 desc[UR36][R2.64], R0 ;  /* 0x0000000002007986 */ /* 0x0001e2000c101124 */
[----:B------:R-:W-:Y:S05]  /*2c90*/  BRA `(.L_x_12087) ;  /* 0x0000000400147947 */ /* 0x000fea0003800000 */
.L_x_12104:
        /* <DEDUP_REMOVED lines=13> */
.L_x_12112:
[----:B------:R-:W-:-:S04]  /*2d70*/  SHF.R.U32.HI R0, RZ, 0x15, R5 ;  /* 0x00000015ff007819 */ /* 0x000fc80000011605 */
[----:B------:R-:W-:-:S04]  /*2d80*/  LOP3.LUT R0, R0, 0x1, RZ, 0xc0, !PT ;  /* 0x0000000100007812 */ /* 0x000fc800078ec0ff */
[----:B------:R-:W-:-:S04]  /*2d90*/  IADD3 R0, PT, PT, R5, 0x88fffff, R0 ;  /* 0x088fffff05007810 */ /* 0x000fc80007ffe000 */
[----:B------:R-:W-:-:S04]  /*2da0*/  SHF.R.U32.HI R0, RZ, 0x15, R0 ;  /* 0x00000015ff007819 */ /* 0x000fc80000011600 */
[----:B------:R-:W-:-:S07]  /*2db0*/  LOP3.LUT R4, R0, 0xff, RZ, 0xc0, !PT ;  /* 0x000000ff00047812 */ /* 0x000fce00078ec0ff */
.L_x_12113:
[----:B------:R-:W-:-:S04]  /*2dc0*/  SHF.R.U32.HI R5, RZ, 0x18, R5 ;  /* 0x00000018ff057819 */ /* 0x000fc80000011605 */
[----:B------:R-:W-:-:S04]  /*2dd0*/  LOP3.LUT R4, R4, 0x80, R5, 0xf8, !PT ;  /* 0x0000008004047812 */ /* 0x000fc800078ef805 */
[----:B------:R-:W-:-:S07]  /*2de0*/  PRMT R0, R4, 0x7610, R0 ;  /* 0x0000761004007816 */ /* 0x000fce0000000000 */
.L_x_12111:
[----:B------:R-:W-:Y:S05]  /*2df0*/  BSYNC.RECONVERGENT B0 ;  /* 0x0000000000007941 */ /* 0x000fea0003800200 */
.L_x_12110:
[----:B------:R0:W-:Y:S01]  /*2e00*/  STG.E.U8 desc[UR36][R2.64], R0 ;  /* 0x0000000002007986 */ /* 0x0001e2000c101124 */
[----:B------:R-:W-:Y:S05]  /*2e10*/  BRA `(.L_x_12087) ;  /* 0x0000000000b47947 */ /* 0x000fea0003800000 */
.L_x_12103:
[----:B------:R-:W-:-:S09]  /*2e20*/  UISETP.NE.AND UP0, UPT, UR4, 0x1c, UPT ;  /* 0x0000001c0400788c */ /* 0x000fd2000bf05270 */
[----:B------:R-:W-:Y:S05]  /*2e30*/  BRA.U !UP0, `(.L_x_12114) ;  /* 0x0000000108a47547 */ /* 0x000fea000b800000 */
[----:B------:R-:W-:-:S09]  /*2e40*/  UISETP.NE.AND UP0, UPT, UR4, 0x1d, UPT ;  /* 0x0000001d0400788c */ /* 0x000fd2000bf05270 */
[----:B------:R-:W-:Y:S05]  /*2e50*/  BRA.U !UP0, `(.L_x_12115) ;  /* 0x00000001088c7547 */ /* 0x000fea000b800000 */
[----:B------:R-:W-:-:S09]  /*2e60*/  UISETP.NE.AND UP0, UPT, UR4, 0x2c, UPT ;  /* 0x0000002c0400788c */ /* 0x000fd2000bf05270 */
[----:B------:R-:W-:Y:S05]  /*2e70*/  BRA.U !UP0, `(.L_x_12116) ;  /* 0x0000000108447547 */ /* 0x000fea000b800000 */
.L_x_12086:
        /* <DEDUP_REMOVED lines=16> */
.L_x_12117:
[----:B------:R-:W-:Y:S05]  /*2f80*/  BRA `(.L_x_12087) ;  /* 0x0000000000587947 */ /* 0x000fea0003800000 */
.L_x_12116:
        /* <DEDUP_REMOVED lines=16> */
.L_x_12115:
[----:B------:R-:W-:-:S04]  /*3090*/  PRMT R4, R9, 0x9910, RZ ;  /* 0x0000991009047816 */ /* 0x000fc800000000ff */
[----:B------:R-:W-:-:S05]  /*30a0*/  SHF.R.S32.HI R5, RZ, 0x1f, R4 ;  /* 0x0000001fff057819 */ /* 0x000fca0000011404 */
[----:B------:R0:W-:Y:S01]  /*30b0*/  STG.E.64 desc[UR36][R2.64], R4 ;  /* 0x0000000402007986 */ /* 0x0001e2000c101b24 */
[----:B------:R-:W-:Y:S05]  /*30c0*/  BRA `(.L_x_12087) ;  /* 0x0000000000087947 */ /* 0x000fea0003800000 */
.L_x_12114:
[----:B------:R-:W-:-:S05]  /*30d0*/  PRMT R5, R9, 0x9910, RZ ;  /* 0x0000991009057816 */ /* 0x000fca00000000ff */
[----:B------:R0:W-:Y:S02]  /*30e0*/  STG.E desc[UR36][R2.64], R5 ;  /* 0x0000000502007986 */ /* 0x0001e4000c101924 */
.L_x_12087:
[----:B------:R-:W-:-:S07]  /*30f0*/  VIADD R17, R17, 0x80 ;  /* 0x0000008011117836 */ /* 0x000fce0000000000 */
.L_x_12046:
[----:B0-----:R-:W-:Y:S05]  /*3100*/  BSYNC.RECONVERGENT B6 ;  /* 0x0000000000067941 */ /* 0x001fea0003800200 */
.L_x_12045:
        /* <DEDUP_REMOVED lines=307> */
.L_x_12120:
        /* <DEDUP_REMOVED lines=16> */
.L_x_12124:
[----:B------:R1:W5:Y:S01]  /*4540*/  LDG.E.U8 R0, desc[UR36][R2.64] ;  /* 0x0000002402007981 */ /* 0x000362000c1e1100 */
[----:B------:R-:W-:Y:S05]  /*4550*/  BRA `(.L_x_12126) ;  /* 0x0000000c004c7947 */ /* 0x000fea0003800000 */
.L_x_12123:
        /* <DEDUP_REMOVED lines=8> */
.L_x_12128:
[----:B------:R3:W5:Y:S01]  /*45e0*/  LDG.E.U16 R0, desc[UR36][R2.64] ;  /* 0x0000002402007981 */ /* 0x000762000c1e1500 */
[----:B------:R-:W-:Y:S05]  /*45f0*/  BRA `(.L_x_12126) ;  /* 0x0000000c00247947 */ /* 0x000fea0003800000 */
.L_x_12127:
[----:B------:R2:W5:Y:S01]  /*4600*/  LDG.E.U16 R0, desc[UR36][R2.64] ;  /* 0x0000002402007981 */ /* 0x000562000c1e1500 */
[----:B------:R-:W-:Y:S05]  /*4610*/  BRA `(.L_x_12126) ;  /* 0x0000000c001c7947 */ /* 0x000fea0003800000 */
.L_x_12122:
        /* <DEDUP_REMOVED lines=9> */
.L_x_12130:
[----:B------:R-:W2:Y:S02]  /*46b0*/  LDG.E.U16 R4, desc[UR36][R2.64] ;  /* 0x0000002402047981 */ /* 0x000ea4000c1e1500 */
[----:B--2---:R-:W-:-:S06]  /*46c0*/  HADD2.F32 R4, -RZ, R4.H0_H0 ;  /* 0x20000004ff047230 */ /* 0x004fcc0000004100 */
[----:B------:R-:W0:Y:S02]  /*46d0*/  F2I.FTZ.TRUNC.NTZ R4, R4 ;  /* 0x0000000400047305 */ /* 0x000e24000021f100 */
[----:B0-----:R-:W-:Y:S01]  /*46e0*/  PRMT R0, R4, 0x7610, R0 ;  /* 0x0000761004007816 */ /* 0x001fe20000000000 */
[----:B------:R-:W-:Y:S06]  /*46f0*/  BRA `(.L_x_12126) ;  /* 0x0000000800e47947 */ /* 0x000fec0003800000 */
.L_x_12129:
        /* <DEDUP_REMOVED lines=9> */
.L_x_12132:
[----:B------:R-:W2:Y:S02]  /*4790*/  LDG.E.U16 R2, desc[UR36][R2.64] ;  /* 0x0000002402027981 */ /* 0x000ea4000c1e1500 */
[----:B--2---:R-:W-:-:S06]  /*47a0*/  HADD2.F32 R4, -RZ, R2.H0_H0 ;  /* 0x20000002ff047230 */ /* 0x004fcc0000004100 */
[----:B------:R-:W0:Y:S02]  /*47b0*/  F2I.FTZ.TRUNC.NTZ R4, R4 ;  /* 0x0000000400047305 */ /* 0x000e24000021f100 */
[----:B0-----:R-:W-:Y:S01]  /*47c0*/  PRMT R0, R4, 0x7610, R0 ;  /* 0x0000761004007816 */ /* 0x001fe20000000000 */
[----:B------:R-:W-:Y:S06]  /*47d0*/  BRA `(.L_x_12126) ;  /* 0x0000000800ac7947 */ /* 0x000fec0003800000 */
.L_x_12131:
[----:B------:R-:W2:Y:S02]  /*47e0*/  LDG.E.64 R2, desc[UR36][R2.64] ;  /* 0x0000002402027981 */ /* 0x000ea4000c1e1b00 */
[----:B--2---:R0:W1:Y:S01]  /*47f0*/  F2I.F64.TRUNC R0, R2 ;  /* 0x0000000200007311 */ /* 0x004062000030d100 */
[----:B------:R-:W-:Y:S05]  /*4800*/  BRA `(.L_x_12126) ;  /* 0x0000000800a07947 */ /* 0x000fea0003800000 */
.L_x_12121:
        /* <DEDUP_REMOVED lines=12> */
.L_x_12135:
[----:B------:R-:W2:Y:S02]  /*48d0*/  LDG.E.64 R2, desc[UR36][R2.64] ;  /* 0x0000002402027981 */ /* 0x000ea4000c1e1b00 */
[----:B--2---:R0:W1:Y:S01]  /*48e0*/  F2I.F64.TRUNC R0, R2 ;  /* 0x0000000200007311 */ /* 0x004062000030d100 */
[----:B------:R-:W-:Y:S05]  /*48f0*/  BRA `(.L_x_12126) ;  /* 0x0000000800647947 */ /* 0x000fea0003800000 */
.L_x_12134:
        /* <DEDUP_REMOVED lines=27> */
.L_x_12137:
        /* <DEDUP_REMOVED lines=14> */
.L_x_12136:
[----:B------:R-:W2:Y:S02]  /*4b90*/  LDG.E.U16 R4, desc[UR36][R2.64] ;  /* 0x0000002402047981 */ /* 0x000ea4000c1e1500 */
[----:B--2---:R-:W-:-:S06]  /*4ba0*/  SHF.L.U32 R4, R4, 0x10, RZ ;  /* 0x0000001004047819 */ /* 0x004fcc00000006ff */
[----:B------:R-:W0:Y:S02]  /*4bb0*/  F2I.FTZ.TRUNC.NTZ R4, R4 ;  /* 0x0000000400047305 */ /* 0x000e24000021f100 */
[----:B0-----:R-:W-:Y:S01]  /*4bc0*/  PRMT R0, R4, 0x7610, R0 ;  /* 0x0000761004007816 */ /* 0x001fe20000000000 */
[----:B------:R-:W-:Y:S06]  /*4bd0*/  BRA `(.L_x_12126) ;  /* 0x0000000400ac7947 */ /* 0x000fec0003800000 */
.L_x_12133:
        /* <DEDUP_REMOVED lines=10> */
.L_x_12140:
        /* <DEDUP_REMOVED lines=21> */
.L_x_12144:
[----:B------:R-:W-:Y:S05]  /*4dd0*/  BSYNC.RECONVERGENT B1 ;  /* 0x0000000000017941 */ /* 0x000fea0003800200 */
.L_x_12143:
[----:B------:R-:W-:Y:S01]  /*4de0*/  IMAD.SHL.U32 R0, R0, 0x100000, RZ ;  /* 0x0010000000007824 */ /* 0x000fe200078e00ff */
[----:B------:R-:W-:-:S04]  /*4df0*/  LEA R2, R2, 0x3b800000, 0x17 ;  /* 0x3b80000002027811 */ /* 0x000fc800078eb8ff */
[----:B------:R-:W-:-:S07]  /*4e00*/  LOP3.LUT R4, R2, R0, R7, 0xfe, !PT ;  /* 0x0000000002047212 */ /* 0x000fce00078efe07 */
.L_x_12142:
[----:B------:R-:W-:Y:S05]  /*4e10*/  BSYNC.RECONVERGENT B0 ;  /* 0x0000000000007941 */ /* 0x000fea0003800200 */
.L_x_12141:
[----:B------:R-:W0:Y:S02]  /*4e20*/  F2I.FTZ.TRUNC.NTZ R4, R4 ;  /* 0x0000000400047305 */ /* 0x000e24000021f100 */
[----:B0-----:R-:W-:Y:S01]  /*4e30*/  PRMT R0, R4, 0x7610, R0 ;  /* 0x0000761004007816 */ /* 0x001fe20000000000 */
[----:B------:R-:W-:Y:S06]  /*4e40*/  BRA `(.L_x_12126) ;  /* 0x0000000400107947 */ /* 0x000fec0003800000 */
.L_x_12139:
        /* <DEDUP_REMOVED lines=21> */
.L_x_12148:
[----:B------:R-:W-:Y:S05]  /*4fa0*/  BSYNC.RECONVERGENT B1 ;  /* 0x0000000000017941 */ /* 0x000fea0003800200 */
.L_x_12147:
[----:B------:R-:W-:Y:S01]  /*4fb0*/  IMAD.SHL.U32 R0, R0, 0x200000, RZ ;  /* 0x0020000000007824 */ /* 0x000fe200078e00ff */
[----:B------:R-:W-:-:S04]  /*4fc0*/  LEA R2, R2, 0x37800000, 0x17 ;  /* 0x3780000002027811 */ /* 0x000fc800078eb8ff */
[----:B------:R-:W-:-:S07]  /*4fd0*/  LOP3.LUT R4, R2, R0, R7, 0xfe, !PT ;  /* 0x0000000002047212 */ /* 0x000fce00078efe07 */
.L_x_12146:
[----:B------:R-:W-:Y:S05]  /*4fe0*/  BSYNC.RECONVERGENT B0 ;  /* 0x0000000000007941 */ /* 0x000fea0003800200 */
.L_x_12145:
[----:B------:R-:W0:Y:S02]  /*4ff0*/  F2I.FTZ.TRUNC.NTZ R4, R4 ;  /* 0x0000000400047305 */ /* 0x000e24000021f100 */
[----:B0-----:R-:W-:Y:S01]  /*5000*/  PRMT R0, R4, 0x7610, R0 ;  /* 0x0000761004007816 */ /* 0x001fe20000000000 */
[----:B------:R-:W-:Y:S06]  /*5010*/  BRA `(.L_x_12126) ;  /* 0x00000000009c7947 */ /* 0x000fec0003800000 */
.L_x_12138:
        /* <DEDUP_REMOVED lines=14> */
.L_x_12152:
[----:B------:R-:W-:Y:S05]  /*5100*/  BSYNC.RECONVERGENT B0 ;  /* 0x0000000000007941 */ /* 0x000fea0003800200 */
.L_x_12151:
[----:B------:R-:W0:Y:S02]  /*5110*/  F2I.FTZ.TRUNC.NTZ R4, R4 ;  /* 0x0000000400047305 */ /* 0x000e24000021f100 */
[----:B0-----:R-:W-:Y:S01]  /*5120*/  PRMT R0, R4, 0x7610, R0 ;  /* 0x0000761004007816 */ /* 0x001fe20000000000 */
[----:B------:R-:W-:Y:S06]  /*5130*/  BRA `(.L_x_12126) ;  /* 0x0000000000547947 */ /* 0x000fec0003800000 */
.L_x_12125:
        /* <DEDUP_REMOVED lines=16> */
.L_x_12153:
[----:B------:R-:W-:Y:S01]  /*5240*/  PRMT R0, RZ, 0x7610, R0 ;  /* 0x00007610ff007816 */ /* 0x000fe20000000000 */
[----:B------:R-:W-:Y:S06]  /*5250*/  BRA `(.L_x_12126) ;  /* 0x00000000000c7947 */ /* 0x000fec0003800000 */
.L_x_12150:
[----:B------:R0:W5:Y:S01]  /*5260*/  LDG.E.U16 R0, desc[UR36][R2.64] ;  /* 0x0000002402007981 */ /* 0x000162000c1e1500 */
[----:B------:R-:W-:Y:S05]  /*5270*/  BRA `(.L_x_12126) ;  /* 0x0000000000047947 */ /* 0x000fea0003800000 */
.L_x_12149:
[----:B------:R0:W5:Y:S02]  /*5280*/  LDG.E.U16 R0, desc[UR36][R2.64] ;  /* 0x0000002402007981 */ /* 0x000164000c1e1500 */
.L_x_12126:
        /* <DEDUP_REMOVED lines=20> */
.L_x_12157:
[----:B------:R0:W-:Y:S01]  /*53d0*/  STG.E.U8 desc[UR36][R2.64], R9 ;  /* 0x0000000902007986 */ /* 0x0001e2000c101124 */
[----:B------:R-:W-:Y:S05]  /*53e0*/  BRA `(.L_x_12159) ;  /* 0x0000000c004c7947 */ /* 0x000fea0003800000 */
.L_x_12156:
        /* <DEDUP_REMOVED lines=10> */
.L_x_12161:
[----:B------:R-:W-:-:S05]  /*5490*/  PRMT R5, R9, 0x9910, RZ ;  /* 0x0000991009057816 */ /* 0x000fca00000000ff */
[----:B------:R0:W-:Y:S01]  /*54a0*/  STG.E desc[UR36][R2.64], R5 ;  /* 0x0000000502007986 */ /* 0x0001e2000c101924 */
[----:B------:R-:W-:Y:S05]  /*54b0*/  BRA `(.L_x_12159) ;  /* 0x0000000c00187947 */ /* 0x000fea0003800000 */
.L_x_12160:
[----:B------:R0:W-:Y:S01]  /*54c0*/  STG.E.U16 desc[UR36][R2.64], R9 ;  /* 0x0000000902007986 */ /* 0x0001e2000c101524 */
[----:B------:R-:W-:Y:S05]  /*54d0*/  BRA `(.L_x_12159) ;  /* 0x0000000c00107947 */ /* 0x000fea0003800000 */
.L_x_12155:
        /* <DEDUP_REMOVED lines=9> */
.L_x_12163:
[----:B------:R-:W0:Y:S02]  /*5570*/  I2F.S16 R0, R9 ;  /* 0x0000000900007306 */ /* 0x000e240000101400 */
[----:B0-----:R-:W-:-:S05]  /*5580*/  F2FP.F16.F32.PACK_AB R0, RZ, R0 ;  /* 0x00000000ff00723e */ /* 0x001fca00000000ff */
[----:B------:R0:W-:Y:S01]  /*5590*/  STG.E.U16 desc[UR36][R2.64], R0 ;  /* 0x0000000002007986 */ /* 0x0001e2000c101524 */
[----:B------:R-:W-:Y:S05]  /*55a0*/  BRA `(.L_x_12159) ;  /* 0x0000000800dc7947 */ /* 0x000fea0003800000 */
.L_x_12162:
        /* <DEDUP_REMOVED lines=10> */
.L_x_12165:
[----:B------:R-:W0:Y:S02]  /*5650*/  I2F.S16 R9, R9 ;  /* 0x0000000900097306 */ /* 0x000e240000101400 */
[----:B0-----:R-:W-:-:S04]  /*5660*/  F2FP.F16.F32.PACK_AB R5, RZ, R9 ;  /* 0x00000009ff05723e */ /* 0x001fc800000000ff */
[----:B------:R-:W-:-:S05]  /*5670*/  PRMT R5, R5, 0x5410, RZ ;  /* 0x0000541005057816 */ /* 0x000fca00000000ff */
[----:B------:R0:W-:Y:S01]  /*5680*/  STG.E desc[UR36][R2.64], R5 ;  /* 0x0000000502007986 */ /* 0x0001e2000c101924 */
[----:B------:R-:W-:Y:S05]  /*5690*/  BRA `(.L_x_12159) ;  /* 0x0000000800a07947 */ /* 0x000fea0003800000 */
.L_x_12164:
[----:B------:R-:W0:Y:S02]  /*56a0*/  I2F.F64.S16 R4, R9 ;  /* 0x0000000900047312 */ /* 0x000e240000101c00 */
[----:B0-----:R0:W-:Y:S01]  /*56b0*/  STG.E.64 desc[UR36][R2.64], R4 ;  /* 0x0000000402007986 */ /* 0x0011e2000c101b24 */
[----:B------:R-:W-:Y:S05]  /*56c0*/  BRA `(.L_x_12159) ;  /* 0x0000000800947947 */ /* 0x000fea0003800000 */
.L_x_12154:
        /* <DEDUP_REMOVED lines=12> */
.L_x_12169:
        /* <DEDUP_REMOVED lines=18> */
.L_x_12172:
[----:B------:R-:W-:-:S04]  /*58b0*/  SHF.R.U32.HI R5, RZ, 0x18, R5 ;  /* 0x00000018ff057819 */ /* 0x000fc80000011605 */
[----:B------:R-:W-:-:S07]  /*58c0*/  LOP3.LUT R0, R0, 0x80, R5, 0xf8, !PT ;  /* 0x0000008000007812 */ /* 0x000fce00078ef805 */
.L_x_12171:
[----:B------:R-:W-:Y:S05]  /*58d0*/  BSYNC.RECONVERGENT B0 ;  /* 0x0000000000007941 */ /* 0x000fea0003800200 */
.L_x_12170:
[----:B------:R0:W-:Y:S01]  /*58e0*/  STG.E.U8 desc[UR36][R2.64], R0 ;  /* 0x0000000002007986 */ /* 0x0001e2000c101124 */
[----:B------:R-:W-:Y:S05]  /*58f0*/  BRA `(.L_x_12159) ;  /* 0x0000000800087947 */ /* 0x000fea0003800000 */
.L_x_12168:
        /* <DEDUP_REMOVED lines=18> */
.L_x_12175:
[----:B------:R-:W-:-:S04]  /*5a20*/  SHF.R.U32.HI R5, RZ, 0x18, R5 ;  /* 0x00000018ff057819 */ /* 0x000fc80000011605 */
[----:B------:R-:W-:-:S07]  /*5a30*/  LOP3.LUT R0, R0, 0x80, R5, 0xf8, !PT ;  /* 0x0000008000007812 */ /* 0x000fce00078ef805 */
.L_x_12174:
[----:B------:R-:W-:Y:S05]  /*5a40*/  BSYNC.RECONVERGENT B0 ;  /* 0x0000000000007941 */ /* 0x000fea0003800200 */
.L_x_12173:
[----:B------:R0:W-:Y:S01]  /*5a50*/  STG.E.U8 desc[UR36][R2.64], R0 ;  /* 0x0000000002007986 */ /* 0x0001e2000c101124 */
[----:B------:R-:W-:Y:S05]  /*5a60*/  BRA `(.L_x_12159) ;  /* 0x0000000400ac7947 */ /* 0x000fea0003800000 */
.L_x_12167:
        /* <DEDUP_REMOVED lines=22> */
.L_x_12177:
[----:B------:R-:W-:-:S04]  /*5bd0*/  PRMT R4, R9, 0x9910, RZ ;  /* 0x0000991009047816 */ /* 0x000fc800000000ff */
[----:B------:R-:W-:-:S05]  /*5be0*/  SHF.R.S32.HI R5, RZ, 0x1f, R4 ;  /* 0x0000001fff057819 */ /* 0x000fca0000011404 */
[----:B------:R0:W-:Y:S01]  /*5bf0*/  STG.E.64 desc[UR36][R2.64], R4 ;  /* 0x0000000402007986 */ /* 0x0001e2000c101b24 */
[----:B------:R-:W-:Y:S05]  /*5c00*/  BRA `(.L_x_12159) ;  /* 0x0000000400447947 */ /* 0x000fea0003800000 */
.L_x_12176:
[----:B------:R-:W-:-:S05]  /*5c10*/  PRMT R5, R9, 0x9910, RZ ;  /* 0x0000991009057816 */ /* 0x000fca00000000ff */
[----:B------:R0:W-:Y:S01]  /*5c20*/  STG.E desc[UR36][R2.64], R5 ;  /* 0x0000000502007986 */ /* 0x0001e2000c101924 */
[----:B------:R-:W-:Y:S05]  /*5c30*/  BRA `(.L_x_12159) ;  /* 0x0000000400387947 */ /* 0x000fea0003800000 */
.L_x_12166:
        /* <DEDUP_REMOVED lines=11> */
.L_x_12179:
[----:B------:R-:W0:Y:S01]  /*5cf0*/  I2F.F64.S16 R4, R9 ;  /* 0x0000000900047312 */ /* 0x000e220000101c00 */
[----:B------:R-:W-:-:S05]  /*5d00*/  CS2R R6, SRZ ;  /* 0x0000000000067805 */ /* 0x000fca000001ff00 */
[----:B0-----:R4:W-:Y:S01]  /*5d10*/  STG.E.128 desc[UR36][R2.64], R4 ;  /* 0x0000000402007986 */ /* 0x0019e2000c101d24 */
[----:B------:R-:W-:Y:S05]  /*5d20*/  BRA `(.L_x_12159) ;  /* 0x0000000000fc7947 */ /* 0x000fea0003800000 */
.L_x_12178:
[----:B------:R-:W-:-:S09]  /*5d30*/  UISETP.NE.AND UP0, UPT, UR4, 0xf, UPT ;  /* 0x0000000f0400788c */ /* 0x000fd2000bf05270 */
[----:B------:R-:W-:Y:S05]  /*5d40*/  BRA.U !UP0, `(.L_x_12180) ;  /* 0x0000000108e87547 */ /* 0x000fea000b800000 */
[----:B------:R-:W-:-:S09]  /*5d50*/  UISETP.NE.AND UP0, UPT, UR4, 0x17, UPT ;  /* 0x000000170400788c */ /* 0x000fd2000bf05270 */
[----:B------:R-:W-:Y:S05]  /*5d60*/  BRA.U !UP0, `(.L_x_12181) ;  /* 0x0000000108907547 */ /* 0x000fea000b800000 */
[----:B------:R-:W-:-:S09]  /*5d70*/  UISETP.NE.AND UP0, UPT, UR4, 0x18, UPT ;  /* 0x000000180400788c */ /* 0x000fd2000bf05270 */
[----:B------:R-:W-:Y:S05]  /*5d80*/  BRA.U !UP0, `(.L_x_12182) ;  /* 0x0000000108447547 */ /* 0x000fea000b800000 */
.L_x_12158:
        /* <DEDUP_REMOVED lines=16> */
.L_x_12183:
[----:B------:R-:W-:Y:S05]  /*5e90*/  BRA `(.L_x_12159) ;  /* 0x0000000000a07947 */ /* 0x000fea0003800000 */
.L_x_12182:
        /* <DEDUP_REMOVED lines=13> */
.L_x_12185:
[----:B------:R-:W-:Y:S05]  /*5f70*/  BSYNC.RECONVERGENT B0 ;  /* 0x0000000000007941 */ /* 0x000fea0003800200 */
.L_x_12184:
[----:B------:R-:W-:-:S05]  /*5f80*/  LOP3.LUT R5, R0, 0x80, R5, 0xf8, !PT ;  /* 0x0000008000057812 */ /* 0x000fca00078ef805 */
[----:B------:R2:W-:Y:S01]  /*5f90*/  STG.E.U8 desc[UR36][R2.64], R5 ;  /* 0x0000000502007986 */ /* 0x0005e2000c101124 */
[----:B------:R-:W-:Y:S05]  /*5fa0*/  BRA `(.L_x_12159) ;  /* 0x00000000005c7947 */ /* 0x000fea0003800000 */
.L_x_12181:
        /* <DEDUP_REMOVED lines=12> */
.L_x_12187:
[----:B------:R-:W-:Y:S01]  /*6070*/  IMAD.MOV.U32 R0, RZ, RZ, 0x7f ;  /* 0x0000007fff007424 */ /* 0x000fe200078e00ff */
[----:B------:R-:W-:-:S04]  /*6080*/  ISETP.GT.U32.AND P0, PT, R4, 0x7f800000, PT ;  /* 0x7f8000000400780c */ /* 0x000fc80003f04070 */
[----:B------:R-:W-:-:S09]  /*6090*/  SEL R0, R0, 0x7c, P0 ;  /* 0x0000007c00007807 */ /* 0x000fd20000000000 */
.L_x_12188:
[----:B------:R-:W-:Y:S05]  /*60a0*/  BSYNC.RECONVERGENT B0 ;  /* 0x0000000000007941 */ /* 0x000fea0003800200 */
.L_x_12186:
[----:B------:R-:W-:-:S04]  /*60b0*/  SHF.R.U32.HI R5, RZ, 0x18, R5 ;  /* 0x00000018ff057819 */ /* 0x000fc80000011605 */
[----:B------:R-:W-:-:S05]  /*60c0*/  LOP3.LUT R5, R0, 0x80, R5, 0xf8, !PT ;  /* 0x0000008000057812 */ /* 0x000fca00078ef805 */
[----:B------:R1:W-:Y:S01]  /*60d0*/  STG.E.U8 desc[UR36][R2.64], R5 ;  /* 0x0000000502007986 */ /* 0x0003e2000c101124 */
[----:B------:R-:W-:Y:S05]  /*60e0*/  BRA `(.L_x_12159) ;  /* 0x00000000000c7947 */ /* 0x000fea0003800000 */
.L_x_12180:
[----:B------:R-:W0:Y:S02]  /*60f0*/  I2F.S16 R0, R9 ;  /* 0x0000000900007306 */ /* 0x000e240000101400 */
[----:B0-----:R-:W-:-:S05]  /*6100*/  F2FP.BF16.F32.PACK_AB R0, RZ, R0 ;  /* 0x00000000ff00723e */ /* 0x001fca00000010ff */
[----:B------:R0:W-:Y:S02]  /*6110*/  STG.E.U16 desc[UR36][R2.64], R0 ;  /* 0x0000000002007986 */ /* 0x0001e4000c101524 */
.L_x_12159:
[----:B------:R-:W-:-:S07]  /*6120*/  IADD3 R17, PT, PT, R17, 0x80, RZ ;  /* 0x0000008011117810 */ /* 0x000fce0007ffe0ff */
.L_x_12119:
[----:B------:R-:W-:Y:S05]  /*6130*/  BSYNC.RECONVERGENT B6 ;  /* 0x0000000000067941 */ /* 0x000fea0003800200 */
.L_x_12118:
        /* <DEDUP_REMOVED lines=307> */
.L_x_12191:
        /* <DEDUP_REMOVED lines=16> */
.L_x_12195:
[----:B------:R0:W5:Y:S01]  /*7570*/  LDG.E.U8 R0, desc[UR36][R2.64] ;  /* 0x0000002402007981 */ /* 0x000162000c1e1100 */
[----:B------:R-:W-:Y:S05]  /*7580*/  BRA `(.L_x_12197) ;  /* 0x0000000c004c7947 */ /* 0x000fea0003800000 */
.L_x_12194:
        /* <DEDUP_REMOVED lines=8> */
.L_x_12199:
[----:B------:R0:W5:Y:S01]  /*7610*/  LDG.E.U16 R0, desc[UR36][R2.64] ;  /* 0x0000002402007981 */ /* 0x000162000c1e1500 */
[----:B------:R-:W-:Y:S05]  /*7620*/  BRA `(.L_x_12197) ;  /* 0x0000000c00247947 */ /* 0x000fea0003800000 */
.L_x_12198:
[----:B------:R0:W5:Y:S01]  /*7630*/  LDG.E.U16 R0, desc[UR36][R2.64] ;  /* 0x0000002402007981 */ /* 0x000162000c1e1500 */
[----:B------:R-:W-:Y:S05]  /*7640*/  BRA `(.L_x_12197) ;  /* 0x0000000c001c7947 */ /* 0x000fea0003800000 */
.L_x_12193:
        /* <DEDUP_REMOVED lines=9> */
.L_x_12201:
[----:B------:R-:W2:Y:S02]  /*76e0*/  LDG.E.U16 R4, desc[UR36][R2.64] ;  /* 0x0000002402047981 */ /* 0x000ea4000c1e1500 */
[----:B--2---:R-:W-:-:S06]  /*76f0*/  HADD2.F32 R4, -RZ, R4.H0_H0 ;  /* 0x20000004ff047230 */ /* 0x004fcc0000004100 */
[----:B------:R-:W0:Y:S02]  /*7700*/  F2I.FTZ.TRUNC.NTZ R4, R4 ;  /* 0x0000000400047305 */ /* 0x000e24000021f100 */
[----:B0-----:R-:W-:Y:S01]  /*7710*/  PRMT R0, R4, 0x7610, R0 ;  /* 0x0000761004007816 */ /* 0x001fe20000000000 */
[----:B------:R-:W-:Y:S06]  /*7720*/  BRA `(.L_x_12197) ;  /* 0x0000000800e47947 */ /* 0x000fec0003800000 */
.L_x_12200:
        /* <DEDUP_REMOVED lines=9> */
.L_x_12203:
[----:B------:R-:W2:Y:S02]  /*77c0*/  LDG.E.U16 R2, desc[UR36][R2.64] ;  /* 0x0000002402027981 */ /* 0x000ea4000c1e1500 */
[----:B--2---:R-:W-:-:S06]  /*77d0*/  HADD2.F32 R4, -RZ, R2.H0_H0 ;  /* 0x20000002ff047230 */ /* 0x004fcc0000004100 */
[----:B------:R-:W0:Y:S02]  /*77e0*/  F2I.FTZ.TRUNC.NTZ R4, R4 ;  /* 0x0000000400047305 */ /* 0x000e24000021f100 */
[----:B0-----:R-:W-:Y:S01]  /*77f0*/  PRMT R0, R4, 0x7610, R0 ;  /* 0x0000761004007816 */ /* 0x001fe20000000000 */
[----:B------:R-:W-:Y:S06]  /*7800*/  BRA `(.L_x_12197) ;  /* 0x0000000800ac7947 */ /* 0x000fec0003800000 */
.L_x_12202:
[----:B------:R-:W2:Y:S02]  /*7810*/  LDG.E.64 R2, desc[UR36][R2.64] ;  /* 0x0000002402027981 */ /* 0x000ea4000c1e1b00 */
[----:B--2---:R0:W1:Y:S01]  /*7820*/  F2I.F64.TRUNC R0, R2 ;  /* 0x0000000200007311 */ /* 0x004062000030d100 */
[----:B------:R-:W-:Y:S05]  /*7830*/  BRA `(.L_x_12197) ;  /* 0x0000000800a07947 */ /* 0x000fea0003800000 */
.L_x_12192:
        /* <DEDUP_REMOVED lines=12> */
.L_x_12206:
[----:B------:R-:W2:Y:S02]  /*7900*/  LDG.E.64 R2, desc[UR36][R2.64] ;  /* 0x0000002402027981 */ /* 0x000ea4000c1e1b00 */
[----:B--2---:R0:W1:Y:S01]  /*7910*/  F2I.F64.TRUNC R0, R2 ;  /* 0x0000000200007311 */ /* 0x004062000030d100 */
[----:B------:R-:W-:Y:S05]  /*7920*/  BRA `(.L_x_12197) ;  /* 0x0000000800647947 */ /* 0x000fea0003800000 */
.L_x_12205:
        /* <DEDUP_REMOVED lines=27> */
.L_x_12208:
        /* <DEDUP_REMOVED lines=14> */
.L_x_12207:
[----:B------:R-:W2:Y:S02]  /*7bc0*/  LDG.E.U16 R4, desc[UR36][R2.64] ;  /* 0x0000002402047981 */ /* 0x000ea4000c1e1500 */
[----:B--2---:R-:W-:-:S06]  /*7bd0*/  IMAD.U32 R4, R4, 0x10000, RZ ;  /* 0x0001000004047824 */ /* 0x004fcc00078e00ff */
[----:B------:R-:W0:Y:S02]  /*7be0*/  F2I.FTZ.TRUNC.NTZ R4, R4 ;  /* 0x0000000400047305 */ /* 0x000e24000021f100 */
[----:B0-----:R-:W-:Y:S01]  /*7bf0*/  PRMT R0, R4, 0x7610, R0 ;  /* 0x0000761004007816 */ /* 0x001fe20000000000 */
[----:B------:R-:W-:Y:S06]  /*7c00*/  BRA `(.L_x_12197) ;  /* 0x0000000400ac7947 */ /* 0x000fec0003800000 */
.L_x_12204:
        /* <DEDUP_REMOVED lines=10> */
.L_x_12211:
        /* <DEDUP_REMOVED lines=21> */
.L_x_12215:
[----:B------:R-:W-:Y:S05]  /*7e00*/  BSYNC.RECONVERGENT B1 ;  /* 0x0000000000017941 */ /* 0x000fea0003800200 */
.L_x_12214:
[----:B------:R-:W-:Y:S02]  /*7e10*/  SHF.L.U32 R0, R0, 0x14, RZ ;  /* 0x0000001400007819 */ /* 0x000fe400000006ff */
[----:B------:R-:W-:-:S04]  /*7e20*/  LEA R2, R2, 0x3b800000, 0x17 ;  /* 0x3b80000002027811 */ /* 0x000fc800078eb8ff */
[----:B------:R-:W-:-:S07]  /*7e30*/  LOP3.LUT R4, R2, R0, R7, 0xfe, !PT ;  /* 0x0000000002047212 */ /* 0x000fce00078efe07 */
.L_x_12213:
[----:B------:R-:W-:Y:S05]  /*7e40*/  BSYNC.RECONVERGENT B0 ;  /* 0x0000000000007941 */ /* 0x000fea0003800200 */
.L_x_12212:
[----:B------:R-:W0:Y:S02]  /*7e50*/  F2I.FTZ.TRUNC.NTZ R4, R4 ;  /* 0x0000000400047305 */ /* 0x000e24000021f100 */
[----:B0-----:R-:W-:Y:S01]  /*7e60*/  PRMT R0, R4, 0x7610, R0 ;  /* 0x0000761004007816 */ /* 0x001fe20000000000 */
[----:B------:R-:W-:Y:S06]  /*7e70*/  BRA `(.L_x_12197) ;  /* 0x0000000400107947 */ /* 0x000fec0003800000 */
.L_x_12210:
        /* <DEDUP_REMOVED lines=21> */
.L_x_12219:
[----:B------:R-:W-:Y:S05]  /*7fd0*/  BSYNC.RECONVERGENT B1 ;  /* 0x0000000000017941 */ /* 0x000fea0003800200 */
.L_x_12218:
[----:B------:R-:W-:Y:S01]  /*7fe0*/  IMAD.SHL.U32 R0, R0, 0x200000, RZ ;  /* 0x0020000000007824 */ /* 0x000fe200078e00ff */
[----:B------:R-:W-:-:S04]  /*7ff0*/  LEA R2, R2, 0x37800000, 0x17 ;  /* 0x3780000002027811 */ /* 0x000fc800078eb8ff */
[----:B------:R-:W-:-:S07]  /*8000*/  LOP3.LUT R4, R2, R0, R7, 0xfe, !PT ;  /* 0x0000000002047212 */ /* 0x000fce00078efe07 */
.L_x_12217:
[----:B------:R-:W-:Y:S05]  /*8010*/  BSYNC.RECONVERGENT B0 ;  /* 0x0000000000007941 */ /* 0x000fea0003800200 */
.L_x_12216:
[----:B------:R-:W0:Y:S02]  /*8020*/  F2I.FTZ.TRUNC.NTZ R4, R4 ;  /* 0x0000000400047305 */ /* 0x000e24000021f100 */
[----:B0-----:R-:W-:Y:S01]  /*8030*/  PRMT R0, R4, 0x7610, R0 ;  /* 0x0000761004007816 */ /* 0x001fe20000000000 */
[----:B------:R-:W-:Y:S06]  /*8040*/  BRA `(.L_x_12197) ;  /* 0x00000000009c7947 */ /* 0x000fec0003800000 */
.L_x_12209:
        /* <DEDUP_REMOVED lines=14> */
.L_x_12223:
[----:B------:R-:W-:Y:S05]  /*8130*/  BSYNC.RECONVERGENT B0 ;  /* 0x0000000000007941 */ /* 0x000fea0003800200 */
.L_x_12222:
[----:B------:R-:W0:Y:S02]  /*8140*/  F2I.FTZ.TRUNC.NTZ R4, R4 ;  /* 0x0000000400047305 */ /* 0x000e24000021f100 */
[----:B0-----:R-:W-:Y:S01]  /*8150*/  PRMT R0, R4, 0x7610, R0 ;  /* 0x0000761004007816 */ /* 0x001fe20000000000 */
[----:B------:R-:W-:Y:S06]  /*8160*/  BRA `(.L_x_12197) ;  /* 0x0000000000547947 */ /* 0x000fec0003800000 */
.L_x_12196:
        /* <DEDUP_REMOVED lines=16> */
.L_x_12224:
[----:B------:R-:W-:Y:S01]  /*8270*/  PRMT R0, RZ, 0x7610, R0 ;  /* 0x00007610ff007816 */ /* 0x000fe20000000000 */
[----:B------:R-:W-:Y:S06]  /*8280*/  BRA `(.L_x_12197) ;  /* 0x00000000000c7947 */ /* 0x000fec0003800000 */
.L_x_12221:
[----:B------:R3:W5:Y:S01]  /*8290*/  LDG.E.U16 R0, desc[UR36][R2.64] ;  /* 0x0000002402007981 */ /* 0x000762000c1e1500 */
[----:B------:R-:W-:Y:S05]  /*82a0*/  BRA `(.L_x_12197) ;  /* 0x0000000000047947 */ /* 0x000fea0003800000 */
.L_x_12220:
[----:B------:R4:W5:Y:S02]  /*82b0*/  LDG.E.U16 R0, desc[UR36][R2.64] ;  /* 0x0000002402007981 */ /* 0x000964000c1e1500 */
.L_x_12197:
        /* <DEDUP_REMOVED lines=20> */
.L_x_12228:
[----:B------:R4:W-:Y:S01]  /*8400*/  STG.E.U8 desc[UR36][R2.64], R9 ;  /* 0x0000000902007986 */ /* 0x0009e2000c101124 */
[----:B------:R-:W-:Y:S05]  /*8410*/  BRA `(.L_x_12230) ;  /* 0x0000000c004c7947 */ /* 0x000fea0003800000 */
.L_x_12227:
        /* <DEDUP_REMOVED lines=10> */
.L_x_12232:
[----:B------:R-:W-:-:S05]  /*84c0*/  PRMT R5, R9, 0x9910, RZ ;  /* 0x0000991009057816 */ /* 0x000fca00000000ff */
[----:B------:R2:W-:Y:S01]  /*84d0*/  STG.E desc[UR36][R2.64], R5 ;  /* 0x0000000502007986 */ /* 0x0005e2000c101924 */
[----:B------:R-:W-:Y:S05]  /*84e0*/  BRA `(.L_x_12230) ;  /* 0x0000000c00187947 */ /* 0x000fea0003800000 */
.L_x_12231:
[----:B------:R0:W-:Y:S01]  /*84f0*/  STG.E.U16 desc[UR36][R2.64], R9 ;  /* 0x0000000902007986 */ /* 0x0001e2000c101524 */
[----:B------:R-:W-:Y:S05]  /*8500*/  BRA `(.L_x_12230) ;  /* 0x0000000c00107947 */ /* 0x000fea0003800000 */
.L_x_12226:
        /* <DEDUP_REMOVED lines=9> */
.L_x_12234:
[----:B------:R-:W0:Y:S02]  /*85a0*/  I2F.S16 R0, R9 ;  /* 0x0000000900007306 */ /* 0x000e240000101400 */
[----:B0-----:R-:W-:-:S05]  /*85b0*/  F2FP.F16.F32.PACK_AB R0, RZ, R0 ;  /* 0x00000000ff00723e */ /* 0x001fca00000000ff */
[----:B------:R0:W-:Y:S01]  /*85c0*/  STG.E.U16 desc[UR36][R2.64], R0 ;  /* 0x0000000002007986 */ /* 0x0001e2000c101524 */
[----:B------:R-:W-:Y:S05]  /*85d0*/  BRA `(.L_x_12230) ;  /* 0x0000000800dc7947 */ /* 0x000fea0003800000 */
.L_x_12233:
        /* <DEDUP_REMOVED lines=10> */
.L_x_12236:
[----:B------:R-:W0:Y:S02]  /*8680*/  I2F.S16 R9, R9 ;  /* 0x0000000900097306 */ /* 0x000e240000101400 */
[----:B0-----:R-:W-:-:S04]  /*8690*/  F2FP.F16.F32.PACK_AB R5, RZ, R9 ;  /* 0x00000009ff05723e */ /* 0x001fc800000000ff */
[----:B------:R-:W-:-:S05]  /*86a0*/  PRMT R5, R5, 0x5410, RZ ;  /* 0x0000541005057816 */ /* 0x000fca00000000ff */
[----:B------:R0:W-:Y:S01]  /*86b0*/  STG.E desc[UR36][R2.64], R5 ;  /* 0x0000000502007986 */ /* 0x0001e2000c101924 */
[----:B------:R-:W-:Y:S05]  /*86c0*/  BRA `(.L_x_12230) ;  /* 0x0000000800a07947 */ /* 0x000fea0003800000 */
.L_x_12235:
[----:B------:R-:W0:Y:S02]  /*86d0*/  I2F.F64.S16 R4, R9 ;  /* 0x0000000900047312 */ /* 0x000e240000101c00 */
[----:B0-----:R0:W-:Y:S01]  /*86e0*/  STG.E.64 desc[UR36][R2.64], R4 ;  /* 0x0000000402007986 */ /* 0x0011e2000c101b24 */
[----:B------:R-:W-:Y:S05]  /*86f0*/  BRA `(.L_x_12230) ;  /* 0x0000000800947947 */ /* 0x000fea0003800000 */
.L_x_12225:
        /* <DEDUP_REMOVED lines=12> */
.L_x_12240:
        /* <DEDUP_REMOVED lines=18> */
.L_x_12243:
[----:B------:R-:W-:-:S04]  /*88e0*/  SHF.R.U32.HI R5, RZ, 0x18, R5 ;  /* 0x00000018ff057819 */ /* 0x000fc80000011605 */
[----:B------:R-:W-:-:S07]  /*88f0*/  LOP3.LUT R0, R0, 0x80, R5, 0xf8, !PT ;  /* 0x0000008000007812 */ /* 0x000fce00078ef805 */
.L_x_12242:
[----:B------:R-:W-:Y:S05]  /*8900*/  BSYNC.RECONVERGENT B0 ;  /* 0x0000000000007941 */ /* 0x000fea0003800200 */
.L_x_12241:
[----:B------:R0:W-:Y:S01]  /*8910*/  STG.E.U8 desc[UR36][R2.64], R0 ;  /* 0x0000000002007986 */ /* 0x0001e2000c101124 */
[----:B------:R-:W-:Y:S05]  /*8920*/  BRA `(.L_x_12230) ;  /* 0x0000000800087947 */ /* 0x000fea0003800000 */
.L_x_12239:
        /* <DEDUP_REMOVED lines=18> */
.L_x_12246:
[----:B------:R-:W-:-:S04]  /*8a50*/  SHF.R.U32.HI R5, RZ, 0x18, R5 ;  /* 0x00000018ff057819 */ /* 0x000fc80000011605 */
[----:B------:R-:W-:-:S07]  /*8a60*/  LOP3.LUT R0, R0, 0x80, R5, 0xf8, !PT ;  /* 0x0000008000007812 */ /* 0x000fce00078ef805 */
.L_x_12245:
[----:B------:R-:W-:Y:S05]  /*8a70*/  BSYNC.RECONVERGENT B0 ;  /* 0x0000000000007941 */ /* 0x000fea0003800200 */
.L_x_12244:
[----:B------:R0:W-:Y:S01]  /*8a80*/  STG.E.U8 desc[UR36][R2.64], R0 ;  /* 0x0000000002007986 */ /* 0x0001e2000c101124 */
[----:B------:R-:W-:Y:S05]  /*8a90*/  BRA `(.L_x_12230) ;  /* 0x0000000400ac7947 */ /* 0x000fea0003800000 */
.L_x_12238:
        /* <DEDUP_REMOVED lines=22> */
.L_x_12248:
[----:B------:R-:W-:-:S04]  /*8c00*/  PRMT R4, R9, 0x9910, RZ ;  /* 0x0000991009047816 */ /* 0x000fc800000000ff */
[----:B------:R-:W-:-:S05]  /*8c10*/  SHF.R.S32.HI R5, RZ, 0x1f, R4 ;  /* 0x0000001fff057819 */ /* 0x000fca0000011404 */
[----:B------:R0:W-:Y:S01]  /*8c20*/  STG.E.64 desc[UR36][R2.64], R4 ;  /* 0x0000000402007986 */ /* 0x0001e2000c101b24 */
[----:B------:R-:W-:Y:S05]  /*8c30*/  BRA `(.L_x_12230) ;  /* 0x0000000400447947 */ /* 0x000fea0003800000 */
.L_x_12247:
[----:B------:R-:W-:-:S05]  /*8c40*/  PRMT R5, R9, 0x9910, RZ ;  /* 0x0000991009057816 */ /* 0x000fca00000000ff */
[----:B------:R0:W-:Y:S01]  /*8c50*/  STG.E desc[UR36][R2.64], R5 ;  /* 0x0000000502007986 */ /* 0x0001e2000c101924 */
[----:B------:R-:W-:Y:S05]  /*8c60*/  BRA `(.L_x_12230) ;  /* 0x0000000400387947 */ /* 0x000fea0003800000 */
.L_x_12237:
        /* <DEDUP_REMOVED lines=11> */
.L_x_12250:
[----:B------:R-:W0:Y:S01]  /*8d20*/  I2F.F64.S16 R4, R9 ;  /* 0x0000000900047312 */ /* 0x000e220000101c00 */
[----:B------:R-:W-:-:S05]  /*8d30*/  CS2R R6, SRZ ;  /* 0x0000000000067805 */ /* 0x000fca000001ff00 */
[----:B0-----:R0:W-:Y:S01]  /*8d40*/  STG.E.128 desc[UR36][R2.64], R4 ;  /* 0x0000000402007986 */ /* 0x0011e2000c101d24 */
[----:B------:R-:W-:Y:S05]  /*8d50*/  BRA `(.L_x_12230) ;  /* 0x0000000000fc7947 */ /* 0x000fea0003800000 */
.L_x_12249:
[----:B------:R-:W-:-:S09]  /*8d60*/  UISETP.NE.AND UP0, UPT, UR4, 0xf, UPT ;  /* 0x0000000f0400788c */ /* 0x000fd2000bf05270 */
[----:B------:R-:W-:Y:S05]  /*8d70*/  BRA.U !UP0, `(.L_x_12251) ;  /* 0x0000000108e87547 */ /* 0x000fea000b800000 */
[----:B------:R-:W-:-:S09]  /*8d80*/  UISETP.NE.AND UP0, UPT, UR4, 0x17, UPT ;  /* 0x000000170400788c */ /* 0x000fd2000bf05270 */
[----:B------:R-:W-:Y:S05]  /*8d90*/  BRA.U !UP0, `(.L_x_12252) ;  /* 0x0000000108907547 */ /* 0x000fea000b800000 */
[----:B------:R-:W-:-:S09]  /*8da0*/  UISETP.NE.AND UP0, UPT, UR4, 0x18, UPT ;  /* 0x000000180400788c */ /* 0x000fd2000bf05270 */
[----:B------:R-:W-:Y:S05]  /*8db0*/  BRA.U !UP0, `(.L_x_12253) ;  /* 0x0000000108447547 */ /* 0x000fea000b800000 */
.L_x_12229:
        /* <DEDUP_REMOVED lines=16> */
.L_x_12254:
[----:B------:R-:W-:Y:S05]  /*8ec0*/  BRA `(.L_x_12230) ;  /* 0x0000000000a07947 */ /* 0x000fea0003800000 */
.L_x_12253:
        /* <DEDUP_REMOVED lines=13> */
.L_x_12256:
[----:B------:R-:W-:Y:S05]  /*8fa0*/  BSYNC.RECONVERGENT B0 ;  /* 0x0000000000007941 */ /* 0x000fea0003800200 */
.L_x_12255:
[----:B------:R-:W-:-:S05]  /*8fb0*/  LOP3.LUT R5, R0, 0x80, R5, 0xf8, !PT ;  /* 0x0000008000057812 */ /* 0x000fca00078ef805 */
[----:B------:R0:W-:Y:S01]  /*8fc0*/  STG.E.U8 desc[UR36][R2.64], R5 ;  /* 0x0000000502007986 */ /* 0x0001e2000c101124 */
[----:B------:R-:W-:Y:S05]  /*8fd0*/  BRA `(.L_x_12230) ;  /* 0x00000000005c7947 */ /* 0x000fea0003800000 */
.L_x_12252:
        /* <DEDUP_REMOVED lines=12> */
.L_x_12258:
[----:B------:R-:W-:Y:S01]  /*90a0*/  IMAD.MOV.U32 R0, RZ, RZ, 0x7f ;  /* 0x0000007fff007424 */ /* 0x000fe200078e00ff */
[----:B------:R-:W-:-:S04]  /*90b0*/  ISETP.GT.U32.AND P0, PT, R4, 0x7f800000, PT ;  /* 0x7f8000000400780c */ /* 0x000fc80003f04070 */
[----:B------:R-:W-:-:S09]  /*90c0*/  SEL R0, R0, 0x7c, P0 ;  /* 0x0000007c00007807 */ /* 0x000fd20000000000 */
.L_x_12259:
[----:B------:R-:W-:Y:S05]  /*90d0*/  BSYNC.RECONVERGENT B0 ;  /* 0x0000000000007941 */ /* 0x000fea0003800200 */
.L_x_12257:
[----:B------:R-:W-:-:S04]  /*90e0*/  SHF.R.U32.HI R5, RZ, 0x18, R5 ;  /* 0x00000018ff057819 */ /* 0x000fc80000011605 */
[----:B------:R-:W-:-:S05]  /*90f0*/  LOP3.LUT R5, R0, 0x80, R5, 0xf8, !PT ;  /* 0x0000008000057812 */ /* 0x000fca00078ef805 */
[----:B------:R0:W-:Y:S01]  /*9100*/  STG.E.U8 desc[UR36][R2.64], R5 ;  /* 0x0000000502007986 */ /* 0x0001e2000c101124 */
[----:B------:R-:W-:Y:S05]  /*9110*/  BRA `(.L_x_12230) ;  /* 0x00000000000c7947 */ /* 0x000fea0003800000 */
.L_x_12251:
[----:B------:R-:W0:Y:S02]  /*9120*/  I2F.S16 R0, R9 ;  /* 0x0000000900007306 */ /* 0x000e240000101400 */
[----:B0-----:R-:W-:-:S05]  /*9130*/  F2FP.BF16.F32.PACK_AB R0, RZ, R0 ;  /* 0x00000000ff00723e */ /* 0x001fca00000010ff */
[----:B------:R0:W-:Y:S02]  /*9140*/  STG.E.U16 desc[UR36][R2.64], R0 ;  /* 0x0000000002007986 */ /* 0x0001e4000c101524 */
.L_x_12230:
[----:B------:R-:W-:-:S07]  /*9150*/  VIADD R17, R17, 0x80 ;  /* 0x0000008011117836 */ /* 0x000fce0000000000 */
.L_x_12190:
[----:B------:R-:W-:Y:S05]  /*9160*/  BSYNC.RECONVERGENT B6 ;  /* 0x0000000000067941 */ /* 0x000fea0003800200 */
.L_x_12189:
        /* <DEDUP_REMOVED lines=306> */
.L_x_12260:
        /* <DEDUP_REMOVED lines=18> */
.L_x_12264:
[----:B------:R0:W5:Y:S01]  /*a5b0*/  LDG.E.U8 R0, desc[UR36][R2.64] ;  /* 0x0000002402007981 */ /* 0x000162000c1e1100 */
[----:B------:R-:W-:Y:S05]  /*a5c0*/  BRA `(.L_x_12266) ;  /* 0x0000000c004c7947 */ /* 0x000fea0003800000 */
.L_x_12263:
        /* <DEDUP_REMOVED lines=8> */
.L_x_12268:
[----:B------:R0:W5:Y:S01]  /*a650*/  LDG.E.U16 R0, desc[UR36][R2.64] ;  /* 0x0000002402007981 */ /* 0x000162000c1e1500 */
[----:B------:R-:W-:Y:S05]  /*a660*/  BRA `(.L_x_12266) ;  /* 0x0000000c00247947 */ /* 0x000fea0003800000 */
.L_x_12267:
[----:B------:R0:W5:Y:S01]  /*a670*/  LDG.E.U16 R0, desc[UR36][R2.64] ;  /* 0x0000002402007981 */ /* 0x000162000c1e1500 */
[----:B------:R-:W-:Y:S05]  /*a680*/  BRA `(.L_x_12266) ;  /* 0x0000000c001c7947 */ /* 0x000fea0003800000 */
.L_x_12262:
        /* <DEDUP_REMOVED lines=9> */
.L_x_12270:
[----:B------:R-:W2:Y:S02]  /*a720*/  LDG.E.U16 R4, desc[UR36][R2.64] ;  /* 0x0000002402047981 */ /* 0x000ea4000c1e1500 */
[----:B--2---:R-:W-:-:S06]  /*a730*/  HADD2.F32 R4, -RZ, R4.H0_H0 ;  /* 0x20000004ff047230 */ /* 0x004fcc0000004100 */
[----:B------:R-:W0:Y:S02]  /*a740*/  F2I.FTZ.TRUNC.NTZ R4, R4 ;  /* 0x0000000400047305 */ /* 0x000e24000021f100 */
[----:B0-----:R-:W-:Y:S01]  /*a750*/  PRMT R0, R4, 0x7610, R0 ;  /* 0x0000761004007816 */ /* 0x001fe20000000000 */
[----:B------:R-:W-:Y:S06]  /*a760*/  BRA `(.L_x_12266) ;  /* 0x0000000800e47947 */ /* 0x000fec0003800000 */
.L_x_12269:
        /* <DEDUP_REMOVED lines=9> */
.L_x_12272:
[----:B------:R-:W2:Y:S02]  /*a800*/  LDG.E.U16 R2, desc[UR36][R2.64] ;  /* 0x0000002402027981 */ /* 0x000ea4000c1e1500 */
[----:B--2---:R-:W-:-:S06]  /*a810*/  HADD2.F32 R4, -RZ, R2.H0_H0 ;  /* 0x20000002ff047230 */ /* 0x004fcc0000004100 */
[----:B------:R-:W0:Y:S02]  /*a820*/  F2I.FTZ.TRUNC.NTZ R4, R4 ;  /* 0x0000000400047305 */ /* 0x000e24000021f100 */
[----:B0-----:R-:W-:Y:S01]  /*a830*/  PRMT R0, R4, 0x7610, R0 ;  /* 0x0000761004007816 */ /* 0x001fe20000000000 */
[----:B------:R-:W-:Y:S06]  /*a840*/  BRA `(.L_x_12266) ;  /* 0x0000000800ac7947 */ /* 0x000fec0003800000 */
.L_x_12271:
[----:B------:R-:W2:Y:S02]  /*a850*/  LDG.E.64 R2, desc[UR36][R2.64] ;  /* 0x0000002402027981 */ /* 0x000ea4000c1e1b00 */
[----:B--2---:R0:W1:Y:S01]  /*a860*/  F2I.F64.TRUNC R0, R2 ;  /* 0x0000000200007311 */ /* 0x004062000030d100 */
[----:B------:R-:W-:Y:S05]  /*a870*/  BRA `(.L_x_12266) ;  /* 0x0000000800a07947 */ /* 0x000fea0003800000 */
.L_x_12261:
        /* <DEDUP_REMOVED lines=12> */
.L_x_12275:
[----:B------:R-:W2:Y:S02]  /*a940*/  LDG.E.64 R2, desc[UR36][R2.64] ;  /* 0x0000002402027981 */ /* 0x000ea4000c1e1b00 */
[----:B--2---:R3:W4:Y:S01]  /*a950*/  F2I.F64.TRUNC R0, R2 ;  /* 0x0000000200007311 */ /* 0x004722000030d100 */
[----:B------:R-:W-:Y:S05]  /*a960*/  BRA `(.L_x_12266) ;  /* 0x0000000800647947 */ /* 0x000fea0003800000 */
.L_x_12274:
        /* <DEDUP_REMOVED lines=27> */
.L_x_12277:
        /* <DEDUP_REMOVED lines=14> */
.L_x_12276:
[----:B------:R-:W2:Y:S02]  /*ac00*/  LDG.E.U16 R4, desc[UR36][R2.64] ;  /* 0x0000002402047981 */ /* 0x000ea4000c1e1500 */
[----:B--2---:R-:W-:-:S06]  /*ac10*/  SHF.L.U32 R4, R4, 0x10, RZ ;  /* 0x0000001004047819 */ /* 0x004fcc00000006ff */
[----:B------:R-:W0:Y:S02]  /*ac20*/  F2I.FTZ.TRUNC.NTZ R4, R4 ;  /* 0x0000000400047305 */ /* 0x000e24000021f100 */
[----:B0-----:R-:W-:Y:S01]  /*ac30*/  PRMT R0, R4, 0x7610, R0 ;  /* 0x0000761004007816 */ /* 0x001fe20000000000 */
[----:B------:R-:W-:Y:S06]  /*ac40*/  BRA `(.L_x_12266) ;  /* 0x0000000400ac7947 */ /* 0x000fec0003800000 */
.L_x_12273:
        /* <DEDUP_REMOVED lines=10> */
.L_x_12280:
        /* <DEDUP_REMOVED lines=21> */
.L_x_12284:
[----:B------:R-:W-:Y:S05]  /*ae40*/  BSYNC.RECONVERGENT B1 ;  /* 0x0000000000017941 */ /* 0x000fea0003800200 */
.L_x_12283:
[----:B------:R-:W-:Y:S01]  /*ae50*/  IMAD.SHL.U32 R0, R0, 0x100000, RZ ;  /* 0x0010000000007824 */ /* 0x000fe200078e00ff */
[----:B------:R-:W-:-:S04]  /*ae60*/  LEA R2, R2, 0x3b800000, 0x17 ;  /* 0x3b80000002027811 */ /* 0x000fc800078eb8ff */
[----:B------:R-:W-:-:S07]  /*ae70*/  LOP3.LUT R4, R2, R0, R7, 0xfe, !PT ;  /* 0x0000000002047212 */ /* 0x000fce00078efe07 */
.L_x_12282:
[----:B------:R-:W-:Y:S05]  /*ae80*/  BSYNC.RECONVERGENT B0 ;  /* 0x0000000000007941 */ /* 0x000fea0003800200 */
.L_x_12281:
[----:B------:R-:W0:Y:S02]  /*ae90*/  F2I.FTZ.TRUNC.NTZ R4, R4 ;  /* 0x0000000400047305 */ /* 0x000e24000021f100 */
[----:B0-----:R-:W-:Y:S01]  /*aea0*/  PRMT R0, R4, 0x7610, R0 ;  /* 0x0000761004007816 */ /* 0x001fe20000000000 */
[----:B------:R-:W-:Y:S06]  /*aeb0*/  BRA `(.L_x_12266) ;  /* 0x0000000400107947 */ /* 0x000fec0003800000 */
.L_x_12279:
        /* <DEDUP_REMOVED lines=21> */
.L_x_12288:
[----:B------:R-:W-:Y:S05]  /*b010*/  BSYNC.RECONVERGENT B1 ;  /* 0x0000000000017941 */ /* 0x000fea0003800200 */
.L_x_12287:
[----:B------:R-:W-:Y:S01]  /*b020*/  IMAD.SHL.U32 R0, R0, 0x200000, RZ ;  /* 0x0020000000007824 */ /* 0x000fe200078e00ff */
[----:B------:R-:W-:-:S04]  /*b030*/  LEA R2, R2, 0x37800000, 0x17 ;  /* 0x3780000002027811 */ /* 0x000fc800078eb8ff */
[----:B------:R-:W-:-:S07]  /*b040*/  LOP3.LUT R4, R2, R0, R7, 0xfe, !PT ;  /* 0x0000000002047212 */ /* 0x000fce00078efe07 */
.L_x_12286:
[----:B------:R-:W-:Y:S05]  /*b050*/  BSYNC.RECONVERGENT B0 ;  /* 0x0000000000007941 */ /* 0x000fea0003800200 */
.L_x_12285:
[----:B------:R-:W0:Y:S02]  /*b060*/  F2I.FTZ.TRUNC.NTZ R4, R4 ;  /* 0x0000000400047305 */ /* 0x000e24000021f100 */
[----:B0-----:R-:W-:Y:S01]  /*b070*/  PRMT R0, R4, 0x7610, R0 ;  /* 0x0000761004007816 */ /* 0x001fe20000000000 */
[----:B------:R-:W-:Y:S06]  /*b080*/  BRA `(.L_x_12266) ;  /* 0x00000000009c7947 */ /* 0x000fec0003800000 */
.L_x_12278:
        /* <DEDUP_REMOVED lines=14> */
.L_x_12292:
[----:B------:R-:W-:Y:S05]  /*b170*/  BSYNC.RECONVERGENT B0 ;  /* 0x0000000000007941 */ /* 0x000fea0003800200 */
.L_x_12291:
[----:B------:R-:W0:Y:S02]  /*b180*/  F2I.FTZ.TRUNC.NTZ R4, R4 ;  /* 0x0000000400047305 */ /* 0x000e24000021f100 */
[----:B0-----:R-:W-:Y:S01]  /*b190*/  PRMT R0, R4, 0x7610, R0 ;  /* 0x0000761004007816 */ /* 0x001fe20000000000 */
[----:B------:R-:W-:Y:S06]  /*b1a0*/  BRA `(.L_x_12266) ;  /* 0x0000000000547947 */ /* 0x000fec0003800000 */
.L_x_12265:
        /* <DEDUP_REMOVED lines=16> */
.L_x_12293:
[----:B------:R-:W-:Y:S01]  /*b2b0*/  PRMT R0, RZ, 0x7610, R0 ;  /* 0x00007610ff007816 */ /* 0x000fe20000000000 */
[----:B------:R-:W-:Y:S06]  /*b2c0*/  BRA `(.L_x_12266) ;  /* 0x00000000000c7947 */ /* 0x000fec0003800000 */
.L_x_12290:
[----:B------:R2:W5:Y:S01]  /*b2d0*/  LDG.E.U16 R0, desc[UR36][R2.64] ;  /* 0x0000002402007981 */ /* 0x000562000c1e1500 */
[----:B------:R-:W-:Y:S05]  /*b2e0*/  BRA `(.L_x_12266) ;  /* 0x0000000000047947 */ /* 0x000fea0003800000 */
.L_x_12289:
[----:B------:R1:W5:Y:S02]  /*b2f0*/  LDG.E.U16 R0, desc[UR36][R2.64] ;  /* 0x0000002402007981 */ /* 0x000364000c1e1500 */
.L_x_12266:
[----:B------:R-:W-:Y:S01]  /*b300*/  UPRMT UR4, UR41, 0x9910, URZ ;  /* 0x0000991029047896 */ /* 0x000fe200080000ff */
[----:B012345:R-:W-:-:S03]  /*b310*/  LOP3.LUT R3, R0, 0xffff, RZ, 0xc0, !PT ;  /* 0x0000ffff00037812 */ /* 0x03ffc600078ec0ff */
        /* <DEDUP_REMOVED lines=15> */
.L_x_12297:
[----:B------:R-:W-:Y:S01]  /*b410*/  STG.E.U8 desc[UR36][R16.64], R5 ;  /* 0x0000000510007986 */ /* 0x000fe2000c101124 */
[----:B------:R-:W-:Y:S05]  /*b420*/  EXIT ;  /* 0x000000000000794d */ /* 0x000fea0003800000 */
.L_x_12296:
        /* <DEDUP_REMOVED lines=10> */
.L_x_12300:
[----:B------:R-:W-:-:S05]  /*b4d0*/  PRMT R3, R5, 0x9910, RZ ;  /* 0x0000991005037816 */ /* 0x000fca00000000ff */
[----:B------:R-:W-:Y:S01]  /*b4e0*/  STG.E desc[UR36][R16.64], R3 ;  /* 0x0000000310007986 */ /* 0x000fe2000c101924 */
[----:B------:R-:W-:Y:S05]  /*b4f0*/  EXIT ;  /* 0x000000000000794d */ /* 0x000fea0003800000 */
.L_x_12299:
[----:B------:R-:W-:Y:S01]  /*b500*/  STG.E.U16 desc[UR36][R16.64], R5 ;  /* 0x0000000510007986 */ /* 0x000fe2000c101524 */
[----:B------:R-:W-:Y:S05]  /*b510*/  EXIT ;  /* 0x000000000000794d */ /* 0x000fea0003800000 */
.L_x_12295:
        /* <DEDUP_REMOVED lines=9> */
.L_x_12302:
[----:B------:R-:W0:Y:S02]  /*b5b0*/  I2F.S16 R0, R5 ;  /* 0x0000000500007306 */ /* 0x000e240000101400 */
[----:B0-----:R-:W-:-:S05]  /*b5c0*/  F2FP.F16.F32.PACK_AB R0, RZ, R0 ;  /* 0x00000000ff00723e */ /* 0x001fca00000000ff */
[----:B------:R-:W-:Y:S01]  /*b5d0*/  STG.E.U16 desc[UR36][R16.64], R0 ;  /* 0x0000000010007986 */ /* 0x000fe2000c101524 */
[----:B------:R-:W-:Y:S05]  /*b5e0*/  EXIT ;  /* 0x000000000000794d */ /* 0x000fea0003800000 */
.L_x_12301:
        /* <DEDUP_REMOVED lines=10> */
.L_x_12304:
[----:B------:R-:W0:Y:S02]  /*b690*/  I2F.S16 R5, R5 ;  /* 0x0000000500057306 */ /* 0x000e240000101400 */
[----:B0-----:R-:W-:-:S04]  /*b6a0*/  F2FP.F16.F32.PACK_AB R3, RZ, R5 ;  /* 0x00000005ff03723e */ /* 0x001fc800000000ff */
[----:B------:R-:W-:-:S05]  /*b6b0*/  PRMT R3, R3, 0x5410, RZ ;  /* 0x0000541003037816 */ /* 0x000fca00000000ff */
[----:B------:R-:W-:Y:S01]  /*b6c0*/  STG.E desc[UR36][R16.64], R3 ;  /* 0x0000000310007986 */ /* 0x000fe2000c101924 */
[----:B------:R-:W-:Y:S05]  /*b6d0*/  EXIT ;  /* 0x000000000000794d */ /* 0x000fea0003800000 */
.L_x_12303:
[----:B------:R-:W0:Y:S02]  /*b6e0*/  I2F.F64.S16 R2, R5 ;  /* 0x0000000500027312 */ /* 0x000e240000101c00 */
[----:B0-----:R-:W-:Y:S01]  /*b6f0*/  STG.E.64 desc[UR36][R16.64], R2 ;  /* 0x0000000210007986 */ /* 0x001fe2000c101b24 */
[----:B------:R-:W-:Y:S05]  /*b700*/  EXIT ;  /* 0x000000000000794d */ /* 0x000fea0003800000 */
.L_x_12294:
        /* <DEDUP_REMOVED lines=12> */
.L_x_12308:
        /* <DEDUP_REMOVED lines=17> */
.L_x_12311:
[----:B------:R-:W-:-:S04]  /*b8e0*/  SHF.R.U32.HI R3, RZ, 0x18, R3 ;  /* 0x00000018ff037819 */ /* 0x000fc80000011603 */
[----:B------:R-:W-:-:S04]  /*b8f0*/  LOP3.LUT R0, R0, 0x80, R3, 0xf8, !PT ;  /* 0x0000008000007812 */ /* 0x000fc800078ef803 */
[----:B------:R-:W-:-:S07]  /*b900*/  PRMT R8, R0, 0x7610, R8 ;  /* 0x0000761000087816 */ /* 0x000fce0000000008 */
.L_x_12310:
[----:B------:R-:W-:Y:S05]  /*b910*/  BSYNC.RECONVERGENT B0 ;  /* 0x0000000000007941 */ /* 0x000fea0003800200 */
.L_x_12309:
[----:B------:R-:W-:Y:S01]  /*b920*/  STG.E.U8 desc[UR36][R16.64], R8 ;  /* 0x0000000810007986 */ /* 0x000fe2000c101124 */
[----:B------:R-:W-:Y:S05]  /*b930*/  EXIT ;  /* 0x000000000000794d */ /* 0x000fea0003800000 */
.L_x_12307:
        /* <DEDUP_REMOVED lines=17> */
.L_x_12314:
[----:B------:R-:W-:-:S04]  /*ba50*/  SHF.R.U32.HI R3, RZ, 0x18, R3 ;  /* 0x00000018ff037819 */ /* 0x000fc80000011603 */
[----:B------:R-:W-:-:S04]  /*ba60*/  LOP3.LUT R0, R0, 0x80, R3, 0xf8, !PT ;  /* 0x0000008000007812 */ /* 0x000fc800078ef803 */
[----:B------:R-:W-:-:S07]  /*ba70*/  PRMT R8, R0, 0x7610, R8 ;  /* 0x0000761000087816 */ /* 0x000fce0000000008 */
.L_x_12313:
[----:B------:R-:W-:Y:S05]  /*ba80*/  BSYNC.RECONVERGENT B0 ;  /* 0x0000000000007941 */ /* 0x000fea0003800200 */
.L_x_12312:
[----:B------:R-:W-:Y:S01]  /*ba90*/  STG.E.U8 desc[UR36][R16.64], R8 ;  /* 0x0000000810007986 */ /* 0x000fe2000c101124 */
[----:B------:R-:W-:Y:S05]  /*baa0*/  EXIT ;  /* 0x000000000000794d */ /* 0x000fea0003800000 */
.L_x_12306:
        /* <DEDUP_REMOVED lines=22> */
.L_x_12316:
[----:B------:R-:W-:-:S04]  /*bc10*/  PRMT R2, R5, 0x9910, RZ ;  /* 0x0000991005027816 */ /* 0x000fc800000000ff */
[----:B------:R-:W-:-:S05]  /*bc20*/  SHF.R.S32.HI R3, RZ, 0x1f, R2 ;  /* 0x0000001fff037819 */ /* 0x000fca0000011402 */
[----:B------:R-:W-:Y:S01]  /*bc30*/  STG.E.64 desc[UR36][R16.64], R2 ;  /* 0x0000000210007986 */ /* 0x000fe2000c101b24 */
[----:B------:R-:W-:Y:S05]  /*bc40*/  EXIT ;  /* 0x000000000000794d */ /* 0x000fea0003800000 */
.L_x_12315:
[----:B------:R-:W-:-:S05]  /*bc50*/  PRMT R3, R5, 0x9910, RZ ;  /* 0x0000991005037816 */ /* 0x000fca00000000ff */
[----:B------:R-:W-:Y:S01]  /*bc60*/  STG.E desc[UR36][R16.64], R3 ;  /* 0x0000000310007986 */ /* 0x000fe2000c101924 */
[----:B------:R-:W-:Y:S05]  /*bc70*/  EXIT ;  /* 0x000000000000794d */ /* 0x000fea0003800000 */
.L_x_12305:
        /* <DEDUP_REMOVED lines=11> */
.L_x_12318:
[----:B------:R-:W0:Y:S01]  /*bd30*/  I2F.F64.S16 R4, R5 ;  /* 0x0000000500047312 */ /* 0x000e220000101c00 */
[----:B------:R-:W-:-:S05]  /*bd40*/  CS2R R6, SRZ ;  /* 0x0000000000067805 */ /* 0x000fca000001ff00 */
[----:B0-----:R-:W-:Y:S01]  /*bd50*/  STG.E.128 desc[UR36][R16.64], R4 ;  /* 0x0000000410007986 */ /* 0x001fe2000c101d24 */
[----:B------:R-:W-:Y:S05]  /*bd60*/  EXIT ;  /* 0x000000000000794d */ /* 0x000fea0003800000 */
.L_x_12317:
[----:B------:R-:W-:-:S09]  /*bd70*/  UISETP.NE.AND UP0, UPT, UR4, 0xf, UPT ;  /* 0x0000000f0400788c */ /* 0x000fd2000bf05270 */
[----:B------:R-:W-:Y:S05]  /*bd80*/  BRA.U !UP0, `(.L_x_12319) ;  /* 0x0000000108e87547 */ /* 0x000fea000b800000 */
[----:B------:R-:W-:-:S09]  /*bd90*/  UISETP.NE.AND UP0, UPT, UR4, 0x17, UPT ;  /* 0x000000170400788c */ /* 0x000fd2000bf05270 */
[----:B------:R-:W-:Y:S05]  /*bda0*/  BRA.U !UP0, `(.L_x_12320) ;  /* 0x0000000108907547 */ /* 0x000fea000b800000 */
[----:B------:R-:W-:-:S09]  /*bdb0*/  UISETP.NE.AND UP0, UPT, UR4, 0x18, UPT ;  /* 0x000000180400788c */ /* 0x000fd2000bf05270 */
[----:B------:R-:W-:Y:S05]  /*bdc0*/  BRA.U !UP0, `(.L_x_12321) ;  /* 0x0000000108447547 */ /* 0x000fea000b800000 */
.L_x_12298:
        /* <DEDUP_REMOVED lines=16> */
.L_x_12322:
[----:B------:R-:W-:Y:S05]  /*bed0*/  EXIT ;  /* 0x000000000000794d */ /* 0x000fea0003800000 */
.L_x_12321:
        /* <DEDUP_REMOVED lines=13> */
.L_x_12324:
[----:B------:R-:W-:Y:S05]  /*bfb0*/  BSYNC.RECONVERGENT B0 ;  /* 0x0000000000007941 */ /* 0x000fea0003800200 */
.L_x_12323:
[----:B------:R-:W-:-:S05]  /*bfc0*/  LOP3.LUT R3, R0, 0x80, R3, 0xf8, !PT ;  /* 0x0000008000037812 */ /* 0x000fca00078ef803 */
[----:B------:R-:W-:Y:S01]  /*bfd0*/  STG.E.U8 desc[UR36][R16.64], R3 ;  /* 0x0000000310007986 */ /* 0x000fe2000c101124 */
[----:B------:R-:W-:Y:S05]  /*bfe0*/  EXIT ;  /* 0x000000000000794d */ /* 0x000fea0003800000 */
.L_x_12320:
        /* <DEDUP_REMOVED lines=12> */
.L_x_12326:
[----:B------:R-:W-:Y:S01]  /*c0b0*/  IMAD.MOV.U32 R0, RZ, RZ, 0x7f ;  /* 0x0000007fff007424 */ /* 0x000fe200078e00ff */
[----:B------:R-:W-:-:S04]  /*c0c0*/  ISETP.GT.U32.AND P0, PT, R2, 0x7f800000, PT ;  /* 0x7f8000000200780c */ /* 0x000fc80003f04070 */
[----:B------:R-:W-:-:S09]  /*c0d0*/  SEL R0, R0, 0x7c, P0 ;  /* 0x0000007c00007807 */ /* 0x000fd20000000000 */
.L_x_12327:
[----:B------:R-:W-:Y:S05]  /*c0e0*/  BSYNC.RECONVERGENT B0 ;  /* 0x0000000000007941 */ /* 0x000fea0003800200 */
.L_x_12325:
[----:B------:R-:W-:-:S04]  /*c0f0*/  SHF.R.U32.HI R3, RZ, 0x18, R3 ;  /* 0x00000018ff037819 */ /* 0x000fc80000011603 */
[----:B------:R-:W-:-:S05]  /*c100*/  LOP3.LUT R3, R0, 0x80, R3, 0xf8, !PT ;  /* 0x0000008000037812 */ /* 0x000fca00078ef803 */
[----:B------:R-:W-:Y:S01]  /*c110*/  STG.E.U8 desc[UR36][R16.64], R3 ;  /* 0x0000000310007986 */ /* 0x000fe2000c101124 */
[----:B------:R-:W-:Y:S05]  /*c120*/  EXIT ;  /* 0x000000000000794d */ /* 0x000fea0003800000 */
.L_x_12319:
[----:B------:R-:W0:Y:S02]  /*c130*/  I2F.S16 R0, R5 ;  /* 0x0000000500007306 */ /* 0x000e240000101400 */
[----:B0-----:R-:W-:-:S05]  /*c140*/  F2FP.BF16.F32.PACK_AB R0, RZ, R0 ;  /* 0x00000000ff00723e */ /* 0x001fca00000010ff */
[----:B------:R-:W-:Y:S01]  /*c150*/  STG.E.U16 desc[UR36][R16.64], R0 ;  /* 0x0000000010007986 */ /* 0x000fe2000c101524 */
[----:B------:R-:W-:Y:S05]  /*c160*/  EXIT ;  /* 0x000000000000794d */ /* 0x000fea0003800000 */
.L_x_12328:
        /* <DEDUP_REMOVED lines=9> */
.L_x_21153:


//--------------------- .text._ZN2at6native27unrolled_elementwise_kernelINS0_13AUnaryFunctorIsssZZZNS0_18lshift_kernel_cudaERNS_18TensorIteratorBaseEENKUlvE_clEvENKUlvE3_clEvEUlssE_EESt5arrayIPcLm2EELi4E23TrivialOffsetCalculatorILi1EjESD_NS0_6memory12LoadWithCastILi1EEENSE_13StoreWithCastILi1EEEEEviT_T0_T2_T3_T4_T5_ --------------------------
	.section	.text._ZN2at6native27unrolled_elementwise_kernelINS0_13AUnaryFunctorIsssZZZNS0_18lshift_kernel_cudaERNS_18TensorIteratorBaseEENKUlvE_clEvENKUlvE3_clEvEUlssE_EESt5arrayIPcLm2EELi4E23TrivialOffsetCalculatorILi1EjESD_NS0_6memory12LoadWithCastILi1EEENSE_13StoreWithCastILi1EEEEEviT_T0_T2_T3_T4_T5_,"ax",@progbits
	.align	128
        .global         _ZN2at6native27unrolled_elementwise_kernelINS0_13AUnaryFunctorIsssZZZNS0_18lshift_kernel_cudaERNS_18TensorIteratorBaseEENKUlvE_clEvENKUlvE3_clEvEUlssE_EESt5arrayIPcLm2EELi4E23TrivialOffsetCalculatorILi1EjESD_NS0_6memory12LoadWithCastILi1EEENSE_13StoreWithCastILi1EEEEEviT_T0_T2_T3_T4_T5_
        .type           _ZN2at6native27unrolled_elementwise_kernelINS0_13AUnaryFunctorIsssZZZNS0_18lshift_kernel_cudaERNS_18TensorIteratorBaseEENKUlvE_clEvENKUlvE3_clEvEUlssE_EESt5arrayIPcLm2EELi4E23TrivialOffsetCalculatorILi1EjESD_NS0_6memory12LoadWithCastILi1EEENSE_13StoreWithCastILi1EEEEEviT_T0_T2_T3_T4_T5_,@function
        .size           _ZN2at6native27unrolled_elementwise_kernelINS0_13AUnaryFunctorIsssZZZNS0_18lshift_kernel_cudaERNS_18TensorIteratorBaseEENKUlvE_clEvENKUlvE3_clEvEUlssE_EESt5arrayIPcLm2EELi4E23TrivialOffsetCalculatorILi1EjESD_NS0_6memory12LoadWithCastILi1EEENSE_13StoreWithCastILi1EEEEEviT_T0_T2_T3_T4_T5_,(.L_x_21154 - _ZN2at6native27unrolled_elementwise_kernelINS0_13AUnaryFunctorIsssZZZNS0_18lshift_kernel_cudaERNS_18TensorIteratorBaseEENKUlvE_clEvENKUlvE3_clEvEUlssE_EESt5arrayIPcLm2EELi4E23TrivialOffsetCalculatorILi1EjESD_NS0_6memory12LoadWithCastILi1EEENSE_13StoreWithCastILi1EEEEEviT_T0_T2_T3_T4_T5_)
        .other          _ZN2at6native27unrolled_elementwise_kernelINS0_13AUnaryFunctorIsssZZZNS0_18lshift_kernel_cudaERNS_18TensorIteratorBaseEENKUlvE_clEvENKUlvE3_clEvEUlssE_EESt5arrayIPcLm2EELi4E23TrivialOffsetCalculatorILi1EjESD_NS0_6memory12LoadWithCastILi1EEENSE_13StoreWithCastILi1EEEEEviT_T0_T2_T3_T4_T5_,@"STO_CUDA_ENTRY STV_DEFAULT"
_ZN2at6native27unrolled_elementwise_kernelINS0_13AUnaryFunctorIsssZZZNS0_18lshift_kernel_cudaERNS_18TensorIteratorBaseEENKUlvE_clEvENKUlvE3_clEvEUlssE_EESt5arrayIPcLm2EELi4E23TrivialOffsetCalculatorILi1EjESD_NS0_6memory12LoadWithCastILi1EEENSE_13StoreWithCastILi1EEEEEviT_T0_T2_T3_T4_T5_:
.text._ZN2at6native27unrolled_elementwise_kernelINS0_13AUnaryFunctorIsssZZZNS0_18lshift_kernel_cudaERNS_18TensorIteratorBaseEENKUlvE_clEvENKUlvE3_clEvEUlssE_EESt5arrayIPcLm2EELi4E23TrivialOffsetCalculatorILi1EjESD_NS0_6memory12LoadWithCastILi1EEENSE_13StoreWithCastILi1EEEEEviT_T0_T2_T3_T4_T5_:
        /* <DEDUP_REMOVED lines=31> */
.L_x_12334:
[----:B------:R3:W5:Y:S01]  /*01f0*/  LDG.E.U8 R16, desc[UR36][R4.64] ;  /* 0x0000002404107981 */ /* 0x000762000c1e1100 */
[----:B------:R-:W-:Y:S05]  /*0200*/  BRA `(.L_x_12336) ;  /* 0x0000000c00507947 */ /* 0x000fea0003800000 */
.L_x_12333:
        /* <DEDUP_REMOVED lines=8> */
.L_x_12338:
[----:B------:R1:W5:Y:S01]  /*0290*/  LDG.E.U16 R16, desc[UR36][R4.64] ;  /* 0x0000002404107981 */ /* 0x000362000c1e1500 */
[----:B------:R-:W-:Y:S05]  /*02a0*/  BRA `(.L_x_12336) ;  /* 0x0000000c00287947 */ /* 0x000fea0003800000 */
.L_x_12337:
[----:B------:R2:W5:Y:S01]  /*02b0*/  LDG.E.U16 R16, desc[UR36][R4.64] ;  /* 0x0000002404107981 */ /* 0x000562000c1e1500 */
[----:B------:R-:W-:Y:S05]  /*02c0*/  BRA `(.L_x_12336) ;  /* 0x0000000c00207947 */ /* 0x000fea0003800000 */
.L_x_12332:
        /* <DEDUP_REMOVED lines=9> */
.L_x_12340:
[----:B------:R-:W2:Y:S02]  /*0360*/  LDG.E.U16 R0, desc[UR36][R4.64] ;  /* 0x0000002404007981 */ /* 0x000ea4000c1e1500 */
[----:B--2---:R-:W-:-:S06]  /*0370*/  HADD2.F32 R0, -RZ, R0.H0_H0 ;  /* 0x20000000ff007230 */ /* 0x004fcc0000004100 */
[----:B------:R-:W0:Y:S02]  /*0380*/  F2I.FTZ.TRUNC.NTZ R0, R0 ;  /* 0x0000000000007305 */ /* 0x000e24000021f100 */
[----:B0-----:R-:W-:Y:S01]  /*0390*/  PRMT R16, R0, 0x7610, R16 ;  /* 0x0000761000107816 */ /* 0x001fe20000000010 */
[----:B------:R-:W-:Y:S06]  /*03a0*/  BRA `(.L_x_12336) ;  /* 0x0000000800e87947 */ /* 0x000fec0003800000 */
.L_x_12339:
        /* <DEDUP_REMOVED lines=9> */
.L_x_12342:
[----:B------:R-:W2:Y:S02]  /*0440*/  LDG.E.U16 R4, desc[UR36][R4.64] ;  /* 0x0000002404047981 */ /* 0x000ea4000c1e1500 */
[----:B--2---:R-:W-:-:S06]  /*0450*/  HADD2.F32 R0, -RZ, R4.H0_H0 ;  /* 0x20000004ff007230 */ /* 0x004fcc0000004100 */
[----:B------:R-:W0:Y:S02]  /*0460*/  F2I.FTZ.TRUNC.NTZ R0, R0 ;  /* 0x0000000000007305 */ /* 0x000e24000021f100 */
[----:B0-----:R-:W-:Y:S01]  /*0470*/  PRMT R16, R0, 0x7610, R16 ;  /* 0x0000761000107816 */ /* 0x001fe20000000010 */
[----:B------:R-:W-:Y:S06]  /*0480*/  BRA `(.L_x_12336) ;  /* 0x0000000800b07947 */ /* 0x000fec0003800000 */
.L_x_12341:
[----:B------:R-:W2:Y:S02]  /*0490*/  LDG.E.64 R4, desc[UR36][R4.64] ;  /* 0x0000002404047981 */ /* 0x000ea4000c1e1b00 */
[----:B--2---:R0:W1:Y:S01]  /*04a0*/  F2I.F64.TRUNC R16, R4 ;  /* 0x0000000400107311 */ /* 0x004062000030d100 */
[----:B------:R-:W-:Y:S05]  /*04b0*/  BRA `(.L_x_12336) ;  /* 0x0000000800a47947 */ /* 0x000fea0003800000 */
.L_x_12331:
        /* <DEDUP_REMOVED lines=12> */
.L_x_12345:
[----:B------:R-:W2:Y:S02]  /*0580*/  LDG.E.64 R4, desc[UR36][R4.64] ;  /* 0x0000002404047981 */ /* 0x000ea4000c1e1b00 */
[----:B--2---:R0:W1:Y:S01]  /*0590*/  F2I.F64.TRUNC R16, R4 ;  /* 0x0000000400107311 */ /* 0x004062000030d100 */
[----:B------:R-:W-:Y:S05]  /*05a0*/  BRA `(.L_x_12336) ;  /* 0x0000000800687947 */ /* 0x000fea0003800000 */
.L_x_12344:
        /* <DEDUP_REMOVED lines=27> */
.L_x_12347:
        /* <DEDUP_REMOVED lines=15> */
.L_x_12346:
[----:B------:R-:W2:Y:S02]  /*0850*/  LDG.E.U16 R0, desc[UR36][R4.64] ;  /* 0x0000002404007981 */ /* 0x000ea4000c1e1500 */
[----:B--2---:R-:W-:-:S06]  /*0860*/  IMAD.U32 R0, R0, 0x10000, RZ ;  /* 0x0001000000007824 */ /* 0x004fcc00078e00ff */
[----:B------:R-:W0:Y:S02]  /*0870*/  F2I.FTZ.TRUNC.NTZ R0, R0 ;  /* 0x0000000000007305 */ /* 0x000e24000021f100 */
[----:B0-----:R-:W-:Y:S01]  /*0880*/  PRMT R16, R0, 0x7610, R16 ;  /* 0x0000761000107816 */ /* 0x001fe20000000010 */
[----:B------:R-:W-:Y:S06]  /*0890*/  BRA `(.L_x_12336) ;  /* 0x0000000400ac7947 */ /* 0x000fec0003800000 */
.L_x_12343:
        /* <DEDUP_REMOVED lines=10> */
.L_x_12350:
        /* <DEDUP_REMOVED lines=21> */
.L_x_12354:
[----:B------:R-:W-:Y:S05]  /*0a90*/  BSYNC.RECONVERGENT B1 ;  /* 0x0000000000017941 */ /* 0x000fea0003800200 */
.L_x_12353:
[----:B------:R-:W-:Y:S01]  /*0aa0*/  IMAD.SHL.U32 R0, R0, 0x100000, RZ ;  /* 0x0010000000007824 */ /* 0x000fe200078e00ff */
[----:B------:R-:W-:-:S04]  /*0ab0*/  LEA R3, R3, 0x3b800000, 0x17 ;  /* 0x3b80000003037811 */ /* 0x000fc800078eb8ff */
[----:B------:R-:W-:-:S07]  /*0ac0*/  LOP3.LUT R0, R3, R0, R7, 0xfe, !PT ;  /* 0x0000000003007212 */ /* 0x000fce00078efe07 */
.L_x_12352:
[----:B------:R-:W-:Y:S05]  /*0ad0*/  BSYNC.RECONVERGENT B0 ;  /* 0x0000000000007941 */ /* 0x000fea0003800200 */
.L_x_12351:
[----:B------:R-:W0:Y:S02]  /*0ae0*/  F2I.FTZ.TRUNC.NTZ R0, R0 ;  /* 0x0000000000007305 */ /* 0x000e24000021f100 */
[----:B0-----:R-:W-:Y:S01]  /*0af0*/  PRMT R16, R0, 0x7610, R16 ;  /* 0x0000761000107816 */ /* 0x001fe20000000010 */
[----:B------:R-:W-:Y:S06]  /*0b00*/  BRA `(.L_x_12336) ;  /* 0x0000000400107947 */ /* 0x000fec0003800000 */
.L_x_12349:
        /* <DEDUP_REMOVED lines=21> */
.L_x_12358:
[----:B------:R-:W-:Y:S05]  /*0c60*/  BSYNC.RECONVERGENT B1 ;  /* 0x0000000000017941 */ /* 0x000fea0003800200 */
.L_x_12357:
[----:B------:R-:W-:Y:S01]  /*0c70*/  IMAD.SHL.U32 R0, R0, 0x200000, RZ ;  /* 0x0020000000007824 */ /* 0x000fe200078e00ff */
[----:B------:R-:W-:-:S04]  /*0c80*/  LEA R3, R3, 0x37800000, 0x17 ;  /* 0x3780000003037811 */ /* 0x000fc800078eb8ff */
[----:B------:R-:W-:-:S07]  /*0c90*/  LOP3.LUT R0, R3, R0, R7, 0xfe, !PT ;  /* 0x0000000003007212 */ /* 0x000fce00078efe07 */
.L_x_12356:
[----:B------:R-:W-:Y:S05]  /*0ca0*/  BSYNC.RECONVERGENT B0 ;  /* 0x0000000000007941 */ /* 0x000fea0003800200 */
.L_x_12355:
[----:B------:R-:W0:Y:S02]  /*0cb0*/  F2I.FTZ.TRUNC.NTZ R0, R0 ;  /* 0x0000000000007305 */ /* 0x000e24000021f100 */
[----:B0-----:R-:W-:Y:S01]  /*0cc0*/  PRMT R16, R0, 0x7610, R16 ;  /* 0x0000761000107816 */ /* 0x001fe20000000010 */
[----:B------:R-:W-:Y:S06]  /*0cd0*/  BRA `(.L_x_12336) ;  /* 0x00000000009c7947 */ /* 0x000fec0003800000 */
.L_x_12348:
[----:B------:R-:W-:-:S09]  /*0ce0*/  UISETP.NE.AND UP0, UPT, UR4, 0x1c, UPT ;  /* 0x0000001c0400788c */ /* 0x000fd2000bf05270 */
[----:B------:R-:W-:Y:S05]  /*0cf0*/  BRA.U !UP0, `(.L_x_12359) ;  /* 0x0000000108907547 */ /* 0x000fea000b800000 */
[----:B------:R-:W-:-:S09]  /*0d00*/  UISETP.NE.AND UP0, UPT, UR4, 0x1d, UPT ;  /* 0x0000001d0400788c */ /* 0x000fd2000bf05270 */
[----:B------:R-:W-:Y:S05]  /*0d10*/  BRA.U !UP0, `(.L_x_12360) ;  /* 0x0000000108807547 */ /* 0x000fea000b800000 */
[----:B------:R-:W-:-:S09]  /*0d20*/  UISETP.NE.AND UP0, UPT, UR4, 0x2c, UPT ;  /* 0x0000002c0400788c */ /* 0x000fd2000bf05270 */
[----:B------:R-:W-:Y:S05]  /*0d30*/  BRA.U !UP0, `(.L_x_12361) ;  /* 0x0000000108487547 */ /* 0x000fea000b800000 */
.L_x_12335:
        /* <DEDUP_REMOVED lines=16> */
.L_x_12362:
[----:B------:R-:W-:Y:S01]  /*0e40*/  PRMT R16, RZ, 0x7610, R16 ;  /* 0x00007610ff107816 */ /* 0x000fe20000000010 */
[----:B------:R-:W-:Y:S06]  /*0e50*/  BRA `(.L_x_12336) ;  /* 0x00000000003c7947 */ /* 0x000fec0003800000 */
.L_x_12361:
        /* <DEDUP_REMOVED lines=8> */
.L_x_12364:
[----:B------:R-:W-:Y:S05]  /*0ee0*/  BSYNC.RECONVERGENT B0 ;  /* 0x0000000000007941 */ /* 0x000fea0003800200 */
.L_x_12363:
[----:B------:R-:W0:Y:S02]  /*0ef0*/  F2I.FTZ.TRUNC.NTZ R0, R0 ;  /* 0x0000000000007305 */ /* 0x000e24000021f100 */
[----:B0-----:R-:W-:Y:S01]  /*0f00*/  PRMT R16, R0, 0x7610, R16 ;  /* 0x0000761000107816 */ /* 0x001fe20000000010 */
[----:B------:R-:W-:Y:S06]  /*0f10*/  BRA `(.L_x_12336) ;  /* 0x00000000000c7947 */ /* 0x000fec0003800000 */
.L_x_12360:
[----:B------:R0:W5:Y:S01]  /*0f20*/  LDG.E.U16 R16, desc[UR36][R4.64] ;  /* 0x0000002404107981 */ /* 0x000162000c1e1500 */
[----:B------:R-:W-:Y:S05]  /*0f30*/  BRA `(.L_x_12336) ;  /* 0x0000000000047947 */ /* 0x000fea0003800000 */
.L_x_12359:
[----:B------:R0:W5:Y:S02]  /*0f40*/  LDG.E.U16 R16, desc[UR36][R4.64] ;  /* 0x0000002404107981 */ /* 0x000164000c1e1500 */
.L_x_12336:
[----:B------:R-:W-:-:S07]  /*0f50*/  VIADD R19, R2, 0x80 ;  /* 0x0000008002137836 */ /* 0x000fce0000000000 */
.L_x_12330:
[----:B------:R-:W-:Y:S05]  /*0f60*/  BSYNC.RECONVERGENT B6 ;  /* 0x0000000000067941 */ /* 0x000fea0003800200 */
.L_x_12329:
        /* <DEDUP_REMOVED lines=23> */
.L_x_12370:
[----:B------:R0:W5:Y:S01]  /*10e0*/  LDG.E.U8 R17, desc[UR36][R4.64] ;  /* 0x0000002404117981 */ /* 0x000162000c1e1100 */
[----:B------:R-:W-:Y:S05]  /*10f0*/  BRA `(.L_x_12372) ;  /* 0x0000000c00507947 */ /* 0x000fea0003800000 */
.L_x_12369:
        /* <DEDUP_REMOVED lines=8> */
.L_x_12374:
[----:B------:R0:W5:Y:S01]  /*1180*/  LDG.E.U16 R17, desc[UR36][R4.64] ;  /* 0x0000002404117981 */ /* 0x000162000c1e1500 */
[----:B------:R-:W-:Y:S05]  /*1190*/  BRA `(.L_x_12372) ;  /* 0x0000000c00287947 */ /* 0x000fea0003800000 */
.L_x_12373:
[----:B------:R0:W5:Y:S01]  /*11a0*/  LDG.E.U16 R17, desc[UR36][R4.64] ;  /* 0x0000002404117981 */ /* 0x000162000c1e1500 */
[----:B------:R-:W-:Y:S05]  /*11b0*/  BRA `(.L_x_12372) ;  /* 0x0000000c00207947 */ /* 0x000fea0003800000 */
.L_x_12368:
        /* <DEDUP_REMOVED lines=9> */
.L_x_12376:
[----:B------:R-:W2:Y:S02]  /*1250*/  LDG.E.U16 R0, desc[UR36][R4.64] ;  /* 0x0000002404007981 */ /* 0x000ea4000c1e1500 */
[----:B--2---:R-:W-:-:S06]  /*1260*/  HADD2.F32 R0, -RZ, R0.H0_H0 ;  /* 0x20000000ff007230 */ /* 0x004fcc0000004100 */
[----:B------:R-:W0:Y:S02]  /*1270*/  F2I.FTZ.TRUNC.NTZ R0, R0 ;  /* 0x0000000000007305 */ /* 0x000e24000021f100 */
[----:B0-----:R-:W-:Y:S01]  /*1280*/  PRMT R17, R0, 0x7610, R17 ;  /* 0x0000761000117816 */ /* 0x001fe20000000011 */
[----:B------:R-:W-:Y:S06]  /*1290*/  BRA `(.L_x_12372) ;  /* 0x0000000800e87947 */ /* 0x000fec0003800000 */
.L_x_12375:
        /* <DEDUP_REMOVED lines=9> */
.L_x_12378:
[----:B------:R-:W2:Y:S02]  /*1330*/  LDG.E.U16 R4, desc[UR36][R4.64] ;  /* 0x0000002404047981 */ /* 0x000ea4000c1e1500 */
[----:B--2---:R-:W-:-:S06]  /*1340*/  HADD2.F32 R0, -RZ, R4.H0_H0 ;  /* 0x20000004ff007230 */ /* 0x004fcc0000004100 */
[----:B------:R-:W0:Y:S02]  /*1350*/  F2I.FTZ.TRUNC.NTZ R0, R0 ;  /* 0x0000000000007305 */ /* 0x000e24000021f100 */
[----:B0-----:R-:W-:Y:S01]  /*1360*/  PRMT R17, R0, 0x7610, R17 ;  /* 0x0000761000117816 */ /* 0x001fe20000000011 */
[----:B------:R-:W-:Y:S06]  /*1370*/  BRA `(.L_x_12372) ;  /* 0x0000000800b07947 */ /* 0x000fec0003800000 */
.L_x_12377:
[----:B------:R-:W2:Y:S02]  /*1380*/  LDG.E.64 R4, desc[UR36][R4.64] ;  /* 0x0000002404047981 */ /* 0x000ea4000c1e1b00 */
[----:B--2---:R0:W1:Y:S01]  /*1390*/  F2I.F64.TRUNC R17, R4 ;  /* 0x0000000400117311 */ /* 0x004062000030d100 */
[----:B------:R-:W-:Y:S05]  /*13a0*/  BRA `(.L_x_12372) ;  /* 0x0000000800a47947 */ /* 0x000fea0003800000 */
.L_x_12367:
        /* <DEDUP_REMOVED lines=12> */
.L_x_12381:
[----:B------:R-:W2:Y:S02]  /*1470*/  LDG.E.64 R4, desc[UR36][R4.64] ;  /* 0x0000002404047981 */ /* 0x000ea4000c1e1b00 */
[----:B--2---:R0:W1:Y:S01]  /*1480*/  F2I.F64.TRUNC R17, R4 ;  /* 0x0000000400117311 */ /* 0x004062000030d100 */
[----:B------:R-:W-:Y:S05]  /*1490*/  BRA `(.L_x_12372) ;  /* 0x0000000800687947 */ /* 0x000fea0003800000 */
.L_x_12380:
        /* <DEDUP_REMOVED lines=27> */
.L_x_12383:
        /* <DEDUP_REMOVED lines=15> */
.L_x_12382:
[----:B------:R-:W2:Y:S02]  /*1740*/  LDG.E.U16 R0, desc[UR36][R4.64] ;  /* 0x0000002404007981 */ /* 0x000ea4000c1e1500 */
[----:B--2---:R-:W-:-:S06]  /*1750*/  IMAD.U32 R0, R0, 0x10000, RZ ;  /* 0x0001000000007824 */ /* 0x004fcc00078e00ff */
[----:B------:R-:W0:Y:S02]  /*1760*/  F2I.FTZ.TRUNC.NTZ R0, R0 ;  /* 0x0000000000007305 */ /* 0x000e24000021f100 */
[----:B0-----:R-:W-:Y:S01]  /*1770*/  PRMT R17, R0, 0x7610, R17 ;  /* 0x0000761000117816 */ /* 0x001fe20000000011 */
[----:B------:R-:W-:Y:S06]  /*1780*/  BRA `(.L_x_12372) ;  /* 0x0000000400ac7947 */ /* 0x000fec0003800000 */
.L_x_12379:
        /* <DEDUP_REMOVED lines=10> */
.L_x_12386:
        /* <DEDUP_REMOVED lines=21> */
.L_x_12390:
[----:B------:R-:W-:Y:S05]  /*1980*/  BSYNC.RECONVERGENT B1 ;  /* 0x0000000000017941 */ /* 0x000fea0003800200 */
.L_x_12389:
[----:B------:R-:W-:Y:S01]  /*1990*/  IMAD.SHL.U32 R0, R0, 0x100000, RZ ;  /* 0x0010000000007824 */ /* 0x000fe200078e00ff */
[----:B------:R-:W-:-:S04]  /*19a0*/  LEA R3, R3, 0x3b800000, 0x17 ;  /* 0x3b80000003037811 */ /* 0x000fc800078eb8ff */
[----:B------:R-:W-:-:S07]  /*19b0*/  LOP3.LUT R0, R3, R0, R7, 0xfe, !PT ;  /* 0x0000000003007212 */ /* 0x000fce00078efe07 */
.L_x_12388:
[----:B------:R-:W-:Y:S05]  /*19c0*/  BSYNC.RECONVERGENT B0 ;  /* 0x0000000000007941 */ /* 0x000fea0003800200 */
.L_x_12387:
[----:B------:R-:W0:Y:S02]  /*19d0*/  F2I.FTZ.TRUNC.NTZ R0, R0 ;  /* 0x0000000000007305 */ /* 0x000e24000021f100 */
[----:B0-----:R-:W-:Y:S01]  /*19e0*/  PRMT R17, R0, 0x7610, R17 ;  /* 0x0000761000117816 */ /* 0x001fe20000000011 */
[----:B------:R-:W-:Y:S06]  /*19f0*/  BRA `(.L_x_12372) ;  /* 0x0000000400107947 */ /* 0x000fec0003800000 */
.L_x_12385:
        /* <DEDUP_REMOVED lines=21> */
.L_x_12394:
[----:B------:R-:W-:Y:S05]  /*1b50*/  BSYNC.RECONVERGENT B1 ;  /* 0x0000000000017941 */ /* 0x000fea0003800200 */
.L_x_12393:
[----:B------:R-:W-:Y:S01]  /*1b60*/  IMAD.SHL.U32 R0, R0, 0x200000, RZ ;  /* 0x0020000000007824 */ /* 0x000fe200078e00ff */
[----:B------:R-:W-:-:S04]  /*1b70*/  LEA R3, R3, 0x37800000, 0x17 ;  /* 0x3780000003037811 */ /* 0x000fc800078eb8ff */
[----:B------:R-:W-:-:S07]  /*1b80*/  LOP3.LUT R0, R3, R0, R7, 0xfe, !PT ;  /* 0x0000000003007212 */ /* 0x000fce00078efe07 */
.L_x_12392:
[----:B------:R-:W-:Y:S05]  /*1b90*/  BSYNC.RECONVERGENT B0 ;  /* 0x0000000000007941 */ /* 0x000fea0003800200 */
.L_x_12391:
[----:B------:R-:W0:Y:S02]  /*1ba0*/  F2I.FTZ.TRUNC.NTZ R0, R0 ;  /* 0x0000000000007305 */ /* 0x000e24000021f100 */
[----:B0-----:R-:W-:Y:S01]  /*1bb0*/  PRMT R17, R0, 0x7610, R17 ;  /* 0x0000761000117816 */ /* 0x001fe20000000011 */
[----:B------:R-:W-:Y:S06]  /*1bc0*/  BRA `(.L_x_12372) ;  /* 0x00000000009c7947 */ /* 0x000fec0003800000 */
.L_x_12384:
        /* <DEDUP_REMOVED lines=14> */
.L_x_12398:
[----:B------:R-:W-:Y:S05]  /*1cb0*/  BSYNC.RECONVERGENT B0 ;  /* 0x0000000000007941 */ /* 0x000fea0003800200 */
.L_x_12397:
[----:B------:R-:W0:Y:S02]  /*1cc0*/  F2I.FTZ.TRUNC.NTZ R0, R0 ;  /* 0x0000000000007305 */ /* 0x000e24000021f100 */
[----:B0-----:R-:W-:Y:S01]  /*1cd0*/  PRMT R17, R0, 0x7610, R17 ;  /* 0x0000761000117816 */ /* 0x001fe20000000011 */
[----:B------:R-:W-:Y:S06]  /*1ce0*/  BRA `(.L_x_12372) ;  /* 0x0000000000547947 */ /* 0x000fec0003800000 */
.L_x_12371:
        /* <DEDUP_REMOVED lines=16> */
.L_x_12399:
[----:B------:R-:W-:Y:S01]  /*1df0*/  PRMT R17, RZ, 0x7610, R17 ;  /* 0x00007610ff117816 */ /* 0x000fe20000000011 */
[----:B------:R-:W-:Y:S06]  /*1e00*/  BRA `(.L_x_12372) ;  /* 0x00000000000c7947 */ /* 0x000fec0003800000 */
.L_x_12396:
[----:B------:R3:W5:Y:S01]  /*1e10*/  LDG.E.U16 R17, desc[UR36][R4.64] ;  /* 0x0000002404117981 */ /* 0x000762000c1e1500 */
[----:B------:R-:W-:Y:S05]  /*1e20*/  BRA `(.L_x_12372) ;  /* 0x0000000000047947 */ /* 0x000fea0003800000 */
.L_x_12395:
[----:B------:R2:W5:Y:S02]  /*1e30*/  LDG.E.U16 R17, desc[UR36][R4.64] ;  /* 0x0000002404117981 */ /* 0x000564000c1e1500 */
.L_x_12372:
[----:B------:R-:W-:-:S07]  /*1e40*/  VIADD R19, R19, 0x80 ;  /* 0x0000008013137836 */ /* 0x000fce0000000000 */
.L_x_12366:
[----:B------:R-:W-:Y:S05]  /*1e50*/  BSYNC.RECONVERGENT B6 ;  /* 0x0000000000067941 */ /* 0x000fea0003800200 */
.L_x_12365:
        /* <DEDUP_REMOVED lines=23> */
.L_x_12405:
[----:B------:R0:W5:Y:S01]  /*1fd0*/  LDG.E.U8 R18, desc[UR36][R4.64] ;  /* 0x0000002404127981 */ /* 0x000162000c1e1100 */
[----:B------:R-:W-:Y:S05]  /*1fe0*/  BRA `(.L_x_12407) ;  /* 0x0000000c00507947 */ /* 0x000fea0003800000 */
.L_x_12404:
        /* <DEDUP_REMOVED lines=8> */
.L_x_12409:
[----:B------:R0:W5:Y:S01]  /*2070*/  LDG.E.U16 R18, desc[UR36][R4.64] ;  /* 0x0000002404127981 */ /* 0x000162000c1e1500 */
[----:B------:R-:W-:Y:S05]  /*2080*/  BRA `(.L_x_12407) ;  /* 0x0000000c00287947 */ /* 0x000fea0003800000 */
.L_x_12408:
[----:B------:R0:W5:Y:S01]  /*2090*/  LDG.E.U16 R18, desc[UR36][R4.64] ;  /* 0x0000002404127981 */ /* 0x000162000c1e1500 */
[----:B------:R-:W-:Y:S05]  /*20a0*/  BRA `(.L_x_12407) ;  /* 0x0000000c00207947 */ /* 0x000fea0003800000 */
.L_x_12403:
        /* <DEDUP_REMOVED lines=9> */
.L_x_12411:
[----:B------:R-:W2:Y:S02]  /*2140*/  LDG.E.U16 R0, desc[UR36][R4.64] ;  /* 0x0000002404007981 */ /* 0x000ea4000c1e1500 */
[----:B--2---:R-:W-:-:S06]  /*2150*/  HADD2.F32 R0, -RZ, R0.H0_H0 ;  /* 0x20000000ff007230 */ /* 0x004fcc0000004100 */
[----:B------:R-:W0:Y:S02]  /*2160*/  F2I.FTZ.TRUNC.NTZ R0, R0 ;  /* 0x0000000000007305 */ /* 0x000e24000021f100 */
[----:B0-----:R-:W-:Y:S01]  /*2170*/  PRMT R18, R0, 0x7610, R18 ;  /* 0x0000761000127816 */ /* 0x001fe20000000012 */
[----:B------:R-:W-:Y:S06]  /*2180*/  BRA `(.L_x_12407) ;  /* 0x0000000800e87947 */ /* 0x000fec0003800000 */
.L_x_12410:
        /* <DEDUP_REMOVED lines=9> */
.L_x_12413:
[----:B------:R-:W2:Y:S02]  /*2220*/  LDG.E.U16 R4, desc[UR36][R4.64] ;  /* 0x0000002404047981 */ /* 0x000ea4000c1e1500 */
[----:B--2---:R-:W-:-:S06]  /*2230*/  HADD2.F32 R0, -RZ, R4.H0_H0 ;  /* 0x20000004ff007230 */ /* 0x004fcc0000004100 */
[----:B------:R-:W0:Y:S02]  /*2240*/  F2I.FTZ.TRUNC.NTZ R0, R0 ;  /* 0x0000000000007305 */ /* 0x000e24000021f100 */
[----:B0-----:R-:W-:Y:S01]  /*2250*/  PRMT R18, R0, 0x7610, R18 ;  /* 0x0000761000127816 */ /* 0x001fe20000000012 */
[----:B------:R-:W-:Y:S06]  /*2260*/  BRA `(.L_x_12407) ;  /* 0x0000000800b07947 */ /* 0x000fec0003800000 */
.L_x_12412:
[----:B------:R-:W2:Y:S02]  /*2270*/  LDG.E.64 R4, desc[UR36][R4.64] ;  /* 0x0000002404047981 */ /* 0x000ea4000c1e1b00 */
[----:B--2---:R0:W1:Y:S01]  /*2280*/  F2I.F64.TRUNC R18, R4 ;  /* 0x0000000400127311 */ /* 0x004062000030d100 */
[----:B------:R-:W-:Y:S05]  /*2290*/  BRA `(.L_x_12407) ;  /* 0x0000000800a47947 */ /* 0x000fea0003800000 */
.L_x_12402:
        /* <DEDUP_REMOVED lines=12> */
.L_x_12416:
[----:B------:R-:W2:Y:S02]  /*2360*/  LDG.E.64 R4, desc[UR36][R4.64] ;  /* 0x0000002404047981 */ /* 0x000ea4000c1e1b00 */
[----:B--2---:R3:W4:Y:S01]  /*2370*/  F2I.F64.TRUNC R18, R4 ;  /* 0x0000000400127311 */ /* 0x004722000030d100 */
[----:B------:R-:W-:Y:S05]  /*2380*/  BRA `(.L_x_12407) ;  /* 0x0000000800687947 */ /* 0x000fea0003800000 */
.L_x_12415:
        /* <DEDUP_REMOVED lines=27> */
.L_x_12418:
        /* <DEDUP_REMOVED lines=15> */
.L_x_12417:
[----:B------:R-:W2:Y:S02]  /*2630*/  LDG.E.U16 R0, desc[UR36][R4.64] ;  /* 0x0000002404007981 */ /* 0x000ea4000c1e1500 */
[----:B--2---:R-:W-:-:S06]  /*2640*/  IMAD.U32 R0, R0, 0x10000, RZ ;  /* 0x0001000000007824 */ /* 0x004fcc00078e00ff */
[----:B------:R-:W0:Y:S02]  /*2650*/  F2I.FTZ.TRUNC.NTZ R0, R0 ;  /* 0x0000000000007305 */ /* 0x000e24000021f100 */
[----:B0-----:R-:W-:Y:S01]  /*2660*/  PRMT R18, R0, 0x7610, R18 ;  /* 0x0000761000127816 */ /* 0x001fe20000000012 */
[----:B------:R-:W-:Y:S06]  /*2670*/  BRA `(.L_x_12407) ;  /* 0x0000000400ac7947 */ /* 0x000fec0003800000 */
.L_x_12414:
        /* <DEDUP_REMOVED lines=10> */
.L_x_12421:
        /* <DEDUP_REMOVED lines=21> */
.L_x_12425:
[----:B------:R-:W-:Y:S05]  /*2870*/  BSYNC.RECONVERGENT B1 ;  /* 0x0000000000017941 */ /* 0x000fea0003800200 */
.L_x_12424:
[----:B------:R-:W-:Y:S01]  /*2880*/  IMAD.SHL.U32 R0, R0, 0x100000, RZ ;  /* 0x0010000000007824 */ /* 0x000fe200078e00ff */
[----:B------:R-:W-:-:S04]  /*2890*/  LEA R3, R3, 0x3b800000, 0x17 ;  /* 0x3b80000003037811 */ /* 0x000fc800078eb8ff */
[----:B------:R-:W-:-:S07]  /*28a0*/  LOP3.LUT R0, R3, R0, R7, 0xfe, !PT ;  /* 0x0000000003007212 */ /* 0x000fce00078efe07 */
.L_x_12423:
[----:B------:R-:W-:Y:S05]  /*28b0*/  BSYNC.RECONVERGENT B0 ;  /* 0x0000000000007941 */ /* 0x000fea0003800200 */
.L_x_12422:
[----:B------:R-:W0:Y:S02]  /*28c0*/  F2I.FTZ.TRUNC.NTZ R0, R0 ;  /* 0x0000000000007305 */ /* 0x000e24000021f100 */
[----:B0-----:R-:W-:Y:S01]  /*28d0*/  PRMT R18, R0, 0x7610, R18 ;  /* 0x0000761000127816 */ /* 0x001fe20000000012 */
[----:B------:R-:W-:Y:S06]  /*28e0*/  BRA `(.L_x_12407) ;  /* 0x0000000400107947 */ /* 0x000fec0003800000 */
.L_x_12420:
        /* <DEDUP_REMOVED lines=21> */
.L_x_12429:
[----:B------:R-:W-:Y:S05]  /*2a40*/  BSYNC.RECONVERGENT B1 ;  /* 0x0000000000017941 */ /* 0x000fea0003800200 */
.L_x_12428:
[----:B------:R-:W-:Y:S01]  /*2a50*/  IMAD.SHL.U32 R0, R0, 0x200000, RZ ;  /* 0x0020000000007824 */ /* 0x000fe200078e00ff */
[----:B------:R-:W-:-:S04]  /*2a60*/  LEA R3, R3, 0x37800000, 0x17 ;  /* 0x3780000003037811 */ /* 0x000fc800078eb8ff */
[----:B------:R-:W-:-:S07]  /*2a70*/  LOP3.LUT R0, R3, R0, R7, 0xfe, !PT ;  /* 0x0000000003007212 */ /* 0x000fce00078efe07 */
.L_x_12427:
[----:B------:R-:W-:Y:S05]  /*2a80*/  BSYNC.RECONVERGENT B0 ;  /* 0x0000000000007941 */ /* 0x000fea0003800200 */
.L_x_12426:
[----:B------:R-:W0:Y:S02]  /*2a90*/  F2I.FTZ.TRUNC.NTZ R0, R0 ;  /* 0x0000000000007305 */ /* 0x000e24000021f100 */
[----:B0-----:R-:W-:Y:S01]  /*2aa0*/  PRMT R18, R0, 0x7610, R18 ;  /* 0x0000761000127816 */ /* 0x001fe20000000012 */
[----:B------:R-:W-:Y:S06]  /*2ab0*/  BRA `(.L_x_12407) ;  /* 0x00000000009c7947 */ /* 0x000fec0003800000 */
.L_x_12419:
        /* <DEDUP_REMOVED lines=14> */
.L_x_12433:
[----:B------:R-:W-:Y:S05]  /*2ba0*/  BSYNC.RECONVERGENT B0 ;  /* 0x0000000000007941 */ /* 0x000fea0003800200 */
.L_x_12432:
[----:B------:R-:W0:Y:S02]  /*2bb0*/  F2I.FTZ.TRUNC.NTZ R0, R0 ;  /* 0x0000000000007305 */ /* 0x000e24000021f100 */
[----:B0-----:R-:W-:Y:S01]  /*2bc0*/  PRMT R18, R0, 0x7610, R18 ;  /* 0x0000761000127816 */ /* 0x001fe20000000012 */
[----:B------:R-:W-:Y:S06]  /*2bd0*/  BRA `(.L_x_12407) ;  /* 0x0000000000547947 */ /* 0x000fec0003800000 */
.L_x_12406:
        /* <DEDUP_REMOVED lines=16> */
.L_x_12434:
[----:B------:R-:W-:Y:S01]  /*2ce0*/  PRMT R18, RZ, 0x7610, R18 ;  /* 0x00007610ff127816 */ /* 0x000fe20000000012 */
[----:B------:R-:W-:Y:S06]  /*2cf0*/  BRA `(.L_x_12407) ;  /* 0x00000000000c7947 */ /* 0x000fec0003800000 */
.L_x_12431:
[----:B------:R2:W5:Y:S01]  /*2d00*/  LDG.E.U16 R18, desc[UR36][R4.64] ;  /* 0x0000002404127981 */ /* 0x000562000c1e1500 */
[----:B------:R-:W-:Y:S05]  /*2d10*/  BRA `(.L_x_12407) ;  /* 0x0000000000047947 */ /* 0x000fea0003800000 */
.L_x_12430:
[----:B------:R1:W5:Y:S02]  /*2d20*/  LDG.E.U16 R18, desc[UR36][R4.64] ;  /* 0x0000002404127981 */ /* 0x000364000c1e1500 */
.L_x_12407:
[----:B------:R-:W-:-:S07]  /*2d30*/  VIADD R19, R19, 0x80 ;  /* 0x0000008013137836 */ /* 0x000fce0000000000 */
.L_x_12401:
[----:B------:R-:W-:Y:S05]  /*2d40*/  BSYNC.RECONVERGENT B6 ;  /* 0x0000000000067941 */ /* 0x000fea0003800200 */
.L_x_12400:
        /* <DEDUP_REMOVED lines=23> */
.L_x_12440:
[----:B------:R0:W5:Y:S01]  /*2ec0*/  LDG.E.U8 R24, desc[UR36][R4.64] ;  /* 0x0000002404187981 */ /* 0x000162000c1e1100 */
[----:B------:R-:W-:Y:S05]  /*2ed0*/  BRA `(.L_x_12436) ;  /* 0x0000000c004c7947 */ /* 0x000fea0003800000 */
.L_x_12439:
        /* <DEDUP_REMOVED lines=8> */
.L_x_12443:
[----:B------:R0:W5:Y:S01]  /*2f60*/  LDG.E.U16 R24, desc[UR36][R4.64] ;  /* 0x0000002404187981 */ /* 0x000162000c1e1500 */
[----:B------:R-:W-:Y:S05]  /*2f70*/  BRA `(.L_x_12436) ;  /* 0x0000000c00247947 */ /* 0x000fea0003800000 */
.L_x_12442:
[----:B------:R0:W5:Y:S01]  /*2f80*/  LDG.E.U16 R24, desc[UR36][R4.64] ;  /* 0x0000002404187981 */ /* 0x000162000c1e1500 */
[----:B------:R-:W-:Y:S05]  /*2f90*/  BRA `(.L_x_12436) ;  /* 0x0000000c001c7947 */ /* 0x000fea0003800000 */
.L_x_12438:
        /* <DEDUP_REMOVED lines=9> */
.L_x_12445:
[----:B------:R-:W2:Y:S02]  /*3030*/  LDG.E.U16 R0, desc[UR36][R4.64] ;  /* 0x0000002404007981 */ /* 0x000ea4000c1e1500 */
[----:B--2---:R-:W-:-:S06]  /*3040*/  HADD2.F32 R0, -RZ, R0.H0_H0 ;  /* 0x20000000ff007230 */ /* 0x004fcc0000004100 */
[----:B------:R-:W0:Y:S02]  /*3050*/  F2I.FTZ.TRUNC.NTZ R0, R0 ;  /* 0x0000000000007305 */ /* 0x000e24000021f100 */
[----:B0-----:R-:W-:Y:S01]  /*3060*/  PRMT R24, R0, 0x7610, R24 ;  /* 0x0000761000187816 */ /* 0x001fe20000000018 */
[----:B------:R-:W-:Y:S06]  /*3070*/  BRA `(.L_x_12436) ;  /* 0x0000000800e47947 */ /* 0x000fec0003800000 */
.L_x_12444:
        /* <DEDUP_REMOVED lines=9> */
.L_x_12447:
[----:B------:R-:W2:Y:S02]  /*3110*/  LDG.E.U16 R4, desc[UR36][R4.64] ;  /* 0x0000002404047981 */ /* 0x000ea4000c1e1500 */
[----:B--2---:R-:W-:-:S06]  /*3120*/  HADD2.F32 R0, -RZ, R4.H0_H0 ;  /* 0x20000004ff007230 */ /* 0x004fcc0000004100 */
[----:B------:R-:W0:Y:S02]  /*3130*/  F2I.FTZ.TRUNC.NTZ R0, R0 ;  /* 0x0000000000007305 */ /* 0x000e24000021f100 */
[----:B0-----:R-:W-:Y:S01]  /*3140*/  PRMT R24, R0, 0x7610, R24 ;  /* 0x0000761000187816 */ /* 0x001fe20000000018 */
[----:B------:R-:W-:Y:S06]  /*3150*/  BRA `(.L_x_12436) ;  /* 0x0000000800ac7947 */ /* 0x000fec0003800000 */
.L_x_12446:
[----:B------:R-:W2:Y:S02]  /*3160*/  LDG.E.64 R4, desc[UR36][R4.64] ;  /* 0x0000002404047981 */ /* 0x000ea4000c1e1b00 */
[----:B--2---:R0:W1:Y:S01]  /*3170*/  F2I.F64.TRUNC R24, R4 ;  /* 0x0000000400187311 */ /* 0x004062000030d100 */
[----:B------:R-:W-:Y:S05]  /*3180*/  BRA `(.L_x_12436) ;  /* 0x0000000800a07947 */ /* 0x000fea0003800000 */
.L_x_12437:
        /* <DEDUP_REMOVED lines=12> */
.L_x_12450:
[----:B------:R-:W2:Y:S02]  /*3250*/  LDG.E.64 R4, desc[UR36][R4.64] ;  /* 0x0000002404047981 */ /* 0x000ea4000c1e1b00 */
[----:B--2---:R0:W1:Y:S01]  /*3260*/  F2I.F64.TRUNC R24, R4 ;  /* 0x0000000400187311 */ /* 0x004062000030d100 */
[----:B------:R-:W-:Y:S05]  /*3270*/  BRA `(.L_x_12436) ;  /* 0x0000000800647947 */ /* 0x000fea0003800000 */
.L_x_12449:
        /* <DEDUP_REMOVED lines=27> */
.L_x_12452:
        /* <DEDUP_REMOVED lines=15> */
.L_x_12451:
[----:B------:R-:W2:Y:S02]  /*3520*/  LDG.E.U16 R0, desc[UR36][R4.64] ;  /* 0x0000002404007981 */ /* 0x000ea4000c1e1500 */
[----:B--2---:R-:W-:-:S06]  /*3530*/  IMAD.U32 R0, R0, 0x10000, RZ ;  /* 0x0001000000007824 */ /* 0x004fcc00078e00ff */
[----:B------:R-:W0:Y:S02]  /*3540*/  F2I.FTZ.TRUNC.NTZ R0, R0 ;  /* 0x0000000000007305 */ /* 0x000e24000021f100 */
[----:B0-----:R-:W-:Y:S01]  /*3550*/  PRMT R24, R0, 0x7610, R24 ;  /* 0x0000761000187816 */ /* 0x001fe20000000018 */
[----:B------:R-:W-:Y:S06]  /*3560*/  BRA `(.L_x_12436) ;  /* 0x0000000400a87947 */ /* 0x000fec0003800000 */
.L_x_12448:
        /* <DEDUP_REMOVED lines=10> */
.L_x_12455:
        /* <DEDUP_REMOVED lines=21> */
.L_x_12459:
[----:B------:R-:W-:Y:S05]  /*3760*/  BSYNC.RECONVERGENT B1 ;  /* 0x0000000000017941 */ /* 0x000fea0003800200 */
.L_x_12458:
[----:B------:R-:W-:Y:S01]  /*3770*/  IMAD.SHL.U32 R0, R0, 0x100000, RZ ;  /* 0x0010000000007824 */ /* 0x000fe200078e00ff */
[----:B------:R-:W-:-:S04]  /*3780*/  LEA R3, R3, 0x3b800000, 0x17 ;  /* 0x3b80000003037811 */ /* 0x000fc800078eb8ff */
[----:B------:R-:W-:-:S07]  /*3790*/  LOP3.LUT R0, R3, R0, R7, 0xfe, !PT ;  /* 0x0000000003007212 */ /* 0x000fce00078efe07 */
.L_x_12457:
[----:B------:R-:W-:Y:S05]  /*37a0*/  BSYNC.RECONVERGENT B0 ;  /* 0x0000000000007941 */ /* 0x000fea0003800200 */
.L_x_12456:
[----:B------:R-:W0:Y:S02]  /*37b0*/  F2I.FTZ.TRUNC.NTZ R0, R0 ;  /* 0x0000000000007305 */ /* 0x000e24000021f100 */
[----:B0-----:R-:W-:Y:S01]  /*37c0*/  PRMT R24, R0, 0x7610, R24 ;  /* 0x0000761000187816 */ /* 0x001fe20000000018 */
[----:B------:R-:W-:Y:S06]  /*37d0*/  BRA `(.L_x_12436) ;  /* 0x00000004000c7947 */ /* 0x000fec0003800000 */
.L_x_12454:
        /* <DEDUP_REMOVED lines=21> */
.L_x_12463:
[----:B------:R-:W-:Y:S05]  /*3930*/  BSYNC.RECONVERGENT B1 ;  /* 0x0000000000017941 */ /* 0x000fea0003800200 */
.L_x_12462:
[----:B------:R-:W-:Y:S01]  /*3940*/  IMAD.SHL.U32 R0, R0, 0x200000, RZ ;  /* 0x0020000000007824 */ /* 0x000fe200078e00ff */
[----:B------:R-:W-:-:S04]  /*3950*/  LEA R3, R3, 0x37800000, 0x17 ;  /* 0x3780000003037811 */ /* 0x000fc800078eb8ff */
[----:B------:R-:W-:-:S07]  /*3960*/  LOP3.LUT R0, R3, R0, R7, 0xfe, !PT ;  /* 0x0000000003007212 */ /* 0x000fce00078efe07 */
.L_x_12461:
[----:B------:R-:W-:Y:S05]  /*3970*/  BSYNC.RECONVERGENT B0 ;  /* 0x0000000000007941 */ /* 0x000fea0003800200 */
.L_x_12460:
[----:B------:R-:W0:Y:S02]  /*3980*/  F2I.FTZ.TRUNC.NTZ R0, R0 ;  /* 0x0000000000007305 */ /* 0x000e24000021f100 */
[----:B0-----:R-:W-:Y:S01]  /*3990*/  PRMT R24, R0, 0x7610, R24 ;  /* 0x0000761000187816 */ /* 0x001fe20000000018 */
[----:B------:R-:W-:Y:S06]  /*39a0*/  BRA `(.L_x_12436) ;  /* 0x0000000000987947 */ /* 0x000fec0003800000 */
.L_x_12453:
        /* <DEDUP_REMOVED lines=14> */
.L_x_12467:
[----:B------:R-:W-:Y:S05]  /*3a90*/  BSYNC.RECONVERGENT B0 ;  /* 0x0000000000007941 */ /* 0x000fea0003800200 */
.L_x_12466:
[----:B------:R-:W0:Y:S02]  /*3aa0*/  F2I.FTZ.TRUNC.NTZ R0, R0 ;  /* 0x0000000000007305 */ /* 0x000e24000021f100 */
[----:B0-----:R-:W-:Y:S01]  /*3ab0*/  PRMT R24, R0, 0x7610, R24 ;  /* 0x0000761000187816 */ /* 0x001fe20000000018 */
[----:B------:R-:W-:Y:S06]  /*3ac0*/  BRA `(.L_x_12436) ;  /* 0x0000000000507947 */ /* 0x000fec0003800000 */
.L_x_12441:
        /* <DEDUP_REMOVED lines=16> */
.L_x_12468:
[----:B------:R-:W-:Y:S05]  /*3bd0*/  BRA `(.L_x_12436) ;  /* 0x00000000000c7947 */ /* 0x000fea0003800000 */
.L_x_12465:
[----:B------:R0:W5:Y:S01]  /*3be0*/  LDG.E.U16 R24, desc[UR36][R4.64] ;  /* 0x0000002404187981 */ /* 0x000162000c1e1500 */
[----:B------:R-:W-:Y:S05]  /*3bf0*/  BRA `(.L_x_12436) ;  /* 0x0000000000047947 */ /* 0x000fea0003800000 */
.L_x_12464:
[----:B------:R0:W5:Y:S02]  /*3c00*/  LDG.E.U16 R24, desc[UR36][R4.64] ;  /* 0x0000002404187981 */ /* 0x000164000c1e1500 */
.L_x_12436:
[----:B------:R-:W-:Y:S05]  /*3c10*/  BSYNC.RECONVERGENT B6 ;  /* 0x0000000000067941 */ /* 0x000fea0003800200 */
.L_x_12435:
[----:B------:R-:W0:Y:S01]  /*3c20*/  LDC.U16 R0, c[0x0][0x386] ;  /* 0x0000e180ff007b82 */ /* 0x000e220000000400 */
[----:B------:R-:W-:Y:S01]  /*3c30*/  ISETP.GE.AND P4, PT, R2, R22, PT ;  /* 0x000000160200720c */ /* 0x000fe20003f86270 */
[----:B------:R-:W-:Y:S01]  /*3c40*/  BSSY.RECONVERGENT B7, `(.L_x_12469) ;  /* 0x00002dd000077945 */ /* 0x000fe20003800200 */
[----:B-1---5:R-:W-:-:S03]  /*3c50*/  LOP3.LUT R3, R16, 0xffff, RZ, 0xc0, !PT ;  /* 0x0000ffff10037812 */ /* 0x022fc600078ec0ff */
[----:B------:R-:W-:Y:S01]  /*3c60*/  BSSY.RELIABLE B6, `(.L_x_12470) ;  /* 0x00001f0000067945 */ /* 0x000fe20003800100 */
[----:B------:R-:W-:Y:S02]  /*3c70*/  LOP3.LUT R17, R17, 0xffff, RZ, 0xc0, !PT ;  /* 0x0000ffff11117812 */ /* 0x000fe400078ec0ff */
[----:B0-234-:R-:W-:Y:S01]  /*3c80*/  LOP3.LUT R5, R18, 0xffff, RZ, 0xc0, !PT ;  /* 0x0000ffff12057812 */ /* 0x01dfe200078ec0ff */
[----:B------:R-:W0:Y:S01]  /*3c90*/  LDC.U8 R19, c[0x0][0x3a4] ;  /* 0x0000e900ff137b82 */ /* 0x000e220000000000 */
[----:B------:R-:W-:Y:S02]  /*3ca0*/  LOP3.LUT R7, R24, 0xffff, RZ, 0xc0, !PT ;  /* 0x0000ffff18077812 */ /* 0x000fe400078ec0ff */
[----:B------:R-:W-:Y:S02]  /*3cb0*/  ISETP.GT.U32.AND P0, PT, R3, 0xf, PT ;  /* 0x0000000f0300780c */ /* 0x000fe40003f04070 */
[----:B------:R-:W-:Y:S02]  /*3cc0*/  ISETP.GT.U32.AND P1, PT, R17, 0xf, PT ;  /* 0x0000000f1100780c */ /* 0x000fe40003f24070 */
[----:B------:R-:W-:-:S02]  /*3cd0*/  ISETP.GT.U32.AND P2, PT, R5, 0xf, PT ;  /* 0x0000000f0500780c */ /* 0x000fc40003f44070 */
[----:B------:R-:W-:Y:S02]  /*3ce0*/  ISETP.GT.U32.AND P3, PT, R7, 0xf, PT ;  /* 0x0000000f0700780c */ /* 0x000fe40003f64070 */
[C---:B------:R-:W-:Y:S02]  /*3cf0*/  SHF.L.U32 R18, R0.reuse, R17, RZ ;  /* 0x0000001100127219 */ /* 0x040fe400000006ff */
[C---:B------:R-:W-:Y:S02]  /*3d00*/  SHF.L.U32 R3, R0.reuse, R3, RZ ;  /* 0x0000000300037219 */ /* 0x040fe400000006ff */
[C---:B------:R-:W-:Y:S02]  /*3d10*/  SHF.L.U32 R17, R0.reuse, R5, RZ ;  /* 0x0000000500117219 */ /* 0x040fe400000006ff */
[----:B------:R-:W-:Y:S02]  /*3d20*/  SHF.L.U32 R16, R0, R7, RZ ;  /* 0x0000000700107219 */ /* 0x000fe400000006ff */
[----:B------:R-:W-:-:S02]  /*3d30*/  SEL R3, R3, RZ, !P0 ;  /* 0x000000ff03037207 */ /* 0x000fc40004000000 */
[----:B------:R-:W-:Y:S02]  /*3d40*/  SEL R18, R18, RZ, !P1 ;  /* 0x000000ff12127207 */ /* 0x000fe40004800000 */
[----:B------:R-:W-:Y:S02]  /*3d50*/  SEL R17, R17, RZ, !P2 ;  /* 0x000000ff11117207 */ /* 0x000fe40005000000 */
[----:B------:R-:W-:Y:S01]  /*3d60*/  SEL R16, R16, RZ, !P3 ;  /* 0x000000ff10107207 */ /* 0x000fe20005800000 */
        /* <DEDUP_REMOVED lines=22> */
.L_x_12475:
[----:B------:R0:W-:Y:S01]  /*3ed0*/  STG.E.U8 desc[UR36][R8.64], R3 ;  /* 0x0000000308007986 */ /* 0x0001e2000c101124 */
[----:B------:R-:W-:Y:S05]  /*3ee0*/  BRA `(.L_x_12477) ;  /* 0x0000000c005c7947 */ /* 0x000fea0003800000 */
.L_x_12474:
        /* <DEDUP_REMOVED lines=11> */
.L_x_12479:
[----:B------:R-:W-:-:S05]  /*3fa0*/  PRMT R3, R3, 0x9910, RZ ;  /* 0x0000991003037816 */ /* 0x000fca00000000ff */
[----:B------:R0:W-:Y:S01]  /*3fb0*/  STG.E desc[UR36][R8.64], R3 ;  /* 0x0000000308007986 */ /* 0x0001e2000c101924 */
[----:B------:R-:W-:Y:S05]  /*3fc0*/  BRA `(.L_x_12477) ;  /* 0x0000000c00247947 */ /* 0x000fea0003800000 */
.L_x_12478:
[----:B------:R0:W-:Y:S01]  /*3fd0*/  STG.E.U16 desc[UR36][R8.64], R3 ;  /* 0x0000000308007986 */ /* 0x0001e2000c101524 */
[----:B------:R-:W-:Y:S05]  /*3fe0*/  BRA `(.L_x_12477) ;  /* 0x0000000c001c7947 */ /* 0x000fea0003800000 */
.L_x_12473:
        /* <DEDUP_REMOVED lines=9> */
.L_x_12481:
[----:B------:R-:W0:Y:S02]  /*4080*/  I2F.S16 R0, R3 ;  /* 0x0000000300007306 */ /* 0x000e240000101400 */
[----:B0-----:R-:W-:-:S05]  /*4090*/  F2FP.F16.F32.PACK_AB R0, RZ, R0 ;  /* 0x00000000ff00723e */ /* 0x001fca00000000ff */
[----:B------:R0:W-:Y:S01]  /*40a0*/  STG.E.U16 desc[UR36][R8.64], R0 ;  /* 0x0000000008007986 */ /* 0x0001e2000c101524 */
[----:B------:R-:W-:Y:S05]  /*40b0*/  BRA `(.L_x_12477) ;  /* 0x0000000800e87947 */ /* 0x000fea0003800000 */
.L_x_12480:
        /* <DEDUP_REMOVED lines=10> */
.L_x_12483:
[----:B------:R-:W0:Y:S02]  /*4160*/  I2F.S16 R3, R3 ;  /* 0x0000000300037306 */ /* 0x000e240000101400 */
[----:B0-----:R-:W-:-:S04]  /*4170*/  F2FP.F16.F32.PACK_AB R3, RZ, R3 ;  /* 0x00000003ff03723e */ /* 0x001fc800000000ff */
[----:B------:R-:W-:-:S05]  /*4180*/  PRMT R3, R3, 0x5410, RZ ;  /* 0x0000541003037816 */ /* 0x000fca00000000ff */
[----:B------:R0:W-:Y:S01]  /*4190*/  STG.E desc[UR36][R8.64], R3 ;  /* 0x0000000308007986 */ /* 0x0001e2000c101924 */
[----:B------:R-:W-:Y:S05]  /*41a0*/  BRA `(.L_x_12477) ;  /* 0x0000000800ac7947 */ /* 0x000fea0003800000 */
.L_x_12482:
[----:B------:R-:W0:Y:S02]  /*41b0*/  I2F.F64.S16 R4, R3 ;  /* 0x0000000300047312 */ /* 0x000e240000101c00 */
[----:B0-----:R0:W-:Y:S01]  /*41c0*/  STG.E.64 desc[UR36][R8.64], R4 ;  /* 0x0000000408007986 */ /* 0x0011e2000c101b24 */
[----:B------:R-:W-:Y:S05]  /*41d0*/  BRA `(.L_x_12477) ;  /* 0x0000000800a07947 */ /* 0x000fea0003800000 */
.L_x_12472:
        /* <DEDUP_REMOVED lines=13> */
.L_x_12486:
[----:B------:R-:W0:Y:S01]  /*42b0*/  I2F.F64.S16 R4, R3 ;  /* 0x0000000300047312 */ /* 0x000e220000101c00 */
[----:B------:R-:W-:-:S05]  /*42c0*/  CS2R R6, SRZ ;  /* 0x0000000000067805 */ /* 0x000fca000001ff00 */
[----:B0-----:R3:W-:Y:S01]  /*42d0*/  STG.E.128 desc[UR36][R8.64], R4 ;  /* 0x0000000408007986 */ /* 0x0017e2000c101d24 */
[----:B------:R-:W-:Y:S05]  /*42e0*/  BRA `(.L_x_12477) ;  /* 0x00000008005c7947 */ /* 0x000fea0003800000 */
.L_x_12485:
        /* <DEDUP_REMOVED lines=19> */
.L_x_12490:
[----:B------:R-:W-:Y:S05]  /*4420*/  BSYNC.RECONVERGENT B0 ;  /* 0x0000000000007941 */ /* 0x000fea0003800200 */
.L_x_12489:
[----:B------:R-:W-:-:S05]  /*4430*/  LOP3.LUT R5, R0, 0x80, R5, 0xf8, !PT ;  /* 0x0000008000057812 */ /* 0x000fca00078ef805 */
[----:B------:R2:W-:Y:S01]  /*4440*/  STG.E.U8 desc[UR36][R8.64], R5 ;  /* 0x0000000508007986 */ /* 0x0005e2000c101124 */
[----:B------:R-:W-:Y:S05]  /*4450*/  BRA `(.L_x_12477) ;  /* 0x0000000800007947 */ /* 0x000fea0003800000 */
.L_x_12488:
        /* <DEDUP_REMOVED lines=15> */
.L_x_12492:
[----:B------:R-:W-:Y:S05]  /*4550*/  BSYNC.RECONVERGENT B0 ;  /* 0x0000000000007941 */ /* 0x000fea0003800200 */
.L_x_12491:
[----:B------:R-:W-:-:S05]  /*4560*/  LOP3.LUT R5, R0, 0x80, R5, 0xf8, !PT ;  /* 0x0000008000057812 */ /* 0x000fca00078ef805 */
[----:B------:R1:W-:Y:S01]  /*4570*/  STG.E.U8 desc[UR36][R8.64], R5 ;  /* 0x0000000508007986 */ /* 0x0003e2000c101124 */
[----:B------:R-:W-:Y:S05]  /*4580*/  BRA `(.L_x_12477) ;  /* 0x0000000400b47947 */ /* 0x000fea0003800000 */
.L_x_12487:
[----:B------:R-:W0:Y:S02]  /*4590*/  I2F.S16 R0, R3 ;  /* 0x0000000300007306 */ /* 0x000e240000101400 */
[----:B0-----:R-:W-:-:S05]  /*45a0*/  F2FP.BF16.F32.PACK_AB R0, RZ, R0 ;  /* 0x00000000ff00723e */ /* 0x001fca00000010ff */
[----:B------:R0:W-:Y:S01]  /*45b0*/  STG.E.U16 desc[UR36][R8.64], R0 ;  /* 0x0000000008007986 */ /* 0x0001e2000c101524 */
[----:B------:R-:W-:Y:S05]  /*45c0*/  BRA `(.L_x_12477) ;  /* 0x0000000400a47947 */ /* 0x000fea0003800000 */
.L_x_12484:
        /* <DEDUP_REMOVED lines=10> */
.L_x_12495:
        /* <DEDUP_REMOVED lines=13> */
.L_x_12498:
[----:B------:R-:W-:-:S04]  /*4740*/  SHF.R.U32.HI R0, RZ, 0x14, R3 ;  /* 0x00000014ff007819 */ /* 0x000fc80000011603 */
[----:B------:R-:W-:-:S04]  /*4750*/  LOP3.LUT R0, R0, 0x1, RZ, 0xc0, !PT ;  /* 0x0000000100007812 */ /* 0x000fc800078ec0ff */
[----:B------:R-:W-:-:S04]  /*4760*/  IADD3 R0, PT, PT, R3, 0x487ffff, R0 ;  /* 0x0487ffff03007810 */ /* 0x000fc80007ffe000 */
[----:B------:R-:W-:-:S04]  /*4770*/  SHF.R.U32.HI R0, RZ, 0x14, R0 ;  /* 0x00000014ff007819 */ /* 0x000fc80000011600 */
[----:B------:R-:W-:-:S07]  /*4780*/  LOP3.LUT R0, R0, 0xff, RZ, 0xc0, !PT ;  /* 0x000000ff00007812 */ /* 0x000fce00078ec0ff */
.L_x_12499:
[----:B------:R-:W-:-:S04]  /*4790*/  SHF.R.U32.HI R3, RZ, 0x18, R3 ;  /* 0x00000018ff037819 */ /* 0x000fc80000011603 */
[----:B------:R-:W-:-:S04]  /*47a0*/  LOP3.LUT R0, R0, 0x80, R3, 0xf8, !PT ;  /* 0x0000008000007812 */ /* 0x000fc800078ef803 */
[----:B------:R-:W-:-:S07]  /*47b0*/  PRMT R4, R0, 0x7610, R4 ;  /* 0x0000761000047816 */ /* 0x000fce0000000004 */
.L_x_12497:
[----:B------:R-:W-:Y:S05]  /*47c0*/  BSYNC.RECONVERGENT B0 ;  /* 0x0000000000007941 */ /* 0x000fea0003800200 */
.L_x_12496:
[----:B------:R0:W-:Y:S01]  /*47d0*/  STG.E.U8 desc[UR36][R8.64], R4 ;  /* 0x0000000408007986 */ /* 0x0001e2000c101124 */
[----:B------:R-:W-:Y:S05]  /*47e0*/  BRA `(.L_x_12477) ;  /* 0x00000004001c7947 */ /* 0x000fea0003800000 */
.L_x_12494:
        /* <DEDUP_REMOVED lines=13> */
.L_x_12502:
[----:B------:R-:W-:-:S04]  /*48c0*/  SHF.R.U32.HI R0, RZ, 0x15, R3 ;  /* 0x00000015ff007819 */ /* 0x000fc80000011603 */
[----:B------:R-:W-:-:S04]  /*48d0*/  LOP3.LUT R0, R0, 0x1, RZ, 0xc0, !PT ;  /* 0x0000000100007812 */ /* 0x000fc800078ec0ff */
[----:B------:R-:W-:-:S04]  /*48e0*/  IADD3 R0, PT, PT, R3, 0x88fffff, R0 ;  /* 0x088fffff03007810 */ /* 0x000fc80007ffe000 */
[----:B------:R-:W-:-:S04]  /*48f0*/  SHF.R.U32.HI R0, RZ, 0x15, R0 ;  /* 0x00000015ff007819 */ /* 0x000fc80000011600 */
[----:B------:R-:W-:-:S07]  /*4900*/  LOP3.LUT R0, R0, 0xff, RZ, 0xc0, !PT ;  /* 0x000000ff00007812 */ /* 0x000fce00078ec0ff */
.L_x_12503:
[----:B------:R-:W-:-:S04]  /*4910*/  SHF.R.U32.HI R3, RZ, 0x18, R3 ;  /* 0x00000018ff037819 */ /* 0x000fc80000011603 */
[----:B------:R-:W-:-:S04]  /*4920*/  LOP3.LUT R0, R0, 0x80, R3, 0xf8, !PT ;  /* 0x0000008000007812 */ /* 0x000fc800078ef803 */
[----:B------:R-:W-:-:S07]  /*4930*/  PRMT R4, R0, 0x7610, R4 ;  /* 0x0000761000047816 */ /* 0x000fce0000000004 */
.L_x_12501:
[----:B------:R-:W-:Y:S05]  /*4940*/  BSYNC.RECONVERGENT B0 ;  /* 0x0000000000007941 */ /* 0x000fea0003800200 */
.L_x_12500:
[----:B------:R0:W-:Y:S01]  /*4950*/  STG.E.U8 desc[UR36][R8.64], R4 ;  /* 0x0000000408007986 */ /* 0x0001e2000c101124 */
[----:B------:R-:W-:Y:S05]  /*4960*/  BRA `(.L_x_12477) ;  /* 0x0000000000bc7947 */ /* 0x000fea0003800000 */
.L_x_12493:
[----:B------:R-:W-:-:S13]  /*4970*/  ISETP.NE.AND P0, PT, R0, 0x1c, PT ;  /* 0x0000001c0000780c */ /* 0x000fda0003f05270 */
[----:B------:R-:W-:Y:S05]  /*4980*/  @!P0 BRA `(.L_x_12504) ;  /* 0x0000000000ac8947 */ /* 0x000fea0003800000 */
[----:B------:R-:W-:-:S13]  /*4990*/  ISETP.NE.AND P0, PT, R0, 0x1d, PT ;  /* 0x0000001d0000780c */ /* 0x000fda0003f05270 */
[----:B------:R-:W-:Y:S05]  /*49a0*/  @!P0 BRA `(.L_x_12505) ;  /* 0x0000000000908947 */ /* 0x000fea0003800000 */
[----:B------:R-:W-:-:S13]  /*49b0*/  ISETP.NE.AND P0, PT, R0, 0x2c, PT ;  /* 0x0000002c0000780c */ /* 0x000fda0003f05270 */
[----:B------:R-:W-:Y:S05]  /*49c0*/  @!P0 BRA `(.L_x_12506) ;  /* 0x0000000000448947 */ /* 0x000fea0003800000 */
.L_x_12476:
        /* <DEDUP_REMOVED lines=16> */
.L_x_12507:
[----:B------:R-:W-:Y:S05]  /*4ad0*/  BRA `(.L_x_12477) ;  /* 0x0000000000607947 */ /* 0x000fea0003800000 */
.L_x_12506:
        /* <DEDUP_REMOVED lines=17> */
.L_x_12505:
[----:B------:R-:W-:-:S05]  /*4bf0*/  PRMT R3, R3, 0x9910, RZ ;  /* 0x0000991003037816 */ /* 0x000fca00000000ff */
[----:B------:R-:W-:-:S05]  /*4c00*/  IMAD.MOV.U32 R4, RZ, RZ, R3 ;  /* 0x000000ffff047224 */ /* 0x000fca00078e0003 */
[----:B------:R-:W-:-:S05]  /*4c10*/  SHF.R.S32.HI R5, RZ, 0x1f, R4 ;  /* 0x0000001fff057819 */ /* 0x000fca0000011404 */
[----:B------:R0:W-:Y:S01]  /*4c20*/  STG.E.64 desc[UR36][R8.64], R4 ;  /* 0x0000000408007986 */ /* 0x0001e2000c101b24 */
[----:B------:R-:W-:Y:S05]  /*4c30*/  BRA `(.L_x_12477) ;  /* 0x0000000000087947 */ /* 0x000fea0003800000 */
.L_x_12504:
[----:B------:R-:W-:-:S05]  /*4c40*/  PRMT R3, R3, 0x9910, RZ ;  /* 0x0000991003037816 */ /* 0x000fca00000000ff */
[----:B------:R0:W-:Y:S02]  /*4c50*/  STG.E desc[UR36][R8.64], R3 ;  /* 0x0000000308007986 */ /* 0x0001e4000c101924 */
.L_x_12477:
        /* <DEDUP_REMOVED lines=23> */
.L_x_12512:
[----:B------:R0:W-:Y:S01]  /*4dd0*/  STG.E.U8 desc[UR36][R8.64], R18 ;  /* 0x0000001208007986 */ /* 0x0001e2000c101124 */
[----:B------:R-:W-:Y:S05]  /*4de0*/  BRA `(.L_x_12514) ;  /* 0x0000000c004c7947 */ /* 0x000fea0003800000 */
.L_x_12511:
        /* <DEDUP_REMOVED lines=10> */
.L_x_12516:
[----:B------:R-:W-:-:S05]  /*4e90*/  PRMT R3, R18, 0x9910, RZ ;  /* 0x0000991012037816 */ /* 0x000fca00000000ff */
[----:B------:R3:W-:Y:S01]  /*4ea0*/  STG.E desc[UR36][R8.64], R3 ;  /* 0x0000000308007986 */ /* 0x0007e2000c101924 */
[----:B------:R-:W-:Y:S05]  /*4eb0*/  BRA `(.L_x_12514) ;  /* 0x0000000c00187947 */ /* 0x000fea0003800000 */
.L_x_12515:
[----:B------:R2:W-:Y:S01]  /*4ec0*/  STG.E.U16 desc[UR36][R8.64], R18 ;  /* 0x0000001208007986 */ /* 0x0005e2000c101524 */
[----:B------:R-:W-:Y:S05]  /*4ed0*/  BRA `(.L_x_12514) ;  /* 0x0000000c00107947 */ /* 0x000fea0003800000 */
.L_x_12510:
        /* <DEDUP_REMOVED lines=9> */
.L_x_12518:
[----:B------:R-:W0:Y:S02]  /*4f70*/  I2F.S16 R0, R18 ;  /* 0x0000001200007306 */ /* 0x000e240000101400 */
[----:B0-----:R-:W-:-:S05]  /*4f80*/  F2FP.F16.F32.PACK_AB R0, RZ, R0 ;  /* 0x00000000ff00723e */ /* 0x001fca00000000ff */
[----:B------:R0:W-:Y:S01]  /*4f90*/  STG.E.U16 desc[UR36][R8.64], R0 ;  /* 0x0000000008007986 */ /* 0x0001e2000c101524 */
[----:B------:R-:W-:Y:S05]  /*4fa0*/  BRA `(.L_x_12514) ;  /* 0x0000000800dc7947 */ /* 0x000fea0003800000 */
.L_x_12517:
        /* <DEDUP_REMOVED lines=10> */
.L_x_12520:
[----:B------:R-:W0:Y:S02]  /*5050*/  I2F.S16 R18, R18 ;  /* 0x0000001200127306 */ /* 0x000e240000101400 */
[----:B0-----:R-:W-:-:S04]  /*5060*/  F2FP.F16.F32.PACK_AB R3, RZ, R18 ;  /* 0x00000012ff03723e */ /* 0x001fc800000000ff */
[----:B------:R-:W-:-:S05]  /*5070*/  PRMT R3, R3, 0x5410, RZ ;  /* 0x0000541003037816 */ /* 0x000fca00000000ff */
[----:B------:R0:W-:Y:S01]  /*5080*/  STG.E desc[UR36][R8.64], R3 ;  /* 0x0000000308007986 */ /* 0x0001e2000c101924 */
[----:B------:R-:W-:Y:S05]  /*5090*/  BRA `(.L_x_12514) ;  /* 0x0000000800a07947 */ /* 0x000fea0003800000 */
.L_x_12519:
[----:B------:R-:W0:Y:S02]  /*50a0*/  I2F.F64.S16 R4, R18 ;  /* 0x0000001200047312 */ /* 0x000e240000101c00 */
[----:B0-----:R0:W-:Y:S01]  /*50b0*/  STG.E.64 desc[UR36][R8.64], R4 ;  /* 0x0000000408007986 */ /* 0x0011e2000c101b24 */
[----:B------:R-:W-:Y:S05]  /*50c0*/  BRA `(.L_x_12514) ;  /* 0x0000000800947947 */ /* 0x000fea0003800000 */
.L_x_12509:
        /* <DEDUP_REMOVED lines=12> */
.L_x_12524:
        /* <DEDUP_REMOVED lines=17> */
.L_x_12527:
[----:B------:R-:W-:-:S04]  /*52a0*/  SHF.R.U32.HI R3, RZ, 0x18, R5 ;  /* 0x00000018ff037819 */ /* 0x000fc80000011605 */
[----:B------:R-:W-:-:S04]  /*52b0*/  LOP3.LUT R0, R0, 0x80, R3, 0xf8, !PT ;  /* 0x0000008000007812 */ /* 0x000fc800078ef803 */
[----:B------:R-:W-:-:S07]  /*52c0*/  PRMT R4, R0, 0x7610, R4 ;  /* 0x0000761000047816 */ /* 0x000fce0000000004 */
.L_x_12526:
[----:B------:R-:W-:Y:S05]  /*52d0*/  BSYNC.RECONVERGENT B0 ;  /* 0x0000000000007941 */ /* 0x000fea0003800200 */
.L_x_12525:
[----:B------:R0:W-:Y:S01]  /*52e0*/  STG.E.U8 desc[UR36][R8.64], R4 ;  /* 0x0000000408007986 */ /* 0x0001e2000c101124 */
[----:B------:R-:W-:Y:S05]  /*52f0*/  BRA `(.L_x_12514) ;  /* 0x0000000800087947 */ /* 0x000fea0003800000 */
.L_x_12523:
        /* <DEDUP_REMOVED lines=17> */
.L_x_12530:
[----:B------:R-:W-:-:S04]  /*5410*/  SHF.R.U32.HI R3, RZ, 0x18, R5 ;  /* 0x00000018ff037819 */ /* 0x000fc80000011605 */
[----:B------:R-:W-:-:S04]  /*5420*/  LOP3.LUT R0, R0, 0x80, R3, 0xf8, !PT ;  /* 0x0000008000007812 */ /* 0x000fc800078ef803 */
[----:B------:R-:W-:-:S07]  /*5430*/  PRMT R4, R0, 0x7610, R4 ;  /* 0x0000761000047816 */ /* 0x000fce0000000004 */
.L_x_12529:
[----:B------:R-:W-:Y:S05]  /*5440*/  BSYNC.RECONVERGENT B0 ;  /* 0x0000000000007941 */ /* 0x000fea0003800200 */
.L_x_12528:
[----:B------:R0:W-:Y:S01]  /*5450*/  STG.E.U8 desc[UR36][R8.64], R4 ;  /* 0x0000000408007986 */ /* 0x0001e2000c101124 */
[----:B------:R-:W-:Y:S05]  /*5460*/  BRA `(.L_x_12514) ;  /* 0x0000000400ac7947 */ /* 0x000fea0003800000 */
.L_x_12522:
        /* <DEDUP_REMOVED lines=22> */
.L_x_12532:
[----:B------:R-:W-:-:S04]  /*55d0*/  PRMT R4, R18, 0x9910, RZ ;  /* 0x0000991012047816 */ /* 0x000fc800000000ff */
[----:B------:R-:W-:-:S05]  /*55e0*/  SHF.R.S32.HI R5, RZ, 0x1f, R4 ;  /* 0x0000001fff057819 */ /* 0x000fca0000011404 */
[----:B------:R0:W-:Y:S01]  /*55f0*/  STG.E.64 desc[UR36][R8.64], R4 ;  /* 0x0000000408007986 */ /* 0x0001e2000c101b24 */
[----:B------:R-:W-:Y:S05]  /*5600*/  BRA `(.L_x_12514) ;  /* 0x0000000400447947 */ /* 0x000fea0003800000 */
.L_x_12531:
[----:B------:R-:W-:-:S05]  /*5610*/  PRMT R3, R18, 0x9910, RZ ;  /* 0x0000991012037816 */ /* 0x000fca00000000ff */
[----:B------:R0:W-:Y:S01]  /*5620*/  STG.E desc[UR36][R8.64], R3 ;  /* 0x0000000308007986 */ /* 0x0001e2000c101924 */
[----:B------:R-:W-:Y:S05]  /*5630*/  BRA `(.L_x_12514) ;  /* 0x0000000400387947 */ /* 0x000fea0003800000 */
.L_x_12521:
        /* <DEDUP_REMOVED lines=11> */
.L_x_12534:
[----:B------:R-:W0:Y:S01]  /*56f0*/  I2F.F64.S16 R4, R18 ;  /* 0x0000001200047312 */ /* 0x000e220000101c00 */
[----:B------:R-:W-:-:S05]  /*5700*/  CS2R R6, SRZ ;  /* 0x0000000000067805 */ /* 0x000fca000001ff00 */
[----:B0-----:R0:W-:Y:S01]  /*5710*/  STG.E.128 desc[UR36][R8.64], R4 ;  /* 0x0000000408007986 */ /* 0x0011e2000c101d24 */
[----:B------:R-:W-:Y:S05]  /*5720*/  BRA `(.L_x_12514) ;  /* 0x0000000000fc7947 */ /* 0x000fea0003800000 */
.L_x_12533:
[----:B------:R-:W-:-:S13]  /*5730*/  ISETP.NE.AND P0, PT, R0, 0xf, PT ;  /* 0x0000000f0000780c */ /* 0x000fda0003f05270 */
[----:B------:R-:W-:Y:S05]  /*5740*/  @!P0 BRA `(.L_x_12535) ;  /* 0x0000000000e88947 */ /* 0x000fea0003800000 */
[----:B------:R-:W-:-:S13]  /*5750*/  ISETP.NE.AND P0, PT, R0, 0x17, PT ;  /* 0x000000170000780c */ /* 0x000fda0003f05270 */
[----:B------:R-:W-:Y:S05]  /*5760*/  @!P0 BRA `(.L_x_12536) ;  /* 0x0000000000908947 */ /* 0x000fea0003800000 */
[----:B------:R-:W-:-:S13]  /*5770*/  ISETP.NE.AND P0, PT, R0, 0x18, PT ;  /* 0x000000180000780c */ /* 0x000fda0003f05270 */
[----:B------:R-:W-:Y:S05]  /*5780*/  @!P0 BRA `(.L_x_12537) ;  /* 0x0000000000448947 */ /* 0x000fea0003800000 */
.L_x_12513:
        /* <DEDUP_REMOVED lines=16> */
.L_x_12538:
[----:B------:R-:W-:Y:S05]  /*5890*/  BRA `(.L_x_12514) ;  /* 0x0000000000a07947 */ /* 0x000fea0003800000 */
.L_x_12537:
        /* <DEDUP_REMOVED lines=13> */
.L_x_12540:
[----:B------:R-:W-:Y:S05]  /*5970*/  BSYNC.RECONVERGENT B0 ;  /* 0x0000000000007941 */ /* 0x000fea0003800200 */
.L_x_12539:
[----:B------:R-:W-:-:S05]  /*5980*/  LOP3.LUT R3, R0, 0x80, R3, 0xf8, !PT ;  /* 0x0000008000037812 */ /* 0x000fca00078ef803 */
[----:B------:R0:W-:Y:S01]  /*5990*/  STG.E.U8 desc[UR36][R8.64], R3 ;  /* 0x0000000308007986 */ /* 0x0001e2000c101124 */
[----:B------:R-:W-:Y:S05]  /*59a0*/  BRA `(.L_x_12514) ;  /* 0x00000000005c7947 */ /* 0x000fea0003800000 */
.L_x_12536:
        /* <DEDUP_REMOVED lines=12> */
.L_x_12542:
[----:B------:R-:W-:Y:S01]  /*5a70*/  IMAD.MOV.U32 R0, RZ, RZ, 0x7f ;  /* 0x0000007fff007424 */ /* 0x000fe200078e00ff */
[----:B------:R-:W-:-:S04]  /*5a80*/  ISETP.GT.U32.AND P0, PT, R3, 0x7f800000, PT ;  /* 0x7f8000000300780c */ /* 0x000fc80003f04070 */
[----:B------:R-:W-:-:S09]  /*5a90*/  SEL R0, R0, 0x7c, P0 ;  /* 0x0000007c00007807 */ /* 0x000fd20000000000 */
.L_x_12543:
[----:B------:R-:W-:Y:S05]  /*5aa0*/  BSYNC.RECONVERGENT B0 ;  /* 0x0000000000007941 */ /* 0x000fea0003800200 */
.L_x_12541:
[----:B------:R-:W-:-:S04]  /*5ab0*/  SHF.R.U32.HI R3, RZ, 0x18, R5 ;  /* 0x00000018ff037819 */ /* 0x000fc80000011605 */
[----:B------:R-:W-:-:S05]  /*5ac0*/  LOP3.LUT R3, R0, 0x80, R3, 0xf8, !PT ;  /* 0x0000008000037812 */ /* 0x000fca00078ef803 */
[----:B------:R0:W-:Y:S01]  /*5ad0*/  STG.E.U8 desc[UR36][R8.64], R3 ;  /* 0x0000000308007986 */ /* 0x0001e2000c101124 */
[----:B------:R-:W-:Y:S05]  /*5ae0*/  BRA `(.L_x_12514) ;  /* 0x00000000000c7947 */ /* 0x000fea0003800000 */
.L_x_12535:
[----:B------:R-:W0:Y:S02]  /*5af0*/  I2F.S16 R0, R18 ;  /* 0x0000001200007306 */ /* 0x000e240000101400 */
[----:B0-----:R-:W-:-:S05]  /*5b00*/  F2FP.BF16.F32.PACK_AB R0, RZ, R0 ;  /* 0x00000000ff00723e */ /* 0x001fca00000010ff */
[----:B------:R0:W-:Y:S02]  /*5b10*/  STG.E.U16 desc[UR36][R8.64], R0 ;  /* 0x0000000008007986 */ /* 0x0001e4000c101524 */
.L_x_12514:
[----:B------:R-:W-:-:S07]  /*5b20*/  VIADD R2, R2, 0x80 ;  /* 0x0000008002027836 */ /* 0x000fce0000000000 */
.L_x_12471:
[----:B------:R-:W-:-:S13]  /*5b30*/  ISETP.GE.AND P0, PT, R2, R22, PT ;  /* 0x000000160200720c */ /* 0x000fda0003f06270 */
[----:B------:R-:W-:Y:S05]  /*5b40*/  @P0 BREAK.RELIABLE B6 ;  /* 0x0000000000060942 */ /* 0x000fea0003800100 */
[----:B------:R-:W-:Y:S05]  /*5b50*/  @P0 BRA `(.L_x_12508) ;  /* 0x0000000c00ac0947 */ /* 0x000fea0003800000 */
[----:B------:R-:W-:Y:S05]  /*5b60*/  BSYNC.RELIABLE B6 ;  /* 0x0000000000067941 */ /* 0x000fea0003800100 */
.L_x_12470:
        /* <DEDUP_REMOVED lines=20> */
.L_x_12547:
[----:B------:R0:W-:Y:S01]  /*5cb0*/  STG.E.U8 desc[UR36][R8.64], R17 ;  /* 0x0000001108007986 */ /* 0x0001e2000c101124 */
[----:B------:R-:W-:Y:S05]  /*5cc0*/  BRA `(.L_x_12549) ;  /* 0x0000000c004c7947 */ /* 0x000fea0003800000 */
.L_x_12546:
        /* <DEDUP_REMOVED lines=10> */
.L_x_12551:
[----:B------:R-:W-:-:S05]  /*5d70*/  PRMT R3, R17, 0x9910, RZ ;  /* 0x0000991011037816 */ /* 0x000fca00000000ff */
[----:B------:R0:W-:Y:S01]  /*5d80*/  STG.E desc[UR36][R8.64], R3 ;  /* 0x0000000308007986 */ /* 0x0001e2000c101924 */
[----:B------:R-:W-:Y:S05]  /*5d90*/  BRA `(.L_x_12549) ;  /* 0x0000000c00187947 */ /* 0x000fea0003800000 */
.L_x_12550:
[----:B------:R0:W-:Y:S01]  /*5da0*/  STG.E.U16 desc[UR36][R8.64], R17 ;  /* 0x0000001108007986 */ /* 0x0001e2000c101524 */
[----:B------:R-:W-:Y:S05]  /*5db0*/  BRA `(.L_x_12549) ;  /* 0x0000000c00107947 */ /* 0x000fea0003800000 */
.L_x_12545:
        /* <DEDUP_REMOVED lines=9> */
.L_x_12553:
[----:B------:R-:W0:Y:S02]  /*5e50*/  I2F.S16 R0, R17 ;  /* 0x0000001100007306 */ /* 0x000e240000101400 */
[----:B0-----:R-:W-:-:S05]  /*5e60*/  F2FP.F16.F32.PACK_AB R0, RZ, R0 ;  /* 0x00000000ff00723e */ /* 0x001fca00000000ff */
[----:B------:R0:W-:Y:S01]  /*5e70*/  STG.E.U16 desc[UR36][R8.64], R0 ;  /* 0x0000000008007986 */ /* 0x0001e2000c101524 */
[----:B------:R-:W-:Y:S05]  /*5e80*/  BRA `(.L_x_12549) ;  /* 0x0000000800dc7947 */ /* 0x000fea0003800000 */
.L_x_12552:
        /* <DEDUP_REMOVED lines=10> */
.L_x_12555:
[----:B------:R-:W0:Y:S02]  /*5f30*/  I2F.S16 R17, R17 ;  /* 0x0000001100117306 */ /* 0x000e240000101400 */
[----:B0-----:R-:W-:-:S04]  /*5f40*/  F2FP.F16.F32.PACK_AB R3, RZ, R17 ;  /* 0x00000011ff03723e */ /* 0x001fc800000000ff */
[----:B------:R-:W-:-:S05]  /*5f50*/  PRMT R3, R3, 0x5410, RZ ;  /* 0x0000541003037816 */ /* 0x000fca00000000ff */
[----:B------:R0:W-:Y:S01]  /*5f60*/  STG.E desc[UR36][R8.64], R3 ;  /* 0x0000000308007986 */ /* 0x0001e2000c101924 */
[----:B------:R-:W-:Y:S05]  /*5f70*/  BRA `(.L_x_12549) ;  /* 0x0000000800a07947 */ /* 0x000fea0003800000 */
.L_x_12554:
[----:B------:R-:W0:Y:S02]  /*5f80*/  I2F.F64.S16 R4, R17 ;  /* 0x0000001100047312 */ /* 0x000e240000101c00 */
[----:B0-----:R0:W-:Y:S01]  /*5f90*/  STG.E.64 desc[UR36][R8.64], R4 ;  /* 0x0000000408007986 */ /* 0x0011e2000c101b24 */
[----:B------:R-:W-:Y:S05]  /*5fa0*/  BRA `(.L_x_12549) ;  /* 0x0000000800947947 */ /* 0x000fea0003800000 */
.L_x_12544:
        /* <DEDUP_REMOVED lines=12> */
.L_x_12559:
        /* <DEDUP_REMOVED lines=17> */
.L_x_12562:
[----:B------:R-:W-:-:S04]  /*6180*/  SHF.R.U32.HI R3, RZ, 0x18, R17 ;  /* 0x00000018ff037819 */ /* 0x000fc80000011611 */
[----:B------:R-:W-:-:S04]  /*6190*/  LOP3.LUT R0, R0, 0x80, R3, 0xf8, !PT ;  /* 0x0000008000007812 */ /* 0x000fc800078ef803 */
[----:B------:R-:W-:-:S07]  /*61a0*/  PRMT R4, R0, 0x7610, R4 ;  /* 0x0000761000047816 */ /* 0x000fce0000000004 */
.L_x_12561:
[----:B------:R-:W-:Y:S05]  /*61b0*/  BSYNC.RECONVERGENT B0 ;  /* 0x0000000000007941 */ /* 0x000fea0003800200 */
.L_x_12560:
[----:B------:R0:W-:Y:S01]  /*61c0*/  STG.E.U8 desc[UR36][R8.64], R4 ;  /* 0x0000000408007986 */ /* 0x0001e2000c101124 */
[----:B------:R-:W-:Y:S05]  /*61d0*/  BRA `(.L_x_12549) ;  /* 0x0000000800087947 */ /* 0x000fea0003800000 */
.L_x_12558:
        /* <DEDUP_REMOVED lines=17> */
.L_x_12565:
[----:B------:R-:W-:-:S04]  /*62f0*/  SHF.R.U32.HI R3, RZ, 0x18, R17 ;  /* 0x00000018ff037819 */ /* 0x000fc80000011611 */
[----:B------:R-:W-:-:S04]  /*6300*/  LOP3.LUT R0, R0, 0x80, R3, 0xf8, !PT ;  /* 0x0000008000007812 */ /* 0x000fc800078ef803 */
[----:B------:R-:W-:-:S07]  /*6310*/  PRMT R4, R0, 0x7610, R4 ;  /* 0x0000761000047816 */ /* 0x000fce0000000004 */
.L_x_12564:
[----:B------:R-:W-:Y:S05]  /*6320*/  BSYNC.RECONVERGENT B0 ;  /* 0x0000000000007941 */ /* 0x000fea0003800200 */
.L_x_12563:
[----:B------:R0:W-:Y:S01]  /*6330*/  STG.E.U8 desc[UR36][R8.64], R4 ;  /* 0x0000000408007986 */ /* 0x0001e2000c101124 */
[----:B------:R-:W-:Y:S05]  /*6340*/  BRA `(.L_x_12549) ;  /* 0x0000000400ac7947 */ /* 0x000fea0003800000 */
.L_x_12557:
        /* <DEDUP_REMOVED lines=22> */
.L_x_12567:
[----:B------:R-:W-:-:S04]  /*64b0*/  PRMT R4, R17, 0x9910, RZ ;  /* 0x0000991011047816 */ /* 0x000fc800000000ff */
[----:B------:R-:W-:-:S05]  /*64c0*/  SHF.R.S32.HI R5, RZ, 0x1f, R4 ;  /* 0x0000001fff057819 */ /* 0x000fca0000011404 */
[----:B------:R0:W-:Y:S01]  /*64d0*/  STG.E.64 desc[UR36][R8.64], R4 ;  /* 0x0000000408007986 */ /* 0x0001e2000c101b24 */
[----:B------:R-:W-:Y:S05]  /*64e0*/  BRA `(.L_x_12549) ;  /* 0x0000000400447947 */ /* 0x000fea0003800000 */
.L_x_12566:
[----:B------:R-:W-:-:S05]  /*64f0*/  PRMT R3, R17, 0x9910, RZ ;  /* 0x0000991011037816 */ /* 0x000fca00000000ff */
[----:B------:R0:W-:Y:S01]  /*6500*/  STG.E desc[UR36][R8.64], R3 ;  /* 0x0000000308007986 */ /* 0x0001e2000c101924 */
[----:B------:R-:W-:Y:S05]  /*6510*/  BRA `(.L_x_12549) ;  /* 0x0000000400387947 */ /* 0x000fea0003800000 */
.L_x_12556:
        /* <DEDUP_REMOVED lines=11> */
.L_x_12569:
[----:B------:R-:W0:Y:S01]  /*65d0*/  I2F.F64.S16 R4, R17 ;  /* 0x0000001100047312 */ /* 0x000e220000101c00 */
[----:B------:R-:W-:-:S05]  /*65e0*/  CS2R R6, SRZ ;  /* 0x0000000000067805 */ /* 0x000fca000001ff00 */
[----:B0-----:R4:W-:Y:S01]  /*65f0*/  STG.E.128 desc[UR36][R8.64], R4 ;  /* 0x0000000408007986 */ /* 0x0019e2000c101d24 */
[----:B------:R-:W-:Y:S05]  /*6600*/  BRA `(.L_x_12549) ;  /* 0x0000000000fc7947 */ /* 0x000fea0003800000 */
.L_x_12568:
[----:B------:R-:W-:-:S13]  /*6610*/  ISETP.NE.AND P0, PT, R0, 0xf, PT ;  /* 0x0000000f0000780c */ /* 0x000fda0003f05270 */
[----:B------:R-:W-:Y:S05]  /*6620*/  @!P0 BRA `(.L_x_12570) ;  /* 0x0000000000e88947 */ /* 0x000fea0003800000 */
[----:B------:R-:W-:-:S13]  /*6630*/  ISETP.NE.AND P0, PT, R0, 0x17, PT ;  /* 0x000000170000780c */ /* 0x000fda0003f05270 */
[----:B------:R-:W-:Y:S05]  /*6640*/  @!P0 BRA `(.L_x_12571) ;  /* 0x0000000000908947 */ /* 0x000fea0003800000 */
[----:B------:R-:W-:-:S13]  /*6650*/  ISETP.NE.AND P0, PT, R0, 0x18, PT ;  /* 0x000000180000780c */ /* 0x000fda0003f05270 */
[----:B------:R-:W-:Y:S05]  /*6660*/  @!P0 BRA `(.L_x_12572) ;  /* 0x0000000000448947 */ /* 0x000fea0003800000 */
.L_x_12548:
        /* <DEDUP_REMOVED lines=16> */
.L_x_12573:
[----:B------:R-:W-:Y:S05]  /*6770*/  BRA `(.L_x_12549) ;  /* 0x0000000000a07947 */ /* 0x000fea0003800000 */
.L_x_12572:
        /* <DEDUP_REMOVED lines=13> */
.L_x_12575:
[----:B------:R-:W-:Y:S05]  /*6850*/  BSYNC.RECONVERGENT B0 ;  /* 0x0000000000007941 */ /* 0x000fea0003800200 */
.L_x_12574:
[----:B------:R-:W-:-:S05]  /*6860*/  LOP3.LUT R3, R0, 0x80, R3, 0xf8, !PT ;  /* 0x0000008000037812 */ /* 0x000fca00078ef803 */
[----:B------:R2:W-:Y:S01]  /*6870*/  STG.E.U8 desc[UR36][R8.64], R3 ;  /* 0x0000000308007986 */ /* 0x0005e2000c101124 */
[----:B------:R-:W-:Y:S05]  /*6880*/  BRA `(.L_x_12549) ;  /* 0x00000000005c7947 */ /* 0x000fea0003800000 */
.L_x_12571:
        /* <DEDUP_REMOVED lines=12> */
.L_x_12577:
[----:B------:R-:W-:Y:S01]  /*6950*/  IMAD.MOV.U32 R0, RZ, RZ, 0x7f ;  /* 0x0000007fff007424 */ /* 0x000fe200078e00ff */
[----:B------:R-:W-:-:S04]  /*6960*/  ISETP.GT.U32.AND P0, PT, R3, 0x7f800000, PT ;  /* 0x7f8000000300780c */ /* 0x000fc80003f04070 */
[----:B------:R-:W-:-:S09]  /*6970*/  SEL R0, R0, 0x7c, P0 ;  /* 0x0000007c00007807 */ /* 0x000fd20000000000 */
.L_x_12578:
[----:B------:R-:W-:Y:S05]  /*6980*/  BSYNC.RECONVERGENT B0 ;  /* 0x0000000000007941 */ /* 0x000fea0003800200 */
.L_x_12576:
[----:B------:R-:W-:-:S04]  /*6990*/  SHF.R.U32.HI R3, RZ, 0x18, R17 ;  /* 0x00000018ff037819 */ /* 0x000fc80000011611 */
[----:B------:R-:W-:-:S05]  /*69a0*/  LOP3.LUT R3, R0, 0x80, R3, 0xf8, !PT ;  /* 0x0000008000037812 */ /* 0x000fca00078ef803 */
[----:B------:R1:W-:Y:S01]  /*69b0*/  STG.E.U8 desc[UR36][R8.64], R3 ;  /* 0x0000000308007986 */ /* 0x0003e2000c101124 */
[----:B------:R-:W-:Y:S05]  /*69c0*/  BRA `(.L_x_12549) ;  /* 0x00000000000c7947 */ /* 0x000fea0003800000 */
.L_x_12570:
[----:B------:R-:W0:Y:S02]  /*69d0*/  I2F.S16 R0, R17 ;  /* 0x0000001100007306 */ /* 0x000e240000101400 */
[----:B0-----:R-:W-:-:S05]  /*69e0*/  F2FP.BF16.F32.PACK_AB R0, RZ, R0 ;  /* 0x00000000ff00723e */ /* 0x001fca00000010ff */
[----:B------:R0:W-:Y:S02]  /*69f0*/  STG.E.U16 desc[UR36][R8.64], R0 ;  /* 0x0000000008007986 */ /* 0x0001e4000c101524 */
.L_x_12549:
[----:B------:R-:W-:-:S07]  /*6a00*/  VIADD R2, R2, 0x80 ;  /* 0x0000008002027836 */ /* 0x000fce0000000000 */
.L_x_12508:
[----:B------:R-:W-:Y:S05]  /*6a10*/  BSYNC.RECONVERGENT B7 ;  /* 0x0000000000077941 */ /* 0x000fea0003800200 */
.L_x_12469:
        /* <DEDUP_REMOVED lines=21> */
.L_x_12582:
[----:B------:R-:W-:Y:S01]  /*6b70*/  STG.E.U8 desc[UR36][R2.64], R16 ;  /* 0x0000001002007986 */ /* 0x000fe2000c101124 */
[----:B------:R-:W-:Y:S05]  /*6b80*/  EXIT ;  /* 0x000000000000794d */ /* 0x000fea0003800000 */
.L_x_12581:
        /* <DEDUP_REMOVED lines=10> */
.L_x_12585:
[----:B------:R-:W-:-:S05]  /*6c30*/  PRMT R5, R16, 0x9910, RZ ;  /* 0x0000991010057816 */ /* 0x000fca00000000ff */
[----:B------:R-:W-:Y:S01]  /*6c40*/  STG.E desc[UR36][R2.64], R5 ;  /* 0x0000000502007986 */ /* 0x000fe2000c101924 */
[----:B------:R-:W-:Y:S05]  /*6c50*/  EXIT ;  /* 0x000000000000794d */ /* 0x000fea0003800000 */
.L_x_12584:
[----:B------:R-:W-:Y:S01]  /*6c60*/  STG.E.U16 desc[UR36][R2.64], R16 ;  /* 0x0000001002007986 */ /* 0x000fe2000c101524 */
[----:B------:R-:W-:Y:S05]  /*6c70*/  EXIT ;  /* 0x000000000000794d */ /* 0x000fea0003800000 */
.L_x_12580:
        /* <DEDUP_REMOVED lines=9> */
.L_x_12587:
[----:B------:R-:W0:Y:S02]  /*6d10*/  I2F.S16 R0, R16 ;  /* 0x0000001000007306 */ /* 0x000e240000101400 */
[----:B0-----:R-:W-:-:S05]  /*6d20*/  F2FP.F16.F32.PACK_AB R0, RZ, R0 ;  /* 0x00000000ff00723e */ /* 0x001fca00000000ff */
[----:B------:R-:W-:Y:S01]  /*6d30*/  STG.E.U16 desc[UR36][R2.64], R0 ;  /* 0x0000000002007986 */ /* 0x000fe2000c101524 */
[----:B------:R-:W-:Y:S05]  /*6d40*/  EXIT ;  /* 0x000000000000794d */ /* 0x000fea0003800000 */
.L_x_12586:
        /* <DEDUP_REMOVED lines=10> */
.L_x_12589:
[----:B------:R-:W0:Y:S02]  /*6df0*/  I2F.S16 R16, R16 ;  /* 0x0000001000107306 */ /* 0x000e240000101400 */
[----:B0-----:R-:W-:-:S04]  /*6e00*/  F2FP.F16.F32.PACK_AB R5, RZ, R16 ;  /* 0x00000010ff05723e */ /* 0x001fc800000000ff */
[----:B------:R-:W-:-:S05]  /*6e10*/  PRMT R5, R5, 0x5410, RZ ;  /* 0x0000541005057816 */ /* 0x000fca00000000ff */
[----:B------:R-:W-:Y:S01]  /*6e20*/  STG.E desc[UR36][R2.64], R5 ;  /* 0x0000000502007986 */ /* 0x000fe2000c101924 */
[----:B------:R-:W-:Y:S05]  /*6e30*/  EXIT ;  /* 0x000000000000794d */ /* 0x000fea0003800000 */
.L_x_12588:
[----:B------:R-:W0:Y:S02]  /*6e40*/  I2F.F64.S16 R16, R16 ;  /* 0x0000001000107312 */ /* 0x000e240000101c00 */
[----:B0-----:R-:W-:Y:S01]  /*6e50*/  STG.E.64 desc[UR36][R2.64], R16 ;  /* 0x0000001002007986 */ /* 0x001fe2000c101b24 */
[----:B------:R-:W-:Y:S05]  /*6e60*/  EXIT ;  /* 0x000000000000794d */ /* 0x000fea0003800000 */
.L_x_12579:
        /* <DEDUP_REMOVED lines=12> */
.L_x_12593:
        /* <DEDUP_REMOVED lines=18> */
.L_x_12596:
[----:B------:R-:W-:-:S04]  /*7050*/  SHF.R.U32.HI R5, RZ, 0x18, R5 ;  /* 0x00000018ff057819 */ /* 0x000fc80000011605 */
[----:B------:R-:W-:-:S07]  /*7060*/  LOP3.LUT R0, R0, 0x80, R5, 0xf8, !PT ;  /* 0x0000008000007812 */ /* 0x000fce00078ef805 */
.L_x_12595:
[----:B------:R-:W-:Y:S05]  /*7070*/  BSYNC.RECONVERGENT B0 ;  /* 0x0000000000007941 */ /* 0x000fea0003800200 */
.L_x_12594:
[----:B------:R-:W-:Y:S01]  /*7080*/  STG.E.U8 desc[UR36][R2.64], R0 ;  /* 0x0000000002007986 */ /* 0x000fe2000c101124 */
[----:B------:R-:W-:Y:S05]  /*7090*/  EXIT ;  /* 0x000000000000794d */ /* 0x000fea0003800000 */
.L_x_12592:
        /* <DEDUP_REMOVED lines=18> */
.L_x_12599:
[----:B------:R-:W-:-:S04]  /*71c0*/  SHF.R.U32.HI R5, RZ, 0x18, R5 ;  /* 0x00000018ff057819 */ /* 0x000fc80000011605 */
[----:B------:R-:W-:-:S07]  /*71d0*/  LOP3.LUT R0, R0, 0x80, R5, 0xf8, !PT ;  /* 0x0000008000007812 */ /* 0x000fce00078ef805 */
.L_x_12598:
[----:B------:R-:W-:Y:S05]  /*71e0*/  BSYNC.RECONVERGENT B0 ;  /* 0x0000000000007941 */ /* 0x000fea0003800200 */
.L_x_12597:
[----:B------:R-:W-:Y:S01]  /*71f0*/  STG.E.U8 desc[UR36][R2.64], R0 ;  /* 0x0000000002007986 */ /* 0x000fe2000c101124 */
[----:B------:R-:W-:Y:S05]  /*7200*/  EXIT ;  /* 0x000000000000794d */ /* 0x000fea0003800000 */
.L_x_12591:
        /* <DEDUP_REMOVED lines=22> */
.L_x_12601:
[----:B------:R-:W-:-:S04]  /*7370*/  PRMT R4, R16, 0x9910, RZ ;  /* 0x0000991010047816 */ /* 0x000fc800000000ff */
[----:B------:R-:W-:-:S05]  /*7380*/  SHF.R.S32.HI R5, RZ, 0x1f, R4 ;  /* 0x0000001fff057819 */ /* 0x000fca0000011404 */
[----:B------:R-:W-:Y:S01]  /*7390*/  STG.E.64 desc[UR36][R2.64], R4 ;  /* 0x0000000402007986 */ /* 0x000fe2000c101b24 */
[----:B------:R-:W-:Y:S05]  /*73a0*/  EXIT ;  /* 0x000000000000794d */ /* 0x000fea0003800000 */
.L_x_12600:
[----:B------:R-:W-:-:S05]  /*73b0*/  PRMT R5, R16, 0x9910, RZ ;  /* 0x0000991010057816 */ /* 0x000fca00000000ff */
[----:B------:R-:W-:Y:S01]  /*73c0*/  STG.E desc[UR36][R2.64], R5 ;  /* 0x0000000502007986 */ /* 0x000fe2000c101924 */
[----:B------:R-:W-:Y:S05]  /*73d0*/  EXIT ;  /* 0x000000000000794d */ /* 0x000fea0003800000 */
.L_x_12590:
        /* <DEDUP_REMOVED lines=11> */
.L_x_12603:
[----:B------:R-:W0:Y:S01]  /*7490*/  I2F.F64.S16 R16, R16 ;  /* 0x0000001000107312 */ /* 0x000e220000101c00 */
[----:B------:R-:W-:-:S05]  /*74a0*/  CS2R R18, SRZ ;  /* 0x0000000000127805 */ /* 0x000fca000001ff00 */
[----:B0-----:R-:W-:Y:S01]  /*74b0*/  STG.E.128 desc[UR36][R2.64], R16 ;  /* 0x0000001002007986 */ /* 0x001fe2000c101d24 */
[----:B------:R-:W-:Y:S05]  /*74c0*/  EXIT ;  /* 0x000000000000794d */ /* 0x000fea0003800000 */
.L_x_12602:
[----:B------:R-:W-:-:S13]  /*74d0*/  ISETP.NE.AND P0, PT, R0, 0xf, PT ;  /* 0x0000000f0000780c */ /* 0x000fda0003f05270 */
[----:B------:R-:W-:Y:S05]  /*74e0*/  @!P0 BRA `(.L_x_12604) ;  /* 0x0000000000e88947 */ /* 0x000fea0003800000 */
[----:B------:R-:W-:-:S13]  /*74f0*/  ISETP.NE.AND P0, PT, R0, 0x17, PT ;  /* 0x000000170000780c */ /* 0x000fda0003f05270 */
[----:B------:R-:W-:Y:S05]  /*7500*/  @!P0 BRA `(.L_x_12605) ;  /* 0x0000000000908947 */ /* 0x000fea0003800000 */
[----:B------:R-:W-:-:S13]  /*7510*/  ISETP.NE.AND P0, PT, R0, 0x18, PT ;  /* 0x000000180000780c */ /* 0x000fda0003f05270 */
[----:B------:R-:W-:Y:S05]  /*7520*/  @!P0 BRA `(.L_x_12606) ;  /* 0x0000000000448947 */ /* 0x000fea0003800000 */
.L_x_12583:
        /* <DEDUP_REMOVED lines=16> */
.L_x_12607:
[----:B------:R-:W-:Y:S05]  /*7630*/  EXIT ;  /* 0x000000000000794d */ /* 0x000fea0003800000 */
.L_x_12606:
        /* <DEDUP_REMOVED lines=13> */
.L_x_12609:
[----:B------:R-:W-:Y:S05]  /*7710*/  BSYNC.RECONVERGENT B0 ;  /* 0x0000000000007941 */ /* 0x000fea0003800200 */
.L_x_12608:
[----:B------:R-:W-:-:S05]  /*7720*/  LOP3.LUT R5, R0, 0x80, R5, 0xf8, !PT ;  /* 0x0000008000057812 */ /* 0x000fca00078ef805 */
[----:B------:R-:W-:Y:S01]  /*7730*/  STG.E.U8 desc[UR36][R2.64], R5 ;  /* 0x0000000502007986 */ /* 0x000fe2000c101124 */
[----:B------:R-:W-:Y:S05]  /*7740*/  EXIT ;  /* 0x000000000000794d */ /* 0x000fea0003800000 */
.L_x_12605:
        /* <DEDUP_REMOVED lines=12> */
.L_x_12611:
[----:B------:R-:W-:Y:S01]  /*7810*/  IMAD.MOV.U32 R0, RZ, RZ, 0x7f ;  /* 0x0000007fff007424 */ /* 0x000fe200078e00ff */
[----:B------:R-:W-:-:S04]  /*7820*/  ISETP.GT.U32.AND P0, PT, R4, 0x7f800000, PT ;  /* 0x7f8000000400780c */ /* 0x000fc80003f04070 */
[----:B------:R-:W-:-:S09]  /*7830*/  SEL R0, R0, 0x7c, P0 ;  /* 0x0000007c00007807 */ /* 0x000fd20000000000 */
.L_x_12612:
[----:B------:R-:W-:Y:S05]  /*7840*/  BSYNC.RECONVERGENT B0 ;  /* 0x0000000000007941 */ /* 0x000fea0003800200 */
.L_x_12610:
[----:B------:R-:W-:-:S04]  /*7850*/  SHF.R.U32.HI R5, RZ, 0x18, R5 ;  /* 0x00000018ff057819 */ /* 0x000fc80000011605 */
[----:B------:R-:W-:-:S05]  /*7860*/  LOP3.LUT R5, R0, 0x80, R5, 0xf8, !PT ;  /* 0x0000008000057812 */ /* 0x000fca00078ef805 */
[----:B------:R-:W-:Y:S01]  /*7870*/  STG.E.U8 desc[UR36][R2.64], R5 ;  /* 0x0000000502007986 */ /* 0x000fe2000c101124 */
[----:B------:R-:W-:Y:S05]  /*7880*/  EXIT ;  /* 0x000000000000794d */ /* 0x000fea0003800000 */
.L_x_12604:
[----:B------:R-:W0:Y:S02]  /*7890*/  I2F.S16 R0, R16 ;  /* 0x0000001000007306 */ /* 0x000e240000101400 */
[----:B0-----:R-:W-:-:S05]  /*78a0*/  F2FP.BF16.F32.PACK_AB R0, RZ, R0 ;  /* 0x00000000ff00723e */ /* 0x001fca00000010ff */
[----:B------:R-:W-:Y:S01]  /*78b0*/  STG.E.U16 desc[UR36][R2.64], R0 ;  /* 0x0000000002007986 */ /* 0x000fe2000c101524 */
[----:B------:R-:W-:Y:S05]  /*78c0*/  EXIT ;  /* 0x000000000000794d */ /* 0x000fea0003800000 */
.L_x_12613:
        /* <DEDUP_REMOVED lines=11> */
.L_x_21154:


//--------------------- .text._ZN2at6native18elementwise_kernelILi128ELi4EZNS0_22gpu_kernel_impl_nocastINS0_13AUnaryFunctorIsssZZZNS0_18lshift_kernel_cudaERNS_18TensorIteratorBaseEENKUlvE_clEvENKUlvE3_clEvEUlssE_EEEEvS5_RKT_EUliE_EEviT1_ --------------------------
	.section	.text._ZN2at6native18elementwise_kernelILi128ELi4EZNS0_22gpu_kernel_impl_nocastINS0_13AUnaryFunctorIsssZZZNS0_18lshift_kernel_cudaERNS_18TensorIteratorBaseEENKUlvE_clEvENKUlvE3_clEvEUlssE_EEEEvS5_RKT_EUliE_EEviT1_,"ax",@progbits
	.align	128
        .global         _ZN2at6native18elementwise_kernelILi128ELi4EZNS0_22gpu_kernel_impl_nocastINS0_13AUnaryFunctorIsssZZZNS0_18lshift_kernel_cudaERNS_18TensorIteratorBaseEENKUlvE_clEvENKUlvE3_clEvEUlssE_EEEEvS5_RKT_EUliE_EEviT1_
        .type           _ZN2at6native18elementwise_kernelILi128ELi4EZNS0_22gpu_kernel_impl_nocastINS0_13AUnaryFunctorIsssZZZNS0_18lshift_kernel_cudaERNS_18TensorIteratorBaseEENKUlvE_clEvENKUlvE3_clEvEUlssE_EEEEvS5_RKT_EUliE_EEviT1_,@function
        .size           _ZN2at6native18elementwise_kernelILi128ELi4EZNS0_22gpu_kernel_impl_nocastINS0_13AUnaryFunctorIsssZZZNS0_18lshift_kernel_cudaERNS_18TensorIteratorBaseEENKUlvE_clEvENKUlvE3_clEvEUlssE_EEEEvS5_RKT_EUliE_EEviT1_,(.L_x_21155 - _ZN2at6native18elementwise_kernelILi128ELi4EZNS0_22gpu_kernel_impl_nocastINS0_13AUnaryFunctorIsssZZZNS0_18lshift_kernel_cudaERNS_18TensorIteratorBaseEENKUlvE_clEvENKUlvE3_clEvEUlssE_EEEEvS5_RKT_EUliE_EEviT1_)
        .other          _ZN2at6native18elementwise_kernelILi128ELi4EZNS0_22gpu_kernel_impl_nocastINS0_13AUnaryFunctorIsssZZZNS0_18lshift_kernel_cudaERNS_18TensorIteratorBaseEENKUlvE_clEvENKUlvE3_clEvEUlssE_EEEEvS5_RKT_EUliE_EEviT1_,@"STO_CUDA_ENTRY STV_DEFAULT"
_ZN2at6native18elementwise_kernelILi128ELi4EZNS0_22gpu_kernel_impl_nocastINS0_13AUnaryFunctorIsssZZZNS0_18lshift_kernel_cudaERNS_18TensorIteratorBaseEENKUlvE_clEvENKUlvE3_clEvEUlssE_EEEEvS5_RKT_EUliE_EEviT1_:
.text._ZN2at6native18elementwise_kernelILi128ELi4EZNS0_22gpu_kernel_impl_nocastINS0_13AUnaryFunctorIsssZZZNS0_18lshift_kernel_cudaERNS_18TensorIteratorBaseEENKUlvE_clEvENKUlvE3_clEvEUlssE_EEEEvS5_RKT_EUliE_EEviT1_:
        /* <DEDUP_REMOVED lines=20> */
[----:B----4-:R-:W-:-:S04]  /*0140*/  SHF.L.U32 R2, R0, R5, RZ ;  /* 0x0000000500027219 */ /* 0x010fc800000006ff */
        /* <DEDUP_REMOVED lines=10> */
[----:B------:R-:W-:-:S04]  /*01f0*/  SHF.L.U32 R2, R0, R5, RZ ;  /* 0x0000000500027219 */ /* 0x000fc800000006ff */
[----:B------:R-:W-:-:S05]  /*0200*/  SEL R9, R2, RZ, !P0 ;  /* 0x000000ff02097207 */ /* 0x000fca0004000000 */
[----:B0-----:R0:W-:Y:S02]  /*0210*/  STG.E.U16 desc[UR6][R6.64], R9 ;  /* 0x0000000906007986 */ /* 0x0011e4000c101506 */
.L_x_12617:
[----:B------:R-:W-:-:S13]  /*0220*/  ISETP.GE.AND P0, PT, R3, UR4, PT ;  /* 0x0000000403007c0c */ /* 0x000fda000bf06270 */
[----:B------:R-:W-:Y:S05]  /*0230*/  @P0 BREAK.RELIABLE B1 ;  /* 0x0000000000010942 */ /* 0x000fea0003800100 */
[----:B------:R-:W-:Y:S05]  /*0240*/  @P0 BRA `(.L_x_12618) ;  /* 0x0000000000240947 */ /* 0x000fea0003800000 */
[----:B------:R-:W-:Y:S05]  /*0250*/  BSYNC.RELIABLE B1 ;  /* 0x0000000000017941 */ /* 0x000fea0003800100 */
.L_x_12616:
[----:B------:R-:W1:Y:S02]  /*0260*/  LDC.64 R4, c[0x0][0x588] ;  /* 0x00016200ff047b82 */ /* 0x000e640000000a00 */
[----:B-1----:R-:W2:Y:S06]  /*0270*/  LDG.E.U16 R5, desc[UR6][R4.64] ;  /* 0x0000000604057981 */ /* 0x002eac000c1e1500 */
[----:B0-----:R-:W0:Y:S01]  /*0280*/  LDC.64 R6, c[0x0][0x580] ;  /* 0x00016000ff067b82 */ /* 0x001e220000000a00 */
[----:B------:R-:W-:Y:S02]  /*0290*/  IADD3 R3, PT, PT, R3, 0x80, RZ ;  /* 0x0000008003037810 */ /* 0x000fe40007ffe0ff */
[----:B--2---:R-:W-:-:S02]  /*02a0*/  ISETP.GT.U32.AND P0, PT, R5, 0xf, PT ;  /* 0x0000000f0500780c */ /* 0x004fc40003f04070 */
[----:B----4-:R-:W-:-:S04]  /*02b0*/  SHF.L.U32 R2, R0, R5, RZ ;  /* 0x0000000500027219 */ /* 0x010fc800000006ff */
[----:B------:R-:W-:-:S05]  /*02c0*/  SEL R9, R2, RZ, !P0 ;  /* 0x000000ff02097207 */ /* 0x000fca0004000000 */
[----:B0-----:R1:W-:Y:S02]  /*02d0*/  STG.E.U16 desc[UR6][R6.64], R9 ;  /* 0x0000000906007986 */ /* 0x0013e4000c101506 */
.L_x_12618:
[----:B------:R-:W-:Y:S05]  /*02e0*/  BSYNC.RECONVERGENT B0 ;  /* 0x0000000000007941 */ /* 0x000fea0003800200 */
.L_x_12615:
[----:B------:R-:W-:Y:S05]  /*02f0*/  WARPSYNC.ALL ;  /* 0x0000000000007948 */ /* 0x000fea0003800000 */
[----:B------:R-:W-:-:S13]  /*0300*/  ISETP.GE.AND P0, PT, R3, UR4, PT ;  /* 0x0000000403007c0c */ /* 0x000fda000bf06270 */
[----:B------:R-:W-:Y:S05]  /*0310*/  @P0 EXIT ;  /* 0x000000000000094d */ /* 0x000fea0003800000 */
[----:B------:R-:W2:Y:S02]  /*0320*/  LDC.64 R2, c[0x0][0x588] ;  /* 0x00016200ff027b82 */ /* 0x000ea40000000a00 */
[----:B--2---:R-:W2:Y:S06]  /*0330*/  LDG.E.U16 R3, desc[UR6][R2.64] ;  /* 0x0000000602037981 */ /* 0x004eac000c1e1500 */
[----:B------:R-:W3:Y:S01]  /*0340*/  LDC.64 R4, c[0x0][0x580] ;  /* 0x00016000ff047b82 */ /* 0x000ee20000000a00 */
[----:B--2---:R-:W-:Y:S02]  /*0350*/  ISETP.GT.U32.AND P0, PT, R3, 0xf, PT ;  /* 0x0000000f0300780c */ /* 0x004fe40003f04070 */
[----:B----4-:R-:W-:-:S04]  /*0360*/  SHF.L.U32 R0, R0, R3, RZ ;  /* 0x0000000300007219 */ /* 0x010fc800000006ff */
[----:B01----:R-:W-:-:S05]  /*0370*/  SEL R7, R0, RZ, !P0 ;  /* 0x000000ff00077207 */ /* 0x003fca0004000000 */
[----:B---3--:R-:W-:Y:S01]  /*0380*/  STG.E.U16 desc[UR6][R4.64], R7 ;  /* 0x0000000704007986 */ /* 0x008fe2000c101506 */
[----:B------:R-:W-:Y:S05]  /*0390*/  EXIT ;  /* 0x000000000000794d */ /* 0x000fea0003800000 */
.L_x_12614:
        /* <DEDUP_REMOVED lines=306> */
.L_x_12622:
        /* <DEDUP_REMOVED lines=8> */
[----:B----4-:R-:W-:-:S04]  /*1740*/  SHF.L.U32 R5, R0, R7, RZ ;  /* 0x0000000700057219 */ /* 0x010fc800000006ff */
[----:B------:R-:W-:Y:S02]  /*1750*/  SEL R5, R5, RZ, !P0 ;  /* 0x000000ff05057207 */ /* 0x000fe40004000000 */
[----:B------:R-:W-:-:S03]  /*1760*/  ISETP.GE.AND P0, PT, R3, UR4, PT ;  /* 0x0000000403007c0c */ /* 0x000fc6000bf06270 */
[----:B------:R0:W-:Y:S10]  /*1770*/  STG.E.U16 desc[UR6][R8.64], R5 ;  /* 0x0000000508007986 */ /* 0x0001f4000c101506 */
        /* <DEDUP_REMOVED lines=300> */
.L_x_12624:
        /* <DEDUP_REMOVED lines=8> */
[----:B------:R-:W-:-:S04]  /*2ac0*/  SHF.L.U32 R5, R0, R7, RZ ;  /* 0x0000000700057219 */ /* 0x000fc800000006ff */
[----:B------:R-:W-:-:S05]  /*2ad0*/  SEL R5, R5, RZ, !P0 ;  /* 0x000000ff05057207 */ /* 0x000fca0004000000 */
[----:B------:R0:W-:Y:S02]  /*2ae0*/  STG.E.U16 desc[UR6][R8.64], R5 ;  /* 0x0000000508007986 */ /* 0x0001e4000c101506 */
.L_x_12621:
[----:B------:R-:W-:-:S13]  /*2af0*/  ISETP.GE.AND P0, PT, R3, UR4, PT ;  /* 0x0000000403007c0c */ /* 0x000fda000bf06270 */
[----:B------:R-:W-:Y:S05]  /*2b00*/  @P0 BREAK.RELIABLE B1 ;  /* 0x0000000000010942 */ /* 0x000fea0003800100 */
[----:B------:R-:W-:Y:S05]  /*2b10*/  @P0 BRA `(.L_x_12623) ;  /* 0x0000001000d80947 */ /* 0x000fea0003800000 */
[----:B------:R-:W-:Y:S05]  /*2b20*/  BSYNC.RELIABLE B1 ;  /* 0x0000000000017941 */ /* 0x000fea0003800100 */
.L_x_12620:
        /* <DEDUP_REMOVED lines=298> */
.L_x_12625:
[----:B------:R-:W0:Y:S02]  /*3dd0*/  LDCU.128 UR8, c[0x0][0x580] ;  /* 0x0000b000ff0877ac */ /* 0x000e240008000c00 */
[----:B0-----:R-:W-:-:S05]  /*3de0*/  IADD3 R6, P0, PT, R6, UR10, RZ ;  /* 0x0000000a06067c10 */ /* 0x001fca000ff1e0ff */
[----:B------:R-:W-:-:S06]  /*3df0*/  IMAD.X R7, RZ, RZ, UR11, P0 ;  /* 0x0000000bff077e24 */ /* 0x000fcc00080e06ff */
[----:B------:R-:W2:Y:S01]  /*3e00*/  LDG.E.U16 R7, desc[UR6][R6.64] ;  /* 0x0000000606077981 */ /* 0x000ea2000c1e1500 */
[----:B------:R-:W-:Y:S02]  /*3e10*/  IADD3 R8, P1, PT, R5, UR8, RZ ;  /* 0x0000000805087c10 */ /* 0x000fe4000ff3e0ff */
[----:B------:R-:W-:Y:S02]  /*3e20*/  IADD3 R3, PT, PT, R3, 0x80, RZ ;  /* 0x0000008003037810 */ /* 0x000fe40007ffe0ff */
[----:B------:R-:W-:Y:S02]  /*3e30*/  IADD3.X R9, PT, PT, RZ, UR9, RZ, P1, !PT ;  /* 0x00000009ff097c10 */ /* 0x000fe40008ffe4ff */
[----:B--2---:R-:W-:Y:S02]  /*3e40*/  ISETP.GT.U32.AND P0, PT, R7, 0xf, PT ;  /* 0x0000000f0700780c */ /* 0x004fe40003f04070 */
[----:B----4-:R-:W-:-:S04]  /*3e50*/  SHF.L.U32 R5, R0, R7, RZ ;  /* 0x0000000700057219 */ /* 0x010fc800000006ff */
[----:B------:R-:W-:-:S05]  /*3e60*/  SEL R5, R5, RZ, !P0 ;  /* 0x000000ff05057207 */ /* 0x000fca0004000000 */
[----:B------:R1:W-:Y:S02]  /*3e70*/  STG.E.U16 desc[UR6][R8.64], R5 ;  /* 0x0000000508007986 */ /* 0x0003e4000c101506 */
.L_x_12623:
[----:B------:R-:W-:Y:S05]  /*3e80*/  BSYNC.RECONVERGENT B0 ;  /* 0x0000000000007941 */ /* 0x000fea0003800200 */
.L_x_12619:
        /* <DEDUP_REMOVED lines=301> */
.L_x_12626:
[----:B------:R-:W0:Y:S02]  /*5160*/  LDCU.128 UR8, c[0x0][0x580] ;  /* 0x0000b000ff0877ac */ /* 0x000e240008000c00 */
[----:B0-----:R-:W-:-:S04]  /*5170*/  IADD3 R4, P0, PT, R4, UR10, RZ ;  /* 0x0000000a04047c10 */ /* 0x001fc8000ff1e0ff */
[----:B------:R-:W-:-:S06]  /*5180*/  IADD3.X R5, PT, PT, RZ, UR11, RZ, P0, !PT ;  /* 0x0000000bff057c10 */ /* 0x000fcc00087fe4ff */
[----:B------:R-:W2:Y:S01]  /*5190*/  LDG.E.U16 R5, desc[UR6][R4.64] ;  /* 0x0000000604057981 */ /* 0x000ea2000c1e1500 */
[----:B------:R-:W-:-:S04]  /*51a0*/  IADD3 R2, P1, PT, R3, UR8, RZ ;  /* 0x0000000803027c10 */ /* 0x000fc8000ff3e0ff */
[----:B------:R-:W-:Y:S02]  /*51b0*/  IADD3.X R3, PT, PT, RZ, UR9, RZ, P1, !PT ;  /* 0x00000009ff037c10 */ /* 0x000fe40008ffe4ff */
[----:B--2---:R-:W-:Y:S02]  /*51c0*/  ISETP.GT.U32.AND P0, PT, R5, 0xf, PT ;  /* 0x0000000f0500780c */ /* 0x004fe40003f04070 */
[----:B----4-:R-:W-:-:S04]  /*51d0*/  SHF.L.U32 R0, R0, R5, RZ ;  /* 0x0000000500007219 */ /* 0x010fc800000006ff */
[----:B------:R-:W-:-:S05]  /*51e0*/  SEL R7, R0, RZ, !P0 ;  /* 0x000000ff00077207 */ /* 0x000fca0004000000 */
[----:B------:R-:W-:Y:S01]  /*51f0*/  STG.E.U16 desc[UR6][R2.64], R7 ;  /* 0x0000000702007986 */ /* 0x000fe2000c101506 */
[----:B------:R-:W-:Y:S05]  /*5200*/  EXIT ;  /* 0x000000000000794d */ /* 0x000fea0003800000 */
.L_x_12627:
        /* <DEDUP_REMOVED lines=15> */
.L_x_21155:


//--------------------- .text._ZN2at6native27unrolled_elementwise_kernelINS0_13AUnaryFunctorIsssZZZNS0_18lshift_kernel_cudaERNS_18TensorIteratorBaseEENKUlvE_clEvENKUlvE3_clEvEUlssE_EESt5arrayIPcLm2EELi4E23TrivialOffsetCalculatorILi1EjESD_NS0_6memory15LoadWithoutCastENSE_16StoreWithoutCastEEEviT_T0_T2_T3_T4_T5_ --------------------------
	.section	.text._ZN2at6native27unrolled_elementwise_kernelINS0_13AUnaryFunctorIsssZZZNS0_18lshift_kernel_cudaERNS_18TensorIteratorBaseEENKUlvE_clEvENKUlvE3_clEvEUlssE_EESt5arrayIPcLm2EELi4E23TrivialOffsetCalculatorILi1EjESD_NS0_6memory15LoadWithoutCastENSE_16StoreWithoutCastEEEviT_T0_T2_T3_T4_T5_,"ax",@progbits
	.align	128
        .global         _ZN2at6native27unrolled_elementwise_kernelINS0_13AUnaryFunctorIsssZZZNS0_18lshift_kernel_cudaERNS_18TensorIteratorBaseEENKUlvE_clEvENKUlvE3_clEvEUlssE_EESt5arrayIPcLm2EELi4E23TrivialOffsetCalculatorILi1EjESD_NS0_6memory15LoadWithoutCastENSE_16StoreWithoutCastEEEviT_T0_T2_T3_T4_T5_
        .type           _ZN2at6native27unrolled_elementwise_kernelINS0_13AUnaryFunctorIsssZZZNS0_18lshift_kernel_cudaERNS_18TensorIteratorBaseEENKUlvE_clEvENKUlvE3_clEvEUlssE_EESt5arrayIPcLm2EELi4E23TrivialOffsetCalculatorILi1EjESD_NS0_6memory15LoadWithoutCastENSE_16StoreWithoutCastEEEviT_T0_T2_T3_T4_T5_,@function
        .size           _ZN2at6native27unrolled_elementwise_kernelINS0_13AUnaryFunctorIsssZZZNS0_18lshift_kernel_cudaERNS_18TensorIteratorBaseEENKUlvE_clEvENKUlvE3_clEvEUlssE_EESt5arrayIPcLm2EELi4E23TrivialOffsetCalculatorILi1EjESD_NS0_6memory15LoadWithoutCastENSE_16StoreWithoutCastEEEviT_T0_T2_T3_T4_T5_,(.L_x_21156 - _ZN2at6native27unrolled_elementwise_kernelINS0_13AUnaryFunctorIsssZZZNS0_18lshift_kernel_cudaERNS_18TensorIteratorBaseEENKUlvE_clEvENKUlvE3_clEvEUlssE_EESt5arrayIPcLm2EELi4E23TrivialOffsetCalculatorILi1EjESD_NS0_6memory15LoadWithoutCastENSE_16StoreWithoutCastEEEviT_T0_T2_T3_T4_T5_)
        .other          _ZN2at6native27unrolled_elementwise_kernelINS0_13AUnaryFunctorIsssZZZNS0_18lshift_kernel_cudaERNS_18TensorIteratorBaseEENKUlvE_clEvENKUlvE3_clEvEUlssE_EESt5arrayIPcLm2EELi4E23TrivialOffsetCalculatorILi1EjESD_NS0_6memory15LoadWithoutCastENSE_16StoreWithoutCastEEEviT_T0_T2_T3_T4_T5_,@"STO_CUDA_ENTRY STV_DEFAULT"
_ZN2at6native27unrolled_elementwise_kernelINS0_13AUnaryFunctorIsssZZZNS0_18lshift_kernel_cudaERNS_18TensorIteratorBaseEENKUlvE_clEvENKUlvE3_clEvEUlssE_EESt5arrayIPcLm2EELi4E23TrivialOffsetCalculatorILi1EjESD_NS0_6memory15LoadWithoutCastENSE_16StoreWithoutCastEEEviT_T0_T2_T3_T4_T5_:
.text._ZN2at6native27unrolled_elementwise_kernelINS0_13AUnaryFunctorIsssZZZNS0_18lshift_kernel_cudaERNS_18TensorIteratorBaseEENKUlvE_clEvENKUlvE3_clEvEUlssE_EESt5arrayIPcLm2EELi4E23TrivialOffsetCalculatorILi1EjESD_NS0_6memory15LoadWithoutCastENSE_16StoreWithoutCastEEEviT_T0_T2_T3_T4_T5_:
        /* <DEDUP_REMOVED lines=22> */
[----:B------:R-:W-:-:S05]  /*0160*/  @!P3 VIADD R13, R13, 0x80 ;  /* 0x000000800d0db836 */ /* 0x000fca0000000000 */
[----:B------:R-:W-:-:S13]  /*0170*/  ISETP.GE.AND P2, PT, R13, R2, PT ;  /* 0x000000020d00720c */ /* 0x000fda0003f46270 */
[----:B------:R-:W1:Y:S01]  /*0180*/  @!P2 LDC.64 R4, c[0x0][0x390] ;  /* 0x0000e400ff04ab82 */ /* 0x000e620000000a00 */
[--C-:B------:R-:W-:Y:S01]  /*0190*/  @!P2 IMAD R15, R0, 0x200, R13.reuse ;  /* 0x00000200000fa824 */ /* 0x100fe200078e020d */
[----:B------:R-:W-:Y:S01]  /*01a0*/  PRMT R13, RZ, 0x7610, R13 ;  /* 0x00007610ff0d7816 */ /* 0x000fe2000000000d */
[----:B--2---:R-:W-:-:S04]  /*01b0*/  @!P1 IMAD.WIDE.U32 R10, R17, 0x2, R10 ;  /* 0x00000002110a9825 */ /* 0x004fc800078e000a */
[----:B0-----:R-:W-:Y:S01]  /*01c0*/  @!P3 IMAD.WIDE.U32 R6, R19, 0x2, R6 ;  /* 0x000000021306b825 */ /* 0x001fe200078e0006 */
[----:B------:R-:W2:Y:S04]  /*01d0*/  @!P1 LDG.E.U16 R13, desc[UR4][R10.64] ;  /* 0x000000040a0d9981 */ /* 0x000ea8000c1e1500 */
[----:B------:R0:W4:Y:S01]  /*01e0*/  @!P3 LDG.E.U16 R14, desc[UR4][R6.64] ;  /* 0x00000004060eb981 */ /* 0x000122000c1e1500 */
[----:B-1----:R-:W-:Y:S01]  /*01f0*/  @!P2 IMAD.WIDE.U32 R4, R15, 0x2, R4 ;  /* 0x000000020f04a825 */ /* 0x002fe200078e0004 */
[----:B------:R-:W-:-:S06]  /*0200*/  PRMT R15, RZ, 0x7610, R15 ;  /* 0x00007610ff0f7816 */ /* 0x000fcc000000000f */
[----:B------:R1:W5:Y:S01]  /*0210*/  @!P2 LDG.E.U16 R15, desc[UR4][R4.64] ;  /* 0x00000004040fa981 */ /* 0x000362000c1e1500 */
[----:B------:R-:W0:Y:S01]  /*0220*/  LDC.U16 R16, c[0x0][0x386] ;  /* 0x0000e180ff107b82 */ /* 0x000e220000000400 */
[----:B------:R-:W-:Y:S01]  /*0230*/  ISETP.GE.AND P4, PT, R3, R2, PT ;  /* 0x000000020300720c */ /* 0x000fe20003f86270 */
[----:B------:R-:W-:Y:S04]  /*0240*/  BSSY.RECONVERGENT B0, `(.L_x_12628) ;  /* 0x0000027000007945 */ /* 0x000fe80003800200 */
[----:B------:R-:W-:Y:S01]  /*0250*/  BSSY.RELIABLE B1, `(.L_x_12629) ;  /* 0x000001f000017945 */ /* 0x000fe20003800100 */
[----:B---3--:R-:W-:-:S04]  /*0260*/  LOP3.LUT R9, R12, 0xffff, RZ, 0xc0, !PT ;  /* 0x0000ffff0c097812 */ /* 0x008fc800078ec0ff */
[----:B------:R-:W-:Y:S02]  /*0270*/  ISETP.GT.U32.AND P0, PT, R9, 0xf, PT ;  /* 0x0000000f0900780c */ /* 0x000fe40003f04070 */
[----:B0-----:R-:W-:-:S04]  /*0280*/  SHF.L.U32 R8, R16, R9, RZ ;  /* 0x0000000910087219 */ /* 0x001fc800000006ff */
[----:B------:R-:W-:Y:S02]  /*0290*/  SEL R7, R8, RZ, !P0 ;  /* 0x000000ff08077207 */ /* 0x000fe40004000000 */
[----:B--2---:R-:W-:Y:S02]  /*02a0*/  LOP3.LUT R13, R13, 0xffff, RZ, 0xc0, !PT ;  /* 0x0000ffff0d0d7812 */ /* 0x004fe400078ec0ff */
[----:B----4-:R-:W-:Y:S02]  /*02b0*/  LOP3.LUT R9, R14, 0xffff, RZ, 0xc0, !PT ;  /* 0x0000ffff0e097812 */ /* 0x010fe400078ec0ff */
[C---:B------:R-:W-:Y:S02]  /*02c0*/  SHF.L.U32 R6, R16.reuse, R13, RZ ;  /* 0x0000000d10067219 */ /* 0x040fe400000006ff */
[----:B-1----:R-:W-:Y:S02]  /*02d0*/  SHF.L.U32 R4, R16, R9, RZ ;  /* 0x0000000910047219 */ /* 0x002fe400000006ff */
[----:B------:R-:W-:-:S02]  /*02e0*/  ISETP.GT.U32.AND P1, PT, R13, 0xf, PT ;  /* 0x0000000f0d00780c */ /* 0x000fc40003f24070 */
[----:B------:R-:W-:Y:S02]  /*02f0*/  ISETP.GT.U32.AND P2, PT, R9, 0xf, PT ;  /* 0x0000000f0900780c */ /* 0x000fe40003f44070 */
[----:B------:R-:W-:Y:S02]  /*0300*/  SEL R9, R6, RZ, !P1 ;  /* 0x000000ff06097207 */ /* 0x000fe40004800000 */
[----:B-----5:R-:W-:-:S04]  /*0310*/  LOP3.LUT R15, R15, 0xffff, RZ, 0xc0, !PT ;  /* 0x0000ffff0f0f7812 */ /* 0x020fc800078ec0ff */
[----:B------:R-:W-:Y:S02]  /*0320*/  ISETP.GT.U32.AND P3, PT, R15, 0xf, PT ;  /* 0x0000000f0f00780c */ /* 0x000fe40003f64070 */
[----:B------:R-:W-:Y:S02]  /*0330*/  SHF.L.U32 R16, R16, R15, RZ ;  /* 0x0000000f10107219 */ /* 0x000fe400000006ff */
        /* <DEDUP_REMOVED lines=16> */
.L_x_12630:
[----:B------:R-:W-:Y:S05]  /*0440*/  BSYNC.RELIABLE B1 ;  /* 0x0000000000017941 */ /* 0x000fea0003800100 */
.L_x_12629:
[----:B------:R-:W-:-:S13]  /*0450*/  ISETP.GE.AND P0, PT, R3, R2, PT ;  /* 0x000000020300720c */ /* 0x000fda0003f06270 */
[----:B0-----:R-:W0:Y:S01]  /*0460*/  @!P0 LDC.64 R4, c[0x0][0x388] ;  /* 0x0000e200ff048b82 */ /* 0x001e220000000a00 */
[----:B------:R-:W-:Y:S02]  /*0470*/  @!P0 IMAD R7, R0, 0x200, R3 ;  /* 0x0000020000078824 */ /* 0x000fe400078e0203 */
[----:B------:R-:W-:Y:S02]  /*0480*/  @!P0 VIADD R3, R3, 0x80 ;  /* 0x0000008003038836 */ /* 0x000fe40000000000 */
[----:B0-----:R-:W-:-:S05]  /*0490*/  @!P0 IMAD.WIDE.U32 R4, R7, 0x2, R4 ;  /* 0x0000000207048825 */ /* 0x001fca00078e0004 */
[----:B------:R1:W-:Y:S02]  /*04a0*/  @!P0 STG.E.U16 desc[UR4][R4.64], R11 ;  /* 0x0000000b04008986 */ /* 0x0003e4000c101504 */
.L_x_12631:
[----:B------:R-:W-:Y:S05]  /*04b0*/  BSYNC.RECONVERGENT B0 ;  /* 0x0000000000007941 */ /* 0x000fea0003800200 */
.L_x_12628:
        /* <DEDUP_REMOVED lines=8> */
.L_x_12632:
        /* <DEDUP_REMOVED lines=12> */
.L_x_21156:


//--------------------- .text._ZN2at6native29vectorized_elementwise_kernelILi2ENS0_13AUnaryFunctorIsssZZZNS0_18lshift_kernel_cudaERNS_18TensorIteratorBaseEENKUlvE_clEvENKUlvE3_clEvEUlssE_EESt5arrayIPcLm2EEEEviT0_T1_ --------------------------
	.section	.text._ZN2at6native29vectorized_elementwise_kernelILi2ENS0_13AUnaryFunctorIsssZZZNS0_18lshift_kernel_cudaERNS_18TensorIteratorBaseEENKUlvE_clEvENKUlvE3_clEvEUlssE_EESt5arrayIPcLm2EEEEviT0_T1_,"ax",@progbits
	.align	128
        .global         _ZN2at6native29vectorized_elementwise_kernelILi2ENS0_13AUnaryFunctorIsssZZZNS0_18lshift_kernel_cudaERNS_18TensorIteratorBaseEENKUlvE_clEvENKUlvE3_clEvEUlssE_EESt5arrayIPcLm2EEEEviT0_T1_
        .type           _ZN2at6native29vectorized_elementwise_kernelILi2ENS0_13AUnaryFunctorIsssZZZNS0_18lshift_kernel_cudaERNS_18TensorIteratorBaseEENKUlvE_clEvENKUlvE3_clEvEUlssE_EESt5arrayIPcLm2EEEEviT0_T1_,@function
        .size           _ZN2at6native29vectorized_elementwise_kernelILi2ENS0_13AUnaryFunctorIsssZZZNS0_18lshift_kernel_cudaERNS_18TensorIteratorBaseEENKUlvE_clEvENKUlvE3_clEvEUlssE_EESt5arrayIPcLm2EEEEviT0_T1_,(.L_x_21157 - _ZN2at6native29vectorized_elementwise_kernelILi2ENS0_13AUnaryFunctorIsssZZZNS0_18lshift_kernel_cudaERNS_18TensorIteratorBaseEENKUlvE_clEvENKUlvE3_clEvEUlssE_EESt5arrayIPcLm2EEEEviT0_T1_)
        .other          _ZN2at6native29vectorized_elementwise_kernelILi2ENS0_13AUnaryFunctorIsssZZZNS0_18lshift_kernel_cudaERNS_18TensorIteratorBaseEENKUlvE_clEvENKUlvE3_clEvEUlssE_EESt5arrayIPcLm2EEEEviT0_T1_,@"STO_CUDA_ENTRY STV_DEFAULT"
_ZN2at6native29vectorized_elementwise_kernelILi2ENS0_13AUnaryFunctorIsssZZZNS0_18lshift_kernel_cudaERNS_18TensorIteratorBaseEENKUlvE_clEvENKUlvE3_clEvEUlssE_EESt5arrayIPcLm2EEEEviT0_T1_:
.text._ZN2at6native29vectorized_elementwise_kernelILi2ENS0_13AUnaryFunctorIsssZZZNS0_18lshift_kernel_cudaERNS_18TensorIteratorBaseEENKUlvE_clEvENKUlvE3_clEvEUlssE_EESt5arrayIPcLm2EEEEviT0_T1_:
        /* <DEDUP_REMOVED lines=41> */
[----:B------:R-:W-:Y:S01]  /*0290*/  ISETP.GE.U32.AND P6, PT, R19, R16, PT ;  /* 0x000000101300720c */ /* 0x000fe20003fc6070 */
[----:B-1----:R-:W-:Y:S01]  /*02a0*/  @!P5 IMAD.WIDE.U32 R14, R20, 0x2, R14 ;  /* 0x00000002140ed825 */ /* 0x002fe200078e000e */
[----:B------:R-:W-:-:S11]  /*02b0*/  PRMT R22, RZ, 0x7610, R22 ;  /* 0x00007610ff167816 */ /* 0x000fd60000000016 */
[----:B------:R-:W1:Y:S01]  /*02c0*/  @!P6 LDC.64 R8, c[0x0][0x390] ;  /* 0x0000e400ff08eb82 */ /* 0x000e620000000a00 */
[----:B------:R-:W2:Y:S01]  /*02d0*/  @!P5 LDG.E.U16 R22, desc[UR4][R14.64] ;  /* 0x000000040e16d981 */ /* 0x000ea2000c1e1500 */
[----:B------:R-:W-:Y:S01]  /*02e0*/  PRMT R20, RZ, 0x7610, R20 ;  /* 0x00007610ff147816 */ /* 0x000fe20000000014 */
[----:B---3--:R-:W-:-:S04]  /*02f0*/  @!P4 IMAD.WIDE.U32 R12, R29, 0x2, R12 ;  /* 0x000000021d0cc825 */ /* 0x008fc800078e000c */
[----:B------:R-:W-:Y:S01]  /*0300*/  @!P6 IMAD.IADD R19, R0, 0x1, R19 ;  /* 0x000000010013e824 */ /* 0x000fe200078e0213 */
[----:B------:R3:W2:Y:S01]  /*0310*/  @!P4 LDG.E.U16 R20, desc[UR4][R12.64] ;  /* 0x000000040c14c981 */ /* 0x0006a2000c1e1500 */
[----:B-----5:R-:W-:Y:S01]  /*0320*/  @!P1 IMAD.WIDE.U32 R4, R23, 0x2, R4 ;  /* 0x0000000217049825 */ /* 0x020fe200078e0004 */
[----:B------:R-:W-:Y:S02]  /*0330*/  PRMT R23, RZ, 0x7610, R23 ;  /* 0x00007610ff177816 */ /* 0x000fe40000000017 */
[----:B------:R-:W-:Y:S01]  /*0340*/  PRMT R24, RZ, 0x7610, R24 ;  /* 0x00007610ff187816 */ /* 0x000fe20000000018 */
[----:B0-----:R-:W-:Y:S01]  /*0350*/  @!P2 IMAD.WIDE.U32 R2, R25, 0x2, R2 ;  /* 0x000000021902a825 */ /* 0x001fe200078e0002 */
[----:B------:R-:W-:-:S03]  /*0360*/  PRMT R25, RZ, 0x7610, R25 ;  /* 0x00007610ff197816 */ /* 0x000fc60000000019 */
[----:B----4-:R-:W-:Y:S01]  /*0370*/  @!P3 IMAD.WIDE.U32 R10, R27, 0x2, R10 ;  /* 0x000000021b0ab825 */ /* 0x010fe200078e000a */
[----:B---3--:R-:W-:Y:S01]  /*0380*/  PRMT R12, RZ, 0x7610, R12 ;  /* 0x00007610ff0c7816 */ /* 0x008fe2000000000c */
[----:B------:R0:W3:Y:S02]  /*0390*/  @!P2 LDG.E.U16 R23, desc[UR4][R2.64] ;  /* 0x000000040217a981 */ /* 0x0000e4000c1e1500 */
[----:B------:R-:W-:Y:S02]  /*03a0*/  @!P0 IMAD.WIDE.U32 R6, R21, 0x2, R6 ;  /* 0x0000000215068825 */ /* 0x000fe400078e0006 */
[----:B------:R-:W4:Y:S02]  /*03b0*/  @!P3 LDG.E.U16 R24, desc[UR4][R10.64] ;  /* 0x000000040a18b981 */ /* 0x000f24000c1e1500 */
[----:B-1----:R-:W-:Y:S01]  /*03c0*/  @!P6 IMAD.WIDE.U32 R14, R19, 0x2, R8 ;  /* 0x00000002130ee825 */ /* 0x002fe200078e0008 */
[----:B------:R-:W-:Y:S01]  /*03d0*/  PRMT R9, RZ, 0x7610, R9 ;  /* 0x00007610ff097816 */ /* 0x000fe20000000009 */
[----:B------:R-:W5:Y:S04]  /*03e0*/  @!P1 LDG.E.U16 R25, desc[UR4][R4.64] ;  /* 0x0000000404199981 */ /* 0x000f68000c1e1500 */
[----:B------:R-:W5:Y:S04]  /*03f0*/  @!P0 LDG.E.U16 R12, desc[UR4][R6.64] ;  /* 0x00000004060c8981 */ /* 0x000f68000c1e1500 */
[----:B------:R1:W5:Y:S01]  /*0400*/  @!P6 LDG.E.U16 R9, desc[UR4][R14.64] ;  /* 0x000000040e09e981 */ /* 0x000362000c1e1500 */
[----:B------:R-:W0:Y:S01]  /*0410*/  LDC.U16 R13, c[0x0][0x386] ;  /* 0x0000e180ff0d7b82 */ /* 0x000e220000000400 */
[----:B------:R-:W-:Y:S04]  /*0420*/  BSSY.RECONVERGENT B0, `(.L_x_12634) ;  /* 0x0000054000007945 */ /* 0x000fe80003800200 */
[----:B------:R-:W-:Y:S01]  /*0430*/  BSSY.RELIABLE B1, `(.L_x_12635) ;  /* 0x000004c000017945 */ /* 0x000fe20003800100 */
[----:B--2---:R-:W-:-:S04]  /*0440*/  LOP3.LUT R18, R18, 0xffff, RZ, 0xc0, !PT ;  /* 0x0000ffff12127812 */ /* 0x004fc800078ec0ff */
[----:B------:R-:W-:Y:S02]  /*0450*/  ISETP.GT.U32.AND P0, PT, R18, 0xf, PT ;  /* 0x0000000f1200780c */ /* 0x000fe40003f04070 */
[----:B0-----:R-:W-:-:S04]  /*0460*/  SHF.L.U32 R8, R13, R18, RZ ;  /* 0x000000120d087219 */ /* 0x001fc800000006ff */
[----:B------:R-:W-:Y:S02]  /*0470*/  SEL R8, R8, RZ, !P0 ;  /* 0x000000ff08087207 */ /* 0x000fe40004000000 */
[----:B------:R-:W-:-:S04]  /*0480*/  LOP3.LUT R22, R22, 0xffff, RZ, 0xc0, !PT ;  /* 0x0000ffff16167812 */ /* 0x000fc800078ec0ff */
[----:B------:R-:W-:Y:S02]  /*0490*/  ISETP.GT.U32.AND P6, PT, R22, 0xf, PT ;  /* 0x0000000f1600780c */ /* 0x000fe40003fc4070 */
[----:B------:R-:W-:-:S04]  /*04a0*/  SHF.L.U32 R2, R13, R22, RZ ;  /* 0x000000160d027219 */ /* 0x000fc800000006ff */
[----:B-1----:R-:W-:Y:S02]  /*04b0*/  SEL R15, R2, RZ, !P6 ;  /* 0x000000ff020f7207 */ /* 0x002fe40007000000 */
[----:B------:R-:W-:Y:S02]  /*04c0*/  ISETP.GE.U32.AND P6, PT, R17, R16, PT ;  /* 0x000000101100720c */ /* 0x000fe40003fc6070 */
[----:B------:R-:W-:Y:S02]  /*04d0*/  LOP3.LUT R20, R20, 0xffff, RZ, 0xc0, !PT ;  /* 0x0000ffff14147812 */ /* 0x000fe400078ec0ff */
[----:B---3--:R-:W-:Y:S02]  /*04e0*/  LOP3.LUT R4, R23, 0xffff, RZ, 0xc0, !PT ;  /* 0x0000ffff17047812 */ /* 0x008fe400078ec0ff */
[----:B----4-:R-:W-:Y:S02]  /*04f0*/  LOP3.LUT R24, R24, 0xffff, RZ, 0xc0, !PT ;  /* 0x0000ffff18187812 */ /* 0x010fe400078ec0ff */
[----:B-----5:R-:W-:-:S02]  /*0500*/  LOP3.LUT R10, R25, 0xffff, RZ, 0xc0, !PT ;  /* 0x0000ffff190a7812 */ /* 0x020fc400078ec0ff */
[----:B------:R-:W-:Y:S02]  /*0510*/  LOP3.LUT R12, R12, 0xffff, RZ, 0xc0, !PT ;  /* 0x0000ffff0c0c7812 */ /* 0x000fe400078ec0ff */
[----:B------:R-:W-:Y:S02]  /*0520*/  ISETP.GT.U32.AND P3, PT, R4, 0xf, PT ;  /* 0x0000000f0400780c */ /* 0x000fe40003f64070 */
[----:B------:R-:W-:Y:S02]  /*0530*/  LOP3.LUT R14, R9, 0xffff, RZ, 0xc0, !PT ;  /* 0x0000ffff090e7812 */ /* 0x000fe400078ec0ff */
[C---:B------:R-:W-:Y:S02]  /*0540*/  SHF.L.U32 R5, R13.reuse, R4, RZ ;  /* 0x000000040d057219 */ /* 0x040fe400000006ff */
[C---:B------:R-:W-:Y:S02]  /*0550*/  SHF.L.U32 R7, R13.reuse, R20, RZ ;  /* 0x000000140d077219 */ /* 0x040fe400000006ff */
[----:B------:R-:W-:-:S02]  /*0560*/  SHF.L.U32 R6, R13, R24, RZ ;  /* 0x000000180d067219 */ /* 0x000fc400000006ff */
[C---:B------:R-:W-:Y:S02]  /*0570*/  SHF.L.U32 R3, R13.reuse, R10, RZ ;  /* 0x0000000a0d037219 */ /* 0x040fe400000006ff */
[----:B------:R-:W-:Y:S02]  /*0580*/  SHF.L.U32 R4, R13, R12, RZ ;  /* 0x0000000c0d047219 */ /* 0x000fe400000006ff */
[----:B------:R-:W-:Y:S02]  /*0590*/  ISETP.GT.U32.AND P5, PT, R20, 0xf, PT ;  /* 0x0000000f1400780c */ /* 0x000fe40003fa4070 */
[----:B------:R-:W-:Y:S02]  /*05a0*/  ISETP.GT.U32.AND P4, PT, R24, 0xf, PT ;  /* 0x0000000f1800780c */ /* 0x000fe40003f84070 */
[----:B------:R-:W-:Y:S02]  /*05b0*/  ISETP.GT.U32.AND P2, PT, R10, 0xf, PT ;  /* 0x0000000f0a00780c */ /* 0x000fe40003f44070 */
[----:B------:R-:W-:-:S02]  /*05c0*/  ISETP.GT.U32.AND P1, PT, R12, 0xf, PT ;  /* 0x0000000f0c00780c */ /* 0x000fc40003f24070 */
[----:B------:R-:W-:Y:S02]  /*05d0*/  ISETP.GT.U32.AND P0, PT, R14, 0xf, PT ;  /* 0x0000000f0e00780c */ /* 0x000fe40003f04070 */
[----:B------:R-:W-:Y:S02]  /*05e0*/  SHF.L.U32 R13, R13, R14, RZ ;  /* 0x0000000e0d0d7219 */ /* 0x000fe400000006ff */
[----:B------:R-:W-:Y:S02]  /*05f0*/  SEL R7, R7, RZ, !P5 ;  /* 0x000000ff07077207 */ /* 0x000fe40006800000 */
[----:B------:R-:W-:Y:S02]  /*0600*/  SEL R6, R6, RZ, !P4 ;  /* 0x000000ff06067207 */ /* 0x000fe40006000000 */
[----:B------:R-:W-:Y:S02]  /*0610*/  SEL R5, R5, RZ, !P3 ;  /* 0x000000ff05057207 */ /* 0x000fe40005800000 */
[----:B------:R-:W-:-:S02]  /*0620*/  SEL R3, R3, RZ, !P2 ;  /* 0x000000ff03037207 */ /* 0x000fc40005000000 */
        /* <DEDUP_REMOVED lines=15> */
.L_x_12636:
[----:B------:R-:W-:-:S13]  /*0720*/  ISETP.GE.U32.AND P0, PT, R17, R16, PT ;  /* 0x000000101100720c */ /* 0x000fda0003f06070 */
[----:B------:R-:W-:Y:S05]  /*0730*/  @P0 BRA `(.L_x_12638) ;  /* 0x0000000000300947 */ /* 0x000fea0003800000 */
[----:B0-----:R-:W0:Y:S01]  /*0740*/  LDC.64 R8, c[0x0][0x388] ;  /* 0x0000e200ff087b82 */ /* 0x001e220000000a00 */
[----:B------:R-:W-:Y:S02]  /*0750*/  IMAD.IADD R11, R0, 0x1, R17 ;  /* 0x00000001000b7824 */ /* 0x000fe400078e0211 */
[----:B------:R-:W-:Y:S02]  /*0760*/  VIADD R17, R17, 0x80 ;  /* 0x0000008011117836 */ /* 0x000fe40000000000 */
[----:B0-----:R-:W-:-:S05]  /*0770*/  IMAD.WIDE.U32 R8, R11, 0x2, R8 ;  /* 0x000000020b087825 */ /* 0x001fca00078e0008 */
[----:B------:R1:W-:Y:S02]  /*0780*/  STG.E.U16 desc[UR4][R8.64], R7 ;  /* 0x0000000708007986 */ /* 0x0003e4000c101504 */
.L_x_12637:
[----:B------:R-:W-:-:S13]  /*0790*/  ISETP.GE.U32.AND P0, PT, R17, R16, PT ;  /* 0x000000101100720c */ /* 0x000fda0003f06070 */
[----:B------:R-:W-:Y:S05]  /*07a0*/  @P0 BRA `(.L_x_12639) ;  /* 0x0000000000300947 */ /* 0x000fea0003800000 */
[----:B01----:R-:W0:Y:S01]  /*07b0*/  LDC.64 R8, c[0x0][0x388] ;  /* 0x0000e200ff087b82 */ /* 0x003e220000000a00 */
[----:B------:R-:W-:Y:S02]  /*07c0*/  IMAD.IADD R7, R0, 0x1, R17 ;  /* 0x0000000100077824 */ /* 0x000fe400078e0211 */
[----:B------:R-:W-:Y:S02]  /*07d0*/  VIADD R17, R17, 0x80 ;  /* 0x0000008011117836 */ /* 0x000fe40000000000 */
[----:B0-----:R-:W-:-:S05]  /*07e0*/  IMAD.WIDE.U32 R8, R7, 0x2, R8 ;  /* 0x0000000207087825 */ /* 0x001fca00078e0008 */
[----:B------:R1:W-:Y:S02]  /*07f0*/  STG.E.U16 desc[UR4][R8.64], R6 ;  /* 0x0000000608007986 */ /* 0x0003e4000c101504 */
.L_x_12638:
[----:B------:R-:W-:-:S13]  /*0800*/  ISETP.GE.U32.AND P0, PT, R17, R16, PT ;  /* 0x000000101100720c */ /* 0x000fda0003f06070 */
[----:B------:R-:W-:Y:S05]  /*0810*/  @P0 BRA `(.L_x_12640) ;  /* 0x0000000000340947 */ /* 0x000fea0003800000 */
[----:B-1----:R-:W1:Y:S01]  /*0820*/  LDC.64 R6, c[0x0][0x388] ;  /* 0x0000e200ff067b82 */ /* 0x002e620000000a00 */
[----:B0-----:R-:W-:Y:S02]  /*0830*/  IMAD.IADD R9, R0, 0x1, R17 ;  /* 0x0000000100097824 */ /* 0x001fe400078e0211 */
[----:B------:R-:W-:Y:S02]  /*0840*/  VIADD R17, R17, 0x80 ;  /* 0x0000008011117836 */ /* 0x000fe40000000000 */
[----:B-1----:R-:W-:-:S05]  /*0850*/  IMAD.WIDE.U32 R6, R9, 0x2, R6 ;  /* 0x0000000209067825 */ /* 0x002fca00078e0006 */
[----:B------:R2:W-:Y:S02]  /*0860*/  STG.E.U16 desc[UR4][R6.64], R5 ;  /* 0x0000000506007986 */ /* 0x0005e4000c101504 */
.L_x_12639:
        /* <DEDUP_REMOVED lines=8> */
.L_x_12640:
[----:B------:R-:W-:Y:S05]  /*08f0*/  BSYNC.RELIABLE B1 ;  /* 0x0000000000017941 */ /* 0x000fea0003800100 */
.L_x_12635:
[----:B------:R-:W-:-:S13]  /*0900*/  ISETP.GE.U32.AND P0, PT, R17, R16, PT ;  /* 0x000000101100720c */ /* 0x000fda0003f06070 */
[----:B-12---:R-:W1:Y:S01]  /*0910*/  @!P0 LDC.64 R6, c[0x0][0x388] ;  /* 0x0000e200ff068b82 */ /* 0x006e620000000a00 */
[----:B------:R-:W-:Y:S02]  /*0920*/  @!P0 IMAD.IADD R3, R0, 0x1, R17 ;  /* 0x0000000100038824 */ /* 0x000fe400078e0211 */
[----:B------:R-:W-:Y:S02]  /*0930*/  @!P0 VIADD R17, R17, 0x80 ;  /* 0x0000008011118836 */ /* 0x000fe40000000000 */
[----:B-1----:R-:W-:-:S05]  /*0940*/  @!P0 IMAD.WIDE.U32 R6, R3, 0x2, R6 ;  /* 0x0000000203068825 */ /* 0x002fca00078e0006 */
[----:B------:R3:W-:Y:S02]  /*0950*/  @!P0 STG.E.U16 desc[UR4][R6.64], R4 ;  /* 0x0000000406008986 */ /* 0x0007e4000c101504 */
.L_x_12641:
[----:B------:R-:W-:Y:S05]  /*0960*/  BSYNC.RECONVERGENT B0 ;  /* 0x0000000000007941 */ /* 0x000fea0003800200 */
.L_x_12634:
        /* <DEDUP_REMOVED lines=8> */
.L_x_12633:
        /* <DEDUP_REMOVED lines=9> */
[----:B------:R-:W5:Y:S01]  /*0a80*/  LDG.E R11, desc[UR4][R6.64+0x600] ;  /* 0x00060004060b7981 */ /* 0x000f62000c1e1900 */
[----:B-1----:R-:W-:-:S04]  /*0a90*/  IMAD.WIDE.U32 R2, R0, 0x2, R2 ;  /* 0x0000000200027825 */ /* 0x002fc800078e0002 */
[----:B------:R-:W-:Y:S01]  /*0aa0*/  IMAD.WIDE.U32 R2, R5, 0x4, R2 ;  /* 0x0000000405027825 */ /* 0x000fe200078e0002 */
[C---:B--2---:R-:W-:Y:S02]  /*0ab0*/  LOP3.LUT R13, R8.reuse, 0xffff, RZ, 0xc0, !PT ;  /* 0x0000ffff080d7812 */ /* 0x044fe400078ec0ff */
[----:B------:R-:W-:Y:S02]  /*0ac0*/  PRMT R8, R8, 0x7732, RZ ;  /* 0x0000773208087816 */ /* 0x000fe400000000ff */
[C---:B---3--:R-:W-:Y:S02]  /*0ad0*/  LOP3.LUT R15, R9.reuse, 0xffff, RZ, 0xc0, !PT ;  /* 0x0000ffff090f7812 */ /* 0x048fe400078ec0ff */
[----:B------:R-:W-:Y:S02]  /*0ae0*/  PRMT R12, R9, 0x7732, RZ ;  /* 0x00007732090c7816 */ /* 0x000fe400000000ff */
[C---:B----4-:R-:W-:Y:S02]  /*0af0*/  LOP3.LUT R9, R10.reuse, 0xffff, RZ, 0xc0, !PT ;  /* 0x0000ffff0a097812 */ /* 0x050fe400078ec0ff */
[----:B------:R-:W-:-:S02]  /*0b00*/  PRMT R10, R10, 0x7732, RZ ;  /* 0x000077320a0a7816 */ /* 0x000fc400000000ff */
[C---:B-----5:R-:W-:Y:S02]  /*0b10*/  LOP3.LUT R17, R11.reuse, 0xffff, RZ, 0xc0, !PT ;  /* 0x0000ffff0b117812 */ /* 0x060fe400078ec0ff */
[----:B------:R-:W-:Y:S01]  /*0b20*/  PRMT R19, R11, 0x7732, RZ ;  /* 0x000077320b137816 */ /* 0x000fe200000000ff */
[----:B------:R-:W-:Y:S01]  /*0b30*/  IMAD.MOV.U32 R11, RZ, RZ, R8 ;  /* 0x000000ffff0b7224 */ /* 0x000fe200078e0008 */
[----:B------:R-:W-:Y:S02]  /*0b40*/  ISETP.GT.U32.AND P4, PT, R13, 0xf, PT ;  /* 0x0000000f0d00780c */ /* 0x000fe40003f84070 */
[C---:B0-----:R-:W-:Y:S01]  /*0b50*/  SHF.L.U32 R0, R4.reuse, R13, RZ ;  /* 0x0000000d04007219 */ /* 0x041fe200000006ff */
[----:B------:R-:W-:Y:S01]  /*0b60*/  IMAD.MOV.U32 R13, RZ, RZ, R12 ;  /* 0x000000ffff0d7224 */ /* 0x000fe200078e000c */
[----:B------:R-:W-:Y:S02]  /*0b70*/  ISETP.GT.U32.AND P3, PT, R15, 0xf, PT ;  /* 0x0000000f0f00780c */ /* 0x000fe40003f64070 */
[----:B------:R-:W-:Y:S01]  /*0b80*/  SHF.L.U32 R7, R4, R15, RZ ;  /* 0x0000000f04077219 */ /* 0x000fe200000006ff */
[----:B------:R-:W-:Y:S01]  /*0b90*/  IMAD.MOV.U32 R15, RZ, RZ, R10 ;  /* 0x000000ffff0f7224 */ /* 0x000fe200078e000a */
[----:B------:R-:W-:-:S02]  /*0ba0*/  ISETP.GT.U32.AND P2, PT, R9, 0xf, PT ;  /* 0x0000000f0900780c */ /* 0x000fc40003f44070 */
[----:B------:R-:W-:Y:S02]  /*0bb0*/  SEL R0, R0, RZ, !P4 ;  /* 0x000000ff00007207 */ /* 0x000fe40006000000 */
[C---:B------:R-:W-:Y:S02]  /*0bc0*/  SHF.L.U32 R9, R4.reuse, R9, RZ ;  /* 0x0000000904097219 */ /* 0x040fe400000006ff */
[----:B------:R-:W-:Y:S02]  /*0bd0*/  ISETP.GT.U32.AND P0, PT, R11, 0xf, PT ;  /* 0x0000000f0b00780c */ /* 0x000fe40003f04070 */
[C---:B------:R-:W-:Y:S02]  /*0be0*/  SHF.L.U32 R6, R4.reuse, R11, RZ ;  /* 0x0000000b04067219 */ /* 0x040fe400000006ff */
[----:B------:R-:W-:Y:S02]  /*0bf0*/  ISETP.GT.U32.AND P4, PT, R13, 0xf, PT ;  /* 0x0000000f0d00780c */ /* 0x000fe40003f84070 */
[----:B------:R-:W-:-:S02]  /*0c00*/  SHF.L.U32 R8, R4, R13, RZ ;  /* 0x0000000d04087219 */ /* 0x000fc400000006ff */
[----:B------:R-:W-:Y:S02]  /*0c10*/  ISETP.GT.U32.AND P1, PT, R17, 0xf, PT ;  /* 0x0000000f1100780c */ /* 0x000fe40003f24070 */
[C---:B------:R-:W-:Y:S02]  /*0c20*/  SHF.L.U32 R12, R4.reuse, R17, RZ ;  /* 0x00000011040c7219 */ /* 0x040fe400000006ff */
[----:B------:R-:W-:Y:S02]  /*0c30*/  ISETP.GT.U32.AND P5, PT, R15, 0xf, PT ;  /* 0x0000000f0f00780c */ /* 0x000fe40003fa4070 */
[C---:B------:R-:W-:Y:S02]  /*0c40*/  SHF.L.U32 R11, R4.reuse, R15, RZ ;  /* 0x0000000f040b7219 */ /* 0x040fe400000006ff */
[----:B------:R-:W-:Y:S02]  /*0c50*/  ISETP.GT.U32.AND P6, PT, R19, 0xf, PT ;  /* 0x0000000f1300780c */ /* 0x000fe40003fc4070 */
[----:B------:R-:W-:-:S02]  /*0c60*/  SHF.L.U32 R13, R4, R19, RZ ;  /* 0x00000013040d7219 */ /* 0x000fc400000006ff */
[----:B------:R-:W-:Y:S02]  /*0c70*/  SEL R4, R7, RZ, !P3 ;  /* 0x000000ff07047207 */ /* 0x000fe40005800000 */
[----:B------:R-:W-:Y:S02]  /*0c80*/  SEL R10, R9, RZ, !P2 ;  /* 0x000000ff090a7207 */ /* 0x000fe40005000000 */
[----:B------:R-:W-:Y:S02]  /*0c90*/  SEL R12, R12, RZ, !P1 ;  /* 0x000000ff0c0c7207 */ /* 0x000fe40004800000 */
[----:B------:R-:W-:Y:S02]  /*0ca0*/  SEL R7, R6, RZ, !P0 ;  /* 0x000000ff06077207 */ /* 0x000fe40004000000 */
[----:B------:R-:W-:Y:S02]  /*0cb0*/  SEL R9, R8, RZ, !P4 ;  /* 0x000000ff08097207 */ /* 0x000fe40006000000 */
[----:B------:R-:W-:-:S02]  /*0cc0*/  SEL R11, R11, RZ, !P5 ;  /* 0x000000ff0b0b7207 */ /* 0x000fc40006800000 */
[----:B------:R-:W-:Y:S02]  /*0cd0*/  SEL R13, R13, RZ, !P6 ;  /* 0x000000ff0d0d7207 */ /* 0x000fe40007000000 */
[----:B------:R-:W-:Y:S02]  /*0ce0*/  PRMT R7, R0, 0x5410, R7 ;  /* 0x0000541000077816 */ /* 0x000fe40000000007 */
[----:B------:R-:W-:Y:S02]  /*0cf0*/  PRMT R9, R4, 0x5410, R9 ;  /* 0x0000541004097816 */ /* 0x000fe40000000009 */
[----:B------:R-:W-:Y:S01]  /*0d00*/  PRMT R11, R10, 0x5410, R11 ;  /* 0x000054100a0b7816 */ /* 0x000fe2000000000b */
[----:B------:R-:W-:Y:S01]  /*0d10*/  STG.E desc[UR4][R2.64], R7 ;  /* 0x0000000702007986 */ /* 0x000fe2000c101904 */
[----:B------:R-:W-:-:S03]  /*0d20*/  PRMT R13, R12, 0x5410, R13 ;  /* 0x000054100c0d7816 */ /* 0x000fc6000000000d */
[----:B------:R-:W-:Y:S04]  /*0d30*/  STG.E desc[UR4][R2.64+0x200], R9 ;  /* 0x0002000902007986 */ /* 0x000fe8000c101904 */
[----:B------:R-:W-:Y:S04]  /*0d40*/  STG.E desc[UR4][R2.64+0x400], R11 ;  /* 0x0004000b02007986 */ /* 0x000fe8000c101904 */
[----:B------:R-:W-:Y:S01]  /*0d50*/  STG.E desc[UR4][R2.64+0x600], R13 ;  /* 0x0006000d02007986 */ /* 0x000fe2000c101904 */
[----:B------:R-:W-:Y:S05]  /*0d60*/  EXIT ;  /* 0x000000000000794d */ /* 0x000fea0003800000 */
.L_x_12642:
        /* <DEDUP_REMOVED lines=9> */
.L_x_21157:


//--------------------- .text._ZN2at6native29vectorized_elementwise_kernelILi4ENS0_13AUnaryFunctorIsssZZZNS0_18lshift_kernel_cudaERNS_18TensorIteratorBaseEENKUlvE_clEvENKUlvE3_clEvEUlssE_EESt5arrayIPcLm2EEEEviT0_T1_ --------------------------
	.section	.text._ZN2at6native29vectorized_elementwise_kernelILi4ENS0_13AUnaryFunctorIsssZZZNS0_18lshift_kernel_cudaERNS_18TensorIteratorBaseEENKUlvE_clEvENKUlvE3_clEvEUlssE_EESt5arrayIPcLm2EEEEviT0_T1_,"ax",@progbits
	.align	128
        .global         _ZN2at6native29vectorized_elementwise_kernelILi4ENS0_13AUnaryFunctorIsssZZZNS0_18lshift_kernel_cudaERNS_18TensorIteratorBaseEENKUlvE_clEvENKUlvE3_clEvEUlssE_EESt5arrayIPcLm2EEEEviT0_T1_
        .type           _ZN2at6native29vectorized_elementwise_kernelILi4ENS0_13AUnaryFunctorIsssZZZNS0_18lshift_kernel_cudaERNS_18TensorIteratorBaseEENKUlvE_clEvENKUlvE3_clEvEUlssE_EESt5arrayIPcLm2EEEEviT0_T1_,@function
        .size           _ZN2at6native29vectorized_elementwise_kernelILi4ENS0_13AUnaryFunctorIsssZZZNS0_18lshift_kernel_cudaERNS_18TensorIteratorBaseEENKUlvE_clEvENKUlvE3_clEvEUlssE_EESt5arrayIPcLm2EEEEviT0_T1_,(.L_x_21158 - _ZN2at6native29vectorized_elementwise_kernelILi4ENS0_13AUnaryFunctorIsssZZZNS0_18lshift_kernel_cudaERNS_18TensorIteratorBaseEENKUlvE_clEvENKUlvE3_clEvEUlssE_EESt5arrayIPcLm2EEEEviT0_T1_)
        .other          _ZN2at6native29vectorized_elementwise_kernelILi4ENS0_13AUnaryFunctorIsssZZZNS0_18lshift_kernel_cudaERNS_18TensorIteratorBaseEENKUlvE_clEvENKUlvE3_clEvEUlssE_EESt5arrayIPcLm2EEEEviT0_T1_,@"STO_CUDA_ENTRY STV_DEFAULT"
_ZN2at6native29vectorized_elementwise_kernelILi4ENS0_13AUnaryFunctorIsssZZZNS0_18lshift_kernel_cudaERNS_18TensorIteratorBaseEENKUlvE_clEvENKUlvE3_clEvEUlssE_EESt5arrayIPcLm2EEEEviT0_T1_:
.text._ZN2at6native29vectorized_elementwise_kernelILi4ENS0_13AUnaryFunctorIsssZZZNS0_18lshift_kernel_cudaERNS_18TensorIteratorBaseEENKUlvE_clEvENKUlvE3_clEvEUlssE_EESt5arrayIPcLm2EEEEviT0_T1_:
        /* <DEDUP_REMOVED lines=114> */
.L_x_12646:
[----:B------:R-:W-:-:S13]  /*0720*/  ISETP.GE.U32.AND P0, PT, R17, R16, PT ;  /* 0x000000101100720c */ /* 0x000fda0003f06070 */
[----:B------:R-:W-:Y:S05]  /*0730*/  @P0 BRA `(.L_x_12648) ;  /* 0x0000000000300947 */ /* 0x000fea0003800000 */
[----:B0-----:R-:W0:Y:S01]  /*0740*/  LDC.64 R8, c[0x0][0x388] ;  /* 0x0000e200ff087b82 */ /* 0x001e220000000a00 */
[----:B------:R-:W-:Y:S02]  /*0750*/  IMAD.IADD R11, R0, 0x1, R17 ;  /* 0x00000001000b7824 */ /* 0x000fe400078e0211 */
[----:B------:R-:W-:Y:S02]  /*0760*/  VIADD R17, R17, 0x80 ;  /* 0x0000008011117836 */ /* 0x000fe40000000000 */
[----:B0-----:R-:W-:-:S05]  /*0770*/  IMAD.WIDE.U32 R8, R11, 0x2, R8 ;  /* 0x000000020b087825 */ /* 0x001fca00078e0008 */
[----:B------:R1:W-:Y:S02]  /*0780*/  STG.E.U16 desc[UR4][R8.64], R7 ;  /* 0x0000000708007986 */ /* 0x0003e4000c101504 */
.L_x_12647:
[----:B------:R-:W-:-:S13]  /*0790*/  ISETP.GE.U32.AND P0, PT, R17, R16, PT ;  /* 0x000000101100720c */ /* 0x000fda0003f06070 */
[----:B------:R-:W-:Y:S05]  /*07a0*/  @P0 BRA `(.L_x_12649) ;  /* 0x0000000000300947 */ /* 0x000fea0003800000 */
[----:B01----:R-:W0:Y:S01]  /*07b0*/  LDC.64 R8, c[0x0][0x388] ;  /* 0x0000e200ff087b82 */ /* 0x003e220000000a00 */
[----:B------:R-:W-:Y:S02]  /*07c0*/  IMAD.IADD R7, R0, 0x1, R17 ;  /* 0x0000000100077824 */ /* 0x000fe400078e0211 */
[----:B------:R-:W-:Y:S02]  /*07d0*/  VIADD R17, R17, 0x80 ;  /* 0x0000008011117836 */ /* 0x000fe40000000000 */
[----:B0-----:R-:W-:-:S05]  /*07e0*/  IMAD.WIDE.U32 R8, R7, 0x2, R8 ;  /* 0x0000000207087825 */ /* 0x001fca00078e0008 */
[----:B------:R1:W-:Y:S02]  /*07f0*/  STG.E.U16 desc[UR4][R8.64], R6 ;  /* 0x0000000608007986 */ /* 0x0003e4000c101504 */
.L_x_12648:
[----:B------:R-:W-:-:S13]  /*0800*/  ISETP.GE.U32.AND P0, PT, R17, R16, PT ;  /* 0x000000101100720c */ /* 0x000fda0003f06070 */
[----:B------:R-:W-:Y:S05]  /*0810*/  @P0 BRA `(.L_x_12650) ;  /* 0x0000000000340947 */ /* 0x000fea0003800000 */
[----:B-1----:R-:W1:Y:S01]  /*0820*/  LDC.64 R6, c[0x0][0x388] ;  /* 0x0000e200ff067b82 */ /* 0x002e620000000a00 */
[----:B0-----:R-:W-:Y:S02]  /*0830*/  IMAD.IADD R9, R0, 0x1, R17 ;  /* 0x0000000100097824 */ /* 0x001fe400078e0211 */
[----:B------:R-:W-:Y:S02]  /*0840*/  VIADD R17, R17, 0x80 ;  /* 0x0000008011117836 */ /* 0x000fe40000000000 */
[----:B-1----:R-:W-:-:S05]  /*0850*/  IMAD.WIDE.U32 R6, R9, 0x2, R6 ;  /* 0x0000000209067825 */ /* 0x002fca00078e0006 */
[----:B------:R2:W-:Y:S02]  /*0860*/  STG.E.U16 desc[UR4][R6.64], R5 ;  /* 0x0000000506007986 */ /* 0x0005e4000c101504 */
.L_x_12649:
        /* <DEDUP_REMOVED lines=8> */
.L_x_12650:
[----:B------:R-:W-:Y:S05]  /*08f0*/  BSYNC.RELIABLE B1 ;  /* 0x0000000000017941 */ /* 0x000fea0003800100 */
.L_x_12645:
[----:B------:R-:W-:-:S13]  /*0900*/  ISETP.GE.U32.AND P0, PT, R17, R16, PT ;  /* 0x000000101100720c */ /* 0x000fda0003f06070 */
[----:B-12---:R-:W1:Y:S01]  /*0910*/  @!P0 LDC.64 R6, c[0x0][0x388] ;  /* 0x0000e200ff068b82 */ /* 0x006e620000000a00 */
[----:B------:R-:W-:Y:S02]  /*0920*/  @!P0 IMAD.IADD R3, R0, 0x1, R17 ;  /* 0x0000000100038824 */ /* 0x000fe400078e0211 */
[----:B------:R-:W-:Y:S02]  /*0930*/  @!P0 VIADD R17, R17, 0x80 ;  /* 0x0000008011118836 */ /* 0x000fe40000000000 */
[----:B-1----:R-:W-:-:S05]  /*0940*/  @!P0 IMAD.WIDE.U32 R6, R3, 0x2, R6 ;  /* 0x0000000203068825 */ /* 0x002fca00078e0006 */
[----:B------:R3:W-:Y:S02]  /*0950*/  @!P0 STG.E.U16 desc[UR4][R6.64], R4 ;  /* 0x0000000406008986 */ /* 0x0007e4000c101504 */
.L_x_12651:
[----:B------:R-:W-:Y:S05]  /*0960*/  BSYNC.RECONVERGENT B0 ;  /* 0x0000000000007941 */ /* 0x000fea0003800200 */
.L_x_12644:
        /* <DEDUP_REMOVED lines=8> */
.L_x_12643:
[----:B------:R-:W0:Y:S01]  /*09f0*/  S2R R5, SR_TID.X ;  /* 0x0000000000057919 */ /* 0x000e220000002100 */
[----:B------:R-:W1:Y:S02]  /*0a00*/  LDC.64 R2, c[0x0][0x390] ;  /* 0x0000e400ff027b82 */ /* 0x000e640000000a00 */
[----:B-1----:R-:W-:-:S04]  /*0a10*/  IMAD.WIDE.U32 R2, R0, 0x2, R2 ;  /* 0x0000000200027825 */ /* 0x002fc800078e0002 */
[----:B0-----:R-:W-:-:S05]  /*0a20*/  IMAD.WIDE.U32 R6, R5, 0x8, R2 ;  /* 0x0000000805067825 */ /* 0x001fca00078e0002 */
[----:B------:R-:W2:Y:S04]  /*0a30*/  LDG.E.64 R2, desc[UR4][R6.64] ;  /* 0x0000000406027981 */ /* 0x000ea8000c1e1b00 */
[----:B------:R0:W3:Y:S01]  /*0a40*/  LDG.E.64 R8, desc[UR4][R6.64+0x400] ;  /* 0x0004000406087981 */ /* 0x0000e2000c1e1b00 */
[----:B------:R-:W1:Y:S01]  /*0a50*/  LDC.U16 R15, c[0x0][0x386] ;  /* 0x0000e180ff0f7b82 */ /* 0x000e620000000400 */
[C---:B--2---:R-:W-:Y:S02]  /*0a60*/  LOP3.LUT R4, R2.reuse, 0xffff, RZ, 0xc0, !PT ;  /* 0x0000ffff02047812 */ /* 0x044fe400078ec0ff */
[----:B------:R-:W-:Y:S02]  /*0a70*/  PRMT R13, R2, 0x7732, RZ ;  /* 0x00007732020d7816 */ /* 0x000fe400000000ff */
[----:B------:R-:W-:-:S02]  /*0a80*/  LOP3.LUT R10, R3, 0xffff, RZ, 0xc0, !PT ;  /* 0x0000ffff030a7812 */ /* 0x000fc400078ec0ff */
[----:B------:R-:W-:Y:S01]  /*0a90*/  PRMT R14, R3, 0x7732, RZ ;  /* 0x00007732030e7816 */ /* 0x000fe200000000ff */
[----:B0-----:R-:W-:Y:S01]  /*0aa0*/  IMAD.MOV.U32 R6, RZ, RZ, R13 ;  /* 0x000000ffff067224 */ /* 0x001fe200078e000d */
[----:B------:R-:W0:Y:S01]  /*0ab0*/  LDC.64 R2, c[0x0][0x388] ;  /* 0x0000e200ff027b82 */ /* 0x000e220000000a00 */
[C---:B---3--:R-:W-:Y:S02]  /*0ac0*/  PRMT R16, R8.reuse, 0x7732, RZ ;  /* 0x0000773208107816 */ /* 0x048fe400000000ff */
[C---:B------:R-:W-:Y:S02]  /*0ad0*/  LOP3.LUT R12, R9.reuse, 0xffff, RZ, 0xc0, !PT ;  /* 0x0000ffff090c7812 */ /* 0x040fe400078ec0ff */
[----:B------:R-:W-:Y:S01]  /*0ae0*/  PRMT R9, R9, 0x7732, RZ ;  /* 0x0000773209097816 */ /* 0x000fe200000000ff */
[----:B------:R-:W-:Y:S01]  /*0af0*/  IMAD.MOV.U32 R13, RZ, RZ, R16 ;  /* 0x000000ffff0d7224 */ /* 0x000fe200078e0010 */
[----:B------:R-:W-:Y:S01]  /*0b00*/  LOP3.LUT R11, R8, 0xffff, RZ, 0xc0, !PT ;  /* 0x0000ffff080b7812 */ /* 0x000fe200078ec0ff */
[----:B------:R-:W-:Y:S01]  /*0b10*/  IMAD.MOV.U32 R8, RZ, RZ, R14 ;  /* 0x000000ffff087224 */ /* 0x000fe200078e000e */
[----:B------:R-:W-:Y:S01]  /*0b20*/  ISETP.GT.U32.AND P6, PT, R4, 0xf, PT ;  /* 0x0000000f0400780c */ /* 0x000fe20003fc4070 */
[----:B------:R-:W-:Y:S01]  /*0b30*/  IMAD.MOV.U32 R14, RZ, RZ, R9 ;  /* 0x000000ffff0e7224 */ /* 0x000fe200078e0009 */
[----:B-1----:R-:W-:-:S02]  /*0b40*/  SHF.L.U32 R4, R15, R4, RZ ;  /* 0x000000040f047219 */ /* 0x002fc400000006ff */
[----:B------:R-:W-:Y:S02]  /*0b50*/  ISETP.GT.U32.AND P4, PT, R11, 0xf, PT ;  /* 0x0000000f0b00780c */ /* 0x000fe40003f84070 */
[C---:B------:R-:W-:Y:S02]  /*0b60*/  SHF.L.U32 R9, R15.reuse, R11, RZ ;  /* 0x0000000b0f097219 */ /* 0x040fe400000006ff */
[----:B------:R-:W-:Y:S02]  /*0b70*/  ISETP.GT.U32.AND P5, PT, R10, 0xf, PT ;  /* 0x0000000f0a00780c */ /* 0x000fe40003fa4070 */
[----:B------:R-:W-:Y:S02]  /*0b80*/  ISETP.GT.U32.AND P3, PT, R12, 0xf, PT ;  /* 0x0000000f0c00780c */ /* 0x000fe40003f64070 */
[----:B------:R-:W-:Y:S02]  /*0b90*/  SHF.L.U32 R7, R15, R10, RZ ;  /* 0x0000000a0f077219 */ /* 0x000fe400000006ff */
[----:B------:R-:W-:Y:S01]  /*0ba0*/  ISETP.GT.U32.AND P2, PT, R6, 0xf, PT ;  /* 0x0000000f0600780c */ /* 0x000fe20003f44070 */
[----:B0-----:R-:W-:Y:S01]  /*0bb0*/  IMAD.WIDE.U32 R2, R0, 0x2, R2 ;  /* 0x0000000200027825 */ /* 0x001fe200078e0002 */
[----:B------:R-:W-:-:S02]  /*0bc0*/  ISETP.GT.U32.AND P1, PT, R8, 0xf, PT ;  /* 0x0000000f0800780c */ /* 0x000fc40003f24070 */
[----:B------:R-:W-:Y:S02]  /*0bd0*/  ISETP.GT.U32.AND P0, PT, R13, 0xf, PT ;  /* 0x0000000f0d00780c */ /* 0x000fe40003f04070 */
[----:B------:R-:W-:Y:S01]  /*0be0*/  SEL R4, R4, RZ, !P6 ;  /* 0x000000ff04047207 */ /* 0x000fe20007000000 */
[----:B------:R-:W-:Y:S01]  /*0bf0*/  IMAD.WIDE.U32 R2, R5, 0x8, R2 ;  /* 0x0000000805027825 */ /* 0x000fe200078e0002 */
[C---:B------:R-:W-:Y:S02]  /*0c00*/  SHF.L.U32 R11, R15.reuse, R13, RZ ;  /* 0x0000000d0f0b7219 */ /* 0x040fe400000006ff */
[C---:B------:R-:W-:Y:S02]  /*0c10*/  SHF.L.U32 R12, R15.reuse, R12, RZ ;  /* 0x0000000c0f0c7219 */ /* 0x040fe400000006ff */
[----:B------:R-:W-:Y:S02]  /*0c20*/  ISETP.GT.U32.AND P6, PT, R14, 0xf, PT ;  /* 0x0000000f0e00780c */ /* 0x000fe40003fc4070 */
[----:B------:R-:W-:-:S02]  /*0c30*/  SHF.L.U32 R6, R15, R6, RZ ;  /* 0x000000060f067219 */ /* 0x000fc400000006ff */
[C---:B------:R-:W-:Y:S02]  /*0c40*/  SHF.L.U32 R8, R15.reuse, R8, RZ ;  /* 0x000000080f087219 */ /* 0x040fe400000006ff */
        /* <DEDUP_REMOVED lines=10> */
[----:B------:R-:W-:-:S02]  /*0cf0*/  PRMT R5, R0, 0x5410, R9 ;  /* 0x0000541000057816 */ /* 0x000fc40000000009 */
[----:B------:R-:W-:-:S03]  /*0d00*/  PRMT R11, R12, 0x5410, R13 ;  /* 0x000054100c0b7816 */ /* 0x000fc6000000000d */
[----:B------:R-:W-:Y:S04]  /*0d10*/  STG.E.64 desc[UR4][R2.64], R4 ;  /* 0x0000000402007986 */ /* 0x000fe8000c101b04 */
[----:B------:R-:W-:Y:S01]  /*0d20*/  STG.E.64 desc[UR4][R2.64+0x400], R10 ;  /* 0x0004000a02007986 */ /* 0x000fe2000c101b04 */
[----:B------:R-:W-:Y:S05]  /*0d30*/  EXIT ;  /* 0x000000000000794d */ /* 0x000fea0003800000 */
.L_x_12652:
        /* <DEDUP_REMOVED lines=12> */
.L_x_21158:


//--------------------- .text._ZN2at6native29vectorized_elementwise_kernelILi8ENS0_13AUnaryFunctorIsssZZZNS0_18lshift_kernel_cudaERNS_18TensorIteratorBaseEENKUlvE_clEvENKUlvE3_clEvEUlssE_EESt5arrayIPcLm2EEEEviT0_T1_ --------------------------
	.section	.text._ZN2at6native29vectorized_elementwise_kernelILi8ENS0_13AUnaryFunctorIsssZZZNS0_18lshift_kernel_cudaERNS_18TensorIteratorBaseEENKUlvE_clEvENKUlvE3_clEvEUlssE_EESt5arrayIPcLm2EEEEviT0_T1_,"ax",@progbits
	.align	128
        .global         _ZN2at6native29vectorized_elementwise_kernelILi8ENS0_13AUnaryFunctorIsssZZZNS0_18lshift_kernel_cudaERNS_18TensorIteratorBaseEENKUlvE_clEvENKUlvE3_clEvEUlssE_EESt5arrayIPcLm2EEEEviT0_T1_
        .type           _ZN2at6native29vectorized_elementwise_kernelILi8ENS0_13AUnaryFunctorIsssZZZNS0_18lshift_kernel_cudaERNS_18TensorIteratorBaseEENKUlvE_clEvENKUlvE3_clEvEUlssE_EESt5arrayIPcLm2EEEEviT0_T1_,@function
        .size           _ZN2at6native29vectorized_elementwise_kernelILi8ENS0_13AUnaryFunctorIsssZZZNS0_18lshift_kernel_cudaERNS_18TensorIteratorBaseEENKUlvE_clEvENKUlvE3_clEvEUlssE_EESt5arrayIPcLm2EEEEviT0_T1_,(.L_x_21159 - _ZN2at6native29vectorized_elementwise_kernelILi8ENS0_13AUnaryFunctorIsssZZZNS0_18lshift_kernel_cudaERNS_18TensorIteratorBaseEENKUlvE_clEvENKUlvE3_clEvEUlssE_EESt5arrayIPcLm2EEEEviT0_T1_)
        .other          _ZN2at6native29vectorized_elementwise_kernelILi8ENS0_13AUnaryFunctorIsssZZZNS0_18lshift_kernel_cudaERNS_18TensorIteratorBaseEENKUlvE_clEvENKUlvE3_clEvEUlssE_EESt5arrayIPcLm2EEEEviT0_T1_,@"STO_CUDA_ENTRY STV_DEFAULT"
_ZN2at6native29vectorized_elementwise_kernelILi8ENS0_13AUnaryFunctorIsssZZZNS0_18lshift_kernel_cudaERNS_18TensorIteratorBaseEENKUlvE_clEvENKUlvE3_clEvEUlssE_EESt5arrayIPcLm2EEEEviT0_T1_:
.text._ZN2at6native29vectorized_elementwise_kernelILi8ENS0_13AUnaryFunctorIsssZZZNS0_18lshift_kernel_cudaERNS_18TensorIteratorBaseEENKUlvE_clEvENKUlvE3_clEvEUlssE_EESt5arrayIPcLm2EEEEviT0_T1_:
        /* <DEDUP_REMOVED lines=114> */
.L_x_12656:
[----:B------:R-:W-:-:S13]  /*0720*/  ISETP.GE.U32.AND P0, PT, R17, R16, PT ;  /* 0x000000101100720c */ /* 0x000fda0003f06070 */
[----:B------:R-:W-:Y:S05]  /*0730*/  @P0 BRA `(.L_x_12658) ;  /* 0x0000000000300947 */ /* 0x000fea0003800000 */
[----:B0-----:R-:W0:Y:S01]  /*0740*/  LDC.64 R8, c[0x0][0x388] ;  /* 0x0000e200ff087b82 */ /* 0x001e220000000a00 */
[----:B------:R-:W-:Y:S02]  /*0750*/  IMAD.IADD R11, R0, 0x1, R17 ;  /* 0x00000001000b7824 */ /* 0x000fe400078e0211 */
[----:B------:R-:W-:Y:S02]  /*0760*/  VIADD R17, R17, 0x80 ;  /* 0x0000008011117836 */ /* 0x000fe40000000000 */
[----:B0-----:R-:W-:-:S05]  /*0770*/  IMAD.WIDE.U32 R8, R11, 0x2, R8 ;  /* 0x000000020b087825 */ /* 0x001fca00078e0008 */
[----:B------:R1:W-:Y:S02]  /*0780*/  STG.E.U16 desc[UR4][R8.64], R7 ;  /* 0x0000000708007986 */ /* 0x0003e4000c101504 */
.L_x_12657:
[----:B------:R-:W-:-:S13]  /*0790*/  ISETP.GE.U32.AND P0, PT, R17, R16, PT ;  /* 0x000000101100720c */ /* 0x000fda0003f06070 */
[----:B------:R-:W-:Y:S05]  /*07a0*/  @P0 BRA `(.L_x_12659) ;  /* 0x0000000000300947 */ /* 0x000fea0003800000 */
[----:B01----:R-:W0:Y:S01]  /*07b0*/  LDC.64 R8, c[0x0][0x388] ;  /* 0x0000e200ff087b82 */ /* 0x003e220000000a00 */
[----:B------:R-:W-:Y:S02]  /*07c0*/  IMAD.IADD R7, R0, 0x1, R17 ;  /* 0x0000000100077824 */ /* 0x000fe400078e0211 */
[----:B------:R-:W-:Y:S02]  /*07d0*/  VIADD R17, R17, 0x80 ;  /* 0x0000008011117836 */ /* 0x000fe40000000000 */
[----:B0-----:R-:W-:-:S05]  /*07e0*/  IMAD.WIDE.U32 R8, R7, 0x2, R8 ;  /* 0x0000000207087825 */ /* 0x001fca00078e0008 */
[----:B------:R1:W-:Y:S02]  /*07f0*/  STG.E.U16 desc[UR4][R8.64], R6 ;  /* 0x0000000608007986 */ /* 0x0003e4000c101504 */
.L_x_12658:
[----:B------:R-:W-:-:S13]  /*0800*/  ISETP.GE.U32.AND P0, PT, R17, R16, PT ;  /* 0x000000101100720c */ /* 0x000fda0003f06070 */
[----:B------:R-:W-:Y:S05]  /*0810*/  @P0 BRA `(.L_x_12660) ;  /* 0x0000000000340947 */ /* 0x000fea0003800000 */
[----:B-1----:R-:W1:Y:S01]  /*0820*/  LDC.64 R6, c[0x0][0x388] ;  /* 0x0000e200ff067b82 */ /* 0x002e620000000a00 */
[----:B0-----:R-:W-:Y:S02]  /*0830*/  IMAD.IADD R9, R0, 0x1, R17 ;  /* 0x0000000100097824 */ /* 0x001fe400078e0211 */
[----:B------:R-:W-:Y:S02]  /*0840*/  VIADD R17, R17, 0x80 ;  /* 0x0000008011117836 */ /* 0x000fe40000000000 */
[----:B-1----:R-:W-:-:S05]  /*0850*/  IMAD.WIDE.U32 R6, R9, 0x2, R6 ;  /* 0x0000000209067825 */ /* 0x002fca00078e0006 */
[----:B------:R2:W-:Y:S02]  /*0860*/  STG.E.U16 desc[UR4][R6.64], R5 ;  /* 0x0000000506007986 */ /* 0x0005e4000c101504 */
.L_x_12659:
        /* <DEDUP_REMOVED lines=8> */
.L_x_12660:
[----:B------:R-:W-:Y:S05]  /*08f0*/  BSYNC.RELIABLE B1 ;  /* 0x0000000000017941 */ /* 0x000fea0003800100 */
.L_x_12655:
[----:B------:R-:W-:-:S13]  /*0900*/  ISETP.GE.U32.AND P0, PT, R17, R16, PT ;  /* 0x000000101100720c */ /* 0x000fda0003f06070 */
[----:B-12---:R-:W1:Y:S01]  /*0910*/  @!P0 LDC.64 R6, c[0x0][0x388] ;  /* 0x0000e200ff068b82 */ /* 0x006e620000000a00 */
[----:B------:R-:W-:Y:S02]  /*0920*/  @!P0 IMAD.IADD R3, R0, 0x1, R17 ;  /* 0x0000000100038824 */ /* 0x000fe400078e0211 */
[----:B------:R-:W-:Y:S02]  /*0930*/  @!P0 VIADD R17, R17, 0x80 ;  /* 0x0000008011118836 */ /* 0x000fe40000000000 */
[----:B-1----:R-:W-:-:S05]  /*0940*/  @!P0 IMAD.WIDE.U32 R6, R3, 0x2, R6 ;  /* 0x0000000203068825 */ /* 0x002fca00078e0006 */
[----:B------:R3:W-:Y:S02]  /*0950*/  @!P0 STG.E.U16 desc[UR4][R6.64], R4 ;  /* 0x0000000406008986 */ /* 0x0007e4000c101504 */
.L_x_12661:
[----:B------:R-:W-:Y:S05]  /*0960*/  BSYNC.RECONVERGENT B0 ;  /* 0x0000000000007941 */ /* 0x000fea0003800200 */
.L_x_12654:
        /* <DEDUP_REMOVED lines=8> */
.L_x_12653:
[----:B------:R-:W0:Y:S01]  /*09f0*/  S2R R5, SR_TID.X ;  /* 0x0000000000057919 */ /* 0x000e220000002100 */
[----:B------:R-:W1:Y:S02]  /*0a00*/  LDC.64 R2, c[0x0][0x390] ;  /* 0x0000e400ff027b82 */ /* 0x000e640000000a00 */
[----:B-1----:R-:W-:-:S04]  /*0a10*/  IMAD.WIDE.U32 R2, R0, 0x2, R2 ;  /* 0x0000000200027825 */ /* 0x002fc800078e0002 */
[----:B0-----:R-:W-:Y:S02]  /*0a20*/  IMAD.WIDE.U32 R8, R5, 0x10, R2 ;  /* 0x0000001005087825 */ /* 0x001fe400078e0002 */
[----:B------:R-:W0:Y:S04]  /*0a30*/  LDC.U16 R15, c[0x0][0x386] ;  /* 0x0000e180ff0f7b82 */ /* 0x000e280000000400 */
[----:B------:R-:W2:Y:S04]  /*0a40*/  LDG.E.128 R8, desc[UR4][R8.64] ;  /* 0x0000000408087981 */ /* 0x000ea8000c1e1d00 */
[----:B------:R-:W1:Y:S02]  /*0a50*/  LDC.64 R2, c[0x0][0x388] ;  /* 0x0000e200ff027b82 */ /* 0x000e640000000a00 */
[----:B-1----:R-:W-:-:S04]  /*0a60*/  IMAD.WIDE.U32 R2, R0, 0x2, R2 ;  /* 0x0000000200027825 */ /* 0x002fc800078e0002 */
[----:B------:R-:W-:Y:S01]  /*0a70*/  IMAD.WIDE.U32 R2, R5, 0x10, R2 ;  /* 0x0000001005027825 */ /* 0x000fe200078e0002 */
[----:B--2---:R-:W-:Y:S02]  /*0a80*/  PRMT R13, R10, 0x7732, RZ ;  /* 0x000077320a0d7816 */ /* 0x004fe400000000ff */
[----:B------:R-:W-:Y:S02]  /*0a90*/  LOP3.LUT R4, R8, 0xffff, RZ, 0xc0, !PT ;  /* 0x0000ffff08047812 */ /* 0x000fe400078ec0ff */
[C---:B------:R-:W-:Y:S02]  /*0aa0*/  PRMT R14, R11.reuse, 0x7732, RZ ;  /* 0x000077320b0e7816 */ /* 0x040fe400000000ff */
[----:B------:R-:W-:Y:S02]  /*0ab0*/  LOP3.LUT R12, R10, 0xffff, RZ, 0xc0, !PT ;  /* 0x0000ffff0a0c7812 */ /* 0x000fe400078ec0ff */
[----:B------:R-:W-:Y:S01]  /*0ac0*/  LOP3.LUT R10, R11, 0xffff, RZ, 0xc0, !PT ;  /* 0x0000ffff0b0a7812 */ /* 0x000fe200078ec0ff */
[----:B------:R-:W-:Y:S01]  /*0ad0*/  IMAD.MOV.U32 R11, RZ, RZ, R13 ;  /* 0x000000ffff0b7224 */ /* 0x000fe200078e000d */
[----:B------:R-:W-:Y:S01]  /*0ae0*/  LOP3.LUT R7, R9, 0xffff, RZ, 0xc0, !PT ;  /* 0x0000ffff09077812 */ /* 0x000fe200078ec0ff */
[----:B------:R-:W-:Y:S01]  /*0af0*/  IMAD.MOV.U32 R13, RZ, RZ, R14 ;  /* 0x000000ffff0d7224 */ /* 0x000fe200078e000e */
[----:B------:R-:W-:-:S02]  /*0b00*/  ISETP.GT.U32.AND P6, PT, R4, 0xf, PT ;  /* 0x0000000f0400780c */ /* 0x000fc40003fc4070 */
[----:B------:R-:W-:Y:S02]  /*0b10*/  PRMT R6, R8, 0x7732, RZ ;  /* 0x0000773208067816 */ /* 0x000fe400000000ff */
[----:B0-----:R-:W-:Y:S02]  /*0b20*/  SHF.L.U32 R4, R15, R4, RZ ;  /* 0x000000040f047219 */ /* 0x001fe400000006ff */
[----:B------:R-:W-:Y:S02]  /*0b30*/  PRMT R8, R9, 0x7732, RZ ;  /* 0x0000773209087816 */ /* 0x000fe400000000ff */
[----:B------:R-:W-:Y:S02]  /*0b40*/  ISETP.GT.U32.AND P5, PT, R7, 0xf, PT ;  /* 0x0000000f0700780c */ /* 0x000fe40003fa4070 */
[----:B------:R-:W-:Y:S02]  /*0b50*/  SHF.L.U32 R7, R15, R7, RZ ;  /* 0x000000070f077219 */ /* 0x000fe400000006ff */
[----:B------:R-:W-:-:S02]  /*0b60*/  ISETP.GT.U32.AND P2, PT, R6, 0xf, PT ;  /* 0x0000000f0600780c */ /* 0x000fc40003f44070 */
[----:B------:R-:W-:Y:S02]  /*0b70*/  SEL R4, R4, RZ, !P6 ;  /* 0x000000ff04047207 */ /* 0x000fe40007000000 */
[----:B------:R-:W-:Y:S02]  /*0b80*/  ISETP.GT.U32.AND P4, PT, R12, 0xf, PT ;  /* 0x0000000f0c00780c */ /* 0x000fe40003f84070 */
[----:B------:R-:W-:Y:S02]  /*0b90*/  SHF.L.U32 R9, R15, R12, RZ ;  /* 0x0000000c0f097219 */ /* 0x000fe400000006ff */
[----:B------:R-:W-:Y:S02]  /*0ba0*/  ISETP.GT.U32.AND P1, PT, R8, 0xf, PT ;  /* 0x0000000f0800780c */ /* 0x000fe40003f24070 */
[----:B------:R-:W-:Y:S02]  /*0bb0*/  ISETP.GT.U32.AND P0, PT, R11, 0xf, PT ;  /* 0x0000000f0b00780c */ /* 0x000fe40003f04070 */
[----:B------:R-:W-:-:S02]  /*0bc0*/  ISETP.GT.U32.AND P6, PT, R13, 0xf, PT ;  /* 0x0000000f0d00780c */ /* 0x000fc40003fc4070 */
[C---:B------:R-:W-:Y:S02]  /*0bd0*/  SHF.L.U32 R6, R15.reuse, R6, RZ ;  /* 0x000000060f067219 */ /* 0x040fe400000006ff */
[----:B------:R-:W-:Y:S02]  /*0be0*/  ISETP.GT.U32.AND P3, PT, R10, 0xf, PT ;  /* 0x0000000f0a00780c */ /* 0x000fe40003f64070 */
[C---:B------:R-:W-:Y:S02]  /*0bf0*/  SHF.L.U32 R12, R15.reuse, R10, RZ ;  /* 0x0000000a0f0c7219 */ /* 0x040fe400000006ff */
[C---:B------:R-:W-:Y:S02]  /*0c00*/  SHF.L.U32 R8, R15.reuse, R8, RZ ;  /* 0x000000080f087219 */ /* 0x040fe400000006ff */
[C---:B------:R-:W-:Y:S02]  /*0c10*/  SHF.L.U32 R11, R15.reuse, R11, RZ ;  /* 0x0000000b0f0b7219 */ /* 0x040fe400000006ff */
        /* <DEDUP_REMOVED lines=10> */
[----:B------:R-:W-:Y:S02]  /*0cc0*/  PRMT R6, R10, 0x5410, R11 ;  /* 0x000054100a067816 */ /* 0x000fe4000000000b */
[----:B------:R-:W-:-:S05]  /*0cd0*/  PRMT R7, R12, 0x5410, R13 ;  /* 0x000054100c077816 */ /* 0x000fca000000000d */
[----:B------:R-:W-:Y:S01]  /*0ce0*/  STG.E.128 desc[UR4][R2.64], R4 ;  /* 0x0000000402007986 */ /* 0x000fe2000c101d04 */
[----:B------:R-:W-:Y:S05]  /*0cf0*/  EXIT ;  /* 0x000000000000794d */ /* 0x000fea0003800000 */
.L_x_12662:
        /* <DEDUP_REMOVED lines=16> */
.L_x_21159:


//--------------------- .text._ZN2at6native18elementwise_kernelILi128ELi4EZNS0_15gpu_kernel_implINS0_13BinaryFunctorIlllZZZNS0_18lshift_kernel_cudaERNS_18TensorIteratorBaseEENKUlvE_clEvENKUlvE2_clEvEUlllE_EEEEvS5_RKT_EUliE_EEviT1_ --------------------------
	.section	.text._ZN2at6native18elementwise_kernelILi128ELi4EZNS0_15gpu_kernel_implINS0_13BinaryFunctorIlllZZZNS0_18lshift_kernel_cudaERNS_18TensorIteratorBaseEENKUlvE_clEvENKUlvE2_clEvEUlllE_EEEEvS5_RKT_EUliE_EEviT1_,"ax",@progbits
	.align	128
        .global         _ZN2at6native18elementwise_kernelILi128ELi4EZNS0_15gpu_kernel_implINS0_13BinaryFunctorIlllZZZNS0_18lshift_kernel_cudaERNS_18TensorIteratorBaseEENKUlvE_clEvENKUlvE2_clEvEUlllE_EEEEvS5_RKT_EUliE_EEviT1_
        .type           _ZN2at6native18elementwise_kernelILi128ELi4EZNS0_15gpu_kernel_implINS0_13BinaryFunctorIlllZZZNS0_18lshift_kernel_cudaERNS_18TensorIteratorBaseEENKUlvE_clEvENKUlvE2_clEvEUlllE_EEEEvS5_RKT_EUliE_EEviT1_,@function
        .size           _ZN2at6native18elementwise_kernelILi128ELi4EZNS0_15gpu_kernel_implINS0_13BinaryFunctorIlllZZZNS0_18lshift_kernel_cudaERNS_18TensorIteratorBaseEENKUlvE_clEvENKUlvE2_clEvEUlllE_EEEEvS5_RKT_EUliE_EEviT1_,(.L_x_21160 - _ZN2at6native18elementwise_kernelILi128ELi4EZNS0_15gpu_kernel_implINS0_13BinaryFunctorIlllZZZNS0_18lshift_kernel_cudaERNS_18TensorIteratorBaseEENKUlvE_clEvENKUlvE2_clEvEUlllE_EEEEvS5_RKT_EUliE_EEviT1_)
        .other          _ZN2at6native18elementwise_kernelILi128ELi4EZNS0_15gpu_kernel_implINS0_13BinaryFunctorIlllZZZNS0_18lshift_kernel_cudaERNS_18TensorIteratorBaseEENKUlvE_clEvENKUlvE2_clEvEUlllE_EEEEvS5_RKT_EUliE_EEviT1_,@"STO_CUDA_ENTRY STV_DEFAULT"
_ZN2at6native18elementwise_kernelILi128ELi4EZNS0_15gpu_kernel_implINS0_13BinaryFunctorIlllZZZNS0_18lshift_kernel_cudaERNS_18TensorIteratorBaseEENKUlvE_clEvENKUlvE2_clEvEUlllE_EEEEvS5_RKT_EUliE_EEviT1_:
.text._ZN2at6native18elementwise_kernelILi128ELi4EZNS0_15gpu_kernel_implINS0_13BinaryFunctorIlllZZZNS0_18lshift_kernel_cudaERNS_18TensorIteratorBaseEENKUlvE_clEvENKUlvE2_clEvEUlllE_EEEEvS5_RKT_EUliE_EEviT1_:
        /* <DEDUP_REMOVED lines=371> */
.L_x_12665:
        /* <DEDUP_REMOVED lines=17> */
.L_x_12669:
[----:B------:R0:W5:Y:S01]  /*1840*/  LDG.E.U8 R16, desc[UR36][R2.64] ;  /* 0x0000002402107981 */ /* 0x000162000c1e1100 */
[----:B------:R-:W-:Y:S01]  /*1850*/  IMAD.MOV.U32 R17, RZ, RZ, RZ ;  /* 0x000000ffff117224 */ /* 0x000fe200078e00ff */
[----:B------:R-:W-:Y:S06]  /*1860*/  BRA `(.L_x_12671) ;  /* 0x0000000c00407947 */ /* 0x000fec0003800000 */
.L_x_12668:
        /* <DEDUP_REMOVED lines=8> */
.L_x_12673:
[----:B------:R-:W2:Y:S02]  /*18f0*/  LDG.E R16, desc[UR36][R2.64] ;  /* 0x0000002402107981 */ /* 0x000ea4000c1e1900 */
[----:B--2---:R-:W-:Y:S01]  /*1900*/  SHF.R.S32.HI R17, RZ, 0x1f, R16 ;  /* 0x0000001fff117819 */ /* 0x004fe20000011410 */
[----:B------:R-:W-:Y:S06]  /*1910*/  BRA `(.L_x_12671) ;  /* 0x0000000c00147947 */ /* 0x000fec0003800000 */
.L_x_12672:
[----:B------:R-:W2:Y:S02]  /*1920*/  LDG.E.S16 R16, desc[UR36][R2.64] ;  /* 0x0000002402107981 */ /* 0x000ea4000c1e1700 */
[----:B--2---:R-:W-:Y:S01]  /*1930*/  SHF.R.S32.HI R17, RZ, 0x1f, R16 ;  /* 0x0000001fff117819 */ /* 0x004fe20000011410 */
[----:B------:R-:W-:Y:S06]  /*1940*/  BRA `(.L_x_12671) ;  /* 0x0000000c00087947 */ /* 0x000fec0003800000 */
.L_x_12667:
        /* <DEDUP_REMOVED lines=9> */
.L_x_12675:
[----:B------:R-:W2:Y:S02]  /*19e0*/  LDG.E.U16 R2, desc[UR36][R2.64] ;  /* 0x0000002402027981 */ /* 0x000ea4000c1e1500 */
[----:B--2---:R-:W-:-:S06]  /*19f0*/  HADD2.F32 R16, -RZ, R2.H0_H0 ;  /* 0x20000002ff107230 */ /* 0x004fcc0000004100 */
[----:B------:R-:W0:Y:S01]  /*1a00*/  F2I.S64.TRUNC R16, R16 ;  /* 0x0000001000107311 */ /* 0x000e22000020d900 */
[----:B------:R-:W-:Y:S05]  /*1a10*/  BRA `(.L_x_12671) ;  /* 0x0000000800d47947 */ /* 0x000fea0003800000 */
.L_x_12674:
        /* <DEDUP_REMOVED lines=9> */
.L_x_12677:
[----:B------:R-:W2:Y:S02]  /*1ab0*/  LDG.E.U16 R2, desc[UR36][R2.64] ;  /* 0x0000002402027981 */ /* 0x000ea4000c1e1500 */
[----:B--2---:R-:W-:-:S06]  /*1ac0*/  HADD2.F32 R16, -RZ, R2.H0_H0 ;  /* 0x20000002ff107230 */ /* 0x004fcc0000004100 */
[----:B------:R-:W0:Y:S01]  /*1ad0*/  F2I.S64.TRUNC R16, R16 ;  /* 0x0000001000107311 */ /* 0x000e22000020d900 */
[----:B------:R-:W-:Y:S05]  /*1ae0*/  BRA `(.L_x_12671) ;  /* 0x0000000800a07947 */ /* 0x000fea0003800000 */
.L_x_12676:
[----:B------:R-:W2:Y:S02]  /*1af0*/  LDG.E.64 R2, desc[UR36][R2.64] ;  /* 0x0000002402027981 */ /* 0x000ea4000c1e1b00 */
[----:B--2---:R0:W1:Y:S01]  /*1b00*/  F2I.S64.F64.TRUNC R16, R2 ;  /* 0x0000000200107311 */ /* 0x004062000030d900 */
[----:B------:R-:W-:Y:S05]  /*1b10*/  BRA `(.L_x_12671) ;  /* 0x0000000800947947 */ /* 0x000fea0003800000 */
.L_x_12666:
        /* <DEDUP_REMOVED lines=13> */
.L_x_12680:
[----:B------:R-:W2:Y:S02]  /*1bf0*/  LDG.E.64 R2, desc[UR36][R2.64] ;  /* 0x0000002402027981 */ /* 0x000ea4000c1e1b00 */
[----:B--2---:R0:W1:Y:S01]  /*1c00*/  F2I.S64.F64.TRUNC R16, R2 ;  /* 0x0000000200107311 */ /* 0x004062000030d900 */
[----:B------:R-:W-:Y:S05]  /*1c10*/  BRA `(.L_x_12671) ;  /* 0x0000000800547947 */ /* 0x000fea0003800000 */
.L_x_12679:
        /* <DEDUP_REMOVED lines=26> */
.L_x_12682:
        /* <DEDUP_REMOVED lines=13> */
.L_x_12681:
[----:B------:R-:W2:Y:S02]  /*1e90*/  LDG.E.U16 R16, desc[UR36][R2.64] ;  /* 0x0000002402107981 */ /* 0x000ea4000c1e1500 */
[----:B--2---:R-:W-:-:S06]  /*1ea0*/  IMAD.U32 R16, R16, 0x10000, RZ ;  /* 0x0001000010107824 */ /* 0x004fcc00078e00ff */
[----:B------:R-:W0:Y:S01]  /*1eb0*/  F2I.S64.TRUNC R16, R16 ;  /* 0x0000001000107311 */ /* 0x000e22000020d900 */
[----:B------:R-:W-:Y:S05]  /*1ec0*/  BRA `(.L_x_12671) ;  /* 0x0000000400a87947 */ /* 0x000fea0003800000 */
.L_x_12678:
        /* <DEDUP_REMOVED lines=11> */
.L_x_12685:
        /* <DEDUP_REMOVED lines=21> */
.L_x_12689:
[----:B------:R-:W-:Y:S05]  /*20d0*/  BSYNC.RECONVERGENT B1 ;  /* 0x0000000000017941 */ /* 0x000fea0003800200 */
.L_x_12688:
[----:B------:R-:W-:Y:S02]  /*20e0*/  SHF.L.U32 R0, R0, 0x14, RZ ;  /* 0x0000001400007819 */ /* 0x000fe400000006ff */
[----:B------:R-:W-:-:S04]  /*20f0*/  LEA R2, R2, 0x3b800000, 0x17 ;  /* 0x3b80000002027811 */ /* 0x000fc800078eb8ff */
[----:B------:R-:W-:-:S07]  /*2100*/  LOP3.LUT R16, R2, R0, R7, 0xfe, !PT ;  /* 0x0000000002107212 */ /* 0x000fce00078efe07 */
.L_x_12687:
[----:B------:R-:W-:Y:S05]  /*2110*/  BSYNC.RECONVERGENT B0 ;  /* 0x0000000000007941 */ /* 0x000fea0003800200 */
.L_x_12686:
[----:B------:R-:W1:Y:S01]  /*2120*/  F2I.S64.TRUNC R16, R16 ;  /* 0x0000001000107311 */ /* 0x000e62000020d900 */
[----:B------:R-:W-:Y:S05]  /*2130*/  BRA `(.L_x_12671) ;  /* 0x00000004000c7947 */ /* 0x000fea0003800000 */
.L_x_12684:
        /* <DEDUP_REMOVED lines=21> */
.L_x_12693:
[----:B------:R-:W-:Y:S05]  /*2290*/  BSYNC.RECONVERGENT B1 ;  /* 0x0000000000017941 */ /* 0x000fea0003800200 */
.L_x_12692:
[----:B------:R-:W-:Y:S01]  /*22a0*/  IMAD.SHL.U32 R0, R0, 0x200000, RZ ;  /* 0x0020000000007824 */ /* 0x000fe200078e00ff */
[----:B------:R-:W-:-:S04]  /*22b0*/  LEA R2, R2, 0x37800000, 0x17 ;  /* 0x3780000002027811 */ /* 0x000fc800078eb8ff */
[----:B------:R-:W-:-:S07]  /*22c0*/  LOP3.LUT R16, R2, R0, R7, 0xfe, !PT ;  /* 0x0000000002107212 */ /* 0x000fce00078efe07 */
.L_x_12691:
[----:B------:R-:W-:Y:S05]  /*22d0*/  BSYNC.RECONVERGENT B0 ;  /* 0x0000000000007941 */ /* 0x000fea0003800200 */
.L_x_12690:
[----:B------:R-:W2:Y:S01]  /*22e0*/  F2I.S64.TRUNC R16, R16 ;  /* 0x0000001000107311 */ /* 0x000ea2000020d900 */
[----:B------:R-:W-:Y:S05]  /*22f0*/  BRA `(.L_x_12671) ;  /* 0x00000000009c7947 */ /* 0x000fea0003800000 */
.L_x_12683:
[----:B------:R-:W-:-:S09]  /*2300*/  UISETP.NE.AND UP0, UPT, UR4, 0x1c, UPT ;  /* 0x0000001c0400788c */ /* 0x000fd2000bf05270 */
[----:B------:R-:W-:Y:S05]  /*2310*/  BRA.U !UP0, `(.L_x_12694) ;  /* 0x00000001088c7547 */ /* 0x000fea000b800000 */
[----:B------:R-:W-:-:S09]  /*2320*/  UISETP.NE.AND UP0, UPT, UR4, 0x1d, UPT ;  /* 0x0000001d0400788c */ /* 0x000fd2000bf05270 */
[----:B------:R-:W-:Y:S05]  /*2330*/  BRA.U !UP0, `(.L_x_12695) ;  /* 0x00000001087c7547 */ /* 0x000fea000b800000 */
[----:B------:R-:W-:-:S09]  /*2340*/  UISETP.NE.AND UP0, UPT, UR4, 0x2c, UPT ;  /* 0x0000002c0400788c */ /* 0x000fd2000bf05270 */
[----:B------:R-:W-:Y:S05]  /*2350*/  BRA.U !UP0, `(.L_x_12696) ;  /* 0x0000000108487547 */ /* 0x000fea000b800000 */
.L_x_12670:
        /* <DEDUP_REMOVED lines=16> */
.L_x_12697:
[----:B------:R-:W-:Y:S01]  /*2460*/  CS2R R16, SRZ ;  /* 0x0000000000107805 */ /* 0x000fe2000001ff00 */
[----:B------:R-:W-:Y:S06]  /*2470*/  BRA `(.L_x_12671) ;  /* 0x00000000003c7947 */ /* 0x000fec0003800000 */
.L_x_12696:
        /* <DEDUP_REMOVED lines=8> */
.L_x_12699:
[----:B------:R-:W-:Y:S05]  /*2500*/  BSYNC.RECONVERGENT B0 ;  /* 0x0000000000007941 */ /* 0x000fea0003800200 */
.L_x_12698:
[----:B------:R-:W4:Y:S01]  /*2510*/  F2I.S64.TRUNC R16, R16 ;  /* 0x0000001000107311 */ /* 0x000f22000020d900 */
[----:B------:R-:W-:Y:S05]  /*2520*/  BRA `(.L_x_12671) ;  /* 0x0000000000107947 */ /* 0x000fea0003800000 */
.L_x_12695:
[----:B------:R0:W5:Y:S01]  /*2530*/  LDG.E.64 R16, desc[UR36][R2.64] ;  /* 0x0000002402107981 */ /* 0x000162000c1e1b00 */
[----:B------:R-:W-:Y:S05]  /*2540*/  BRA `(.L_x_12671) ;  /* 0x0000000000087947 */ /* 0x000fea0003800000 */
.L_x_12694:
[----:B------:R3:W5:Y:S01]  /*2550*/  LDG.E R16, desc[UR36][R2.64] ;  /* 0x0000002402107981 */ /* 0x000762000c1e1900 */
[----:B------:R-:W-:-:S07]  /*2560*/  IMAD.MOV.U32 R17, RZ, RZ, RZ ;  /* 0x000000ffff117224 */ /* 0x000fce00078e00ff */
.L_x_12671:
        /* <DEDUP_REMOVED lines=17> */
.L_x_12703:
[----:B------:R3:W5:Y:S01]  /*2680*/  LDG.E.U8 R4, desc[UR36][R22.64] ;  /* 0x0000002416047981 */ /* 0x000762000c1e1100 */
[----:B0-----:R-:W-:Y:S01]  /*2690*/  HFMA2 R5, -RZ, RZ, 0, 0 ;  /* 0x00000000ff057431 */ /* 0x001fe200000001ff */
[----:B------:R-:W-:Y:S06]  /*26a0*/  BRA `(.L_x_12705) ;  /* 0x0000000c00407947 */ /* 0x000fec0003800000 */
.L_x_12702:
        /* <DEDUP_REMOVED lines=8> */
.L_x_12707:
[----:B------:R-:W0:Y:S02]  /*2730*/  LDG.E R4, desc[UR36][R22.64] ;  /* 0x0000002416047981 */ /* 0x000e24000c1e1900 */
[----:B0-----:R-:W-:Y:S01]  /*2740*/  SHF.R.S32.HI R5, RZ, 0x1f, R4 ;  /* 0x0000001fff057819 */ /* 0x001fe20000011404 */
[----:B------:R-:W-:Y:S06]  /*2750*/  BRA `(.L_x_12705) ;  /* 0x0000000c00147947 */ /* 0x000fec0003800000 */
.L_x_12706:
[----:B------:R-:W0:Y:S02]  /*2760*/  LDG.E.S16 R4, desc[UR36][R22.64] ;  /* 0x0000002416047981 */ /* 0x000e24000c1e1700 */
[----:B0-----:R-:W-:Y:S01]  /*2770*/  SHF.R.S32.HI R5, RZ, 0x1f, R4 ;  /* 0x0000001fff057819 */ /* 0x001fe20000011404 */
[----:B------:R-:W-:Y:S06]  /*2780*/  BRA `(.L_x_12705) ;  /* 0x0000000c00087947 */ /* 0x000fec0003800000 */
.L_x_12701:
        /* <DEDUP_REMOVED lines=9> */
.L_x_12709:
[----:B------:R-:W3:Y:S02]  /*2820*/  LDG.E.U16 R22, desc[UR36][R22.64] ;  /* 0x0000002416167981 */ /* 0x000ee4000c1e1500 */
[----:B---3--:R-:W-:-:S06]  /*2830*/  HADD2.F32 R4, -RZ, R22.H0_H0 ;  /* 0x20000016ff047230 */ /* 0x008fcc0000004100 */
[----:B0-----:R-:W0:Y:S01]  /*2840*/  F2I.S64.TRUNC R4, R4 ;  /* 0x0000000400047311 */ /* 0x001e22000020d900 */
[----:B------:R-:W-:Y:S05]  /*2850*/  BRA `(.L_x_12705) ;  /* 0x0000000800d47947 */ /* 0x000fea0003800000 */
.L_x_12708:
        /* <DEDUP_REMOVED lines=9> */
.L_x_12711:
[----:B------:R-:W3:Y:S02]  /*28f0*/  LDG.E.U16 R22, desc[UR36][R22.64] ;  /* 0x0000002416167981 */ /* 0x000ee4000c1e1500 */
[----:B---3--:R-:W-:-:S06]  /*2900*/  HADD2.F32 R4, -RZ, R22.H0_H0 ;  /* 0x20000016ff047230 */ /* 0x008fcc0000004100 */
[----:B0-----:R-:W0:Y:S01]  /*2910*/  F2I.S64.TRUNC R4, R4 ;  /* 0x0000000400047311 */ /* 0x001e22000020d900 */
[----:B------:R-:W-:Y:S05]  /*2920*/  BRA `(.L_x_12705) ;  /* 0x0000000800a07947 */ /* 0x000fea0003800000 */
.L_x_12710:
[----:B0-----:R-:W3:Y:S02]  /*2930*/  LDG.E.64 R4, desc[UR36][R22.64] ;  /* 0x0000002416047981 */ /* 0x001ee4000c1e1b00 */
[----:B---3--:R-:W0:Y:S01]  /*2940*/  F2I.S64.F64.TRUNC R4, R4 ;  /* 0x0000000400047311 */ /* 0x008e22000030d900 */
[----:B------:R-:W-:Y:S05]  /*2950*/  BRA `(.L_x_12705) ;  /* 0x0000000800947947 */ /* 0x000fea0003800000 */
.L_x_12700:
        /* <DEDUP_REMOVED lines=13> */
.L_x_12714:
[----:B0-----:R-:W3:Y:S02]  /*2a30*/  LDG.E.64 R4, desc[UR36][R22.64] ;  /* 0x0000002416047981 */ /* 0x001ee4000c1e1b00 */
[----:B---3--:R-:W0:Y:S01]  /*2a40*/  F2I.S64.F64.TRUNC R4, R4 ;  /* 0x0000000400047311 */ /* 0x008e22000030d900 */
[----:B------:R-:W-:Y:S05]  /*2a50*/  BRA `(.L_x_12705) ;  /* 0x0000000800547947 */ /* 0x000fea0003800000 */
.L_x_12713:
        /* <DEDUP_REMOVED lines=26> */
.L_x_12716:
        /* <DEDUP_REMOVED lines=13> */
.L_x_12715:
[----:B------:R-:W3:Y:S02]  /*2cd0*/  LDG.E.U16 R4, desc[UR36][R22.64] ;  /* 0x0000002416047981 */ /* 0x000ee4000c1e1500 */
[----:B---3--:R-:W-:-:S06]  /*2ce0*/  IMAD.U32 R4, R4, 0x10000, RZ ;  /* 0x0001000004047824 */ /* 0x008fcc00078e00ff */
[----:B0-----:R-:W0:Y:S01]  /*2cf0*/  F2I.S64.TRUNC R4, R4 ;  /* 0x0000000400047311 */ /* 0x001e22000020d900 */
[----:B------:R-:W-:Y:S05]  /*2d00*/  BRA `(.L_x_12705) ;  /* 0x0000000400a87947 */ /* 0x000fea0003800000 */
.L_x_12712:
        /* <DEDUP_REMOVED lines=11> */
.L_x_12719:
        /* <DEDUP_REMOVED lines=21> */
.L_x_12723:
[----:B------:R-:W-:Y:S05]  /*2f10*/  BSYNC.RECONVERGENT B1 ;  /* 0x0000000000017941 */ /* 0x000fea0003800200 */
.L_x_12722:
[----:B------:R-:W-:Y:S01]  /*2f20*/  IMAD.SHL.U32 R0, R0, 0x100000, RZ ;  /* 0x0010000000007824 */ /* 0x000fe200078e00ff */
[----:B------:R-:W-:-:S04]  /*2f30*/  LEA R2, R2, 0x3b800000, 0x17 ;  /* 0x3b80000002027811 */ /* 0x000fc800078eb8ff */
[----:B------:R-:W-:-:S07]  /*2f40*/  LOP3.LUT R4, R2, R0, R7, 0xfe, !PT ;  /* 0x0000000002047212 */ /* 0x000fce00078efe07 */
.L_x_12721:
[----:B------:R-:W-:Y:S05]  /*2f50*/  BSYNC.RECONVERGENT B0 ;  /* 0x0000000000007941 */ /* 0x000fea0003800200 */
.L_x_12720:
[----:B0-----:R-:W0:Y:S01]  /*2f60*/  F2I.S64.TRUNC R4, R4 ;  /* 0x0000000400047311 */ /* 0x001e22000020d900 */
[----:B------:R-:W-:Y:S05]  /*2f70*/  BRA `(.L_x_12705) ;  /* 0x00000004000c7947 */ /* 0x000fea0003800000 */
.L_x_12718:
        /* <DEDUP_REMOVED lines=21> */
.L_x_12727:
[----:B------:R-:W-:Y:S05]  /*30d0*/  BSYNC.RECONVERGENT B1 ;  /* 0x0000000000017941 */ /* 0x000fea0003800200 */
.L_x_12726:
[----:B------:R-:W-:Y:S01]  /*30e0*/  IMAD.SHL.U32 R0, R0, 0x200000, RZ ;  /* 0x0020000000007824 */ /* 0x000fe200078e00ff */
[----:B------:R-:W-:-:S04]  /*30f0*/  LEA R2, R2, 0x37800000, 0x17 ;  /* 0x3780000002027811 */ /* 0x000fc800078eb8ff */
[----:B------:R-:W-:-:S07]  /*3100*/  LOP3.LUT R4, R2, R0, R7, 0xfe, !PT ;  /* 0x0000000002047212 */ /* 0x000fce00078efe07 */
.L_x_12725:
[----:B------:R-:W-:Y:S05]  /*3110*/  BSYNC.RECONVERGENT B0 ;  /* 0x0000000000007941 */ /* 0x000fea0003800200 */
.L_x_12724:
[----:B0-----:R-:W0:Y:S01]  /*3120*/  F2I.S64.TRUNC R4, R4 ;  /* 0x0000000400047311 */ /* 0x001e22000020d900 */
[----:B------:R-:W-:Y:S05]  /*3130*/  BRA `(.L_x_12705) ;  /* 0x00000000009c7947 */ /* 0x000fea0003800000 */
.L_x_12717:
[----:B------:R-:W-:-:S09]  /*3140*/  UISETP.NE.AND UP0, UPT, UR4, 0x1c, UPT ;  /* 0x0000001c0400788c */ /* 0x000fd2000bf05270 */
[----:B------:R-:W-:Y:S05]  /*3150*/  BRA.U !UP0, `(.L_x_12728) ;  /* 0x00000001088c7547 */ /* 0x000fea000b800000 */
[----:B------:R-:W-:-:S09]  /*3160*/  UISETP.NE.AND UP0, UPT, UR4, 0x1d, UPT ;  /* 0x0000001d0400788c */ /* 0x000fd2000bf05270 */
[----:B------:R-:W-:Y:S05]  /*3170*/  BRA.U !UP0, `(.L_x_12729) ;  /* 0x00000001087c7547 */ /* 0x000fea000b800000 */
[----:B------:R-:W-:-:S09]  /*3180*/  UISETP.NE.AND UP0, UPT, UR4, 0x2c, UPT ;  /* 0x0000002c0400788c */ /* 0x000fd2000bf05270 */
[----:B------:R-:W-:Y:S05]  /*3190*/  BRA.U !UP0, `(.L_x_12730) ;  /* 0x0000000108487547 */ /* 0x000fea000b800000 */
.L_x_12704:
        /* <DEDUP_REMOVED lines=16> */
.L_x_12731:
[----:B------:R-:W-:Y:S01]  /*32a0*/  CS2R R4, SRZ ;  /* 0x0000000000047805 */ /* 0x000fe2000001ff00 */
[----:B------:R-:W-:Y:S06]  /*32b0*/  BRA `(.L_x_12705) ;  /* 0x00000000003c7947 */ /* 0x000fec0003800000 */
.L_x_12730:
        /* <DEDUP_REMOVED lines=8> */
.L_x_12733:
[----:B------:R-:W-:Y:S05]  /*3340*/  BSYNC.RECONVERGENT B0 ;  /* 0x0000000000007941 */ /* 0x000fea0003800200 */
.L_x_12732:
[----:B0-----:R-:W0:Y:S01]  /*3350*/  F2I.S64.TRUNC R4, R4 ;  /* 0x0000000400047311 */ /* 0x001e22000020d900 */
[----:B------:R-:W-:Y:S05]  /*3360*/  BRA `(.L_x_12705) ;  /* 0x0000000000107947 */ /* 0x000fea0003800000 */
.L_x_12729:
[----:B0-----:R0:W5:Y:S01]  /*3370*/  LDG.E.64 R4, desc[UR36][R22.64] ;  /* 0x0000002416047981 */ /* 0x001162000c1e1b00 */
[----:B------:R-:W-:Y:S05]  /*3380*/  BRA `(.L_x_12705) ;  /* 0x0000000000087947 */ /* 0x000fea0003800000 */
.L_x_12728:
[----:B------:R3:W5:Y:S01]  /*3390*/  LDG.E R4, desc[UR36][R22.64] ;  /* 0x0000002416047981 */ /* 0x000762000c1e1900 */
[----:B0-----:R-:W-:-:S07]  /*33a0*/  IMAD.MOV.U32 R5, RZ, RZ, RZ ;  /* 0x000000ffff057224 */ /* 0x001fce00078e00ff */
.L_x_12705:
[----:B------:R-:W1:Y:S01]  /*33b0*/  LDCU.64 UR6, c[0x0][0x5e8] ;  /* 0x0000bd00ff0677ac */ /* 0x000e620008000a00 */
[----:B0--3-5:R-:W-:Y:S02]  /*33c0*/  ISETP.GT.U32.AND P0, PT, R4, 0x3f, PT ;  /* 0x0000003f0400780c */ /* 0x029fe40003f04070 */
[CC--:B-12-4-:R-:W-:Y:S01]  /*33d0*/  SHF.L.U32 R0, R16.reuse, R4.reuse, RZ ;  /* 0x0000000410007219 */ /* 0x0d6fe200000006ff */
[----:B------:R-:W-:Y:S01]  /*33e0*/  UPRMT UR4, UR43, 0x9910, URZ ;  /* 0x000099102b047896 */ /* 0x000fe200080000ff */
[----:B------:R-:W-:Y:S02]  /*33f0*/  ISETP.GT.U32.AND.EX P0, PT, R5, RZ, PT, P0 ;  /* 0x000000ff0500720c */ /* 0x000fe40003f04100 */
[----:B------:R-:W-:Y:S01]  /*3400*/  SHF.L.U64.HI R4, R16, R4, R17 ;  /* 0x0000000410047219 */ /* 0x000fe20000010211 */
[----:B------:R-:W-:Y:S01]  /*3410*/  UISETP.GT.AND UP0, UPT, UR4, 0x9, UPT ;  /* 0x000000090400788c */ /* 0x000fe2000bf04270 */
[----:B------:R-:W-:Y:S02]  /*3420*/  SEL R7, R0, RZ, !P0 ;  /* 0x000000ff00077207 */ /* 0x000fe40004000000 */
[----:B------:R-:W-:-:S03]  /*3430*/  SEL R5, R4, RZ, !P0 ;  /* 0x000000ff04057207 */ /* 0x000fc60004000000 */
[----:B------:R-:W-:Y:S01]  /*3440*/  IMAD.MOV.U32 R4, RZ, RZ, R7 ;  /* 0x000000ffff047224 */ /* 0x000fe200078e0007 */
[----:B------:R-:W-:-:S04]  /*3450*/  IADD3 R2, P1, PT, R18, UR6, RZ ;  /* 0x0000000612027c10 */ /* 0x000fc8000ff3e0ff */
        /* <DEDUP_REMOVED lines=12> */
.L_x_12737:
[----:B------:R1:W-:Y:S01]  /*3520*/  STG.E.U8 desc[UR36][R2.64], R7 ;  /* 0x0000000702007986 */ /* 0x0003e2000c101124 */
[----:B------:R-:W-:Y:S05]  /*3530*/  BRA `(.L_x_12739) ;  /* 0x0000000c003c7947 */ /* 0x000fea0003800000 */
.L_x_12736:
        /* <DEDUP_REMOVED lines=8> */
.L_x_12741:
[----:B------:R3:W-:Y:S01]  /*35c0*/  STG.E desc[UR36][R2.64], R7 ;  /* 0x0000000702007986 */ /* 0x0007e2000c101924 */
[----:B------:R-:W-:Y:S05]  /*35d0*/  BRA `(.L_x_12739) ;  /* 0x0000000c00147947 */ /* 0x000fea0003800000 */
.L_x_12740:
[----:B------:R2:W-:Y:S01]  /*35e0*/  STG.E.U16 desc[UR36][R2.64], R7 ;  /* 0x0000000702007986 */ /* 0x0005e2000c101524 */
[----:B------:R-:W-:Y:S05]  /*35f0*/  BRA `(.L_x_12739) ;  /* 0x0000000c000c7947 */ /* 0x000fea0003800000 */
.L_x_12735:
        /* <DEDUP_REMOVED lines=9> */
.L_x_12743:
[----:B------:R-:W0:Y:S02]  /*3690*/  I2F.S64 R0, R4 ;  /* 0x0000000400007312 */ /* 0x000e240000301400 */
[----:B0-----:R-:W-:-:S05]  /*36a0*/  F2FP.F16.F32.PACK_AB R0, RZ, R0 ;  /* 0x00000000ff00723e */ /* 0x001fca00000000ff */
[----:B------:R0:W-:Y:S01]  /*36b0*/  STG.E.U16 desc[UR36][R2.64], R0 ;  /* 0x0000000002007986 */ /* 0x0001e2000c101524 */
[----:B------:R-:W-:Y:S05]  /*36c0*/  BRA `(.L_x_12739) ;  /* 0x0000000800d87947 */ /* 0x000fea0003800000 */
.L_x_12742:
        /* <DEDUP_REMOVED lines=10> */
.L_x_12745:
[----:B------:R-:W0:Y:S02]  /*3770*/  I2F.S64 R4, R4 ;  /* 0x0000000400047312 */ /* 0x000e240000301400 */
[----:B0-----:R-:W-:-:S04]  /*3780*/  F2FP.F16.F32.PACK_AB R5, RZ, R4 ;  /* 0x00000004ff05723e */ /* 0x001fc800000000ff */
[----:B------:R-:W-:-:S05]  /*3790*/  PRMT R5, R5, 0x5410, RZ ;  /* 0x0000541005057816 */ /* 0x000fca00000000ff */
[----:B------:R0:W-:Y:S01]  /*37a0*/  STG.E desc[UR36][R2.64], R5 ;  /* 0x0000000502007986 */ /* 0x0001e2000c101924 */
[----:B------:R-:W-:Y:S05]  /*37b0*/  BRA `(.L_x_12739) ;  /* 0x00000008009c7947 */ /* 0x000fea0003800000 */
.L_x_12744:
[----:B------:R-:W0:Y:S02]  /*37c0*/  I2F.F64.S64 R4, R4 ;  /* 0x0000000400047312 */ /* 0x000e240000301c00 */
[----:B0-----:R0:W-:Y:S01]  /*37d0*/  STG.E.64 desc[UR36][R2.64], R4 ;  /* 0x0000000402007986 */ /* 0x0011e2000c101b24 */
[----:B------:R-:W-:Y:S05]  /*37e0*/  BRA `(.L_x_12739) ;  /* 0x0000000800907947 */ /* 0x000fea0003800000 */
.L_x_12734:
        /* <DEDUP_REMOVED lines=13> */
.L_x_12748:
[----:B------:R-:W0:Y:S01]  /*38c0*/  I2F.F64.S64 R4, R4 ;  /* 0x0000000400047312 */ /* 0x000e220000301c00 */
[----:B------:R-:W-:-:S05]  /*38d0*/  CS2R R6, SRZ ;  /* 0x0000000000067805 */ /* 0x000fca000001ff00 */
[----:B0-----:R0:W-:Y:S01]  /*38e0*/  STG.E.128 desc[UR36][R2.64], R4 ;  /* 0x0000000402007986 */ /* 0x0011e2000c101d24 */
[----:B------:R-:W-:Y:S05]  /*38f0*/  BRA `(.L_x_12739) ;  /* 0x00000008004c7947 */ /* 0x000fea0003800000 */
.L_x_12747:
        /* <DEDUP_REMOVED lines=19> */
.L_x_12752:
[----:B------:R-:W-:Y:S05]  /*3a30*/  BSYNC.RECONVERGENT B0 ;  /* 0x0000000000007941 */ /* 0x000fea0003800200 */
.L_x_12751:
[----:B------:R-:W-:-:S05]  /*3a40*/  LOP3.LUT R7, R0, 0x80, R7, 0xf8, !PT ;  /* 0x0000008000077812 */ /* 0x000fca00078ef807 */
[----:B------:R0:W-:Y:S01]  /*3a50*/  STG.E.U8 desc[UR36][R2.64], R7 ;  /* 0x0000000702007986 */ /* 0x0001e2000c101124 */
[----:B------:R-:W-:Y:S05]  /*3a60*/  BRA `(.L_x_12739) ;  /* 0x0000000400f07947 */ /* 0x000fea0003800000 */
.L_x_12750:
        /* <DEDUP_REMOVED lines=15> */
.L_x_12754:
[----:B------:R-:W-:Y:S05]  /*3b60*/  BSYNC.RECONVERGENT B0 ;  /* 0x0000000000007941 */ /* 0x000fea0003800200 */
.L_x_12753:
[----:B------:R-:W-:-:S05]  /*3b70*/  LOP3.LUT R7, R0, 0x80, R7, 0xf8, !PT ;  /* 0x0000008000077812 */ /* 0x000fca00078ef807 */
[----:B------:R0:W-:Y:S01]  /*3b80*/  STG.E.U8 desc[UR36][R2.64], R7 ;  /* 0x0000000702007986 */ /* 0x0001e2000c101124 */
[----:B------:R-:W-:Y:S05]  /*3b90*/  BRA `(.L_x_12739) ;  /* 0x0000000400a47947 */ /* 0x000fea0003800000 */
.L_x_12749:
[----:B------:R-:W0:Y:S02]  /*3ba0*/  I2F.S64 R0, R4 ;  /* 0x0000000400007312 */ /* 0x000e240000301400 */
[----:B0-----:R-:W-:-:S05]  /*3bb0*/  F2FP.BF16.F32.PACK_AB R0, RZ, R0 ;  /* 0x00000000ff00723e */ /* 0x001fca00000010ff */
[----:B------:R0:W-:Y:S01]  /*3bc0*/  STG.E.U16 desc[UR36][R2.64], R0 ;  /* 0x0000000002007986 */ /* 0x0001e2000c101524 */
[----:B------:R-:W-:Y:S05]  /*3bd0*/  BRA `(.L_x_12739) ;  /* 0x0000000400947947 */ /* 0x000fea0003800000 */
.L_x_12746:
        /* <DEDUP_REMOVED lines=10> */
.L_x_12757:
        /* <DEDUP_REMOVED lines=13> */
.L_x_12760:
[----:B------:R-:W-:-:S04]  /*3d50*/  SHF.R.U32.HI R0, RZ, 0x14, R5 ;  /* 0x00000014ff007819 */ /* 0x000fc80000011605 */
[----:B------:R-:W-:-:S04]  /*3d60*/  LOP3.LUT R0, R0, 0x1, RZ, 0xc0, !PT ;  /* 0x0000000100007812 */ /* 0x000fc800078ec0ff */
[----:B------:R-:W-:-:S04]  /*3d70*/  IADD3 R0, PT, PT, R5, 0x487ffff, R0 ;  /* 0x0487ffff05007810 */ /* 0x000fc80007ffe000 */
[----:B------:R-:W-:-:S04]  /*3d80*/  SHF.R.U32.HI R0, RZ, 0x14, R0 ;  /* 0x00000014ff007819 */ /* 0x000fc80000011600 */
[----:B------:R-:W-:-:S07]  /*3d90*/  LOP3.LUT R4, R0, 0xff, RZ, 0xc0, !PT ;  /* 0x000000ff00047812 */ /* 0x000fce00078ec0ff */
.L_x_12761:
[----:B------:R-:W-:-:S04]  /*3da0*/  SHF.R.U32.HI R5, RZ, 0x18, R5 ;  /* 0x00000018ff057819 */ /* 0x000fc80000011605 */
[----:B------:R-:W-:-:S04]  /*3db0*/  LOP3.LUT R4, R4, 0x80, R5, 0xf8, !PT ;  /* 0x0000008004047812 */ /* 0x000fc800078ef805 */
[----:B------:R-:W-:-:S07]  /*3dc0*/  PRMT R0, R4, 0x7610, R0 ;  /* 0x0000761004007816 */ /* 0x000fce0000000000 */
.L_x_12759:
[----:B------:R-:W-:Y:S05]  /*3dd0*/  BSYNC.RECONVERGENT B0 ;  /* 0x0000000000007941 */ /* 0x000fea0003800200 */
.L_x_12758:
[----:B------:R0:W-:Y:S01]  /*3de0*/  STG.E.U8 desc[UR36][R2.64], R0 ;  /* 0x0000000002007986 */ /* 0x0001e2000c101124 */
[----:B------:R-:W-:Y:S05]  /*3df0*/  BRA `(.L_x_12739) ;  /* 0x00000004000c7947 */ /* 0x000fea0003800000 */
.L_x_12756:
        /* <DEDUP_REMOVED lines=13> */
.L_x_12764:
[----:B------:R-:W-:-:S04]  /*3ed0*/  SHF.R.U32.HI R0, RZ, 0x15, R5 ;  /* 0x00000015ff007819 */ /* 0x000fc80000011605 */
[----:B------:R-:W-:-:S04]  /*3ee0*/  LOP3.LUT R0, R0, 0x1, RZ, 0xc0, !PT ;  /* 0x0000000100007812 */ /* 0x000fc800078ec0ff */
[----:B------:R-:W-:-:S04]  /*3ef0*/  IADD3 R0, PT, PT, R5, 0x88fffff, R0 ;  /* 0x088fffff05007810 */ /* 0x000fc80007ffe000 */
[----:B------:R-:W-:-:S04]  /*3f00*/  SHF.R.U32.HI R0, RZ, 0x15, R0 ;  /* 0x00000015ff007819 */ /* 0x000fc80000011600 */
[----:B------:R-:W-:-:S07]  /*3f10*/  LOP3.LUT R4, R0, 0xff, RZ, 0xc0, !PT ;  /* 0x000000ff00047812 */ /* 0x000fce00078ec0ff */
.L_x_12765:
[----:B------:R-:W-:-:S04]  /*3f20*/  SHF.R.U32.HI R5, RZ, 0x18, R5 ;  /* 0x00000018ff057819 */ /* 0x000fc80000011605 */
[----:B------:R-:W-:-:S04]  /*3f30*/  LOP3.LUT R4, R4, 0x80, R5, 0xf8, !PT ;  /* 0x0000008004047812 */ /* 0x000fc800078ef805 */
[----:B------:R-:W-:-:S07]  /*3f40*/  PRMT R0, R4, 0x7610, R0 ;  /* 0x0000761004007816 */ /* 0x000fce0000000000 */
.L_x_12763:
[----:B------:R-:W-:Y:S05]  /*3f50*/  BSYNC.RECONVERGENT B0 ;  /* 0x0000000000007941 */ /* 0x000fea0003800200 */
.L_x_12762:
[----:B------:R0:W-:Y:S01]  /*3f60*/  STG.E.U8 desc[UR36][R2.64], R0 ;  /* 0x0000000002007986 */ /* 0x0001e2000c101124 */
[----:B------:R-:W-:Y:S05]  /*3f70*/  BRA `(.L_x_12739) ;  /* 0x0000000000ac7947 */ /* 0x000fea0003800000 */
.L_x_12755:
[----:B------:R-:W-:-:S09]  /*3f80*/  UISETP.NE.AND UP0, UPT, UR4, 0x1c, UPT ;  /* 0x0000001c0400788c */ /* 0x000fd2000bf05270 */
[----:B------:R-:W-:Y:S05]  /*3f90*/  BRA.U !UP0, `(.L_x_12766) ;  /* 0x0000000108a07547 */ /* 0x000fea000b800000 */
[----:B------:R-:W-:-:S09]  /*3fa0*/  UISETP.NE.AND UP0, UPT, UR4, 0x1d, UPT ;  /* 0x0000001d0400788c */ /* 0x000fd2000bf05270 */
[----:B------:R-:W-:Y:S05]  /*3fb0*/  BRA.U !UP0, `(.L_x_12767) ;  /* 0x0000000108907547 */ /* 0x000fea000b800000 */
[----:B------:R-:W-:-:S09]  /*3fc0*/  UISETP.NE.AND UP0, UPT, UR4, 0x2c, UPT ;  /* 0x0000002c0400788c */ /* 0x000fd2000bf05270 */
[----:B------:R-:W-:Y:S05]  /*3fd0*/  BRA.U !UP0, `(.L_x_12768) ;  /* 0x0000000108447547 */ /* 0x000fea000b800000 */
.L_x_12738:
        /* <DEDUP_REMOVED lines=16> */
.L_x_12769:
[----:B------:R-:W-:Y:S05]  /*40e0*/  BRA `(.L_x_12739) ;  /* 0x0000000000507947 */ /* 0x000fea0003800000 */
.L_x_12768:
        /* <DEDUP_REMOVED lines=17> */
.L_x_12767:
[----:B------:R0:W-:Y:S01]  /*4200*/  STG.E.64 desc[UR36][R2.64], R4 ;  /* 0x0000000402007986 */ /* 0x0001e2000c101b24 */
[----:B------:R-:W-:Y:S05]  /*4210*/  BRA `(.L_x_12739) ;  /* 0x0000000000047947 */ /* 0x000fea0003800000 */
.L_x_12766:
[----:B------:R0:W-:Y:S02]  /*4220*/  STG.E desc[UR36][R2.64], R7 ;  /* 0x0000000702007986 */ /* 0x0001e4000c101924 */
.L_x_12739:
[----:B------:R-:W-:-:S07]  /*4230*/  IADD3 R19, PT, PT, R19, 0x80, RZ ;  /* 0x0000008013137810 */ /* 0x000fce0007ffe0ff */
.L_x_12664:
[----:B------:R-:W-:Y:S05]  /*4240*/  BSYNC.RECONVERGENT B6 ;  /* 0x0000000000067941 */ /* 0x000fea0003800200 */
.L_x_12663:
        /* <DEDUP_REMOVED lines=358> */
.L_x_12772:
        /* <DEDUP_REMOVED lines=17> */
.L_x_12776:
[----:B------:R0:W5:Y:S01]  /*59c0*/  LDG.E.U8 R16, desc[UR36][R2.64] ;  /* 0x0000002402107981 */ /* 0x000162000c1e1100 */
[----:B------:R-:W-:Y:S01]  /*59d0*/  IMAD.MOV.U32 R17, RZ, RZ, RZ ;  /* 0x000000ffff117224 */ /* 0x000fe200078e00ff */
[----:B------:R-:W-:Y:S06]  /*59e0*/  BRA `(.L_x_12778) ;  /* 0x0000000c00407947 */ /* 0x000fec0003800000 */
.L_x_12775:
        /* <DEDUP_REMOVED lines=8> */
.L_x_12780:
[----:B------:R-:W2:Y:S02]  /*5a70*/  LDG.E R16, desc[UR36][R2.64] ;  /* 0x0000002402107981 */ /* 0x000ea4000c1e1900 */
[----:B--2---:R-:W-:Y:S01]  /*5a80*/  SHF.R.S32.HI R17, RZ, 0x1f, R16 ;  /* 0x0000001fff117819 */ /* 0x004fe20000011410 */
[----:B------:R-:W-:Y:S06]  /*5a90*/  BRA `(.L_x_12778) ;  /* 0x0000000c00147947 */ /* 0x000fec0003800000 */
.L_x_12779:
[----:B------:R-:W2:Y:S02]  /*5aa0*/  LDG.E.S16 R16, desc[UR36][R2.64] ;  /* 0x0000002402107981 */ /* 0x000ea4000c1e1700 */
[----:B--2---:R-:W-:Y:S01]  /*5ab0*/  SHF.R.S32.HI R17, RZ, 0x1f, R16 ;  /* 0x0000001fff117819 */ /* 0x004fe20000011410 */
[----:B------:R-:W-:Y:S06]  /*5ac0*/  BRA `(.L_x_12778) ;  /* 0x0000000c00087947 */ /* 0x000fec0003800000 */
.L_x_12774:
        /* <DEDUP_REMOVED lines=9> */
.L_x_12782:
[----:B------:R-:W2:Y:S02]  /*5b60*/  LDG.E.U16 R2, desc[UR36][R2.64] ;  /* 0x0000002402027981 */ /* 0x000ea4000c1e1500 */
[----:B--2---:R-:W-:-:S06]  /*5b70*/  HADD2.F32 R16, -RZ, R2.H0_H0 ;  /* 0x20000002ff107230 */ /* 0x004fcc0000004100 */
[----:B------:R-:W0:Y:S01]  /*5b80*/  F2I.S64.TRUNC R16, R16 ;  /* 0x0000001000107311 */ /* 0x000e22000020d900 */
[----:B------:R-:W-:Y:S05]  /*5b90*/  BRA `(.L_x_12778) ;  /* 0x0000000800d47947 */ /* 0x000fea0003800000 */
.L_x_12781:
        /* <DEDUP_REMOVED lines=9> */
.L_x_12784:
[----:B------:R-:W2:Y:S02]  /*5c30*/  LDG.E.U16 R2, desc[UR36][R2.64] ;  /* 0x0000002402027981 */ /* 0x000ea4000c1e1500 */
[----:B--2---:R-:W-:-:S06]  /*5c40*/  HADD2.F32 R16, -RZ, R2.H0_H0 ;  /* 0x20000002ff107230 */ /* 0x004fcc0000004100 */
[----:B------:R-:W0:Y:S01]  /*5c50*/  F2I.S64.TRUNC R16, R16 ;  /* 0x0000001000107311 */ /* 0x000e22000020d900 */
[----:B------:R-:W-:Y:S05]  /*5c60*/  BRA `(.L_x_12778) ;  /* 0x0000000800a07947 */ /* 0x000fea0003800000 */
.L_x_12783:
[----:B------:R-:W2:Y:S02]  /*5c70*/  LDG.E.64 R2, desc[UR36][R2.64] ;  /* 0x0000002402027981 */ /* 0x000ea4000c1e1b00 */
[----:B--2---:R0:W1:Y:S01]  /*5c80*/  F2I.S64.F64.TRUNC R16, R2 ;  /* 0x0000000200107311 */ /* 0x004062000030d900 */
[----:B------:R-:W-:Y:S05]  /*5c90*/  BRA `(.L_x_12778) ;  /* 0x0000000800947947 */ /* 0x000fea0003800000 */
.L_x_12773:
        /* <DEDUP_REMOVED lines=13> */
.L_x_12787:
[----:B------:R-:W2:Y:S02]  /*5d70*/  LDG.E.64 R2, desc[UR36][R2.64] ;  /* 0x0000002402027981 */ /* 0x000ea4000c1e1b00 */
[----:B--2---:R0:W1:Y:S01]  /*5d80*/  F2I.S64.F64.TRUNC R16, R2 ;  /* 0x0000000200107311 */ /* 0x004062000030d900 */
[----:B------:R-:W-:Y:S05]  /*5d90*/  BRA `(.L_x_12778) ;  /* 0x0000000800547947 */ /* 0x000fea0003800000 */
.L_x_12786:
        /* <DEDUP_REMOVED lines=26> */
.L_x_12789:
        /* <DEDUP_REMOVED lines=13> */
.L_x_12788:
[----:B------:R-:W2:Y:S02]  /*6010*/  LDG.E.U16 R16, desc[UR36][R2.64] ;  /* 0x0000002402107981 */ /* 0x000ea4000c1e1500 */
[----:B--2---:R-:W-:-:S06]  /*6020*/  IMAD.U32 R16, R16, 0x10000, RZ ;  /* 0x0001000010107824 */ /* 0x004fcc00078e00ff */
[----:B------:R-:W0:Y:S01]  /*6030*/  F2I.S64.TRUNC R16, R16 ;  /* 0x0000001000107311 */ /* 0x000e22000020d900 */
[----:B------:R-:W-:Y:S05]  /*6040*/  BRA `(.L_x_12778) ;  /* 0x0000000400a87947 */ /* 0x000fea0003800000 */
.L_x_12785:
        /* <DEDUP_REMOVED lines=11> */
.L_x_12792:
        /* <DEDUP_REMOVED lines=21> */
.L_x_12796:
[----:B------:R-:W-:Y:S05]  /*6250*/  BSYNC.RECONVERGENT B1 ;  /* 0x0000000000017941 */ /* 0x000fea0003800200 */
.L_x_12795:
[----:B------:R-:W-:Y:S02]  /*6260*/  SHF.L.U32 R0, R0, 0x14, RZ ;  /* 0x0000001400007819 */ /* 0x000fe400000006ff */
[----:B------:R-:W-:-:S04]  /*6270*/  LEA R2, R2, 0x3b800000, 0x17 ;  /* 0x3b80000002027811 */ /* 0x000fc800078eb8ff */
[----:B------:R-:W-:-:S07]  /*6280*/  LOP3.LUT R16, R2, R0, R7, 0xfe, !PT ;  /* 0x0000000002107212 */ /* 0x000fce00078efe07 */
.L_x_12794:
[----:B------:R-:W-:Y:S05]  /*6290*/  BSYNC.RECONVERGENT B0 ;  /* 0x0000000000007941 */ /* 0x000fea0003800200 */
.L_x_12793:
[----:B------:R-:W1:Y:S01]  /*62a0*/  F2I.S64.TRUNC R16, R16 ;  /* 0x0000001000107311 */ /* 0x000e62000020d900 */
[----:B------:R-:W-:Y:S05]  /*62b0*/  BRA `(.L_x_12778) ;  /* 0x00000004000c7947 */ /* 0x000fea0003800000 */
.L_x_12791:
        /* <DEDUP_REMOVED lines=21> */
.L_x_12800:
[----:B------:R-:W-:Y:S05]  /*6410*/  BSYNC.RECONVERGENT B1 ;  /* 0x0000000000017941 */ /* 0x000fea0003800200 */
.L_x_12799:
[----:B------:R-:W-:Y:S01]  /*6420*/  IMAD.SHL.U32 R0, R0, 0x200000, RZ ;  /* 0x0020000000007824 */ /* 0x000fe200078e00ff */
[----:B------:R-:W-:-:S04]  /*6430*/  LEA R2, R2, 0x37800000, 0x17 ;  /* 0x3780000002027811 */ /* 0x000fc800078eb8ff */
[----:B------:R-:W-:-:S07]  /*6440*/  LOP3.LUT R16, R2, R0, R7, 0xfe, !PT ;  /* 0x0000000002107212 */ /* 0x000fce00078efe07 */
.L_x_12798:
[----:B------:R-:W-:Y:S05]  /*6450*/  BSYNC.RECONVERGENT B0 ;  /* 0x0000000000007941 */ /* 0x000fea0003800200 */
.L_x_12797:
[----:B------:R-:W2:Y:S01]  /*6460*/  F2I.S64.TRUNC R16, R16 ;  /* 0x0000001000107311 */ /* 0x000ea2000020d900 */
[----:B------:R-:W-:Y:S05]  /*6470*/  BRA `(.L_x_12778) ;  /* 0x00000000009c7947 */ /* 0x000fea0003800000 */
.L_x_12790:
        /* <DEDUP_REMOVED lines=14> */
.L_x_12804:
[----:B------:R-:W-:Y:S05]  /*6560*/  BSYNC.RECONVERGENT B0 ;  /* 0x0000000000007941 */ /* 0x000fea0003800200 */
.L_x_12803:
[----:B------:R-:W4:Y:S01]  /*6570*/  F2I.S64.TRUNC R16, R16 ;  /* 0x0000001000107311 */ /* 0x000f22000020d900 */
[----:B------:R-:W-:Y:S05]  /*6580*/  BRA `(.L_x_12778) ;  /* 0x0000000000587947 */ /* 0x000fea0003800000 */
.L_x_12777:
        /* <DEDUP_REMOVED lines=16> */
.L_x_12805:
[----:B------:R-:W-:Y:S01]  /*6690*/  CS2R R16, SRZ ;  /* 0x0000000000107805 */ /* 0x000fe2000001ff00 */
[----:B------:R-:W-:Y:S06]  /*66a0*/  BRA `(.L_x_12778) ;  /* 0x0000000000107947 */ /* 0x000fec0003800000 */
.L_x_12802:
[----:B------:R3:W5:Y:S01]  /*66b0*/  LDG.E.64 R16, desc[UR36][R2.64] ;  /* 0x0000002402107981 */ /* 0x000762000c1e1b00 */
[----:B------:R-:W-:Y:S05]  /*66c0*/  BRA `(.L_x_12778) ;  /* 0x0000000000087947 */ /* 0x000fea0003800000 */
.L_x_12801:
[----:B------:R0:W5:Y:S01]  /*66d0*/  LDG.E R16, desc[UR36][R2.64] ;  /* 0x0000002402107981 */ /* 0x000162000c1e1900 */
[----:B------:R-:W-:-:S07]  /*66e0*/  IMAD.MOV.U32 R17, RZ, RZ, RZ ;  /* 0x000000ffff117224 */ /* 0x000fce00078e00ff */
.L_x_12778:
        /* <DEDUP_REMOVED lines=17> */
.L_x_12809:
[----:B------:R3:W5:Y:S01]  /*6800*/  LDG.E.U8 R4, desc[UR36][R22.64] ;  /* 0x0000002416047981 */ /* 0x000762000c1e1100 */
[----:B0-----:R-:W-:Y:S01]  /*6810*/  MOV R5, RZ ;  /* 0x000000ff00057202 */ /* 0x001fe20000000f00 */
[----:B------:R-:W-:Y:S06]  /*6820*/  BRA `(.L_x_12811) ;  /* 0x0000000c00407947 */ /* 0x000fec0003800000 */
.L_x_12808:
        /* <DEDUP_REMOVED lines=8> */
.L_x_12813:
[----:B------:R-:W0:Y:S02]  /*68b0*/  LDG.E R4, desc[UR36][R22.64] ;  /* 0x0000002416047981 */ /* 0x000e24000c1e1900 */
[----:B0-----:R-:W-:Y:S01]  /*68c0*/  SHF.R.S32.HI R5, RZ, 0x1f, R4 ;  /* 0x0000001fff057819 */ /* 0x001fe20000011404 */
[----:B------:R-:W-:Y:S06]  /*68d0*/  BRA `(.L_x_12811) ;  /* 0x0000000c00147947 */ /* 0x000fec0003800000 */
.L_x_12812:
[----:B------:R-:W0:Y:S02]  /*68e0*/  LDG.E.S16 R4, desc[UR36][R22.64] ;  /* 0x0000002416047981 */ /* 0x000e24000c1e1700 */
[----:B0-----:R-:W-:Y:S01]  /*68f0*/  SHF.R.S32.HI R5, RZ, 0x1f, R4 ;  /* 0x0000001fff057819 */ /* 0x001fe20000011404 */
[----:B------:R-:W-:Y:S06]  /*6900*/  BRA `(.L_x_12811) ;  /* 0x0000000c00087947 */ /* 0x000fec0003800000 */
.L_x_12807:
        /* <DEDUP_REMOVED lines=9> */
.L_x_12815:
[----:B------:R-:W3:Y:S02]  /*69a0*/  LDG.E.U16 R22, desc[UR36][R22.64] ;  /* 0x0000002416167981 */ /* 0x000ee4000c1e1500 */
[----:B---3--:R-:W-:-:S06]  /*69b0*/  HADD2.F32 R4, -RZ, R22.H0_H0 ;  /* 0x20000016ff047230 */ /* 0x008fcc0000004100 */
[----:B0-----:R-:W0:Y:S01]  /*69c0*/  F2I.S64.TRUNC R4, R4 ;  /* 0x0000000400047311 */ /* 0x001e22000020d900 */
[----:B------:R-:W-:Y:S05]  /*69d0*/  BRA `(.L_x_12811) ;  /* 0x0000000800d47947 */ /* 0x000fea0003800000 */
.L_x_12814:
        /* <DEDUP_REMOVED lines=9> */
.L_x_12817:
[----:B------:R-:W3:Y:S02]  /*6a70*/  LDG.E.U16 R22, desc[UR36][R22.64] ;  /* 0x0000002416167981 */ /* 0x000ee4000c1e1500 */
[----:B---3--:R-:W-:-:S06]  /*6a80*/  HADD2.F32 R4, -RZ, R22.H0_H0 ;  /* 0x20000016ff047230 */ /* 0x008fcc0000004100 */
[----:B0-----:R-:W0:Y:S01]  /*6a90*/  F2I.S64.TRUNC R4, R4 ;  /* 0x0000000400047311 */ /* 0x001e22000020d900 */
[----:B------:R-:W-:Y:S05]  /*6aa0*/  BRA `(.L_x_12811) ;  /* 0x0000000800a07947 */ /* 0x000fea0003800000 */
.L_x_12816:
[----:B0-----:R-:W3:Y:S02]  /*6ab0*/  LDG.E.64 R4, desc[UR36][R22.64] ;  /* 0x0000002416047981 */ /* 0x001ee4000c1e1b00 */
[----:B---3--:R-:W0:Y:S01]  /*6ac0*/  F2I.S64.F64.TRUNC R4, R4 ;  /* 0x0000000400047311 */ /* 0x008e22000030d900 */
[----:B------:R-:W-:Y:S05]  /*6ad0*/  BRA `(.L_x_12811) ;  /* 0x0000000800947947 */ /* 0x000fea0003800000 */
.L_x_12806:
        /* <DEDUP_REMOVED lines=13> */
.L_x_12820:
[----:B0-----:R-:W3:Y:S02]  /*6bb0*/  LDG.E.64 R4, desc[UR36][R22.64] ;  /* 0x0000002416047981 */ /* 0x001ee4000c1e1b00 */
[----:B---3--:R-:W0:Y:S01]  /*6bc0*/  F2I.S64.F64.TRUNC R4, R4 ;  /* 0x0000000400047311 */ /* 0x008e22000030d900 */
[----:B------:R-:W-:Y:S05]  /*6bd0*/  BRA `(.L_x_12811) ;  /* 0x0000000800547947 */ /* 0x000fea0003800000 */
.L_x_12819:
        /* <DEDUP_REMOVED lines=26> */
.L_x_12822:
[----:B0-----:R-:W3:Y:S02]  /*6d80*/  LDG.E.U8 R3, desc[UR36][R22.64] ;  /* 0x0000002416037981 */ /* 0x001ee4000c1e1100 */
        /* <DEDUP_REMOVED lines=12> */
.L_x_12821:
[----:B------:R-:W3:Y:S02]  /*6e50*/  LDG.E.U16 R4, desc[UR36][R22.64] ;  /* 0x0000002416047981 */ /* 0x000ee4000c1e1500 */
[----:B---3--:R-:W-:-:S06]  /*6e60*/  IMAD.U32 R4, R4, 0x10000, RZ ;  /* 0x0001000004047824 */ /* 0x008fcc00078e00ff */
[----:B0-----:R-:W0:Y:S01]  /*6e70*/  F2I.S64.TRUNC R4, R4 ;  /* 0x0000000400047311 */ /* 0x001e22000020d900 */
[----:B------:R-:W-:Y:S05]  /*6e80*/  BRA `(.L_x_12811) ;  /* 0x0000000400a87947 */ /* 0x000fea0003800000 */
.L_x_12818:
        /* <DEDUP_REMOVED lines=9> */
[----:B0-----:R-:W-:Y:S01]  /*6f20*/  HFMA2 R5, -RZ, RZ, 0, 0 ;  /* 0x00000000ff057431 */ /* 0x001fe200000001ff */
[----:B------:R-:W-:Y:S06]  /*6f30*/  BRA `(.L_x_12811) ;  /* 0x00000004007c7947 */ /* 0x000fec0003800000 */
.L_x_12825:
        /* <DEDUP_REMOVED lines=21> */
.L_x_12829:
[----:B------:R-:W-:Y:S05]  /*7090*/  BSYNC.RECONVERGENT B1 ;  /* 0x0000000000017941 */ /* 0x000fea0003800200 */
.L_x_12828:
[----:B------:R-:W-:Y:S01]  /*70a0*/  IMAD.SHL.U32 R0, R0, 0x100000, RZ ;  /* 0x0010000000007824 */ /* 0x000fe200078e00ff */
[----:B------:R-:W-:-:S04]  /*70b0*/  LEA R2, R2, 0x3b800000, 0x17 ;  /* 0x3b80000002027811 */ /* 0x000fc800078eb8ff */
[----:B------:R-:W-:-:S07]  /*70c0*/  LOP3.LUT R4, R2, R0, R7, 0xfe, !PT ;  /* 0x0000000002047212 */ /* 0x000fce00078efe07 */
.L_x_12827:
[----:B------:R-:W-:Y:S05]  /*70d0*/  BSYNC.RECONVERGENT B0 ;  /* 0x0000000000007941 */ /* 0x000fea0003800200 */
.L_x_12826:
[----:B0-----:R-:W0:Y:S01]  /*70e0*/  F2I.S64.TRUNC R4, R4 ;  /* 0x0000000400047311 */ /* 0x001e22000020d900 */
[----:B------:R-:W-:Y:S05]  /*70f0*/  BRA `(.L_x_12811) ;  /* 0x00000004000c7947 */ /* 0x000fea0003800000 */
.L_x_12824:
        /* <DEDUP_REMOVED lines=21> */
.L_x_12833:
[----:B------:R-:W-:Y:S05]  /*7250*/  BSYNC.RECONVERGENT B1 ;  /* 0x0000000000017941 */ /* 0x000fea0003800200 */
.L_x_12832:
[----:B------:R-:W-:Y:S01]  /*7260*/  IMAD.SHL.U32 R0, R0, 0x200000, RZ ;  /* 0x0020000000007824 */ /* 0x000fe200078e00ff */
[----:B------:R-:W-:-:S04]  /*7270*/  LEA R2, R2, 0x37800000, 0x17 ;  /* 0x3780000002027811 */ /* 0x000fc800078eb8ff */
[----:B------:R-:W-:-:S07]  /*7280*/  LOP3.LUT R4, R2, R0, R7, 0xfe, !PT ;  /* 0x0000000002047212 */ /* 0x000fce00078efe07 */
.L_x_12831:
[----:B------:R-:W-:Y:S05]  /*7290*/  BSYNC.RECONVERGENT B0 ;  /* 0x0000000000007941 */ /* 0x000fea0003800200 */
.L_x_12830:
[----:B0-----:R-:W0:Y:S01]  /*72a0*/  F2I.S64.TRUNC R4, R4 ;  /* 0x0000000400047311 */ /* 0x001e22000020d900 */
[----:B------:R-:W-:Y:S05]  /*72b0*/  BRA `(.L_x_12811) ;  /* 0x00000000009c7947 */ /* 0x000fea0003800000 */
.L_x_12823:
        /* <DEDUP_REMOVED lines=14> */
.L_x_12837:
[----:B------:R-:W-:Y:S05]  /*73a0*/  BSYNC.RECONVERGENT B0 ;  /* 0x0000000000007941 */ /* 0x000fea0003800200 */
.L_x_12836:
[----:B0-----:R-:W0:Y:S01]  /*73b0*/  F2I.S64.TRUNC R4, R4 ;  /* 0x0000000400047311 */ /* 0x001e22000020d900 */
[----:B------:R-:W-:Y:S05]  /*73c0*/  BRA `(.L_x_12811) ;  /* 0x0000000000587947 */ /* 0x000fea0003800000 */
.L_x_12810:
        /* <DEDUP_REMOVED lines=16> */
.L_x_12838:
[----:B------:R-:W-:Y:S01]  /*74d0*/  CS2R R4, SRZ ;  /* 0x0000000000047805 */ /* 0x000fe2000001ff00 */
[----:B------:R-:W-:Y:S06]  /*74e0*/  BRA `(.L_x_12811) ;  /* 0x0000000000107947 */ /* 0x000fec0003800000 */
.L_x_12835:
[----:B0-----:R0:W5:Y:S01]  /*74f0*/  LDG.E.64 R4, desc[UR36][R22.64] ;  /* 0x0000002416047981 */ /* 0x001162000c1e1b00 */
[----:B------:R-:W-:Y:S05]  /*7500*/  BRA `(.L_x_12811) ;  /* 0x0000000000087947 */ /* 0x000fea0003800000 */
.L_x_12834:
[----:B------:R3:W5:Y:S01]  /*7510*/  LDG.E R4, desc[UR36][R22.64] ;  /* 0x0000002416047981 */ /* 0x000762000c1e1900 */
[----:B0-----:R-:W-:-:S07]  /*7520*/  IMAD.MOV.U32 R5, RZ, RZ, RZ ;  /* 0x000000ffff057224 */ /* 0x001fce00078e00ff */
.L_x_12811:
        /* <DEDUP_REMOVED lines=23> */
.L_x_12842:
[----:B------:R0:W-:Y:S01]  /*76a0*/  STG.E.U8 desc[UR36][R2.64], R7 ;  /* 0x0000000702007986 */ /* 0x0001e2000c101124 */
[----:B------:R-:W-:Y:S05]  /*76b0*/  BRA `(.L_x_12844) ;  /* 0x0000000c00387947 */ /* 0x000fea0003800000 */
.L_x_12841:
        /* <DEDUP_REMOVED lines=8> */
.L_x_12846:
[----:B------:R0:W-:Y:S01]  /*7740*/  STG.E desc[UR36][R2.64], R7 ;  /* 0x0000000702007986 */ /* 0x0001e2000c101924 */
[----:B------:R-:W-:Y:S05]  /*7750*/  BRA `(.L_x_12844) ;  /* 0x0000000c00107947 */ /* 0x000fea0003800000 */
.L_x_12845:
[----:B------:R0:W-:Y:S01]  /*7760*/  STG.E.U16 desc[UR36][R2.64], R7 ;  /* 0x0000000702007986 */ /* 0x0001e2000c101524 */
[----:B------:R-:W-:Y:S05]  /*7770*/  BRA `(.L_x_12844) ;  /* 0x0000000c00087947 */ /* 0x000fea0003800000 */
.L_x_12840:
        /* <DEDUP_REMOVED lines=9> */
.L_x_12848:
[----:B------:R-:W0:Y:S02]  /*7810*/  I2F.S64 R0, R4 ;  /* 0x0000000400007312 */ /* 0x000e240000301400 */
[----:B0-----:R-:W-:-:S05]  /*7820*/  F2FP.F16.F32.PACK_AB R0, RZ, R0 ;  /* 0x00000000ff00723e */ /* 0x001fca00000000ff */
[----:B------:R0:W-:Y:S01]  /*7830*/  STG.E.U16 desc[UR36][R2.64], R0 ;  /* 0x0000000002007986 */ /* 0x0001e2000c101524 */
[----:B------:R-:W-:Y:S05]  /*7840*/  BRA `(.L_x_12844) ;  /* 0x0000000800d47947 */ /* 0x000fea0003800000 */
.L_x_12847:
        /* <DEDUP_REMOVED lines=10> */
.L_x_12850:
[----:B------:R-:W0:Y:S02]  /*78f0*/  I2F.S64 R4, R4 ;  /* 0x0000000400047312 */ /* 0x000e240000301400 */
[----:B0-----:R-:W-:-:S04]  /*7900*/  F2FP.F16.F32.PACK_AB R5, RZ, R4 ;  /* 0x00000004ff05723e */ /* 0x001fc800000000ff */
[----:B------:R-:W-:-:S05]  /*7910*/  PRMT R5, R5, 0x5410, RZ ;  /* 0x0000541005057816 */ /* 0x000fca00000000ff */
[----:B------:R0:W-:Y:S01]  /*7920*/  STG.E desc[UR36][R2.64], R5 ;  /* 0x0000000502007986 */ /* 0x0001e2000c101924 */
[----:B------:R-:W-:Y:S05]  /*7930*/  BRA `(.L_x_12844) ;  /* 0x0000000800987947 */ /* 0x000fea0003800000 */
.L_x_12849:
[----:B------:R-:W0:Y:S02]  /*7940*/  I2F.F64.S64 R4, R4 ;  /* 0x0000000400047312 */ /* 0x000e240000301c00 */
[----:B0-----:R0:W-:Y:S01]  /*7950*/  STG.E.64 desc[UR36][R2.64], R4 ;  /* 0x0000000402007986 */ /* 0x0011e2000c101b24 */
[----:B------:R-:W-:Y:S05]  /*7960*/  BRA `(.L_x_12844) ;  /* 0x00000008008c7947 */ /* 0x000fea0003800000 */
.L_x_12839:
        /* <DEDUP_REMOVED lines=12> */
.L_x_12854:
        /* <DEDUP_REMOVED lines=18> */
.L_x_12857:
[----:B------:R-:W-:-:S04]  /*7b50*/  SHF.R.U32.HI R5, RZ, 0x18, R5 ;  /* 0x00000018ff057819 */ /* 0x000fc80000011605 */
[----:B------:R-:W-:-:S07]  /*7b60*/  LOP3.LUT R0, R0, 0x80, R5, 0xf8, !PT ;  /* 0x0000008000007812 */ /* 0x000fce00078ef805 */
.L_x_12856:
[----:B------:R-:W-:Y:S05]  /*7b70*/  BSYNC.RECONVERGENT B0 ;  /* 0x0000000000007941 */ /* 0x000fea0003800200 */
.L_x_12855:
[----:B------:R3:W-:Y:S01]  /*7b80*/  STG.E.U8 desc[UR36][R2.64], R0 ;  /* 0x0000000002007986 */ /* 0x0007e2000c101124 */
[----:B------:R-:W-:Y:S05]  /*7b90*/  BRA `(.L_x_12844) ;  /* 0x0000000800007947 */ /* 0x000fea0003800000 */
.L_x_12853:
        /* <DEDUP_REMOVED lines=18> */
.L_x_12860:
[----:B------:R-:W-:-:S04]  /*7cc0*/  SHF.R.U32.HI R5, RZ, 0x18, R5 ;  /* 0x00000018ff057819 */ /* 0x000fc80000011605 */
[----:B------:R-:W-:-:S07]  /*7cd0*/  LOP3.LUT R0, R0, 0x80, R5, 0xf8, !PT ;  /* 0x0000008000007812 */ /* 0x000fce00078ef805 */
.L_x_12859:
[----:B------:R-:W-:Y:S05]  /*7ce0*/  BSYNC.RECONVERGENT B0 ;  /* 0x0000000000007941 */ /* 0x000fea0003800200 */
.L_x_12858:
[----:B------:R0:W-:Y:S01]  /*7cf0*/  STG.E.U8 desc[UR36][R2.64], R0 ;  /* 0x0000000002007986 */ /* 0x0001e2000c101124 */
[----:B------:R-:W-:Y:S05]  /*7d00*/  BRA `(.L_x_12844) ;  /* 0x0000000400a47947 */ /* 0x000fea0003800000 */
.L_x_12852:
        /* <DEDUP_REMOVED lines=23> */
.L_x_12862:
[----:B------:R1:W-:Y:S01]  /*7e80*/  STG.E.64 desc[UR36][R2.64], R4 ;  /* 0x0000000402007986 */ /* 0x0003e2000c101b24 */
[----:B------:R-:W-:Y:S05]  /*7e90*/  BRA `(.L_x_12844) ;  /* 0x0000000400407947 */ /* 0x000fea0003800000 */
.L_x_12861:
[----:B------:R0:W-:Y:S01]  /*7ea0*/  STG.E desc[UR36][R2.64], R7 ;  /* 0x0000000702007986 */ /* 0x0001e2000c101924 */
[----:B------:R-:W-:Y:S05]  /*7eb0*/  BRA `(.L_x_12844) ;  /* 0x0000000400387947 */ /* 0x000fea0003800000 */
.L_x_12851:
        /* <DEDUP_REMOVED lines=11> */
.L_x_12864:
[----:B------:R-:W0:Y:S01]  /*7f70*/  I2F.F64.S64 R4, R4 ;  /* 0x0000000400047312 */ /* 0x000e220000301c00 */
[----:B------:R-:W-:-:S05]  /*7f80*/  CS2R R6, SRZ ;  /* 0x0000000000067805 */ /* 0x000fca000001ff00 */
[----:B0-----:R0:W-:Y:S01]  /*7f90*/  STG.E.128 desc[UR36][R2.64], R4 ;  /* 0x0000000402007986 */ /* 0x0011e2000c101d24 */
[----:B------:R-:W-:Y:S05]  /*7fa0*/  BRA `(.L_x_12844) ;  /* 0x0000000000fc7947 */ /* 0x000fea0003800000 */
.L_x_12863:
[----:B------:R-:W-:-:S09]  /*7fb0*/  UISETP.NE.AND UP0, UPT, UR4, 0xf, UPT ;  /* 0x0000000f0400788c */ /* 0x000fd2000bf05270 */
[----:B------:R-:W-:Y:S05]  /*7fc0*/  BRA.U !UP0, `(.L_x_12865) ;  /* 0x0000000108e87547 */ /* 0x000fea000b800000 */
[----:B------:R-:W-:-:S09]  /*7fd0*/  UISETP.NE.AND UP0, UPT, UR4, 0x17, UPT ;  /* 0x000000170400788c */ /* 0x000fd2000bf05270 */
[----:B------:R-:W-:Y:S05]  /*7fe0*/  BRA.U !UP0, `(.L_x_12866) ;  /* 0x0000000108907547 */ /* 0x000fea000b800000 */
[----:B------:R-:W-:-:S09]  /*7ff0*/  UISETP.NE.AND UP0, UPT, UR4, 0x18, UPT ;  /* 0x000000180400788c */ /* 0x000fd2000bf05270 */
[----:B------:R-:W-:Y:S05]  /*8000*/  BRA.U !UP0, `(.L_x_12867) ;  /* 0x0000000108447547 */ /* 0x000fea000b800000 */
.L_x_12843:
        /* <DEDUP_REMOVED lines=16> */
.L_x_12868:
[----:B------:R-:W-:Y:S05]  /*8110*/  BRA `(.L_x_12844) ;  /* 0x0000000000a07947 */ /* 0x000fea0003800000 */
.L_x_12867:
        /* <DEDUP_REMOVED lines=13> */
.L_x_12870:
[----:B------:R-:W-:Y:S05]  /*81f0*/  BSYNC.RECONVERGENT B0 ;  /* 0x0000000000007941 */ /* 0x000fea0003800200 */
.L_x_12869:
[----:B------:R-:W-:-:S05]  /*8200*/  LOP3.LUT R7, R0, 0x80, R7, 0xf8, !PT ;  /* 0x0000008000077812 */ /* 0x000fca00078ef807 */
[----:B------:R0:W-:Y:S01]  /*8210*/  STG.E.U8 desc[UR36][R2.64], R7 ;  /* 0x0000000702007986 */ /* 0x0001e2000c101124 */
[----:B------:R-:W-:Y:S05]  /*8220*/  BRA `(.L_x_12844) ;  /* 0x00000000005c7947 */ /* 0x000fea0003800000 */
.L_x_12866:
        /* <DEDUP_REMOVED lines=12> */
.L_x_12872:
[----:B------:R-:W-:Y:S02]  /*82f0*/  ISETP.GT.U32.AND P0, PT, R6, 0x7f800000, PT ;  /* 0x7f8000000600780c */ /* 0x000fe40003f04070 */
[----:B------:R-:W-:-:S04]  /*8300*/  MOV R0, 0x7f ;  /* 0x0000007f00007802 */ /* 0x000fc80000000f00 */
[----:B------:R-:W-:-:S07]  /*8310*/  SEL R0, R0, 0x7c, P0 ;  /* 0x0000007c00007807 */ /* 0x000fce0000000000 */
.L_x_12873:
[----:B------:R-:W-:Y:S05]  /*8320*/  BSYNC.RECONVERGENT B0 ;  /* 0x0000000000007941 */ /* 0x000fea0003800200 */
.L_x_12871:
[----:B------:R-:W-:-:S04]  /*8330*/  SHF.R.U32.HI R5, RZ, 0x18, R5 ;  /* 0x00000018ff057819 */ /* 0x000fc80000011605 */
[----:B------:R-:W-:-:S05]  /*8340*/  LOP3.LUT R5, R0, 0x80, R5, 0xf8, !PT ;  /* 0x0000008000057812 */ /* 0x000fca00078ef805 */
[----:B------:R0:W-:Y:S01]  /*8350*/  STG.E.U8 desc[UR36][R2.64], R5 ;  /* 0x0000000502007986 */ /* 0x0001e2000c101124 */
[----:B------:R-:W-:Y:S05]  /*8360*/  BRA `(.L_x_12844) ;  /* 0x00000000000c7947 */ /* 0x000fea0003800000 */
.L_x_12865:
[----:B------:R-:W0:Y:S02]  /*8370*/  I2F.S64 R0, R4 ;  /* 0x0000000400007312 */ /* 0x000e240000301400 */
[----:B0-----:R-:W-:-:S05]  /*8380*/  F2FP.BF16.F32.PACK_AB R0, RZ, R0 ;  /* 0x00000000ff00723e */ /* 0x001fca00000010ff */
[----:B------:R0:W-:Y:S02]  /*8390*/  STG.E.U16 desc[UR36][R2.64], R0 ;  /* 0x0000000002007986 */ /* 0x0001e4000c101524 */
.L_x_12844:
[----:B------:R-:W-:-:S07]  /*83a0*/  VIADD R19, R19, 0x80 ;  /* 0x0000008013137836 */ /* 0x000fce0000000000 */
.L_x_12771:
[----:B------:R-:W-:Y:S05]  /*83b0*/  BSYNC.RECONVERGENT B6 ;  /* 0x0000000000067941 */ /* 0x000fea0003800200 */
.L_x_12770:
        /* <DEDUP_REMOVED lines=358> */
.L_x_12876:
        /* <DEDUP_REMOVED lines=17> */
.L_x_12880:
[----:B------:R1:W5:Y:S01]  /*9b30*/  LDG.E.U8 R16, desc[UR36][R2.64] ;  /* 0x0000002402107981 */ /* 0x000362000c1e1100 */
[----:B------:R-:W-:Y:S01]  /*9b40*/  IMAD.MOV.U32 R17, RZ, RZ, RZ ;  /* 0x000000ffff117224 */ /* 0x000fe200078e00ff */
[----:B------:R-:W-:Y:S06]  /*9b50*/  BRA `(.L_x_12882) ;  /* 0x0000000c00407947 */ /* 0x000fec0003800000 */
.L_x_12879:
        /* <DEDUP_REMOVED lines=8> */
.L_x_12884:
[----:B------:R-:W2:Y:S02]  /*9be0*/  LDG.E R16, desc[UR36][R2.64] ;  /* 0x0000002402107981 */ /* 0x000ea4000c1e1900 */
[----:B--2---:R-:W-:Y:S01]  /*9bf0*/  SHF.R.S32.HI R17, RZ, 0x1f, R16 ;  /* 0x0000001fff117819 */ /* 0x004fe20000011410 */
[----:B------:R-:W-:Y:S06]  /*9c00*/  BRA `(.L_x_12882) ;  /* 0x0000000c00147947 */ /* 0x000fec0003800000 */
.L_x_12883:
[----:B------:R-:W2:Y:S02]  /*9c10*/  LDG.E.S16 R16, desc[UR36][R2.64] ;  /* 0x0000002402107981 */ /* 0x000ea4000c1e1700 */
[----:B--2---:R-:W-:Y:S01]  /*9c20*/  SHF.R.S32.HI R17, RZ, 0x1f, R16 ;  /* 0x0000001fff117819 */ /* 0x004fe20000011410 */
[----:B------:R-:W-:Y:S06]  /*9c30*/  BRA `(.L_x_12882) ;  /* 0x0000000c00087947 */ /* 0x000fec0003800000 */
.L_x_12878:
        /* <DEDUP_REMOVED lines=9> */
.L_x_12886:
[----:B------:R-:W2:Y:S02]  /*9cd0*/  LDG.E.U16 R2, desc[UR36][R2.64] ;  /* 0x0000002402027981 */ /* 0x000ea4000c1e1500 */
[----:B--2---:R-:W-:-:S06]  /*9ce0*/  HADD2.F32 R16, -RZ, R2.H0_H0 ;  /* 0x20000002ff107230 */ /* 0x004fcc0000004100 */
[----:B------:R-:W0:Y:S01]  /*9cf0*/  F2I.S64.TRUNC R16, R16 ;  /* 0x0000001000107311 */ /* 0x000e22000020d900 */
[----:B------:R-:W-:Y:S05]  /*9d00*/  BRA `(.L_x_12882) ;  /* 0x0000000800d47947 */ /* 0x000fea0003800000 */
.L_x_12885:
        /* <DEDUP_REMOVED lines=9> */
.L_x_12888:
[----:B------:R-:W2:Y:S02]  /*9da0*/  LDG.E.U16 R2, desc[UR36][R2.64] ;  /* 0x0000002402027981 */ /* 0x000ea4000c1e1500 */
[----:B--2---:R-:W-:-:S06]  /*9db0*/  HADD2.F32 R16, -RZ, R2.H0_H0 ;  /* 0x20000002ff107230 */ /* 0x004fcc0000004100 */
[----:B------:R-:W0:Y:S01]  /*9dc0*/  F2I.S64.TRUNC R16, R16 ;  /* 0x0000001000107311 */ /* 0x000e22000020d900 */
[----:B------:R-:W-:Y:S05]  /*9dd0*/  BRA `(.L_x_12882) ;  /* 0x0000000800a07947 */ /* 0x000fea0003800000 */
.L_x_12887:
[----:B------:R-:W2:Y:S02]  /*9de0*/  LDG.E.64 R2, desc[UR36][R2.64] ;  /* 0x0000002402027981 */ /* 0x000ea4000c1e1b00 */
[----:B--2---:R2:W3:Y:S01]  /*9df0*/  F2I.S64.F64.TRUNC R16, R2 ;  /* 0x0000000200107311 */ /* 0x0044e2000030d900 */
[----:B------:R-:W-:Y:S05]  /*9e00*/  BRA `(.L_x_12882) ;  /* 0x0000000800947947 */ /* 0x000fea0003800000 */
.L_x_12877:
        /* <DEDUP_REMOVED lines=13> */
.L_x_12891:
[----:B------:R-:W2:Y:S02]  /*9ee0*/  LDG.E.64 R2, desc[UR36][R2.64] ;  /* 0x0000002402027981 */ /* 0x000ea4000c1e1b00 */
[----:B--2---:R0:W1:Y:S01]  /*9ef0*/  F2I.S64.F64.TRUNC R16, R2 ;  /* 0x0000000200107311 */ /* 0x004062000030d900 */
[----:B------:R-:W-:Y:S05]  /*9f00*/  BRA `(.L_x_12882) ;  /* 0x0000000800547947 */ /* 0x000fea0003800000 */
.L_x_12890:
        /* <DEDUP_REMOVED lines=26> */
.L_x_12893:
        /* <DEDUP_REMOVED lines=13> */
.L_x_12892:
[----:B------:R-:W2:Y:S02]  /*a180*/  LDG.E.U16 R16, desc[UR36][R2.64] ;  /* 0x0000002402107981 */ /* 0x000ea4000c1e1500 */
[----:B--2---:R-:W-:-:S06]  /*a190*/  IMAD.U32 R16, R16, 0x10000, RZ ;  /* 0x0001000010107824 */ /* 0x004fcc00078e00ff */
[----:B------:R-:W0:Y:S01]  /*a1a0*/  F2I.S64.TRUNC R16, R16 ;  /* 0x0000001000107311 */ /* 0x000e22000020d900 */
[----:B------:R-:W-:Y:S05]  /*a1b0*/  BRA `(.L_x_12882) ;  /* 0x0000000400a87947 */ /* 0x000fea0003800000 */
.L_x_12889:
        /* <DEDUP_REMOVED lines=11> */
.L_x_12896:
        /* <DEDUP_REMOVED lines=21> */
.L_x_12900:
[----:B------:R-:W-:Y:S05]  /*a3c0*/  BSYNC.RECONVERGENT B1 ;  /* 0x0000000000017941 */ /* 0x000fea0003800200 */
.L_x_12899:
[----:B------:R-:W-:Y:S01]  /*a3d0*/  IMAD.SHL.U32 R0, R0, 0x100000, RZ ;  /* 0x0010000000007824 */ /* 0x000fe200078e00ff */
[----:B------:R-:W-:-:S04]  /*a3e0*/  LEA R2, R2, 0x3b800000, 0x17 ;  /* 0x3b80000002027811 */ /* 0x000fc800078eb8ff */
[----:B------:R-:W-:-:S07]  /*a3f0*/  LOP3.LUT R16, R2, R0, R7, 0xfe, !PT ;  /* 0x0000000002107212 */ /* 0x000fce00078efe07 */
.L_x_12898:
[----:B------:R-:W-:Y:S05]  /*a400*/  BSYNC.RECONVERGENT B0 ;  /* 0x0000000000007941 */ /* 0x000fea0003800200 */
.L_x_12897:
[----:B------:R-:W0:Y:S01]  /*a410*/  F2I.S64.TRUNC R16, R16 ;  /* 0x0000001000107311 */ /* 0x000e22000020d900 */
[----:B------:R-:W-:Y:S05]  /*a420*/  BRA `(.L_x_12882) ;  /* 0x00000004000c7947 */ /* 0x000fea0003800000 */
.L_x_12895:
        /* <DEDUP_REMOVED lines=21> */
.L_x_12904:
[----:B------:R-:W-:Y:S05]  /*a580*/  BSYNC.RECONVERGENT B1 ;  /* 0x0000000000017941 */ /* 0x000fea0003800200 */
.L_x_12903:
[----:B------:R-:W-:Y:S02]  /*a590*/  SHF.L.U32 R0, R0, 0x15, RZ ;  /* 0x0000001500007819 */ /* 0x000fe400000006ff */
[----:B------:R-:W-:-:S04]  /*a5a0*/  LEA R2, R2, 0x37800000, 0x17 ;  /* 0x3780000002027811 */ /* 0x000fc800078eb8ff */
[----:B------:R-:W-:-:S07]  /*a5b0*/  LOP3.LUT R16, R2, R0, R7, 0xfe, !PT ;  /* 0x0000000002107212 */ /* 0x000fce00078efe07 */
.L_x_12902:
[----:B------:R-:W-:Y:S05]  /*a5c0*/  BSYNC.RECONVERGENT B0 ;  /* 0x0000000000007941 */ /* 0x000fea0003800200 */
.L_x_12901:
[----:B------:R-:W0:Y:S01]  /*a5d0*/  F2I.S64.TRUNC R16, R16 ;  /* 0x0000001000107311 */ /* 0x000e22000020d900 */
[----:B------:R-:W-:Y:S05]  /*a5e0*/  BRA `(.L_x_12882) ;  /* 0x00000000009c7947 */ /* 0x000fea0003800000 */
.L_x_12894:
        /* <DEDUP_REMOVED lines=14> */
.L_x_12908:
[----:B------:R-:W-:Y:S05]  /*a6d0*/  BSYNC.RECONVERGENT B0 ;  /* 0x0000000000007941 */ /* 0x000fea0003800200 */
.L_x_12907:
[----:B------:R-:W0:Y:S01]  /*a6e0*/  F2I.S64.TRUNC R16, R16 ;  /* 0x0000001000107311 */ /* 0x000e22000020d900 */
[----:B------:R-:W-:Y:S05]  /*a6f0*/  BRA `(.L_x_12882) ;  /* 0x0000000000587947 */ /* 0x000fea0003800000 */
.L_x_12881:
        /* <DEDUP_REMOVED lines=16> */
.L_x_12909:
[----:B------:R-:W-:Y:S01]  /*a800*/  CS2R R16, SRZ ;  /* 0x0000000000107805 */ /* 0x000fe2000001ff00 */
[----:B------:R-:W-:Y:S06]  /*a810*/  BRA `(.L_x_12882) ;  /* 0x0000000000107947 */ /* 0x000fec0003800000 */
.L_x_12906:
[----:B------:R0:W5:Y:S01]  /*a820*/  LDG.E.64 R16, desc[UR36][R2.64] ;  /* 0x0000002402107981 */ /* 0x000162000c1e1b00 */
[----:B------:R-:W-:Y:S05]  /*a830*/  BRA `(.L_x_12882) ;  /* 0x0000000000087947 */ /* 0x000fea0003800000 */
.L_x_12905:
[----:B------:R0:W5:Y:S01]  /*a840*/  LDG.E R16, desc[UR36][R2.64] ;  /* 0x0000002402107981 */ /* 0x000162000c1e1900 */
[----:B------:R-:W-:-:S07]  /*a850*/  IMAD.MOV.U32 R17, RZ, RZ, RZ ;  /* 0x000000ffff117224 */ /* 0x000fce00078e00ff */
.L_x_12882:
        /* <DEDUP_REMOVED lines=17> */
.L_x_12913:
[----:B------:R4:W5:Y:S01]  /*a970*/  LDG.E.U8 R4, desc[UR36][R22.64] ;  /* 0x0000002416047981 */ /* 0x000962000c1e1100 */
[----:B0-----:R-:W-:Y:S01]  /*a980*/  MOV R5, RZ ;  /* 0x000000ff00057202 */ /* 0x001fe20000000f00 */
[----:B------:R-:W-:Y:S06]  /*a990*/  BRA `(.L_x_12915) ;  /* 0x0000000c00407947 */ /* 0x000fec0003800000 */
.L_x_12912:
        /* <DEDUP_REMOVED lines=8> */
.L_x_12917:
[----:B------:R-:W0:Y:S02]  /*aa20*/  LDG.E R4, desc[UR36][R22.64] ;  /* 0x0000002416047981 */ /* 0x000e24000c1e1900 */
[----:B0-----:R-:W-:Y:S01]  /*aa30*/  SHF.R.S32.HI R5, RZ, 0x1f, R4 ;  /* 0x0000001fff057819 */ /* 0x001fe20000011404 */
[----:B------:R-:W-:Y:S06]  /*aa40*/  BRA `(.L_x_12915) ;  /* 0x0000000c00147947 */ /* 0x000fec0003800000 */
.L_x_12916:
[----:B------:R-:W0:Y:S02]  /*aa50*/  LDG.E.S16 R4, desc[UR36][R22.64] ;  /* 0x0000002416047981 */ /* 0x000e24000c1e1700 */
[----:B0-----:R-:W-:Y:S01]  /*aa60*/  SHF.R.S32.HI R5, RZ, 0x1f, R4 ;  /* 0x0000001fff057819 */ /* 0x001fe20000011404 */
[----:B------:R-:W-:Y:S06]  /*aa70*/  BRA `(.L_x_12915) ;  /* 0x0000000c00087947 */ /* 0x000fec0003800000 */
.L_x_12911:
        /* <DEDUP_REMOVED lines=9> */
.L_x_12919:
[----:B------:R-:W4:Y:S02]  /*ab10*/  LDG.E.U16 R22, desc[UR36][R22.64] ;  /* 0x0000002416167981 */ /* 0x000f24000c1e1500 */
[----:B----4-:R-:W-:-:S06]  /*ab20*/  HADD2.F32 R4, -RZ, R22.H0_H0 ;  /* 0x20000016ff047230 */ /* 0x010fcc0000004100 */
[----:B0-----:R-:W0:Y:S01]  /*ab30*/  F2I.S64.TRUNC R4, R4 ;  /* 0x0000000400047311 */ /* 0x001e22000020d900 */
[----:B------:R-:W-:Y:S05]  /*ab40*/  BRA `(.L_x_12915) ;  /* 0x0000000800d47947 */ /* 0x000fea0003800000 */
.L_x_12918:
        /* <DEDUP_REMOVED lines=9> */
.L_x_12921:
[----:B------:R-:W4:Y:S02]  /*abe0*/  LDG.E.U16 R22, desc[UR36][R22.64] ;  /* 0x0000002416167981 */ /* 0x000f24000c1e1500 */
[----:B----4-:R-:W-:-:S06]  /*abf0*/  HADD2.F32 R4, -RZ, R22.H0_H0 ;  /* 0x20000016ff047230 */ /* 0x010fcc0000004100 */
[----:B0-----:R-:W0:Y:S01]  /*ac00*/  F2I.S64.TRUNC R4, R4 ;  /* 0x0000000400047311 */ /* 0x001e22000020d900 */
[----:B------:R-:W-:Y:S05]  /*ac10*/  BRA `(.L_x_12915) ;  /* 0x0000000800a07947 */ /* 0x000fea0003800000 */
.L_x_12920:
[----:B0-----:R-:W4:Y:S02]  /*ac20*/  LDG.E.64 R4, desc[UR36][R22.64] ;  /* 0x0000002416047981 */ /* 0x001f24000c1e1b00 */
[----:B----4-:R-:W0:Y:S01]  /*ac30*/  F2I.S64.F64.TRUNC R4, R4 ;  /* 0x0000000400047311 */ /* 0x010e22000030d900 */
[----:B------:R-:W-:Y:S05]  /*ac40*/  BRA `(.L_x_12915) ;  /* 0x0000000800947947 */ /* 0x000fea0003800000 */
.L_x_12910:
        /* <DEDUP_REMOVED lines=13> */
.L_x_12924:
[----:B0-----:R-:W4:Y:S02]  /*ad20*/  LDG.E.64 R4, desc[UR36][R22.64] ;  /* 0x0000002416047981 */ /* 0x001f24000c1e1b00 */
[----:B----4-:R-:W0:Y:S01]  /*ad30*/  F2I.S64.F64.TRUNC R4, R4 ;  /* 0x0000000400047311 */ /* 0x010e22000030d900 */
[----:B------:R-:W-:Y:S05]  /*ad40*/  BRA `(.L_x_12915) ;  /* 0x0000000800547947 */ /* 0x000fea0003800000 */
.L_x_12923:
        /* <DEDUP_REMOVED lines=26> */
.L_x_12926:
        /* <DEDUP_REMOVED lines=13> */
.L_x_12925:
[----:B------:R-:W4:Y:S02]  /*afc0*/  LDG.E.U16 R4, desc[UR36][R22.64] ;  /* 0x0000002416047981 */ /* 0x000f24000c1e1500 */
[----:B----4-:R-:W-:-:S06]  /*afd0*/  IMAD.U32 R4, R4, 0x10000, RZ ;  /* 0x0001000004047824 */ /* 0x010fcc00078e00ff */
[----:B0-----:R-:W0:Y:S01]  /*afe0*/  F2I.S64.TRUNC R4, R4 ;  /* 0x0000000400047311 */ /* 0x001e22000020d900 */
[----:B------:R-:W-:Y:S05]  /*aff0*/  BRA `(.L_x_12915) ;  /* 0x0000000400a87947 */ /* 0x000fea0003800000 */
.L_x_12922:
        /* <DEDUP_REMOVED lines=11> */
.L_x_12929:
        /* <DEDUP_REMOVED lines=21> */
.L_x_12933:
[----:B------:R-:W-:Y:S05]  /*b200*/  BSYNC.RECONVERGENT B1 ;  /* 0x0000000000017941 */ /* 0x000fea0003800200 */
.L_x_12932:
[----:B------:R-:W-:Y:S01]  /*b210*/  IMAD.SHL.U32 R0, R0, 0x100000, RZ ;  /* 0x0010000000007824 */ /* 0x000fe200078e00ff */
[----:B------:R-:W-:-:S04]  /*b220*/  LEA R2, R2, 0x3b800000, 0x17 ;  /* 0x3b80000002027811 */ /* 0x000fc800078eb8ff */
[----:B------:R-:W-:-:S07]  /*b230*/  LOP3.LUT R4, R2, R0, R7, 0xfe, !PT ;  /* 0x0000000002047212 */ /* 0x000fce00078efe07 */
.L_x_12931:
[----:B------:R-:W-:Y:S05]  /*b240*/  BSYNC.RECONVERGENT B0 ;  /* 0x0000000000007941 */ /* 0x000fea0003800200 */
.L_x_12930:
[----:B0-----:R-:W0:Y:S01]  /*b250*/  F2I.S64.TRUNC R4, R4 ;  /* 0x0000000400047311 */ /* 0x001e22000020d900 */
[----:B------:R-:W-:Y:S05]  /*b260*/  BRA `(.L_x_12915) ;  /* 0x00000004000c7947 */ /* 0x000fea0003800000 */
.L_x_12928:
        /* <DEDUP_REMOVED lines=21> */
.L_x_12937:
[----:B------:R-:W-:Y:S05]  /*b3c0*/  BSYNC.RECONVERGENT B1 ;  /* 0x0000000000017941 */ /* 0x000fea0003800200 */
.L_x_12936:
[----:B------:R-:W-:Y:S01]  /*b3d0*/  IMAD.SHL.U32 R0, R0, 0x200000, RZ ;  /* 0x0020000000007824 */ /* 0x000fe200078e00ff */
[----:B------:R-:W-:-:S04]  /*b3e0*/  LEA R2, R2, 0x37800000, 0x17 ;  /* 0x3780000002027811 */ /* 0x000fc800078eb8ff */
[----:B------:R-:W-:-:S07]  /*b3f0*/  LOP3.LUT R4, R2, R0, R7, 0xfe, !PT ;  /* 0x0000000002047212 */ /* 0x000fce00078efe07 */
.L_x_12935:
[----:B------:R-:W-:Y:S05]  /*b400*/  BSYNC.RECONVERGENT B0 ;  /* 0x0000000000007941 */ /* 0x000fea0003800200 */
.L_x_12934:
[----:B0-----:R-:W0:Y:S01]  /*b410*/  F2I.S64.TRUNC R4, R4 ;  /* 0x0000000400047311 */ /* 0x001e22000020d900 */
[----:B------:R-:W-:Y:S05]  /*b420*/  BRA `(.L_x_12915) ;  /* 0x00000000009c7947 */ /* 0x000fea0003800000 */
.L_x_12927:
        /* <DEDUP_REMOVED lines=14> */
.L_x_12941:
[----:B------:R-:W-:Y:S05]  /*b510*/  BSYNC.RECONVERGENT B0 ;  /* 0x0000000000007941 */ /* 0x000fea0003800200 */
.L_x_12940:
[----:B0-----:R-:W0:Y:S01]  /*b520*/  F2I.S64.TRUNC R4, R4 ;  /* 0x0000000400047311 */ /* 0x001e22000020d900 */
[----:B------:R-:W-:Y:S05]  /*b530*/  BRA `(.L_x_12915) ;  /* 0x0000000000587947 */ /* 0x000fea0003800000 */
.L_x_12914:
        /* <DEDUP_REMOVED lines=16> */
.L_x_12942:
[----:B------:R-:W-:Y:S01]  /*b640*/  CS2R R4, SRZ ;  /* 0x0000000000047805 */ /* 0x000fe2000001ff00 */
[----:B------:R-:W-:Y:S06]  /*b650*/  BRA `(.L_x_12915) ;  /* 0x0000000000107947 */ /* 0x000fec0003800000 */
.L_x_12939:
[----:B0-----:R0:W5:Y:S01]  /*b660*/  LDG.E.64 R4, desc[UR36][R22.64] ;  /* 0x0000002416047981 */ /* 0x001162000c1e1b00 */
[----:B------:R-:W-:Y:S05]  /*b670*/  BRA `(.L_x_12915) ;  /* 0x0000000000087947 */ /* 0x000fea0003800000 */
.L_x_12938:
[----:B------:R4:W5:Y:S01]  /*b680*/  LDG.E R4, desc[UR36][R22.64] ;  /* 0x0000002416047981 */ /* 0x000962000c1e1900 */
[----:B0-----:R-:W-:-:S07]  /*b690*/  IMAD.MOV.U32 R5, RZ, RZ, RZ ;  /* 0x000000ffff057224 */ /* 0x001fce00078e00ff */
.L_x_12915:
[----:B------:R-:W2:Y:S01]  /*b6a0*/  LDCU.64 UR6, c[0x0][0x5e8] ;  /* 0x0000bd00ff0677ac */ /* 0x000ea20008000a00 */
[----:B01--45:R-:W-:Y:S02]  /*b6b0*/  ISETP.GT.U32.AND P0, PT, R4, 0x3f, PT ;  /* 0x0000003f0400780c */ /* 0x033fe40003f04070 */
[CC--:B---3--:R-:W-:Y:S01]  /*b6c0*/  SHF.L.U32 R0, R16.reuse, R4.reuse, RZ ;  /* 0x0000000410007219 */ /* 0x0c8fe200000006ff */
[----:B------:R-:W-:Y:S01]  /*b6d0*/  UPRMT UR4, UR43, 0x9910, URZ ;  /* 0x000099102b047896 */ /* 0x000fe200080000ff */
[----:B------:R-:W-:Y:S02]  /*b6e0*/  ISETP.GT.U32.AND.EX P0, PT, R5, RZ, PT, P0 ;  /* 0x000000ff0500720c */ /* 0x000fe40003f04100 */
[----:B------:R-:W-:Y:S01]  /*b6f0*/  SHF.L.U64.HI R4, R16, R4, R17 ;  /* 0x0000000410047219 */ /* 0x000fe20000010211 */
[----:B------:R-:W-:Y:S01]  /*b700*/  UISETP.GT.AND UP0, UPT, UR4, 0x9, UPT ;  /* 0x000000090400788c */ /* 0x000fe2000bf04270 */
[----:B------:R-:W-:Y:S02]  /*b710*/  SEL R7, R0, RZ, !P0 ;  /* 0x000000ff00077207 */ /* 0x000fe40004000000 */
[----:B------:R-:W-:-:S03]  /*b720*/  SEL R5, R4, RZ, !P0 ;  /* 0x000000ff04057207 */ /* 0x000fc60004000000 */
[----:B------:R-:W-:Y:S01]  /*b730*/  IMAD.MOV.U32 R4, RZ, RZ, R7 ;  /* 0x000000ffff047224 */ /* 0x000fe200078e0007 */
[----:B--2---:R-:W-:-:S04]  /*b740*/  IADD3 R2, P1, PT, R18, UR6, RZ ;  /* 0x0000000612027c10 */ /* 0x004fc8000ff3e0ff */
        /* <DEDUP_REMOVED lines=12> */
.L_x_12946:
[----:B------:R0:W-:Y:S01]  /*b810*/  STG.E.U8 desc[UR36][R2.64], R7 ;  /* 0x0000000702007986 */ /* 0x0001e2000c101124 */
[----:B------:R-:W-:Y:S05]  /*b820*/  BRA `(.L_x_12948) ;  /* 0x0000000c00387947 */ /* 0x000fea0003800000 */
.L_x_12945:
        /* <DEDUP_REMOVED lines=8> */
.L_x_12950:
[----:B------:R0:W-:Y:S01]  /*b8b0*/  STG.E desc[UR36][R2.64], R7 ;  /* 0x0000000702007986 */ /* 0x0001e2000c101924 */
[----:B------:R-:W-:Y:S05]  /*b8c0*/  BRA `(.L_x_12948) ;  /* 0x0000000c00107947 */ /* 0x000fea0003800000 */
.L_x_12949:
[----:B------:R0:W-:Y:S01]  /*b8d0*/  STG.E.U16 desc[UR36][R2.64], R7 ;  /* 0x0000000702007986 */ /* 0x0001e2000c101524 */
[----:B------:R-:W-:Y:S05]  /*b8e0*/  BRA `(.L_x_12948) ;  /* 0x0000000c00087947 */ /* 0x000fea0003800000 */
.L_x_12944:
        /* <DEDUP_REMOVED lines=9> */
.L_x_12952:
[----:B------:R-:W0:Y:S02]  /*b980*/  I2F.S64 R0, R4 ;  /* 0x0000000400007312 */ /* 0x000e240000301400 */
[----:B0-----:R-:W-:-:S05]  /*b990*/  F2FP.F16.F32.PACK_AB R0, RZ, R0 ;  /* 0x00000000ff00723e */ /* 0x001fca00000000ff */
[----:B------:R0:W-:Y:S01]  /*b9a0*/  STG.E.U16 desc[UR36][R2.64], R0 ;  /* 0x0000000002007986 */ /* 0x0001e2000c101524 */
[----:B------:R-:W-:Y:S05]  /*b9b0*/  BRA `(.L_x_12948) ;  /* 0x0000000800d47947 */ /* 0x000fea0003800000 */
.L_x_12951:
        /* <DEDUP_REMOVED lines=10> */
.L_x_12954:
[----:B------:R-:W0:Y:S02]  /*ba60*/  I2F.S64 R4, R4 ;  /* 0x0000000400047312 */ /* 0x000e240000301400 */
[----:B0-----:R-:W-:-:S04]  /*ba70*/  F2FP.F16.F32.PACK_AB R5, RZ, R4 ;  /* 0x00000004ff05723e */ /* 0x001fc800000000ff */
[----:B------:R-:W-:-:S05]  /*ba80*/  PRMT R5, R5, 0x5410, RZ ;  /* 0x0000541005057816 */ /* 0x000fca00000000ff */
[----:B------:R0:W-:Y:S01]  /*ba90*/  STG.E desc[UR36][R2.64], R5 ;  /* 0x0000000502007986 */ /* 0x0001e2000c101924 */
[----:B------:R-:W-:Y:S05]  /*baa0*/  BRA `(.L_x_12948) ;  /* 0x0000000800987947 */ /* 0x000fea0003800000 */
.L_x_12953:
[----:B------:R-:W0:Y:S02]  /*bab0*/  I2F.F64.S64 R4, R4 ;  /* 0x0000000400047312 */ /* 0x000e240000301c00 */
[----:B0-----:R0:W-:Y:S01]  /*bac0*/  STG.E.64 desc[UR36][R2.64], R4 ;  /* 0x0000000402007986 */ /* 0x0011e2000c101b24 */
[----:B------:R-:W-:Y:S05]  /*bad0*/  BRA `(.L_x_12948) ;  /* 0x00000008008c7947 */ /* 0x000fea0003800000 */
.L_x_12943:
        /* <DEDUP_REMOVED lines=12> */
.L_x_12958:
        /* <DEDUP_REMOVED lines=18> */
.L_x_12961:
[----:B------:R-:W-:-:S04]  /*bcc0*/  SHF.R.U32.HI R5, RZ, 0x18, R5 ;  /* 0x00000018ff057819 */ /* 0x000fc80000011605 */
[----:B------:R-:W-:-:S07]  /*bcd0*/  LOP3.LUT R0, R0, 0x80, R5, 0xf8, !PT ;  /* 0x0000008000007812 */ /* 0x000fce00078ef805 */
.L_x_12960:
[----:B------:R-:W-:Y:S05]  /*bce0*/  BSYNC.RECONVERGENT B0 ;  /* 0x0000000000007941 */ /* 0x000fea0003800200 */
.L_x_12959:
[----:B------:R0:W-:Y:S01]  /*bcf0*/  STG.E.U8 desc[UR36][R2.64], R0 ;  /* 0x0000000002007986 */ /* 0x0001e2000c101124 */
[----:B------:R-:W-:Y:S05]  /*bd00*/  BRA `(.L_x_12948) ;  /* 0x0000000800007947 */ /* 0x000fea0003800000 */
.L_x_12957:
        /* <DEDUP_REMOVED lines=18> */
.L_x_12964:
[----:B------:R-:W-:-:S04]  /*be30*/  SHF.R.U32.HI R5, RZ, 0x18, R5 ;  /* 0x00000018ff057819 */ /* 0x000fc80000011605 */
[----:B------:R-:W-:-:S07]  /*be40*/  LOP3.LUT R0, R0, 0x80, R5, 0xf8, !PT ;  /* 0x0000008000007812 */ /* 0x000fce00078ef805 */
.L_x_12963:
[----:B------:R-:W-:Y:S05]  /*be50*/  BSYNC.RECONVERGENT B0 ;  /* 0x0000000000007941 */ /* 0x000fea0003800200 */
.L_x_12962:
[----:B------:R0:W-:Y:S01]  /*be60*/  STG.E.U8 desc[UR36][R2.64], R0 ;  /* 0x0000000002007986 */ /* 0x0001e2000c101124 */
[----:B------:R-:W-:Y:S05]  /*be70*/  BRA `(.L_x_12948) ;  /* 0x0000000400a47947 */ /* 0x000fea0003800000 */
.L_x_12956:
        /* <DEDUP_REMOVED lines=23> */
.L_x_12966:
[----:B------:R0:W-:Y:S01]  /*bff0*/  STG.E.64 desc[UR36][R2.64], R4 ;  /* 0x0000000402007986 */ /* 0x0001e2000c101b24 */
[----:B------:R-:W-:Y:S05]  /*c000*/  BRA `(.L_x_12948) ;  /* 0x0000000400407947 */ /* 0x000fea0003800000 */
.L_x_12965:
[----:B------:R0:W-:Y:S01]  /*c010*/  STG.E desc[UR36][R2.64], R7 ;  /* 0x0000000702007986 */ /* 0x0001e2000c101924 */
[----:B------:R-:W-:Y:S05]  /*c020*/  BRA `(.L_x_12948) ;  /* 0x0000000400387947 */ /* 0x000fea0003800000 */
.L_x_12955:
        /* <DEDUP_REMOVED lines=11> */
.L_x_12968:
[----:B------:R-:W0:Y:S01]  /*c0e0*/  I2F.F64.S64 R4, R4 ;  /* 0x0000000400047312 */ /* 0x000e220000301c00 */
[----:B------:R-:W-:-:S05]  /*c0f0*/  CS2R R6, SRZ ;  /* 0x0000000000067805 */ /* 0x000fca000001ff00 */
[----:B0-----:R0:W-:Y:S01]  /*c100*/  STG.E.128 desc[UR36][R2.64], R4 ;  /* 0x0000000402007986 */ /* 0x0011e2000c101d24 */
[----:B------:R-:W-:Y:S05]  /*c110*/  BRA `(.L_x_12948) ;  /* 0x0000000000fc7947 */ /* 0x000fea0003800000 */
.L_x_12967:
[----:B------:R-:W-:-:S09]  /*c120*/  UISETP.NE.AND UP0, UPT, UR4, 0xf, UPT ;  /* 0x0000000f0400788c */ /* 0x000fd2000bf05270 */
[----:B------:R-:W-:Y:S05]  /*c130*/  BRA.U !UP0, `(.L_x_12969) ;  /* 0x0000000108e87547 */ /* 0x000fea000b800000 */
[----:B------:R-:W-:-:S09]  /*c140*/  UISETP.NE.AND UP0, UPT, UR4, 0x17, UPT ;  /* 0x000000170400788c */ /* 0x000fd2000bf05270 */
[----:B------:R-:W-:Y:S05]  /*c150*/  BRA.U !UP0, `(.L_x_12970) ;  /* 0x0000000108907547 */ /* 0x000fea000b800000 */
[----:B------:R-:W-:-:S09]  /*c160*/  UISETP.NE.AND UP0, UPT, UR4, 0x18, UPT ;  /* 0x000000180400788c */ /* 0x000fd2000bf05270 */
[----:B------:R-:W-:Y:S05]  /*c170*/  BRA.U !UP0, `(.L_x_12971) ;  /* 0x0000000108447547 */ /* 0x000fea000b800000 */
.L_x_12947:
        /* <DEDUP_REMOVED lines=16> */
.L_x_12972:
[----:B------:R-:W-:Y:S05]  /*c280*/  BRA `(.L_x_12948) ;  /* 0x0000000000a07947 */ /* 0x000fea0003800000 */
.L_x_12971:
        /* <DEDUP_REMOVED lines=13> */
.L_x_12974:
[----:B------:R-:W-:Y:S05]  /*c360*/  BSYNC.RECONVERGENT B0 ;  /* 0x0000000000007941 */ /* 0x000fea0003800200 */
.L_x_12973:
[----:B------:R-:W-:-:S05]  /*c370*/  LOP3.LUT R7, R0, 0x80, R7, 0xf8, !PT ;  /* 0x0000008000077812 */ /* 0x000fca00078ef807 */
[----:B------:R3:W-:Y:S01]  /*c380*/  STG.E.U8 desc[UR36][R2.64], R7 ;  /* 0x0000000702007986 */ /* 0x0007e2000c101124 */
[----:B------:R-:W-:Y:S05]  /*c390*/  BRA `(.L_x_12948) ;  /* 0x00000000005c7947 */ /* 0x000fea0003800000 */
.L_x_12970:
        /* <DEDUP_REMOVED lines=12> */
.L_x_12976:
[----:B------:R-:W-:Y:S02]  /*c460*/  ISETP.GT.U32.AND P0, PT, R6, 0x7f800000, PT ;  /* 0x7f8000000600780c */ /* 0x000fe40003f04070 */
[----:B------:R-:W-:-:S04]  /*c470*/  MOV R0, 0x7f ;  /* 0x0000007f00007802 */ /* 0x000fc80000000f00 */
[----:B------:R-:W-:-:S07]  /*c480*/  SEL R0, R0, 0x7c, P0 ;  /* 0x0000007c00007807 */ /* 0x000fce0000000000 */
.L_x_12977:
[----:B------:R-:W-:Y:S05]  /*c490*/  BSYNC.RECONVERGENT B0 ;  /* 0x0000000000007941 */ /* 0x000fea0003800200 */
.L_x_12975:
[----:B------:R-:W-:-:S04]  /*c4a0*/  SHF.R.U32.HI R5, RZ, 0x18, R5 ;  /* 0x00000018ff057819 */ /* 0x000fc80000011605 */
[----:B------:R-:W-:-:S05]  /*c4b0*/  LOP3.LUT R5, R0, 0x80, R5, 0xf8, !PT ;  /* 0x0000008000057812 */ /* 0x000fca00078ef805 */
[----:B------:R2:W-:Y:S01]  /*c4c0*/  STG.E.U8 desc[UR36][R2.64], R5 ;  /* 0x0000000502007986 */ /* 0x0005e2000c101124 */
[----:B------:R-:W-:Y:S05]  /*c4d0*/  BRA `(.L_x_12948) ;  /* 0x00000000000c7947 */ /* 0x000fea0003800000 */
.L_x_12969:
[----:B------:R-:W0:Y:S02]  /*c4e0*/  I2F.S64 R0, R4 ;  /* 0x0000000400007312 */ /* 0x000e240000301400 */
[----:B0-----:R-:W-:-:S05]  /*c4f0*/  F2FP.BF16.F32.PACK_AB R0, RZ, R0 ;  /* 0x00000000ff00723e */ /* 0x001fca00000010ff */
[----:B------:R4:W-:Y:S02]  /*c500*/  STG.E.U16 desc[UR36][R2.64], R0 ;  /* 0x0000000002007986 */ /* 0x0009e4000c101524 */
.L_x_12948:
[----:B------:R-:W-:-:S07]  /*c510*/  VIADD R19, R19, 0x80 ;  /* 0x0000008013137836 */ /* 0x000fce0000000000 */
.L_x_12875:
[----:B------:R-:W-:Y:S05]  /*c520*/  BSYNC.RECONVERGENT B6 ;  /* 0x0000000000067941 */ /* 0x000fea0003800200 */
.L_x_12874:
        /* <DEDUP_REMOVED lines=357> */
.L_x_12978:
        /* <DEDUP_REMOVED lines=20> */
.L_x_12982:
[----:B------:R0:W5:Y:S01]  /*dcc0*/  LDG.E.U8 R18, desc[UR36][R2.64] ;  /* 0x0000002402127981 */ /* 0x000162000c1e1100 */
[----:B------:R-:W-:Y:S01]  /*dcd0*/  MOV R19, RZ ;  /* 0x000000ff00137202 */ /* 0x000fe20000000f00 */
[----:B------:R-:W-:Y:S06]  /*dce0*/  BRA `(.L_x_12984) ;  /* 0x0000000c00407947 */ /* 0x000fec0003800000 */
.L_x_12981:
        /* <DEDUP_REMOVED lines=8> */
.L_x_12986:
[----:B------:R-:W2:Y:S02]  /*dd70*/  LDG.E R18, desc[UR36][R2.64] ;  /* 0x0000002402127981 */ /* 0x000ea4000c1e1900 */
[----:B--2---:R-:W-:Y:S01]  /*dd80*/  SHF.R.S32.HI R19, RZ, 0x1f, R18 ;  /* 0x0000001fff137819 */ /* 0x004fe20000011412 */
[----:B------:R-:W-:Y:S06]  /*dd90*/  BRA `(.L_x_12984) ;  /* 0x0000000c00147947 */ /* 0x000fec0003800000 */
.L_x_12985:
[----:B------:R-:W2:Y:S02]  /*dda0*/  LDG.E.S16 R18, desc[UR36][R2.64] ;  /* 0x0000002402127981 */ /* 0x000ea4000c1e1700 */
[----:B--2---:R-:W-:Y:S01]  /*ddb0*/  SHF.R.S32.HI R19, RZ, 0x1f, R18 ;  /* 0x0000001fff137819 */ /* 0x004fe20000011412 */
[----:B------:R-:W-:Y:S06]  /*ddc0*/  BRA `(.L_x_12984) ;  /* 0x0000000c00087947 */ /* 0x000fec0003800000 */
.L_x_12980:
        /* <DEDUP_REMOVED lines=9> */
.L_x_12988:
[----:B------:R-:W2:Y:S02]  /*de60*/  LDG.E.U16 R2, desc[UR36][R2.64] ;  /* 0x0000002402027981 */ /* 0x000ea4000c1e1500 */
[----:B--2---:R-:W-:-:S06]  /*de70*/  HADD2.F32 R18, -RZ, R2.H0_H0 ;  /* 0x20000002ff127230 */ /* 0x004fcc0000004100 */
[----:B------:R-:W0:Y:S01]  /*de80*/  F2I.S64.TRUNC R18, R18 ;  /* 0x0000001200127311 */ /* 0x000e22000020d900 */
[----:B------:R-:W-:Y:S05]  /*de90*/  BRA `(.L_x_12984) ;  /* 0x0000000800d47947 */ /* 0x000fea0003800000 */
.L_x_12987:
        /* <DEDUP_REMOVED lines=9> */
.L_x_12990:
[----:B------:R-:W2:Y:S02]  /*df30*/  LDG.E.U16 R2, desc[UR36][R2.64] ;  /* 0x0000002402027981 */ /* 0x000ea4000c1e1500 */
[----:B--2---:R-:W-:-:S06]  /*df40*/  HADD2.F32 R18, -RZ, R2.H0_H0 ;  /* 0x20000002ff127230 */ /* 0x004fcc0000004100 */
[----:B------:R-:W0:Y:S01]  /*df50*/  F2I.S64.TRUNC R18, R18 ;  /* 0x0000001200127311 */ /* 0x000e22000020d900 */
[----:B------:R-:W-:Y:S05]  /*df60*/  BRA `(.L_x_12984) ;  /* 0x0000000800a07947 */ /* 0x000fea0003800000 */
.L_x_12989:
[----:B------:R-:W2:Y:S02]  /*df70*/  LDG.E.64 R2, desc[UR36][R2.64] ;  /* 0x0000002402027981 */ /* 0x000ea4000c1e1b00 */
[----:B--2---:R0:W1:Y:S01]  /*df80*/  F2I.S64.F64.TRUNC R18, R2 ;  /* 0x0000000200127311 */ /* 0x004062000030d900 */
[----:B------:R-:W-:Y:S05]  /*df90*/  BRA `(.L_x_12984) ;  /* 0x0000000800947947 */ /* 0x000fea0003800000 */
.L_x_12979:
        /* <DEDUP_REMOVED lines=13> */
.L_x_12993:
[----:B------:R-:W2:Y:S02]  /*e070*/  LDG.E.64 R2, desc[UR36][R2.64] ;  /* 0x0000002402027981 */ /* 0x000ea4000c1e1b00 */
[----:B--2---:R0:W1:Y:S01]  /*e080*/  F2I.S64.F64.TRUNC R18, R2 ;  /* 0x0000000200127311 */ /* 0x004062000030d900 */
[----:B------:R-:W-:Y:S05]  /*e090*/  BRA `(.L_x_12984) ;  /* 0x0000000800547947 */ /* 0x000fea0003800000 */
.L_x_12992:
        /* <DEDUP_REMOVED lines=26> */
.L_x_12995:
        /* <DEDUP_REMOVED lines=13> */
.L_x_12994:
[----:B------:R-:W2:Y:S02]  /*e310*/  LDG.E.U16 R18, desc[UR36][R2.64] ;  /* 0x0000002402127981 */ /* 0x000ea4000c1e1500 */
[----:B--2---:R-:W-:-:S06]  /*e320*/  IMAD.U32 R18, R18, 0x10000, RZ ;  /* 0x0001000012127824 */ /* 0x004fcc00078e00ff */
[----:B------:R-:W0:Y:S01]  /*e330*/  F2I.S64.TRUNC R18, R18 ;  /* 0x0000001200127311 */ /* 0x000e22000020d900 */
[----:B------:R-:W-:Y:S05]  /*e340*/  BRA `(.L_x_12984) ;  /* 0x0000000400a87947 */ /* 0x000fea0003800000 */
.L_x_12991:
        /* <DEDUP_REMOVED lines=11> */
.L_x_12998:
        /* <DEDUP_REMOVED lines=21> */
.L_x_13002:
[----:B------:R-:W-:Y:S05]  /*e550*/  BSYNC.RECONVERGENT B1 ;  /* 0x0000000000017941 */ /* 0x000fea0003800200 */
.L_x_13001:
[----:B------:R-:W-:Y:S01]  /*e560*/  IMAD.SHL.U32 R0, R0, 0x100000, RZ ;  /* 0x0010000000007824 */ /* 0x000fe200078e00ff */
[----:B------:R-:W-:-:S04]  /*e570*/  LEA R2, R2, 0x3b800000, 0x17 ;  /* 0x3b80000002027811 */ /* 0x000fc800078eb8ff */
[----:B------:R-:W-:-:S07]  /*e580*/  LOP3.LUT R18, R2, R0, R7, 0xfe, !PT ;  /* 0x0000000002127212 */ /* 0x000fce00078efe07 */
.L_x_13000:
[----:B------:R-:W-:Y:S05]  /*e590*/  BSYNC.RECONVERGENT B0 ;  /* 0x0000000000007941 */ /* 0x000fea0003800200 */
.L_x_12999:
[----:B------:R-:W0:Y:S01]  /*e5a0*/  F2I.S64.TRUNC R18, R18 ;  /* 0x0000001200127311 */ /* 0x000e22000020d900 */
[----:B------:R-:W-:Y:S05]  /*e5b0*/  BRA `(.L_x_12984) ;  /* 0x00000004000c7947 */ /* 0x000fea0003800000 */
.L_x_12997:
        /* <DEDUP_REMOVED lines=21> */
.L_x_13006:
[----:B------:R-:W-:Y:S05]  /*e710*/  BSYNC.RECONVERGENT B1 ;  /* 0x0000000000017941 */ /* 0x000fea0003800200 */
.L_x_13005:
[----:B------:R-:W-:Y:S01]  /*e720*/  IMAD.SHL.U32 R0, R0, 0x200000, RZ ;  /* 0x0020000000007824 */ /* 0x000fe200078e00ff */
[----:B------:R-:W-:-:S04]  /*e730*/  LEA R2, R2, 0x37800000, 0x17 ;  /* 0x3780000002027811 */ /* 0x000fc800078eb8ff */
[----:B------:R-:W-:-:S07]  /*e740*/  LOP3.LUT R18, R2, R0, R7, 0xfe, !PT ;  /* 0x0000000002127212 */ /* 0x000fce00078efe07 */
.L_x_13004:
[----:B------:R-:W-:Y:S05]  /*e750*/  BSYNC.RECONVERGENT B0 ;  /* 0x0000000000007941 */ /* 0x000fea0003800200 */
.L_x_13003:
[----:B------:R-:W0:Y:S01]  /*e760*/  F2I.S64.TRUNC R18, R18 ;  /* 0x0000001200127311 */ /* 0x000e22000020d900 */
[----:B------:R-:W-:Y:S05]  /*e770*/  BRA `(.L_x_12984) ;  /* 0x00000000009c7947 */ /* 0x000fea0003800000 */
.L_x_12996:
        /* <DEDUP_REMOVED lines=14> */
.L_x_13010:
[----:B------:R-:W-:Y:S05]  /*e860*/  BSYNC.RECONVERGENT B0 ;  /* 0x0000000000007941 */ /* 0x000fea0003800200 */
.L_x_13009:
[----:B------:R-:W0:Y:S01]  /*e870*/  F2I.S64.TRUNC R18, R18 ;  /* 0x0000001200127311 */ /* 0x000e22000020d900 */
[----:B------:R-:W-:Y:S05]  /*e880*/  BRA `(.L_x_12984) ;  /* 0x0000000000587947 */ /* 0x000fea0003800000 */
.L_x_12983:
        /* <DEDUP_REMOVED lines=16> */
.L_x_13011:
[----:B------:R-:W-:Y:S01]  /*e990*/  CS2R R18, SRZ ;  /* 0x0000000000127805 */ /* 0x000fe2000001ff00 */
[----:B------:R-:W-:Y:S06]  /*e9a0*/  BRA `(.L_x_12984) ;  /* 0x0000000000107947 */ /* 0x000fec0003800000 */
.L_x_13008:
[----:B------:R0:W5:Y:S01]  /*e9b0*/  LDG.E.64 R18, desc[UR36][R2.64] ;  /* 0x0000002402127981 */ /* 0x000162000c1e1b00 */
[----:B------:R-:W-:Y:S05]  /*e9c0*/  BRA `(.L_x_12984) ;  /* 0x0000000000087947 */ /* 0x000fea0003800000 */
.L_x_13007:
[----:B------:R0:W5:Y:S01]  /*e9d0*/  LDG.E R18, desc[UR36][R2.64] ;  /* 0x0000002402127981 */ /* 0x000162000c1e1900 */
[----:B------:R-:W-:-:S07]  /*e9e0*/  IMAD.MOV.U32 R19, RZ, RZ, RZ ;  /* 0x000000ffff137224 */ /* 0x000fce00078e00ff */
.L_x_12984:
        /* <DEDUP_REMOVED lines=17> */
.L_x_13015:
[----:B0-----:R0:W5:Y:S01]  /*eb00*/  LDG.E.U8 R2, desc[UR36][R22.64] ;  /* 0x0000002416027981 */ /* 0x001162000c1e1100 */
[----:B------:R-:W-:Y:S01]  /*eb10*/  IMAD.MOV.U32 R3, RZ, RZ, RZ ;  /* 0x000000ffff037224 */ /* 0x000fe200078e00ff */
[----:B------:R-:W-:Y:S06]  /*eb20*/  BRA `(.L_x_13017) ;  /* 0x0000000c00407947 */ /* 0x000fec0003800000 */
.L_x_13014:
        /* <DEDUP_REMOVED lines=8> */
.L_x_13019:
[----:B0-----:R-:W2:Y:S02]  /*ebb0*/  LDG.E R2, desc[UR36][R22.64] ;  /* 0x0000002416027981 */ /* 0x001ea4000c1e1900 */
[----:B--2---:R-:W-:Y:S01]  /*ebc0*/  SHF.R.S32.HI R3, RZ, 0x1f, R2 ;  /* 0x0000001fff037819 */ /* 0x004fe20000011402 */
[----:B------:R-:W-:Y:S06]  /*ebd0*/  BRA `(.L_x_13017) ;  /* 0x0000000c00147947 */ /* 0x000fec0003800000 */
.L_x_13018:
[----:B0-----:R-:W2:Y:S02]  /*ebe0*/  LDG.E.S16 R2, desc[UR36][R22.64] ;  /* 0x0000002416027981 */ /* 0x001ea4000c1e1700 */
[----:B--2---:R-:W-:Y:S01]  /*ebf0*/  SHF.R.S32.HI R3, RZ, 0x1f, R2 ;  /* 0x0000001fff037819 */ /* 0x004fe20000011402 */
[----:B------:R-:W-:Y:S06]  /*ec00*/  BRA `(.L_x_13017) ;  /* 0x0000000c00087947 */ /* 0x000fec0003800000 */
.L_x_13013:
        /* <DEDUP_REMOVED lines=9> */
.L_x_13021:
[----:B------:R-:W0:Y:S02]  /*eca0*/  LDG.E.U16 R22, desc[UR36][R22.64] ;  /* 0x0000002416167981 */ /* 0x000e24000c1e1500 */
[----:B0-----:R-:W-:-:S06]  /*ecb0*/  HADD2.F32 R2, -RZ, R22.H0_H0 ;  /* 0x20000016ff027230 */ /* 0x001fcc0000004100 */
[----:B------:R-:W0:Y:S01]  /*ecc0*/  F2I.S64.TRUNC R2, R2 ;  /* 0x0000000200027311 */ /* 0x000e22000020d900 */
[----:B------:R-:W-:Y:S05]  /*ecd0*/  BRA `(.L_x_13017) ;  /* 0x0000000800d47947 */ /* 0x000fea0003800000 */
.L_x_13020:
        /* <DEDUP_REMOVED lines=9> */
.L_x_13023:
[----:B------:R-:W0:Y:S02]  /*ed70*/  LDG.E.U16 R22, desc[UR36][R22.64] ;  /* 0x0000002416167981 */ /* 0x000e24000c1e1500 */
[----:B0-----:R-:W-:-:S06]  /*ed80*/  HADD2.F32 R2, -RZ, R22.H0_H0 ;  /* 0x20000016ff027230 */ /* 0x001fcc0000004100 */
[----:B------:R-:W0:Y:S01]  /*ed90*/  F2I.S64.TRUNC R2, R2 ;  /* 0x0000000200027311 */ /* 0x000e22000020d900 */
[----:B------:R-:W-:Y:S05]  /*eda0*/  BRA `(.L_x_13017) ;  /* 0x0000000800a07947 */ /* 0x000fea0003800000 */
.L_x_13022:
[----:B0-----:R-:W2:Y:S02]  /*edb0*/  LDG.E.64 R2, desc[UR36][R22.64] ;  /* 0x0000002416027981 */ /* 0x001ea4000c1e1b00 */
[----:B--2---:R-:W0:Y:S01]  /*edc0*/  F2I.S64.F64.TRUNC R2, R2 ;  /* 0x0000000200027311 */ /* 0x004e22000030d900 */
[----:B------:R-:W-:Y:S05]  /*edd0*/  BRA `(.L_x_13017) ;  /* 0x0000000800947947 */ /* 0x000fea0003800000 */
.L_x_13012:
        /* <DEDUP_REMOVED lines=13> */
.L_x_13026:
[----:B0-----:R-:W2:Y:S02]  /*eeb0*/  LDG.E.64 R2, desc[UR36][R22.64] ;  /* 0x0000002416027981 */ /* 0x001ea4000c1e1b00 */
[----:B--2---:R-:W0:Y:S01]  /*eec0*/  F2I.S64.F64.TRUNC R2, R2 ;  /* 0x0000000200027311 */ /* 0x004e22000030d900 */
[----:B------:R-:W-:Y:S05]  /*eed0*/  BRA `(.L_x_13017) ;  /* 0x0000000800547947 */ /* 0x000fea0003800000 */
.L_x_13025:
        /* <DEDUP_REMOVED lines=26> */
.L_x_13028:
        /* <DEDUP_REMOVED lines=13> */
.L_x_13027:
[----:B0-----:R-:W2:Y:S02]  /*f150*/  LDG.E.U16 R2, desc[UR36][R22.64] ;  /* 0x0000002416027981 */ /* 0x001ea4000c1e1500 */
[----:B--2---:R-:W-:-:S06]  /*f160*/  SHF.L.U32 R2, R2, 0x10, RZ ;  /* 0x0000001002027819 */ /* 0x004fcc00000006ff */
[----:B------:R-:W0:Y:S01]  /*f170*/  F2I.S64.TRUNC R2, R2 ;  /* 0x0000000200027311 */ /* 0x000e22000020d900 */
[----:B------:R-:W-:Y:S05]  /*f180*/  BRA `(.L_x_13017) ;  /* 0x0000000400a87947 */ /* 0x000fea0003800000 */
.L_x_13024:
        /* <DEDUP_REMOVED lines=11> */
.L_x_13031:
        /* <DEDUP_REMOVED lines=21> */
.L_x_13035:
[----:B------:R-:W-:Y:S05]  /*f390*/  BSYNC.RECONVERGENT B1 ;  /* 0x0000000000017941 */ /* 0x000fea0003800200 */
.L_x_13034:
[----:B------:R-:W-:Y:S02]  /*f3a0*/  SHF.L.U32 R0, R0, 0x14, RZ ;  /* 0x0000001400007819 */ /* 0x000fe400000006ff */
[----:B------:R-:W-:-:S04]  /*f3b0*/  LEA R2, R2, 0x3b800000, 0x17 ;  /* 0x3b80000002027811 */ /* 0x000fc800078eb8ff */
[----:B------:R-:W-:-:S07]  /*f3c0*/  LOP3.LUT R2, R2, R0, R7, 0xfe, !PT ;  /* 0x0000000002027212 */ /* 0x000fce00078efe07 */
.L_x_13033:
[----:B------:R-:W-:Y:S05]  /*f3d0*/  BSYNC.RECONVERGENT B0 ;  /* 0x0000000000007941 */ /* 0x000fea0003800200 */
.L_x_13032:
[----:B------:R-:W0:Y:S01]  /*f3e0*/  F2I.S64.TRUNC R2, R2 ;  /* 0x0000000200027311 */ /* 0x000e22000020d900 */
[----:B------:R-:W-:Y:S05]  /*f3f0*/  BRA `(.L_x_13017) ;  /* 0x00000004000c7947 */ /* 0x000fea0003800000 */
.L_x_13030:
        /* <DEDUP_REMOVED lines=21> */
.L_x_13039:
[----:B------:R-:W-:Y:S05]  /*f550*/  BSYNC.RECONVERGENT B1 ;  /* 0x0000000000017941 */ /* 0x000fea0003800200 */
.L_x_13038:
[----:B------:R-:W-:Y:S01]  /*f560*/  IMAD.SHL.U32 R0, R0, 0x200000, RZ ;  /* 0x0020000000007824 */ /* 0x000fe200078e00ff */
[----:B------:R-:W-:-:S04]  /*f570*/  LEA R2, R2, 0x37800000, 0x17 ;  /* 0x3780000002027811 */ /* 0x000fc800078eb8ff */
[----:B------:R-:W-:-:S07]  /*f580*/  LOP3.LUT R2, R2, R0, R7, 0xfe, !PT ;  /* 0x0000000002027212 */ /* 0x000fce00078efe07 */
.L_x_13037:
[----:B------:R-:W-:Y:S05]  /*f590*/  BSYNC.RECONVERGENT B0 ;  /* 0x0000000000007941 */ /* 0x000fea0003800200 */
.L_x_13036:
[----:B------:R-:W0:Y:S01]  /*f5a0*/  F2I.S64.TRUNC R2, R2 ;  /* 0x0000000200027311 */ /* 0x000e22000020d900 */
[----:B------:R-:W-:Y:S05]  /*f5b0*/  BRA `(.L_x_13017) ;  /* 0x00000000009c7947 */ /* 0x000fea0003800000 */
.L_x_13029:
        /* <DEDUP_REMOVED lines=14> */
.L_x_13043:
[----:B------:R-:W-:Y:S05]  /*f6a0*/  BSYNC.RECONVERGENT B0 ;  /* 0x0000000000007941 */ /* 0x000fea0003800200 */
.L_x_13042:
[----:B------:R-:W0:Y:S01]  /*f6b0*/  F2I.S64.TRUNC R2, R2 ;  /* 0x0000000200027311 */ /* 0x000e22000020d900 */
[----:B------:R-:W-:Y:S05]  /*f6c0*/  BRA `(.L_x_13017) ;  /* 0x0000000000587947 */ /* 0x000fea0003800000 */
.L_x_13016:
        /* <DEDUP_REMOVED lines=16> */
.L_x_13044:
[----:B------:R-:W-:Y:S01]  /*f7d0*/  CS2R R2, SRZ ;  /* 0x0000000000027805 */ /* 0x000fe2000001ff00 */
[----:B------:R-:W-:Y:S06]  /*f7e0*/  BRA `(.L_x_13017) ;  /* 0x0000000000107947 */ /* 0x000fec0003800000 */
.L_x_13041:
[----:B0-----:R0:W5:Y:S01]  /*f7f0*/  LDG.E.64 R2, desc[UR36][R22.64] ;  /* 0x0000002416027981 */ /* 0x001162000c1e1b00 */
[----:B------:R-:W-:Y:S05]  /*f800*/  BRA `(.L_x_13017) ;  /* 0x0000000000087947 */ /* 0x000fea0003800000 */
.L_x_13040:
[----:B0-----:R0:W5:Y:S01]  /*f810*/  LDG.E R2, desc[UR36][R22.64] ;  /* 0x0000002416027981 */ /* 0x001162000c1e1900 */
[----:B------:R-:W-:-:S07]  /*f820*/  MOV R3, RZ ;  /* 0x000000ff00037202 */ /* 0x000fce0000000f00 */
.L_x_13017:
[----:B------:R-:W-:Y:S01]  /*f830*/  UPRMT UR4, UR43, 0x9910, URZ ;  /* 0x000099102b047896 */ /* 0x000fe200080000ff */
[----:B0----5:R-:W-:Y:S02]  /*f840*/  ISETP.GT.U32.AND P0, PT, R2, 0x3f, PT ;  /* 0x0000003f0200780c */ /* 0x021fe40003f04070 */
[CC--:B-1-34-:R-:W-:Y:S01]  /*f850*/  SHF.L.U32 R0, R18.reuse, R2.reuse, RZ ;  /* 0x0000000212007219 */ /* 0x0dafe200000006ff */
[----:B------:R-:W-:Y:S01]  /*f860*/  UISETP.GT.AND UP0, UPT, UR4, 0x9, UPT ;  /* 0x000000090400788c */ /* 0x000fe2000bf04270 */
[----:B------:R-:W-:Y:S02]  /*f870*/  ISETP.GT.U32.AND.EX P0, PT, R3, RZ, PT, P0 ;  /* 0x000000ff0300720c */ /* 0x000fe40003f04100 */
[----:B------:R-:W-:Y:S02]  /*f880*/  SHF.L.U64.HI R2, R18, R2, R19 ;  /* 0x0000000212027219 */ /* 0x000fe40000010213 */
[----:B------:R-:W-:Y:S02]  /*f890*/  SEL R5, R0, RZ, !P0 ;  /* 0x000000ff00057207 */ /* 0x000fe40004000000 */
[----:B------:R-:W-:-:S03]  /*f8a0*/  SEL R3, R2, RZ, !P0 ;  /* 0x000000ff02037207 */ /* 0x000fc60004000000 */
        /* <DEDUP_REMOVED lines=12> */
.L_x_13048:
[----:B------:R-:W-:Y:S01]  /*f970*/  STG.E.U8 desc[UR36][R16.64], R5 ;  /* 0x0000000510007986 */ /* 0x000fe2000c101124 */
[----:B------:R-:W-:Y:S05]  /*f980*/  EXIT ;  /* 0x000000000000794d */ /* 0x000fea0003800000 */
.L_x_13047:
        /* <DEDUP_REMOVED lines=8> */
.L_x_13051:
[----:B------:R-:W-:Y:S01]  /*fa10*/  STG.E desc[UR36][R16.64], R5 ;  /* 0x0000000510007986 */ /* 0x000fe2000c101924 */
[----:B------:R-:W-:Y:S05]  /*fa20*/  EXIT ;  /* 0x000000000000794d */ /* 0x000fea0003800000 */
.L_x_13050:
[----:B------:R-:W-:Y:S01]  /*fa30*/  STG.E.U16 desc[UR36][R16.64], R5 ;  /* 0x0000000510007986 */ /* 0x000fe2000c101524 */
[----:B------:R-:W-:Y:S05]  /*fa40*/  EXIT ;  /* 0x000000000000794d */ /* 0x000fea0003800000 */
.L_x_13046:
        /* <DEDUP_REMOVED lines=9> */
.L_x_13053:
[----:B------:R-:W0:Y:S02]  /*fae0*/  I2F.S64 R0, R2 ;  /* 0x0000000200007312 */ /* 0x000e240000301400 */
[----:B0-----:R-:W-:-:S05]  /*faf0*/  F2FP.F16.F32.PACK_AB R0, RZ, R0 ;  /* 0x00000000ff00723e */ /* 0x001fca00000000ff */
[----:B------:R-:W-:Y:S01]  /*fb00*/  STG.E.U16 desc[UR36][R16.64], R0 ;  /* 0x0000000010007986 */ /* 0x000fe2000c101524 */
[----:B------:R-:W-:Y:S05]  /*fb10*/  EXIT ;  /* 0x000000000000794d */ /* 0x000fea0003800000 */
.L_x_13052:
        /* <DEDUP_REMOVED lines=10> */
.L_x_13055:
[----:B------:R-:W0:Y:S02]  /*fbc0*/  I2F.S64 R2, R2 ;  /* 0x0000000200027312 */ /* 0x000e240000301400 */
[----:B0-----:R-:W-:-:S04]  /*fbd0*/  F2FP.F16.F32.PACK_AB R3, RZ, R2 ;  /* 0x00000002ff03723e */ /* 0x001fc800000000ff */
[----:B------:R-:W-:-:S05]  /*fbe0*/  PRMT R3, R3, 0x5410, RZ ;  /* 0x0000541003037816 */ /* 0x000fca00000000ff */
[----:B------:R-:W-:Y:S01]  /*fbf0*/  STG.E desc[UR36][R16.64], R3 ;  /* 0x0000000310007986 */ /* 0x000fe2000c101924 */
[----:B------:R-:W-:Y:S05]  /*fc00*/  EXIT ;  /* 0x000000000000794d */ /* 0x000fea0003800000 */
.L_x_13054:
[----:B------:R-:W0:Y:S02]  /*fc10*/  I2F.F64.S64 R2, R2 ;  /* 0x0000000200027312 */ /* 0x000e240000301c00 */
[----:B0-----:R-:W-:Y:S01]  /*fc20*/  STG.E.64 desc[UR36][R16.64], R2 ;  /* 0x0000000210007986 */ /* 0x001fe2000c101b24 */
[----:B------:R-:W-:Y:S05]  /*fc30*/  EXIT ;  /* 0x000000000000794d */ /* 0x000fea0003800000 */
.L_x_13045:
        /* <DEDUP_REMOVED lines=12> */
.L_x_13059:
        /* <DEDUP_REMOVED lines=17> */
.L_x_13062:
[----:B------:R-:W-:-:S04]  /*fe10*/  SHF.R.U32.HI R3, RZ, 0x18, R3 ;  /* 0x00000018ff037819 */ /* 0x000fc80000011603 */
[----:B------:R-:W-:-:S04]  /*fe20*/  LOP3.LUT R0, R0, 0x80, R3, 0xf8, !PT ;  /* 0x0000008000007812 */ /* 0x000fc800078ef803 */
[----:B------:R-:W-:-:S07]  /*fe30*/  PRMT R8, R0, 0x7610, R8 ;  /* 0x0000761000087816 */ /* 0x000fce0000000008 */
.L_x_13061:
[----:B------:R-:W-:Y:S05]  /*fe40*/  BSYNC.RECONVERGENT B0 ;  /* 0x0000000000007941 */ /* 0x000fea0003800200 */
.L_x_13060:
[----:B------:R-:W-:Y:S01]  /*fe50*/  STG.E.U8 desc[UR36][R16.64], R8 ;  /* 0x0000000810007986 */ /* 0x000fe2000c101124 */
[----:B------:R-:W-:Y:S05]  /*fe60*/  EXIT ;  /* 0x000000000000794d */ /* 0x000fea0003800000 */
.L_x_13058:
        /* <DEDUP_REMOVED lines=17> */
.L_x_13065:
[----:B------:R-:W-:-:S04]  /*ff80*/  SHF.R.U32.HI R3, RZ, 0x18, R3 ;  /* 0x00000018ff037819 */ /* 0x000fc80000011603 */
[----:B------:R-:W-:-:S04]  /*ff90*/  LOP3.LUT R0, R0, 0x80, R3, 0xf8, !PT ;  /* 0x0000008000007812 */ /* 0x000fc800078ef803 */
[----:B------:R-:W-:-:S07]  /*ffa0*/  PRMT R8, R0, 0x7610, R8 ;  /* 0x0000761000087816 */ /* 0x000fce0000000008 */
.L_x_13064:
[----:B------:R-:W-:Y:S05]  /*ffb0*/  BSYNC.RECONVERGENT B0 ;  /* 0x0000000000007941 */ /* 0x000fea0003800200 */
.L_x_13063:
[----:B------:R-:W-:Y:S01]  /*ffc0*/  STG.E.U8 desc[UR36][R16.64], R8 ;  /* 0x0000000810007986 */ /* 0x000fe2000c101124 */
[----:B------:R-:W-:Y:S05]  /*ffd0*/  EXIT ;  /* 0x000000000000794d */ /* 0x000fea0003800000 */
.L_x_13057:
        /* <DEDUP_REMOVED lines=23> */
.L_x_13067:
[----:B------:R-:W-:Y:S01]  /*10150*/  STG.E.64 desc[UR36][R16.64], R2 ;  /* 0x0000000210007986 */ /* 0x000fe2000c101b24 */
[----:B------:R-:W-:Y:S05]  /*10160*/  EXIT ;  /* 0x000000000000794d */ /* 0x000fea0003800000 */
.L_x_13066:
[----:B------:R-:W-:Y:S01]  /*10170*/  STG.E desc[UR36][R16.64], R5 ;  /* 0x0000000510007986 */ /* 0x000fe2000c101924 */
[----:B------:R-:W-:Y:S05]  /*10180*/  EXIT ;  /* 0x000000000000794d */ /* 0x000fea0003800000 */
.L_x_13056:
        /* <DEDUP_REMOVED lines=11> */
.L_x_13069:
[----:B------:R-:W0:Y:S01]  /*10240*/  I2F.F64.S64 R4, R2 ;  /* 0x0000000200047312 */ /* 0x000e220000301c00 */
[----:B------:R-:W-:-:S05]  /*10250*/  CS2R R6, SRZ ;  /* 0x0000000000067805 */ /* 0x000fca000001ff00 */
[----:B0-----:R-:W-:Y:S01]  /*10260*/  STG.E.128 desc[UR36][R16.64], R4 ;  /* 0x0000000410007986 */ /* 0x001fe2000c101d24 */
[----:B------:R-:W-:Y:S05]  /*10270*/  EXIT ;  /* 0x000000000000794d */ /* 0x000fea0003800000 */
.L_x_13068:
[----:B------:R-:W-:-:S09]  /*10280*/  UISETP.NE.AND UP0, UPT, UR4, 0xf, UPT ;  /* 0x0000000f0400788c */ /* 0x000fd2000bf05270 */
[----:B------:R-:W-:Y:S05]  /*10290*/  BRA.U !UP0, `(.L_x_13070) ;  /* 0x0000000108e87547 */ /* 0x000fea000b800000 */
[----:B------:R-:W-:-:S09]  /*102a0*/  UISETP.NE.AND UP0, UPT, UR4, 0x17, UPT ;  /* 0x000000170400788c */ /* 0x000fd2000bf05270 */
[----:B------:R-:W-:Y:S05]  /*102b0*/  BRA.U !UP0, `(.L_x_13071) ;  /* 0x0000000108907547 */ /* 0x000fea000b800000 */
[----:B------:R-:W-:-:S09]  /*102c0*/  UISETP.NE.AND UP0, UPT, UR4, 0x18, UPT ;  /* 0x000000180400788c */ /* 0x000fd2000bf05270 */
[----:B------:R-:W-:Y:S05]  /*102d0*/  BRA.U !UP0, `(.L_x_13072) ;  /* 0x0000000108447547 */ /* 0x000fea000b800000 */
.L_x_13049:
        /* <DEDUP_REMOVED lines=16> */
.L_x_13073:
[----:B------:R-:W-:Y:S05]  /*103e0*/  EXIT ;  /* 0x000000000000794d */ /* 0x000fea0003800000 */
.L_x_13072:
        /* <DEDUP_REMOVED lines=13> */
.L_x_13075:
[----:B------:R-:W-:Y:S05]  /*104c0*/  BSYNC.RECONVERGENT B0 ;  /* 0x0000000000007941 */ /* 0x000fea0003800200 */
.L_x_13074:
[----:B------:R-:W-:-:S05]  /*104d0*/  LOP3.LUT R5, R0, 0x80, R5, 0xf8, !PT ;  /* 0x0000008000057812 */ /* 0x000fca00078ef805 */
[----:B------:R-:W-:Y:S01]  /*104e0*/  STG.E.U8 desc[UR36][R16.64], R5 ;  /* 0x0000000510007986 */ /* 0x000fe2000c101124 */
[----:B------:R-:W-:Y:S05]  /*104f0*/  EXIT ;  /* 0x000000000000794d */ /* 0x000fea0003800000 */
.L_x_13071:
        /* <DEDUP_REMOVED lines=12> */
.L_x_13077:
[----:B------:R-:W-:Y:S01]  /*105c0*/  IMAD.MOV.U32 R0, RZ, RZ, 0x7f ;  /* 0x0000007fff007424 */ /* 0x000fe200078e00ff */
[----:B------:R-:W-:-:S04]  /*105d0*/  ISETP.GT.U32.AND P0, PT, R4, 0x7f800000, PT ;  /* 0x7f8000000400780c */ /* 0x000fc80003f04070 */
[----:B------:R-:W-:-:S09]  /*105e0*/  SEL R0, R0, 0x7c, P0 ;  /* 0x0000007c00007807 */ /* 0x000fd20000000000 */
.L_x_13078:
[----:B------:R-:W-:Y:S05]  /*105f0*/  BSYNC.RECONVERGENT B0 ;  /* 0x0000000000007941 */ /* 0x000fea0003800200 */
.L_x_13076:
[----:B------:R-:W-:-:S04]  /*10600*/  SHF.R.U32.HI R3, RZ, 0x18, R3 ;  /* 0x00000018ff037819 */ /* 0x000fc80000011603 */
[----:B------:R-:W-:-:S05]  /*10610*/  LOP3.LUT R3, R0, 0x80, R3, 0xf8, !PT ;  /* 0x0000008000037812 */ /* 0x000fca00078ef803 */
[----:B------:R-:W-:Y:S01]  /*10620*/  STG.E.U8 desc[UR36][R16.64], R3 ;  /* 0x0000000310007986 */ /* 0x000fe2000c101124 */
[----:B------:R-:W-:Y:S05]  /*10630*/  EXIT ;  /* 0x000000000000794d */ /* 0x000fea0003800000 */
.L_x_13070:
[----:B------:R-:W0:Y:S02]  /*10640*/  I2F.S64 R0, R2 ;  /* 0x0000000200007312 */ /* 0x000e240000301400 */
[----:B0-----:R-:W-:-:S05]  /*10650*/  F2FP.BF16.F32.PACK_AB R0, RZ, R0 ;  /* 0x00000000ff00723e */ /* 0x001fca00000010ff */
[----:B------:R-:W-:Y:S01]  /*10660*/  STG.E.U16 desc[UR36][R16.64], R0 ;  /* 0x0000000010007986 */ /* 0x000fe2000c101524 */
[----:B------:R-:W-:Y:S05]  /*10670*/  EXIT ;  /* 0x000000000000794d */ /* 0x000fea0003800000 */
.L_x_13079:
        /* <DEDUP_REMOVED lines=16> */
.L_x_21160:


//--------------------- .text._ZN2at6native27unrolled_elementwise_kernelINS0_13BinaryFunctorIlllZZZNS0_18lshift_kernel_cudaERNS_18TensorIteratorBaseEENKUlvE_clEvENKUlvE2_clEvEUlllE_EESt5arrayIPcLm3EELi4E23TrivialOffsetCalculatorILi2EjESC_ILi1EjENS0_6memory12LoadWithCastILi2EEENSF_13StoreWithCastILi1EEEEEviT_T0_T2_T3_T4_T5_ --------------------------
	.section	.text._ZN2at6native27unrolled_elementwise_kernelINS0_13BinaryFunctorIlllZZZNS0_18lshift_kernel_cudaERNS_18TensorIteratorBaseEENKUlvE_clEvENKUlvE2_clEvEUlllE_EESt5arrayIPcLm3EELi4E23TrivialOffsetCalculatorILi2EjESC_ILi1EjENS0_6memory12LoadWithCastILi2EEENSF_13StoreWithCastILi1EEEEEviT_T0_T2_T3_T4_T5_,"ax",@progbits
	.align	128
        .global         _ZN2at6native27unrolled_elementwise_kernelINS0_13BinaryFunctorIlllZZZNS0_18lshift_kernel_cudaERNS_18TensorIteratorBaseEENKUlvE_clEvENKUlvE2_clEvEUlllE_EESt5arrayIPcLm3EELi4E23TrivialOffsetCalculatorILi2EjESC_ILi1EjENS0_6memory12LoadWithCastILi2EEENSF_13StoreWithCastILi1EEEEEviT_T0_T2_T3_T4_T5_
        .type           _ZN2at6native27unrolled_elementwise_kernelINS0_13BinaryFunctorIlllZZZNS0_18lshift_kernel_cudaERNS_18TensorIteratorBaseEENKUlvE_clEvENKUlvE2_clEvEUlllE_EESt5arrayIPcLm3EELi4E23TrivialOffsetCalculatorILi2EjESC_ILi1EjENS0_6memory12LoadWithCastILi2EEENSF_13StoreWithCastILi1EEEEEviT_T0_T2_T3_T4_T5_,@function
        .size           _ZN2at6native27unrolled_elementwise_kernelINS0_13BinaryFunctorIlllZZZNS0_18lshift_kernel_cudaERNS_18TensorIteratorBaseEENKUlvE_clEvENKUlvE2_clEvEUlllE_EESt5arrayIPcLm3EELi4E23TrivialOffsetCalculatorILi2EjESC_ILi1EjENS0_6memory12LoadWithCastILi2EEENSF_13StoreWithCastILi1EEEEEviT_T0_T2_T3_T4_T5_,(.L_x_21161 - _ZN2at6native27unrolled_elementwise_kernelINS0_13BinaryFunctorIlllZZZNS0_18lshift_kernel_cudaERNS_18TensorIteratorBaseEENKUlvE_clEvENKUlvE2_clEvEUlllE_EESt5arrayIPcLm3EELi4E23TrivialOffsetCalculatorILi2EjESC_ILi1EjENS0_6memory12LoadWithCastILi2EEENSF_13StoreWithCastILi1EEEEEviT_T0_T2_T3_T4_T5_)
        .other          _ZN2at6native27unrolled_elementwise_kernelINS0_13BinaryFunctorIlllZZZNS0_18lshift_kernel_cudaERNS_18TensorIteratorBaseEENKUlvE_clEvENKUlvE2_clEvEUlllE_EESt5arrayIPcLm3EELi4E23TrivialOffsetCalculatorILi2EjESC_ILi1EjENS0_6memory12LoadWithCastILi2EEENSF_13StoreWithCastILi1EEEEEviT_T0_T2_T3_T4_T5_,@"STO_CUDA_ENTRY STV_DEFAULT"
_ZN2at6native27unrolled_elementwise_kernelINS0_13BinaryFunctorIlllZZZNS0_18lshift_kernel_cudaERNS_18TensorIteratorBaseEENKUlvE_clEvENKUlvE2_clEvEUlllE_EESt5arrayIPcLm3EELi4E23TrivialOffsetCalculatorILi2EjESC_ILi1EjENS0_6memory12LoadWithCastILi2EEENSF_13StoreWithCastILi1EEEEEviT_T0_T2_T3_T4_T5_:
.text._ZN2at6native27unrolled_elementwise_kernelINS0_13BinaryFunctorIlllZZZNS0_18lshift_kernel_cudaERNS_18TensorIteratorBaseEENKUlvE_clEvENKUlvE2_clEvEUlllE_EESt5arrayIPcLm3EELi4E23TrivialOffsetCalculatorILi2EjESC_ILi1EjENS0_6memory12LoadWithCastILi2EEENSF_13StoreWithCastILi1EEEEEviT_T0_T2_T3_T4_T5_:
        /* <DEDUP_REMOVED lines=34> */
.L_x_13085:
[----:B------:R1:W5:Y:S01]  /*0220*/  LDG.E.U8 R36, desc[UR36][R4.64] ;  /* 0x0000002404247981 */ /* 0x000362000c1e1100 */
[----:B------:R-:W-:Y:S01]  /*0230*/  IMAD.MOV.U32 R37, RZ, RZ, RZ ;  /* 0x000000ffff257224 */ /* 0x000fe200078e00ff */
[----:B------:R-:W-:Y:S06]  /*0240*/  BRA `(.L_x_13087) ;  /* 0x0000000c00447947 */ /* 0x000fec0003800000 */
.L_x_13084:
        /* <DEDUP_REMOVED lines=8> */
.L_x_13089:
[----:B------:R-:W2:Y:S02]  /*02d0*/  LDG.E R36, desc[UR36][R4.64] ;  /* 0x0000002404247981 */ /* 0x000ea4000c1e1900 */
[----:B--2---:R-:W-:Y:S01]  /*02e0*/  SHF.R.S32.HI R37, RZ, 0x1f, R36 ;  /* 0x0000001fff257819 */ /* 0x004fe20000011424 */
[----:B------:R-:W-:Y:S06]  /*02f0*/  BRA `(.L_x_13087) ;  /* 0x0000000c00187947 */ /* 0x000fec0003800000 */
.L_x_13088:
[----:B------:R-:W2:Y:S02]  /*0300*/  LDG.E.S16 R36, desc[UR36][R4.64] ;  /* 0x0000002404247981 */ /* 0x000ea4000c1e1700 */
[----:B--2---:R-:W-:Y:S01]  /*0310*/  SHF.R.S32.HI R37, RZ, 0x1f, R36 ;  /* 0x0000001fff257819 */ /* 0x004fe20000011424 */
[----:B------:R-:W-:Y:S06]  /*0320*/  BRA `(.L_x_13087) ;  /* 0x0000000c000c7947 */ /* 0x000fec0003800000 */
.L_x_13083:
        /* <DEDUP_REMOVED lines=9> */
.L_x_13091:
[----:B------:R-:W2:Y:S02]  /*03c0*/  LDG.E.U16 R4, desc[UR36][R4.64] ;  /* 0x0000002404047981 */ /* 0x000ea4000c1e1500 */
[----:B--2---:R-:W-:-:S06]  /*03d0*/  HADD2.F32 R36, -RZ, R4.H0_H0 ;  /* 0x20000004ff247230 */ /* 0x004fcc0000004100 */
[----:B------:R-:W0:Y:S01]  /*03e0*/  F2I.S64.TRUNC R36, R36 ;  /* 0x0000002400247311 */ /* 0x000e22000020d900 */
[----:B------:R-:W-:Y:S05]  /*03f0*/  BRA `(.L_x_13087) ;  /* 0x0000000800d87947 */ /* 0x000fea0003800000 */
.L_x_13090:
        /* <DEDUP_REMOVED lines=9> */
.L_x_13093:
[----:B------:R-:W2:Y:S02]  /*0490*/  LDG.E.U16 R4, desc[UR36][R4.64] ;  /* 0x0000002404047981 */ /* 0x000ea4000c1e1500 */
[----:B--2---:R-:W-:-:S06]  /*04a0*/  HADD2.F32 R36, -RZ, R4.H0_H0 ;  /* 0x20000004ff247230 */ /* 0x004fcc0000004100 */
[----:B------:R-:W4:Y:S01]  /*04b0*/  F2I.S64.TRUNC R36, R36 ;  /* 0x0000002400247311 */ /* 0x000f22000020d900 */
[----:B------:R-:W-:Y:S05]  /*04c0*/  BRA `(.L_x_13087) ;  /* 0x0000000800a47947 */ /* 0x000fea0003800000 */
.L_x_13092:
[----:B------:R-:W2:Y:S02]  /*04d0*/  LDG.E.64 R4, desc[UR36][R4.64] ;  /* 0x0000002404047981 */ /* 0x000ea4000c1e1b00 */
[----:B--2---:R2:W3:Y:S01]  /*04e0*/  F2I.S64.F64.TRUNC R36, R4 ;  /* 0x0000000400247311 */ /* 0x0044e2000030d900 */
[----:B------:R-:W-:Y:S05]  /*04f0*/  BRA `(.L_x_13087) ;  /* 0x0000000800987947 */ /* 0x000fea0003800000 */
.L_x_13082:
        /* <DEDUP_REMOVED lines=13> */
.L_x_13096:
[----:B------:R-:W2:Y:S02]  /*05d0*/  LDG.E.64 R4, desc[UR36][R4.64] ;  /* 0x0000002404047981 */ /* 0x000ea4000c1e1b00 */
[----:B--2---:R0:W1:Y:S01]  /*05e0*/  F2I.S64.F64.TRUNC R36, R4 ;  /* 0x0000000400247311 */ /* 0x004062000030d900 */
[----:B------:R-:W-:Y:S05]  /*05f0*/  BRA `(.L_x_13087) ;  /* 0x0000000800587947 */ /* 0x000fea0003800000 */
.L_x_13095:
        /* <DEDUP_REMOVED lines=26> */
.L_x_13098:
        /* <DEDUP_REMOVED lines=14> */
.L_x_13097:
[----:B------:R-:W2:Y:S02]  /*0880*/  LDG.E.U16 R36, desc[UR36][R4.64] ;  /* 0x0000002404247981 */ /* 0x000ea4000c1e1500 */
[----:B--2---:R-:W-:-:S06]  /*0890*/  IMAD.U32 R36, R36, 0x10000, RZ ;  /* 0x0001000024247824 */ /* 0x004fcc00078e00ff */
[----:B------:R-:W0:Y:S01]  /*08a0*/  F2I.S64.TRUNC R36, R36 ;  /* 0x0000002400247311 */ /* 0x000e22000020d900 */
[----:B------:R-:W-:Y:S05]  /*08b0*/  BRA `(.L_x_13087) ;  /* 0x0000000400a87947 */ /* 0x000fea0003800000 */
.L_x_13094:
        /* <DEDUP_REMOVED lines=11> */
.L_x_13101:
        /* <DEDUP_REMOVED lines=21> */
.L_x_13105:
[----:B------:R-:W-:Y:S05]  /*0ac0*/  BSYNC.RECONVERGENT B1 ;  /* 0x0000000000017941 */ /* 0x000fea0003800200 */
.L_x_13104:
[----:B------:R-:W-:Y:S01]  /*0ad0*/  IMAD.SHL.U32 R0, R0, 0x100000, RZ ;  /* 0x0010000000007824 */ /* 0x000fe200078e00ff */
[----:B------:R-:W-:-:S04]  /*0ae0*/  LEA R3, R3, 0x3b800000, 0x17 ;  /* 0x3b80000003037811 */ /* 0x000fc800078eb8ff */
[----:B------:R-:W-:-:S07]  /*0af0*/  LOP3.LUT R36, R3, R0, R7, 0xfe, !PT ;  /* 0x0000000003247212 */ /* 0x000fce00078efe07 */
.L_x_13103:
[----:B------:R-:W-:Y:S05]  /*0b00*/  BSYNC.RECONVERGENT B0 ;  /* 0x0000000000007941 */ /* 0x000fea0003800200 */
.L_x_13102:
[----:B------:R-:W0:Y:S01]  /*0b10*/  F2I.S64.TRUNC R36, R36 ;  /* 0x0000002400247311 */ /* 0x000e22000020d900 */
[----:B------:R-:W-:Y:S05]  /*0b20*/  BRA `(.L_x_13087) ;  /* 0x00000004000c7947 */ /* 0x000fea0003800000 */
.L_x_13100:
        /* <DEDUP_REMOVED lines=21> */
.L_x_13109:
[----:B------:R-:W-:Y:S05]  /*0c80*/  BSYNC.RECONVERGENT B1 ;  /* 0x0000000000017941 */ /* 0x000fea0003800200 */
.L_x_13108:
[----:B------:R-:W-:Y:S01]  /*0c90*/  IMAD.SHL.U32 R0, R0, 0x200000, RZ ;  /* 0x0020000000007824 */ /* 0x000fe200078e00ff */
[----:B------:R-:W-:-:S04]  /*0ca0*/  LEA R3, R3, 0x37800000, 0x17 ;  /* 0x3780000003037811 */ /* 0x000fc800078eb8ff */
[----:B------:R-:W-:-:S07]  /*0cb0*/  LOP3.LUT R36, R3, R0, R7, 0xfe, !PT ;  /* 0x0000000003247212 */ /* 0x000fce00078efe07 */
.L_x_13107:
[----:B------:R-:W-:Y:S05]  /*0cc0*/  BSYNC.RECONVERGENT B0 ;  /* 0x0000000000007941 */ /* 0x000fea0003800200 */
.L_x_13106:
[----:B------:R-:W0:Y:S01]  /*0cd0*/  F2I.S64.TRUNC R36, R36 ;  /* 0x0000002400247311 */ /* 0x000e22000020d900 */
[----:B------:R-:W-:Y:S05]  /*0ce0*/  BRA `(.L_x_13087) ;  /* 0x00000000009c7947 */ /* 0x000fea0003800000 */
.L_x_13099:
[----:B------:R-:W-:-:S09]  /*0cf0*/  UISETP.NE.AND UP0, UPT, UR4, 0x1c, UPT ;  /* 0x0000001c0400788c */ /* 0x000fd2000bf05270 */
[----:B------:R-:W-:Y:S05]  /*0d00*/  BRA.U !UP0, `(.L_x_13110) ;  /* 0x00000001088c7547 */ /* 0x000fea000b800000 */
[----:B------:R-:W-:-:S09]  /*0d10*/  UISETP.NE.AND UP0, UPT, UR4, 0x1d, UPT ;  /* 0x0000001d0400788c */ /* 0x000fd2000bf05270 */
[----:B------:R-:W-:Y:S05]  /*0d20*/  BRA.U !UP0, `(.L_x_13111) ;  /* 0x00000001087c7547 */ /* 0x000fea000b800000 */
[----:B------:R-:W-:-:S09]  /*0d30*/  UISETP.NE.AND UP0, UPT, UR4, 0x2c, UPT ;  /* 0x0000002c0400788c */ /* 0x000fd2000bf05270 */
[----:B------:R-:W-:Y:S05]  /*0d40*/  BRA.U !UP0, `(.L_x_13112) ;  /* 0x0000000108487547 */ /* 0x000fea000b800000 */
.L_x_13086:
        /* <DEDUP_REMOVED lines=16> */
.L_x_13113:
[----:B------:R-:W-:Y:S01]  /*0e50*/  CS2R R36, SRZ ;  /* 0x0000000000247805 */ /* 0x000fe2000001ff00 */
[----:B------:R-:W-:Y:S06]  /*0e60*/  BRA `(.L_x_13087) ;  /* 0x00000000003c7947 */ /* 0x000fec0003800000 */
.L_x_13112:
        /* <DEDUP_REMOVED lines=8> */
.L_x_13115:
[----:B------:R-:W-:Y:S05]  /*0ef0*/  BSYNC.RECONVERGENT B0 ;  /* 0x0000000000007941 */ /* 0x000fea0003800200 */
.L_x_13114:
[----:B------:R-:W0:Y:S01]  /*0f00*/  F2I.S64.TRUNC R36, R36 ;  /* 0x0000002400247311 */ /* 0x000e22000020d900 */
[----:B------:R-:W-:Y:S05]  /*0f10*/  BRA `(.L_x_13087) ;  /* 0x0000000000107947 */ /* 0x000fea0003800000 */
.L_x_13111:
[----:B------:R0:W5:Y:S01]  /*0f20*/  LDG.E.64 R36, desc[UR36][R4.64] ;  /* 0x0000002404247981 */ /* 0x000162000c1e1b00 */
[----:B------:R-:W-:Y:S05]  /*0f30*/  BRA `(.L_x_13087) ;  /* 0x0000000000087947 */ /* 0x000fea0003800000 */
.L_x_13110:
[----:B------:R0:W5:Y:S01]  /*0f40*/  LDG.E R36, desc[UR36][R4.64] ;  /* 0x0000002404247981 */ /* 0x000162000c1e1900 */
[----:B------:R-:W-:-:S07]  /*0f50*/  IMAD.MOV.U32 R37, RZ, RZ, RZ ;  /* 0x000000ffff257224 */ /* 0x000fce00078e00ff */
.L_x_13087:
        /* <DEDUP_REMOVED lines=19> */
.L_x_13119:
[----:B------:R0:W5:Y:S01]  /*1090*/  LDG.E.U8 R30, desc[UR36][R4.64] ;  /* 0x00000024041e7981 */ /* 0x000162000c1e1100 */
[----:B------:R-:W-:Y:S01]  /*10a0*/  IMAD.MOV.U32 R31, RZ, RZ, RZ ;  /* 0x000000ffff1f7224 */ /* 0x000fe200078e00ff */
[----:B------:R-:W-:Y:S06]  /*10b0*/  BRA `(.L_x_13121) ;  /* 0x0000000c00447947 */ /* 0x000fec0003800000 */
.L_x_13118:
        /* <DEDUP_REMOVED lines=8> */
.L_x_13123:
[----:B------:R-:W2:Y:S02]  /*1140*/  LDG.E R30, desc[UR36][R4.64] ;  /* 0x00000024041e7981 */ /* 0x000ea4000c1e1900 */
[----:B--2---:R-:W-:Y:S01]  /*1150*/  SHF.R.S32.HI R31, RZ, 0x1f, R30 ;  /* 0x0000001fff1f7819 */ /* 0x004fe2000001141e */
[----:B------:R-:W-:Y:S06]  /*1160*/  BRA `(.L_x_13121) ;  /* 0x0000000c00187947 */ /* 0x000fec0003800000 */
.L_x_13122:
[----:B------:R-:W2:Y:S02]  /*1170*/  LDG.E.S16 R30, desc[UR36][R4.64] ;  /* 0x00000024041e7981 */ /* 0x000ea4000c1e1700 */
[----:B--2---:R-:W-:Y:S01]  /*1180*/  SHF.R.S32.HI R31, RZ, 0x1f, R30 ;  /* 0x0000001fff1f7819 */ /* 0x004fe2000001141e */
[----:B------:R-:W-:Y:S06]  /*1190*/  BRA `(.L_x_13121) ;  /* 0x0000000c000c7947 */ /* 0x000fec0003800000 */
.L_x_13117:
        /* <DEDUP_REMOVED lines=9> */
.L_x_13125:
[----:B------:R-:W2:Y:S02]  /*1230*/  LDG.E.U16 R4, desc[UR36][R4.64] ;  /* 0x0000002404047981 */ /* 0x000ea4000c1e1500 */
[----:B--2---:R-:W-:-:S06]  /*1240*/  HADD2.F32 R30, -RZ, R4.H0_H0 ;  /* 0x20000004ff1e7230 */ /* 0x004fcc0000004100 */
[----:B------:R-:W0:Y:S01]  /*1250*/  F2I.S64.TRUNC R30, R30 ;  /* 0x0000001e001e7311 */ /* 0x000e22000020d900 */
[----:B------:R-:W-:Y:S05]  /*1260*/  BRA `(.L_x_13121) ;  /* 0x0000000800d87947 */ /* 0x000fea0003800000 */
.L_x_13124:
        /* <DEDUP_REMOVED lines=9> */
.L_x_13127:
[----:B------:R-:W2:Y:S02]  /*1300*/  LDG.E.U16 R4, desc[UR36][R4.64] ;  /* 0x0000002404047981 */ /* 0x000ea4000c1e1500 */
[----:B--2---:R-:W-:-:S06]  /*1310*/  HADD2.F32 R30, -RZ, R4.H0_H0 ;  /* 0x20000004ff1e7230 */ /* 0x004fcc0000004100 */
[----:B------:R-:W0:Y:S01]  /*1320*/  F2I.S64.TRUNC R30, R30 ;  /* 0x0000001e001e7311 */ /* 0x000e22000020d900 */
[----:B------:R-:W-:Y:S05]  /*1330*/  BRA `(.L_x_13121) ;  /* 0x0000000800a47947 */ /* 0x000fea0003800000 */
.L_x_13126:
[----:B------:R-:W2:Y:S02]  /*1340*/  LDG.E.64 R4, desc[UR36][R4.64] ;  /* 0x0000002404047981 */ /* 0x000ea4000c1e1b00 */
[----:B--2---:R0:W1:Y:S01]  /*1350*/  F2I.S64.F64.TRUNC R30, R4 ;  /* 0x00000004001e7311 */ /* 0x004062000030d900 */
[----:B------:R-:W-:Y:S05]  /*1360*/  BRA `(.L_x_13121) ;  /* 0x0000000800987947 */ /* 0x000fea0003800000 */
.L_x_13116:
        /* <DEDUP_REMOVED lines=13> */
.L_x_13130:
[----:B------:R-:W2:Y:S02]  /*1440*/  LDG.E.64 R4, desc[UR36][R4.64] ;  /* 0x0000002404047981 */ /* 0x000ea4000c1e1b00 */
[----:B--2---:R0:W1:Y:S01]  /*1450*/  F2I.S64.F64.TRUNC R30, R4 ;  /* 0x00000004001e7311 */ /* 0x004062000030d900 */
[----:B------:R-:W-:Y:S05]  /*1460*/  BRA `(.L_x_13121) ;  /* 0x0000000800587947 */ /* 0x000fea0003800000 */
.L_x_13129:
        /* <DEDUP_REMOVED lines=26> */
.L_x_13132:
        /* <DEDUP_REMOVED lines=14> */
.L_x_13131:
[----:B------:R-:W2:Y:S02]  /*16f0*/  LDG.E.U16 R30, desc[UR36][R4.64] ;  /* 0x00000024041e7981 */ /* 0x000ea4000c1e1500 */
[----:B--2---:R-:W-:-:S06]  /*1700*/  IMAD.U32 R30, R30, 0x10000, RZ ;  /* 0x000100001e1e7824 */ /* 0x004fcc00078e00ff */
[----:B------:R-:W0:Y:S01]  /*1710*/  F2I.S64.TRUNC R30, R30 ;  /* 0x0000001e001e7311 */ /* 0x000e22000020d900 */
[----:B------:R-:W-:Y:S05]  /*1720*/  BRA `(.L_x_13121) ;  /* 0x0000000400a87947 */ /* 0x000fea0003800000 */
.L_x_13128:
        /* <DEDUP_REMOVED lines=11> */
.L_x_13135:
        /* <DEDUP_REMOVED lines=21> */
.L_x_13139:
[----:B------:R-:W-:Y:S05]  /*1930*/  BSYNC.RECONVERGENT B1 ;  /* 0x0000000000017941 */ /* 0x000fea0003800200 */
.L_x_13138:
[----:B------:R-:W-:Y:S01]  /*1940*/  IMAD.SHL.U32 R0, R0, 0x100000, RZ ;  /* 0x0010000000007824 */ /* 0x000fe200078e00ff */
[----:B------:R-:W-:-:S04]  /*1950*/  LEA R3, R3, 0x3b800000, 0x17 ;  /* 0x3b80000003037811 */ /* 0x000fc800078eb8ff */
[----:B------:R-:W-:-:S07]  /*1960*/  LOP3.LUT R30, R3, R0, R7, 0xfe, !PT ;  /* 0x00000000031e7212 */ /* 0x000fce00078efe07 */
.L_x_13137:
[----:B------:R-:W-:Y:S05]  /*1970*/  BSYNC.RECONVERGENT B0 ;  /* 0x0000000000007941 */ /* 0x000fea0003800200 */
.L_x_13136:
[----:B------:R-:W0:Y:S01]  /*1980*/  F2I.S64.TRUNC R30, R30 ;  /* 0x0000001e001e7311 */ /* 0x000e22000020d900 */
[----:B------:R-:W-:Y:S05]  /*1990*/  BRA `(.L_x_13121) ;  /* 0x00000004000c7947 */ /* 0x000fea0003800000 */
.L_x_13134:
        /* <DEDUP_REMOVED lines=21> */
.L_x_13143:
[----:B------:R-:W-:Y:S05]  /*1af0*/  BSYNC.RECONVERGENT B1 ;  /* 0x0000000000017941 */ /* 0x000fea0003800200 */
.L_x_13142:
[----:B------:R-:W-:Y:S01]  /*1b00*/  IMAD.SHL.U32 R0, R0, 0x200000, RZ ;  /* 0x0020000000007824 */ /* 0x000fe200078e00ff */
[----:B------:R-:W-:-:S04]  /*1b10*/  LEA R3, R3, 0x37800000, 0x17 ;  /* 0x3780000003037811 */ /* 0x000fc800078eb8ff */
[----:B------:R-:W-:-:S07]  /*1b20*/  LOP3.LUT R30, R3, R0, R7, 0xfe, !PT ;  /* 0x00000000031e7212 */ /* 0x000fce00078efe07 */
.L_x_13141:
[----:B------:R-:W-:Y:S05]  /*1b30*/  BSYNC.RECONVERGENT B0 ;  /* 0x0000000000007941 */ /* 0x000fea0003800200 */
.L_x_13140:
[----:B------:R-:W0:Y:S01]  /*1b40*/  F2I.S64.TRUNC R30, R30 ;  /* 0x0000001e001e7311 */ /* 0x000e22000020d900 */
[----:B------:R-:W-:Y:S05]  /*1b50*/  BRA `(.L_x_13121) ;  /* 0x00000000009c7947 */ /* 0x000fea0003800000 */
.L_x_13133:
[----:B------:R-:W-:-:S09]  /*1b60*/  UISETP.NE.AND UP0, UPT, UR4, 0x1c, UPT ;  /* 0x0000001c0400788c */ /* 0x000fd2000bf05270 */
[----:B------:R-:W-:Y:S05]  /*1b70*/  BRA.U !UP0, `(.L_x_13144) ;  /* 0x00000001088c7547 */ /* 0x000fea000b800000 */
[----:B------:R-:W-:-:S09]  /*1b80*/  UISETP.NE.AND UP0, UPT, UR4, 0x1d, UPT ;  /* 0x0000001d0400788c */ /* 0x000fd2000bf05270 */
[----:B------:R-:W-:Y:S05]  /*1b90*/  BRA.U !UP0, `(.L_x_13145) ;  /* 0x00000001087c7547 */ /* 0x000fea000b800000 */
[----:B------:R-:W-:-:S09]  /*1ba0*/  UISETP.NE.AND UP0, UPT, UR4, 0x2c, UPT ;  /* 0x0000002c0400788c */ /* 0x000fd2000bf05270 */
[----:B------:R-:W-:Y:S05]  /*1bb0*/  BRA.U !UP0, `(.L_x_13146) ;  /* 0x0000000108487547 */ /* 0x000fea000b800000 */
.L_x_13120:
        /* <DEDUP_REMOVED lines=16> */
.L_x_13147:
[----:B------:R-:W-:Y:S01]  /*1cc0*/  CS2R R30, SRZ ;  /* 0x00000000001e7805 */ /* 0x000fe2000001ff00 */
[----:B------:R-:W-:Y:S06]  /*1cd0*/  BRA `(.L_x_13121) ;  /* 0x00000000003c7947 */ /* 0x000fec0003800000 */
.L_x_13146:
        /* <DEDUP_REMOVED lines=8> */
.L_x_13149:
[----:B------:R-:W-:Y:S05]  /*1d60*/  BSYNC.RECONVERGENT B0 ;  /* 0x0000000000007941 */ /* 0x000fea0003800200 */
.L_x_13148:
[----:B------:R-:W0:Y:S01]  /*1d70*/  F2I.S64.TRUNC R30, R30 ;  /* 0x0000001e001e7311 */ /* 0x000e22000020d900 */
[----:B------:R-:W-:Y:S05]  /*1d80*/  BRA `(.L_x_13121) ;  /* 0x0000000000107947 */ /* 0x000fea0003800000 */
.L_x_13145:
[----:B------:R0:W5:Y:S01]  /*1d90*/  LDG.E.64 R30, desc[UR36][R4.64] ;  /* 0x00000024041e7981 */ /* 0x000162000c1e1b00 */
[----:B------:R-:W-:Y:S05]  /*1da0*/  BRA `(.L_x_13121) ;  /* 0x0000000000087947 */ /* 0x000fea0003800000 */
.L_x_13144:
[----:B------:R0:W5:Y:S01]  /*1db0*/  LDG.E R30, desc[UR36][R4.64] ;  /* 0x00000024041e7981 */ /* 0x000162000c1e1900 */
[----:B------:R-:W-:-:S07]  /*1dc0*/  IMAD.MOV.U32 R31, RZ, RZ, RZ ;  /* 0x000000ffff1f7224 */ /* 0x000fce00078e00ff */
.L_x_13121:
[----:B------:R-:W-:-:S07]  /*1dd0*/  VIADD R33, R35, 0x80 ;  /* 0x0000008023217836 */ /* 0x000fce0000000000 */
.L_x_13081:
[----:B------:R-:W-:Y:S05]  /*1de0*/  BSYNC.RECONVERGENT B6 ;  /* 0x0000000000067941 */ /* 0x000fea0003800200 */
.L_x_13080:
        /* <DEDUP_REMOVED lines=25> */
.L_x_13155:
[----:B------:R0:W5:Y:S01]  /*1f80*/  LDG.E.U8 R28, desc[UR36][R4.64] ;  /* 0x00000024041c7981 */ /* 0x000162000c1e1100 */
[----:B------:R-:W-:Y:S01]  /*1f90*/  IMAD.MOV.U32 R29, RZ, RZ, RZ ;  /* 0x000000ffff1d7224 */ /* 0x000fe200078e00ff */
[----:B------:R-:W-:Y:S06]  /*1fa0*/  BRA `(.L_x_13157) ;  /* 0x0000000c00447947 */ /* 0x000fec0003800000 */
.L_x_13154:
        /* <DEDUP_REMOVED lines=8> */
.L_x_13159:
[----:B------:R-:W2:Y:S02]  /*2030*/  LDG.E R28, desc[UR36][R4.64] ;  /* 0x00000024041c7981 */ /* 0x000ea4000c1e1900 */
[----:B--2---:R-:W-:Y:S01]  /*2040*/  SHF.R.S32.HI R29, RZ, 0x1f, R28 ;  /* 0x0000001fff1d7819 */ /* 0x004fe2000001141c */
[----:B------:R-:W-:Y:S06]  /*2050*/  BRA `(.L_x_13157) ;  /* 0x0000000c00187947 */ /* 0x000fec0003800000 */
.L_x_13158:
[----:B------:R-:W2:Y:S02]  /*2060*/  LDG.E.S16 R28, desc[UR36][R4.64] ;  /* 0x00000024041c7981 */ /* 0x000ea4000c1e1700 */
[----:B--2---:R-:W-:Y:S01]  /*2070*/  SHF.R.S32.HI R29, RZ, 0x1f, R28 ;  /* 0x0000001fff1d7819 */ /* 0x004fe2000001141c */
[----:B------:R-:W-:Y:S06]  /*2080*/  BRA `(.L_x_13157) ;  /* 0x0000000c000c7947 */ /* 0x000fec0003800000 */
.L_x_13153:
        /* <DEDUP_REMOVED lines=9> */
.L_x_13161:
[----:B------:R-:W2:Y:S02]  /*2120*/  LDG.E.U16 R4, desc[UR36][R4.64] ;  /* 0x0000002404047981 */ /* 0x000ea4000c1e1500 */
[----:B--2---:R-:W-:-:S06]  /*2130*/  HADD2.F32 R28, -RZ, R4.H0_H0 ;  /* 0x20000004ff1c7230 */ /* 0x004fcc0000004100 */
[----:B------:R-:W0:Y:S01]  /*2140*/  F2I.S64.TRUNC R28, R28 ;  /* 0x0000001c001c7311 */ /* 0x000e22000020d900 */
[----:B------:R-:W-:Y:S05]  /*2150*/  BRA `(.L_x_13157) ;  /* 0x0000000800d87947 */ /* 0x000fea0003800000 */
.L_x_13160:
        /* <DEDUP_REMOVED lines=9> */
.L_x_13163:
[----:B------:R-:W2:Y:S02]  /*21f0*/  LDG.E.U16 R4, desc[UR36][R4.64] ;  /* 0x0000002404047981 */ /* 0x000ea4000c1e1500 */
[----:B--2---:R-:W-:-:S06]  /*2200*/  HADD2.F32 R28, -RZ, R4.H0_H0 ;  /* 0x20000004ff1c7230 */ /* 0x004fcc0000004100 */
[----:B------:R-:W0:Y:S01]  /*2210*/  F2I.S64.TRUNC R28, R28 ;  /* 0x0000001c001c7311 */ /* 0x000e22000020d900 */
[----:B------:R-:W-:Y:S05]  /*2220*/  BRA `(.L_x_13157) ;  /* 0x0000000800a47947 */ /* 0x000fea0003800000 */
.L_x_13162:
[----:B------:R-:W2:Y:S02]  /*2230*/  LDG.E.64 R4, desc[UR36][R4.64] ;  /* 0x0000002404047981 */ /* 0x000ea4000c1e1b00 */
[----:B--2---:R0:W1:Y:S01]  /*2240*/  F2I.S64.F64.TRUNC R28, R4 ;  /* 0x00000004001c7311 */ /* 0x004062000030d900 */
[----:B------:R-:W-:Y:S05]  /*2250*/  BRA `(.L_x_13157) ;  /* 0x0000000800987947 */ /* 0x000fea0003800000 */
.L_x_13152:
        /* <DEDUP_REMOVED lines=13> */
.L_x_13166:
[----:B------:R-:W2:Y:S02]  /*2330*/  LDG.E.64 R4, desc[UR36][R4.64] ;  /* 0x0000002404047981 */ /* 0x000ea4000c1e1b00 */
[----:B--2---:R0:W1:Y:S01]  /*2340*/  F2I.S64.F64.TRUNC R28, R4 ;  /* 0x00000004001c7311 */ /* 0x004062000030d900 */
[----:B------:R-:W-:Y:S05]  /*2350*/  BRA `(.L_x_13157) ;  /* 0x0000000800587947 */ /* 0x000fea0003800000 */
.L_x_13165:
        /* <DEDUP_REMOVED lines=26> */
.L_x_13168:
        /* <DEDUP_REMOVED lines=14> */
.L_x_13167:
[----:B------:R-:W2:Y:S02]  /*25e0*/  LDG.E.U16 R28, desc[UR36][R4.64] ;  /* 0x00000024041c7981 */ /* 0x000ea4000c1e1500 */
[----:B--2---:R-:W-:-:S06]  /*25f0*/  IMAD.U32 R28, R28, 0x10000, RZ ;  /* 0x000100001c1c7824 */ /* 0x004fcc00078e00ff */
[----:B------:R-:W2:Y:S01]  /*2600*/  F2I.S64.TRUNC R28, R28 ;  /* 0x0000001c001c7311 */ /* 0x000ea2000020d900 */
[----:B------:R-:W-:Y:S05]  /*2610*/  BRA `(.L_x_13157) ;  /* 0x0000000400a87947 */ /* 0x000fea0003800000 */
.L_x_13164:
        /* <DEDUP_REMOVED lines=11> */
.L_x_13171:
        /* <DEDUP_REMOVED lines=21> */
.L_x_13175:
[----:B------:R-:W-:Y:S05]  /*2820*/  BSYNC.RECONVERGENT B1 ;  /* 0x0000000000017941 */ /* 0x000fea0003800200 */
.L_x_13174:
[----:B------:R-:W-:Y:S01]  /*2830*/  IMAD.SHL.U32 R0, R0, 0x100000, RZ ;  /* 0x0010000000007824 */ /* 0x000fe200078e00ff */
[----:B------:R-:W-:-:S04]  /*2840*/  LEA R3, R3, 0x3b800000, 0x17 ;  /* 0x3b80000003037811 */ /* 0x000fc800078eb8ff */
[----:B------:R-:W-:-:S07]  /*2850*/  LOP3.LUT R28, R3, R0, R7, 0xfe, !PT ;  /* 0x00000000031c7212 */ /* 0x000fce00078efe07 */
.L_x_13173:
[----:B------:R-:W-:Y:S05]  /*2860*/  BSYNC.RECONVERGENT B0 ;  /* 0x0000000000007941 */ /* 0x000fea0003800200 */
.L_x_13172:
[----:B------:R-:W0:Y:S01]  /*2870*/  F2I.S64.TRUNC R28, R28 ;  /* 0x0000001c001c7311 */ /* 0x000e22000020d900 */
[----:B------:R-:W-:Y:S05]  /*2880*/  BRA `(.L_x_13157) ;  /* 0x00000004000c7947 */ /* 0x000fea0003800000 */
.L_x_13170:
        /* <DEDUP_REMOVED lines=21> */
.L_x_13179:
[----:B------:R-:W-:Y:S05]  /*29e0*/  BSYNC.RECONVERGENT B1 ;  /* 0x0000000000017941 */ /* 0x000fea0003800200 */
.L_x_13178:
[----:B------:R-:W-:Y:S01]  /*29f0*/  IMAD.SHL.U32 R0, R0, 0x200000, RZ ;  /* 0x0020000000007824 */ /* 0x000fe200078e00ff */
[----:B------:R-:W-:-:S04]  /*2a00*/  LEA R3, R3, 0x37800000, 0x17 ;  /* 0x3780000003037811 */ /* 0x000fc800078eb8ff */
[----:B------:R-:W-:-:S07]  /*2a10*/  LOP3.LUT R28, R3, R0, R7, 0xfe, !PT ;  /* 0x00000000031c7212 */ /* 0x000fce00078efe07 */
.L_x_13177:
[----:B------:R-:W-:Y:S05]  /*2a20*/  BSYNC.RECONVERGENT B0 ;  /* 0x0000000000007941 */ /* 0x000fea0003800200 */
.L_x_13176:
[----:B------:R-:W0:Y:S01]  /*2a30*/  F2I.S64.TRUNC R28, R28 ;  /* 0x0000001c001c7311 */ /* 0x000e22000020d900 */
[----:B------:R-:W-:Y:S05]  /*2a40*/  BRA `(.L_x_13157) ;  /* 0x00000000009c7947 */ /* 0x000fea0003800000 */
.L_x_13169:
        /* <DEDUP_REMOVED lines=14> */
.L_x_13183:
[----:B------:R-:W-:Y:S05]  /*2b30*/  BSYNC.RECONVERGENT B0 ;  /* 0x0000000000007941 */ /* 0x000fea0003800200 */
.L_x_13182:
[----:B------:R-:W0:Y:S01]  /*2b40*/  F2I.S64.TRUNC R28, R28 ;  /* 0x0000001c001c7311 */ /* 0x000e22000020d900 */
[----:B------:R-:W-:Y:S05]  /*2b50*/  BRA `(.L_x_13157) ;  /* 0x0000000000587947 */ /* 0x000fea0003800000 */
.L_x_13156:
        /* <DEDUP_REMOVED lines=16> */
.L_x_13184:
[----:B------:R-:W-:Y:S01]  /*2c60*/  CS2R R28, SRZ ;  /* 0x00000000001c7805 */ /* 0x000fe2000001ff00 */
[----:B------:R-:W-:Y:S06]  /*2c70*/  BRA `(.L_x_13157) ;  /* 0x0000000000107947 */ /* 0x000fec0003800000 */
.L_x_13181:
[----:B------:R0:W5:Y:S01]  /*2c80*/  LDG.E.64 R28, desc[UR36][R4.64] ;  /* 0x00000024041c7981 */ /* 0x000162000c1e1b00 */
[----:B------:R-:W-:Y:S05]  /*2c90*/  BRA `(.L_x_13157) ;  /* 0x0000000000087947 */ /* 0x000fea0003800000 */
.L_x_13180:
[----:B------:R0:W5:Y:S01]  /*2ca0*/  LDG.E R28, desc[UR36][R4.64] ;  /* 0x00000024041c7981 */ /* 0x000162000c1e1900 */
[----:B------:R-:W-:-:S07]  /*2cb0*/  IMAD.MOV.U32 R29, RZ, RZ, RZ ;  /* 0x000000ffff1d7224 */ /* 0x000fce00078e00ff */
.L_x_13157:
        /* <DEDUP_REMOVED lines=19> */
.L_x_13188:
[----:B------:R0:W5:Y:S01]  /*2df0*/  LDG.E.U8 R26, desc[UR36][R4.64] ;  /* 0x00000024041a7981 */ /* 0x000162000c1e1100 */
[----:B------:R-:W-:Y:S01]  /*2e00*/  IMAD.MOV.U32 R27, RZ, RZ, RZ ;  /* 0x000000ffff1b7224 */ /* 0x000fe200078e00ff */
[----:B------:R-:W-:Y:S06]  /*2e10*/  BRA `(.L_x_13190) ;  /* 0x0000000c00447947 */ /* 0x000fec0003800000 */
.L_x_13187:
        /* <DEDUP_REMOVED lines=8> */
.L_x_13192:
[----:B------:R-:W3:Y:S02]  /*2ea0*/  LDG.E R26, desc[UR36][R4.64] ;  /* 0x00000024041a7981 */ /* 0x000ee4000c1e1900 */
[----:B---3--:R-:W-:Y:S01]  /*2eb0*/  SHF.R.S32.HI R27, RZ, 0x1f, R26 ;  /* 0x0000001fff1b7819 */ /* 0x008fe2000001141a */
[----:B------:R-:W-:Y:S06]  /*2ec0*/  BRA `(.L_x_13190) ;  /* 0x0000000c00187947 */ /* 0x000fec0003800000 */
.L_x_13191:
[----:B------:R-:W3:Y:S02]  /*2ed0*/  LDG.E.S16 R26, desc[UR36][R4.64] ;  /* 0x00000024041a7981 */ /* 0x000ee4000c1e1700 */
[----:B---3--:R-:W-:Y:S01]  /*2ee0*/  SHF.R.S32.HI R27, RZ, 0x1f, R26 ;  /* 0x0000001fff1b7819 */ /* 0x008fe2000001141a */
[----:B------:R-:W-:Y:S06]  /*2ef0*/  BRA `(.L_x_13190) ;  /* 0x0000000c000c7947 */ /* 0x000fec0003800000 */
.L_x_13186:
        /* <DEDUP_REMOVED lines=9> */
.L_x_13194:
[----:B------:R-:W3:Y:S02]  /*2f90*/  LDG.E.U16 R4, desc[UR36][R4.64] ;  /* 0x0000002404047981 */ /* 0x000ee4000c1e1500 */
[----:B---3--:R-:W-:-:S06]  /*2fa0*/  HADD2.F32 R26, -RZ, R4.H0_H0 ;  /* 0x20000004ff1a7230 */ /* 0x008fcc0000004100 */
[----:B------:R-:W0:Y:S01]  /*2fb0*/  F2I.S64.TRUNC R26, R26 ;  /* 0x0000001a001a7311 */ /* 0x000e22000020d900 */
[----:B------:R-:W-:Y:S05]  /*2fc0*/  BRA `(.L_x_13190) ;  /* 0x0000000800d87947 */ /* 0x000fea0003800000 */
.L_x_13193:
        /* <DEDUP_REMOVED lines=9> */
.L_x_13196:
[----:B------:R-:W3:Y:S02]  /*3060*/  LDG.E.U16 R4, desc[UR36][R4.64] ;  /* 0x0000002404047981 */ /* 0x000ee4000c1e1500 */
[----:B---3--:R-:W-:-:S06]  /*3070*/  HADD2.F32 R26, -RZ, R4.H0_H0 ;  /* 0x20000004ff1a7230 */ /* 0x008fcc0000004100 */
[----:B------:R-:W0:Y:S01]  /*3080*/  F2I.S64.TRUNC R26, R26 ;  /* 0x0000001a001a7311 */ /* 0x000e22000020d900 */
[----:B------:R-:W-:Y:S05]  /*3090*/  BRA `(.L_x_13190) ;  /* 0x0000000800a47947 */ /* 0x000fea0003800000 */
.L_x_13195:
[----:B------:R-:W3:Y:S02]  /*30a0*/  LDG.E.64 R4, desc[UR36][R4.64] ;  /* 0x0000002404047981 */ /* 0x000ee4000c1e1b00 */
[----:B---3--:R0:W3:Y:S01]  /*30b0*/  F2I.S64.F64.TRUNC R26, R4 ;  /* 0x00000004001a7311 */ /* 0x0080e2000030d900 */
[----:B------:R-:W-:Y:S05]  /*30c0*/  BRA `(.L_x_13190) ;  /* 0x0000000800987947 */ /* 0x000fea0003800000 */
.L_x_13185:
        /* <DEDUP_REMOVED lines=13> */
.L_x_13199:
[----:B------:R-:W3:Y:S02]  /*31a0*/  LDG.E.64 R4, desc[UR36][R4.64] ;  /* 0x0000002404047981 */ /* 0x000ee4000c1e1b00 */
[----:B---3--:R0:W3:Y:S01]  /*31b0*/  F2I.S64.F64.TRUNC R26, R4 ;  /* 0x00000004001a7311 */ /* 0x0080e2000030d900 */
[----:B------:R-:W-:Y:S05]  /*31c0*/  BRA `(.L_x_13190) ;  /* 0x0000000800587947 */ /* 0x000fea0003800000 */
.L_x_13198:
        /* <DEDUP_REMOVED lines=26> */
.L_x_13201:
        /* <DEDUP_REMOVED lines=14> */
.L_x_13200:
[----:B------:R-:W3:Y:S02]  /*3450*/  LDG.E.U16 R26, desc[UR36][R4.64] ;  /* 0x00000024041a7981 */ /* 0x000ee4000c1e1500 */
[----:B---3--:R-:W-:-:S06]  /*3460*/  IMAD.U32 R26, R26, 0x10000, RZ ;  /* 0x000100001a1a7824 */ /* 0x008fcc00078e00ff */
[----:B------:R-:W0:Y:S01]  /*3470*/  F2I.S64.TRUNC R26, R26 ;  /* 0x0000001a001a7311 */ /* 0x000e22000020d900 */
[----:B------:R-:W-:Y:S05]  /*3480*/  BRA `(.L_x_13190) ;  /* 0x0000000400a87947 */ /* 0x000fea0003800000 */
.L_x_13197:
        /* <DEDUP_REMOVED lines=11> */
.L_x_13204:
        /* <DEDUP_REMOVED lines=21> */
.L_x_13208:
[----:B------:R-:W-:Y:S05]  /*3690*/  BSYNC.RECONVERGENT B1 ;  /* 0x0000000000017941 */ /* 0x000fea0003800200 */
.L_x_13207:
[----:B------:R-:W-:Y:S01]  /*36a0*/  IMAD.SHL.U32 R0, R0, 0x100000, RZ ;  /* 0x0010000000007824 */ /* 0x000fe200078e00ff */
[----:B------:R-:W-:-:S04]  /*36b0*/  LEA R3, R3, 0x3b800000, 0x17 ;  /* 0x3b80000003037811 */ /* 0x000fc800078eb8ff */
[----:B------:R-:W-:-:S07]  /*36c0*/  LOP3.LUT R26, R3, R0, R7, 0xfe, !PT ;  /* 0x00000000031a7212 */ /* 0x000fce00078efe07 */
.L_x_13206:
[----:B------:R-:W-:Y:S05]  /*36d0*/  BSYNC.RECONVERGENT B0 ;  /* 0x0000000000007941 */ /* 0x000fea0003800200 */
.L_x_13205:
[----:B------:R-:W3:Y:S01]  /*36e0*/  F2I.S64.TRUNC R26, R26 ;  /* 0x0000001a001a7311 */ /* 0x000ee2000020d900 */
[----:B------:R-:W-:Y:S05]  /*36f0*/  BRA `(.L_x_13190) ;  /* 0x00000004000c7947 */ /* 0x000fea0003800000 */
.L_x_13203:
        /* <DEDUP_REMOVED lines=21> */
.L_x_13212:
[----:B------:R-:W-:Y:S05]  /*3850*/  BSYNC.RECONVERGENT B1 ;  /* 0x0000000000017941 */ /* 0x000fea0003800200 */
.L_x_13211:
[----:B------:R-:W-:Y:S01]  /*3860*/  IMAD.SHL.U32 R0, R0, 0x200000, RZ ;  /* 0x0020000000007824 */ /* 0x000fe200078e00ff */
[----:B------:R-:W-:-:S04]  /*3870*/  LEA R3, R3, 0x37800000, 0x17 ;  /* 0x3780000003037811 */ /* 0x000fc800078eb8ff */
[----:B------:R-:W-:-:S07]  /*3880*/  LOP3.LUT R26, R3, R0, R7, 0xfe, !PT ;  /* 0x00000000031a7212 */ /* 0x000fce00078efe07 */
.L_x_13210:
[----:B------:R-:W-:Y:S05]  /*3890*/  BSYNC.RECONVERGENT B0 ;  /* 0x0000000000007941 */ /* 0x000fea0003800200 */
.L_x_13209:
[----:B------:R-:W0:Y:S01]  /*38a0*/  F2I.S64.TRUNC R26, R26 ;  /* 0x0000001a001a7311 */ /* 0x000e22000020d900 */
[----:B------:R-:W-:Y:S05]  /*38b0*/  BRA `(.L_x_13190) ;  /* 0x00000000009c7947 */ /* 0x000fea0003800000 */
.L_x_13202:
        /* <DEDUP_REMOVED lines=14> */
.L_x_13216:
[----:B------:R-:W-:Y:S05]  /*39a0*/  BSYNC.RECONVERGENT B0 ;  /* 0x0000000000007941 */ /* 0x000fea0003800200 */
.L_x_13215:
[----:B------:R-:W0:Y:S01]  /*39b0*/  F2I.S64.TRUNC R26, R26 ;  /* 0x0000001a001a7311 */ /* 0x000e22000020d900 */
[----:B------:R-:W-:Y:S05]  /*39c0*/  BRA `(.L_x_13190) ;  /* 0x0000000000587947 */ /* 0x000fea0003800000 */
.L_x_13189:
        /* <DEDUP_REMOVED lines=16> */
.L_x_13217:
[----:B------:R-:W-:Y:S01]  /*3ad0*/  CS2R R26, SRZ ;  /* 0x00000000001a7805 */ /* 0x000fe2000001ff00 */
[----:B------:R-:W-:Y:S06]  /*3ae0*/  BRA `(.L_x_13190) ;  /* 0x0000000000107947 */ /* 0x000fec0003800000 */
.L_x_13214:
[----:B------:R0:W5:Y:S01]  /*3af0*/  LDG.E.64 R26, desc[UR36][R4.64] ;  /* 0x00000024041a7981 */ /* 0x000162000c1e1b00 */
[----:B------:R-:W-:Y:S05]  /*3b00*/  BRA `(.L_x_13190) ;  /* 0x0000000000087947 */ /* 0x000fea0003800000 */
.L_x_13213:
[----:B------:R0:W5:Y:S01]  /*3b10*/  LDG.E R26, desc[UR36][R4.64] ;  /* 0x00000024041a7981 */ /* 0x000162000c1e1900 */
[----:B------:R-:W-:-:S07]  /*3b20*/  IMAD.MOV.U32 R27, RZ, RZ, RZ ;  /* 0x000000ffff1b7224 */ /* 0x000fce00078e00ff */
.L_x_13190:
[----:B------:R-:W-:-:S07]  /*3b30*/  VIADD R33, R33, 0x80 ;  /* 0x0000008021217836 */ /* 0x000fce0000000000 */
.L_x_13151:
[----:B------:R-:W-:Y:S05]  /*3b40*/  BSYNC.RECONVERGENT B6 ;  /* 0x0000000000067941 */ /* 0x000fea0003800200 */
.L_x_13150:
        /* <DEDUP_REMOVED lines=25> */
.L_x_13223:
[----:B------:R0:W5:Y:S01]  /*3ce0*/  LDG.E.U8 R24, desc[UR36][R4.64] ;  /* 0x0000002404187981 */ /* 0x000162000c1e1100 */
[----:B------:R-:W-:Y:S01]  /*3cf0*/  IMAD.MOV.U32 R25, RZ, RZ, RZ ;  /* 0x000000ffff197224 */ /* 0x000fe200078e00ff */
[----:B------:R-:W-:Y:S06]  /*3d00*/  BRA `(.L_x_13225) ;  /* 0x0000000c00447947 */ /* 0x000fec0003800000 */
.L_x_13222:
        /* <DEDUP_REMOVED lines=8> */
.L_x_13227:
[----:B------:R-:W2:Y:S02]  /*3d90*/  LDG.E R24, desc[UR36][R4.64] ;  /* 0x0000002404187981 */ /* 0x000ea4000c1e1900 */
[----:B--2---:R-:W-:Y:S01]  /*3da0*/  SHF.R.S32.HI R25, RZ, 0x1f, R24 ;  /* 0x0000001fff197819 */ /* 0x004fe20000011418 */
[----:B------:R-:W-:Y:S06]  /*3db0*/  BRA `(.L_x_13225) ;  /* 0x0000000c00187947 */ /* 0x000fec0003800000 */
.L_x_13226:
[----:B------:R-:W2:Y:S02]  /*3dc0*/  LDG.E.S16 R24, desc[UR36][R4.64] ;  /* 0x0000002404187981 */ /* 0x000ea4000c1e1700 */
[----:B--2---:R-:W-:Y:S01]  /*3dd0*/  SHF.R.S32.HI R25, RZ, 0x1f, R24 ;  /* 0x0000001fff197819 */ /* 0x004fe20000011418 */
[----:B------:R-:W-:Y:S06]  /*3de0*/  BRA `(.L_x_13225) ;  /* 0x0000000c000c7947 */ /* 0x000fec0003800000 */
.L_x_13221:
        /* <DEDUP_REMOVED lines=9> */
.L_x_13229:
[----:B------:R-:W2:Y:S02]  /*3e80*/  LDG.E.U16 R4, desc[UR36][R4.64] ;  /* 0x0000002404047981 */ /* 0x000ea4000c1e1500 */
[----:B--2---:R-:W-:-:S06]  /*3e90*/  HADD2.F32 R24, -RZ, R4.H0_H0 ;  /* 0x20000004ff187230 */ /* 0x004fcc0000004100 */
[----:B------:R-:W0:Y:S01]  /*3ea0*/  F2I.S64.TRUNC R24, R24 ;  /* 0x0000001800187311 */ /* 0x000e22000020d900 */
[----:B------:R-:W-:Y:S05]  /*3eb0*/  BRA `(.L_x_13225) ;  /* 0x0000000800d87947 */ /* 0x000fea0003800000 */
.L_x_13228:
        /* <DEDUP_REMOVED lines=9> */
.L_x_13231:
[----:B------:R-:W2:Y:S02]  /*3f50*/  LDG.E.U16 R4, desc[UR36][R4.64] ;  /* 0x0000002404047981 */ /* 0x000ea4000c1e1500 */
[----:B--2---:R-:W-:-:S06]  /*3f60*/  HADD2.F32 R24, -RZ, R4.H0_H0 ;  /* 0x20000004ff187230 */ /* 0x004fcc0000004100 */
[----:B------:R-:W0:Y:S01]  /*3f70*/  F2I.S64.TRUNC R24, R24 ;  /* 0x0000001800187311 */ /* 0x000e22000020d900 */
[----:B------:R-:W-:Y:S05]  /*3f80*/  BRA `(.L_x_13225) ;  /* 0x0000000800a47947 */ /* 0x000fea0003800000 */
.L_x_13230:
[----:B------:R-:W2:Y:S02]  /*3f90*/  LDG.E.64 R4, desc[UR36][R4.64] ;  /* 0x0000002404047981 */ /* 0x000ea4000c1e1b00 */
[----:B--2---:R0:W1:Y:S01]  /*3fa0*/  F2I.S64.F64.TRUNC R24, R4 ;  /* 0x0000000400187311 */ /* 0x004062000030d900 */
[----:B------:R-:W-:Y:S05]  /*3fb0*/  BRA `(.L_x_13225) ;  /* 0x0000000800987947 */ /* 0x000fea0003800000 */
.L_x_13220:
        /* <DEDUP_REMOVED lines=13> */
.L_x_13234:
[----:B------:R-:W2:Y:S02]  /*4090*/  LDG.E.64 R4, desc[UR36][R4.64] ;  /* 0x0000002404047981 */ /* 0x000ea4000c1e1b00 */
[----:B--2---:R0:W1:Y:S01]  /*40a0*/  F2I.S64.F64.TRUNC R24, R4 ;  /* 0x0000000400187311 */ /* 0x004062000030d900 */
[----:B------:R-:W-:Y:S05]  /*40b0*/  BRA `(.L_x_13225) ;  /* 0x0000000800587947 */ /* 0x000fea0003800000 */
.L_x_13233:
        /* <DEDUP_REMOVED lines=26> */
.L_x_13236:
        /* <DEDUP_REMOVED lines=14> */
.L_x_13235:
[----:B------:R-:W2:Y:S02]  /*4340*/  LDG.E.U16 R24, desc[UR36][R4.64] ;  /* 0x0000002404187981 */ /* 0x000ea4000c1e1500 */
[----:B--2---:R-:W-:-:S06]  /*4350*/  IMAD.U32 R24, R24, 0x10000, RZ ;  /* 0x0001000018187824 */ /* 0x004fcc00078e00ff */
[----:B------:R-:W2:Y:S01]  /*4360*/  F2I.S64.TRUNC R24, R24 ;  /* 0x0000001800187311 */ /* 0x000ea2000020d900 */
[----:B------:R-:W-:Y:S05]  /*4370*/  BRA `(.L_x_13225) ;  /* 0x0000000400a87947 */ /* 0x000fea0003800000 */
.L_x_13232:
        /* <DEDUP_REMOVED lines=11> */
.L_x_13239:
        /* <DEDUP_REMOVED lines=21> */
.L_x_13243:
[----:B------:R-:W-:Y:S05]  /*4580*/  BSYNC.RECONVERGENT B1 ;  /* 0x0000000000017941 */ /* 0x000fea0003800200 */
.L_x_13242:
[----:B------:R-:W-:Y:S01]  /*4590*/  IMAD.SHL.U32 R0, R0, 0x100000, RZ ;  /* 0x0010000000007824 */ /* 0x000fe200078e00ff */
[----:B------:R-:W-:-:S04]  /*45a0*/  LEA R3, R3, 0x3b800000, 0x17 ;  /* 0x3b80000003037811 */ /* 0x000fc800078eb8ff */
[----:B------:R-:W-:-:S07]  /*45b0*/  LOP3.LUT R24, R3, R0, R7, 0xfe, !PT ;  /* 0x0000000003187212 */ /* 0x000fce00078efe07 */
.L_x_13241:
[----:B------:R-:W-:Y:S05]  /*45c0*/  BSYNC.RECONVERGENT B0 ;  /* 0x0000000000007941 */ /* 0x000fea0003800200 */
.L_x_13240:
[----:B------:R-:W0:Y:S01]  /*45d0*/  F2I.S64.TRUNC R24, R24 ;  /* 0x0000001800187311 */ /* 0x000e22000020d900 */
[----:B------:R-:W-:Y:S05]  /*45e0*/  BRA `(.L_x_13225) ;  /* 0x00000004000c7947 */ /* 0x000fea0003800000 */
.L_x_13238:
        /* <DEDUP_REMOVED lines=21> */
.L_x_13247:
[----:B------:R-:W-:Y:S05]  /*4740*/  BSYNC.RECONVERGENT B1 ;  /* 0x0000000000017941 */ /* 0x000fea0003800200 */
.L_x_13246:
[----:B------:R-:W-:Y:S01]  /*4750*/  IMAD.SHL.U32 R0, R0, 0x200000, RZ ;  /* 0x0020000000007824 */ /* 0x000fe200078e00ff */
[----:B------:R-:W-:-:S04]  /*4760*/  LEA R3, R3, 0x37800000, 0x17 ;  /* 0x3780000003037811 */ /* 0x000fc800078eb8ff */
[----:B------:R-:W-:-:S07]  /*4770*/  LOP3.LUT R24, R3, R0, R7, 0xfe, !PT ;  /* 0x0000000003187212 */ /* 0x000fce00078efe07 */
.L_x_13245:
[----:B------:R-:W-:Y:S05]  /*4780*/  BSYNC.RECONVERGENT B0 ;  /* 0x0000000000007941 */ /* 0x000fea0003800200 */
.L_x_13244:
[----:B------:R-:W0:Y:S01]  /*4790*/  F2I.S64.TRUNC R24, R24 ;  /* 0x0000001800187311 */ /* 0x000e22000020d900 */
[----:B------:R-:W-:Y:S05]  /*47a0*/  BRA `(.L_x_13225) ;  /* 0x00000000009c7947 */ /* 0x000fea0003800000 */
.L_x_13237:
        /* <DEDUP_REMOVED lines=14> */
.L_x_13251:
[----:B------:R-:W-:Y:S05]  /*4890*/  BSYNC.RECONVERGENT B0 ;  /* 0x0000000000007941 */ /* 0x000fea0003800200 */
.L_x_13250:
[----:B------:R-:W0:Y:S01]  /*48a0*/  F2I.S64.TRUNC R24, R24 ;  /* 0x0000001800187311 */ /* 0x000e22000020d900 */
[----:B------:R-:W-:Y:S05]  /*48b0*/  BRA `(.L_x_13225) ;  /* 0x0000000000587947 */ /* 0x000fea0003800000 */
.L_x_13224:
        /* <DEDUP_REMOVED lines=16> */
.L_x_13252:
[----:B------:R-:W-:Y:S01]  /*49c0*/  CS2R R24, SRZ ;  /* 0x0000000000187805 */ /* 0x000fe2000001ff00 */
[----:B------:R-:W-:Y:S06]  /*49d0*/  BRA `(.L_x_13225) ;  /* 0x0000000000107947 */ /* 0x000fec0003800000 */
.L_x_13249:
[----:B------:R0:W5:Y:S01]  /*49e0*/  LDG.E.64 R24, desc[UR36][R4.64] ;  /* 0x0000002404187981 */ /* 0x000162000c1e1b00 */
[----:B------:R-:W-:Y:S05]  /*49f0*/  BRA `(.L_x_13225) ;  /* 0x0000000000087947 */ /* 0x000fea0003800000 */
.L_x_13248:
[----:B------:R0:W5:Y:S01]  /*4a00*/  LDG.E R24, desc[UR36][R4.64] ;  /* 0x0000002404187981 */ /* 0x000162000c1e1900 */
[----:B------:R-:W-:-:S07]  /*4a10*/  IMAD.MOV.U32 R25, RZ, RZ, RZ ;  /* 0x000000ffff197224 */ /* 0x000fce00078e00ff */
.L_x_13225:
        /* <DEDUP_REMOVED lines=19> */
.L_x_13256:
[----:B------:R0:W5:Y:S01]  /*4b50*/  LDG.E.U8 R22, desc[UR36][R4.64] ;  /* 0x0000002404167981 */ /* 0x000162000c1e1100 */
[----:B------:R-:W-:Y:S01]  /*4b60*/  IMAD.MOV.U32 R23, RZ, RZ, RZ ;  /* 0x000000ffff177224 */ /* 0x000fe200078e00ff */
[----:B------:R-:W-:Y:S06]  /*4b70*/  BRA `(.L_x_13258) ;  /* 0x0000000c00447947 */ /* 0x000fec0003800000 */
.L_x_13255:
        /* <DEDUP_REMOVED lines=8> */
.L_x_13260:
[----:B------:R-:W3:Y:S02]  /*4c00*/  LDG.E R22, desc[UR36][R4.64] ;  /* 0x0000002404167981 */ /* 0x000ee4000c1e1900 */
[----:B---3--:R-:W-:Y:S01]  /*4c10*/  SHF.R.S32.HI R23, RZ, 0x1f, R22 ;  /* 0x0000001fff177819 */ /* 0x008fe20000011416 */
[----:B------:R-:W-:Y:S06]  /*4c20*/  BRA `(.L_x_13258) ;  /* 0x0000000c00187947 */ /* 0x000fec0003800000 */
.L_x_13259:
[----:B------:R-:W3:Y:S02]  /*4c30*/  LDG.E.S16 R22, desc[UR36][R4.64] ;  /* 0x0000002404167981 */ /* 0x000ee4000c1e1700 */
[----:B---3--:R-:W-:Y:S01]  /*4c40*/  SHF.R.S32.HI R23, RZ, 0x1f, R22 ;  /* 0x0000001fff177819 */ /* 0x008fe20000011416 */
[----:B------:R-:W-:Y:S06]  /*4c50*/  BRA `(.L_x_13258) ;  /* 0x0000000c000c7947 */ /* 0x000fec0003800000 */
.L_x_13254:
        /* <DEDUP_REMOVED lines=9> */
.L_x_13262:
[----:B------:R-:W3:Y:S02]  /*4cf0*/  LDG.E.U16 R4, desc[UR36][R4.64] ;  /* 0x0000002404047981 */ /* 0x000ee4000c1e1500 */
[----:B---3--:R-:W-:-:S06]  /*4d00*/  HADD2.F32 R22, -RZ, R4.H0_H0 ;  /* 0x20000004ff167230 */ /* 0x008fcc0000004100 */
[----:B------:R-:W0:Y:S01]  /*4d10*/  F2I.S64.TRUNC R22, R22 ;  /* 0x0000001600167311 */ /* 0x000e22000020d900 */
[----:B------:R-:W-:Y:S05]  /*4d20*/  BRA `(.L_x_13258) ;  /* 0x0000000800d87947 */ /* 0x000fea0003800000 */
.L_x_13261:
        /* <DEDUP_REMOVED lines=9> */
.L_x_13264:
[----:B------:R-:W3:Y:S02]  /*4dc0*/  LDG.E.U16 R4, desc[UR36][R4.64] ;  /* 0x0000002404047981 */ /* 0x000ee4000c1e1500 */
[----:B---3--:R-:W-:-:S06]  /*4dd0*/  HADD2.F32 R22, -RZ, R4.H0_H0 ;  /* 0x20000004ff167230 */ /* 0x008fcc0000004100 */
[----:B------:R-:W0:Y:S01]  /*4de0*/  F2I.S64.TRUNC R22, R22 ;  /* 0x0000001600167311 */ /* 0x000e22000020d900 */
[----:B------:R-:W-:Y:S05]  /*4df0*/  BRA `(.L_x_13258) ;  /* 0x0000000800a47947 */ /* 0x000fea0003800000 */
.L_x_13263:
[----:B------:R-:W3:Y:S02]  /*4e00*/  LDG.E.64 R4, desc[UR36][R4.64] ;  /* 0x0000002404047981 */ /* 0x000ee4000c1e1b00 */
[----:B---3--:R0:W3:Y:S01]  /*4e10*/  F2I.S64.F64.TRUNC R22, R4 ;  /* 0x0000000400167311 */ /* 0x0080e2000030d900 */
[----:B------:R-:W-:Y:S05]  /*4e20*/  BRA `(.L_x_13258) ;  /* 0x0000000800987947 */ /* 0x000fea0003800000 */
.L_x_13253:
        /* <DEDUP_REMOVED lines=13> */
.L_x_13267:
[----:B------:R-:W3:Y:S02]  /*4f00*/  LDG.E.64 R4, desc[UR36][R4.64] ;  /* 0x0000002404047981 */ /* 0x000ee4000c1e1b00 */
[----:B---3--:R0:W3:Y:S01]  /*4f10*/  F2I.S64.F64.TRUNC R22, R4 ;  /* 0x0000000400167311 */ /* 0x0080e2000030d900 */
[----:B------:R-:W-:Y:S05]  /*4f20*/  BRA `(.L_x_13258) ;  /* 0x0000000800587947 */ /* 0x000fea0003800000 */
.L_x_13266:
        /* <DEDUP_REMOVED lines=26> */
.L_x_13269:
        /* <DEDUP_REMOVED lines=14> */
.L_x_13268:
[----:B------:R-:W3:Y:S02]  /*51b0*/  LDG.E.U16 R22, desc[UR36][R4.64] ;  /* 0x0000002404167981 */ /* 0x000ee4000c1e1500 */
[----:B---3--:R-:W-:-:S06]  /*51c0*/  IMAD.U32 R22, R22, 0x10000, RZ ;  /* 0x0001000016167824 */ /* 0x008fcc00078e00ff */
[----:B------:R-:W0:Y:S01]  /*51d0*/  F2I.S64.TRUNC R22, R22 ;  /* 0x0000001600167311 */ /* 0x000e22000020d900 */
[----:B------:R-:W-:Y:S05]  /*51e0*/  BRA `(.L_x_13258) ;  /* 0x0000000400a87947 */ /* 0x000fea0003800000 */
.L_x_13265:
        /* <DEDUP_REMOVED lines=11> */
.L_x_13272:
        /* <DEDUP_REMOVED lines=21> */
.L_x_13276:
[----:B------:R-:W-:Y:S05]  /*53f0*/  BSYNC.RECONVERGENT B1 ;  /* 0x0000000000017941 */ /* 0x000fea0003800200 */
.L_x_13275:
[----:B------:R-:W-:Y:S01]  /*5400*/  IMAD.SHL.U32 R0, R0, 0x100000, RZ ;  /* 0x0010000000007824 */ /* 0x000fe200078e00ff */
[----:B------:R-:W-:-:S04]  /*5410*/  LEA R3, R3, 0x3b800000, 0x17 ;  /* 0x3b80000003037811 */ /* 0x000fc800078eb8ff */
[----:B------:R-:W-:-:S07]  /*5420*/  LOP3.LUT R22, R3, R0, R7, 0xfe, !PT ;  /* 0x0000000003167212 */ /* 0x000fce00078efe07 */
.L_x_13274:
[----:B------:R-:W-:Y:S05]  /*5430*/  BSYNC.RECONVERGENT B0 ;  /* 0x0000000000007941 */ /* 0x000fea0003800200 */
.L_x_13273:
[----:B------:R-:W3:Y:S01]  /*5440*/  F2I.S64.TRUNC R22, R22 ;  /* 0x0000001600167311 */ /* 0x000ee2000020d900 */
[----:B------:R-:W-:Y:S05]  /*5450*/  BRA `(.L_x_13258) ;  /* 0x00000004000c7947 */ /* 0x000fea0003800000 */
.L_x_13271:
        /* <DEDUP_REMOVED lines=21> */
.L_x_13280:
[----:B------:R-:W-:Y:S05]  /*55b0*/  BSYNC.RECONVERGENT B1 ;  /* 0x0000000000017941 */ /* 0x000fea0003800200 */
.L_x_13279:
[----:B------:R-:W-:Y:S01]  /*55c0*/  IMAD.SHL.U32 R0, R0, 0x200000, RZ ;  /* 0x0020000000007824 */ /* 0x000fe200078e00ff */
[----:B------:R-:W-:-:S04]  /*55d0*/  LEA R3, R3, 0x37800000, 0x17 ;  /* 0x3780000003037811 */ /* 0x000fc800078eb8ff */
[----:B------:R-:W-:-:S07]  /*55e0*/  LOP3.LUT R22, R3, R0, R7, 0xfe, !PT ;  /* 0x0000000003167212 */ /* 0x000fce00078efe07 */
.L_x_13278:
[----:B------:R-:W-:Y:S05]  /*55f0*/  BSYNC.RECONVERGENT B0 ;  /* 0x0000000000007941 */ /* 0x000fea0003800200 */
.L_x_13277:
[----:B------:R-:W0:Y:S01]  /*5600*/  F2I.S64.TRUNC R22, R22 ;  /* 0x0000001600167311 */ /* 0x000e22000020d900 */
[----:B------:R-:W-:Y:S05]  /*5610*/  BRA `(.L_x_13258) ;  /* 0x00000000009c7947 */ /* 0x000fea0003800000 */
.L_x_13270:
        /* <DEDUP_REMOVED lines=14> */
.L_x_13284:
[----:B------:R-:W-:Y:S05]  /*5700*/  BSYNC.RECONVERGENT B0 ;  /* 0x0000000000007941 */ /* 0x000fea0003800200 */
.L_x_13283:
[----:B------:R-:W0:Y:S01]  /*5710*/  F2I.S64.TRUNC R22, R22 ;  /* 0x0000001600167311 */ /* 0x000e22000020d900 */
[----:B------:R-:W-:Y:S05]  /*5720*/  BRA `(.L_x_13258) ;  /* 0x0000000000587947 */ /* 0x000fea0003800000 */
.L_x_13257:
        /* <DEDUP_REMOVED lines=16> */
.L_x_13285:
[----:B------:R-:W-:Y:S01]  /*5830*/  CS2R R22, SRZ ;  /* 0x0000000000167805 */ /* 0x000fe2000001ff00 */
[----:B------:R-:W-:Y:S06]  /*5840*/  BRA `(.L_x_13258) ;  /* 0x0000000000107947 */ /* 0x000fec0003800000 */
.L_x_13282:
[----:B------:R0:W5:Y:S01]  /*5850*/  LDG.E.64 R22, desc[UR36][R4.64] ;  /* 0x0000002404167981 */ /* 0x000162000c1e1b00 */
[----:B------:R-:W-:Y:S05]  /*5860*/  BRA `(.L_x_13258) ;  /* 0x0000000000087947 */ /* 0x000fea0003800000 */
.L_x_13281:
[----:B------:R0:W5:Y:S01]  /*5870*/  LDG.E R22, desc[UR36][R4.64] ;  /* 0x0000002404167981 */ /* 0x000162000c1e1900 */
[----:B------:R-:W-:-:S07]  /*5880*/  IMAD.MOV.U32 R23, RZ, RZ, RZ ;  /* 0x000000ffff177224 */ /* 0x000fce00078e00ff */
.L_x_13258:
[----:B------:R-:W-:-:S07]  /*5890*/  VIADD R33, R33, 0x80 ;  /* 0x0000008021217836 */ /* 0x000fce0000000000 */
.L_x_13219:
[----:B------:R-:W-:Y:S05]  /*58a0*/  BSYNC.RECONVERGENT B6 ;  /* 0x0000000000067941 */ /* 0x000fea0003800200 */
.L_x_13218:
        /* <DEDUP_REMOVED lines=25> */
.L_x_13291:
[----:B------:R0:W5:Y:S01]  /*5a40*/  LDG.E.U8 R16, desc[UR36][R4.64] ;  /* 0x0000002404107981 */ /* 0x000162000c1e1100 */
[----:B------:R-:W-:Y:S01]  /*5a50*/  IMAD.MOV.U32 R17, RZ, RZ, RZ ;  /* 0x000000ffff117224 */ /* 0x000fe200078e00ff */
[----:B------:R-:W-:Y:S06]  /*5a60*/  BRA `(.L_x_13293) ;  /* 0x0000000c00447947 */ /* 0x000fec0003800000 */
.L_x_13290:
        /* <DEDUP_REMOVED lines=8> */
.L_x_13295:
[----:B------:R-:W2:Y:S02]  /*5af0*/  LDG.E R16, desc[UR36][R4.64] ;  /* 0x0000002404107981 */ /* 0x000ea4000c1e1900 */
[----:B--2---:R-:W-:Y:S01]  /*5b00*/  SHF.R.S32.HI R17, RZ, 0x1f, R16 ;  /* 0x0000001fff117819 */ /* 0x004fe20000011410 */
[----:B------:R-:W-:Y:S06]  /*5b10*/  BRA `(.L_x_13293) ;  /* 0x0000000c00187947 */ /* 0x000fec0003800000 */
.L_x_13294:
[----:B------:R-:W2:Y:S02]  /*5b20*/  LDG.E.S16 R16, desc[UR36][R4.64] ;  /* 0x0000002404107981 */ /* 0x000ea4000c1e1700 */
[----:B--2---:R-:W-:Y:S01]  /*5b30*/  SHF.R.S32.HI R17, RZ, 0x1f, R16 ;  /* 0x0000001fff117819 */ /* 0x004fe20000011410 */
[----:B------:R-:W-:Y:S06]  /*5b40*/  BRA `(.L_x_13293) ;  /* 0x0000000c000c7947 */ /* 0x000fec0003800000 */
.L_x_13289:
        /* <DEDUP_REMOVED lines=9> */
.L_x_13297:
[----:B------:R-:W2:Y:S02]  /*5be0*/  LDG.E.U16 R4, desc[UR36][R4.64] ;  /* 0x0000002404047981 */ /* 0x000ea4000c1e1500 */
[----:B--2---:R-:W-:-:S06]  /*5bf0*/  HADD2.F32 R16, -RZ, R4.H0_H0 ;  /* 0x20000004ff107230 */ /* 0x004fcc0000004100 */
[----:B------:R-:W2:Y:S01]  /*5c00*/  F2I.S64.TRUNC R16, R16 ;  /* 0x0000001000107311 */ /* 0x000ea2000020d900 */
[----:B------:R-:W-:Y:S05]  /*5c10*/  BRA `(.L_x_13293) ;  /* 0x0000000800d87947 */ /* 0x000fea0003800000 */
.L_x_13296:
        /* <DEDUP_REMOVED lines=9> */
.L_x_13299:
[----:B------:R-:W2:Y:S02]  /*5cb0*/  LDG.E.U16 R4, desc[UR36][R4.64] ;  /* 0x0000002404047981 */ /* 0x000ea4000c1e1500 */
[----:B--2---:R-:W-:-:S06]  /*5cc0*/  HADD2.F32 R16, -RZ, R4.H0_H0 ;  /* 0x20000004ff107230 */ /* 0x004fcc0000004100 */
[----:B------:R-:W0:Y:S01]  /*5cd0*/  F2I.S64.TRUNC R16, R16 ;  /* 0x0000001000107311 */ /* 0x000e22000020d900 */
[----:B------:R-:W-:Y:S05]  /*5ce0*/  BRA `(.L_x_13293) ;  /* 0x0000000800a47947 */ /* 0x000fea0003800000 */
.L_x_13298:
[----:B------:R-:W2:Y:S02]  /*5cf0*/  LDG.E.64 R4, desc[UR36][R4.64] ;  /* 0x0000002404047981 */ /* 0x000ea4000c1e1b00 */
[----:B--2---:R0:W1:Y:S01]  /*5d00*/  F2I.S64.F64.TRUNC R16, R4 ;  /* 0x0000000400107311 */ /* 0x004062000030d900 */
[----:B------:R-:W-:Y:S05]  /*5d10*/  BRA `(.L_x_13293) ;  /* 0x0000000800987947 */ /* 0x000fea0003800000 */
.L_x_13288:
        /* <DEDUP_REMOVED lines=13> */
.L_x_13302:
[----:B------:R-:W2:Y:S02]  /*5df0*/  LDG.E.64 R4, desc[UR36][R4.64] ;  /* 0x0000002404047981 */ /* 0x000ea4000c1e1b00 */
[----:B--2---:R0:W1:Y:S01]  /*5e00*/  F2I.S64.F64.TRUNC R16, R4 ;  /* 0x0000000400107311 */ /* 0x004062000030d900 */
[----:B------:R-:W-:Y:S05]  /*5e10*/  BRA `(.L_x_13293) ;  /* 0x0000000800587947 */ /* 0x000fea0003800000 */
.L_x_13301:
        /* <DEDUP_REMOVED lines=26> */
.L_x_13304:
        /* <DEDUP_REMOVED lines=14> */
.L_x_13303:
[----:B------:R-:W2:Y:S02]  /*60a0*/  LDG.E.U16 R16, desc[UR36][R4.64] ;  /* 0x0000002404107981 */ /* 0x000ea4000c1e1500 */
[----:B--2---:R-:W-:-:S06]  /*60b0*/  IMAD.U32 R16, R16, 0x10000, RZ ;  /* 0x0001000010107824 */ /* 0x004fcc00078e00ff */
[----:B------:R-:W0:Y:S01]  /*60c0*/  F2I.S64.TRUNC R16, R16 ;  /* 0x0000001000107311 */ /* 0x000e22000020d900 */
[----:B------:R-:W-:Y:S05]  /*60d0*/  BRA `(.L_x_13293) ;  /* 0x0000000400a87947 */ /* 0x000fea0003800000 */
.L_x_13300:
        /* <DEDUP_REMOVED lines=11> */
.L_x_13307:
        /* <DEDUP_REMOVED lines=21> */
.L_x_13311:
[----:B------:R-:W-:Y:S05]  /*62e0*/  BSYNC.RECONVERGENT B1 ;  /* 0x0000000000017941 */ /* 0x000fea0003800200 */
.L_x_13310:
[----:B------:R-:W-:Y:S01]  /*62f0*/  IMAD.SHL.U32 R0, R0, 0x100000, RZ ;  /* 0x0010000000007824 */ /* 0x000fe200078e00ff */
[----:B------:R-:W-:-:S04]  /*6300*/  LEA R3, R3, 0x3b800000, 0x17 ;  /* 0x3b80000003037811 */ /* 0x000fc800078eb8ff */
[----:B------:R-:W-:-:S07]  /*6310*/  LOP3.LUT R16, R3, R0, R7, 0xfe, !PT ;  /* 0x0000000003107212 */ /* 0x000fce00078efe07 */
.L_x_13309:
[----:B------:R-:W-:Y:S05]  /*6320*/  BSYNC.RECONVERGENT B0 ;  /* 0x0000000000007941 */ /* 0x000fea0003800200 */
.L_x_13308:
[----:B------:R-:W0:Y:S01]  /*6330*/  F2I.S64.TRUNC R16, R16 ;  /* 0x0000001000107311 */ /* 0x000e22000020d900 */
[----:B------:R-:W-:Y:S05]  /*6340*/  BRA `(.L_x_13293) ;  /* 0x00000004000c7947 */ /* 0x000fea0003800000 */
.L_x_13306:
        /* <DEDUP_REMOVED lines=21> */
.L_x_13315:
[----:B------:R-:W-:Y:S05]  /*64a0*/  BSYNC.RECONVERGENT B1 ;  /* 0x0000000000017941 */ /* 0x000fea0003800200 */
.L_x_13314:
[----:B------:R-:W-:Y:S01]  /*64b0*/  IMAD.SHL.U32 R0, R0, 0x200000, RZ ;  /* 0x0020000000007824 */ /* 0x000fe200078e00ff */
[----:B------:R-:W-:-:S04]  /*64c0*/  LEA R3, R3, 0x37800000, 0x17 ;  /* 0x3780000003037811 */ /* 0x000fc800078eb8ff */
[----:B------:R-:W-:-:S07]  /*64d0*/  LOP3.LUT R16, R3, R0, R7, 0xfe, !PT ;  /* 0x0000000003107212 */ /* 0x000fce00078efe07 */
.L_x_13313:
[----:B------:R-:W-:Y:S05]  /*64e0*/  BSYNC.RECONVERGENT B0 ;  /* 0x0000000000007941 */ /* 0x000fea0003800200 */
.L_x_13312:
[----:B------:R-:W0:Y:S01]  /*64f0*/  F2I.S64.TRUNC R16, R16 ;  /* 0x0000001000107311 */ /* 0x000e22000020d900 */
[----:B------:R-:W-:Y:S05]  /*6500*/  BRA `(.L_x_13293) ;  /* 0x00000000009c7947 */ /* 0x000fea0003800000 */
.L_x_13305:
        /* <DEDUP_REMOVED lines=14> */
.L_x_13319:
[----:B------:R-:W-:Y:S05]  /*65f0*/  BSYNC.RECONVERGENT B0 ;  /* 0x0000000000007941 */ /* 0x000fea0003800200 */
.L_x_13318:
[----:B------:R-:W0:Y:S01]  /*6600*/  F2I.S64.TRUNC R16, R16 ;  /* 0x0000001000107311 */ /* 0x000e22000020d900 */
[----:B------:R-:W-:Y:S05]  /*6610*/  BRA `(.L_x_13293) ;  /* 0x0000000000587947 */ /* 0x000fea0003800000 */
.L_x_13292:
        /* <DEDUP_REMOVED lines=16> */
.L_x_13320:
[----:B------:R-:W-:Y:S01]  /*6720*/  CS2R R16, SRZ ;  /* 0x0000000000107805 */ /* 0x000fe2000001ff00 */
[----:B------:R-:W-:Y:S06]  /*6730*/  BRA `(.L_x_13293) ;  /* 0x0000000000107947 */ /* 0x000fec0003800000 */
.L_x_13317:
[----:B------:R0:W5:Y:S01]  /*6740*/  LDG.E.64 R16, desc[UR36][R4.64] ;  /* 0x0000002404107981 */ /* 0x000162000c1e1b00 */
[----:B------:R-:W-:Y:S05]  /*6750*/  BRA `(.L_x_13293) ;  /* 0x0000000000087947 */ /* 0x000fea0003800000 */
.L_x_13316:
[----:B------:R0:W5:Y:S01]  /*6760*/  LDG.E R16, desc[UR36][R4.64] ;  /* 0x0000002404107981 */ /* 0x000162000c1e1900 */
[----:B------:R-:W-:-:S07]  /*6770*/  IMAD.MOV.U32 R17, RZ, RZ, RZ ;  /* 0x000000ffff117224 */ /* 0x000fce00078e00ff */
.L_x_13293:
        /* <DEDUP_REMOVED lines=19> */
.L_x_13324:
[----:B------:R0:W5:Y:S01]  /*68b0*/  LDG.E.U8 R18, desc[UR36][R4.64] ;  /* 0x0000002404127981 */ /* 0x000162000c1e1100 */
[----:B------:R-:W-:Y:S01]  /*68c0*/  IMAD.MOV.U32 R19, RZ, RZ, RZ ;  /* 0x000000ffff137224 */ /* 0x000fe200078e00ff */
[----:B------:R-:W-:Y:S06]  /*68d0*/  BRA `(.L_x_13287) ;  /* 0x0000000c00407947 */ /* 0x000fec0003800000 */
.L_x_13323:
        /* <DEDUP_REMOVED lines=8> */
.L_x_13327:
[----:B------:R-:W2:Y:S02]  /*6960*/  LDG.E R18, desc[UR36][R4.64] ;  /* 0x0000002404127981 */ /* 0x000ea4000c1e1900 */
[----:B--2---:R-:W-:Y:S01]  /*6970*/  SHF.R.S32.HI R19, RZ, 0x1f, R18 ;  /* 0x0000001fff137819 */ /* 0x004fe20000011412 */
[----:B------:R-:W-:Y:S06]  /*6980*/  BRA `(.L_x_13287) ;  /* 0x0000000c00147947 */ /* 0x000fec0003800000 */
.L_x_13326:
[----:B------:R-:W2:Y:S02]  /*6990*/  LDG.E.S16 R18, desc[UR36][R4.64] ;  /* 0x0000002404127981 */ /* 0x000ea4000c1e1700 */
[----:B--2---:R-:W-:Y:S01]  /*69a0*/  SHF.R.S32.HI R19, RZ, 0x1f, R18 ;  /* 0x0000001fff137819 */ /* 0x004fe20000011412 */
[----:B------:R-:W-:Y:S06]  /*69b0*/  BRA `(.L_x_13287) ;  /* 0x0000000c00087947 */ /* 0x000fec0003800000 */
.L_x_13322:
        /* <DEDUP_REMOVED lines=9> */
.L_x_13329:
[----:B------:R-:W2:Y:S02]  /*6a50*/  LDG.E.U16 R4, desc[UR36][R4.64] ;  /* 0x0000002404047981 */ /* 0x000ea4000c1e1500 */
[----:B--2---:R-:W-:-:S06]  /*6a60*/  HADD2.F32 R18, -RZ, R4.H0_H0 ;  /* 0x20000004ff127230 */ /* 0x004fcc0000004100 */
[----:B------:R-:W0:Y:S01]  /*6a70*/  F2I.S64.TRUNC R18, R18 ;  /* 0x0000001200127311 */ /* 0x000e22000020d900 */
[----:B------:R-:W-:Y:S05]  /*6a80*/  BRA `(.L_x_13287) ;  /* 0x0000000800d47947 */ /* 0x000fea0003800000 */
.L_x_13328:
        /* <DEDUP_REMOVED lines=9> */
.L_x_13331:
[----:B------:R-:W2:Y:S02]  /*6b20*/  LDG.E.U16 R4, desc[UR36][R4.64] ;  /* 0x0000002404047981 */ /* 0x000ea4000c1e1500 */
[----:B--2---:R-:W-:-:S06]  /*6b30*/  HADD2.F32 R18, -RZ, R4.H0_H0 ;  /* 0x20000004ff127230 */ /* 0x004fcc0000004100 */
[----:B------:R-:W0:Y:S01]  /*6b40*/  F2I.S64.TRUNC R18, R18 ;  /* 0x0000001200127311 */ /* 0x000e22000020d900 */
[----:B------:R-:W-:Y:S05]  /*6b50*/  BRA `(.L_x_13287) ;  /* 0x0000000800a07947 */ /* 0x000fea0003800000 */
.L_x_13330:
[----:B------:R-:W2:Y:S02]  /*6b60*/  LDG.E.64 R4, desc[UR36][R4.64] ;  /* 0x0000002404047981 */ /* 0x000ea4000c1e1b00 */
[----:B--2---:R0:W1:Y:S01]  /*6b70*/  F2I.S64.F64.TRUNC R18, R4 ;  /* 0x0000000400127311 */ /* 0x004062000030d900 */
[----:B------:R-:W-:Y:S05]  /*6b80*/  BRA `(.L_x_13287) ;  /* 0x0000000800947947 */ /* 0x000fea0003800000 */
.L_x_13321:
        /* <DEDUP_REMOVED lines=13> */
.L_x_13334:
[----:B------:R-:W2:Y:S02]  /*6c60*/  LDG.E.64 R4, desc[UR36][R4.64] ;  /* 0x0000002404047981 */ /* 0x000ea4000c1e1b00 */
[----:B--2---:R0:W1:Y:S01]  /*6c70*/  F2I.S64.F64.TRUNC R18, R4 ;  /* 0x0000000400127311 */ /* 0x004062000030d900 */
[----:B------:R-:W-:Y:S05]  /*6c80*/  BRA `(.L_x_13287) ;  /* 0x0000000800547947 */ /* 0x000fea0003800000 */
.L_x_13333:
        /* <DEDUP_REMOVED lines=26> */
.L_x_13336:
        /* <DEDUP_REMOVED lines=14> */
.L_x_13335:
[----:B------:R-:W2:Y:S02]  /*6f10*/  LDG.E.U16 R18, desc[UR36][R4.64] ;  /* 0x0000002404127981 */ /* 0x000ea4000c1e1500 */
[----:B--2---:R-:W-:-:S06]  /*6f20*/  IMAD.U32 R18, R18, 0x10000, RZ ;  /* 0x0001000012127824 */ /* 0x004fcc00078e00ff */
[----:B------:R-:W0:Y:S01]  /*6f30*/  F2I.S64.TRUNC R18, R18 ;  /* 0x0000001200127311 */ /* 0x000e22000020d900 */
[----:B------:R-:W-:Y:S05]  /*6f40*/  BRA `(.L_x_13287) ;  /* 0x0000000400a47947 */ /* 0x000fea0003800000 */
.L_x_13332:
        /* <DEDUP_REMOVED lines=11> */
.L_x_13339:
        /* <DEDUP_REMOVED lines=21> */
.L_x_13343:
[----:B------:R-:W-:Y:S05]  /*7150*/  BSYNC.RECONVERGENT B1 ;  /* 0x0000000000017941 */ /* 0x000fea0003800200 */
.L_x_13342:
[----:B------:R-:W-:Y:S01]  /*7160*/  IMAD.SHL.U32 R0, R0, 0x100000, RZ ;  /* 0x0010000000007824 */ /* 0x000fe200078e00ff */
[----:B------:R-:W-:-:S04]  /*7170*/  LEA R3, R3, 0x3b800000, 0x17 ;  /* 0x3b80000003037811 */ /* 0x000fc800078eb8ff */
[----:B------:R-:W-:-:S07]  /*7180*/  LOP3.LUT R18, R3, R0, R7, 0xfe, !PT ;  /* 0x0000000003127212 */ /* 0x000fce00078efe07 */
.L_x_13341:
[----:B------:R-:W-:Y:S05]  /*7190*/  BSYNC.RECONVERGENT B0 ;  /* 0x0000000000007941 */ /* 0x000fea0003800200 */
.L_x_13340:
[----:B------:R-:W0:Y:S01]  /*71a0*/  F2I.S64.TRUNC R18, R18 ;  /* 0x0000001200127311 */ /* 0x000e22000020d900 */
[----:B------:R-:W-:Y:S05]  /*71b0*/  BRA `(.L_x_13287) ;  /* 0x0000000400087947 */ /* 0x000fea0003800000 */
.L_x_13338:
        /* <DEDUP_REMOVED lines=21> */
.L_x_13347:
[----:B------:R-:W-:Y:S05]  /*7310*/  BSYNC.RECONVERGENT B1 ;  /* 0x0000000000017941 */ /* 0x000fea0003800200 */
.L_x_13346:
[----:B------:R-:W-:Y:S01]  /*7320*/  IMAD.SHL.U32 R0, R0, 0x200000, RZ ;  /* 0x0020000000007824 */ /* 0x000fe200078e00ff */
[----:B------:R-:W-:-:S04]  /*7330*/  LEA R3, R3, 0x37800000, 0x17 ;  /* 0x3780000003037811 */ /* 0x000fc800078eb8ff */
[----:B------:R-:W-:-:S07]  /*7340*/  LOP3.LUT R18, R3, R0, R7, 0xfe, !PT ;  /* 0x0000000003127212 */ /* 0x000fce00078efe07 */
.L_x_13345:
[----:B------:R-:W-:Y:S05]  /*7350*/  BSYNC.RECONVERGENT B0 ;  /* 0x0000000000007941 */ /* 0x000fea0003800200 */
.L_x_13344:
[----:B------:R-:W0:Y:S01]  /*7360*/  F2I.S64.TRUNC R18, R18 ;  /* 0x0000001200127311 */ /* 0x000e22000020d900 */
[----:B------:R-:W-:Y:S05]  /*7370*/  BRA `(.L_x_13287) ;  /* 0x0000000000987947 */ /* 0x000fea0003800000 */
.L_x_13337:
        /* <DEDUP_REMOVED lines=14> */
.L_x_13351:
[----:B------:R-:W-:Y:S05]  /*7460*/  BSYNC.RECONVERGENT B0 ;  /* 0x0000000000007941 */ /* 0x000fea0003800200 */
.L_x_13350:
[----:B------:R-:W0:Y:S01]  /*7470*/  F2I.S64.TRUNC R18, R18 ;  /* 0x0000001200127311 */ /* 0x000e22000020d900 */
[----:B------:R-:W-:Y:S05]  /*7480*/  BRA `(.L_x_13287) ;  /* 0x0000000000547947 */ /* 0x000fea0003800000 */
.L_x_13325:
        /* <DEDUP_REMOVED lines=16> */
.L_x_13352:
[----:B------:R-:W-:Y:S05]  /*7590*/  BRA `(.L_x_13287) ;  /* 0x0000000000107947 */ /* 0x000fea0003800000 */
.L_x_13349:
[----:B------:R0:W5:Y:S01]  /*75a0*/  LDG.E.64 R18, desc[UR36][R4.64] ;  /* 0x0000002404127981 */ /* 0x000162000c1e1b00 */
[----:B------:R-:W-:Y:S05]  /*75b0*/  BRA `(.L_x_13287) ;  /* 0x0000000000087947 */ /* 0x000fea0003800000 */
.L_x_13348:
[----:B------:R0:W5:Y:S01]  /*75c0*/  LDG.E R18, desc[UR36][R4.64] ;  /* 0x0000002404127981 */ /* 0x000162000c1e1900 */
[----:B------:R-:W-:-:S07]  /*75d0*/  IMAD.MOV.U32 R19, RZ, RZ, RZ ;  /* 0x000000ffff137224 */ /* 0x000fce00078e00ff */
.L_x_13287:
[----:B------:R-:W-:Y:S05]  /*75e0*/  BSYNC.RECONVERGENT B6 ;  /* 0x0000000000067941 */ /* 0x000fea0003800200 */
.L_x_13286:
[CC--:B0123-5:R-:W-:Y:S01]  /*75f0*/  SHF.L.U64.HI R0, R24.reuse, R22.reuse, R25 ;  /* 0x0000001618007219 */ /* 0x0effe20000010219 */
[----:B------:R-:W-:Y:S01]  /*7600*/  BSSY.RECONVERGENT B7, `(.L_x_13353) ;  /* 0x00002d0000077945 */ /* 0x000fe20003800200 */
[----:B------:R-:W-:-:S03]  /*7610*/  SHF.L.U32 R25, R24, R22, RZ ;  /* 0x0000001618197219 */ /* 0x000fc600000006ff */
[----:B------:R-:W-:Y:S01]  /*7620*/  BSSY.RELIABLE B6, `(.L_x_13354) ;  /* 0x00001e9000067945 */ /* 0x000fe20003800100 */
[----:B------:R-:W0:Y:S01]  /*7630*/  LDC.U8 R24, c[0x0][0x3b0] ;  /* 0x0000ec00ff187b82 */ /* 0x000e220000000000 */
[----:B------:R-:W-:Y:S02]  /*7640*/  ISETP.GE.AND P4, PT, R35, R2, PT ;  /* 0x000000022300720c */ /* 0x000fe40003f86270 */
[----:B------:R-:W-:Y:S02]  /*7650*/  ISETP.GT.U32.AND P3, PT, R22, 0x3f, PT ;  /* 0x0000003f1600780c */ /* 0x000fe40003f64070 */
[----:B------:R-:W-:Y:S02]  /*7660*/  ISETP.GT.U32.AND P1, PT, R30, 0x3f, PT ;  /* 0x0000003f1e00780c */ /* 0x000fe40003f24070 */
[----:B------:R-:W-:Y:S02]  /*7670*/  ISETP.GT.U32.AND P0, PT, R26, 0x3f, PT ;  /* 0x0000003f1a00780c */ /* 0x000fe40003f04070 */
[----:B------:R-:W-:-:S02]  /*7680*/  ISETP.GT.U32.AND P2, PT, R18, 0x3f, PT ;  /* 0x0000003f1200780c */ /* 0x000fc40003f44070 */
[----:B----4-:R-:W-:Y:S02]  /*7690*/  SHF.L.U64.HI R3, R36, R30, R37 ;  /* 0x0000001e24037219 */ /* 0x010fe40000010225 */
[----:B------:R-:W-:Y:S02]  /*76a0*/  SHF.L.U64.HI R6, R28, R26, R29 ;  /* 0x0000001a1c067219 */ /* 0x000fe4000001021d */
[----:B------:R-:W-:Y:S02]  /*76b0*/  SHF.L.U64.HI R17, R16, R18, R17 ;  /* 0x0000001210117219 */ /* 0x000fe40000010211 */
[----:B------:R-:W-:Y:S02]  /*76c0*/  ISETP.GT.U32.AND.EX P3, PT, R23, RZ, PT, P3 ;  /* 0x000000ff1700720c */ /* 0x000fe40003f64130 */
[----:B------:R-:W-:Y:S02]  /*76d0*/  SHF.L.U32 R36, R36, R30, RZ ;  /* 0x0000001e24247219 */ /* 0x000fe400000006ff */
[----:B------:R-:W-:-:S02]  /*76e0*/  SHF.L.U32 R28, R28, R26, RZ ;  /* 0x0000001a1c1c7219 */ /* 0x000fc400000006ff */
[----:B------:R-:W-:Y:S02]  /*76f0*/  SHF.L.U32 R16, R16, R18, RZ ;  /* 0x0000001210107219 */ /* 0x000fe400000006ff */
[----:B------:R-:W-:Y:S02]  /*7700*/  ISETP.GT.U32.AND.EX P1, PT, R31, RZ, PT, P1 ;  /* 0x000000ff1f00720c */ /* 0x000fe40003f24110 */
[----:B------:R-:W-:Y:S02]  /*7710*/  ISETP.GT.U32.AND.EX P0, PT, R27, RZ, PT, P0 ;  /* 0x000000ff1b00720c */ /* 0x000fe40003f04100 */
[----:B------:R-:W-:Y:S02]  /*7720*/  ISETP.GT.U32.AND.EX P2, PT, R19, RZ, PT, P2 ;  /* 0x000000ff1300720c */ /* 0x000fe40003f44120 */
[----:B------:R-:W-:Y:S02]  /*7730*/  SEL R18, R25, RZ, !P3 ;  /* 0x000000ff19127207 */ /* 0x000fe40005800000 */
[----:B------:R-:W-:-:S02]  /*7740*/  SEL R7, R36, RZ, !P1 ;  /* 0x000000ff24077207 */ /* 0x000fc40004800000 */
[----:B------:R-:W-:Y:S02]  /*7750*/  SEL R19, R0, RZ, !P3 ;  /* 0x000000ff00137207 */ /* 0x000fe40005800000 */
[----:B------:R-:W-:Y:S02]  /*7760*/  SEL R16, R16, RZ, !P2 ;  /* 0x000000ff10107207 */ /* 0x000fe40005000000 */
[----:B------:R-:W-:Y:S02]  /*7770*/  SEL R17, R17, RZ, !P2 ;  /* 0x000000ff11117207 */ /* 0x000fe40005000000 */
[----:B------:R-:W-:Y:S02]  /*7780*/  SEL R5, R3, RZ, !P1 ;  /* 0x000000ff03057207 */ /* 0x000fe40004800000 */
[----:B------:R-:W-:Y:S02]  /*7790*/  SEL R25, R28, RZ, !P0 ;  /* 0x000000ff1c197207 */ /* 0x000fe40004000000 */
[----:B------:R-:W-:Y:S01]  /*77a0*/  SEL R23, R6, RZ, !P0 ;  /* 0x000000ff06177207 */ /* 0x000fe20004000000 */
        /* <DEDUP_REMOVED lines=24> */
.L_x_13359:
[----:B------:R0:W-:Y:S01]  /*7930*/  STG.E.U8 desc[UR36][R8.64], R7 ;  /* 0x0000000708007986 */ /* 0x0001e2000c101124 */
[----:B------:R-:W-:Y:S05]  /*7940*/  BRA `(.L_x_13361) ;  /* 0x0000000c00307947 */ /* 0x000fea0003800000 */
.L_x_13358:
        /* <DEDUP_REMOVED lines=8> */
.L_x_13363:
[----:B------:R0:W-:Y:S01]  /*79d0*/  STG.E desc[UR36][R8.64], R7 ;  /* 0x0000000708007986 */ /* 0x0001e2000c101924 */
[----:B------:R-:W-:Y:S05]  /*79e0*/  BRA `(.L_x_13361) ;  /* 0x0000000c00087947 */ /* 0x000fea0003800000 */
.L_x_13362:
[----:B------:R0:W-:Y:S01]  /*79f0*/  STG.E.U16 desc[UR36][R8.64], R7 ;  /* 0x0000000708007986 */ /* 0x0001e2000c101524 */
[----:B------:R-:W-:Y:S05]  /*7a00*/  BRA `(.L_x_13361) ;  /* 0x0000000c00007947 */ /* 0x000fea0003800000 */
.L_x_13357:
        /* <DEDUP_REMOVED lines=9> */
.L_x_13365:
[----:B------:R-:W0:Y:S02]  /*7aa0*/  I2F.S64 R0, R4 ;  /* 0x0000000400007312 */ /* 0x000e240000301400 */
[----:B0-----:R-:W-:-:S05]  /*7ab0*/  F2FP.F16.F32.PACK_AB R0, RZ, R0 ;  /* 0x00000000ff00723e */ /* 0x001fca00000000ff */
[----:B------:R0:W-:Y:S01]  /*7ac0*/  STG.E.U16 desc[UR36][R8.64], R0 ;  /* 0x0000000008007986 */ /* 0x0001e2000c101524 */
[----:B------:R-:W-:Y:S05]  /*7ad0*/  BRA `(.L_x_13361) ;  /* 0x0000000800cc7947 */ /* 0x000fea0003800000 */
.L_x_13364:
        /* <DEDUP_REMOVED lines=10> */
.L_x_13367:
[----:B------:R-:W0:Y:S02]  /*7b80*/  I2F.S64 R4, R4 ;  /* 0x0000000400047312 */ /* 0x000e240000301400 */
[----:B0-----:R-:W-:-:S04]  /*7b90*/  F2FP.F16.F32.PACK_AB R3, RZ, R4 ;  /* 0x00000004ff03723e */ /* 0x001fc800000000ff */
[----:B------:R-:W-:-:S05]  /*7ba0*/  PRMT R3, R3, 0x5410, RZ ;  /* 0x0000541003037816 */ /* 0x000fca00000000ff */
[----:B------:R3:W-:Y:S01]  /*7bb0*/  STG.E desc[UR36][R8.64], R3 ;  /* 0x0000000308007986 */ /* 0x0007e2000c101924 */
[----:B------:R-:W-:Y:S05]  /*7bc0*/  BRA `(.L_x_13361) ;  /* 0x0000000800907947 */ /* 0x000fea0003800000 */
.L_x_13366:
[----:B------:R-:W0:Y:S02]  /*7bd0*/  I2F.F64.S64 R4, R4 ;  /* 0x0000000400047312 */ /* 0x000e240000301c00 */
[----:B0-----:R4:W-:Y:S01]  /*7be0*/  STG.E.64 desc[UR36][R8.64], R4 ;  /* 0x0000000408007986 */ /* 0x0019e2000c101b24 */
[----:B------:R-:W-:Y:S05]  /*7bf0*/  BRA `(.L_x_13361) ;  /* 0x0000000800847947 */ /* 0x000fea0003800000 */
.L_x_13356:
        /* <DEDUP_REMOVED lines=13> */
.L_x_13370:
[----:B------:R-:W0:Y:S01]  /*7cd0*/  I2F.F64.S64 R4, R4 ;  /* 0x0000000400047312 */ /* 0x000e220000301c00 */
[----:B------:R-:W-:-:S05]  /*7ce0*/  CS2R R6, SRZ ;  /* 0x0000000000067805 */ /* 0x000fca000001ff00 */
[----:B0-----:R0:W-:Y:S01]  /*7cf0*/  STG.E.128 desc[UR36][R8.64], R4 ;  /* 0x0000000408007986 */ /* 0x0011e2000c101d24 */
[----:B------:R-:W-:Y:S05]  /*7d00*/  BRA `(.L_x_13361) ;  /* 0x0000000800407947 */ /* 0x000fea0003800000 */
.L_x_13369:
        /* <DEDUP_REMOVED lines=19> */
.L_x_13374:
[----:B------:R-:W-:Y:S05]  /*7e40*/  BSYNC.RECONVERGENT B0 ;  /* 0x0000000000007941 */ /* 0x000fea0003800200 */
.L_x_13373:
[----:B------:R-:W-:-:S05]  /*7e50*/  LOP3.LUT R7, R0, 0x80, R7, 0xf8, !PT ;  /* 0x0000008000077812 */ /* 0x000fca00078ef807 */
[----:B------:R0:W-:Y:S01]  /*7e60*/  STG.E.U8 desc[UR36][R8.64], R7 ;  /* 0x0000000708007986 */ /* 0x0001e2000c101124 */
[----:B------:R-:W-:Y:S05]  /*7e70*/  BRA `(.L_x_13361) ;  /* 0x0000000400e47947 */ /* 0x000fea0003800000 */
.L_x_13372:
        /* <DEDUP_REMOVED lines=15> */
.L_x_13376:
[----:B------:R-:W-:Y:S05]  /*7f70*/  BSYNC.RECONVERGENT B0 ;  /* 0x0000000000007941 */ /* 0x000fea0003800200 */
.L_x_13375:
[----:B------:R-:W-:-:S05]  /*7f80*/  LOP3.LUT R7, R0, 0x80, R7, 0xf8, !PT ;  /* 0x0000008000077812 */ /* 0x000fca00078ef807 */
[----:B------:R0:W-:Y:S01]  /*7f90*/  STG.E.U8 desc[UR36][R8.64], R7 ;  /* 0x0000000708007986 */ /* 0x0001e2000c101124 */
[----:B------:R-:W-:Y:S05]  /*7fa0*/  BRA `(.L_x_13361) ;  /* 0x0000000400987947 */ /* 0x000fea0003800000 */
.L_x_13371:
[----:B------:R-:W0:Y:S02]  /*7fb0*/  I2F.S64 R0, R4 ;  /* 0x0000000400007312 */ /* 0x000e240000301400 */
[----:B0-----:R-:W-:-:S05]  /*7fc0*/  F2FP.BF16.F32.PACK_AB R0, RZ, R0 ;  /* 0x00000000ff00723e */ /* 0x001fca00000010ff */
[----:B------:R0:W-:Y:S01]  /*7fd0*/  STG.E.U16 desc[UR36][R8.64], R0 ;  /* 0x0000000008007986 */ /* 0x0001e2000c101524 */
[----:B------:R-:W-:Y:S05]  /*7fe0*/  BRA `(.L_x_13361) ;  /* 0x0000000400887947 */ /* 0x000fea0003800000 */
.L_x_13368:
        /* <DEDUP_REMOVED lines=10> */
.L_x_13379:
        /* <DEDUP_REMOVED lines=13> */
.L_x_13382:
[----:B------:R-:W-:-:S04]  /*8160*/  SHF.R.U32.HI R0, RZ, 0x14, R5 ;  /* 0x00000014ff007819 */ /* 0x000fc80000011605 */
[----:B------:R-:W-:-:S04]  /*8170*/  LOP3.LUT R0, R0, 0x1, RZ, 0xc0, !PT ;  /* 0x0000000100007812 */ /* 0x000fc800078ec0ff */
[----:B------:R-:W-:-:S04]  /*8180*/  IADD3 R0, PT, PT, R5, 0x487ffff, R0 ;  /* 0x0487ffff05007810 */ /* 0x000fc80007ffe000 */
[----:B------:R-:W-:-:S04]  /*8190*/  SHF.R.U32.HI R0, RZ, 0x14, R0 ;  /* 0x00000014ff007819 */ /* 0x000fc80000011600 */
[----:B------:R-:W-:-:S07]  /*81a0*/  LOP3.LUT R3, R0, 0xff, RZ, 0xc0, !PT ;  /* 0x000000ff00037812 */ /* 0x000fce00078ec0ff */
.L_x_13383:
[----:B------:R-:W-:-:S04]  /*81b0*/  SHF.R.U32.HI R0, RZ, 0x18, R5 ;  /* 0x00000018ff007819 */ /* 0x000fc80000011605 */
[----:B------:R-:W-:-:S07]  /*81c0*/  LOP3.LUT R0, R3, 0x80, R0, 0xf8, !PT ;  /* 0x0000008003007812 */ /* 0x000fce00078ef800 */
.L_x_13381:
[----:B------:R-:W-:Y:S05]  /*81d0*/  BSYNC.RECONVERGENT B0 ;  /* 0x0000000000007941 */ /* 0x000fea0003800200 */
.L_x_13380:
[----:B------:R0:W-:Y:S01]  /*81e0*/  STG.E.U8 desc[UR36][R8.64], R0 ;  /* 0x0000000008007986 */ /* 0x0001e2000c101124 */
[----:B------:R-:W-:Y:S05]  /*81f0*/  BRA `(.L_x_13361) ;  /* 0x0000000400047947 */ /* 0x000fea0003800000 */
.L_x_13378:
        /* <DEDUP_REMOVED lines=13> */
.L_x_13386:
[----:B------:R-:W-:-:S04]  /*82d0*/  SHF.R.U32.HI R0, RZ, 0x15, R5 ;  /* 0x00000015ff007819 */ /* 0x000fc80000011605 */
[----:B------:R-:W-:-:S04]  /*82e0*/  LOP3.LUT R0, R0, 0x1, RZ, 0xc0, !PT ;  /* 0x0000000100007812 */ /* 0x000fc800078ec0ff */
[----:B------:R-:W-:-:S04]  /*82f0*/  IADD3 R0, PT, PT, R5, 0x88fffff, R0 ;  /* 0x088fffff05007810 */ /* 0x000fc80007ffe000 */
[----:B------:R-:W-:-:S04]  /*8300*/  SHF.R.U32.HI R0, RZ, 0x15, R0 ;  /* 0x00000015ff007819 */ /* 0x000fc80000011600 */
[----:B------:R-:W-:-:S07]  /*8310*/  LOP3.LUT R3, R0, 0xff, RZ, 0xc0, !PT ;  /* 0x000000ff00037812 */ /* 0x000fce00078ec0ff */
.L_x_13387:
[----:B------:R-:W-:-:S04]  /*8320*/  SHF.R.U32.HI R0, RZ, 0x18, R5 ;  /* 0x00000018ff007819 */ /* 0x000fc80000011605 */
[----:B------:R-:W-:-:S07]  /*8330*/  LOP3.LUT R0, R3, 0x80, R0, 0xf8, !PT ;  /* 0x0000008003007812 */ /* 0x000fce00078ef800 */
.L_x_13385:
[----:B------:R-:W-:Y:S05]  /*8340*/  BSYNC.RECONVERGENT B0 ;  /* 0x0000000000007941 */ /* 0x000fea0003800200 */
.L_x_13384:
[----:B------:R0:W-:Y:S01]  /*8350*/  STG.E.U8 desc[UR36][R8.64], R0 ;  /* 0x0000000008007986 */ /* 0x0001e2000c101124 */
[----:B------:R-:W-:Y:S05]  /*8360*/  BRA `(.L_x_13361) ;  /* 0x0000000000a87947 */ /* 0x000fea0003800000 */
.L_x_13377:
[----:B------:R-:W-:-:S13]  /*8370*/  ISETP.NE.AND P0, PT, R0, 0x1c, PT ;  /* 0x0000001c0000780c */ /* 0x000fda0003f05270 */
[----:B------:R-:W-:Y:S05]  /*8380*/  @!P0 BRA `(.L_x_13388) ;  /* 0x00000000009c8947 */ /* 0x000fea0003800000 */
[----:B------:R-:W-:-:S13]  /*8390*/  ISETP.NE.AND P0, PT, R0, 0x1d, PT ;  /* 0x0000001d0000780c */ /* 0x000fda0003f05270 */
[----:B------:R-:W-:Y:S05]  /*83a0*/  @!P0 BRA `(.L_x_13389) ;  /* 0x00000000008c8947 */ /* 0x000fea0003800000 */
[----:B------:R-:W-:-:S13]  /*83b0*/  ISETP.NE.AND P0, PT, R0, 0x2c, PT ;  /* 0x0000002c0000780c */ /* 0x000fda0003f05270 */
[----:B------:R-:W-:Y:S05]  /*83c0*/  @!P0 BRA `(.L_x_13390) ;  /* 0x0000000000448947 */ /* 0x000fea0003800000 */
.L_x_13360:
        /* <DEDUP_REMOVED lines=16> */
.L_x_13391:
[----:B------:R-:W-:Y:S05]  /*84d0*/  BRA `(.L_x_13361) ;  /* 0x00000000004c7947 */ /* 0x000fea0003800000 */
.L_x_13390:
        /* <DEDUP_REMOVED lines=16> */
.L_x_13389:
[----:B------:R0:W-:Y:S01]  /*85e0*/  STG.E.64 desc[UR36][R8.64], R4 ;  /* 0x0000000408007986 */ /* 0x0001e2000c101b24 */
[----:B------:R-:W-:Y:S05]  /*85f0*/  BRA `(.L_x_13361) ;  /* 0x0000000000047947 */ /* 0x000fea0003800000 */
.L_x_13388:
[----:B------:R0:W-:Y:S02]  /*8600*/  STG.E desc[UR36][R8.64], R7 ;  /* 0x0000000708007986 */ /* 0x0001e4000c101924 */
.L_x_13361:
        /* <DEDUP_REMOVED lines=23> */
.L_x_13396:
[----:B------:R4:W-:Y:S01]  /*8780*/  STG.E.U8 desc[UR36][R8.64], R25 ;  /* 0x0000001908007986 */ /* 0x0009e2000c101124 */
[----:B------:R-:W-:Y:S05]  /*8790*/  BRA `(.L_x_13398) ;  /* 0x0000000c00347947 */ /* 0x000fea0003800000 */
.L_x_13395:
        /* <DEDUP_REMOVED lines=8> */
.L_x_13400:
[----:B------:R2:W-:Y:S01]  /*8820*/  STG.E desc[UR36][R8.64], R25 ;  /* 0x0000001908007986 */ /* 0x0005e2000c101924 */
[----:B------:R-:W-:Y:S05]  /*8830*/  BRA `(.L_x_13398) ;  /* 0x0000000c000c7947 */ /* 0x000fea0003800000 */
.L_x_13399:
[----:B------:R0:W-:Y:S01]  /*8840*/  STG.E.U16 desc[UR36][R8.64], R25 ;  /* 0x0000001908007986 */ /* 0x0001e2000c101524 */
[----:B------:R-:W-:Y:S05]  /*8850*/  BRA `(.L_x_13398) ;  /* 0x0000000c00047947 */ /* 0x000fea0003800000 */
.L_x_13394:
        /* <DEDUP_REMOVED lines=9> */
.L_x_13402:
[----:B------:R-:W0:Y:S02]  /*88f0*/  I2F.S64 R0, R22 ;  /* 0x0000001600007312 */ /* 0x000e240000301400 */
[----:B0-----:R-:W-:-:S05]  /*8900*/  F2FP.F16.F32.PACK_AB R0, RZ, R0 ;  /* 0x00000000ff00723e */ /* 0x001fca00000000ff */
[----:B------:R0:W-:Y:S01]  /*8910*/  STG.E.U16 desc[UR36][R8.64], R0 ;  /* 0x0000000008007986 */ /* 0x0001e2000c101524 */
[----:B------:R-:W-:Y:S05]  /*8920*/  BRA `(.L_x_13398) ;  /* 0x0000000800d07947 */ /* 0x000fea0003800000 */
.L_x_13401:
        /* <DEDUP_REMOVED lines=10> */
.L_x_13404:
[----:B------:R-:W0:Y:S02]  /*89d0*/  I2F.S64 R22, R22 ;  /* 0x0000001600167312 */ /* 0x000e240000301400 */
[----:B0-----:R-:W-:-:S04]  /*89e0*/  F2FP.F16.F32.PACK_AB R3, RZ, R22 ;  /* 0x00000016ff03723e */ /* 0x001fc800000000ff */
[----:B------:R-:W-:-:S05]  /*89f0*/  PRMT R3, R3, 0x5410, RZ ;  /* 0x0000541003037816 */ /* 0x000fca00000000ff */
[----:B------:R0:W-:Y:S01]  /*8a00*/  STG.E desc[UR36][R8.64], R3 ;  /* 0x0000000308007986 */ /* 0x0001e2000c101924 */
[----:B------:R-:W-:Y:S05]  /*8a10*/  BRA `(.L_x_13398) ;  /* 0x0000000800947947 */ /* 0x000fea0003800000 */
.L_x_13403:
[----:B------:R-:W0:Y:S02]  /*8a20*/  I2F.F64.S64 R22, R22 ;  /* 0x0000001600167312 */ /* 0x000e240000301c00 */
[----:B0-----:R0:W-:Y:S01]  /*8a30*/  STG.E.64 desc[UR36][R8.64], R22 ;  /* 0x0000001608007986 */ /* 0x0011e2000c101b24 */
[----:B------:R-:W-:Y:S05]  /*8a40*/  BRA `(.L_x_13398) ;  /* 0x0000000800887947 */ /* 0x000fea0003800000 */
.L_x_13393:
        /* <DEDUP_REMOVED lines=12> */
.L_x_13408:
        /* <DEDUP_REMOVED lines=17> */
.L_x_13411:
[----:B------:R-:W-:-:S04]  /*8c20*/  SHF.R.U32.HI R3, RZ, 0x18, R23 ;  /* 0x00000018ff037819 */ /* 0x000fc80000011617 */
[----:B------:R-:W-:-:S04]  /*8c30*/  LOP3.LUT R0, R0, 0x80, R3, 0xf8, !PT ;  /* 0x0000008000007812 */ /* 0x000fc800078ef803 */
[----:B------:R-:W-:-:S07]  /*8c40*/  PRMT R4, R0, 0x7610, R4 ;  /* 0x0000761000047816 */ /* 0x000fce0000000004 */
.L_x_13410:
[----:B------:R-:W-:Y:S05]  /*8c50*/  BSYNC.RECONVERGENT B0 ;  /* 0x0000000000007941 */ /* 0x000fea0003800200 */
.L_x_13409:
[----:B------:R0:W-:Y:S01]  /*8c60*/  STG.E.U8 desc[UR36][R8.64], R4 ;  /* 0x0000000408007986 */ /* 0x0001e2000c101124 */
[----:B------:R-:W-:Y:S05]  /*8c70*/  BRA `(.L_x_13398) ;  /* 0x0000000400fc7947 */ /* 0x000fea0003800000 */
.L_x_13407:
        /* <DEDUP_REMOVED lines=17> */
.L_x_13414:
[----:B------:R-:W-:-:S04]  /*8d90*/  SHF.R.U32.HI R3, RZ, 0x18, R23 ;  /* 0x00000018ff037819 */ /* 0x000fc80000011617 */
[----:B------:R-:W-:-:S04]  /*8da0*/  LOP3.LUT R0, R0, 0x80, R3, 0xf8, !PT ;  /* 0x0000008000007812 */ /* 0x000fc800078ef803 */
[----:B------:R-:W-:-:S07]  /*8db0*/  PRMT R4, R0, 0x7610, R4 ;  /* 0x0000761000047816 */ /* 0x000fce0000000004 */
.L_x_13413:
[----:B------:R-:W-:Y:S05]  /*8dc0*/  BSYNC.RECONVERGENT B0 ;  /* 0x0000000000007941 */ /* 0x000fea0003800200 */
.L_x_13412:
[----:B------:R0:W-:Y:S01]  /*8dd0*/  STG.E.U8 desc[UR36][R8.64], R4 ;  /* 0x0000000408007986 */ /* 0x0001e2000c101124 */
[----:B------:R-:W-:Y:S05]  /*8de0*/  BRA `(.L_x_13398) ;  /* 0x0000000400a07947 */ /* 0x000fea0003800000 */
.L_x_13406:
        /* <DEDUP_REMOVED lines=22> */
.L_x_13416:
[----:B------:R0:W-:Y:S01]  /*8f50*/  STG.E.64 desc[UR36][R8.64], R22 ;  /* 0x0000001608007986 */ /* 0x0001e2000c101b24 */
[----:B------:R-:W-:Y:S05]  /*8f60*/  BRA `(.L_x_13398) ;  /* 0x0000000400407947 */ /* 0x000fea0003800000 */
.L_x_13415:
[----:B------:R0:W-:Y:S01]  /*8f70*/  STG.E desc[UR36][R8.64], R25 ;  /* 0x0000001908007986 */ /* 0x0001e2000c101924 */
[----:B------:R-:W-:Y:S05]  /*8f80*/  BRA `(.L_x_13398) ;  /* 0x0000000400387947 */ /* 0x000fea0003800000 */
.L_x_13405:
        /* <DEDUP_REMOVED lines=11> */
.L_x_13418:
[----:B------:R-:W0:Y:S01]  /*9040*/  I2F.F64.S64 R4, R22 ;  /* 0x0000001600047312 */ /* 0x000e220000301c00 */
[----:B------:R-:W-:-:S05]  /*9050*/  CS2R R6, SRZ ;  /* 0x0000000000067805 */ /* 0x000fca000001ff00 */
[----:B0-----:R0:W-:Y:S01]  /*9060*/  STG.E.128 desc[UR36][R8.64], R4 ;  /* 0x0000000408007986 */ /* 0x0011e2000c101d24 */
[----:B------:R-:W-:Y:S05]  /*9070*/  BRA `(.L_x_13398) ;  /* 0x0000000000fc7947 */ /* 0x000fea0003800000 */
.L_x_13417:
[----:B------:R-:W-:-:S13]  /*9080*/  ISETP.NE.AND P0, PT, R0, 0xf, PT ;  /* 0x0000000f0000780c */ /* 0x000fda0003f05270 */
[----:B------:R-:W-:Y:S05]  /*9090*/  @!P0 BRA `(.L_x_13419) ;  /* 0x0000000000e88947 */ /* 0x000fea0003800000 */
[----:B------:R-:W-:-:S13]  /*90a0*/  ISETP.NE.AND P0, PT, R0, 0x17, PT ;  /* 0x000000170000780c */ /* 0x000fda0003f05270 */
[----:B------:R-:W-:Y:S05]  /*90b0*/  @!P0 BRA `(.L_x_13420) ;  /* 0x0000000000908947 */ /* 0x000fea0003800000 */
[----:B------:R-:W-:-:S13]  /*90c0*/  ISETP.NE.AND P0, PT, R0, 0x18, PT ;  /* 0x000000180000780c */ /* 0x000fda0003f05270 */
[----:B------:R-:W-:Y:S05]  /*90d0*/  @!P0 BRA `(.L_x_13421) ;  /* 0x0000000000448947 */ /* 0x000fea0003800000 */
.L_x_13397:
        /* <DEDUP_REMOVED lines=16> */
.L_x_13422:
[----:B------:R-:W-:Y:S05]  /*91e0*/  BRA `(.L_x_13398) ;  /* 0x0000000000a07947 */ /* 0x000fea0003800000 */
.L_x_13421:
        /* <DEDUP_REMOVED lines=13> */
.L_x_13424:
[----:B------:R-:W-:Y:S05]  /*92c0*/  BSYNC.RECONVERGENT B0 ;  /* 0x0000000000007941 */ /* 0x000fea0003800200 */
.L_x_13423:
[----:B------:R-:W-:-:S05]  /*92d0*/  LOP3.LUT R3, R0, 0x80, R3, 0xf8, !PT ;  /* 0x0000008000037812 */ /* 0x000fca00078ef803 */
[----:B------:R0:W-:Y:S01]  /*92e0*/  STG.E.U8 desc[UR36][R8.64], R3 ;  /* 0x0000000308007986 */ /* 0x0001e2000c101124 */
[----:B------:R-:W-:Y:S05]  /*92f0*/  BRA `(.L_x_13398) ;  /* 0x00000000005c7947 */ /* 0x000fea0003800000 */
.L_x_13420:
        /* <DEDUP_REMOVED lines=12> */
.L_x_13426:
[----:B------:R-:W-:Y:S01]  /*93c0*/  IMAD.MOV.U32 R0, RZ, RZ, 0x7f ;  /* 0x0000007fff007424 */ /* 0x000fe200078e00ff */
[----:B------:R-:W-:-:S04]  /*93d0*/  ISETP.GT.U32.AND P0, PT, R3, 0x7f800000, PT ;  /* 0x7f8000000300780c */ /* 0x000fc80003f04070 */
[----:B------:R-:W-:-:S09]  /*93e0*/  SEL R0, R0, 0x7c, P0 ;  /* 0x0000007c00007807 */ /* 0x000fd20000000000 */
.L_x_13427:
[----:B------:R-:W-:Y:S05]  /*93f0*/  BSYNC.RECONVERGENT B0 ;  /* 0x0000000000007941 */ /* 0x000fea0003800200 */
.L_x_13425:
[----:B------:R-:W-:-:S04]  /*9400*/  SHF.R.U32.HI R3, RZ, 0x18, R23 ;  /* 0x00000018ff037819 */ /* 0x000fc80000011617 */
[----:B------:R-:W-:-:S05]  /*9410*/  LOP3.LUT R3, R0, 0x80, R3, 0xf8, !PT ;  /* 0x0000008000037812 */ /* 0x000fca00078ef803 */
[----:B------:R0:W-:Y:S01]  /*9420*/  STG.E.U8 desc[UR36][R8.64], R3 ;  /* 0x0000000308007986 */ /* 0x0001e2000c101124 */
[----:B------:R-:W-:Y:S05]  /*9430*/  BRA `(.L_x_13398) ;  /* 0x00000000000c7947 */ /* 0x000fea0003800000 */
.L_x_13419:
[----:B------:R-:W0:Y:S02]  /*9440*/  I2F.S64 R0, R22 ;  /* 0x0000001600007312 */ /* 0x000e240000301400 */
[----:B0-----:R-:W-:-:S05]  /*9450*/  F2FP.BF16.F32.PACK_AB R0, RZ, R0 ;  /* 0x00000000ff00723e */ /* 0x001fca00000010ff */
[----:B------:R0:W-:Y:S02]  /*9460*/  STG.E.U16 desc[UR36][R8.64], R0 ;  /* 0x0000000008007986 */ /* 0x0001e4000c101524 */
.L_x_13398:
[----:B------:R-:W-:-:S07]  /*9470*/  VIADD R35, R35, 0x80 ;  /* 0x0000008023237836 */ /* 0x000fce0000000000 */
.L_x_13355:
[----:B------:R-:W-:-:S13]  /*9480*/  ISETP.GE.AND P0, PT, R35, R2, PT ;  /* 0x000000022300720c */ /* 0x000fda0003f06270 */
[----:B------:R-:W-:Y:S05]  /*9490*/  @P0 BREAK.RELIABLE B6 ;  /* 0x0000000000060942 */ /* 0x000fea0003800100 */
[----:B------:R-:W-:Y:S05]  /*94a0*/  @P0 BRA `(.L_x_13392) ;  /* 0x0000000c00940947 */ /* 0x000fea0003800000 */
[----:B------:R-:W-:Y:S05]  /*94b0*/  BSYNC.RELIABLE B6 ;  /* 0x0000000000067941 */ /* 0x000fea0003800100 */
.L_x_13354:
        /* <DEDUP_REMOVED lines=20> */
.L_x_13431:
[----:B------:R0:W-:Y:S01]  /*9600*/  STG.E.U8 desc[UR36][R4.64], R18 ;  /* 0x0000001204007986 */ /* 0x0001e2000c101124 */
[----:B------:R-:W-:Y:S05]  /*9610*/  BRA `(.L_x_13433) ;  /* 0x0000000c00347947 */ /* 0x000fea0003800000 */
.L_x_13430:
        /* <DEDUP_REMOVED lines=8> */
.L_x_13435:
[----:B------:R0:W-:Y:S01]  /*96a0*/  STG.E desc[UR36][R4.64], R18 ;  /* 0x0000001204007986 */ /* 0x0001e2000c101924 */
[----:B------:R-:W-:Y:S05]  /*96b0*/  BRA `(.L_x_13433) ;  /* 0x0000000c000c7947 */ /* 0x000fea0003800000 */
.L_x_13434:
[----:B------:R0:W-:Y:S01]  /*96c0*/  STG.E.U16 desc[UR36][R4.64], R18 ;  /* 0x0000001204007986 */ /* 0x0001e2000c101524 */
[----:B------:R-:W-:Y:S05]  /*96d0*/  BRA `(.L_x_13433) ;  /* 0x0000000c00047947 */ /* 0x000fea0003800000 */
.L_x_13429:
        /* <DEDUP_REMOVED lines=9> */
.L_x_13437:
[----:B------:R-:W0:Y:S02]  /*9770*/  I2F.S64 R0, R18 ;  /* 0x0000001200007312 */ /* 0x000e240000301400 */
[----:B0-----:R-:W-:-:S05]  /*9780*/  F2FP.F16.F32.PACK_AB R0, RZ, R0 ;  /* 0x00000000ff00723e */ /* 0x001fca00000000ff */
[----:B------:R0:W-:Y:S01]  /*9790*/  STG.E.U16 desc[UR36][R4.64], R0 ;  /* 0x0000000004007986 */ /* 0x0001e2000c101524 */
[----:B------:R-:W-:Y:S05]  /*97a0*/  BRA `(.L_x_13433) ;  /* 0x0000000800d07947 */ /* 0x000fea0003800000 */
.L_x_13436:
        /* <DEDUP_REMOVED lines=10> */
.L_x_13439:
[----:B------:R-:W0:Y:S02]  /*9850*/  I2F.S64 R18, R18 ;  /* 0x0000001200127312 */ /* 0x000e240000301400 */
[----:B0-----:R-:W-:-:S04]  /*9860*/  F2FP.F16.F32.PACK_AB R3, RZ, R18 ;  /* 0x00000012ff03723e */ /* 0x001fc800000000ff */
[----:B------:R-:W-:-:S05]  /*9870*/  PRMT R3, R3, 0x5410, RZ ;  /* 0x0000541003037816 */ /* 0x000fca00000000ff */
[----:B------:R0:W-:Y:S01]  /*9880*/  STG.E desc[UR36][R4.64], R3 ;  /* 0x0000000304007986 */ /* 0x0001e2000c101924 */
[----:B------:R-:W-:Y:S05]  /*9890*/  BRA `(.L_x_13433) ;  /* 0x0000000800947947 */ /* 0x000fea0003800000 */
.L_x_13438:
[----:B------:R-:W0:Y:S02]  /*98a0*/  I2F.F64.S64 R18, R18 ;  /* 0x0000001200127312 */ /* 0x000e240000301c00 */
[----:B0-----:R0:W-:Y:S01]  /*98b0*/  STG.E.64 desc[UR36][R4.64], R18 ;  /* 0x0000001204007986 */ /* 0x0011e2000c101b24 */
[----:B------:R-:W-:Y:S05]  /*98c0*/  BRA `(.L_x_13433) ;  /* 0x0000000800887947 */ /* 0x000fea0003800000 */
.L_x_13428:
        /* <DEDUP_REMOVED lines=12> */
.L_x_13443:
        /* <DEDUP_REMOVED lines=18> */
.L_x_13446:
[----:B------:R-:W-:-:S04]  /*9ab0*/  SHF.R.U32.HI R3, RZ, 0x18, R19 ;  /* 0x00000018ff037819 */ /* 0x000fc80000011613 */
[----:B------:R-:W-:-:S07]  /*9ac0*/  LOP3.LUT R0, R0, 0x80, R3, 0xf8, !PT ;  /* 0x0000008000007812 */ /* 0x000fce00078ef803 */
.L_x_13445:
[----:B------:R-:W-:Y:S05]  /*9ad0*/  BSYNC.RECONVERGENT B0 ;  /* 0x0000000000007941 */ /* 0x000fea0003800200 */
.L_x_13444:
[----:B------:R0:W-:Y:S01]  /*9ae0*/  STG.E.U8 desc[UR36][R4.64], R0 ;  /* 0x0000000004007986 */ /* 0x0001e2000c101124 */
[----:B------:R-:W-:Y:S05]  /*9af0*/  BRA `(.L_x_13433) ;  /* 0x0000000400fc7947 */ /* 0x000fea0003800000 */
.L_x_13442:
        /* <DEDUP_REMOVED lines=18> */
.L_x_13449:
[----:B------:R-:W-:-:S04]  /*9c20*/  SHF.R.U32.HI R3, RZ, 0x18, R19 ;  /* 0x00000018ff037819 */ /* 0x000fc80000011613 */
[----:B------:R-:W-:-:S07]  /*9c30*/  LOP3.LUT R0, R0, 0x80, R3, 0xf8, !PT ;  /* 0x0000008000007812 */ /* 0x000fce00078ef803 */
.L_x_13448:
[----:B------:R-:W-:Y:S05]  /*9c40*/  BSYNC.RECONVERGENT B0 ;  /* 0x0000000000007941 */ /* 0x000fea0003800200 */
.L_x_13447:
[----:B------:R0:W-:Y:S01]  /*9c50*/  STG.E.U8 desc[UR36][R4.64], R0 ;  /* 0x0000000004007986 */ /* 0x0001e2000c101124 */
[----:B------:R-:W-:Y:S05]  /*9c60*/  BRA `(.L_x_13433) ;  /* 0x0000000400a07947 */ /* 0x000fea0003800000 */
.L_x_13441:
        /* <DEDUP_REMOVED lines=22> */
.L_x_13451:
[----:B------:R0:W-:Y:S01]  /*9dd0*/  STG.E.64 desc[UR36][R4.64], R18 ;  /* 0x0000001204007986 */ /* 0x0001e2000c101b24 */
[----:B------:R-:W-:Y:S05]  /*9de0*/  BRA `(.L_x_13433) ;  /* 0x0000000400407947 */ /* 0x000fea0003800000 */
.L_x_13450:
[----:B------:R0:W-:Y:S01]  /*9df0*/  STG.E desc[UR36][R4.64], R18 ;  /* 0x0000001204007986 */ /* 0x0001e2000c101924 */
[----:B------:R-:W-:Y:S05]  /*9e00*/  BRA `(.L_x_13433) ;  /* 0x0000000400387947 */ /* 0x000fea0003800000 */
.L_x_13440:
        /* <DEDUP_REMOVED lines=11> */
.L_x_13453:
[----:B-1234-:R-:W0:Y:S01]  /*9ec0*/  I2F.F64.S64 R8, R18 ;  /* 0x0000001200087312 */ /* 0x01ee220000301c00 */
[----:B------:R-:W-:-:S05]  /*9ed0*/  CS2R R10, SRZ ;  /* 0x00000000000a7805 */ /* 0x000fca000001ff00 */
[----:B0-----:R0:W-:Y:S01]  /*9ee0*/  STG.E.128 desc[UR36][R4.64], R8 ;  /* 0x0000000804007986 */ /* 0x0011e2000c101d24 */
[----:B------:R-:W-:Y:S05]  /*9ef0*/  BRA `(.L_x_13433) ;  /* 0x0000000000fc7947 */ /* 0x000fea0003800000 */
.L_x_13452:
[----:B------:R-:W-:-:S13]  /*9f00*/  ISETP.NE.AND P0, PT, R0, 0xf, PT ;  /* 0x0000000f0000780c */ /* 0x000fda0003f05270 */
[----:B------:R-:W-:Y:S05]  /*9f10*/  @!P0 BRA `(.L_x_13454) ;  /* 0x0000000000e88947 */ /* 0x000fea0003800000 */
[----:B------:R-:W-:-:S13]  /*9f20*/  ISETP.NE.AND P0, PT, R0, 0x17, PT ;  /* 0x000000170000780c */ /* 0x000fda0003f05270 */
[----:B------:R-:W-:Y:S05]  /*9f30*/  @!P0 BRA `(.L_x_13455) ;  /* 0x0000000000908947 */ /* 0x000fea0003800000 */
[----:B------:R-:W-:-:S13]  /*9f40*/  ISETP.NE.AND P0, PT, R0, 0x18, PT ;  /* 0x000000180000780c */ /* 0x000fda0003f05270 */
[----:B------:R-:W-:Y:S05]  /*9f50*/  @!P0 BRA `(.L_x_13456) ;  /* 0x0000000000448947 */ /* 0x000fea0003800000 */
.L_x_13432:
        /* <DEDUP_REMOVED lines=16> */
.L_x_13457:
[----:B------:R-:W-:Y:S05]  /*a060*/  BRA `(.L_x_13433) ;  /* 0x0000000000a07947 */ /* 0x000fea0003800000 */
.L_x_13456:
        /* <DEDUP_REMOVED lines=13> */
.L_x_13459:
[----:B------:R-:W-:Y:S05]  /*a140*/  BSYNC.RECONVERGENT B0 ;  /* 0x0000000000007941 */ /* 0x000fea0003800200 */
.L_x_13458:
[----:B------:R-:W-:-:S05]  /*a150*/  LOP3.LUT R3, R0, 0x80, R3, 0xf8, !PT ;  /* 0x0000008000037812 */ /* 0x000fca00078ef803 */
[----:B------:R0:W-:Y:S01]  /*a160*/  STG.E.U8 desc[UR36][R4.64], R3 ;  /* 0x0000000304007986 */ /* 0x0001e2000c101124 */
[----:B------:R-:W-:Y:S05]  /*a170*/  BRA `(.L_x_13433) ;  /* 0x00000000005c7947 */ /* 0x000fea0003800000 */
.L_x_13455:
        /* <DEDUP_REMOVED lines=12> */
.L_x_13461:
[----:B------:R-:W-:Y:S01]  /*a240*/  IMAD.MOV.U32 R0, RZ, RZ, 0x7f ;  /* 0x0000007fff007424 */ /* 0x000fe200078e00ff */
[----:B------:R-:W-:-:S04]  /*a250*/  ISETP.GT.U32.AND P0, PT, R3, 0x7f800000, PT ;  /* 0x7f8000000300780c */ /* 0x000fc80003f04070 */
[----:B------:R-:W-:-:S09]  /*a260*/  SEL R0, R0, 0x7c, P0 ;  /* 0x0000007c00007807 */ /* 0x000fd20000000000 */
.L_x_13462:
[----:B------:R-:W-:Y:S05]  /*a270*/  BSYNC.RECONVERGENT B0 ;  /* 0x0000000000007941 */ /* 0x000fea0003800200 */
.L_x_13460:
[----:B------:R-:W-:-:S04]  /*a280*/  SHF.R.U32.HI R3, RZ, 0x18, R19 ;  /* 0x00000018ff037819 */ /* 0x000fc80000011613 */
[----:B------:R-:W-:-:S05]  /*a290*/  LOP3.LUT R3, R0, 0x80, R3, 0xf8, !PT ;  /* 0x0000008000037812 */ /* 0x000fca00078ef803 */
[----:B------:R0:W-:Y:S01]  /*a2a0*/  STG.E.U8 desc[UR36][R4.64], R3 ;  /* 0x0000000304007986 */ /* 0x0001e2000c101124 */
[----:B------:R-:W-:Y:S05]  /*a2b0*/  BRA `(.L_x_13433) ;  /* 0x00000000000c7947 */ /* 0x000fea0003800000 */
.L_x_13454:
[----:B------:R-:W0:Y:S02]  /*a2c0*/  I2F.S64 R0, R18 ;  /* 0x0000001200007312 */ /* 0x000e240000301400 */
[----:B0-----:R-:W-:-:S05]  /*a2d0*/  F2FP.BF16.F32.PACK_AB R0, RZ, R0 ;  /* 0x00000000ff00723e */ /* 0x001fca00000010ff */
[----:B------:R0:W-:Y:S02]  /*a2e0*/  STG.E.U16 desc[UR36][R4.64], R0 ;  /* 0x0000000004007986 */ /* 0x0001e4000c101524 */
.L_x_13433:
[----:B------:R-:W-:-:S07]  /*a2f0*/  VIADD R35, R35, 0x80 ;  /* 0x0000008023237836 */ /* 0x000fce0000000000 */
.L_x_13392:
[----:B------:R-:W-:Y:S05]  /*a300*/  BSYNC.RECONVERGENT B7 ;  /* 0x0000000000077941 */ /* 0x000fea0003800200 */
.L_x_13353:
[----:B------:R-:W-:-:S13]  /*a310*/  ISETP.GE.AND P0, PT, R35, R2, PT ;  /* 0x000000022300720c */ /* 0x000fda0003f06270 */
[----:B------:R-:W-:Y:S05]  /*a320*/  @P0 EXIT ;  /* 0x000000000000094d */ /* 0x000fea0003800000 */
[----:B0--3--:R-:W0:Y:S01]  /*a330*/  LDC.64 R2, c[0x0][0x388] ;  /* 0x0000e200ff027b82 */ /* 0x009e220000000a00 */
[----:B------:R-:W1:Y:S01]  /*a340*/  LDCU UR4, c[0x0][0x3b4] ;  /* 0x00007680ff0477ac */ /* 0x000e620008000800 */
[----:B------:R-:W-:Y:S01]  /*a350*/  PRMT R0, R24, 0x9910, RZ ;  /* 0x0000991018007816 */ /* 0x000fe200000000ff */
[----:B------:R-:W-:-:S03]  /*a360*/  IMAD R32, R32, 0x200, R35 ;  /* 0x0000020020207824 */ /* 0x000fc600078e0223 */
[----:B------:R-:W-:Y:S01]  /*a370*/  ISETP.GT.AND P1, PT, R0, 0x9, PT ;  /* 0x000000090000780c */ /* 0x000fe20003f24270 */
[----:B-1--4-:R-:W-:-:S05]  /*a380*/  IMAD R5, R32, UR4, RZ ;  /* 0x0000000420057c24 */ /* 0x012fca000f8e02ff */
        /* <DEDUP_REMOVED lines=13> */
.L_x_13466:
[----:B------:R-:W-:Y:S01]  /*a460*/  STG.E.U8 desc[UR36][R2.64], R16 ;  /* 0x0000001002007986 */ /* 0x000fe2000c101124 */
[----:B------:R-:W-:Y:S05]  /*a470*/  EXIT ;  /* 0x000000000000794d */ /* 0x000fea0003800000 */
.L_x_13465:
        /* <DEDUP_REMOVED lines=8> */
.L_x_13469:
[----:B------:R-:W-:Y:S01]  /*a500*/  STG.E desc[UR36][R2.64], R16 ;  /* 0x0000001002007986 */ /* 0x000fe2000c101924 */
[----:B------:R-:W-:Y:S05]  /*a510*/  EXIT ;  /* 0x000000000000794d */ /* 0x000fea0003800000 */
.L_x_13468:
[----:B------:R-:W-:Y:S01]  /*a520*/  STG.E.U16 desc[UR36][R2.64], R16 ;  /* 0x0000001002007986 */ /* 0x000fe2000c101524 */
[----:B------:R-:W-:Y:S05]  /*a530*/  EXIT ;  /* 0x000000000000794d */ /* 0x000fea0003800000 */
.L_x_13464:
        /* <DEDUP_REMOVED lines=9> */
.L_x_13471:
[----:B------:R-:W0:Y:S02]  /*a5d0*/  I2F.S64 R0, R16 ;  /* 0x0000001000007312 */ /* 0x000e240000301400 */
[----:B0-----:R-:W-:-:S05]  /*a5e0*/  F2FP.F16.F32.PACK_AB R0, RZ, R0 ;  /* 0x00000000ff00723e */ /* 0x001fca00000000ff */
[----:B------:R-:W-:Y:S01]  /*a5f0*/  STG.E.U16 desc[UR36][R2.64], R0 ;  /* 0x0000000002007986 */ /* 0x000fe2000c101524 */
[----:B------:R-:W-:Y:S05]  /*a600*/  EXIT ;  /* 0x000000000000794d */ /* 0x000fea0003800000 */
.L_x_13470:
        /* <DEDUP_REMOVED lines=10> */
.L_x_13473:
[----:B------:R-:W0:Y:S02]  /*a6b0*/  I2F.S64 R16, R16 ;  /* 0x0000001000107312 */ /* 0x000e240000301400 */
[----:B0-----:R-:W-:-:S04]  /*a6c0*/  F2FP.F16.F32.PACK_AB R5, RZ, R16 ;  /* 0x00000010ff05723e */ /* 0x001fc800000000ff */
[----:B------:R-:W-:-:S05]  /*a6d0*/  PRMT R5, R5, 0x5410, RZ ;  /* 0x0000541005057816 */ /* 0x000fca00000000ff */
[----:B------:R-:W-:Y:S01]  /*a6e0*/  STG.E desc[UR36][R2.64], R5 ;  /* 0x0000000502007986 */ /* 0x000fe2000c101924 */
[----:B------:R-:W-:Y:S05]  /*a6f0*/  EXIT ;  /* 0x000000000000794d */ /* 0x000fea0003800000 */
.L_x_13472:
[----:B------:R-:W0:Y:S02]  /*a700*/  I2F.F64.S64 R16, R16 ;  /* 0x0000001000107312 */ /* 0x000e240000301c00 */
[----:B0-----:R-:W-:Y:S01]  /*a710*/  STG.E.64 desc[UR36][R2.64], R16 ;  /* 0x0000001002007986 */ /* 0x001fe2000c101b24 */
[----:B------:R-:W-:Y:S05]  /*a720*/  EXIT ;  /* 0x000000000000794d */ /* 0x000fea0003800000 */
.L_x_13463:
        /* <DEDUP_REMOVED lines=12> */
.L_x_13477:
        /* <DEDUP_REMOVED lines=18> */
.L_x_13480:
[----:B------:R-:W-:-:S04]  /*a910*/  SHF.R.U32.HI R5, RZ, 0x18, R5 ;  /* 0x00000018ff057819 */ /* 0x000fc80000011605 */
[----:B------:R-:W-:-:S07]  /*a920*/  LOP3.LUT R0, R0, 0x80, R5, 0xf8, !PT ;  /* 0x0000008000007812 */ /* 0x000fce00078ef805 */
.L_x_13479:
[----:B------:R-:W-:Y:S05]  /*a930*/  BSYNC.RECONVERGENT B0 ;  /* 0x0000000000007941 */ /* 0x000fea0003800200 */
.L_x_13478:
[----:B------:R-:W-:Y:S01]  /*a940*/  STG.E.U8 desc[UR36][R2.64], R0 ;  /* 0x0000000002007986 */ /* 0x000fe2000c101124 */
[----:B------:R-:W-:Y:S05]  /*a950*/  EXIT ;  /* 0x000000000000794d */ /* 0x000fea0003800000 */
.L_x_13476:
        /* <DEDUP_REMOVED lines=18> */
.L_x_13483:
[----:B------:R-:W-:-:S04]  /*aa80*/  SHF.R.U32.HI R5, RZ, 0x18, R5 ;  /* 0x00000018ff057819 */ /* 0x000fc80000011605 */
[----:B------:R-:W-:-:S07]  /*aa90*/  LOP3.LUT R0, R0, 0x80, R5, 0xf8, !PT ;  /* 0x0000008000007812 */ /* 0x000fce00078ef805 */
.L_x_13482:
[----:B------:R-:W-:Y:S05]  /*aaa0*/  BSYNC.RECONVERGENT B0 ;  /* 0x0000000000007941 */ /* 0x000fea0003800200 */
.L_x_13481:
[----:B------:R-:W-:Y:S01]  /*aab0*/  STG.E.U8 desc[UR36][R2.64], R0 ;  /* 0x0000000002007986 */ /* 0x000fe2000c101124 */
[----:B------:R-:W-:Y:S05]  /*aac0*/  EXIT ;  /* 0x000000000000794d */ /* 0x000fea0003800000 */
.L_x_13475:
        /* <DEDUP_REMOVED lines=22> */
.L_x_13485:
[----:B------:R-:W-:Y:S01]  /*ac30*/  STG.E.64 desc[UR36][R2.64], R16 ;  /* 0x0000001002007986 */ /* 0x000fe2000c101b24 */
[----:B------:R-:W-:Y:S05]  /*ac40*/  EXIT ;  /* 0x000000000000794d */ /* 0x000fea0003800000 */
.L_x_13484:
[----:B------:R-:W-:Y:S01]  /*ac50*/  STG.E desc[UR36][R2.64], R16 ;  /* 0x0000001002007986 */ /* 0x000fe2000c101924 */
[----:B------:R-:W-:Y:S05]  /*ac60*/  EXIT ;  /* 0x000000000000794d */ /* 0x000fea0003800000 */
.L_x_13474:
        /* <DEDUP_REMOVED lines=11> */
.L_x_13487:
[----:B------:R-:W0:Y:S01]  /*ad20*/  I2F.F64.S64 R16, R16 ;  /* 0x0000001000107312 */ /* 0x000e220000301c00 */
[----:B------:R-:W-:-:S05]  /*ad30*/  CS2R R18, SRZ ;  /* 0x0000000000127805 */ /* 0x000fca000001ff00 */
[----:B0-----:R-:W-:Y:S01]  /*ad40*/  STG.E.128 desc[UR36][R2.64], R16 ;  /* 0x0000001002007986 */ /* 0x001fe2000c101d24 */
[----:B------:R-:W-:Y:S05]  /*ad50*/  EXIT ;  /* 0x000000000000794d */ /* 0x000fea0003800000 */
.L_x_13486:
[----:B------:R-:W-:-:S13]  /*ad60*/  ISETP.NE.AND P0, PT, R0, 0xf, PT ;  /* 0x0000000f0000780c */ /* 0x000fda0003f05270 */
[----:B------:R-:W-:Y:S05]  /*ad70*/  @!P0 BRA `(.L_x_13488) ;  /* 0x0000000000e88947 */ /* 0x000fea0003800000 */
[----:B------:R-:W-:-:S13]  /*ad80*/  ISETP.NE.AND P0, PT, R0, 0x17, PT ;  /* 0x000000170000780c */ /* 0x000fda0003f05270 */
[----:B------:R-:W-:Y:S05]  /*ad90*/  @!P0 BRA `(.L_x_13489) ;  /* 0x0000000000908947 */ /* 0x000fea0003800000 */
[----:B------:R-:W-:-:S13]  /*ada0*/  ISETP.NE.AND P0, PT, R0, 0x18, PT ;  /* 0x000000180000780c */ /* 0x000fda0003f05270 */
[----:B------:R-:W-:Y:S05]  /*adb0*/  @!P0 BRA `(.L_x_13490) ;  /* 0x0000000000448947 */ /* 0x000fea0003800000 */
.L_x_13467:
        /* <DEDUP_REMOVED lines=16> */
.L_x_13491:
[----:B------:R-:W-:Y:S05]  /*aec0*/  EXIT ;  /* 0x000000000000794d */ /* 0x000fea0003800000 */
.L_x_13490:
        /* <DEDUP_REMOVED lines=13> */
.L_x_13493:
[----:B------:R-:W-:Y:S05]  /*afa0*/  BSYNC.RECONVERGENT B0 ;  /* 0x0000000000007941 */ /* 0x000fea0003800200 */
.L_x_13492:
[----:B------:R-:W-:-:S05]  /*afb0*/  LOP3.LUT R5, R0, 0x80, R5, 0xf8, !PT ;  /* 0x0000008000057812 */ /* 0x000fca00078ef805 */
[----:B------:R-:W-:Y:S01]  /*afc0*/  STG.E.U8 desc[UR36][R2.64], R5 ;  /* 0x0000000502007986 */ /* 0x000fe2000c101124 */
[----:B------:R-:W-:Y:S05]  /*afd0*/  EXIT ;  /* 0x000000000000794d */ /* 0x000fea0003800000 */
.L_x_13489:
        /* <DEDUP_REMOVED lines=12> */
.L_x_13495:
[----:B------:R-:W-:Y:S01]  /*b0a0*/  IMAD.MOV.U32 R0, RZ, RZ, 0x7f ;  /* 0x0000007fff007424 */ /* 0x000fe200078e00ff */
[----:B------:R-:W-:-:S04]  /*b0b0*/  ISETP.GT.U32.AND P0, PT, R4, 0x7f800000, PT ;  /* 0x7f8000000400780c */ /* 0x000fc80003f04070 */
[----:B------:R-:W-:-:S09]  /*b0c0*/  SEL R0, R0, 0x7c, P0 ;  /* 0x0000007c00007807 */ /* 0x000fd20000000000 */
.L_x_13496:
[----:B------:R-:W-:Y:S05]  /*b0d0*/  BSYNC.RECONVERGENT B0 ;  /* 0x0000000000007941 */ /* 0x000fea0003800200 */
.L_x_13494:
[----:B------:R-:W-:-:S04]  /*b0e0*/  SHF.R.U32.HI R5, RZ, 0x18, R5 ;  /* 0x00000018ff057819 */ /* 0x000fc80000011605 */
[----:B------:R-:W-:-:S05]  /*b0f0*/  LOP3.LUT R5, R0, 0x80, R5, 0xf8, !PT ;  /* 0x0000008000057812 */ /* 0x000fca00078ef805 */
[----:B------:R-:W-:Y:S01]  /*b100*/  STG.E.U8 desc[UR36][R2.64], R5 ;  /* 0x0000000502007986 */ /* 0x000fe2000c101124 */
[----:B------:R-:W-:Y:S05]  /*b110*/  EXIT ;  /* 0x000000000000794d */ /* 0x000fea0003800000 */
.L_x_13488:
[----:B------:R-:W0:Y:S02]  /*b120*/  I2F.S64 R0, R16 ;  /* 0x0000001000007312 */ /* 0x000e240000301400 */
[----:B0-----:R-:W-:-:S05]  /*b130*/  F2FP.BF16.F32.PACK_AB R0, RZ, R0 ;  /* 0x00000000ff00723e */ /* 0x001fca00000010ff */
[----:B------:R-:W-:Y:S01]  /*b140*/  STG.E.U16 desc[UR36][R2.64], R0 ;  /* 0x0000000002007986 */ /* 0x000fe2000c101524 */
[----:B------:R-:W-:Y:S05]  /*b150*/  EXIT ;  /* 0x000000000000794d */ /* 0x000fea0003800000 */
.L_x_13497:
        /* <DEDUP_REMOVED lines=10> */
.L_x_21161:


//--------------------- .text._ZN2at6native18elementwise_kernelILi128ELi2EZNS0_22gpu_kernel_impl_nocastINS0_13BinaryFunctorIlllZZZNS0_18lshift_kernel_cudaERNS_18TensorIteratorBaseEENKUlvE_clEvENKUlvE2_clEvEUlllE_EEEEvS5_RKT_EUliE_EEviT1_ --------------------------
	.section	.text._ZN2at6native18elementwise_kernelILi128ELi2EZNS0_22gpu_kernel_impl_nocastINS0_13BinaryFunctorIlllZZZNS0_18lshift_kernel_cudaERNS_18TensorIteratorBaseEENKUlvE_clEvENKUlvE2_clEvEUlllE_EEEEvS5_RKT_EUliE_EEviT1_,"ax",@progbits
	.align	128
        .global         _ZN2at6native18elementwise_kernelILi128ELi2EZNS0_22gpu_kernel_impl_nocastINS0_13BinaryFunctorIlllZZZNS0_18lshift_kernel_cudaERNS_18TensorIteratorBaseEENKUlvE_clEvENKUlvE2_clEvEUlllE_EEEEvS5_RKT_EUliE_EEviT1_
        .type           _ZN2at6native18elementwise_kernelILi128ELi2EZNS0_22gpu_kernel_impl_nocastINS0_13BinaryFunctorIlllZZZNS0_18lshift_kernel_cudaERNS_18TensorIteratorBaseEENKUlvE_clEvENKUlvE2_clEvEUlllE_EEEEvS5_RKT_EUliE_EEviT1_,@function
        .size           _ZN2at6native18elementwise_kernelILi128ELi2EZNS0_22gpu_kernel_impl_nocastINS0_13BinaryFunctorIlllZZZNS0_18lshift_kernel_cudaERNS_18TensorIteratorBaseEENKUlvE_clEvENKUlvE2_clEvEUlllE_EEEEvS5_RKT_EUliE_EEviT1_,(.L_x_21162 - _ZN2at6native18elementwise_kernelILi128ELi2EZNS0_22gpu_kernel_impl_nocastINS0_13BinaryFunctorIlllZZZNS0_18lshift_kernel_cudaERNS_18TensorIteratorBaseEENKUlvE_clEvENKUlvE2_clEvEUlllE_EEEEvS5_RKT_EUliE_EEviT1_)
        .other          _ZN2at6native18elementwise_kernelILi128ELi2EZNS0_22gpu_kernel_impl_nocastINS0_13BinaryFunctorIlllZZZNS0_18lshift_kernel_cudaERNS_18TensorIteratorBaseEENKUlvE_clEvENKUlvE2_clEvEUlllE_EEEEvS5_RKT_EUliE_EEviT1_,@"STO_CUDA_ENTRY STV_DEFAULT"
_ZN2at6native18elementwise_kernelILi128ELi2EZNS0_22gpu_kernel_impl_nocastINS0_13BinaryFunctorIlllZZZNS0_18lshift_kernel_cudaERNS_18TensorIteratorBaseEENKUlvE_clEvENKUlvE2_clEvEUlllE_EEEEvS5_RKT_EUliE_EEviT1_:
.text._ZN2at6native18elementwise_kernelILi128ELi2EZNS0_22gpu_kernel_impl_nocastINS0_13BinaryFunctorIlllZZZNS0_18lshift_kernel_cudaERNS_18TensorIteratorBaseEENKUlvE_clEvENKUlvE2_clEvEUlllE_EEEEvS5_RKT_EUliE_EEviT1_:
        /* <DEDUP_REMOVED lines=19> */
[----:B--2---:R-:W-:-:S04]  /*0130*/  ISETP.GT.U32.AND P0, PT, R6, 0x3f, PT ;  /* 0x0000003f0600780c */ /* 0x004fc80003f04070 */
[----:B------:R-:W-:Y:S02]  /*0140*/  ISETP.GT.U32.AND.EX P0, PT, R7, RZ, PT, P0 ;  /* 0x000000ff0700720c */ /* 0x000fe40003f04100 */
[CC--:B---3--:R-:W-:Y:S02]  /*0150*/  SHF.L.U32 R10, R4.reuse, R6.reuse, RZ ;  /* 0x00000006040a7219 */ /* 0x0c8fe400000006ff */
[----:B------:R-:W-:Y:S02]  /*0160*/  SHF.L.U64.HI R0, R4, R6, R5 ;  /* 0x0000000604007219 */ /* 0x000fe40000010205 */
[----:B------:R-:W-:Y:S02]  /*0170*/  SEL R10, R10, RZ, !P0 ;  /* 0x000000ff0a0a7207 */ /* 0x000fe40004000000 */
[----:B------:R-:W-:-:S05]  /*0180*/  SEL R11, R0, RZ, !P0 ;  /* 0x000000ff000b7207 */ /* 0x000fca0004000000 */
[----:B0-----:R0:W-:Y:S02]  /*0190*/  STG.E.64 desc[UR6][R8.64], R10 ;  /* 0x0000000a08007986 */ /* 0x0011e4000c101b06 */
.L_x_13500:
[----:B------:R-:W-:Y:S05]  /*01a0*/  BSYNC.RECONVERGENT B0 ;  /* 0x0000000000007941 */ /* 0x000fea0003800200 */
.L_x_13499:
[----:B------:R-:W-:-:S13]  /*01b0*/  ISETP.GE.AND P0, PT, R3, UR4, PT ;  /* 0x0000000403007c0c */ /* 0x000fda000bf06270 */
[----:B------:R-:W-:Y:S05]  /*01c0*/  @P0 EXIT ;  /* 0x000000000000094d */ /* 0x000fea0003800000 */
[----:B------:R-:W1:Y:S08]  /*01d0*/  LDC.64 R4, c[0x0][0x5f8] ;  /* 0x00017e00ff047b82 */ /* 0x000e700000000a00 */
[----:B------:R-:W2:Y:S01]  /*01e0*/  LDC.64 R6, c[0x0][0x5f0] ;  /* 0x00017c00ff067b82 */ /* 0x000ea20000000a00 */
[----:B-1----:R-:W3:Y:S04]  /*01f0*/  LDG.E.64 R4, desc[UR6][R4.64] ;  /* 0x0000000604047981 */ /* 0x002ee8000c1e1b00 */
[----:B--2---:R-:W2:Y:S03]  /*0200*/  LDG.E.64 R2, desc[UR6][R6.64] ;  /* 0x0000000606027981 */ /* 0x004ea6000c1e1b00 */
[----:B0-----:R-:W0:Y:S01]  /*0210*/  LDC.64 R8, c[0x0][0x5e8] ;  /* 0x00017a00ff087b82 */ /* 0x001e220000000a00 */
[----:B---3--:R-:W-:-:S04]  /*0220*/  ISETP.GT.U32.AND P0, PT, R4, 0x3f, PT ;  /* 0x0000003f0400780c */ /* 0x008fc80003f04070 */
[----:B------:R-:W-:Y:S02]  /*0230*/  ISETP.GT.U32.AND.EX P0, PT, R5, RZ, PT, P0 ;  /* 0x000000ff0500720c */ /* 0x000fe40003f04100 */
[CC--:B--2---:R-:W-:Y:S02]  /*0240*/  SHF.L.U32 R0, R2.reuse, R4.reuse, RZ ;  /* 0x0000000402007219 */ /* 0x0c4fe400000006ff */
[----:B------:R-:W-:Y:S02]  /*0250*/  SHF.L.U64.HI R3, R2, R4, R3 ;  /* 0x0000000402037219 */ /* 0x000fe40000010203 */
[----:B------:R-:W-:Y:S02]  /*0260*/  SEL R2, R0, RZ, !P0 ;  /* 0x000000ff00027207 */ /* 0x000fe40004000000 */
[----:B------:R-:W-:-:S05]  /*0270*/  SEL R3, R3, RZ, !P0 ;  /* 0x000000ff03037207 */ /* 0x000fca0004000000 */
[----:B0-----:R-:W-:Y:S01]  /*0280*/  STG.E.64 desc[UR6][R8.64], R2 ;  /* 0x0000000208007986 */ /* 0x001fe2000c101b06 */
[----:B------:R-:W-:Y:S05]  /*0290*/  EXIT ;  /* 0x000000000000794d */ /* 0x000fea0003800000 */
.L_x_13498:
        /* <DEDUP_REMOVED lines=355> */
.L_x_13503:
[----:B------:R-:W0:Y:S02]  /*18d0*/  LDCU.128 UR8, c[0x0][0x5f0] ;  /* 0x0000be00ff0877ac */ /* 0x000e240008000c00 */
[----:B0-----:R-:W-:Y:S02]  /*18e0*/  IADD3 R8, P1, PT, R6, UR10, RZ ;  /* 0x0000000a06087c10 */ /* 0x001fe4000ff3e0ff */
[----:B------:R-:W-:Y:S02]  /*18f0*/  IADD3 R6, P0, PT, R4, UR8, RZ ;  /* 0x0000000804067c10 */ /* 0x000fe4000ff1e0ff */
[----:B------:R-:W-:Y:S02]  /*1900*/  IADD3.X R9, PT, PT, RZ, UR11, RZ, P1, !PT ;  /* 0x0000000bff097c10 */ /* 0x000fe40008ffe4ff */
[----:B------:R-:W-:Y:S01]  /*1910*/  IADD3.X R7, PT, PT, RZ, UR9, RZ, P0, !PT ;  /* 0x00000009ff077c10 */ /* 0x000fe200087fe4ff */
[----:B------:R-:W0:Y:S03]  /*1920*/  LDCU.64 UR8, c[0x0][0x5e8] ;  /* 0x0000bd00ff0877ac */ /* 0x000e260008000a00 */
[----:B------:R-:W2:Y:S04]  /*1930*/  LDG.E.64 R8, desc[UR6][R8.64] ;  /* 0x0000000608087981 */ /* 0x000ea8000c1e1b00 */
[----:B------:R-:W3:Y:S01]  /*1940*/  LDG.E.64 R6, desc[UR6][R6.64] ;  /* 0x0000000606067981 */ /* 0x000ee2000c1e1b00 */
[----:B------:R-:W-:-:S02]  /*1950*/  IADD3 R3, PT, PT, R3, 0x80, RZ ;  /* 0x0000008003037810 */ /* 0x000fc40007ffe0ff */
[----:B0-----:R-:W-:-:S04]  /*1960*/  IADD3 R10, P1, PT, R5, UR8, RZ ;  /* 0x00000008050a7c10 */ /* 0x001fc8000ff3e0ff */
[----:B------:R-:W-:Y:S02]  /*1970*/  IADD3.X R11, PT, PT, RZ, UR9, RZ, P1, !PT ;  /* 0x00000009ff0b7c10 */ /* 0x000fe40008ffe4ff */
[----:B--2---:R-:W-:Y:S02]  /*1980*/  ISETP.GT.U32.AND P0, PT, R8, 0x3f, PT ;  /* 0x0000003f0800780c */ /* 0x004fe40003f04070 */
[CC--:B---3--:R-:W-:Y:S02]  /*1990*/  SHF.L.U32 R4, R6.reuse, R8.reuse, RZ ;  /* 0x0000000806047219 */ /* 0x0c8fe400000006ff */
[----:B------:R-:W-:Y:S02]  /*19a0*/  ISETP.GT.U32.AND.EX P0, PT, R9, RZ, PT, P0 ;  /* 0x000000ff0900720c */ /* 0x000fe40003f04100 */
[----:B------:R-:W-:Y:S02]  /*19b0*/  SHF.L.U64.HI R5, R6, R8, R7 ;  /* 0x0000000806057219 */ /* 0x000fe40000010207 */
[----:B------:R-:W-:-:S02]  /*19c0*/  SEL R4, R4, RZ, !P0 ;  /* 0x000000ff04047207 */ /* 0x000fc40004000000 */
[----:B------:R-:W-:-:S05]  /*19d0*/  SEL R5, R5, RZ, !P0 ;  /* 0x000000ff05057207 */ /* 0x000fca0004000000 */
[----:B------:R0:W-:Y:S02]  /*19e0*/  STG.E.64 desc[UR6][R10.64], R4 ;  /* 0x000000040a007986 */ /* 0x0001e4000c101b06 */
.L_x_13502:
[----:B------:R-:W-:Y:S05]  /*19f0*/  BSYNC.RECONVERGENT B0 ;  /* 0x0000000000007941 */ /* 0x000fea0003800200 */
.L_x_13501:
        /* <DEDUP_REMOVED lines=350> */
.L_x_13504:
[----:B------:R-:W0:Y:S01]  /*2fe0*/  LDCU.128 UR8, c[0x0][0x5f0] ;  /* 0x0000be00ff0877ac */ /* 0x000e220008000c00 */
[----:B------:R-:W1:Y:S01]  /*2ff0*/  LDCU.64 UR4, c[0x0][0x5e8] ;  /* 0x0000bd00ff0477ac */ /* 0x000e620008000a00 */
[----:B0-----:R-:W-:Y:S02]  /*3000*/  IADD3 R6, P1, PT, R4, UR10, RZ ;  /* 0x0000000a04067c10 */ /* 0x001fe4000ff3e0ff */
[----:B------:R-:W-:Y:S02]  /*3010*/  IADD3 R4, P0, PT, R2, UR8, RZ ;  /* 0x0000000802047c10 */ /* 0x000fe4000ff1e0ff */
[----:B------:R-:W-:Y:S02]  /*3020*/  IADD3.X R7, PT, PT, RZ, UR11, RZ, P1, !PT ;  /* 0x0000000bff077c10 */ /* 0x000fe40008ffe4ff */
[----:B------:R-:W-:-:S04]  /*3030*/  IADD3.X R5, PT, PT, RZ, UR9, RZ, P0, !PT ;  /* 0x00000009ff057c10 */ /* 0x000fc800087fe4ff */
[----:B------:R-:W2:Y:S04]  /*3040*/  LDG.E.64 R6, desc[UR6][R6.64] ;  /* 0x0000000606067981 */ /* 0x000ea8000c1e1b00 */
[----:B------:R-:W3:Y:S01]  /*3050*/  LDG.E.64 R4, desc[UR6][R4.64] ;  /* 0x0000000604047981 */ /* 0x000ee2000c1e1b00 */
[----:B-1----:R-:W-:-:S04]  /*3060*/  IADD3 R8, P1, PT, R3, UR4, RZ ;  /* 0x0000000403087c10 */ /* 0x002fc8000ff3e0ff */
[----:B------:R-:W-:Y:S02]  /*3070*/  IADD3.X R9, PT, PT, RZ, UR5, RZ, P1, !PT ;  /* 0x00000005ff097c10 */ /* 0x000fe40008ffe4ff */
[----:B--2---:R-:W-:Y:S02]  /*3080*/  ISETP.GT.U32.AND P0, PT, R6, 0x3f, PT ;  /* 0x0000003f0600780c */ /* 0x004fe40003f04070 */
[CC--:B---3--:R-:W-:Y:S02]  /*3090*/  SHF.L.U32 R2, R4.reuse, R6.reuse, RZ ;  /* 0x0000000604027219 */ /* 0x0c8fe400000006ff */
[----:B------:R-:W-:Y:S02]  /*30a0*/  ISETP.GT.U32.AND.EX P0, PT, R7, RZ, PT, P0 ;  /* 0x000000ff0700720c */ /* 0x000fe40003f04100 */
[----:B------:R-:W-:Y:S02]  /*30b0*/  SHF.L.U64.HI R0, R4, R6, R5 ;  /* 0x0000000604007219 */ /* 0x000fe40000010205 */
[----:B------:R-:W-:-:S02]  /*30c0*/  SEL R2, R2, RZ, !P0 ;  /* 0x000000ff02027207 */ /* 0x000fc40004000000 */
[----:B------:R-:W-:-:S05]  /*30d0*/  SEL R3, R0, RZ, !P0 ;  /* 0x000000ff00037207 */ /* 0x000fca0004000000 */
[----:B------:R-:W-:Y:S01]  /*30e0*/  STG.E.64 desc[UR6][R8.64], R2 ;  /* 0x0000000208007986 */ /* 0x000fe2000c101b06 */
[----:B------:R-:W-:Y:S05]  /*30f0*/  EXIT ;  /* 0x000000000000794d */ /* 0x000fea0003800000 */
.L_x_13505:
        /* <DEDUP_REMOVED lines=16> */
.L_x_21162:


//--------------------- .text._ZN2at6native27unrolled_elementwise_kernelINS0_13BinaryFunctorIlllZZZNS0_18lshift_kernel_cudaERNS_18TensorIteratorBaseEENKUlvE_clEvENKUlvE2_clEvEUlllE_EESt5arrayIPcLm3EELi4E23TrivialOffsetCalculatorILi2EjESC_ILi1EjENS0_6memory15LoadWithoutCastENSF_16StoreWithoutCastEEEviT_T0_T2_T3_T4_T5_ --------------------------
	.section	.text._ZN2at6native27unrolled_elementwise_kernelINS0_13BinaryFunctorIlllZZZNS0_18lshift_kernel_cudaERNS_18TensorIteratorBaseEENKUlvE_clEvENKUlvE2_clEvEUlllE_EESt5arrayIPcLm3EELi4E23TrivialOffsetCalculatorILi2EjESC_ILi1EjENS0_6memory15LoadWithoutCastENSF_16StoreWithoutCastEEEviT_T0_T2_T3_T4_T5_,"ax",@progbits
	.align	128
        .global         _ZN2at6native27unrolled_elementwise_kernelINS0_13BinaryFunctorIlllZZZNS0_18lshift_kernel_cudaERNS_18TensorIteratorBaseEENKUlvE_clEvENKUlvE2_clEvEUlllE_EESt5arrayIPcLm3EELi4E23TrivialOffsetCalculatorILi2EjESC_ILi1EjENS0_6memory15LoadWithoutCastENSF_16StoreWithoutCastEEEviT_T0_T2_T3_T4_T5_
        .type           _ZN2at6native27unrolled_elementwise_kernelINS0_13BinaryFunctorIlllZZZNS0_18lshift_kernel_cudaERNS_18TensorIteratorBaseEENKUlvE_clEvENKUlvE2_clEvEUlllE_EESt5arrayIPcLm3EELi4E23TrivialOffsetCalculatorILi2EjESC_ILi1EjENS0_6memory15LoadWithoutCastENSF_16StoreWithoutCastEEEviT_T0_T2_T3_T4_T5_,@function
        .size           _ZN2at6native27unrolled_elementwise_kernelINS0_13BinaryFunctorIlllZZZNS0_18lshift_kernel_cudaERNS_18TensorIteratorBaseEENKUlvE_clEvENKUlvE2_clEvEUlllE_EESt5arrayIPcLm3EELi4E23TrivialOffsetCalculatorILi2EjESC_ILi1EjENS0_6memory15LoadWithoutCastENSF_16StoreWithoutCastEEEviT_T0_T2_T3_T4_T5_,(.L_x_21163 - _ZN2at6native27unrolled_elementwise_kernelINS0_13BinaryFunctorIlllZZZNS0_18lshift_kernel_cudaERNS_18TensorIteratorBaseEENKUlvE_clEvENKUlvE2_clEvEUlllE_EESt5arrayIPcLm3EELi4E23TrivialOffsetCalculatorILi2EjESC_ILi1EjENS0_6memory15LoadWithoutCastENSF_16StoreWithoutCastEEEviT_T0_T2_T3_T4_T5_)
        .other          _ZN2at6native27unrolled_elementwise_kernelINS0_13BinaryFunctorIlllZZZNS0_18lshift_kernel_cudaERNS_18TensorIteratorBaseEENKUlvE_clEvENKUlvE2_clEvEUlllE_EESt5arrayIPcLm3EELi4E23TrivialOffsetCalculatorILi2EjESC_ILi1EjENS0_6memory15LoadWithoutCastENSF_16StoreWithoutCastEEEviT_T0_T2_T3_T4_T5_,@"STO_CUDA_ENTRY STV_DEFAULT"
_ZN2at6native27unrolled_elementwise_kernelINS0_13BinaryFunctorIlllZZZNS0_18lshift_kernel_cudaERNS_18TensorIteratorBaseEENKUlvE_clEvENKUlvE2_clEvEUlllE_EESt5arrayIPcLm3EELi4E23TrivialOffsetCalculatorILi2EjESC_ILi1EjENS0_6memory15LoadWithoutCastENSF_16StoreWithoutCastEEEviT_T0_T2_T3_T4_T5_:
.text._ZN2at6native27unrolled_elementwise_kernelINS0_13BinaryFunctorIlllZZZNS0_18lshift_kernel_cudaERNS_18TensorIteratorBaseEENKUlvE_clEvENKUlvE2_clEvEUlllE_EESt5arrayIPcLm3EELi4E23TrivialOffsetCalculatorILi2EjESC_ILi1EjENS0_6memory15LoadWithoutCastENSF_16StoreWithoutCastEEEviT_T0_T2_T3_T4_T5_:
[----:B------:R-:W-:Y:S01]  /*0000*/  LDC R1, c[0x0][0x37c] ;  /* 0x0000df00ff017b82 */ /* 0x000fe20000000800 */
[----:B------:R-:W0:Y:S07]  /*0010*/  S2R R23, SR_CTAID.X ;  /* 0x0000000000177919 */ /* 0x000e2e0000002500 */
[----:B------:R-:W0:Y:S01]  /*0020*/  LDC R2, c[0x0][0x380] ;  /* 0x0000e000ff027b82 */ /* 0x000e220000000800 */
[----:B------:R-:W1:Y:S01]  /*0030*/  LDCU.64 UR4, c[0x0][0x358] ;  /* 0x00006b00ff0477ac */ /* 0x000e620008000a00 */
[----:B------:R-:W-:Y:S01]  /*0040*/  CS2R R4, SRZ ;  /* 0x0000000000047805 */ /* 0x000fe2000001ff00 */
        /* <DEDUP_REMOVED lines=13> */
[C---:B---3--:R-:W-:Y:S01]  /*0120*/  @!P0 IMAD.WIDE.U32 R20, R3.reuse, 0x8, R20 ;  /* 0x0000000803148825 */ /* 0x048fe200078e0014 */
[----:B------:R-:W3:Y:S03]  /*0130*/  LDC.64 R12, c[0x0][0x398] ;  /* 0x0000e600ff0c7b82 */ /* 0x000ee60000000a00 */
[----:B----4-:R-:W-:-:S05]  /*0140*/  @!P0 IMAD.WIDE.U32 R28, R3, 0x8, R28 ;  /* 0x00000008031c8825 */ /* 0x010fca00078e001c */
[----:B------:R-:W4:Y:S03]  /*0150*/  LDC.64 R10, c[0x0][0x390] ;  /* 0x0000e400ff0a7b82 */ /* 0x000f260000000a00 */
[----:B------:R-:W-:Y:S01]  /*0160*/  @!P1 IMAD R19, R23, 0x200, R0 ;  /* 0x0000020017139824 */ /* 0x000fe200078e0200 */
[----:B-1----:R1:W4:Y:S01]  /*0170*/  @!P0 LDG.E.64 R4, desc[UR4][R20.64] ;  /* 0x0000000414048981 */ /* 0x002322000c1e1b00 */
[----:B------:R-:W-:-:S05]  /*0180*/  @!P1 VIADD R0, R0, 0x80 ;  /* 0x0000008000009836 */ /* 0x000fca0000000000 */
[----:B------:R-:W-:Y:S02]  /*0190*/  ISETP.GE.AND P2, PT, R0, R25, PT ;  /* 0x000000190000720c */ /* 0x000fe40003f46270 */
[----:B------:R-:W-:Y:S01]  /*01a0*/  CS2R R2, SRZ ;  /* 0x0000000000027805 */ /* 0x000fe2000001ff00 */
[----:B-----5:R-:W-:-:S05]  /*01b0*/  @!P1 IMAD.WIDE.U32 R14, R19, 0x8, R14 ;  /* 0x00000008130e9825 */ /* 0x020fca00078e000e */
[----:B------:R5:W4:Y:S05]  /*01c0*/  @!P0 LDG.E.64 R2, desc[UR4][R28.64] ;  /* 0x000000041c028981 */ /* 0x000b2a000c1e1b00 */
[----:B------:R-:W-:Y:S02]  /*01d0*/  @!P2 IMAD R27, R23, 0x200, R0 ;  /* 0x00000200171ba824 */ /* 0x000fe400078e0200 */
[----:B------:R-:W-:Y:S02]  /*01e0*/  @!P2 VIADD R0, R0, 0x80 ;  /* 0x000000800000a836 */ /* 0x000fe40000000000 */
[----:B0-----:R-:W-:-:S03]  /*01f0*/  @!P1 IMAD.WIDE.U32 R16, R19, 0x8, R16 ;  /* 0x0000000813109825 */ /* 0x001fc600078e0010 */
[----:B------:R-:W-:Y:S02]  /*0200*/  ISETP.GE.AND P0, PT, R0, R25, PT ;  /* 0x000000190000720c */ /* 0x000fe40003f06270 */
[----:B------:R-:W-:Y:S01]  /*0210*/  CS2R R18, SRZ ;  /* 0x0000000000127805 */ /* 0x000fe2000001ff00 */
[----:B--2---:R-:W-:-:S05]  /*0220*/  @!P2 IMAD.WIDE.U32 R6, R27, 0x8, R6 ;  /* 0x000000081b06a825 */ /* 0x004fca00078e0006 */
[----:B------:R0:W2:Y:S01]  /*0230*/  @!P1 LDG.E.64 R18, desc[UR4][R14.64] ;  /* 0x000000040e129981 */ /* 0x0000a2000c1e1b00 */
[----:B-1----:R-:W-:Y:S02]  /*0240*/  CS2R R20, SRZ ;  /* 0x0000000000147805 */ /* 0x002fe4000001ff00 */
[----:B-----5:R-:W-:Y:S02]  /*0250*/  CS2R R28, SRZ ;  /* 0x00000000001c7805 */ /* 0x020fe4000001ff00 */
[----:B------:R-:W-:Y:S02]  /*0260*/  @!P0 IMAD R0, R23, 0x200, R0 ;  /* 0x0000020017008824 */ /* 0x000fe400078e0200 */
[----:B------:R-:W5:Y:S01]  /*0270*/  @!P1 LDG.E.64 R20, desc[UR4][R16.64] ;  /* 0x0000000410149981 */ /* 0x000f62000c1e1b00 */
[----:B0-----:R-:W-:Y:S01]  /*0280*/  @!P2 IMAD.WIDE.U32 R14, R27, 0x8, R8 ;  /* 0x000000081b0ea825 */ /* 0x001fe200078e0008 */
[----:B------:R-:W-:Y:S02]  /*0290*/  CS2R R8, SRZ ;  /* 0x0000000000087805 */ /* 0x000fe4000001ff00 */
[----:B------:R-:W-:Y:S01]  /*02a0*/  CS2R R26, SRZ ;  /* 0x00000000001a7805 */ /* 0x000fe2000001ff00 */
[----:B---3--:R-:W-:-:S03]  /*02b0*/  @!P0 IMAD.WIDE.U32 R12, R0, 0x8, R12 ;  /* 0x00000008000c8825 */ /* 0x008fc600078e000c */
[----:B------:R4:W3:Y:S04]  /*02c0*/  @!P2 LDG.E.64 R8, desc[UR4][R6.64] ;  /* 0x000000040608a981 */ /* 0x0008e8000c1e1b00 */
[----:B------:R-:W3:Y:S04]  /*02d0*/  @!P2 LDG.E.64 R26, desc[UR4][R14.64] ;  /* 0x000000040e1aa981 */ /* 0x000ee8000c1e1b00 */
[----:B------:R-:W3:Y:S01]  /*02e0*/  @!P0 LDG.E.64 R28, desc[UR4][R12.64] ;  /* 0x000000040c1c8981 */ /* 0x000ee2000c1e1b00 */
[----:B----4-:R-:W-:Y:S01]  /*02f0*/  @!P0 IMAD.WIDE.U32 R6, R0, 0x8, R10 ;  /* 0x0000000800068825 */ /* 0x010fe200078e000a */
[----:B------:R-:W-:-:S06]  /*0300*/  CS2R R10, SRZ ;  /* 0x00000000000a7805 */ /* 0x000fcc000001ff00 */
[----:B------:R-:W4:Y:S01]  /*0310*/  @!P0 LDG.E.64 R10, desc[UR4][R6.64] ;  /* 0x00000004060a8981 */ /* 0x000f22000c1e1b00 */
[----:B------:R-:W-:Y:S01]  /*0320*/  ISETP.GE.AND P4, PT, R22, R25, PT ;  /* 0x000000191600720c */ /* 0x000fe20003f86270 */
[----:B------:R-:W-:Y:S04]  /*0330*/  BSSY.RECONVERGENT B0, `(.L_x_13506) ;  /* 0x000002f000007945 */ /* 0x000fe80003800200 */
[----:B------:R-:W-:Y:S01]  /*0340*/  BSSY.RELIABLE B1, `(.L_x_13507) ;  /* 0x0000027000017945 */ /* 0x000fe20003800100 */
[----:B------:R-:W-:Y:S02]  /*0350*/  ISETP.GT.U32.AND P0, PT, R2, 0x3f, PT ;  /* 0x0000003f0200780c */ /* 0x000fe40003f04070 */
[----:B------:R-:W-:Y:S02]  /*0360*/  SHF.L.U64.HI R16, R4, R2, R5 ;  /* 0x0000000204107219 */ /* 0x000fe40000010205 */
[----:B------:R-:W-:-:S02]  /*0370*/  ISETP.GT.U32.AND.EX P0, PT, R3, RZ, PT, P0 ;  /* 0x000000ff0300720c */ /* 0x000fc40003f04100 */
[----:B------:R-:W-:Y:S02]  /*0380*/  SHF.L.U32 R5, R4, R2, RZ ;  /* 0x0000000204057219 */ /* 0x000fe400000006ff */
[----:B-----5:R-:W-:Y:S02]  /*0390*/  ISETP.GT.U32.AND P1, PT, R20, 0x3f, PT ;  /* 0x0000003f1400780c */ /* 0x020fe40003f24070 */
[CC--:B--2---:R-:W-:Y:S02]  /*03a0*/  SHF.L.U64.HI R3, R18.reuse, R20.reuse, R19 ;  /* 0x0000001412037219 */ /* 0x0c4fe40000010213 */
[----:B------:R-:W-:Y:S02]  /*03b0*/  ISETP.GT.U32.AND.EX P1, PT, R21, RZ, PT, P1 ;  /* 0x000000ff1500720c */ /* 0x000fe40003f24110 */
[----:B------:R-:W-:Y:S02]  /*03c0*/  SHF.L.U32 R18, R18, R20, RZ ;  /* 0x0000001412127219 */ /* 0x000fe400000006ff */
[----:B---3--:R-:W-:-:S02]  /*03d0*/  ISETP.GT.U32.AND P2, PT, R26, 0x3f, PT ;  /* 0x0000003f1a00780c */ /* 0x008fc40003f44070 */
[----:B------:R-:W-:Y:S02]  /*03e0*/  ISETP.GT.U32.AND P3, PT, R28, 0x3f, PT ;  /* 0x0000003f1c00780c */ /* 0x000fe40003f64070 */
[CC--:B------:R-:W-:Y:S02]  /*03f0*/  SHF.L.U64.HI R0, R8.reuse, R26.reuse, R9 ;  /* 0x0000001a08007219 */ /* 0x0c0fe40000010209 */
[----:B------:R-:W-:Y:S02]  /*0400*/  SHF.L.U32 R4, R8, R26, RZ ;  /* 0x0000001a08047219 */ /* 0x000fe400000006ff */
[----:B------:R-:W-:Y:S02]  /*0410*/  ISETP.GT.U32.AND.EX P2, PT, R27, RZ, PT, P2 ;  /* 0x000000ff1b00720c */ /* 0x000fe40003f44120 */
[----:B------:R-:W-:Y:S02]  /*0420*/  ISETP.GT.U32.AND.EX P3, PT, R29, RZ, PT, P3 ;  /* 0x000000ff1d00720c */ /* 0x000fe40003f64130 */
[----:B----4-:R-:W-:-:S02]  /*0430*/  SHF.L.U64.HI R11, R10, R28, R11 ;  /* 0x0000001c0a0b7219 */ /* 0x010fc4000001020b */
[----:B------:R-:W-:Y:S02]  /*0440*/  SHF.L.U32 R2, R10, R28, RZ ;  /* 0x0000001c0a027219 */ /* 0x000fe400000006ff */
[----:B------:R-:W-:Y:S02]  /*0450*/  SEL R8, R5, RZ, !P0 ;  /* 0x000000ff05087207 */ /* 0x000fe40004000000 */
[----:B------:R-:W-:Y:S02]  /*0460*/  SEL R7, R3, RZ, !P1 ;  /* 0x000000ff03077207 */ /* 0x000fe40004800000 */
[----:B------:R-:W-:Y:S02]  /*0470*/  SEL R9, R16, RZ, !P0 ;  /* 0x000000ff10097207 */ /* 0x000fe40004000000 */
[----:B------:R-:W-:Y:S02]  /*0480*/  SEL R6, R18, RZ, !P1 ;  /* 0x000000ff12067207 */ /* 0x000fe40004800000 */
[----:B------:R-:W-:-:S02]  /*0490*/  SEL R4, R4, RZ, !P2 ;  /* 0x000000ff04047207 */ /* 0x000fc40005000000 */
        /* <DEDUP_REMOVED lines=17> */
.L_x_13508:
[----:B------:R-:W-:Y:S05]  /*05b0*/  BSYNC.RELIABLE B1 ;  /* 0x0000000000017941 */ /* 0x000fea0003800100 */
.L_x_13507:
[----:B------:R-:W-:-:S13]  /*05c0*/  ISETP.GE.AND P0, PT, R22, R25, PT ;  /* 0x000000191600720c */ /* 0x000fda0003f06270 */
[----:B0-----:R-:W0:Y:S01]  /*05d0*/  @!P0 LDC.64 R6, c[0x0][0x388] ;  /* 0x0000e200ff068b82 */ /* 0x001e220000000a00 */
[----:B------:R-:W-:Y:S02]  /*05e0*/  @!P0 IMAD R9, R23, 0x200, R22 ;  /* 0x0000020017098824 */ /* 0x000fe400078e0216 */
[----:B------:R-:W-:Y:S02]  /*05f0*/  @!P0 VIADD R22, R22, 0x80 ;  /* 0x0000008016168836 */ /* 0x000fe40000000000 */
[----:B0-----:R-:W-:-:S05]  /*0600*/  @!P0 IMAD.WIDE.U32 R6, R9, 0x8, R6 ;  /* 0x0000000809068825 */ /* 0x001fca00078e0006 */
[----:B------:R1:W-:Y:S02]  /*0610*/  @!P0 STG.E.64 desc[UR4][R6.64], R4 ;  /* 0x0000000406008986 */ /* 0x0003e4000c101b04 */
.L_x_13509:
[----:B------:R-:W-:Y:S05]  /*0620*/  BSYNC.RECONVERGENT B0 ;  /* 0x0000000000007941 */ /* 0x000fea0003800200 */
.L_x_13506:
        /* <DEDUP_REMOVED lines=8> */
.L_x_13510:
        /* <DEDUP_REMOVED lines=13> */
.L_x_21163:


//--------------------- .text._ZN2at6native29vectorized_elementwise_kernelILi2ENS0_13BinaryFunctorIlllZZZNS0_18lshift_kernel_cudaERNS_18TensorIteratorBaseEENKUlvE_clEvENKUlvE2_clEvEUlllE_EESt5arrayIPcLm3EEEEviT0_T1_ --------------------------
	.section	.text._ZN2at6native29vectorized_elementwise_kernelILi2ENS0_13BinaryFunctorIlllZZZNS0_18lshift_kernel_cudaERNS_18TensorIteratorBaseEENKUlvE_clEvENKUlvE2_clEvEUlllE_EESt5arrayIPcLm3EEEEviT0_T1_,"ax",@progbits
	.align	128
        .global         _ZN2at6native29vectorized_elementwise_kernelILi2ENS0_13BinaryFunctorIlllZZZNS0_18lshift_kernel_cudaERNS_18TensorIteratorBaseEENKUlvE_clEvENKUlvE2_clEvEUlllE_EESt5arrayIPcLm3EEEEviT0_T1_
        .type           _ZN2at6native29vectorized_elementwise_kernelILi2ENS0_13BinaryFunctorIlllZZZNS0_18lshift_kernel_cudaERNS_18TensorIteratorBaseEENKUlvE_clEvENKUlvE2_clEvEUlllE_EESt5arrayIPcLm3EEEEviT0_T1_,@function
        .size           _ZN2at6native29vectorized_elementwise_kernelILi2ENS0_13BinaryFunctorIlllZZZNS0_18lshift_kernel_cudaERNS_18TensorIteratorBaseEENKUlvE_clEvENKUlvE2_clEvEUlllE_EESt5arrayIPcLm3EEEEviT0_T1_,(.L_x_21164 - _ZN2at6native29vectorized_elementwise_kernelILi2ENS0_13BinaryFunctorIlllZZZNS0_18lshift_kernel_cudaERNS_18TensorIteratorBaseEENKUlvE_clEvENKUlvE2_clEvEUlllE_EESt5arrayIPcLm3EEEEviT0_T1_)
        .other          _ZN2at6native29vectorized_elementwise_kernelILi2ENS0_13BinaryFunctorIlllZZZNS0_18lshift_kernel_cudaERNS_18TensorIteratorBaseEENKUlvE_clEvENKUlvE2_clEvEUlllE_EESt5arrayIPcLm3EEEEviT0_T1_,@"STO_CUDA_ENTRY STV_DEFAULT"
_ZN2at6native29vectorized_elementwise_kernelILi2ENS0_13BinaryFunctorIlllZZZNS0_18lshift_kernel_cudaERNS_18TensorIteratorBaseEENKUlvE_clEvENKUlvE2_clEvEUlllE_EESt5arrayIPcLm3EEEEviT0_T1_:
.text._ZN2at6native29vectorized_elementwise_kernelILi2ENS0_13BinaryFunctorIlllZZZNS0_18lshift_kernel_cudaERNS_18TensorIteratorBaseEENKUlvE_clEvENKUlvE2_clEvEUlllE_EESt5arrayIPcLm3EEEEviT0_T1_:
        /* <DEDUP_REMOVED lines=9> */
[----:B------:R-:W-:Y:S02]  /*0090*/  CS2R R30, SRZ ;  /* 0x00000000001e7805 */ /* 0x000fe4000001ff00 */
[----:B------:R-:W-:-:S05]  /*00a0*/  CS2R R20, SRZ ;  /* 0x0000000000147805 */ /* 0x000fca000001ff00 */
[----:B------:R-:W2:Y:S01]  /*00b0*/  LDC.64 R2, c[0x0][0x390] ;  /* 0x0000e400ff027b82 */ /* 0x000ea20000000a00 */
[----:B------:R-:W-:-:S07]  /*00c0*/  CS2R R28, SRZ ;  /* 0x00000000001c7805 */ /* 0x000fce000001ff00 */
[----:B------:R-:W3:Y:S08]  /*00d0*/  LDC.64 R18, c[0x0][0x398] ;  /* 0x0000e600ff127b82 */ /* 0x000ef00000000a00 */
[----:B------:R-:W4:Y:S01]  /*00e0*/  LDC.64 R24, c[0x0][0x398] ;  /* 0x0000e600ff187b82 */ /* 0x000f220000000a00 */
[----:B0-----:R-:W-:-:S07]  /*00f0*/  ISETP.GE.U32.AND P5, PT, R37, R26, PT ;  /* 0x0000001a2500720c */ /* 0x001fce0003fa6070 */
[----:B------:R-:W0:Y:S01]  /*0100*/  LDC.64 R34, c[0x0][0x390] ;  /* 0x0000e400ff227b82 */ /* 0x000e220000000a00 */
[----:B------:R-:W-:-:S07]  /*0110*/  CS2R R16, SRZ ;  /* 0x0000000000107805 */ /* 0x000fce000001ff00 */
[----:B------:R-:W5:Y:S01]  /*0120*/  LDC.64 R14, c[0x0][0x398] ;  /* 0x0000e600ff0e7b82 */ /* 0x000f620000000a00 */
[----:B------:R-:W-:Y:S02]  /*0130*/  @!P5 IMAD R33, R0, 0x400, R37 ;  /* 0x000004000021d824 */ /* 0x000fe400078e0225 */
[----:B------:R-:W-:-:S05]  /*0140*/  @!P5 VIADD R37, R37, 0x80 ;  /* 0x000000802525d836 */ /* 0x000fca0000000000 */
[----:B------:R-:W5:Y:S01]  /*0150*/  LDC.64 R22, c[0x0][0x398] ;  /* 0x0000e600ff167b82 */ /* 0x000f620000000a00 */
[----:B------:R-:W-:-:S13]  /*0160*/  ISETP.GE.U32.AND P0, PT, R37, R26, PT ;  /* 0x0000001a2500720c */ /* 0x000fda0003f06070 */
[----:B------:R-:W-:-:S04]  /*0170*/  @!P0 IMAD R9, R0, 0x400, R37 ;  /* 0x0000040000098824 */ /* 0x000fc800078e0225 */
[----:B-1----:R-:W-:-:S04]  /*0180*/  @!P0 IMAD.WIDE.U32 R6, R9, 0x8, R4 ;  /* 0x0000000809068825 */ /* 0x002fc800078e0004 */
[----:B--2---:R-:W-:Y:S01]  /*0190*/  @!P0 IMAD.WIDE.U32 R4, R9, 0x8, R2 ;  /* 0x0000000809048825 */ /* 0x004fe200078e0002 */
[----:B------:R-:W2:Y:S01]  /*01a0*/  @!P0 LDG.E.64 R30, desc[UR4][R6.64] ;  /* 0x00000004061e8981 */ /* 0x000ea2000c1e1b00 */
[----:B------:R-:W1:Y:S02]  /*01b0*/  LDC.64 R2, c[0x0][0x390] ;  /* 0x0000e400ff027b82 */ /* 0x000e640000000a00 */
[----:B------:R-:W-:Y:S01]  /*01c0*/  @!P0 VIADD R37, R37, 0x80 ;  /* 0x0000008025258836 */ /* 0x000fe20000000000 */
[----:B------:R3:W2:Y:S04]  /*01d0*/  @!P0 LDG.E.64 R20, desc[UR4][R4.64] ;  /* 0x0000000404148981 */ /* 0x0006a8000c1e1b00 */
[----:B------:R-:W-:Y:S01]  /*01e0*/  ISETP.GE.U32.AND P0, PT, R37, R26, PT ;  /* 0x0000001a2500720c */ /* 0x000fe20003f06070 */
[----:B------:R-:W4:Y:S08]  /*01f0*/  LDC.64 R8, c[0x0][0x398] ;  /* 0x0000e600ff087b82 */ /* 0x000f300000000a00 */
[----:B---3--:R-:W3:Y:S04]  /*0200*/  LDC.64 R4, c[0x0][0x390] ;  /* 0x0000e400ff047b82 */ /* 0x008ee80000000a00 */
[----:B------:R-:W-:-:S04]  /*0210*/  @!P0 IMAD R13, R0, 0x400, R37 ;  /* 0x00000400000d8824 */ /* 0x000fc800078e0225 */
[----:B-1----:R-:W-:Y:S01]  /*0220*/  @!P0 IMAD.WIDE.U32 R10, R13, 0x8, R2 ;  /* 0x000000080d0a8825 */ /* 0x002fe200078e0002 */
[----:B------:R-:W-:-:S04]  /*0230*/  CS2R R2, SRZ ;  /* 0x0000000000027805 */ /* 0x000fc8000001ff00 */
[----:B------:R-:W2:Y:S01]  /*0240*/  @!P0 LDG.E.64 R28, desc[UR4][R10.64] ;  /* 0x000000040a1c8981 */ /* 0x000ea2000c1e1b00 */
[----:B----4-:R-:W-:Y:S02]  /*0250*/  @!P0 IMAD.WIDE.U32 R12, R13, 0x8, R8 ;  /* 0x000000080d0c8825 */ /* 0x010fe400078e0008 */
[----:B------:R-:W1:Y:S03]  /*0260*/  LDC.64 R8, c[0x0][0x390] ;  /* 0x0000e400ff087b82 */ /* 0x000e660000000a00 */
[----:B------:R4:W2:Y:S01]  /*0270*/  @!P0 LDG.E.64 R2, desc[UR4][R12.64] ;  /* 0x000000040c028981 */ /* 0x0008a2000c1e1b00 */
[----:B------:R-:W-:-:S05]  /*0280*/  @!P0 VIADD R37, R37, 0x80 ;  /* 0x0000008025258836 */ /* 0x000fca0000000000 */
[----:B------:R-:W-:-:S13]  /*0290*/  ISETP.GE.U32.AND P0, PT, R37, R26, PT ;  /* 0x0000001a2500720c */ /* 0x000fda0003f06070 */
[----:B------:R-:W-:Y:S02]  /*02a0*/  @!P0 IMAD R7, R0, 0x400, R37 ;  /* 0x0000040000078824 */ /* 0x000fe400078e0225 */
[----:B------:R-:W-:-:S05]  /*02b0*/  @!P0 VIADD R37, R37, 0x80 ;  /* 0x0000008025258836 */ /* 0x000fca0000000000 */
[----:B------:R-:W-:-:S13]  /*02c0*/  ISETP.GE.U32.AND P1, PT, R37, R26, PT ;  /* 0x0000001a2500720c */ /* 0x000fda0003f26070 */
[----:B----4-:R-:W-:Y:S02]  /*02d0*/  @!P1 IMAD R13, R0, 0x400, R37 ;  /* 0x00000400000d9824 */ /* 0x010fe400078e0225 */
[----:B------:R-:W-:-:S05]  /*02e0*/  @!P1 VIADD R37, R37, 0x80 ;  /* 0x0000008025259836 */ /* 0x000fca0000000000 */
[----:B------:R-:W-:Y:S01]  /*02f0*/  ISETP.GE.U32.AND P2, PT, R37, R26, PT ;  /* 0x0000001a2500720c */ /* 0x000fe20003f46070 */
[----:B---3--:R-:W-:Y:S01]  /*0300*/  @!P0 IMAD.WIDE.U32 R10, R7, 0x8, R4 ;  /* 0x00000008070a8825 */ /* 0x008fe200078e0004 */
[----:B------:R-:W-:-:S03]  /*0310*/  CS2R R4, SRZ ;  /* 0x0000000000047805 */ /* 0x000fc6000001ff00 */
[----:B------:R-:W-:Y:S01]  /*0320*/  @!P0 IMAD.WIDE.U32 R18, R7, 0x8, R18 ;  /* 0x0000000807128825 */ /* 0x000fe200078e0012 */
[----:B------:R-:W-:Y:S02]  /*0330*/  CS2R R6, SRZ ;  /* 0x0000000000067805 */ /* 0x000fe4000001ff00 */
[----:B------:R3:W4:Y:S01]  /*0340*/  @!P0 LDG.E.64 R4, desc[UR4][R10.64] ;  /* 0x000000040a048981 */ /* 0x000722000c1e1b00 */
[----:B-1----:R-:W-:-:S03]  /*0350*/  @!P1 IMAD.WIDE.U32 R8, R13, 0x8, R8 ;  /* 0x000000080d089825 */ /* 0x002fc600078e0008 */
[----:B------:R-:W4:Y:S01]  /*0360*/  @!P0 LDG.E.64 R16, desc[UR4][R18.64] ;  /* 0x0000000412108981 */ /* 0x000f22000c1e1b00 */
[----:B------:R-:W-:Y:S02]  /*0370*/  @!P2 IMAD R27, R0, 0x400, R37 ;  /* 0x00000400001ba824 */ /* 0x000fe400078e0225 */
[----:B------:R-:W-:Y:S01]  /*0380*/  @!P2 VIADD R37, R37, 0x80 ;  /* 0x000000802525a836 */ /* 0x000fe20000000000 */
[----:B------:R1:W4:Y:S01]  /*0390*/  @!P1 LDG.E.64 R6, desc[UR4][R8.64] ;  /* 0x0000000408069981 */ /* 0x000322000c1e1b00 */
[----:B------:R-:W-:Y:S01]  /*03a0*/  @!P1 IMAD.WIDE.U32 R24, R13, 0x8, R24 ;  /* 0x000000080d189825 */ /* 0x000fe200078e0018 */
[----:B---3--:R-:W3:Y:S02]  /*03b0*/  LDC.64 R10, c[0x0][0x390] ;  /* 0x0000e400ff0a7b82 */ /* 0x008ee40000000a00 */
[----:B------:R-:W-:Y:S01]  /*03c0*/  ISETP.GE.U32.AND P0, PT, R37, R26, PT ;  /* 0x0000001a2500720c */ /* 0x000fe20003f06070 */
[----:B0-----:R-:W-:-:S05]  /*03d0*/  @!P2 IMAD.WIDE.U32 R34, R27, 0x8, R34 ;  /* 0x000000081b22a825 */ /* 0x001fca00078e0022 */
[----:B------:R-:W0:Y:S01]  /*03e0*/  LDC.64 R12, c[0x0][0x390] ;  /* 0x0000e400ff0c7b82 */ /* 0x000e220000000a00 */
[----:B-1----:R-:W-:Y:S02]  /*03f0*/  CS2R R8, SRZ ;  /* 0x0000000000087805 */ /* 0x002fe4000001ff00 */
[----:B------:R-:W-:-:S04]  /*0400*/  CS2R R18, SRZ ;  /* 0x0000000000127805 */ /* 0x000fc8000001ff00 */
[----:B------:R5:W4:Y:S04]  /*0410*/  @!P2 LDG.E.64 R8, desc[UR4][R34.64] ;  /* 0x000000042208a981 */ /* 0x000b28000c1e1b00 */
[----:B------:R1:W4:Y:S01]  /*0420*/  @!P1 LDG.E.64 R18, desc[UR4][R24.64] ;  /* 0x0000000418129981 */ /* 0x000322000c1e1b00 */
[----:B-----5:R-:W-:-:S04]  /*0430*/  @!P2 IMAD.WIDE.U32 R34, R27, 0x8, R14 ;  /* 0x000000081b22a825 */ /* 0x020fc800078e000e */
[----:B------:R-:W-:-:S04]  /*0440*/  @!P0 IMAD R27, R0, 0x400, R37 ;  /* 0x00000400001b8824 */ /* 0x000fc800078e0225 */
[----:B-1----:R-:W-:Y:S01]  /*0450*/  @!P0 IMAD.WIDE.U32 R24, R27, 0x8, R22 ;  /* 0x000000081b188825 */ /* 0x002fe200078e0016 */
[----:B------:R-:W-:-:S03]  /*0460*/  CS2R R22, SRZ ;  /* 0x0000000000167805 */ /* 0x000fc6000001ff00 */
[----:B0-----:R-:W-:-:S03]  /*0470*/  @!P5 IMAD.WIDE.U32 R12, R33, 0x8, R12 ;  /* 0x00000008210cd825 */ /* 0x001fc600078e000c */
[----:B------:R0:W5:Y:S02]  /*0480*/  @!P0 LDG.E.64 R22, desc[UR4][R24.64] ;  /* 0x0000000418168981 */ /* 0x000164000c1e1b00 */
[----:B0-----:R-:W-:-:S06]  /*0490*/  CS2R R24, SRZ ;  /* 0x0000000000187805 */ /* 0x001fcc000001ff00 */
[----:B------:R0:W5:Y:S02]  /*04a0*/  @!P5 LDG.E.64 R24, desc[UR4][R12.64] ;  /* 0x000000040c18d981 */ /* 0x000164000c1e1b00 */
[----:B0-----:R-:W0:Y:S01]  /*04b0*/  LDC.64 R12, c[0x0][0x398] ;  /* 0x0000e600ff0c7b82 */ /* 0x001e220000000a00 */
[----:B------:R-:W-:-:S06]  /*04c0*/  CS2R R14, SRZ ;  /* 0x00000000000e7805 */ /* 0x000fcc000001ff00 */
[----:B------:R3:W5:Y:S01]  /*04d0*/  @!P2 LDG.E.64 R14, desc[UR4][R34.64] ;  /* 0x00000004220ea981 */ /* 0x000762000c1e1b00 */
[----:B------:R-:W-:Y:S02]  /*04e0*/  @!P0 VIADD R37, R37, 0x80 ;  /* 0x0000008025258836 */ /* 0x000fe40000000000 */
[----:B---3--:R-:W-:Y:S01]  /*04f0*/  @!P0 IMAD.WIDE.U32 R34, R27, 0x8, R10 ;  /* 0x000000081b228825 */ /* 0x008fe200078e000a */
[----:B------:R-:W-:-:S03]  /*0500*/  CS2R R10, SRZ ;  /* 0x00000000000a7805 */ /* 0x000fc6000001ff00 */
[----:B0-----:R-:W-:-:S03]  /*0510*/  @!P5 IMAD.WIDE.U32 R12, R33, 0x8, R12 ;  /* 0x00000008210cd825 */ /* 0x001fc600078e000c */
[----:B------:R0:W5:Y:S01]  /*0520*/  @!P0 LDG.E.64 R10, desc[UR4][R34.64] ;  /* 0x00000004220a8981 */ /* 0x000162000c1e1b00 */
[----:B------:R-:W1:Y:S01]  /*0530*/  LDC.64 R32, c[0x0][0x398] ;  /* 0x0000e600ff207b82 */ /* 0x000e620000000a00 */
[----:B------:R-:W-:-:S07]  /*0540*/  ISETP.GE.U32.AND P0, PT, R37, R26, PT ;  /* 0x0000001a2500720c */ /* 0x000fce0003f06070 */
[----:B0-----:R-:W0:Y:S06]  /*0550*/  LDC.64 R34, c[0x0][0x390] ;  /* 0x0000e400ff227b82 */ /* 0x001e2c0000000a00 */
[----:B------:R-:W-:-:S04]  /*0560*/  @!P0 IMAD R37, R0, 0x400, R37 ;  /* 0x0000040000258824 */ /* 0x000fc800078e0225 */
[----:B-1----:R-:W-:-:S04]  /*0570*/  @!P0 IMAD.WIDE.U32 R32, R37, 0x8, R32 ;  /* 0x0000000825208825 */ /* 0x002fc800078e0020 */
[----:B0-----:R-:W-:Y:S01]  /*0580*/  @!P0 IMAD.WIDE.U32 R34, R37, 0x8, R34 ;  /* 0x0000000825228825 */ /* 0x001fe200078e0022 */
[----:B--2---:R-:W-:Y:S02]  /*0590*/  ISETP.GT.U32.AND P4, PT, R30, 0x3f, PT ;  /* 0x0000003f1e00780c */ /* 0x004fe40003f84070 */
[CC--:B------:R-:W-:Y:S02]  /*05a0*/  SHF.L.U64.HI R27, R20.reuse, R30.reuse, R21 ;  /* 0x0000001e141b7219 */ /* 0x0c0fe40000010215 */
[----:B------:R-:W-:Y:S02]  /*05b0*/  SHF.L.U32 R30, R20, R30, RZ ;  /* 0x0000001e141e7219 */ /* 0x000fe400000006ff */
[----:B------:R-:W-:-:S06]  /*05c0*/  CS2R R20, SRZ ;  /* 0x0000000000147805 */ /* 0x000fcc000001ff00 */
[----:B------:R0:W2:Y:S01]  /*05d0*/  @!P5 LDG.E.64 R20, desc[UR4][R12.64] ;  /* 0x000000040c14d981 */ /* 0x0000a2000c1e1b00 */
[----:B------:R-:W-:Y:S02]  /*05e0*/  ISETP.GT.U32.AND.EX P4, PT, R31, RZ, PT, P4 ;  /* 0x000000ff1f00720c */ /* 0x000fe40003f84140 */
[----:B0-----:R-:W-:-:S06]  /*05f0*/  CS2R R12, SRZ ;  /* 0x00000000000c7805 */ /* 0x001fcc000001ff00 */
[----:B------:R-:W3:Y:S01]  /*0600*/  @!P0 LDG.E.64 R12, desc[UR4][R34.64] ;  /* 0x00000004220c8981 */ /* 0x000ee2000c1e1b00 */
[CC--:B------:R-:W-:Y:S02]  /*0610*/  SHF.L.U64.HI R31, R28.reuse, R2.reuse, R29 ;  /* 0x000000021c1f7219 */ /* 0x0c0fe4000001021d */
[----:B------:R-:W-:Y:S02]  /*0620*/  SHF.L.U32 R36, R28, R2, RZ ;  /* 0x000000021c247219 */ /* 0x000fe400000006ff */
[----:B------:R-:W-:-:S06]  /*0630*/  CS2R R28, SRZ ;  /* 0x00000000001c7805 */ /* 0x000fcc000001ff00 */
[----:B------:R-:W3:Y:S01]  /*0640*/  @!P0 LDG.E.64 R28, desc[UR4][R32.64] ;  /* 0x00000004201c8981 */ /* 0x000ee2000c1e1b00 */
[----:B------:R-:W0:Y:S01]  /*0650*/  S2R R37, SR_TID.X ;  /* 0x0000000000257919 */ /* 0x000e220000002100 */
[----:B------:R-:W-:-:S04]  /*0660*/  ISETP.GT.U32.AND P2, PT, R2, 0x3f, PT ;  /* 0x0000003f0200780c */ /* 0x000fc80003f44070 */
[----:B------:R-:W-:Y:S02]  /*0670*/  ISETP.GT.U32.AND.EX P2, PT, R3, RZ, PT, P2 ;  /* 0x000000ff0300720c */ /* 0x000fe40003f44120 */
[----:B------:R-:W1:Y:S01]  /*0680*/  @!P5 LDC.64 R2, c[0x0][0x388] ;  /* 0x0000e200ff02db82 */ /* 0x000e620000000a00 */
[----:B------:R-:W-:Y:S04]  /*0690*/  BSSY.RECONVERGENT B0, `(.L_x_13512) ;  /* 0x000005a000007945 */ /* 0x000fe80003800200 */
[----:B------:R-:W-:Y:S01]  /*06a0*/  BSSY.RELIABLE B1, `(.L_x_13513) ;  /* 0x0000052000017945 */ /* 0x000fe20003800100 */
[CC--:B----4-:R-:W-:Y:S02]  /*06b0*/  SHF.L.U64.HI R5, R4.reuse, R16.reuse, R5 ;  /* 0x0000001004057219 */ /* 0x0d0fe40000010205 */
[----:B------:R-:W-:-:S02]  /*06c0*/  SHF.L.U32 R4, R4, R16, RZ ;  /* 0x0000001004047219 */ /* 0x000fc400000006ff */
[----:B------:R-:W-:Y:S01]  /*06d0*/  ISETP.GT.U32.AND P0, PT, R16, 0x3f, PT ;  /* 0x0000003f1000780c */ /* 0x000fe20003f04070 */
[----:B0-----:R-:W-:-:S03]  /*06e0*/  VIADD R16, R37, 0x80 ;  /* 0x0000008025107836 */ /* 0x001fc60000000000 */
[----:B------:R-:W-:Y:S02]  /*06f0*/  ISETP.GT.U32.AND.EX P0, PT, R17, RZ, PT, P0 ;  /* 0x000000ff1100720c */ /* 0x000fe40003f04100 */
[----:B------:R-:W-:Y:S02]  /*0700*/  ISETP.GT.U32.AND P1, PT, R18, 0x3f, PT ;  /* 0x0000003f1200780c */ /* 0x000fe40003f24070 */
[----:B------:R-:W-:Y:S02]  /*0710*/  SHF.L.U64.HI R17, R6, R18, R7 ;  /* 0x0000001206117219 */ /* 0x000fe40000010207 */
[----:B------:R-:W-:Y:S02]  /*0720*/  ISETP.GT.U32.AND.EX P1, PT, R19, RZ, PT, P1 ;  /* 0x000000ff1300720c */ /* 0x000fe40003f24110 */
[----:B------:R-:W-:Y:S02]  /*0730*/  SEL R4, R4, RZ, !P0 ;  /* 0x000000ff04047207 */ /* 0x000fe40004000000 */
[----:B------:R-:W-:-:S02]  /*0740*/  SEL R5, R5, RZ, !P0 ;  /* 0x000000ff05057207 */ /* 0x000fc40004000000 */
[----:B------:R-:W-:Y:S02]  /*0750*/  SEL R17, R17, RZ, !P1 ;  /* 0x000000ff11117207 */ /* 0x000fe40004800000 */
[----:B-----5:R-:W-:Y:S02]  /*0760*/  SHF.L.U64.HI R19, R10, R22, R11 ;  /* 0x000000160a137219 */ /* 0x020fe4000001020b */
[----:B------:R-:W-:Y:S02]  /*0770*/  SEL R11, R31, RZ, !P2 ;  /* 0x000000ff1f0b7207 */ /* 0x000fe40005000000 */
[----:B--2---:R-:W-:Y:S02]  /*0780*/  ISETP.GT.U32.AND P3, PT, R20, 0x3f, PT ;  /* 0x0000003f1400780c */ /* 0x004fe40003f64070 */
[-C--:B------:R-:W-:Y:S02]  /*0790*/  SHF.L.U64.HI R25, R24, R20.reuse, R25 ;  /* 0x0000001418197219 */ /* 0x080fe40000010219 */
[----:B------:R-:W-:Y:S01]  /*07a0*/  ISETP.GT.U32.AND.EX P3, PT, R21, RZ, PT, P3 ;  /* 0x000000ff1500720c */ /* 0x000fe20003f64130 */
[----:B------:R-:W-:Y:S01]  /*07b0*/  @!P5 IMAD R21, R0, 0x400, R37 ;  /* 0x000004000015d824 */ /* 0x000fe200078e0225 */
[----:B------:R-:W-:Y:S01]  /*07c0*/  SHF.L.U32 R24, R24, R20, RZ ;  /* 0x0000001418187219 */ /* 0x000fe200000006ff */
[----:B------:R-:W-:Y:S01]  /*07d0*/  @!P5 IMAD.MOV.U32 R37, RZ, RZ, R16 ;  /* 0x000000ffff25d224 */ /* 0x000fe200078e0010 */
[----:B------:R-:W-:Y:S01]  /*07e0*/  SHF.L.U32 R20, R10, R22, RZ ;  /* 0x000000160a147219 */ /* 0x000fe200000006ff */
[----:B-1----:R-:W-:Y:S01]  /*07f0*/  @!P5 IMAD.WIDE.U32 R2, R21, 0x8, R2 ;  /* 0x000000081502d825 */ /* 0x002fe200078e0002 */
[----:B------:R-:W-:-:S02]  /*0800*/  SHF.L.U32 R16, R6, R18, RZ ;  /* 0x0000001206107219 */ /* 0x000fc400000006ff */
[----:B------:R-:W-:Y:S02]  /*0810*/  SEL R10, R36, RZ, !P2 ;  /* 0x000000ff240a7207 */ /* 0x000fe40005000000 */
[----:B------:R-:W-:Y:S02]  /*0820*/  SEL R6, R24, RZ, !P3 ;  /* 0x000000ff18067207 */ /* 0x000fe40005800000 */
[----:B------:R-:W-:Y:S02]  /*0830*/  SEL R7, R25, RZ, !P3 ;  /* 0x000000ff19077207 */ /* 0x000fe40005800000 */
[----:B------:R-:W-:-:S03]  /*0840*/  ISETP.GE.U32.AND P2, PT, R37, R26, PT ;  /* 0x0000001a2500720c */ /* 0x000fc60003f46070 */
[----:B------:R0:W-:Y:S01]  /*0850*/  @!P5 STG.E.64 desc[UR4][R2.64], R6 ;  /* 0x000000060200d986 */ /* 0x0001e2000c101b04 */
[----:B------:R-:W-:Y:S02]  /*0860*/  ISETP.GT.U32.AND P5, PT, R22, 0x3f, PT ;  /* 0x0000003f1600780c */ /* 0x000fe40003fa4070 */
[----:B------:R-:W-:Y:S02]  /*0870*/  ISETP.GT.U32.AND P3, PT, R14, 0x3f, PT ;  /* 0x0000003f0e00780c */ /* 0x000fe40003f64070 */
[CC--:B------:R-:W-:Y:S02]  /*0880*/  SHF.L.U64.HI R18, R8.reuse, R14.reuse, R9 ;  /* 0x0000000e08127219 */ /* 0x0c0fe40000010209 */
[----:B------:R-:W-:Y:S02]  /*0890*/  SHF.L.U32 R14, R8, R14, RZ ;  /* 0x0000000e080e7219 */ /* 0x000fe400000006ff */
[----:B------:R-:W-:Y:S02]  /*08a0*/  SEL R8, R30, RZ, !P4 ;  /* 0x000000ff1e087207 */ /* 0x000fe40006000000 */
[----:B------:R-:W-:-:S02]  /*08b0*/  SEL R9, R27, RZ, !P4 ;  /* 0x000000ff1b097207 */ /* 0x000fc40006000000 */
[----:B---3--:R-:W-:Y:S02]  /*08c0*/  ISETP.GT.U32.AND P6, PT, R28, 0x3f, PT ;  /* 0x0000003f1c00780c */ /* 0x008fe40003fc4070 */
[----:B------:R-:W-:Y:S02]  /*08d0*/  ISETP.GT.U32.AND.EX P4, PT, R23, RZ, PT, P5 ;  /* 0x000000ff1700720c */ /* 0x000fe40003f84150 */
[CC--:B------:R-:W-:Y:S02]  /*08e0*/  SHF.L.U64.HI R13, R12.reuse, R28.reuse, R13 ;  /* 0x0000001c0c0d7219 */ /* 0x0c0fe4000001020d */
[----:B------:R-:W-:Y:S02]  /*08f0*/  ISETP.GT.U32.AND.EX P3, PT, R15, RZ, PT, P3 ;  /* 0x000000ff0f00720c */ /* 0x000fe40003f64130 */
[----:B------:R-:W-:Y:S02]  /*0900*/  SHF.L.U32 R12, R12, R28, RZ ;  /* 0x0000001c0c0c7219 */ /* 0x000fe400000006ff */
[----:B------:R-:W-:-:S02]  /*0910*/  ISETP.GT.U32.AND.EX P5, PT, R29, RZ, PT, P6 ;  /* 0x000000ff1d00720c */ /* 0x000fc40003fa4160 */
[----:B------:R-:W-:Y:S02]  /*0920*/  SEL R16, R16, RZ, !P1 ;  /* 0x000000ff10107207 */ /* 0x000fe40004800000 */
[----:B------:R-:W-:Y:S02]  /*0930*/  SEL R14, R14, RZ, !P3 ;  /* 0x000000ff0e0e7207 */ /* 0x000fe40005800000 */
[----:B------:R-:W-:Y:S02]  /*0940*/  SEL R15, R18, RZ, !P3 ;  /* 0x000000ff120f7207 */ /* 0x000fe40005800000 */
[----:B0-----:R-:W-:Y:S02]  /*0950*/  SEL R6, R20, RZ, !P4 ;  /* 0x000000ff14067207 */ /* 0x001fe40006000000 */
[----:B------:R-:W-:Y:S02]  /*0960*/  SEL R7, R19, RZ, !P4 ;  /* 0x000000ff13077207 */ /* 0x000fe40006000000 */
[----:B------:R-:W-:-:S02]  /*0970*/  SEL R2, R12, RZ, !P5 ;  /* 0x000000ff0c027207 */ /* 0x000fc40006800000 */
[----:B------:R-:W-:Y:S01]  /*0980*/  SEL R3, R13, RZ, !P5 ;  /* 0x000000ff0d037207 */ /* 0x000fe20006800000 */
[----:B------:R-:W-:Y:S06]  /*0990*/  @P2 BRA `(.L_x_13514) ;  /* 0x0000000000302947 */ /* 0x000fec0003800000 */
        /* <DEDUP_REMOVED lines=12> */
.L_x_13514:
[----:B------:R-:W-:-:S13]  /*0a60*/  ISETP.GE.U32.AND P0, PT, R37, R26, PT ;  /* 0x0000001a2500720c */ /* 0x000fda0003f06070 */
[----:B------:R-:W-:Y:S05]  /*0a70*/  @P0 BRA `(.L_x_13516) ;  /* 0x0000000000300947 */ /* 0x000fea0003800000 */
[----:B0-----:R-:W0:Y:S01]  /*0a80*/  LDC.64 R8, c[0x0][0x388] ;  /* 0x0000e200ff087b82 */ /* 0x001e220000000a00 */
[----:B------:R-:W-:Y:S02]  /*0a90*/  IMAD R11, R0, 0x400, R37 ;  /* 0x00000400000b7824 */ /* 0x000fe400078e0225 */
[----:B------:R-:W-:Y:S02]  /*0aa0*/  VIADD R37, R37, 0x80 ;  /* 0x0000008025257836 */ /* 0x000fe40000000000 */
[----:B0-----:R-:W-:-:S05]  /*0ab0*/  IMAD.WIDE.U32 R8, R11, 0x8, R8 ;  /* 0x000000080b087825 */ /* 0x001fca00078e0008 */
[----:B------:R1:W-:Y:S02]  /*0ac0*/  STG.E.64 desc[UR4][R8.64], R4 ;  /* 0x0000000408007986 */ /* 0x0003e4000c101b04 */
.L_x_13515:
[----:B------:R-:W-:-:S13]  /*0ad0*/  ISETP.GE.U32.AND P0, PT, R37, R26, PT ;  /* 0x0000001a2500720c */ /* 0x000fda0003f06070 */
[----:B------:R-:W-:Y:S05]  /*0ae0*/  @P0 BRA `(.L_x_13517) ;  /* 0x0000000000340947 */ /* 0x000fea0003800000 */
[----:B-1----:R-:W1:Y:S01]  /*0af0*/  LDC.64 R4, c[0x0][0x388] ;  /* 0x0000e200ff047b82 */ /* 0x002e620000000a00 */
[----:B0-----:R-:W-:Y:S02]  /*0b00*/  IMAD R9, R0, 0x400, R37 ;  /* 0x0000040000097824 */ /* 0x001fe400078e0225 */
[----:B------:R-:W-:Y:S02]  /*0b10*/  VIADD R37, R37, 0x80 ;  /* 0x0000008025257836 */ /* 0x000fe40000000000 */
[----:B-1----:R-:W-:-:S05]  /*0b20*/  IMAD.WIDE.U32 R4, R9, 0x8, R4 ;  /* 0x0000000809047825 */ /* 0x002fca00078e0004 */
[----:B------:R1:W-:Y:S02]  /*0b30*/  STG.E.64 desc[UR4][R4.64], R16 ;  /* 0x0000001004007986 */ /* 0x0003e4000c101b04 */
.L_x_13516:
[----:B------:R-:W-:-:S13]  /*0b40*/  ISETP.GE.U32.AND P0, PT, R37, R26, PT ;  /* 0x0000001a2500720c */ /* 0x000fda0003f06070 */
[----:B------:R-:W-:Y:S05]  /*0b50*/  @P0 BREAK.RELIABLE B1 ;  /* 0x0000000000010942 */ /* 0x000fea0003800100 */
[----:B------:R-:W-:Y:S05]  /*0b60*/  @P0 BRA `(.L_x_13518) ;  /* 0x0000000000300947 */ /* 0x000fea0003800000 */
[----:B-1----:R-:W1:Y:S01]  /*0b70*/  LDC.64 R4, c[0x0][0x388] ;  /* 0x0000e200ff047b82 */ /* 0x002e620000000a00 */
[----:B0-----:R-:W-:Y:S02]  /*0b80*/  IMAD R9, R0, 0x400, R37 ;  /* 0x0000040000097824 */ /* 0x001fe400078e0225 */
[----:B------:R-:W-:Y:S02]  /*0b90*/  VIADD R37, R37, 0x80 ;  /* 0x0000008025257836 */ /* 0x000fe40000000000 */
[----:B-1----:R-:W-:-:S05]  /*0ba0*/  IMAD.WIDE.U32 R4, R9, 0x8, R4 ;  /* 0x0000000809047825 */ /* 0x002fca00078e0004 */
[----:B------:R2:W-:Y:S02]  /*0bb0*/  STG.E.64 desc[UR4][R4.64], R14 ;  /* 0x0000000e04007986 */ /* 0x0005e4000c101b04 */
.L_x_13517:
[----:B------:R-:W-:Y:S05]  /*0bc0*/  BSYNC.RELIABLE B1 ;  /* 0x0000000000017941 */ /* 0x000fea0003800100 */
.L_x_13513:
[----:B------:R-:W-:-:S13]  /*0bd0*/  ISETP.GE.U32.AND P0, PT, R37, R26, PT ;  /* 0x0000001a2500720c */ /* 0x000fda0003f06070 */
[----:B-12---:R-:W1:Y:S01]  /*0be0*/  @!P0 LDC.64 R4, c[0x0][0x388] ;  /* 0x0000e200ff048b82 */ /* 0x006e620000000a00 */
[----:B0-----:R-:W-:Y:S02]  /*0bf0*/  @!P0 IMAD R9, R0, 0x400, R37 ;  /* 0x0000040000098824 */ /* 0x001fe400078e0225 */
[----:B------:R-:W-:Y:S02]  /*0c00*/  @!P0 VIADD R37, R37, 0x80 ;  /* 0x0000008025258836 */ /* 0x000fe40000000000 */
[----:B-1----:R-:W-:-:S05]  /*0c10*/  @!P0 IMAD.WIDE.U32 R4, R9, 0x8, R4 ;  /* 0x0000000809048825 */ /* 0x002fca00078e0004 */
[----:B------:R2:W-:Y:S02]  /*0c20*/  @!P0 STG.E.64 desc[UR4][R4.64], R6 ;  /* 0x0000000604008986 */ /* 0x0005e4000c101b04 */
.L_x_13518:
[----:B------:R-:W-:Y:S05]  /*0c30*/  BSYNC.RECONVERGENT B0 ;  /* 0x0000000000007941 */ /* 0x000fea0003800200 */
.L_x_13512:
[----:B------:R-:W-:Y:S05]  /*0c40*/  WARPSYNC.ALL ;  /* 0x0000000000007948 */ /* 0x000fea0003800000 */
[----:B------:R-:W-:-:S13]  /*0c50*/  ISETP.GE.U32.AND P0, PT, R37, R26, PT ;  /* 0x0000001a2500720c */ /* 0x000fda0003f06070 */
[----:B------:R-:W-:Y:S05]  /*0c60*/  @P0 EXIT ;  /* 0x000000000000094d */ /* 0x000fea0003800000 */
[----:B-12---:R-:W1:Y:S01]  /*0c70*/  LDC.64 R4, c[0x0][0x388] ;  /* 0x0000e200ff047b82 */ /* 0x006e620000000a00 */
[----:B------:R-:W-:-:S04]  /*0c80*/  IMAD R37, R0, 0x400, R37 ;  /* 0x0000040000257824 */ /* 0x000fc800078e0225 */
[----:B-1----:R-:W-:-:S05]  /*0c90*/  IMAD.WIDE.U32 R4, R37, 0x8, R4 ;  /* 0x0000000825047825 */ /* 0x002fca00078e0004 */
[----:B------:R-:W-:Y:S01]  /*0ca0*/  STG.E.64 desc[UR4][R4.64], R2 ;  /* 0x0000000204007986 */ /* 0x000fe2000c101b04 */
[----:B------:R-:W-:Y:S05]  /*0cb0*/  EXIT ;  /* 0x000000000000794d */ /* 0x000fea0003800000 */
.L_x_13511:
[----:B------:R-:W0:Y:S01]  /*0cc0*/  S2R R2, SR_TID.X ;  /* 0x0000000000027919 */ /* 0x000e220000002100 */
[----:B------:R-:W1:Y:S01]  /*0cd0*/  LDC.64 R28, c[0x0][0x390] ;  /* 0x0000e400ff1c7b82 */ /* 0x000e620000000a00 */
[----:B------:R-:W-:-:S07]  /*0ce0*/  IMAD.SHL.U32 R0, R0, 0x400, RZ ;  /* 0x0000040000007824 */ /* 0x000fce00078e00ff */
[----:B------:R-:W2:Y:S01]  /*0cf0*/  LDC.64 R36, c[0x0][0x398] ;  /* 0x0000e600ff247b82 */ /* 0x000ea20000000a00 */
[----:B-1----:R-:W-:-:S04]  /*0d00*/  IMAD.WIDE.U32 R28, R0, 0x8, R28 ;  /* 0x00000008001c7825 */ /* 0x002fc800078e001c */
[----:B0-----:R-:W-:-:S04]  /*0d10*/  IMAD.WIDE.U32 R28, R2, 0x10, R28 ;  /* 0x00000010021c7825 */ /* 0x001fc800078e001c */
[----:B--2---:R-:W-:Y:S01]  /*0d20*/  IMAD.WIDE.U32 R36, R0, 0x8, R36 ;  /* 0x0000000800247825 */ /* 0x004fe200078e0024 */
[----:B------:R-:W2:Y:S04]  /*0d30*/  LDG.E.128 R4, desc[UR4][R28.64] ;  /* 0x000000041c047981 */ /* 0x000ea8000c1e1d00 */
[----:B------:R-:W3:Y:S01]  /*0d40*/  LDG.E.128 R12, desc[UR4][R28.64+0x800] ;  /* 0x000800041c0c7981 */ /* 0x000ee2000c1e1d00 */
[----:B------:R-:W-:-:S03]  /*0d50*/  IMAD.WIDE.U32 R36, R2, 0x10, R36 ;  /* 0x0000001002247825 */ /* 0x000fc600078e0024 */
[----:B------:R-:W4:Y:S04]  /*0d60*/  LDG.E.128 R20, desc[UR4][R28.64+0x1000] ;  /* 0x001000041c147981 */ /* 0x000f28000c1e1d00 */
[----:B------:R-:W2:Y:S04]  /*0d70*/  LDG.E.128 R8, desc[UR4][R36.64] ;  /* 0x0000000424087981 */ /* 0x000ea8000c1e1d00 */
[----:B------:R-:W5:Y:S04]  /*0d80*/  LDG.E.128 R16, desc[UR4][R36.64+0x800] ;  /* 0x0008000424107981 */ /* 0x000f68000c1e1d00 */
[----:B------:R-:W4:Y:S04]  /*0d90*/  LDG.E.128 R24, desc[UR4][R36.64+0x1000] ;  /* 0x0010000424187981 */ /* 0x000f28000c1e1d00 */
[----:B------:R-:W4:Y:S04]  /*0da0*/  LDG.E.128 R32, desc[UR4][R36.64+0x1800] ;  /* 0x0018000424207981 */ /* 0x000f28000c1e1d00 */
[----:B------:R-:W4:Y:S01]  /*0db0*/  LDG.E.128 R28, desc[UR4][R28.64+0x1800] ;  /* 0x001800041c1c7981 */ /* 0x000f22000c1e1d00 */
[----:B--2---:R-:W-:-:S02]  /*0dc0*/  SHF.L.U64.HI R3, R4, R8, R5 ;  /* 0x0000000804037219 */ /* 0x004fc40000010205 */
[----:B------:R-:W-:Y:S02]  /*0dd0*/  SHF.L.U32 R4, R4, R8, RZ ;  /* 0x0000000804047219 */ /* 0x000fe400000006ff */
[----:B------:R-:W-:Y:S02]  /*0de0*/  ISETP.GT.U32.AND P5, PT, R8, 0x3f, PT ;  /* 0x0000003f0800780c */ /* 0x000fe40003fa4070 */
[CC--:B------:R-:W-:Y:S02]  /*0df0*/  SHF.L.U64.HI R5, R6.reuse, R10.reuse, R7 ;  /* 0x0000000a06057219 */ /* 0x0c0fe40000010207 */
[----:B------:R-:W-:Y:S02]  /*0e00*/  SHF.L.U32 R8, R6, R10, RZ ;  /* 0x0000000a06087219 */ /* 0x000fe400000006ff */
[----:B------:R-:W0:Y:S01]  /*0e10*/  LDC.64 R6, c[0x0][0x388] ;  /* 0x0000e200ff067b82 */ /* 0x000e220000000a00 */
[----:B------:R-:W-:Y:S02]  /*0e20*/  ISETP.GT.U32.AND P0, PT, R10, 0x3f, PT ;  /* 0x0000003f0a00780c */ /* 0x000fe40003f04070 */
[----:B------:R-:W-:-:S02]  /*0e30*/  ISETP.GT.U32.AND.EX P5, PT, R9, RZ, PT, P5 ;  /* 0x000000ff0900720c */ /* 0x000fc40003fa4150 */
[----:B-----5:R-:W-:Y:S02]  /*0e40*/  ISETP.GT.U32.AND P4, PT, R16, 0x3f, PT ;  /* 0x0000003f1000780c */ /* 0x020fe40003f84070 */
[----:B------:R-:W-:Y:S02]  /*0e50*/  ISETP.GT.U32.AND.EX P0, PT, R11, RZ, PT, P0 ;  /* 0x000000ff0b00720c */ /* 0x000fe40003f04100 */
[----:B------:R-:W-:Y:S02]  /*0e60*/  ISETP.GT.U32.AND P3, PT, R18, 0x3f, PT ;  /* 0x0000003f1200780c */ /* 0x000fe40003f64070 */
[CC--:B---3--:R-:W-:Y:S02]  /*0e70*/  SHF.L.U64.HI R9, R12.reuse, R16.reuse, R13 ;  /* 0x000000100c097219 */ /* 0x0c8fe4000001020d */
[----:B------:R-:W-:Y:S02]  /*0e80*/  SHF.L.U32 R12, R12, R16, RZ ;  /* 0x000000100c0c7219 */ /* 0x000fe400000006ff */
[----:B------:R-:W-:-:S02]  /*0e90*/  ISETP.GT.U32.AND.EX P4, PT, R17, RZ, PT, P4 ;  /* 0x000000ff1100720c */ /* 0x000fc40003f84140 */
[----:B------:R-:W-:Y:S02]  /*0ea0*/  SEL R16, R4, RZ, !P5 ;  /* 0x000000ff04107207 */ /* 0x000fe40006800000 */
[-C--:B------:R-:W-:Y:S02]  /*0eb0*/  SHF.L.U64.HI R10, R14, R18.reuse, R15 ;  /* 0x000000120e0a7219 */ /* 0x080fe4000001020f */
[----:B------:R-:W-:Y:S02]  /*0ec0*/  ISETP.GT.U32.AND.EX P3, PT, R19, RZ, PT, P3 ;  /* 0x000000ff1300720c */ /* 0x000fe40003f64130 */
[----:B------:R-:W-:Y:S01]  /*0ed0*/  SEL R17, R3, RZ, !P5 ;  /* 0x000000ff03117207 */ /* 0x000fe20006800000 */
[----:B0-----:R-:W-:Y:S01]  /*0ee0*/  IMAD.WIDE.U32 R6, R0, 0x8, R6 ;  /* 0x0000000800067825 */ /* 0x001fe200078e0006 */
[----:B------:R-:W-:Y:S02]  /*0ef0*/  SEL R4, R8, RZ, !P0 ;  /* 0x000000ff08047207 */ /* 0x000fe40004000000 */
[----:B------:R-:W-:-:S02]  /*0f00*/  SHF.L.U32 R14, R14, R18, RZ ;  /* 0x000000120e0e7219 */ /* 0x000fc400000006ff */
[----:B------:R-:W-:Y:S01]  /*0f10*/  SEL R11, R5, RZ, !P0 ;  /* 0x000000ff050b7207 */ /* 0x000fe20004000000 */
[----:B------:R-:W-:Y:S01]  /*0f20*/  IMAD.WIDE.U32 R6, R2, 0x10, R6 ;  /* 0x0000001002067825 */ /* 0x000fe200078e0006 */
[----:B----4-:R-:W-:Y:S02]  /*0f30*/  ISETP.GT.U32.AND P2, PT, R24, 0x3f, PT ;  /* 0x0000003f1800780c */ /* 0x010fe40003f44070 */
[----:B------:R-:W-:Y:S01]  /*0f40*/  ISETP.GT.U32.AND P1, PT, R26, 0x3f, PT ;  /* 0x0000003f1a00780c */ /* 0x000fe20003f24070 */
[----:B------:R-:W-:Y:S01]  /*0f50*/  IMAD.MOV.U32 R8, RZ, RZ, R16 ;  /* 0x000000ffff087224 */ /* 0x000fe200078e0010 */
[----:B------:R-:W-:Y:S01]  /*0f60*/  SEL R5, R9, RZ, !P4 ;  /* 0x000000ff09057207 */ /* 0x000fe20006000000 */
[----:B------:R-:W-:Y:S01]  /*0f70*/  IMAD.MOV.U32 R9, RZ, RZ, R17 ;  /* 0x000000ffff097224 */ /* 0x000fe200078e0011 */
[----:B------:R-:W-:Y:S01]  /*0f80*/  SEL R15, R10, RZ, !P3 ;  /* 0x000000ff0a0f7207 */ /* 0x000fe20005800000 */
[----:B------:R-:W-:Y:S01]  /*0f90*/  IMAD.MOV.U32 R10, RZ, RZ, R4 ;  /* 0x000000ffff0a7224 */ /* 0x000fe200078e0004 */
[----:B------:R-:W-:-:S02]  /*0fa0*/  SEL R12, R12, RZ, !P4 ;  /* 0x000000ff0c0c7207 */ /* 0x000fc40006000000 */
[----:B------:R-:W-:Y:S02]  /*0fb0*/  SEL R14, R14, RZ, !P3 ;  /* 0x000000ff0e0e7207 */ /* 0x000fe40005800000 */
[----:B------:R-:W-:Y:S02]  /*0fc0*/  SHF.L.U64.HI R0, R20, R24, R21 ;  /* 0x0000001814007219 */ /* 0x000fe40000010215 */
[----:B------:R-:W-:Y:S02]  /*0fd0*/  SHF.L.U64.HI R2, R22, R26, R23 ;  /* 0x0000001a16027219 */ /* 0x000fe40000010217 */
[----:B------:R-:W-:Y:S02]  /*0fe0*/  SHF.L.U32 R20, R20, R24, RZ ;  /* 0x0000001814147219 */ /* 0x000fe400000006ff */
[----:B------:R-:W-:Y:S02]  /*0ff0*/  SHF.L.U32 R22, R22, R26, RZ ;  /* 0x0000001a16167219 */ /* 0x000fe400000006ff */
[----:B------:R-:W-:-:S02]  /*1000*/  ISETP.GT.U32.AND.EX P2, PT, R25, RZ, PT, P2 ;  /* 0x000000ff1900720c */ /* 0x000fc40003f44120 */
[----:B------:R-:W-:Y:S01]  /*1010*/  ISETP.GT.U32.AND.EX P1, PT, R27, RZ, PT, P1 ;  /* 0x000000ff1b00720c */ /* 0x000fe20003f24110 */
[----:B------:R0:W-:Y:S01]  /*1020*/  STG.E.128 desc[UR4][R6.64], R8 ;  /* 0x0000000806007986 */ /* 0x0001e2000c101d04 */
[----:B------:R-:W-:Y:S02]  /*1030*/  ISETP.GT.U32.AND P6, PT, R32, 0x3f, PT ;  /* 0x0000003f2000780c */ /* 0x000fe40003fc4070 */
[----:B------:R-:W-:Y:S02]  /*1040*/  ISETP.GT.U32.AND P5, PT, R34, 0x3f, PT ;  /* 0x0000003f2200780c */ /* 0x000fe40003fa4070 */
[----:B------:R-:W-:Y:S02]  /*1050*/  SEL R20, R20, RZ, !P2 ;  /* 0x000000ff14147207 */ /* 0x000fe40005000000 */
[----:B------:R-:W-:Y:S02]  /*1060*/  SEL R21, R0, RZ, !P2 ;  /* 0x000000ff00157207 */ /* 0x000fe40005000000 */
[----:B------:R-:W-:-:S02]  /*1070*/  SEL R22, R22, RZ, !P1 ;  /* 0x000000ff16167207 */ /* 0x000fc40004800000 */
[----:B------:R-:W-:Y:S02]  /*1080*/  SEL R23, R2, RZ, !P1 ;  /* 0x000000ff02177207 */ /* 0x000fe40004800000 */
[----:B------:R-:W-:Y:S02]  /*1090*/  SHF.L.U64.HI R13, R28, R32, R29 ;  /* 0x000000201c0d7219 */ /* 0x000fe4000001021d */
[----:B------:R-:W-:Y:S01]  /*10a0*/  SHF.L.U64.HI R3, R30, R34, R31 ;  /* 0x000000221e037219 */ /* 0x000fe2000001021f */
[----:B0-----:R-:W-:Y:S02]  /*10b0*/  IMAD.MOV.U32 R8, RZ, RZ, R12 ;  /* 0x000000ffff087224 */ /* 0x001fe400078e000c */
[----:B------:R-:W-:Y:S02]  /*10c0*/  IMAD.MOV.U32 R9, RZ, RZ, R5 ;  /* 0x000000ffff097224 */ /* 0x000fe400078e0005 */
[----:B------:R-:W-:Y:S02]  /*10d0*/  IMAD.MOV.U32 R10, RZ, RZ, R14 ;  /* 0x000000ffff0a7224 */ /* 0x000fe400078e000e */
[----:B------:R-:W-:Y:S01]  /*10e0*/  IMAD.MOV.U32 R11, RZ, RZ, R15 ;  /* 0x000000ffff0b7224 */ /* 0x000fe200078e000f */
[----:B------:R-:W-:-:S02]  /*10f0*/  SHF.L.U32 R28, R28, R32, RZ ;  /* 0x000000201c1c7219 */ /* 0x000fc400000006ff */
[----:B------:R-:W-:Y:S02]  /*1100*/  SHF.L.U32 R30, R30, R34, RZ ;  /* 0x000000221e1e7219 */ /* 0x000fe400000006ff */
[----:B------:R-:W-:Y:S02]  /*1110*/  ISETP.GT.U32.AND.EX P6, PT, R33, RZ, PT, P6 ;  /* 0x000000ff2100720c */ /* 0x000fe40003fc4160 */
[----:B------:R-:W-:Y:S01]  /*1120*/  ISETP.GT.U32.AND.EX P5, PT, R35, RZ, PT, P5 ;  /* 0x000000ff2300720c */ /* 0x000fe20003fa4150 */
[----:B------:R0:W-:Y:S01]  /*1130*/  STG.E.128 desc[UR4][R6.64+0x800], R8 ;  /* 0x0008000806007986 */ /* 0x0001e2000c101d04 */
[----:B------:R-:W-:Y:S02]  /*1140*/  SEL R28, R28, RZ, !P6 ;  /* 0x000000ff1c1c7207 */ /* 0x000fe40007000000 */
[----:B------:R-:W-:Y:S02]  /*1150*/  SEL R29, R13, RZ, !P6 ;  /* 0x000000ff0d1d7207 */ /* 0x000fe40007000000 */
[----:B------:R-:W-:-:S02]  /*1160*/  SEL R30, R30, RZ, !P5 ;  /* 0x000000ff1e1e7207 */ /* 0x000fc40006800000 */
[----:B------:R-:W-:Y:S01]  /*1170*/  SEL R31, R3, RZ, !P5 ;  /* 0x000000ff031f7207 */ /* 0x000fe20006800000 */
        /* <DEDUP_REMOVED lines=11> */
.L_x_13519:
        /* <DEDUP_REMOVED lines=13> */
.L_x_21164:


//--------------------- .text._ZN2at6native29vectorized_elementwise_kernelILi4ENS0_13BinaryFunctorIlllZZZNS0_18lshift_kernel_cudaERNS_18TensorIteratorBaseEENKUlvE_clEvENKUlvE2_clEvEUlllE_EESt5arrayIPcLm3EEEEviT0_T1_ --------------------------
	.section	.text._ZN2at6native29vectorized_elementwise_kernelILi4ENS0_13BinaryFunctorIlllZZZNS0_18lshift_kernel_cudaERNS_18TensorIteratorBaseEENKUlvE_clEvENKUlvE2_clEvEUlllE_EESt5arrayIPcLm3EEEEviT0_T1_,"ax",@progbits
	.align	128
        .global         _ZN2at6native29vectorized_elementwise_kernelILi4ENS0_13BinaryFunctorIlllZZZNS0_18lshift_kernel_cudaERNS_18TensorIteratorBaseEENKUlvE_clEvENKUlvE2_clEvEUlllE_EESt5arrayIPcLm3EEEEviT0_T1_
        .type           _ZN2at6native29vectorized_elementwise_kernelILi4ENS0_13BinaryFunctorIlllZZZNS0_18lshift_kernel_cudaERNS_18TensorIteratorBaseEENKUlvE_clEvENKUlvE2_clEvEUlllE_EESt5arrayIPcLm3EEEEviT0_T1_,@function
        .size           _ZN2at6native29vectorized_elementwise_kernelILi4ENS0_13BinaryFunctorIlllZZZNS0_18lshift_kernel_cudaERNS_18TensorIteratorBaseEENKUlvE_clEvENKUlvE2_clEvEUlllE_EESt5arrayIPcLm3EEEEviT0_T1_,(.L_x_21165 - _ZN2at6native29vectorized_elementwise_kernelILi4ENS0_13BinaryFunctorIlllZZZNS0_18lshift_kernel_cudaERNS_18TensorIteratorBaseEENKUlvE_clEvENKUlvE2_clEvEUlllE_EESt5arrayIPcLm3EEEEviT0_T1_)
        .other          _ZN2at6native29vectorized_elementwise_kernelILi4ENS0_13BinaryFunctorIlllZZZNS0_18lshift_kernel_cudaERNS_18TensorIteratorBaseEENKUlvE_clEvENKUlvE2_clEvEUlllE_EESt5arrayIPcLm3EEEEviT0_T1_,@"STO_CUDA_ENTRY STV_DEFAULT"
_ZN2at6native29vectorized_elementwise_kernelILi4ENS0_13BinaryFunctorIlllZZZNS0_18lshift_kernel_cudaERNS_18TensorIteratorBaseEENKUlvE_clEvENKUlvE2_clEvEUlllE_EESt5arrayIPcLm3EEEEviT0_T1_:
.text._ZN2at6native29vectorized_elementwise_kernelILi4ENS0_13BinaryFunctorIlllZZZNS0_18lshift_kernel_cudaERNS_18TensorIteratorBaseEENKUlvE_clEvENKUlvE2_clEvEUlllE_EESt5arrayIPcLm3EEEEviT0_T1_:
        /* <DEDUP_REMOVED lines=166> */
.L_x_13523:
[----:B------:R-:W-:-:S13]  /*0a60*/  ISETP.GE.U32.AND P0, PT, R37, R26, PT ;  /* 0x0000001a2500720c */ /* 0x000fda0003f06070 */
[----:B------:R-:W-:Y:S05]  /*0a70*/  @P0 BRA `(.L_x_13525) ;  /* 0x0000000000300947 */ /* 0x000fea0003800000 */
[----:B0-----:R-:W0:Y:S01]  /*0a80*/  LDC.64 R8, c[0x0][0x388] ;  /* 0x0000e200ff087b82 */ /* 0x001e220000000a00 */
[----:B------:R-:W-:Y:S02]  /*0a90*/  IMAD R11, R0, 0x400, R37 ;  /* 0x00000400000b7824 */ /* 0x000fe400078e0225 */
[----:B------:R-:W-:Y:S02]  /*0aa0*/  VIADD R37, R37, 0x80 ;  /* 0x0000008025257836 */ /* 0x000fe40000000000 */
[----:B0-----:R-:W-:-:S05]  /*0ab0*/  IMAD.WIDE.U32 R8, R11, 0x8, R8 ;  /* 0x000000080b087825 */ /* 0x001fca00078e0008 */
[----:B------:R1:W-:Y:S02]  /*0ac0*/  STG.E.64 desc[UR4][R8.64], R4 ;  /* 0x0000000408007986 */ /* 0x0003e4000c101b04 */
.L_x_13524:
[----:B------:R-:W-:-:S13]  /*0ad0*/  ISETP.GE.U32.AND P0, PT, R37, R26, PT ;  /* 0x0000001a2500720c */ /* 0x000fda0003f06070 */
[----:B------:R-:W-:Y:S05]  /*0ae0*/  @P0 BRA `(.L_x_13526) ;  /* 0x0000000000340947 */ /* 0x000fea0003800000 */
[----:B-1----:R-:W1:Y:S01]  /*0af0*/  LDC.64 R4, c[0x0][0x388] ;  /* 0x0000e200ff047b82 */ /* 0x002e620000000a00 */
[----:B0-----:R-:W-:Y:S02]  /*0b00*/  IMAD R9, R0, 0x400, R37 ;  /* 0x0000040000097824 */ /* 0x001fe400078e0225 */
[----:B------:R-:W-:Y:S02]  /*0b10*/  VIADD R37, R37, 0x80 ;  /* 0x0000008025257836 */ /* 0x000fe40000000000 */
[----:B-1----:R-:W-:-:S05]  /*0b20*/  IMAD.WIDE.U32 R4, R9, 0x8, R4 ;  /* 0x0000000809047825 */ /* 0x002fca00078e0004 */
[----:B------:R1:W-:Y:S02]  /*0b30*/  STG.E.64 desc[UR4][R4.64], R16 ;  /* 0x0000001004007986 */ /* 0x0003e4000c101b04 */
.L_x_13525:
        /* <DEDUP_REMOVED lines=8> */
.L_x_13526:
[----:B------:R-:W-:Y:S05]  /*0bc0*/  BSYNC.RELIABLE B1 ;  /* 0x0000000000017941 */ /* 0x000fea0003800100 */
.L_x_13522:
[----:B------:R-:W-:-:S13]  /*0bd0*/  ISETP.GE.U32.AND P0, PT, R37, R26, PT ;  /* 0x0000001a2500720c */ /* 0x000fda0003f06070 */
[----:B-12---:R-:W1:Y:S01]  /*0be0*/  @!P0 LDC.64 R4, c[0x0][0x388] ;  /* 0x0000e200ff048b82 */ /* 0x006e620000000a00 */
[----:B0-----:R-:W-:Y:S02]  /*0bf0*/  @!P0 IMAD R9, R0, 0x400, R37 ;  /* 0x0000040000098824 */ /* 0x001fe400078e0225 */
[----:B------:R-:W-:Y:S02]  /*0c00*/  @!P0 VIADD R37, R37, 0x80 ;  /* 0x0000008025258836 */ /* 0x000fe40000000000 */
[----:B-1----:R-:W-:-:S05]  /*0c10*/  @!P0 IMAD.WIDE.U32 R4, R9, 0x8, R4 ;  /* 0x0000000809048825 */ /* 0x002fca00078e0004 */
[----:B------:R2:W-:Y:S02]  /*0c20*/  @!P0 STG.E.64 desc[UR4][R4.64], R6 ;  /* 0x0000000604008986 */ /* 0x0005e4000c101b04 */
.L_x_13527:
[----:B------:R-:W-:Y:S05]  /*0c30*/  BSYNC.RECONVERGENT B0 ;  /* 0x0000000000007941 */ /* 0x000fea0003800200 */
.L_x_13521:
        /* <DEDUP_REMOVED lines=8> */
.L_x_13520:
[----:B------:R-:W0:Y:S01]  /*0cc0*/  S2R R2, SR_TID.X ;  /* 0x0000000000027919 */ /* 0x000e220000002100 */
[----:B------:R-:W1:Y:S01]  /*0cd0*/  LDC.64 R4, c[0x0][0x390] ;  /* 0x0000e400ff047b82 */ /* 0x000e620000000a00 */
[----:B------:R-:W-:-:S07]  /*0ce0*/  IMAD.SHL.U32 R0, R0, 0x400, RZ ;  /* 0x0000040000007824 */ /* 0x000fce00078e00ff */
[----:B------:R-:W2:Y:S01]  /*0cf0*/  LDC.64 R6, c[0x0][0x398] ;  /* 0x0000e600ff067b82 */ /* 0x000ea20000000a00 */
[----:B-1----:R-:W-:-:S04]  /*0d00*/  IMAD.WIDE.U32 R4, R0, 0x8, R4 ;  /* 0x0000000800047825 */ /* 0x002fc800078e0004 */
[----:B0-----:R-:W-:-:S04]  /*0d10*/  IMAD.WIDE.U32 R20, R2, 0x20, R4 ;  /* 0x0000002002147825 */ /* 0x001fc800078e0004 */
[----:B--2---:R-:W-:-:S04]  /*0d20*/  IMAD.WIDE.U32 R6, R0, 0x8, R6 ;  /* 0x0000000800067825 */ /* 0x004fc800078e0006 */
[----:B------:R-:W-:Y:S02]  /*0d30*/  IMAD.WIDE.U32 R28, R2, 0x20, R6 ;  /* 0x00000020021c7825 */ /* 0x000fe400078e0006 */
[----:B------:R-:W2:Y:S04]  /*0d40*/  LDG.E.ENL2.256 R8, R4, desc[UR4][R20.64] ;  /* 0xfe0000041404797e */ /* 0x000ea80008121908 */
[----:B------:R-:W2:Y:S04]  /*0d50*/  LDG.E.ENL2.256 R16, R12, desc[UR4][R28.64] ;  /* 0xfe0000041c0c797e */ /* 0x000ea80008121910 */
[----:B------:R-:W3:Y:S04]  /*0d60*/  LDG.E.ENL2.256 R24, R20, desc[UR4][R20.64+0x1000] ;  /* 0xfe0080041414797e */ /* 0x000ee80008121918 */
[----:B------:R-:W4:Y:S01]  /*0d70*/  LDG.E.ENL2.256 R32, R28, desc[UR4][R28.64+0x1000] ;  /* 0xfe0080041c1c797e */ /* 0x000f220008121920 */
[----:B--2---:R-:W-:-:S02]  /*0d80*/  SHF.L.U64.HI R3, R4, R12, R5 ;  /* 0x0000000c04037219 */ /* 0x004fc40000010205 */
[----:B------:R-:W-:Y:S02]  /*0d90*/  SHF.L.U32 R36, R4, R12, RZ ;  /* 0x0000000c04247219 */ /* 0x000fe400000006ff */
[----:B------:R-:W0:Y:S01]  /*0da0*/  LDC.64 R4, c[0x0][0x388] ;  /* 0x0000e200ff047b82 */ /* 0x000e220000000a00 */
[----:B------:R-:W-:Y:S02]  /*0db0*/  ISETP.GT.U32.AND P1, PT, R12, 0x3f, PT ;  /* 0x0000003f0c00780c */ /* 0x000fe40003f24070 */
[----:B------:R-:W-:Y:S02]  /*0dc0*/  ISETP.GT.U32.AND P0, PT, R14, 0x3f, PT ;  /* 0x0000003f0e00780c */ /* 0x000fe40003f04070 */
[----:B------:R-:W-:Y:S02]  /*0dd0*/  ISETP.GT.U32.AND P4, PT, R16, 0x3f, PT ;  /* 0x0000003f1000780c */ /* 0x000fe40003f84070 */
[----:B------:R-:W-:Y:S02]  /*0de0*/  ISETP.GT.U32.AND.EX P1, PT, R13, RZ, PT, P1 ;  /* 0x000000ff0d00720c */ /* 0x000fe40003f24110 */
[----:B------:R-:W-:-:S02]  /*0df0*/  SHF.L.U64.HI R7, R6, R14, R7 ;  /* 0x0000000e06077219 */ /* 0x000fc40000010207 */
[----:B------:R-:W-:Y:S02]  /*0e00*/  SHF.L.U32 R6, R6, R14, RZ ;  /* 0x0000000e06067219 */ /* 0x000fe400000006ff */
[----:B------:R-:W-:Y:S02]  /*0e10*/  ISETP.GT.U32.AND.EX P0, PT, R15, RZ, PT, P0 ;  /* 0x000000ff0f00720c */ /* 0x000fe40003f04100 */
[CC--:B------:R-:W-:Y:S02]  /*0e20*/  SHF.L.U64.HI R9, R8.reuse, R16.reuse, R9 ;  /* 0x0000001008097219 */ /* 0x0c0fe40000010209 */
[----:B------:R-:W-:Y:S02]  /*0e30*/  SHF.L.U32 R8, R8, R16, RZ ;  /* 0x0000001008087219 */ /* 0x000fe400000006ff */
[----:B------:R-:W-:Y:S02]  /*0e40*/  ISETP.GT.U32.AND P3, PT, R18, 0x3f, PT ;  /* 0x0000003f1200780c */ /* 0x000fe40003f64070 */
[----:B------:R-:W-:-:S02]  /*0e50*/  ISETP.GT.U32.AND.EX P4, PT, R17, RZ, PT, P4 ;  /* 0x000000ff1100720c */ /* 0x000fc40003f84140 */
[----:B----4-:R-:W-:Y:S01]  /*0e60*/  ISETP.GT.U32.AND P2, PT, R28, 0x3f, PT ;  /* 0x0000003f1c00780c */ /* 0x010fe20003f44070 */
[----:B0-----:R-:W-:Y:S01]  /*0e70*/  IMAD.WIDE.U32 R4, R0, 0x8, R4 ;  /* 0x0000000800047825 */ /* 0x001fe200078e0004 */
[----:B------:R-:W-:Y:S02]  /*0e80*/  ISETP.GT.U32.AND P6, PT, R30, 0x3f, PT ;  /* 0x0000003f1e00780c */ /* 0x000fe40003fc4070 */
[----:B------:R-:W-:Y:S02]  /*0e90*/  ISETP.GT.U32.AND P5, PT, R32, 0x3f, PT ;  /* 0x0000003f2000780c */ /* 0x000fe40003fa4070 */
[----:B------:R-:W-:Y:S01]  /*0ea0*/  SEL R36, R36, RZ, !P1 ;  /* 0x000000ff24247207 */ /* 0x000fe20004800000 */
[----:B------:R-:W-:Y:S01]  /*0eb0*/  IMAD.WIDE.U32 R4, R2, 0x20, R4 ;  /* 0x0000002002047825 */ /* 0x000fe200078e0004 */
[----:B------:R-:W-:Y:S02]  /*0ec0*/  SEL R37, R3, RZ, !P1 ;  /* 0x000000ff03257207 */ /* 0x000fe40004800000 */
[----:B------:R-:W-:-:S02]  /*0ed0*/  ISETP.GT.U32.AND P1, PT, R34, 0x3f, PT ;  /* 0x0000003f2200780c */ /* 0x000fc40003f24070 */
[-C--:B------:R-:W-:Y:S02]  /*0ee0*/  SHF.L.U64.HI R0, R10, R18.reuse, R11 ;  /* 0x000000120a007219 */ /* 0x080fe4000001020b */
[----:B------:R-:W-:Y:S02]  /*0ef0*/  SEL R16, R6, RZ, !P0 ;  /* 0x000000ff06107207 */ /* 0x000fe40004000000 */
[----:B------:R-:W-:Y:S02]  /*0f00*/  ISETP.GT.U32.AND.EX P3, PT, R19, RZ, PT, P3 ;  /* 0x000000ff1300720c */ /* 0x000fe40003f64130 */
[----:B------:R-:W-:Y:S02]  /*0f10*/  SHF.L.U32 R10, R10, R18, RZ ;  /* 0x000000120a0a7219 */ /* 0x000fe400000006ff */
[----:B---3--:R-:W-:Y:S02]  /*0f20*/  SHF.L.U64.HI R13, R20, R28, R21 ;  /* 0x0000001c140d7219 */ /* 0x008fe40000010215 */
[----:B------:R-:W-:-:S02]  /*0f30*/  SHF.L.U64.HI R12, R22, R30, R23 ;  /* 0x0000001e160c7219 */ /* 0x000fc40000010217 */
[----:B------:R-:W-:Y:S02]  /*0f40*/  SHF.L.U64.HI R11, R24, R32, R25 ;  /* 0x00000020180b7219 */ /* 0x000fe40000010219 */
[----:B------:R-:W-:Y:S02]  /*0f50*/  ISETP.GT.U32.AND.EX P2, PT, R29, RZ, PT, P2 ;  /* 0x000000ff1d00720c */ /* 0x000fe40003f44120 */
[----:B------:R-:W-:Y:S02]  /*0f60*/  ISETP.GT.U32.AND.EX P6, PT, R31, RZ, PT, P6 ;  /* 0x000000ff1f00720c */ /* 0x000fe40003fc4160 */
[----:B------:R-:W-:Y:S02]  /*0f70*/  ISETP.GT.U32.AND.EX P5, PT, R33, RZ, PT, P5 ;  /* 0x000000ff2100720c */ /* 0x000fe40003fa4150 */
[----:B------:R-:W-:Y:S02]  /*0f80*/  SEL R17, R7, RZ, !P0 ;  /* 0x000000ff07117207 */ /* 0x000fe40004000000 */
[----:B------:R-:W-:Y:S01]  /*0f90*/  SEL R3, R8, RZ, !P4 ;  /* 0x000000ff08037207 */ /* 0x000fe20006000000 */
[----:B------:R-:W-:Y:S01]  /*0fa0*/  IMAD.MOV.U32 R8, RZ, RZ, R36 ;  /* 0x000000ffff087224 */ /* 0x000fe200078e0024 */
[----:B------:R-:W-:Y:S01]  /*0fb0*/  SEL R6, R9, RZ, !P4 ;  /* 0x000000ff09067207 */ /* 0x000fe20006000000 */
[----:B------:R-:W-:Y:S01]  /*0fc0*/  IMAD.MOV.U32 R9, RZ, RZ, R37 ;  /* 0x000000ffff097224 */ /* 0x000fe200078e0025 */
[----:B------:R-:W-:-:S02]  /*0fd0*/  SHF.L.U64.HI R2, R26, R34, R27 ;  /* 0x000000221a027219 */ /* 0x000fc4000001021b */
[----:B------:R-:W-:Y:S02]  /*0fe0*/  SHF.L.U32 R20, R20, R28, RZ ;  /* 0x0000001c14147219 */ /* 0x000fe400000006ff */
[----:B------:R-:W-:Y:S02]  /*0ff0*/  SHF.L.U32 R22, R22, R30, RZ ;  /* 0x0000001e16167219 */ /* 0x000fe400000006ff */
[----:B------:R-:W-:Y:S02]  /*1000*/  SHF.L.U32 R24, R24, R32, RZ ;  /* 0x0000002018187219 */ /* 0x000fe400000006ff */
[----:B------:R-:W-:Y:S02]  /*1010*/  SHF.L.U32 R26, R26, R34, RZ ;  /* 0x000000221a1a7219 */ /* 0x000fe400000006ff */
[----:B------:R-:W-:Y:S02]  /*1020*/  ISETP.GT.U32.AND.EX P1, PT, R35, RZ, PT, P1 ;  /* 0x000000ff2300720c */ /* 0x000fe40003f24110 */
[----:B------:R-:W-:Y:S01]  /*1030*/  SEL R14, R10, RZ, !P3 ;  /* 0x000000ff0a0e7207 */ /* 0x000fe20005800000 */
[----:B------:R-:W-:Y:S01]  /*1040*/  IMAD.MOV.U32 R10, RZ, RZ, R16 ;  /* 0x000000ffff0a7224 */ /* 0x000fe200078e0010 */
[----:B------:R-:W-:Y:S01]  /*1050*/  SEL R21, R13, RZ, !P2 ;  /* 0x000000ff0d157207 */ /* 0x000fe20005000000 */
[----:B------:R-:W-:Y:S01]  /*1060*/  IMAD.MOV.U32 R13, RZ, RZ, R6 ;  /* 0x000000ffff0d7224 */ /* 0x000fe200078e0006 */
[----:B------:R-:W-:Y:S01]  /*1070*/  SEL R23, R12, RZ, !P6 ;  /* 0x000000ff0c177207 */ /* 0x000fe20007000000 */
[----:B------:R-:W-:Y:S01]  /*1080*/  IMAD.MOV.U32 R12, RZ, RZ, R3 ;  /* 0x000000ffff0c7224 */ /* 0x000fe200078e0003 */
[----:B------:R-:W-:Y:S01]  /*1090*/  SEL R25, R11, RZ, !P5 ;  /* 0x000000ff0b197207 */ /* 0x000fe20006800000 */
[----:B------:R-:W-:Y:S01]  /*10a0*/  IMAD.MOV.U32 R11, RZ, RZ, R17 ;  /* 0x000000ffff0b7224 */ /* 0x000fe200078e0011 */
[----:B------:R-:W-:-:S02]  /*10b0*/  SEL R15, R0, RZ, !P3 ;  /* 0x000000ff000f7207 */ /* 0x000fc40005800000 */
[----:B------:R-:W-:Y:S02]  /*10c0*/  SEL R20, R20, RZ, !P2 ;  /* 0x000000ff14147207 */ /* 0x000fe40005000000 */
[----:B------:R-:W-:Y:S01]  /*10d0*/  SEL R22, R22, RZ, !P6 ;  /* 0x000000ff16167207 */ /* 0x000fe20007000000 */
[----:B------:R0:W-:Y:S01]  /*10e0*/  STG.E.ENL2.256 desc[UR4][R4.64], R8, R12 ;  /* 0xf8000008040c797f */ /* 0x0001e2000f121804 */
[----:B------:R-:W-:Y:S02]  /*10f0*/  SEL R24, R24, RZ, !P5 ;  /* 0x000000ff18187207 */ /* 0x000fe40006800000 */
[----:B------:R-:W-:Y:S02]  /*1100*/  SEL R26, R26, RZ, !P1 ;  /* 0x000000ff1a1a7207 */ /* 0x000fe40004800000 */
[----:B------:R-:W-:Y:S01]  /*1110*/  SEL R27, R2, RZ, !P1 ;  /* 0x000000ff021b7207 */ /* 0x000fe20004800000 */
[----:B0-----:R-:W-:Y:S02]  /*1120*/  IMAD.MOV.U32 R8, RZ, RZ, R20 ;  /* 0x000000ffff087224 */ /* 0x001fe400078e0014 */
[----:B------:R-:W-:-:S02]  /*1130*/  IMAD.MOV.U32 R9, RZ, RZ, R21 ;  /* 0x000000ffff097224 */ /* 0x000fc400078e0015 */
[----:B------:R-:W-:Y:S02]  /*1140*/  IMAD.MOV.U32 R10, RZ, RZ, R22 ;  /* 0x000000ffff0a7224 */ /* 0x000fe400078e0016 */
[----:B------:R-:W-:Y:S02]  /*1150*/  IMAD.MOV.U32 R11, RZ, RZ, R23 ;  /* 0x000000ffff0b7224 */ /* 0x000fe400078e0017 */
[----:B------:R-:W-:Y:S02]  /*1160*/  IMAD.MOV.U32 R12, RZ, RZ, R24 ;  /* 0x000000ffff0c7224 */ /* 0x000fe400078e0018 */
[----:B------:R-:W-:Y:S02]  /*1170*/  IMAD.MOV.U32 R13, RZ, RZ, R25 ;  /* 0x000000ffff0d7224 */ /* 0x000fe400078e0019 */
[----:B------:R-:W-:Y:S02]  /*1180*/  IMAD.MOV.U32 R14, RZ, RZ, R26 ;  /* 0x000000ffff0e7224 */ /* 0x000fe400078e001a */
[----:B------:R-:W-:-:S05]  /*1190*/  IMAD.MOV.U32 R15, RZ, RZ, R27 ;  /* 0x000000ffff0f7224 */ /* 0x000fca00078e001b */
[----:B------:R-:W-:Y:S01]  /*11a0*/  STG.E.ENL2.256 desc[UR4][R4.64+0x1000], R8, R12 ;  /* 0xf8008008040c797f */ /* 0x000fe2000f121804 */
[----:B------:R-:W-:Y:S05]  /*11b0*/  EXIT ;  /* 0x000000000000794d */ /* 0x000fea0003800000 */
.L_x_13528:
        /* <DEDUP_REMOVED lines=12> */
.L_x_21165:


//--------------------- .text._ZN2at6native29vectorized_elementwise_kernelILi8ENS0_13BinaryFunctorIlllZZZNS0_18lshift_kernel_cudaERNS_18TensorIteratorBaseEENKUlvE_clEvENKUlvE2_clEvEUlllE_EESt5arrayIPcLm3EEEEviT0_T1_ --------------------------
	.section	.text._ZN2at6native29vectorized_elementwise_kernelILi8ENS0_13BinaryFunctorIlllZZZNS0_18lshift_kernel_cudaERNS_18TensorIteratorBaseEENKUlvE_clEvENKUlvE2_clEvEUlllE_EESt5arrayIPcLm3EEEEviT0_T1_,"ax",@progbits
	.align	128
        .global         _ZN2at6native29vectorized_elementwise_kernelILi8ENS0_13BinaryFunctorIlllZZZNS0_18lshift_kernel_cudaERNS_18TensorIteratorBaseEENKUlvE_clEvENKUlvE2_clEvEUlllE_EESt5arrayIPcLm3EEEEviT0_T1_
        .type           _ZN2at6native29vectorized_elementwise_kernelILi8ENS0_13BinaryFunctorIlllZZZNS0_18lshift_kernel_cudaERNS_18TensorIteratorBaseEENKUlvE_clEvENKUlvE2_clEvEUlllE_EESt5arrayIPcLm3EEEEviT0_T1_,@function
        .size           _ZN2at6native29vectorized_elementwise_kernelILi8ENS0_13BinaryFunctorIlllZZZNS0_18lshift_kernel_cudaERNS_18TensorIteratorBaseEENKUlvE_clEvENKUlvE2_clEvEUlllE_EESt5arrayIPcLm3EEEEviT0_T1_,(.L_x_21166 - _ZN2at6native29vectorized_elementwise_kernelILi8ENS0_13BinaryFunctorIlllZZZNS0_18lshift_kernel_cudaERNS_18TensorIteratorBaseEENKUlvE_clEvENKUlvE2_clEvEUlllE_EESt5arrayIPcLm3EEEEviT0_T1_)
        .other          _ZN2at6native29vectorized_elementwise_kernelILi8ENS0_13BinaryFunctorIlllZZZNS0_18lshift_kernel_cudaERNS_18TensorIteratorBaseEENKUlvE_clEvENKUlvE2_clEvEUlllE_EESt5arrayIPcLm3EEEEviT0_T1_,@"STO_CUDA_ENTRY STV_DEFAULT"
_ZN2at6native29vectorized_elementwise_kernelILi8ENS0_13BinaryFunctorIlllZZZNS0_18lshift_kernel_cudaERNS_18TensorIteratorBaseEENKUlvE_clEvENKUlvE2_clEvEUlllE_EESt5arrayIPcLm3EEEEviT0_T1_:
.text._ZN2at6native29vectorized_elementwise_kernelILi8ENS0_13BinaryFunctorIlllZZZNS0_18lshift_kernel_cudaERNS_18TensorIteratorBaseEENKUlvE_clEvENKUlvE2_clEvEUlllE_EESt5arrayIPcLm3EEEEviT0_T1_:
        /* <DEDUP_REMOVED lines=166> */
.L_x_13532:
[----:B------:R-:W-:-:S13]  /*0a60*/  ISETP.GE.U32.AND P0, PT, R37, R26, PT ;  /* 0x0000001a2500720c */ /* 0x000fda0003f06070 */
[----:B------:R-:W-:Y:S05]  /*0a70*/  @P0 BRA `(.L_x_13534) ;  /* 0x0000000000300947 */ /* 0x000fea0003800000 */
[----:B0-----:R-:W0:Y:S01]  /*0a80*/  LDC.64 R8, c[0x0][0x388] ;  /* 0x0000e200ff087b82 */ /* 0x001e220000000a00 */
[----:B------:R-:W-:Y:S02]  /*0a90*/  IMAD R11, R0, 0x400, R37 ;  /* 0x00000400000b7824 */ /* 0x000fe400078e0225 */
[----:B------:R-:W-:Y:S02]  /*0aa0*/  VIADD R37, R37, 0x80 ;  /* 0x0000008025257836 */ /* 0x000fe40000000000 */
[----:B0-----:R-:W-:-:S05]  /*0ab0*/  IMAD.WIDE.U32 R8, R11, 0x8, R8 ;  /* 0x000000080b087825 */ /* 0x001fca00078e0008 */
[----:B------:R1:W-:Y:S02]  /*0ac0*/  STG.E.64 desc[UR4][R8.64], R4 ;  /* 0x0000000408007986 */ /* 0x0003e4000c101b04 */
.L_x_13533:
[----:B------:R-:W-:-:S13]  /*0ad0*/  ISETP.GE.U32.AND P0, PT, R37, R26, PT ;  /* 0x0000001a2500720c */ /* 0x000fda0003f06070 */
[----:B------:R-:W-:Y:S05]  /*0ae0*/  @P0 BRA `(.L_x_13535) ;  /* 0x0000000000340947 */ /* 0x000fea0003800000 */
[----:B-1----:R-:W1:Y:S01]  /*0af0*/  LDC.64 R4, c[0x0][0x388] ;  /* 0x0000e200ff047b82 */ /* 0x002e620000000a00 */
[----:B0-----:R-:W-:Y:S02]  /*0b00*/  IMAD R9, R0, 0x400, R37 ;  /* 0x0000040000097824 */ /* 0x001fe400078e0225 */
[----:B------:R-:W-:Y:S02]  /*0b10*/  VIADD R37, R37, 0x80 ;  /* 0x0000008025257836 */ /* 0x000fe40000000000 */
[----:B-1----:R-:W-:-:S05]  /*0b20*/  IMAD.WIDE.U32 R4, R9, 0x8, R4 ;  /* 0x0000000809047825 */ /* 0x002fca00078e0004 */
[----:B------:R1:W-:Y:S02]  /*0b30*/  STG.E.64 desc[UR4][R4.64], R16 ;  /* 0x0000001004007986 */ /* 0x0003e4000c101b04 */
.L_x_13534:
        /* <DEDUP_REMOVED lines=8> */
.L_x_13535:
[----:B------:R-:W-:Y:S05]  /*0bc0*/  BSYNC.RELIABLE B1 ;  /* 0x0000000000017941 */ /* 0x000fea0003800100 */
.L_x_13531:
[----:B------:R-:W-:-:S13]  /*0bd0*/  ISETP.GE.U32.AND P0, PT, R37, R26, PT ;  /* 0x0000001a2500720c */ /* 0x000fda0003f06070 */
[----:B-12---:R-:W1:Y:S01]  /*0be0*/  @!P0 LDC.64 R4, c[0x0][0x388] ;  /* 0x0000e200ff048b82 */ /* 0x006e620000000a00 */
[----:B0-----:R-:W-:Y:S02]  /*0bf0*/  @!P0 IMAD R9, R0, 0x400, R37 ;  /* 0x0000040000098824 */ /* 0x001fe400078e0225 */
[----:B------:R-:W-:Y:S02]  /*0c00*/  @!P0 VIADD R37, R37, 0x80 ;  /* 0x0000008025258836 */ /* 0x000fe40000000000 */
[----:B-1----:R-:W-:-:S05]  /*0c10*/  @!P0 IMAD.WIDE.U32 R4, R9, 0x8, R4 ;  /* 0x0000000809048825 */ /* 0x002fca00078e0004 */
[----:B------:R2:W-:Y:S02]  /*0c20*/  @!P0 STG.E.64 desc[UR4][R4.64], R6 ;  /* 0x0000000604008986 */ /* 0x0005e4000c101b04 */
.L_x_13536:
[----:B------:R-:W-:Y:S05]  /*0c30*/  BSYNC.RECONVERGENT B0 ;  /* 0x0000000000007941 */ /* 0x000fea0003800200 */
.L_x_13530:
        /* <DEDUP_REMOVED lines=8> */
.L_x_13529:
        /* <DEDUP_REMOVED lines=80> */
.L_x_13537:
        /* <DEDUP_REMOVED lines=12> */
.L_x_21166:


//--------------------- .text._ZN2at6native18elementwise_kernelILi128ELi4EZNS0_15gpu_kernel_implINS0_13BUnaryFunctorIlllZZZNS0_18lshift_kernel_cudaERNS_18TensorIteratorBaseEENKUlvE_clEvENKUlvE2_clEvEUlllE_EEEEvS5_RKT_EUliE_EEviT1_ --------------------------
	.section	.text._ZN2at6native18elementwise_kernelILi128ELi4EZNS0_15gpu_kernel_implINS0_13BUnaryFunctorIlllZZZNS0_18lshift_kernel_cudaERNS_18TensorIteratorBaseEENKUlvE_clEvENKUlvE2_clEvEUlllE_EEEEvS5_RKT_EUliE_EEviT1_,"ax",@progbits
	.align	128
        .global         _ZN2at6native18elementwise_kernelILi128ELi4EZNS0_15gpu_kernel_implINS0_13BUnaryFunctorIlllZZZNS0_18lshift_kernel_cudaERNS_18TensorIteratorBaseEENKUlvE_clEvENKUlvE2_clEvEUlllE_EEEEvS5_RKT_EUliE_EEviT1_
        .type           _ZN2at6native18elementwise_kernelILi128ELi4EZNS0_15gpu_kernel_implINS0_13BUnaryFunctorIlllZZZNS0_18lshift_kernel_cudaERNS_18TensorIteratorBaseEENKUlvE_clEvENKUlvE2_clEvEUlllE_EEEEvS5_RKT_EUliE_EEviT1_,@function
        .size           _ZN2at6native18elementwise_kernelILi128ELi4EZNS0_15gpu_kernel_implINS0_13BUnaryFunctorIlllZZZNS0_18lshift_kernel_cudaERNS_18TensorIteratorBaseEENKUlvE_clEvENKUlvE2_clEvEUlllE_EEEEvS5_RKT_EUliE_EEviT1_,(.L_x_21167 - _ZN2at6native18elementwise_kernelILi128ELi4EZNS0_15gpu_kernel_implINS0_13BUnaryFunctorIlllZZZNS0_18lshift_kernel_cudaERNS_18TensorIteratorBaseEENKUlvE_clEvENKUlvE2_clEvEUlllE_EEEEvS5_RKT_EUliE_EEviT1_)
        .other          _ZN2at6native18elementwise_kernelILi128ELi4EZNS0_15gpu_kernel_implINS0_13BUnaryFunctorIlllZZZNS0_18lshift_kernel_cudaERNS_18TensorIteratorBaseEENKUlvE_clEvENKUlvE2_clEvEUlllE_EEEEvS5_RKT_EUliE_EEviT1_,@"STO_CUDA_ENTRY STV_DEFAULT"
_ZN2at6native18elementwise_kernelILi128ELi4EZNS0_15gpu_kernel_implINS0_13BUnaryFunctorIlllZZZNS0_18lshift_kernel_cudaERNS_18TensorIteratorBaseEENKUlvE_clEvENKUlvE2_clEvEUlllE_EEEEvS5_RKT_EUliE_EEviT1_:
.text._ZN2at6native18elementwise_kernelILi128ELi4EZNS0_15gpu_kernel_implINS0_13BUnaryFunctorIlllZZZNS0_18lshift_kernel_cudaERNS_18TensorIteratorBaseEENKUlvE_clEvENKUlvE2_clEvEUlllE_EEEEvS5_RKT_EUliE_EEviT1_:
        /* <DEDUP_REMOVED lines=319> */
.L_x_13540:
        /* <DEDUP_REMOVED lines=17> */
.L_x_13544:
[----:B------:R0:W5:Y:S01]  /*1500*/  LDG.E.U8 R4, desc[UR36][R2.64] ;  /* 0x0000002402047981 */ /* 0x000162000c1e1100 */
[----:B------:R-:W-:Y:S01]  /*1510*/  IMAD.MOV.U32 R5, RZ, RZ, RZ ;  /* 0x000000ffff057224 */ /* 0x000fe200078e00ff */
[----:B------:R-:W-:Y:S06]  /*1520*/  BRA `(.L_x_13546) ;  /* 0x0000000c00407947 */ /* 0x000fec0003800000 */
.L_x_13543:
        /* <DEDUP_REMOVED lines=8> */
.L_x_13548:
[----:B------:R-:W2:Y:S02]  /*15b0*/  LDG.E R4, desc[UR36][R2.64] ;  /* 0x0000002402047981 */ /* 0x000ea4000c1e1900 */
[----:B--2---:R-:W-:Y:S01]  /*15c0*/  SHF.R.S32.HI R5, RZ, 0x1f, R4 ;  /* 0x0000001fff057819 */ /* 0x004fe20000011404 */
[----:B------:R-:W-:Y:S06]  /*15d0*/  BRA `(.L_x_13546) ;  /* 0x0000000c00147947 */ /* 0x000fec0003800000 */
.L_x_13547:
[----:B------:R-:W2:Y:S02]  /*15e0*/  LDG.E.S16 R4, desc[UR36][R2.64] ;  /* 0x0000002402047981 */ /* 0x000ea4000c1e1700 */
[----:B--2---:R-:W-:Y:S01]  /*15f0*/  SHF.R.S32.HI R5, RZ, 0x1f, R4 ;  /* 0x0000001fff057819 */ /* 0x004fe20000011404 */
[----:B------:R-:W-:Y:S06]  /*1600*/  BRA `(.L_x_13546) ;  /* 0x0000000c00087947 */ /* 0x000fec0003800000 */
.L_x_13542:
        /* <DEDUP_REMOVED lines=9> */
.L_x_13550:
[----:B------:R-:W2:Y:S02]  /*16a0*/  LDG.E.U16 R2, desc[UR36][R2.64] ;  /* 0x0000002402027981 */ /* 0x000ea4000c1e1500 */
[----:B--2---:R-:W-:-:S06]  /*16b0*/  HADD2.F32 R4, -RZ, R2.H0_H0 ;  /* 0x20000002ff047230 */ /* 0x004fcc0000004100 */
[----:B------:R-:W0:Y:S01]  /*16c0*/  F2I.S64.TRUNC R4, R4 ;  /* 0x0000000400047311 */ /* 0x000e22000020d900 */
[----:B------:R-:W-:Y:S05]  /*16d0*/  BRA `(.L_x_13546) ;  /* 0x0000000800d47947 */ /* 0x000fea0003800000 */
.L_x_13549:
        /* <DEDUP_REMOVED lines=9> */
.L_x_13552:
[----:B------:R-:W2:Y:S02]  /*1770*/  LDG.E.U16 R2, desc[UR36][R2.64] ;  /* 0x0000002402027981 */ /* 0x000ea4000c1e1500 */
[----:B--2---:R-:W-:-:S06]  /*1780*/  HADD2.F32 R4, -RZ, R2.H0_H0 ;  /* 0x20000002ff047230 */ /* 0x004fcc0000004100 */
[----:B------:R-:W0:Y:S01]  /*1790*/  F2I.S64.TRUNC R4, R4 ;  /* 0x0000000400047311 */ /* 0x000e22000020d900 */
[----:B------:R-:W-:Y:S05]  /*17a0*/  BRA `(.L_x_13546) ;  /* 0x0000000800a07947 */ /* 0x000fea0003800000 */
.L_x_13551:
[----:B------:R-:W2:Y:S02]  /*17b0*/  LDG.E.64 R2, desc[UR36][R2.64] ;  /* 0x0000002402027981 */ /* 0x000ea4000c1e1b00 */
[----:B--2---:R0:W1:Y:S01]  /*17c0*/  F2I.S64.F64.TRUNC R4, R2 ;  /* 0x0000000200047311 */ /* 0x004062000030d900 */
[----:B------:R-:W-:Y:S05]  /*17d0*/  BRA `(.L_x_13546) ;  /* 0x0000000800947947 */ /* 0x000fea0003800000 */
.L_x_13541:
        /* <DEDUP_REMOVED lines=13> */
.L_x_13555:
[----:B------:R-:W2:Y:S02]  /*18b0*/  LDG.E.64 R2, desc[UR36][R2.64] ;  /* 0x0000002402027981 */ /* 0x000ea4000c1e1b00 */
[----:B--2---:R0:W1:Y:S01]  /*18c0*/  F2I.S64.F64.TRUNC R4, R2 ;  /* 0x0000000200047311 */ /* 0x004062000030d900 */
[----:B------:R-:W-:Y:S05]  /*18d0*/  BRA `(.L_x_13546) ;  /* 0x0000000800547947 */ /* 0x000fea0003800000 */
.L_x_13554:
        /* <DEDUP_REMOVED lines=26> */
.L_x_13557:
        /* <DEDUP_REMOVED lines=13> */
.L_x_13556:
[----:B------:R-:W2:Y:S02]  /*1b50*/  LDG.E.U16 R4, desc[UR36][R2.64] ;  /* 0x0000002402047981 */ /* 0x000ea4000c1e1500 */
[----:B--2---:R-:W-:-:S06]  /*1b60*/  IMAD.U32 R4, R4, 0x10000, RZ ;  /* 0x0001000004047824 */ /* 0x004fcc00078e00ff */
[----:B------:R-:W0:Y:S01]  /*1b70*/  F2I.S64.TRUNC R4, R4 ;  /* 0x0000000400047311 */ /* 0x000e22000020d900 */
[----:B------:R-:W-:Y:S05]  /*1b80*/  BRA `(.L_x_13546) ;  /* 0x0000000400a87947 */ /* 0x000fea0003800000 */
.L_x_13553:
        /* <DEDUP_REMOVED lines=11> */
.L_x_13560:
        /* <DEDUP_REMOVED lines=21> */
.L_x_13564:
[----:B------:R-:W-:Y:S05]  /*1d90*/  BSYNC.RECONVERGENT B1 ;  /* 0x0000000000017941 */ /* 0x000fea0003800200 */
.L_x_13563:
[----:B------:R-:W-:Y:S01]  /*1da0*/  IMAD.SHL.U32 R0, R0, 0x100000, RZ ;  /* 0x0010000000007824 */ /* 0x000fe200078e00ff */
[----:B------:R-:W-:-:S04]  /*1db0*/  LEA R2, R2, 0x3b800000, 0x17 ;  /* 0x3b80000002027811 */ /* 0x000fc800078eb8ff */
[----:B------:R-:W-:-:S07]  /*1dc0*/  LOP3.LUT R4, R2, R0, R7, 0xfe, !PT ;  /* 0x0000000002047212 */ /* 0x000fce00078efe07 */
.L_x_13562:
[----:B------:R-:W-:Y:S05]  /*1dd0*/  BSYNC.RECONVERGENT B0 ;  /* 0x0000000000007941 */ /* 0x000fea0003800200 */
.L_x_13561:
[----:B------:R-:W1:Y:S01]  /*1de0*/  F2I.S64.TRUNC R4, R4 ;  /* 0x0000000400047311 */ /* 0x000e62000020d900 */
[----:B------:R-:W-:Y:S05]  /*1df0*/  BRA `(.L_x_13546) ;  /* 0x00000004000c7947 */ /* 0x000fea0003800000 */
.L_x_13559:
        /* <DEDUP_REMOVED lines=21> */
.L_x_13568:
[----:B------:R-:W-:Y:S05]  /*1f50*/  BSYNC.RECONVERGENT B1 ;  /* 0x0000000000017941 */ /* 0x000fea0003800200 */
.L_x_13567:
[----:B------:R-:W-:Y:S02]  /*1f60*/  SHF.L.U32 R0, R0, 0x15, RZ ;  /* 0x0000001500007819 */ /* 0x000fe400000006ff */
[----:B------:R-:W-:-:S04]  /*1f70*/  LEA R2, R2, 0x37800000, 0x17 ;  /* 0x3780000002027811 */ /* 0x000fc800078eb8ff */
[----:B------:R-:W-:-:S07]  /*1f80*/  LOP3.LUT R4, R2, R0, R7, 0xfe, !PT ;  /* 0x0000000002047212 */ /* 0x000fce00078efe07 */
.L_x_13566:
[----:B------:R-:W-:Y:S05]  /*1f90*/  BSYNC.RECONVERGENT B0 ;  /* 0x0000000000007941 */ /* 0x000fea0003800200 */
.L_x_13565:
[----:B------:R-:W2:Y:S01]  /*1fa0*/  F2I.S64.TRUNC R4, R4 ;  /* 0x0000000400047311 */ /* 0x000ea2000020d900 */
[----:B------:R-:W-:Y:S05]  /*1fb0*/  BRA `(.L_x_13546) ;  /* 0x00000000009c7947 */ /* 0x000fea0003800000 */
.L_x_13558:
[----:B------:R-:W-:-:S09]  /*1fc0*/  UISETP.NE.AND UP0, UPT, UR4, 0x1c, UPT ;  /* 0x0000001c0400788c */ /* 0x000fd2000bf05270 */
[----:B------:R-:W-:Y:S05]  /*1fd0*/  BRA.U !UP0, `(.L_x_13569) ;  /* 0x00000001088c7547 */ /* 0x000fea000b800000 */
[----:B------:R-:W-:-:S09]  /*1fe0*/  UISETP.NE.AND UP0, UPT, UR4, 0x1d, UPT ;  /* 0x0000001d0400788c */ /* 0x000fd2000bf05270 */
[----:B------:R-:W-:Y:S05]  /*1ff0*/  BRA.U !UP0, `(.L_x_13570) ;  /* 0x00000001087c7547 */ /* 0x000fea000b800000 */
[----:B------:R-:W-:-:S09]  /*2000*/  UISETP.NE.AND UP0, UPT, UR4, 0x2c, UPT ;  /* 0x0000002c0400788c */ /* 0x000fd2000bf05270 */
[----:B------:R-:W-:Y:S05]  /*2010*/  BRA.U !UP0, `(.L_x_13571) ;  /* 0x0000000108487547 */ /* 0x000fea000b800000 */
.L_x_13545:
        /* <DEDUP_REMOVED lines=16> */
.L_x_13572:
[----:B------:R-:W-:Y:S01]  /*2120*/  CS2R R4, SRZ ;  /* 0x0000000000047805 */ /* 0x000fe2000001ff00 */
[----:B------:R-:W-:Y:S06]  /*2130*/  BRA `(.L_x_13546) ;  /* 0x00000000003c7947 */ /* 0x000fec0003800000 */
.L_x_13571:
        /* <DEDUP_REMOVED lines=8> */
.L_x_13574:
[----:B------:R-:W-:Y:S05]  /*21c0*/  BSYNC.RECONVERGENT B0 ;  /* 0x0000000000007941 */ /* 0x000fea0003800200 */
.L_x_13573:
[----:B------:R-:W4:Y:S01]  /*21d0*/  F2I.S64.TRUNC R4, R4 ;  /* 0x0000000400047311 */ /* 0x000f22000020d900 */
[----:B------:R-:W-:Y:S05]  /*21e0*/  BRA `(.L_x_13546) ;  /* 0x0000000000107947 */ /* 0x000fea0003800000 */
.L_x_13570:
[----:B------:R0:W5:Y:S01]  /*21f0*/  LDG.E.64 R4, desc[UR36][R2.64] ;  /* 0x0000002402047981 */ /* 0x000162000c1e1b00 */
[----:B------:R-:W-:Y:S05]  /*2200*/  BRA `(.L_x_13546) ;  /* 0x0000000000087947 */ /* 0x000fea0003800000 */
.L_x_13569:
[----:B------:R3:W5:Y:S01]  /*2210*/  LDG.E R4, desc[UR36][R2.64] ;  /* 0x0000002402047981 */ /* 0x000762000c1e1900 */
[----:B------:R-:W-:-:S07]  /*2220*/  IMAD.MOV.U32 R5, RZ, RZ, RZ ;  /* 0x000000ffff057224 */ /* 0x000fce00078e00ff */
.L_x_13546:
[----:B------:R-:W1:Y:S01]  /*2230*/  LDC.64 R6, c[0x0][0x598] ;  /* 0x00016600ff067b82 */ /* 0x000e620000000a00 */
[----:B------:R-:W0:Y:S01]  /*2240*/  LDCU.64 UR6, c[0x0][0x580] ;  /* 0x0000b000ff0677ac */ /* 0x000e220008000a00 */
[----:B------:R-:W-:-:S04]  /*2250*/  UPRMT UR4, UR41, 0x9910, URZ ;  /* 0x0000991029047896 */ /* 0x000fc800080000ff */
[----:B------:R-:W-:Y:S01]  /*2260*/  UISETP.GT.AND UP0, UPT, UR4, 0x9, UPT ;  /* 0x000000090400788c */ /* 0x000fe2000bf04270 */
[----:B0--3--:R-:W-:Y:S02]  /*2270*/  IADD3 R2, P1, PT, R16, UR6, RZ ;  /* 0x0000000610027c10 */ /* 0x009fe4000ff3e0ff */
[----:B-1----:R-:W-:-:S03]  /*2280*/  ISETP.GT.U32.AND P0, PT, R6, 0x3f, PT ;  /* 0x0000003f0600780c */ /* 0x002fc60003f04070 */
[----:B------:R-:W-:Y:S01]  /*2290*/  IMAD.X R3, RZ, RZ, UR7, P1 ;  /* 0x00000007ff037e24 */ /* 0x000fe200088e06ff */
[CC--:B--2-45:R-:W-:Y:S02]  /*22a0*/  SHF.L.U64.HI R5, R4.reuse, R6.reuse, R5 ;  /* 0x0000000604057219 */ /* 0x0f4fe40000010205 */
[----:B------:R-:W-:Y:S02]  /*22b0*/  SHF.L.U32 R4, R4, R6, RZ ;  /* 0x0000000604047219 */ /* 0x000fe400000006ff */
[----:B------:R-:W-:-:S04]  /*22c0*/  ISETP.GT.U32.AND.EX P0, PT, R7, RZ, PT, P0 ;  /* 0x000000ff0700720c */ /* 0x000fc80003f04100 */
[----:B------:R-:W-:Y:S02]  /*22d0*/  SEL R7, R4, RZ, !P0 ;  /* 0x000000ff04077207 */ /* 0x000fe40004000000 */
[----:B------:R-:W-:Y:S02]  /*22e0*/  SEL R5, R5, RZ, !P0 ;  /* 0x000000ff05057207 */ /* 0x000fe40004000000 */
        /* <DEDUP_REMOVED lines=12> */
.L_x_13578:
[----:B------:R3:W-:Y:S01]  /*23b0*/  STG.E.U8 desc[UR36][R2.64], R7 ;  /* 0x0000000702007986 */ /* 0x0007e2000c101124 */
[----:B------:R-:W-:Y:S05]  /*23c0*/  BRA `(.L_x_13580) ;  /* 0x0000000c003c7947 */ /* 0x000fea0003800000 */
.L_x_13577:
        /* <DEDUP_REMOVED lines=8> */
.L_x_13582:
[----:B------:R1:W-:Y:S01]  /*2450*/  STG.E desc[UR36][R2.64], R7 ;  /* 0x0000000702007986 */ /* 0x0003e2000c101924 */
[----:B------:R-:W-:Y:S05]  /*2460*/  BRA `(.L_x_13580) ;  /* 0x0000000c00147947 */ /* 0x000fea0003800000 */
.L_x_13581:
[----:B------:R2:W-:Y:S01]  /*2470*/  STG.E.U16 desc[UR36][R2.64], R7 ;  /* 0x0000000702007986 */ /* 0x0005e2000c101524 */
[----:B------:R-:W-:Y:S05]  /*2480*/  BRA `(.L_x_13580) ;  /* 0x0000000c000c7947 */ /* 0x000fea0003800000 */
.L_x_13576:
        /* <DEDUP_REMOVED lines=9> */
.L_x_13584:
[----:B------:R-:W0:Y:S02]  /*2520*/  I2F.S64 R0, R4 ;  /* 0x0000000400007312 */ /* 0x000e240000301400 */
[----:B0-----:R-:W-:-:S05]  /*2530*/  F2FP.F16.F32.PACK_AB R0, RZ, R0 ;  /* 0x00000000ff00723e */ /* 0x001fca00000000ff */
[----:B------:R0:W-:Y:S01]  /*2540*/  STG.E.U16 desc[UR36][R2.64], R0 ;  /* 0x0000000002007986 */ /* 0x0001e2000c101524 */
[----:B------:R-:W-:Y:S05]  /*2550*/  BRA `(.L_x_13580) ;  /* 0x0000000800d87947 */ /* 0x000fea0003800000 */
.L_x_13583:
        /* <DEDUP_REMOVED lines=10> */
.L_x_13586:
[----:B------:R-:W0:Y:S02]  /*2600*/  I2F.S64 R4, R4 ;  /* 0x0000000400047312 */ /* 0x000e240000301400 */
[----:B0-----:R-:W-:-:S04]  /*2610*/  F2FP.F16.F32.PACK_AB R5, RZ, R4 ;  /* 0x00000004ff05723e */ /* 0x001fc800000000ff */
[----:B------:R-:W-:-:S05]  /*2620*/  PRMT R5, R5, 0x5410, RZ ;  /* 0x0000541005057816 */ /* 0x000fca00000000ff */
[----:B------:R0:W-:Y:S01]  /*2630*/  STG.E desc[UR36][R2.64], R5 ;  /* 0x0000000502007986 */ /* 0x0001e2000c101924 */
[----:B------:R-:W-:Y:S05]  /*2640*/  BRA `(.L_x_13580) ;  /* 0x00000008009c7947 */ /* 0x000fea0003800000 */
.L_x_13585:
[----:B------:R-:W0:Y:S02]  /*2650*/  I2F.F64.S64 R4, R4 ;  /* 0x0000000400047312 */ /* 0x000e240000301c00 */
[----:B0-----:R0:W-:Y:S01]  /*2660*/  STG.E.64 desc[UR36][R2.64], R4 ;  /* 0x0000000402007986 */ /* 0x0011e2000c101b24 */
[----:B------:R-:W-:Y:S05]  /*2670*/  BRA `(.L_x_13580) ;  /* 0x0000000800907947 */ /* 0x000fea0003800000 */
.L_x_13575:
        /* <DEDUP_REMOVED lines=13> */
.L_x_13589:
[----:B------:R-:W0:Y:S01]  /*2750*/  I2F.F64.S64 R4, R4 ;  /* 0x0000000400047312 */ /* 0x000e220000301c00 */
[----:B------:R-:W-:-:S05]  /*2760*/  CS2R R6, SRZ ;  /* 0x0000000000067805 */ /* 0x000fca000001ff00 */
[----:B0-----:R0:W-:Y:S01]  /*2770*/  STG.E.128 desc[UR36][R2.64], R4 ;  /* 0x0000000402007986 */ /* 0x0011e2000c101d24 */
[----:B------:R-:W-:Y:S05]  /*2780*/  BRA `(.L_x_13580) ;  /* 0x00000008004c7947 */ /* 0x000fea0003800000 */
.L_x_13588:
        /* <DEDUP_REMOVED lines=19> */
.L_x_13593:
[----:B------:R-:W-:Y:S05]  /*28c0*/  BSYNC.RECONVERGENT B0 ;  /* 0x0000000000007941 */ /* 0x000fea0003800200 */
.L_x_13592:
[----:B------:R-:W-:-:S05]  /*28d0*/  LOP3.LUT R7, R0, 0x80, R7, 0xf8, !PT ;  /* 0x0000008000077812 */ /* 0x000fca00078ef807 */
[----:B------:R0:W-:Y:S01]  /*28e0*/  STG.E.U8 desc[UR36][R2.64], R7 ;  /* 0x0000000702007986 */ /* 0x0001e2000c101124 */
[----:B------:R-:W-:Y:S05]  /*28f0*/  BRA `(.L_x_13580) ;  /* 0x0000000400f07947 */ /* 0x000fea0003800000 */
.L_x_13591:
        /* <DEDUP_REMOVED lines=15> */
.L_x_13595:
[----:B------:R-:W-:Y:S05]  /*29f0*/  BSYNC.RECONVERGENT B0 ;  /* 0x0000000000007941 */ /* 0x000fea0003800200 */
.L_x_13594:
[----:B------:R-:W-:-:S05]  /*2a00*/  LOP3.LUT R7, R0, 0x80, R7, 0xf8, !PT ;  /* 0x0000008000077812 */ /* 0x000fca00078ef807 */
[----:B------:R0:W-:Y:S01]  /*2a10*/  STG.E.U8 desc[UR36][R2.64], R7 ;  /* 0x0000000702007986 */ /* 0x0001e2000c101124 */
[----:B------:R-:W-:Y:S05]  /*2a20*/  BRA `(.L_x_13580) ;  /* 0x0000000400a47947 */ /* 0x000fea0003800000 */
.L_x_13590:
[----:B------:R-:W0:Y:S02]  /*2a30*/  I2F.S64 R0, R4 ;  /* 0x0000000400007312 */ /* 0x000e240000301400 */
[----:B0-----:R-:W-:-:S05]  /*2a40*/  F2FP.BF16.F32.PACK_AB R0, RZ, R0 ;  /* 0x00000000ff00723e */ /* 0x001fca00000010ff */
[----:B------:R0:W-:Y:S01]  /*2a50*/  STG.E.U16 desc[UR36][R2.64], R0 ;  /* 0x0000000002007986 */ /* 0x0001e2000c101524 */
[----:B------:R-:W-:Y:S05]  /*2a60*/  BRA `(.L_x_13580) ;  /* 0x0000000400947947 */ /* 0x000fea0003800000 */
.L_x_13587:
        /* <DEDUP_REMOVED lines=10> */
.L_x_13598:
        /* <DEDUP_REMOVED lines=13> */
.L_x_13601:
[----:B------:R-:W-:-:S04]  /*2be0*/  SHF.R.U32.HI R0, RZ, 0x14, R5 ;  /* 0x00000014ff007819 */ /* 0x000fc80000011605 */
[----:B------:R-:W-:-:S04]  /*2bf0*/  LOP3.LUT R0, R0, 0x1, RZ, 0xc0, !PT ;  /* 0x0000000100007812 */ /* 0x000fc800078ec0ff */
[----:B------:R-:W-:-:S04]  /*2c00*/  IADD3 R0, PT, PT, R5, 0x487ffff, R0 ;  /* 0x0487ffff05007810 */ /* 0x000fc80007ffe000 */
[----:B------:R-:W-:-:S04]  /*2c10*/  SHF.R.U32.HI R0, RZ, 0x14, R0 ;  /* 0x00000014ff007819 */ /* 0x000fc80000011600 */
[----:B------:R-:W-:-:S07]  /*2c20*/  LOP3.LUT R4, R0, 0xff, RZ, 0xc0, !PT ;  /* 0x000000ff00047812 */ /* 0x000fce00078ec0ff */
.L_x_13602:
[----:B------:R-:W-:-:S04]  /*2c30*/  SHF.R.U32.HI R5, RZ, 0x18, R5 ;  /* 0x00000018ff057819 */ /* 0x000fc80000011605 */
[----:B------:R-:W-:-:S04]  /*2c40*/  LOP3.LUT R4, R4, 0x80, R5, 0xf8, !PT ;  /* 0x0000008004047812 */ /* 0x000fc800078ef805 */
[----:B------:R-:W-:-:S07]  /*2c50*/  PRMT R0, R4, 0x7610, R0 ;  /* 0x0000761004007816 */ /* 0x000fce0000000000 */
.L_x_13600:
[----:B------:R-:W-:Y:S05]  /*2c60*/  BSYNC.RECONVERGENT B0 ;  /* 0x0000000000007941 */ /* 0x000fea0003800200 */
.L_x_13599:
[----:B------:R0:W-:Y:S01]  /*2c70*/  STG.E.U8 desc[UR36][R2.64], R0 ;  /* 0x0000000002007986 */ /* 0x0001e2000c101124 */
[----:B------:R-:W-:Y:S05]  /*2c80*/  BRA `(.L_x_13580) ;  /* 0x00000004000c7947 */ /* 0x000fea0003800000 */
.L_x_13597:
        /* <DEDUP_REMOVED lines=13> */
.L_x_13605:
[----:B------:R-:W-:-:S04]  /*2d60*/  SHF.R.U32.HI R0, RZ, 0x15, R5 ;  /* 0x00000015ff007819 */ /* 0x000fc80000011605 */
[----:B------:R-:W-:-:S04]  /*2d70*/  LOP3.LUT R0, R0, 0x1, RZ, 0xc0, !PT ;  /* 0x0000000100007812 */ /* 0x000fc800078ec0ff */
[----:B------:R-:W-:-:S04]  /*2d80*/  IADD3 R0, PT, PT, R5, 0x88fffff, R0 ;  /* 0x088fffff05007810 */ /* 0x000fc80007ffe000 */
[----:B------:R-:W-:-:S04]  /*2d90*/  SHF.R.U32.HI R0, RZ, 0x15, R0 ;  /* 0x00000015ff007819 */ /* 0x000fc80000011600 */
[----:B------:R-:W-:-:S07]  /*2da0*/  LOP3.LUT R4, R0, 0xff, RZ, 0xc0, !PT ;  /* 0x000000ff00047812 */ /* 0x000fce00078ec0ff */
.L_x_13606:
[----:B------:R-:W-:-:S04]  /*2db0*/  SHF.R.U32.HI R5, RZ, 0x18, R5 ;  /* 0x00000018ff057819 */ /* 0x000fc80000011605 */
[----:B------:R-:W-:-:S04]  /*2dc0*/  LOP3.LUT R4, R4, 0x80, R5, 0xf8, !PT ;  /* 0x0000008004047812 */ /* 0x000fc800078ef805 */
[----:B------:R-:W-:-:S07]  /*2dd0*/  PRMT R0, R4, 0x7610, R0 ;  /* 0x0000761004007816 */ /* 0x000fce0000000000 */
.L_x_13604:
[----:B------:R-:W-:Y:S05]  /*2de0*/  BSYNC.RECONVERGENT B0 ;  /* 0x0000000000007941 */ /* 0x000fea0003800200 */
.L_x_13603:
[----:B------:R0:W-:Y:S01]  /*2df0*/  STG.E.U8 desc[UR36][R2.64], R0 ;  /* 0x0000000002007986 */ /* 0x0001e2000c101124 */
[----:B------:R-:W-:Y:S05]  /*2e00*/  BRA `(.L_x_13580) ;  /* 0x0000000000ac7947 */ /* 0x000fea0003800000 */
.L_x_13596:
[----:B------:R-:W-:-:S09]  /*2e10*/  UISETP.NE.AND UP0, UPT, UR4, 0x1c, UPT ;  /* 0x0000001c0400788c */ /* 0x000fd2000bf05270 */
[----:B------:R-:W-:Y:S05]  /*2e20*/  BRA.U !UP0, `(.L_x_13607) ;  /* 0x0000000108a07547 */ /* 0x000fea000b800000 */
[----:B------:R-:W-:-:S09]  /*2e30*/  UISETP.NE.AND UP0, UPT, UR4, 0x1d, UPT ;  /* 0x0000001d0400788c */ /* 0x000fd2000bf05270 */
[----:B------:R-:W-:Y:S05]  /*2e40*/  BRA.U !UP0, `(.L_x_13608) ;  /* 0x0000000108907547 */ /* 0x000fea000b800000 */
[----:B------:R-:W-:-:S09]  /*2e50*/  UISETP.NE.AND UP0, UPT, UR4, 0x2c, UPT ;  /* 0x0000002c0400788c */ /* 0x000fd2000bf05270 */
[----:B------:R-:W-:Y:S05]  /*2e60*/  BRA.U !UP0, `(.L_x_13609) ;  /* 0x0000000108447547 */ /* 0x000fea000b800000 */
.L_x_13579:
        /* <DEDUP_REMOVED lines=16> */
.L_x_13610:
[----:B------:R-:W-:Y:S05]  /*2f70*/  BRA `(.L_x_13580) ;  /* 0x0000000000507947 */ /* 0x000fea0003800000 */
.L_x_13609:
        /* <DEDUP_REMOVED lines=17> */
.L_x_13608:
[----:B------:R0:W-:Y:S01]  /*3090*/  STG.E.64 desc[UR36][R2.64], R4 ;  /* 0x0000000402007986 */ /* 0x0001e2000c101b24 */
[----:B------:R-:W-:Y:S05]  /*30a0*/  BRA `(.L_x_13580) ;  /* 0x0000000000047947 */ /* 0x000fea0003800000 */
.L_x_13607:
[----:B------:R0:W-:Y:S02]  /*30b0*/  STG.E desc[UR36][R2.64], R7 ;  /* 0x0000000702007986 */ /* 0x0001e4000c101924 */
.L_x_13580:
[----:B------:R-:W-:-:S07]  /*30c0*/  VIADD R17, R17, 0x80 ;  /* 0x0000008011117836 */ /* 0x000fce0000000000 */
.L_x_13539:
[----:B------:R-:W-:Y:S05]  /*30d0*/  BSYNC.RECONVERGENT B6 ;  /* 0x0000000000067941 */ /* 0x000fea0003800200 */
.L_x_13538:
        /* <DEDUP_REMOVED lines=307> */
.L_x_13613:
        /* <DEDUP_REMOVED lines=17> */
.L_x_13617:
[----:B------:R0:W5:Y:S01]  /*4520*/  LDG.E.U8 R4, desc[UR36][R2.64] ;  /* 0x0000002402047981 */ /* 0x000162000c1e1100 */
[----:B------:R-:W-:Y:S01]  /*4530*/  IMAD.MOV.U32 R5, RZ, RZ, RZ ;  /* 0x000000ffff057224 */ /* 0x000fe200078e00ff */
[----:B------:R-:W-:Y:S06]  /*4540*/  BRA `(.L_x_13619) ;  /* 0x0000000c00407947 */ /* 0x000fec0003800000 */
.L_x_13616:
        /* <DEDUP_REMOVED lines=8> */
.L_x_13621:
[----:B------:R-:W2:Y:S02]  /*45d0*/  LDG.E R4, desc[UR36][R2.64] ;  /* 0x0000002402047981 */ /* 0x000ea4000c1e1900 */
[----:B--2---:R-:W-:Y:S01]  /*45e0*/  SHF.R.S32.HI R5, RZ, 0x1f, R4 ;  /* 0x0000001fff057819 */ /* 0x004fe20000011404 */
[----:B------:R-:W-:Y:S06]  /*45f0*/  BRA `(.L_x_13619) ;  /* 0x0000000c00147947 */ /* 0x000fec0003800000 */
.L_x_13620:
[----:B------:R-:W2:Y:S02]  /*4600*/  LDG.E.S16 R4, desc[UR36][R2.64] ;  /* 0x0000002402047981 */ /* 0x000ea4000c1e1700 */
[----:B--2---:R-:W-:Y:S01]  /*4610*/  SHF.R.S32.HI R5, RZ, 0x1f, R4 ;  /* 0x0000001fff057819 */ /* 0x004fe20000011404 */
[----:B------:R-:W-:Y:S06]  /*4620*/  BRA `(.L_x_13619) ;  /* 0x0000000c00087947 */ /* 0x000fec0003800000 */
.L_x_13615:
        /* <DEDUP_REMOVED lines=9> */
.L_x_13623:
[----:B------:R-:W2:Y:S02]  /*46c0*/  LDG.E.U16 R2, desc[UR36][R2.64] ;  /* 0x0000002402027981 */ /* 0x000ea4000c1e1500 */
[----:B--2---:R-:W-:-:S06]  /*46d0*/  HADD2.F32 R4, -RZ, R2.H0_H0 ;  /* 0x20000002ff047230 */ /* 0x004fcc0000004100 */
[----:B------:R-:W0:Y:S01]  /*46e0*/  F2I.S64.TRUNC R4, R4 ;  /* 0x0000000400047311 */ /* 0x000e22000020d900 */
[----:B------:R-:W-:Y:S05]  /*46f0*/  BRA `(.L_x_13619) ;  /* 0x0000000800d47947 */ /* 0x000fea0003800000 */
.L_x_13622:
        /* <DEDUP_REMOVED lines=9> */
.L_x_13625:
[----:B------:R-:W2:Y:S02]  /*4790*/  LDG.E.U16 R2, desc[UR36][R2.64] ;  /* 0x0000002402027981 */ /* 0x000ea4000c1e1500 */
[----:B--2---:R-:W-:-:S06]  /*47a0*/  HADD2.F32 R4, -RZ, R2.H0_H0 ;  /* 0x20000002ff047230 */ /* 0x004fcc0000004100 */
[----:B------:R-:W4:Y:S01]  /*47b0*/  F2I.S64.TRUNC R4, R4 ;  /* 0x0000000400047311 */ /* 0x000f22000020d900 */
[----:B------:R-:W-:Y:S05]  /*47c0*/  BRA `(.L_x_13619) ;  /* 0x0000000800a07947 */ /* 0x000fea0003800000 */
.L_x_13624:
[----:B------:R-:W2:Y:S02]  /*47d0*/  LDG.E.64 R2, desc[UR36][R2.64] ;  /* 0x0000002402027981 */ /* 0x000ea4000c1e1b00 */
[----:B--2---:R0:W1:Y:S01]  /*47e0*/  F2I.S64.F64.TRUNC R4, R2 ;  /* 0x0000000200047311 */ /* 0x004062000030d900 */
[----:B------:R-:W-:Y:S05]  /*47f0*/  BRA `(.L_x_13619) ;  /* 0x0000000800947947 */ /* 0x000fea0003800000 */
.L_x_13614:
        /* <DEDUP_REMOVED lines=13> */
.L_x_13628:
[----:B------:R-:W2:Y:S02]  /*48d0*/  LDG.E.64 R2, desc[UR36][R2.64] ;  /* 0x0000002402027981 */ /* 0x000ea4000c1e1b00 */
[----:B--2---:R0:W1:Y:S01]  /*48e0*/  F2I.S64.F64.TRUNC R4, R2 ;  /* 0x0000000200047311 */ /* 0x004062000030d900 */
[----:B------:R-:W-:Y:S05]  /*48f0*/  BRA `(.L_x_13619) ;  /* 0x0000000800547947 */ /* 0x000fea0003800000 */
.L_x_13627:
        /* <DEDUP_REMOVED lines=26> */
.L_x_13630:
        /* <DEDUP_REMOVED lines=13> */
.L_x_13629:
[----:B------:R-:W2:Y:S02]  /*4b70*/  LDG.E.U16 R4, desc[UR36][R2.64] ;  /* 0x0000002402047981 */ /* 0x000ea4000c1e1500 */
[----:B--2---:R-:W-:-:S06]  /*4b80*/  SHF.L.U32 R4, R4, 0x10, RZ ;  /* 0x0000001004047819 */ /* 0x004fcc00000006ff */
[----:B------:R-:W0:Y:S01]  /*4b90*/  F2I.S64.TRUNC R4, R4 ;  /* 0x0000000400047311 */ /* 0x000e22000020d900 */
[----:B------:R-:W-:Y:S05]  /*4ba0*/  BRA `(.L_x_13619) ;  /* 0x0000000400a87947 */ /* 0x000fea0003800000 */
.L_x_13626:
        /* <DEDUP_REMOVED lines=11> */
.L_x_13633:
        /* <DEDUP_REMOVED lines=21> */
.L_x_13637:
[----:B------:R-:W-:Y:S05]  /*4db0*/  BSYNC.RECONVERGENT B1 ;  /* 0x0000000000017941 */ /* 0x000fea0003800200 */
.L_x_13636:
[----:B------:R-:W-:Y:S02]  /*4dc0*/  SHF.L.U32 R0, R0, 0x14, RZ ;  /* 0x0000001400007819 */ /* 0x000fe400000006ff */
[----:B------:R-:W-:-:S04]  /*4dd0*/  LEA R2, R2, 0x3b800000, 0x17 ;  /* 0x3b80000002027811 */ /* 0x000fc800078eb8ff */
[----:B------:R-:W-:-:S07]  /*4de0*/  LOP3.LUT R4, R2, R0, R7, 0xfe, !PT ;  /* 0x0000000002047212 */ /* 0x000fce00078efe07 */
.L_x_13635:
[----:B------:R-:W-:Y:S05]  /*4df0*/  BSYNC.RECONVERGENT B0 ;  /* 0x0000000000007941 */ /* 0x000fea0003800200 */
.L_x_13634:
[----:B------:R-:W0:Y:S01]  /*4e00*/  F2I.S64.TRUNC R4, R4 ;  /* 0x0000000400047311 */ /* 0x000e22000020d900 */
[----:B------:R-:W-:Y:S05]  /*4e10*/  BRA `(.L_x_13619) ;  /* 0x00000004000c7947 */ /* 0x000fea0003800000 */
.L_x_13632:
        /* <DEDUP_REMOVED lines=21> */
.L_x_13641:
[----:B------:R-:W-:Y:S05]  /*4f70*/  BSYNC.RECONVERGENT B1 ;  /* 0x0000000000017941 */ /* 0x000fea0003800200 */
.L_x_13640:
[----:B------:R-:W-:Y:S01]  /*4f80*/  IMAD.SHL.U32 R0, R0, 0x200000, RZ ;  /* 0x0020000000007824 */ /* 0x000fe200078e00ff */
[----:B------:R-:W-:-:S04]  /*4f90*/  LEA R2, R2, 0x37800000, 0x17 ;  /* 0x3780000002027811 */ /* 0x000fc800078eb8ff */
[----:B------:R-:W-:-:S07]  /*4fa0*/  LOP3.LUT R4, R2, R0, R7, 0xfe, !PT ;  /* 0x0000000002047212 */ /* 0x000fce00078efe07 */
.L_x_13639:
[----:B------:R-:W-:Y:S05]  /*4fb0*/  BSYNC.RECONVERGENT B0 ;  /* 0x0000000000007941 */ /* 0x000fea0003800200 */
.L_x_13638:
[----:B------:R-:W0:Y:S01]  /*4fc0*/  F2I.S64.TRUNC R4, R4 ;  /* 0x0000000400047311 */ /* 0x000e22000020d900 */
[----:B------:R-:W-:Y:S05]  /*4fd0*/  BRA `(.L_x_13619) ;  /* 0x00000000009c7947 */ /* 0x000fea0003800000 */
.L_x_13631:
        /* <DEDUP_REMOVED lines=14> */
.L_x_13645:
[----:B------:R-:W-:Y:S05]  /*50c0*/  BSYNC.RECONVERGENT B0 ;  /* 0x0000000000007941 */ /* 0x000fea0003800200 */
.L_x_13644:
[----:B------:R-:W0:Y:S01]  /*50d0*/  F2I.S64.TRUNC R4, R4 ;  /* 0x0000000400047311 */ /* 0x000e22000020d900 */
[----:B------:R-:W-:Y:S05]  /*50e0*/  BRA `(.L_x_13619) ;  /* 0x0000000000587947 */ /* 0x000fea0003800000 */
.L_x_13618:
        /* <DEDUP_REMOVED lines=16> */
.L_x_13646:
[----:B------:R-:W-:Y:S01]  /*51f0*/  CS2R R4, SRZ ;  /* 0x0000000000047805 */ /* 0x000fe2000001ff00 */
[----:B------:R-:W-:Y:S06]  /*5200*/  BRA `(.L_x_13619) ;  /* 0x0000000000107947 */ /* 0x000fec0003800000 */
.L_x_13643:
[----:B------:R0:W5:Y:S01]  /*5210*/  LDG.E.64 R4, desc[UR36][R2.64] ;  /* 0x0000002402047981 */ /* 0x000162000c1e1b00 */
[----:B------:R-:W-:Y:S05]  /*5220*/  BRA `(.L_x_13619) ;  /* 0x0000000000087947 */ /* 0x000fea0003800000 */
.L_x_13642:
[----:B------:R0:W5:Y:S01]  /*5230*/  LDG.E R4, desc[UR36][R2.64] ;  /* 0x0000002402047981 */ /* 0x000162000c1e1900 */
[----:B------:R-:W-:-:S07]  /*5240*/  MOV R5, RZ ;  /* 0x000000ff00057202 */ /* 0x000fce0000000f00 */
.L_x_13619:
[----:B------:R-:W3:Y:S01]  /*5250*/  LDC.64 R6, c[0x0][0x598] ;  /* 0x00016600ff067b82 */ /* 0x000ee20000000a00 */
[----:B------:R-:W0:Y:S01]  /*5260*/  LDCU.64 UR6, c[0x0][0x580] ;  /* 0x0000b000ff0677ac */ /* 0x000e220008000a00 */
[----:B------:R-:W-:-:S04]  /*5270*/  UPRMT UR4, UR41, 0x9910, URZ ;  /* 0x0000991029047896 */ /* 0x000fc800080000ff */
[----:B------:R-:W-:Y:S01]  /*5280*/  UISETP.GT.AND UP0, UPT, UR4, 0x9, UPT ;  /* 0x000000090400788c */ /* 0x000fe2000bf04270 */
[----:B012---:R-:W-:Y:S02]  /*5290*/  IADD3 R2, P1, PT, R16, UR6, RZ ;  /* 0x0000000610027c10 */ /* 0x007fe4000ff3e0ff */
[----:B---3--:R-:W-:-:S03]  /*52a0*/  ISETP.GT.U32.AND P0, PT, R6, 0x3f, PT ;  /* 0x0000003f0600780c */ /* 0x008fc60003f04070 */
[----:B------:R-:W-:Y:S01]  /*52b0*/  IMAD.X R3, RZ, RZ, UR7, P1 ;  /* 0x00000007ff037e24 */ /* 0x000fe200088e06ff */
[CC--:B----45:R-:W-:Y:S02]  /*52c0*/  SHF.L.U64.HI R5, R4.reuse, R6.reuse, R5 ;  /* 0x0000000604057219 */ /* 0x0f0fe40000010205 */
[----:B------:R-:W-:Y:S02]  /*52d0*/  SHF.L.U32 R4, R4, R6, RZ ;  /* 0x0000000604047219 */ /* 0x000fe400000006ff */
[----:B------:R-:W-:-:S04]  /*52e0*/  ISETP.GT.U32.AND.EX P0, PT, R7, RZ, PT, P0 ;  /* 0x000000ff0700720c */ /* 0x000fc80003f04100 */
        /* <DEDUP_REMOVED lines=14> */
.L_x_13650:
[----:B------:R0:W-:Y:S01]  /*53d0*/  STG.E.U8 desc[UR36][R2.64], R7 ;  /* 0x0000000702007986 */ /* 0x0001e2000c101124 */
[----:B------:R-:W-:Y:S05]  /*53e0*/  BRA `(.L_x_13652) ;  /* 0x0000000c00387947 */ /* 0x000fea0003800000 */
.L_x_13649:
        /* <DEDUP_REMOVED lines=8> */
.L_x_13654:
[----:B------:R0:W-:Y:S01]  /*5470*/  STG.E desc[UR36][R2.64], R7 ;  /* 0x0000000702007986 */ /* 0x0001e2000c101924 */
[----:B------:R-:W-:Y:S05]  /*5480*/  BRA `(.L_x_13652) ;  /* 0x0000000c00107947 */ /* 0x000fea0003800000 */
.L_x_13653:
[----:B------:R0:W-:Y:S01]  /*5490*/  STG.E.U16 desc[UR36][R2.64], R7 ;  /* 0x0000000702007986 */ /* 0x0001e2000c101524 */
[----:B------:R-:W-:Y:S05]  /*54a0*/  BRA `(.L_x_13652) ;  /* 0x0000000c00087947 */ /* 0x000fea0003800000 */
.L_x_13648:
        /* <DEDUP_REMOVED lines=9> */
.L_x_13656:
[----:B------:R-:W0:Y:S02]  /*5540*/  I2F.S64 R0, R4 ;  /* 0x0000000400007312 */ /* 0x000e240000301400 */
[----:B0-----:R-:W-:-:S05]  /*5550*/  F2FP.F16.F32.PACK_AB R0, RZ, R0 ;  /* 0x00000000ff00723e */ /* 0x001fca00000000ff */
[----:B------:R0:W-:Y:S01]  /*5560*/  STG.E.U16 desc[UR36][R2.64], R0 ;  /* 0x0000000002007986 */ /* 0x0001e2000c101524 */
[----:B------:R-:W-:Y:S05]  /*5570*/  BRA `(.L_x_13652) ;  /* 0x0000000800d47947 */ /* 0x000fea0003800000 */
.L_x_13655:
        /* <DEDUP_REMOVED lines=10> */
.L_x_13658:
[----:B------:R-:W0:Y:S02]  /*5620*/  I2F.S64 R4, R4 ;  /* 0x0000000400047312 */ /* 0x000e240000301400 */
[----:B0-----:R-:W-:-:S04]  /*5630*/  F2FP.F16.F32.PACK_AB R5, RZ, R4 ;  /* 0x00000004ff05723e */ /* 0x001fc800000000ff */
[----:B------:R-:W-:-:S05]  /*5640*/  PRMT R5, R5, 0x5410, RZ ;  /* 0x0000541005057816 */ /* 0x000fca00000000ff */
[----:B------:R0:W-:Y:S01]  /*5650*/  STG.E desc[UR36][R2.64], R5 ;  /* 0x0000000502007986 */ /* 0x0001e2000c101924 */
[----:B------:R-:W-:Y:S05]  /*5660*/  BRA `(.L_x_13652) ;  /* 0x0000000800987947 */ /* 0x000fea0003800000 */
.L_x_13657:
[----:B------:R-:W0:Y:S02]  /*5670*/  I2F.F64.S64 R4, R4 ;  /* 0x0000000400047312 */ /* 0x000e240000301c00 */
[----:B0-----:R0:W-:Y:S01]  /*5680*/  STG.E.64 desc[UR36][R2.64], R4 ;  /* 0x0000000402007986 */ /* 0x0011e2000c101b24 */
[----:B------:R-:W-:Y:S05]  /*5690*/  BRA `(.L_x_13652) ;  /* 0x00000008008c7947 */ /* 0x000fea0003800000 */
.L_x_13647:
        /* <DEDUP_REMOVED lines=12> */
.L_x_13662:
        /* <DEDUP_REMOVED lines=18> */
.L_x_13665:
[----:B------:R-:W-:-:S04]  /*5880*/  SHF.R.U32.HI R5, RZ, 0x18, R5 ;  /* 0x00000018ff057819 */ /* 0x000fc80000011605 */
[----:B------:R-:W-:-:S07]  /*5890*/  LOP3.LUT R0, R0, 0x80, R5, 0xf8, !PT ;  /* 0x0000008000007812 */ /* 0x000fce00078ef805 */
.L_x_13664:
[----:B------:R-:W-:Y:S05]  /*58a0*/  BSYNC.RECONVERGENT B0 ;  /* 0x0000000000007941 */ /* 0x000fea0003800200 */
.L_x_13663:
[----:B------:R0:W-:Y:S01]  /*58b0*/  STG.E.U8 desc[UR36][R2.64], R0 ;  /* 0x0000000002007986 */ /* 0x0001e2000c101124 */
[----:B------:R-:W-:Y:S05]  /*58c0*/  BRA `(.L_x_13652) ;  /* 0x0000000800007947 */ /* 0x000fea0003800000 */
.L_x_13661:
        /* <DEDUP_REMOVED lines=18> */
.L_x_13668:
[----:B------:R-:W-:-:S04]  /*59f0*/  SHF.R.U32.HI R5, RZ, 0x18, R5 ;  /* 0x00000018ff057819 */ /* 0x000fc80000011605 */
[----:B------:R-:W-:-:S07]  /*5a00*/  LOP3.LUT R0, R0, 0x80, R5, 0xf8, !PT ;  /* 0x0000008000007812 */ /* 0x000fce00078ef805 */
.L_x_13667:
[----:B------:R-:W-:Y:S05]  /*5a10*/  BSYNC.RECONVERGENT B0 ;  /* 0x0000000000007941 */ /* 0x000fea0003800200 */
.L_x_13666:
[----:B------:R0:W-:Y:S01]  /*5a20*/  STG.E.U8 desc[UR36][R2.64], R0 ;  /* 0x0000000002007986 */ /* 0x0001e2000c101124 */
[----:B------:R-:W-:Y:S05]  /*5a30*/  BRA `(.L_x_13652) ;  /* 0x0000000400a47947 */ /* 0x000fea0003800000 */
.L_x_13660:
        /* <DEDUP_REMOVED lines=23> */
.L_x_13670:
[----:B------:R0:W-:Y:S01]  /*5bb0*/  STG.E.64 desc[UR36][R2.64], R4 ;  /* 0x0000000402007986 */ /* 0x0001e2000c101b24 */
[----:B------:R-:W-:Y:S05]  /*5bc0*/  BRA `(.L_x_13652) ;  /* 0x0000000400407947 */ /* 0x000fea0003800000 */
.L_x_13669:
[----:B------:R0:W-:Y:S01]  /*5bd0*/  STG.E desc[UR36][R2.64], R7 ;  /* 0x0000000702007986 */ /* 0x0001e2000c101924 */
[----:B------:R-:W-:Y:S05]  /*5be0*/  BRA `(.L_x_13652) ;  /* 0x0000000400387947 */ /* 0x000fea0003800000 */
.L_x_13659:
        /* <DEDUP_REMOVED lines=11> */
.L_x_13672:
[----:B------:R-:W0:Y:S01]  /*5ca0*/  I2F.F64.S64 R4, R4 ;  /* 0x0000000400047312 */ /* 0x000e220000301c00 */
[----:B------:R-:W-:-:S05]  /*5cb0*/  CS2R R6, SRZ ;  /* 0x0000000000067805 */ /* 0x000fca000001ff00 */
[----:B0-----:R4:W-:Y:S01]  /*5cc0*/  STG.E.128 desc[UR36][R2.64], R4 ;  /* 0x0000000402007986 */ /* 0x0019e2000c101d24 */
[----:B------:R-:W-:Y:S05]  /*5cd0*/  BRA `(.L_x_13652) ;  /* 0x0000000000fc7947 */ /* 0x000fea0003800000 */
.L_x_13671:
[----:B------:R-:W-:-:S09]  /*5ce0*/  UISETP.NE.AND UP0, UPT, UR4, 0xf, UPT ;  /* 0x0000000f0400788c */ /* 0x000fd2000bf05270 */
[----:B------:R-:W-:Y:S05]  /*5cf0*/  BRA.U !UP0, `(.L_x_13673) ;  /* 0x0000000108e87547 */ /* 0x000fea000b800000 */
[----:B------:R-:W-:-:S09]  /*5d00*/  UISETP.NE.AND UP0, UPT, UR4, 0x17, UPT ;  /* 0x000000170400788c */ /* 0x000fd2000bf05270 */
[----:B------:R-:W-:Y:S05]  /*5d10*/  BRA.U !UP0, `(.L_x_13674) ;  /* 0x0000000108907547 */ /* 0x000fea000b800000 */
[----:B------:R-:W-:-:S09]  /*5d20*/  UISETP.NE.AND UP0, UPT, UR4, 0x18, UPT ;  /* 0x000000180400788c */ /* 0x000fd2000bf05270 */
[----:B------:R-:W-:Y:S05]  /*5d30*/  BRA.U !UP0, `(.L_x_13675) ;  /* 0x0000000108447547 */ /* 0x000fea000b800000 */
.L_x_13651:
        /* <DEDUP_REMOVED lines=16> */
.L_x_13676:
[----:B------:R-:W-:Y:S05]  /*5e40*/  BRA `(.L_x_13652) ;  /* 0x0000000000a07947 */ /* 0x000fea0003800000 */
.L_x_13675:
        /* <DEDUP_REMOVED lines=13> */
.L_x_13678:
[----:B------:R-:W-:Y:S05]  /*5f20*/  BSYNC.RECONVERGENT B0 ;  /* 0x0000000000007941 */ /* 0x000fea0003800200 */
.L_x_13677:
[----:B------:R-:W-:-:S05]  /*5f30*/  LOP3.LUT R7, R0, 0x80, R7, 0xf8, !PT ;  /* 0x0000008000077812 */ /* 0x000fca00078ef807 */
[----:B------:R2:W-:Y:S01]  /*5f40*/  STG.E.U8 desc[UR36][R2.64], R7 ;  /* 0x0000000702007986 */ /* 0x0005e2000c101124 */
[----:B------:R-:W-:Y:S05]  /*5f50*/  BRA `(.L_x_13652) ;  /* 0x00000000005c7947 */ /* 0x000fea0003800000 */
.L_x_13674:
        /* <DEDUP_REMOVED lines=12> */
.L_x_13680:
[----:B------:R-:W-:Y:S01]  /*6020*/  IMAD.MOV.U32 R0, RZ, RZ, 0x7f ;  /* 0x0000007fff007424 */ /* 0x000fe200078e00ff */
[----:B------:R-:W-:-:S04]  /*6030*/  ISETP.GT.U32.AND P0, PT, R6, 0x7f800000, PT ;  /* 0x7f8000000600780c */ /* 0x000fc80003f04070 */
[----:B------:R-:W-:-:S09]  /*6040*/  SEL R0, R0, 0x7c, P0 ;  /* 0x0000007c00007807 */ /* 0x000fd20000000000 */
.L_x_13681:
[----:B------:R-:W-:Y:S05]  /*6050*/  BSYNC.RECONVERGENT B0 ;  /* 0x0000000000007941 */ /* 0x000fea0003800200 */
.L_x_13679:
[----:B------:R-:W-:-:S04]  /*6060*/  SHF.R.U32.HI R5, RZ, 0x18, R5 ;  /* 0x00000018ff057819 */ /* 0x000fc80000011605 */
[----:B------:R-:W-:-:S05]  /*6070*/  LOP3.LUT R5, R0, 0x80, R5, 0xf8, !PT ;  /* 0x0000008000057812 */ /* 0x000fca00078ef805 */
[----:B------:R1:W-:Y:S01]  /*6080*/  STG.E.U8 desc[UR36][R2.64], R5 ;  /* 0x0000000502007986 */ /* 0x0003e2000c101124 */
[----:B------:R-:W-:Y:S05]  /*6090*/  BRA `(.L_x_13652) ;  /* 0x00000000000c7947 */ /* 0x000fea0003800000 */
.L_x_13673:
[----:B------:R-:W0:Y:S02]  /*60a0*/  I2F.S64 R0, R4 ;  /* 0x0000000400007312 */ /* 0x000e240000301400 */
[----:B0-----:R-:W-:-:S05]  /*60b0*/  F2FP.BF16.F32.PACK_AB R0, RZ, R0 ;  /* 0x00000000ff00723e */ /* 0x001fca00000010ff */
[----:B------:R0:W-:Y:S02]  /*60c0*/  STG.E.U16 desc[UR36][R2.64], R0 ;  /* 0x0000000002007986 */ /* 0x0001e4000c101524 */
.L_x_13652:
[----:B------:R-:W-:-:S07]  /*60d0*/  VIADD R17, R17, 0x80 ;  /* 0x0000008011117836 */ /* 0x000fce0000000000 */
.L_x_13612:
[----:B------:R-:W-:Y:S05]  /*60e0*/  BSYNC.RECONVERGENT B6 ;  /* 0x0000000000067941 */ /* 0x000fea0003800200 */
.L_x_13611:
        /* <DEDUP_REMOVED lines=307> */
.L_x_13684:
        /* <DEDUP_REMOVED lines=17> */
.L_x_13688:
[----:B------:R0:W5:Y:S01]  /*7530*/  LDG.E.U8 R4, desc[UR36][R2.64] ;  /* 0x0000002402047981 */ /* 0x000162000c1e1100 */
[----:B------:R-:W-:Y:S01]  /*7540*/  IMAD.MOV.U32 R5, RZ, RZ, RZ ;  /* 0x000000ffff057224 */ /* 0x000fe200078e00ff */
[----:B------:R-:W-:Y:S06]  /*7550*/  BRA `(.L_x_13690) ;  /* 0x0000000c00407947 */ /* 0x000fec0003800000 */
.L_x_13687:
        /* <DEDUP_REMOVED lines=8> */
.L_x_13692:
[----:B------:R-:W2:Y:S02]  /*75e0*/  LDG.E R4, desc[UR36][R2.64] ;  /* 0x0000002402047981 */ /* 0x000ea4000c1e1900 */
[----:B--2---:R-:W-:Y:S01]  /*75f0*/  SHF.R.S32.HI R5, RZ, 0x1f, R4 ;  /* 0x0000001fff057819 */ /* 0x004fe20000011404 */
[----:B------:R-:W-:Y:S06]  /*7600*/  BRA `(.L_x_13690) ;  /* 0x0000000c00147947 */ /* 0x000fec0003800000 */
.L_x_13691:
[----:B------:R-:W2:Y:S02]  /*7610*/  LDG.E.S16 R4, desc[UR36][R2.64] ;  /* 0x0000002402047981 */ /* 0x000ea4000c1e1700 */
[----:B--2---:R-:W-:Y:S01]  /*7620*/  SHF.R.S32.HI R5, RZ, 0x1f, R4 ;  /* 0x0000001fff057819 */ /* 0x004fe20000011404 */
[----:B------:R-:W-:Y:S06]  /*7630*/  BRA `(.L_x_13690) ;  /* 0x0000000c00087947 */ /* 0x000fec0003800000 */
.L_x_13686:
        /* <DEDUP_REMOVED lines=9> */
.L_x_13694:
[----:B------:R-:W2:Y:S02]  /*76d0*/  LDG.E.U16 R2, desc[UR36][R2.64] ;  /* 0x0000002402027981 */ /* 0x000ea4000c1e1500 */
[----:B--2---:R-:W-:-:S06]  /*76e0*/  HADD2.F32 R4, -RZ, R2.H0_H0 ;  /* 0x20000002ff047230 */ /* 0x004fcc0000004100 */
[----:B------:R-:W0:Y:S01]  /*76f0*/  F2I.S64.TRUNC R4, R4 ;  /* 0x0000000400047311 */ /* 0x000e22000020d900 */
[----:B------:R-:W-:Y:S05]  /*7700*/  BRA `(.L_x_13690) ;  /* 0x0000000800d47947 */ /* 0x000fea0003800000 */
.L_x_13693:
        /* <DEDUP_REMOVED lines=9> */
.L_x_13696:
[----:B------:R-:W2:Y:S02]  /*77a0*/  LDG.E.U16 R2, desc[UR36][R2.64] ;  /* 0x0000002402027981 */ /* 0x000ea4000c1e1500 */
[----:B--2---:R-:W-:-:S06]  /*77b0*/  HADD2.F32 R4, -RZ, R2.H0_H0 ;  /* 0x20000002ff047230 */ /* 0x004fcc0000004100 */
[----:B------:R-:W0:Y:S01]  /*77c0*/  F2I.S64.TRUNC R4, R4 ;  /* 0x0000000400047311 */ /* 0x000e22000020d900 */
[----:B------:R-:W-:Y:S05]  /*77d0*/  BRA `(.L_x_13690) ;  /* 0x0000000800a07947 */ /* 0x000fea0003800000 */
.L_x_13695:
[----:B------:R-:W2:Y:S02]  /*77e0*/  LDG.E.64 R2, desc[UR36][R2.64] ;  /* 0x0000002402027981 */ /* 0x000ea4000c1e1b00 */
[----:B--2---:R0:W1:Y:S01]  /*77f0*/  F2I.S64.F64.TRUNC R4, R2 ;  /* 0x0000000200047311 */ /* 0x004062000030d900 */
[----:B------:R-:W-:Y:S05]  /*7800*/  BRA `(.L_x_13690) ;  /* 0x0000000800947947 */ /* 0x000fea0003800000 */
.L_x_13685:
        /* <DEDUP_REMOVED lines=13> */
.L_x_13699:
[----:B------:R-:W2:Y:S02]  /*78e0*/  LDG.E.64 R2, desc[UR36][R2.64] ;  /* 0x0000002402027981 */ /* 0x000ea4000c1e1b00 */
[----:B--2---:R0:W1:Y:S01]  /*78f0*/  F2I.S64.F64.TRUNC R4, R2 ;  /* 0x0000000200047311 */ /* 0x004062000030d900 */
[----:B------:R-:W-:Y:S05]  /*7900*/  BRA `(.L_x_13690) ;  /* 0x0000000800547947 */ /* 0x000fea0003800000 */
.L_x_13698:
        /* <DEDUP_REMOVED lines=26> */
.L_x_13701:
        /* <DEDUP_REMOVED lines=13> */
.L_x_13700:
[----:B------:R-:W2:Y:S02]  /*7b80*/  LDG.E.U16 R4, desc[UR36][R2.64] ;  /* 0x0000002402047981 */ /* 0x000ea4000c1e1500 */
[----:B--2---:R-:W-:-:S06]  /*7b90*/  IMAD.U32 R4, R4, 0x10000, RZ ;  /* 0x0001000004047824 */ /* 0x004fcc00078e00ff */
[----:B------:R-:W4:Y:S01]  /*7ba0*/  F2I.S64.TRUNC R4, R4 ;  /* 0x0000000400047311 */ /* 0x000f22000020d900 */
[----:B------:R-:W-:Y:S05]  /*7bb0*/  BRA `(.L_x_13690) ;  /* 0x0000000400a87947 */ /* 0x000fea0003800000 */
.L_x_13697:
        /* <DEDUP_REMOVED lines=11> */
.L_x_13704:
        /* <DEDUP_REMOVED lines=21> */
.L_x_13708:
[----:B------:R-:W-:Y:S05]  /*7dc0*/  BSYNC.RECONVERGENT B1 ;  /* 0x0000000000017941 */ /* 0x000fea0003800200 */
.L_x_13707:
[----:B------:R-:W-:Y:S01]  /*7dd0*/  IMAD.SHL.U32 R0, R0, 0x100000, RZ ;  /* 0x0010000000007824 */ /* 0x000fe200078e00ff */
[----:B------:R-:W-:-:S04]  /*7de0*/  LEA R2, R2, 0x3b800000, 0x17 ;  /* 0x3b80000002027811 */ /* 0x000fc800078eb8ff */
[----:B------:R-:W-:-:S07]  /*7df0*/  LOP3.LUT R4, R2, R0, R7, 0xfe, !PT ;  /* 0x0000000002047212 */ /* 0x000fce00078efe07 */
.L_x_13706:
[----:B------:R-:W-:Y:S05]  /*7e00*/  BSYNC.RECONVERGENT B0 ;  /* 0x0000000000007941 */ /* 0x000fea0003800200 */
.L_x_13705:
[----:B------:R-:W0:Y:S01]  /*7e10*/  F2I.S64.TRUNC R4, R4 ;  /* 0x0000000400047311 */ /* 0x000e22000020d900 */
[----:B------:R-:W-:Y:S05]  /*7e20*/  BRA `(.L_x_13690) ;  /* 0x00000004000c7947 */ /* 0x000fea0003800000 */
.L_x_13703:
        /* <DEDUP_REMOVED lines=21> */
.L_x_13712:
[----:B------:R-:W-:Y:S05]  /*7f80*/  BSYNC.RECONVERGENT B1 ;  /* 0x0000000000017941 */ /* 0x000fea0003800200 */
.L_x_13711:
[----:B------:R-:W-:Y:S02]  /*7f90*/  SHF.L.U32 R0, R0, 0x15, RZ ;  /* 0x0000001500007819 */ /* 0x000fe400000006ff */
[----:B------:R-:W-:-:S04]  /*7fa0*/  LEA R2, R2, 0x37800000, 0x17 ;  /* 0x3780000002027811 */ /* 0x000fc800078eb8ff */
[----:B------:R-:W-:-:S07]  /*7fb0*/  LOP3.LUT R4, R2, R0, R7, 0xfe, !PT ;  /* 0x0000000002047212 */ /* 0x000fce00078efe07 */
.L_x_13710:
[----:B------:R-:W-:Y:S05]  /*7fc0*/  BSYNC.RECONVERGENT B0 ;  /* 0x0000000000007941 */ /* 0x000fea0003800200 */
.L_x_13709:
[----:B------:R-:W0:Y:S01]  /*7fd0*/  F2I.S64.TRUNC R4, R4 ;  /* 0x0000000400047311 */ /* 0x000e22000020d900 */
[----:B------:R-:W-:Y:S05]  /*7fe0*/  BRA `(.L_x_13690) ;  /* 0x00000000009c7947 */ /* 0x000fea0003800000 */
.L_x_13702:
        /* <DEDUP_REMOVED lines=14> */
.L_x_13716:
[----:B------:R-:W-:Y:S05]  /*80d0*/  BSYNC.RECONVERGENT B0 ;  /* 0x0000000000007941 */ /* 0x000fea0003800200 */
.L_x_13715:
[----:B------:R-:W0:Y:S01]  /*80e0*/  F2I.S64.TRUNC R4, R4 ;  /* 0x0000000400047311 */ /* 0x000e22000020d900 */
[----:B------:R-:W-:Y:S05]  /*80f0*/  BRA `(.L_x_13690) ;  /* 0x0000000000587947 */ /* 0x000fea0003800000 */
.L_x_13689:
        /* <DEDUP_REMOVED lines=16> */
.L_x_13717:
[----:B------:R-:W-:Y:S01]  /*8200*/  CS2R R4, SRZ ;  /* 0x0000000000047805 */ /* 0x000fe2000001ff00 */
[----:B------:R-:W-:Y:S06]  /*8210*/  BRA `(.L_x_13690) ;  /* 0x0000000000107947 */ /* 0x000fec0003800000 */
.L_x_13714:
[----:B------:R0:W5:Y:S01]  /*8220*/  LDG.E.64 R4, desc[UR36][R2.64] ;  /* 0x0000002402047981 */ /* 0x000162000c1e1b00 */
[----:B------:R-:W-:Y:S05]  /*8230*/  BRA `(.L_x_13690) ;  /* 0x0000000000087947 */ /* 0x000fea0003800000 */
.L_x_13713:
[----:B------:R0:W5:Y:S01]  /*8240*/  LDG.E R4, desc[UR36][R2.64] ;  /* 0x0000002402047981 */ /* 0x000162000c1e1900 */
[----:B------:R-:W-:-:S07]  /*8250*/  IMAD.MOV.U32 R5, RZ, RZ, RZ ;  /* 0x000000ffff057224 */ /* 0x000fce00078e00ff */
.L_x_13690:
[----:B------:R-:W1:Y:S01]  /*8260*/  LDC.64 R6, c[0x0][0x598] ;  /* 0x00016600ff067b82 */ /* 0x000e620000000a00 */
[----:B------:R-:W0:Y:S01]  /*8270*/  LDCU.64 UR6, c[0x0][0x580] ;  /* 0x0000b000ff0677ac */ /* 0x000e220008000a00 */
[----:B------:R-:W-:-:S04]  /*8280*/  UPRMT UR4, UR41, 0x9910, URZ ;  /* 0x0000991029047896 */ /* 0x000fc800080000ff */
[----:B------:R-:W-:Y:S01]  /*8290*/  UISETP.GT.AND UP0, UPT, UR4, 0x9, UPT ;  /* 0x000000090400788c */ /* 0x000fe2000bf04270 */
[----:B0-----:R-:W-:Y:S02]  /*82a0*/  IADD3 R2, P1, PT, R16, UR6, RZ ;  /* 0x0000000610027c10 */ /* 0x001fe4000ff3e0ff */
[----:B-1----:R-:W-:-:S03]  /*82b0*/  ISETP.GT.U32.AND P0, PT, R6, 0x3f, PT ;  /* 0x0000003f0600780c */ /* 0x002fc60003f04070 */
[----:B------:R-:W-:Y:S01]  /*82c0*/  IMAD.X R3, RZ, RZ, UR7, P1 ;  /* 0x00000007ff037e24 */ /* 0x000fe200088e06ff */
[CC--:B--2345:R-:W-:Y:S02]  /*82d0*/  SHF.L.U64.HI R5, R4.reuse, R6.reuse, R5 ;  /* 0x0000000604057219 */ /* 0x0fcfe40000010205 */
        /* <DEDUP_REMOVED lines=16> */
.L_x_13721:
[----:B------:R4:W-:Y:S01]  /*83e0*/  STG.E.U8 desc[UR36][R2.64], R7 ;  /* 0x0000000702007986 */ /* 0x0009e2000c101124 */
[----:B------:R-:W-:Y:S05]  /*83f0*/  BRA `(.L_x_13723) ;  /* 0x0000000c00387947 */ /* 0x000fea0003800000 */
.L_x_13720:
        /* <DEDUP_REMOVED lines=8> */
.L_x_13725:
[----:B------:R2:W-:Y:S01]  /*8480*/  STG.E desc[UR36][R2.64], R7 ;  /* 0x0000000702007986 */ /* 0x0005e2000c101924 */
[----:B------:R-:W-:Y:S05]  /*8490*/  BRA `(.L_x_13723) ;  /* 0x0000000c00107947 */ /* 0x000fea0003800000 */
.L_x_13724:
[----:B------:R0:W-:Y:S01]  /*84a0*/  STG.E.U16 desc[UR36][R2.64], R7 ;  /* 0x0000000702007986 */ /* 0x0001e2000c101524 */
[----:B------:R-:W-:Y:S05]  /*84b0*/  BRA `(.L_x_13723) ;  /* 0x0000000c00087947 */ /* 0x000fea0003800000 */
.L_x_13719:
        /* <DEDUP_REMOVED lines=9> */
.L_x_13727:
[----:B------:R-:W0:Y:S02]  /*8550*/  I2F.S64 R0, R4 ;  /* 0x0000000400007312 */ /* 0x000e240000301400 */
[----:B0-----:R-:W-:-:S05]  /*8560*/  F2FP.F16.F32.PACK_AB R0, RZ, R0 ;  /* 0x00000000ff00723e */ /* 0x001fca00000000ff */
[----:B------:R0:W-:Y:S01]  /*8570*/  STG.E.U16 desc[UR36][R2.64], R0 ;  /* 0x0000000002007986 */ /* 0x0001e2000c101524 */
[----:B------:R-:W-:Y:S05]  /*8580*/  BRA `(.L_x_13723) ;  /* 0x0000000800d47947 */ /* 0x000fea0003800000 */
.L_x_13726:
        /* <DEDUP_REMOVED lines=10> */
.L_x_13729:
[----:B------:R-:W0:Y:S02]  /*8630*/  I2F.S64 R4, R4 ;  /* 0x0000000400047312 */ /* 0x000e240000301400 */
[----:B0-----:R-:W-:-:S04]  /*8640*/  F2FP.F16.F32.PACK_AB R5, RZ, R4 ;  /* 0x00000004ff05723e */ /* 0x001fc800000000ff */
[----:B------:R-:W-:-:S05]  /*8650*/  PRMT R5, R5, 0x5410, RZ ;  /* 0x0000541005057816 */ /* 0x000fca00000000ff */
[----:B------:R0:W-:Y:S01]  /*8660*/  STG.E desc[UR36][R2.64], R5 ;  /* 0x0000000502007986 */ /* 0x0001e2000c101924 */
[----:B------:R-:W-:Y:S05]  /*8670*/  BRA `(.L_x_13723) ;  /* 0x0000000800987947 */ /* 0x000fea0003800000 */
.L_x_13728:
[----:B------:R-:W0:Y:S02]  /*8680*/  I2F.F64.S64 R4, R4 ;  /* 0x0000000400047312 */ /* 0x000e240000301c00 */
[----:B0-----:R0:W-:Y:S01]  /*8690*/  STG.E.64 desc[UR36][R2.64], R4 ;  /* 0x0000000402007986 */ /* 0x0011e2000c101b24 */
[----:B------:R-:W-:Y:S05]  /*86a0*/  BRA `(.L_x_13723) ;  /* 0x00000008008c7947 */ /* 0x000fea0003800000 */
.L_x_13718:
        /* <DEDUP_REMOVED lines=12> */
.L_x_13733:
        /* <DEDUP_REMOVED lines=18> */
.L_x_13736:
[----:B------:R-:W-:-:S04]  /*8890*/  SHF.R.U32.HI R5, RZ, 0x18, R5 ;  /* 0x00000018ff057819 */ /* 0x000fc80000011605 */
[----:B------:R-:W-:-:S07]  /*88a0*/  LOP3.LUT R0, R0, 0x80, R5, 0xf8, !PT ;  /* 0x0000008000007812 */ /* 0x000fce00078ef805 */
.L_x_13735:
[----:B------:R-:W-:Y:S05]  /*88b0*/  BSYNC.RECONVERGENT B0 ;  /* 0x0000000000007941 */ /* 0x000fea0003800200 */
.L_x_13734:
[----:B------:R0:W-:Y:S01]  /*88c0*/  STG.E.U8 desc[UR36][R2.64], R0 ;  /* 0x0000000002007986 */ /* 0x0001e2000c101124 */
[----:B------:R-:W-:Y:S05]  /*88d0*/  BRA `(.L_x_13723) ;  /* 0x0000000800007947 */ /* 0x000fea0003800000 */
.L_x_13732:
        /* <DEDUP_REMOVED lines=18> */
.L_x_13739:
[----:B------:R-:W-:-:S04]  /*8a00*/  SHF.R.U32.HI R5, RZ, 0x18, R5 ;  /* 0x00000018ff057819 */ /* 0x000fc80000011605 */
[----:B------:R-:W-:-:S07]  /*8a10*/  LOP3.LUT R0, R0, 0x80, R5, 0xf8, !PT ;  /* 0x0000008000007812 */ /* 0x000fce00078ef805 */
.L_x_13738:
[----:B------:R-:W-:Y:S05]  /*8a20*/  BSYNC.RECONVERGENT B0 ;  /* 0x0000000000007941 */ /* 0x000fea0003800200 */
.L_x_13737:
[----:B------:R0:W-:Y:S01]  /*8a30*/  STG.E.U8 desc[UR36][R2.64], R0 ;  /* 0x0000000002007986 */ /* 0x0001e2000c101124 */
[----:B------:R-:W-:Y:S05]  /*8a40*/  BRA `(.L_x_13723) ;  /* 0x0000000400a47947 */ /* 0x000fea0003800000 */
.L_x_13731:
        /* <DEDUP_REMOVED lines=23> */
.L_x_13741:
[----:B------:R0:W-:Y:S01]  /*8bc0*/  STG.E.64 desc[UR36][R2.64], R4 ;  /* 0x0000000402007986 */ /* 0x0001e2000c101b24 */
[----:B------:R-:W-:Y:S05]  /*8bd0*/  BRA `(.L_x_13723) ;  /* 0x0000000400407947 */ /* 0x000fea0003800000 */
.L_x_13740:
[----:B------:R0:W-:Y:S01]  /*8be0*/  STG.E desc[UR36][R2.64], R7 ;  /* 0x0000000702007986 */ /* 0x0001e2000c101924 */
[----:B------:R-:W-:Y:S05]  /*8bf0*/  BRA `(.L_x_13723) ;  /* 0x0000000400387947 */ /* 0x000fea0003800000 */
.L_x_13730:
        /* <DEDUP_REMOVED lines=11> */
.L_x_13743:
[----:B------:R-:W0:Y:S01]  /*8cb0*/  I2F.F64.S64 R4, R4 ;  /* 0x0000000400047312 */ /* 0x000e220000301c00 */
[----:B------:R-:W-:-:S05]  /*8cc0*/  CS2R R6, SRZ ;  /* 0x0000000000067805 */ /* 0x000fca000001ff00 */
[----:B0-----:R0:W-:Y:S01]  /*8cd0*/  STG.E.128 desc[UR36][R2.64], R4 ;  /* 0x0000000402007986 */ /* 0x0011e2000c101d24 */
[----:B------:R-:W-:Y:S05]  /*8ce0*/  BRA `(.L_x_13723) ;  /* 0x0000000000fc7947 */ /* 0x000fea0003800000 */
.L_x_13742:
[----:B------:R-:W-:-:S09]  /*8cf0*/  UISETP.NE.AND UP0, UPT, UR4, 0xf, UPT ;  /* 0x0000000f0400788c */ /* 0x000fd2000bf05270 */
[----:B------:R-:W-:Y:S05]  /*8d00*/  BRA.U !UP0, `(.L_x_13744) ;  /* 0x0000000108e87547 */ /* 0x000fea000b800000 */
[----:B------:R-:W-:-:S09]  /*8d10*/  UISETP.NE.AND UP0, UPT, UR4, 0x17, UPT ;  /* 0x000000170400788c */ /* 0x000fd2000bf05270 */
[----:B------:R-:W-:Y:S05]  /*8d20*/  BRA.U !UP0, `(.L_x_13745) ;  /* 0x0000000108907547 */ /* 0x000fea000b800000 */
[----:B------:R-:W-:-:S09]  /*8d30*/  UISETP.NE.AND UP0, UPT, UR4, 0x18, UPT ;  /* 0x000000180400788c */ /* 0x000fd2000bf05270 */
[----:B------:R-:W-:Y:S05]  /*8d40*/  BRA.U !UP0, `(.L_x_13746) ;  /* 0x0000000108447547 */ /* 0x000fea000b800000 */
.L_x_13722:
        /* <DEDUP_REMOVED lines=16> */
.L_x_13747:
[----:B------:R-:W-:Y:S05]  /*8e50*/  BRA `(.L_x_13723) ;  /* 0x0000000000a07947 */ /* 0x000fea0003800000 */
.L_x_13746:
        /* <DEDUP_REMOVED lines=13> */
.L_x_13749:
[----:B------:R-:W-:Y:S05]  /*8f30*/  BSYNC.RECONVERGENT B0 ;  /* 0x0000000000007941 */ /* 0x000fea0003800200 */
.L_x_13748:
[----:B------:R-:W-:-:S05]  /*8f40*/  LOP3.LUT R7, R0, 0x80, R7, 0xf8, !PT ;  /* 0x0000008000077812 */ /* 0x000fca00078ef807 */
[----:B------:R0:W-:Y:S01]  /*8f50*/  STG.E.U8 desc[UR36][R2.64], R7 ;  /* 0x0000000702007986 */ /* 0x0001e2000c101124 */
[----:B------:R-:W-:Y:S05]  /*8f60*/  BRA `(.L_x_13723) ;  /* 0x00000000005c7947 */ /* 0x000fea0003800000 */
.L_x_13745:
        /* <DEDUP_REMOVED lines=12> */
.L_x_13751:
[----:B------:R-:W-:Y:S01]  /*9030*/  IMAD.MOV.U32 R0, RZ, RZ, 0x7f ;  /* 0x0000007fff007424 */ /* 0x000fe200078e00ff */
[----:B------:R-:W-:-:S04]  /*9040*/  ISETP.GT.U32.AND P0, PT, R6, 0x7f800000, PT ;  /* 0x7f8000000600780c */ /* 0x000fc80003f04070 */
[----:B------:R-:W-:-:S09]  /*9050*/  SEL R0, R0, 0x7c, P0 ;  /* 0x0000007c00007807 */ /* 0x000fd20000000000 */
.L_x_13752:
[----:B------:R-:W-:Y:S05]  /*9060*/  BSYNC.RECONVERGENT B0 ;  /* 0x0000000000007941 */ /* 0x000fea0003800200 */
.L_x_13750:
[----:B------:R-:W-:-:S04]  /*9070*/  SHF.R.U32.HI R5, RZ, 0x18, R5 ;  /* 0x00000018ff057819 */ /* 0x000fc80000011605 */
[----:B------:R-:W-:-:S05]  /*9080*/  LOP3.LUT R5, R0, 0x80, R5, 0xf8, !PT ;  /* 0x0000008000057812 */ /* 0x000fca00078ef805 */
[----:B------:R0:W-:Y:S01]  /*9090*/  STG.E.U8 desc[UR36][R2.64], R5 ;  /* 0x0000000502007986 */ /* 0x0001e2000c101124 */
[----:B------:R-:W-:Y:S05]  /*90a0*/  BRA `(.L_x_13723) ;  /* 0x00000000000c7947 */ /* 0x000fea0003800000 */
.L_x_13744:
[----:B------:R-:W0:Y:S02]  /*90b0*/  I2F.S64 R0, R4 ;  /* 0x0000000400007312 */ /* 0x000e240000301400 */
[----:B0-----:R-:W-:-:S05]  /*90c0*/  F2FP.BF16.F32.PACK_AB R0, RZ, R0 ;  /* 0x00000000ff00723e */ /* 0x001fca00000010ff */
[----:B------:R0:W-:Y:S02]  /*90d0*/  STG.E.U16 desc[UR36][R2.64], R0 ;  /* 0x0000000002007986 */ /* 0x0001e4000c101524 */
.L_x_13723:
[----:B------:R-:W-:-:S07]  /*90e0*/  IADD3 R17, PT, PT, R17, 0x80, RZ ;  /* 0x0000008011117810 */ /* 0x000fce0007ffe0ff */
.L_x_13683:
[----:B------:R-:W-:Y:S05]  /*90f0*/  BSYNC.RECONVERGENT B6 ;  /* 0x0000000000067941 */ /* 0x000fea0003800200 */
.L_x_13682:
        /* <DEDUP_REMOVED lines=306> */
.L_x_13753:
        /* <DEDUP_REMOVED lines=19> */
.L_x_13757:
[----:B--2---:R0:W5:Y:S01]  /*a550*/  LDG.E.U8 R2, desc[UR36][R4.64] ;  /* 0x0000002404027981 */ /* 0x004162000c1e1100 */
[----:B------:R-:W-:Y:S01]  /*a560*/  IMAD.MOV.U32 R3, RZ, RZ, RZ ;  /* 0x000000ffff037224 */ /* 0x000fe200078e00ff */
[----:B------:R-:W-:Y:S06]  /*a570*/  BRA `(.L_x_13759) ;  /* 0x0000000c00407947 */ /* 0x000fec0003800000 */
.L_x_13756:
        /* <DEDUP_REMOVED lines=8> */
.L_x_13761:
[----:B--2---:R-:W2:Y:S02]  /*a600*/  LDG.E R2, desc[UR36][R4.64] ;  /* 0x0000002404027981 */ /* 0x004ea4000c1e1900 */
[----:B--2---:R-:W-:Y:S01]  /*a610*/  SHF.R.S32.HI R3, RZ, 0x1f, R2 ;  /* 0x0000001fff037819 */ /* 0x004fe20000011402 */
[----:B------:R-:W-:Y:S06]  /*a620*/  BRA `(.L_x_13759) ;  /* 0x0000000c00147947 */ /* 0x000fec0003800000 */
.L_x_13760:
[----:B--2---:R-:W2:Y:S02]  /*a630*/  LDG.E.S16 R2, desc[UR36][R4.64] ;  /* 0x0000002404027981 */ /* 0x004ea4000c1e1700 */
[----:B--2---:R-:W-:Y:S01]  /*a640*/  SHF.R.S32.HI R3, RZ, 0x1f, R2 ;  /* 0x0000001fff037819 */ /* 0x004fe20000011402 */
[----:B------:R-:W-:Y:S06]  /*a650*/  BRA `(.L_x_13759) ;  /* 0x0000000c00087947 */ /* 0x000fec0003800000 */
.L_x_13755:
        /* <DEDUP_REMOVED lines=9> */
.L_x_13763:
[----:B------:R-:W2:Y:S02]  /*a6f0*/  LDG.E.U16 R4, desc[UR36][R4.64] ;  /* 0x0000002404047981 */ /* 0x000ea4000c1e1500 */
[----:B--2---:R-:W-:-:S06]  /*a700*/  HADD2.F32 R2, -RZ, R4.H0_H0 ;  /* 0x20000004ff027230 */ /* 0x004fcc0000004100 */
[----:B------:R-:W0:Y:S01]  /*a710*/  F2I.S64.TRUNC R2, R2 ;  /* 0x0000000200027311 */ /* 0x000e22000020d900 */
[----:B------:R-:W-:Y:S05]  /*a720*/  BRA `(.L_x_13759) ;  /* 0x0000000800d47947 */ /* 0x000fea0003800000 */
.L_x_13762:
        /* <DEDUP_REMOVED lines=9> */
.L_x_13765:
[----:B------:R-:W2:Y:S02]  /*a7c0*/  LDG.E.U16 R4, desc[UR36][R4.64] ;  /* 0x0000002404047981 */ /* 0x000ea4000c1e1500 */
[----:B--2---:R-:W-:-:S06]  /*a7d0*/  HADD2.F32 R2, -RZ, R4.H0_H0 ;  /* 0x20000004ff027230 */ /* 0x004fcc0000004100 */
[----:B------:R-:W0:Y:S01]  /*a7e0*/  F2I.S64.TRUNC R2, R2 ;  /* 0x0000000200027311 */ /* 0x000e22000020d900 */
[----:B------:R-:W-:Y:S05]  /*a7f0*/  BRA `(.L_x_13759) ;  /* 0x0000000800a07947 */ /* 0x000fea0003800000 */
.L_x_13764:
[----:B--2---:R-:W2:Y:S02]  /*a800*/  LDG.E.64 R2, desc[UR36][R4.64] ;  /* 0x0000002404027981 */ /* 0x004ea4000c1e1b00 */
[----:B--2---:R-:W0:Y:S01]  /*a810*/  F2I.S64.F64.TRUNC R2, R2 ;  /* 0x0000000200027311 */ /* 0x004e22000030d900 */
[----:B------:R-:W-:Y:S05]  /*a820*/  BRA `(.L_x_13759) ;  /* 0x0000000800947947 */ /* 0x000fea0003800000 */
.L_x_13754:
        /* <DEDUP_REMOVED lines=13> */
.L_x_13768:
[----:B--2---:R-:W2:Y:S02]  /*a900*/  LDG.E.64 R2, desc[UR36][R4.64] ;  /* 0x0000002404027981 */ /* 0x004ea4000c1e1b00 */
[----:B--2---:R-:W0:Y:S01]  /*a910*/  F2I.S64.F64.TRUNC R2, R2 ;  /* 0x0000000200027311 */ /* 0x004e22000030d900 */
[----:B------:R-:W-:Y:S05]  /*a920*/  BRA `(.L_x_13759) ;  /* 0x0000000800547947 */ /* 0x000fea0003800000 */
.L_x_13767:
        /* <DEDUP_REMOVED lines=26> */
.L_x_13770:
        /* <DEDUP_REMOVED lines=13> */
.L_x_13769:
[----:B--2---:R-:W2:Y:S02]  /*aba0*/  LDG.E.U16 R2, desc[UR36][R4.64] ;  /* 0x0000002404027981 */ /* 0x004ea4000c1e1500 */
[----:B--2---:R-:W-:-:S06]  /*abb0*/  SHF.L.U32 R2, R2, 0x10, RZ ;  /* 0x0000001002027819 */ /* 0x004fcc00000006ff */
[----:B------:R-:W0:Y:S01]  /*abc0*/  F2I.S64.TRUNC R2, R2 ;  /* 0x0000000200027311 */ /* 0x000e22000020d900 */
[----:B------:R-:W-:Y:S05]  /*abd0*/  BRA `(.L_x_13759) ;  /* 0x0000000400a87947 */ /* 0x000fea0003800000 */
.L_x_13766:
        /* <DEDUP_REMOVED lines=11> */
.L_x_13773:
        /* <DEDUP_REMOVED lines=21> */
.L_x_13777:
[----:B------:R-:W-:Y:S05]  /*ade0*/  BSYNC.RECONVERGENT B1 ;  /* 0x0000000000017941 */ /* 0x000fea0003800200 */
.L_x_13776:
[----:B------:R-:W-:Y:S02]  /*adf0*/  SHF.L.U32 R0, R0, 0x14, RZ ;  /* 0x0000001400007819 */ /* 0x000fe400000006ff */
[----:B------:R-:W-:-:S04]  /*ae00*/  LEA R2, R2, 0x3b800000, 0x17 ;  /* 0x3b80000002027811 */ /* 0x000fc800078eb8ff */
[----:B------:R-:W-:-:S07]  /*ae10*/  LOP3.LUT R2, R2, R0, R7, 0xfe, !PT ;  /* 0x0000000002027212 */ /* 0x000fce00078efe07 */
.L_x_13775:
[----:B------:R-:W-:Y:S05]  /*ae20*/  BSYNC.RECONVERGENT B0 ;  /* 0x0000000000007941 */ /* 0x000fea0003800200 */
.L_x_13774:
[----:B------:R-:W2:Y:S01]  /*ae30*/  F2I.S64.TRUNC R2, R2 ;  /* 0x0000000200027311 */ /* 0x000ea2000020d900 */
[----:B------:R-:W-:Y:S05]  /*ae40*/  BRA `(.L_x_13759) ;  /* 0x00000004000c7947 */ /* 0x000fea0003800000 */
.L_x_13772:
        /* <DEDUP_REMOVED lines=21> */
.L_x_13781:
[----:B------:R-:W-:Y:S05]  /*afa0*/  BSYNC.RECONVERGENT B1 ;  /* 0x0000000000017941 */ /* 0x000fea0003800200 */
.L_x_13780:
[----:B------:R-:W-:Y:S01]  /*afb0*/  IMAD.SHL.U32 R0, R0, 0x200000, RZ ;  /* 0x0020000000007824 */ /* 0x000fe200078e00ff */
[----:B------:R-:W-:-:S04]  /*afc0*/  LEA R2, R2, 0x37800000, 0x17 ;  /* 0x3780000002027811 */ /* 0x000fc800078eb8ff */
[----:B------:R-:W-:-:S07]  /*afd0*/  LOP3.LUT R2, R2, R0, R7, 0xfe, !PT ;  /* 0x0000000002027212 */ /* 0x000fce00078efe07 */
.L_x_13779:
[----:B------:R-:W-:Y:S05]  /*afe0*/  BSYNC.RECONVERGENT B0 ;  /* 0x0000000000007941 */ /* 0x000fea0003800200 */
.L_x_13778:
[----:B------:R-:W0:Y:S01]  /*aff0*/  F2I.S64.TRUNC R2, R2 ;  /* 0x0000000200027311 */ /* 0x000e22000020d900 */
[----:B------:R-:W-:Y:S05]  /*b000*/  BRA `(.L_x_13759) ;  /* 0x00000000009c7947 */ /* 0x000fea0003800000 */
.L_x_13771:
        /* <DEDUP_REMOVED lines=14> */
.L_x_13785:
[----:B------:R-:W-:Y:S05]  /*b0f0*/  BSYNC.RECONVERGENT B0 ;  /* 0x0000000000007941 */ /* 0x000fea0003800200 */
.L_x_13784:
[----:B------:R-:W4:Y:S01]  /*b100*/  F2I.S64.TRUNC R2, R2 ;  /* 0x0000000200027311 */ /* 0x000f22000020d900 */
[----:B------:R-:W-:Y:S05]  /*b110*/  BRA `(.L_x_13759) ;  /* 0x0000000000587947 */ /* 0x000fea0003800000 */
.L_x_13758:
        /* <DEDUP_REMOVED lines=16> */
.L_x_13786:
[----:B------:R-:W-:Y:S01]  /*b220*/  CS2R R2, SRZ ;  /* 0x0000000000027805 */ /* 0x000fe2000001ff00 */
[----:B------:R-:W-:Y:S06]  /*b230*/  BRA `(.L_x_13759) ;  /* 0x0000000000107947 */ /* 0x000fec0003800000 */
.L_x_13783:
[----:B--2---:R0:W5:Y:S01]  /*b240*/  LDG.E.64 R2, desc[UR36][R4.64] ;  /* 0x0000002404027981 */ /* 0x004162000c1e1b00 */
[----:B------:R-:W-:Y:S05]  /*b250*/  BRA `(.L_x_13759) ;  /* 0x0000000000087947 */ /* 0x000fea0003800000 */
.L_x_13782:
[----:B--2---:R3:W5:Y:S01]  /*b260*/  LDG.E R2, desc[UR36][R4.64] ;  /* 0x0000002404027981 */ /* 0x004762000c1e1900 */
[----:B------:R-:W-:-:S07]  /*b270*/  MOV R3, RZ ;  /* 0x000000ff00037202 */ /* 0x000fce0000000f00 */
.L_x_13759:
[----:B01-3--:R-:W0:Y:S01]  /*b280*/  LDC.64 R4, c[0x0][0x598] ;  /* 0x00016600ff047b82 */ /* 0x00be220000000a00 */
[----:B------:R-:W-:-:S04]  /*b290*/  UPRMT UR4, UR41, 0x9910, URZ ;  /* 0x0000991029047896 */ /* 0x000fc800080000ff */
[----:B------:R-:W-:Y:S01]  /*b2a0*/  UISETP.GT.AND UP0, UPT, UR4, 0x9, UPT ;  /* 0x000000090400788c */ /* 0x000fe2000bf04270 */
[----:B0-----:R-:W-:Y:S02]  /*b2b0*/  ISETP.GT.U32.AND P0, PT, R4, 0x3f, PT ;  /* 0x0000003f0400780c */ /* 0x001fe40003f04070 */
[CC--:B--2-45:R-:W-:Y:S02]  /*b2c0*/  SHF.L.U64.HI R3, R2.reuse, R4.reuse, R3 ;  /* 0x0000000402037219 */ /* 0x0f4fe40000010203 */
        /* <DEDUP_REMOVED lines=16> */
.L_x_13790:
[----:B------:R-:W-:Y:S01]  /*b3d0*/  STG.E.U8 desc[UR36][R16.64], R5 ;  /* 0x0000000510007986 */ /* 0x000fe2000c101124 */
[----:B------:R-:W-:Y:S05]  /*b3e0*/  EXIT ;  /* 0x000000000000794d */ /* 0x000fea0003800000 */
.L_x_13789:
        /* <DEDUP_REMOVED lines=8> */
.L_x_13793:
[----:B------:R-:W-:Y:S01]  /*b470*/  STG.E desc[UR36][R16.64], R5 ;  /* 0x0000000510007986 */ /* 0x000fe2000c101924 */
[----:B------:R-:W-:Y:S05]  /*b480*/  EXIT ;  /* 0x000000000000794d */ /* 0x000fea0003800000 */
.L_x_13792:
[----:B------:R-:W-:Y:S01]  /*b490*/  STG.E.U16 desc[UR36][R16.64], R5 ;  /* 0x0000000510007986 */ /* 0x000fe2000c101524 */
[----:B------:R-:W-:Y:S05]  /*b4a0*/  EXIT ;  /* 0x000000000000794d */ /* 0x000fea0003800000 */
.L_x_13788:
        /* <DEDUP_REMOVED lines=9> */
.L_x_13795:
[----:B------:R-:W0:Y:S02]  /*b540*/  I2F.S64 R0, R2 ;  /* 0x0000000200007312 */ /* 0x000e240000301400 */
[----:B0-----:R-:W-:-:S05]  /*b550*/  F2FP.F16.F32.PACK_AB R0, RZ, R0 ;  /* 0x00000000ff00723e */ /* 0x001fca00000000ff */
[----:B------:R-:W-:Y:S01]  /*b560*/  STG.E.U16 desc[UR36][R16.64], R0 ;  /* 0x0000000010007986 */ /* 0x000fe2000c101524 */
[----:B------:R-:W-:Y:S05]  /*b570*/  EXIT ;  /* 0x000000000000794d */ /* 0x000fea0003800000 */
.L_x_13794:
        /* <DEDUP_REMOVED lines=10> */
.L_x_13797:
[----:B------:R-:W0:Y:S02]  /*b620*/  I2F.S64 R2, R2 ;  /* 0x0000000200027312 */ /* 0x000e240000301400 */
[----:B0-----:R-:W-:-:S04]  /*b630*/  F2FP.F16.F32.PACK_AB R3, RZ, R2 ;  /* 0x00000002ff03723e */ /* 0x001fc800000000ff */
[----:B------:R-:W-:-:S05]  /*b640*/  PRMT R3, R3, 0x5410, RZ ;  /* 0x0000541003037816 */ /* 0x000fca00000000ff */
[----:B------:R-:W-:Y:S01]  /*b650*/  STG.E desc[UR36][R16.64], R3 ;  /* 0x0000000310007986 */ /* 0x000fe2000c101924 */
[----:B------:R-:W-:Y:S05]  /*b660*/  EXIT ;  /* 0x000000000000794d */ /* 0x000fea0003800000 */
.L_x_13796:
[----:B------:R-:W0:Y:S02]  /*b670*/  I2F.F64.S64 R2, R2 ;  /* 0x0000000200027312 */ /* 0x000e240000301c00 */
[----:B0-----:R-:W-:Y:S01]  /*b680*/  STG.E.64 desc[UR36][R16.64], R2 ;  /* 0x0000000210007986 */ /* 0x001fe2000c101b24 */
[----:B------:R-:W-:Y:S05]  /*b690*/  EXIT ;  /* 0x000000000000794d */ /* 0x000fea0003800000 */
.L_x_13787:
        /* <DEDUP_REMOVED lines=12> */
.L_x_13801:
        /* <DEDUP_REMOVED lines=17> */
.L_x_13804:
[----:B------:R-:W-:-:S04]  /*b870*/  SHF.R.U32.HI R3, RZ, 0x18, R3 ;  /* 0x00000018ff037819 */ /* 0x000fc80000011603 */
[----:B------:R-:W-:-:S04]  /*b880*/  LOP3.LUT R0, R0, 0x80, R3, 0xf8, !PT ;  /* 0x0000008000007812 */ /* 0x000fc800078ef803 */
[----:B------:R-:W-:-:S07]  /*b890*/  PRMT R8, R0, 0x7610, R8 ;  /* 0x0000761000087816 */ /* 0x000fce0000000008 */
.L_x_13803:
[----:B------:R-:W-:Y:S05]  /*b8a0*/  BSYNC.RECONVERGENT B0 ;  /* 0x0000000000007941 */ /* 0x000fea0003800200 */
.L_x_13802:
[----:B------:R-:W-:Y:S01]  /*b8b0*/  STG.E.U8 desc[UR36][R16.64], R8 ;  /* 0x0000000810007986 */ /* 0x000fe2000c101124 */
[----:B------:R-:W-:Y:S05]  /*b8c0*/  EXIT ;  /* 0x000000000000794d */ /* 0x000fea0003800000 */
.L_x_13800:
        /* <DEDUP_REMOVED lines=17> */
.L_x_13807:
[----:B------:R-:W-:-:S04]  /*b9e0*/  SHF.R.U32.HI R3, RZ, 0x18, R3 ;  /* 0x00000018ff037819 */ /* 0x000fc80000011603 */
[----:B------:R-:W-:-:S04]  /*b9f0*/  LOP3.LUT R0, R0, 0x80, R3, 0xf8, !PT ;  /* 0x0000008000007812 */ /* 0x000fc800078ef803 */
[----:B------:R-:W-:-:S07]  /*ba00*/  PRMT R8, R0, 0x7610, R8 ;  /* 0x0000761000087816 */ /* 0x000fce0000000008 */
.L_x_13806:
[----:B------:R-:W-:Y:S05]  /*ba10*/  BSYNC.RECONVERGENT B0 ;  /* 0x0000000000007941 */ /* 0x000fea0003800200 */
.L_x_13805:
[----:B------:R-:W-:Y:S01]  /*ba20*/  STG.E.U8 desc[UR36][R16.64], R8 ;  /* 0x0000000810007986 */ /* 0x000fe2000c101124 */
[----:B------:R-:W-:Y:S05]  /*ba30*/  EXIT ;  /* 0x000000000000794d */ /* 0x000fea0003800000 */
.L_x_13799:
        /* <DEDUP_REMOVED lines=23> */
.L_x_13809:
[----:B------:R-:W-:Y:S01]  /*bbb0*/  STG.E.64 desc[UR36][R16.64], R2 ;  /* 0x0000000210007986 */ /* 0x000fe2000c101b24 */
[----:B------:R-:W-:Y:S05]  /*bbc0*/  EXIT ;  /* 0x000000000000794d */ /* 0x000fea0003800000 */
.L_x_13808:
[----:B------:R-:W-:Y:S01]  /*bbd0*/  STG.E desc[UR36][R16.64], R5 ;  /* 0x0000000510007986 */ /* 0x000fe2000c101924 */
[----:B------:R-:W-:Y:S05]  /*bbe0*/  EXIT ;  /* 0x000000000000794d */ /* 0x000fea0003800000 */
.L_x_13798:
        /* <DEDUP_REMOVED lines=11> */
.L_x_13811:
[----:B------:R-:W0:Y:S01]  /*bca0*/  I2F.F64.S64 R4, R2 ;  /* 0x0000000200047312 */ /* 0x000e220000301c00 */
[----:B------:R-:W-:-:S05]  /*bcb0*/  CS2R R6, SRZ ;  /* 0x0000000000067805 */ /* 0x000fca000001ff00 */
[----:B0-----:R-:W-:Y:S01]  /*bcc0*/  STG.E.128 desc[UR36][R16.64], R4 ;  /* 0x0000000410007986 */ /* 0x001fe2000c101d24 */
[----:B------:R-:W-:Y:S05]  /*bcd0*/  EXIT ;  /* 0x000000000000794d */ /* 0x000fea0003800000 */
.L_x_13810:
[----:B------:R-:W-:-:S09]  /*bce0*/  UISETP.NE.AND UP0, UPT, UR4, 0xf, UPT ;  /* 0x0000000f0400788c */ /* 0x000fd2000bf05270 */
[----:B------:R-:W-:Y:S05]  /*bcf0*/  BRA.U !UP0, `(.L_x_13812) ;  /* 0x0000000108e87547 */ /* 0x000fea000b800000 */
[----:B------:R-:W-:-:S09]  /*bd00*/  UISETP.NE.AND UP0, UPT, UR4, 0x17, UPT ;  /* 0x000000170400788c */ /* 0x000fd2000bf05270 */
[----:B------:R-:W-:Y:S05]  /*bd10*/  BRA.U !UP0, `(.L_x_13813) ;  /* 0x0000000108907547 */ /* 0x000fea000b800000 */
[----:B------:R-:W-:-:S09]  /*bd20*/  UISETP.NE.AND UP0, UPT, UR4, 0x18, UPT ;  /* 0x000000180400788c */ /* 0x000fd2000bf05270 */
[----:B------:R-:W-:Y:S05]  /*bd30*/  BRA.U !UP0, `(.L_x_13814) ;  /* 0x0000000108447547 */ /* 0x000fea000b800000 */
.L_x_13791:
        /* <DEDUP_REMOVED lines=16> */
.L_x_13815:
[----:B------:R-:W-:Y:S05]  /*be40*/  EXIT ;  /* 0x000000000000794d */ /* 0x000fea0003800000 */
.L_x_13814:
        /* <DEDUP_REMOVED lines=13> */
.L_x_13817:
[----:B------:R-:W-:Y:S05]  /*bf20*/  BSYNC.RECONVERGENT B0 ;  /* 0x0000000000007941 */ /* 0x000fea0003800200 */
.L_x_13816:
[----:B------:R-:W-:-:S05]  /*bf30*/  LOP3.LUT R5, R0, 0x80, R5, 0xf8, !PT ;  /* 0x0000008000057812 */ /* 0x000fca00078ef805 */
[----:B------:R-:W-:Y:S01]  /*bf40*/  STG.E.U8 desc[UR36][R16.64], R5 ;  /* 0x0000000510007986 */ /* 0x000fe2000c101124 */
[----:B------:R-:W-:Y:S05]  /*bf50*/  EXIT ;  /* 0x000000000000794d */ /* 0x000fea0003800000 */
.L_x_13813:
        /* <DEDUP_REMOVED lines=12> */
.L_x_13819:
[----:B------:R-:W-:Y:S01]  /*c020*/  IMAD.MOV.U32 R0, RZ, RZ, 0x7f ;  /* 0x0000007fff007424 */ /* 0x000fe200078e00ff */
[----:B------:R-:W-:-:S04]  /*c030*/  ISETP.GT.U32.AND P0, PT, R4, 0x7f800000, PT ;  /* 0x7f8000000400780c */ /* 0x000fc80003f04070 */
[----:B------:R-:W-:-:S09]  /*c040*/  SEL R0, R0, 0x7c, P0 ;  /* 0x0000007c00007807 */ /* 0x000fd20000000000 */
.L_x_13820:
[----:B------:R-:W-:Y:S05]  /*c050*/  BSYNC.RECONVERGENT B0 ;  /* 0x0000000000007941 */ /* 0x000fea0003800200 */
.L_x_13818:
[----:B------:R-:W-:-:S04]  /*c060*/  SHF.R.U32.HI R3, RZ, 0x18, R3 ;  /* 0x00000018ff037819 */ /* 0x000fc80000011603 */
[----:B------:R-:W-:-:S05]  /*c070*/  LOP3.LUT R3, R0, 0x80, R3, 0xf8, !PT ;  /* 0x0000008000037812 */ /* 0x000fca00078ef803 */
[----:B------:R-:W-:Y:S01]  /*c080*/  STG.E.U8 desc[UR36][R16.64], R3 ;  /* 0x0000000310007986 */ /* 0x000fe2000c101124 */
[----:B------:R-:W-:Y:S05]  /*c090*/  EXIT ;  /* 0x000000000000794d */ /* 0x000fea0003800000 */
.L_x_13812:
[----:B------:R-:W0:Y:S02]  /*c0a0*/  I2F.S64 R0, R2 ;  /* 0x0000000200007312 */ /* 0x000e240000301400 */
[----:B0-----:R-:W-:-:S05]  /*c0b0*/  F2FP.BF16.F32.PACK_AB R0, RZ, R0 ;  /* 0x00000000ff00723e */ /* 0x001fca00000010ff */
[----:B------:R-:W-:Y:S01]  /*c0c0*/  STG.E.U16 desc[UR36][R16.64], R0 ;  /* 0x0000000010007986 */ /* 0x000fe2000c101524 */
[----:B------:R-:W-:Y:S05]  /*c0d0*/  EXIT ;  /* 0x000000000000794d */ /* 0x000fea0003800000 */
.L_x_13821:
        /* <DEDUP_REMOVED lines=10> */
.L_x_21167:


//--------------------- .text._ZN2at6native27unrolled_elementwise_kernelINS0_13BUnaryFunctorIlllZZZNS0_18lshift_kernel_cudaERNS_18TensorIteratorBaseEENKUlvE_clEvENKUlvE2_clEvEUlllE_EESt5arrayIPcLm2EELi4E23TrivialOffsetCalculatorILi1EjESD_NS0_6memory12LoadWithCastILi1EEENSE_13StoreWithCastILi1EEEEEviT_T0_T2_T3_T4_T5_ --------------------------
	.section	.text._ZN2at6native27unrolled_elementwise_kernelINS0_13BUnaryFunctorIlllZZZNS0_18lshift_kernel_cudaERNS_18TensorIteratorBaseEENKUlvE_clEvENKUlvE2_clEvEUlllE_EESt5arrayIPcLm2EELi4E23TrivialOffsetCalculatorILi1EjESD_NS0_6memory12LoadWithCastILi1EEENSE_13StoreWithCastILi1EEEEEviT_T0_T2_T3_T4_T5_,"ax",@progbits
	.align	128
        .global         _ZN2at6native27unrolled_elementwise_kernelINS0_13BUnaryFunctorIlllZZZNS0_18lshift_kernel_cudaERNS_18TensorIteratorBaseEENKUlvE_clEvENKUlvE2_clEvEUlllE_EESt5arrayIPcLm2EELi4E23TrivialOffsetCalculatorILi1EjESD_NS0_6memory12LoadWithCastILi1EEENSE_13StoreWithCastILi1EEEEEviT_T0_T2_T3_T4_T5_
        .type           _ZN2at6native27unrolled_elementwise_kernelINS0_13BUnaryFunctorIlllZZZNS0_18lshift_kernel_cudaERNS_18TensorIteratorBaseEENKUlvE_clEvENKUlvE2_clEvEUlllE_EESt5arrayIPcLm2EELi4E23TrivialOffsetCalculatorILi1EjESD_NS0_6memory12LoadWithCastILi1EEENSE_13StoreWithCastILi1EEEEEviT_T0_T2_T3_T4_T5_,@function
        .size           _ZN2at6native27unrolled_elementwise_kernelINS0_13BUnaryFunctorIlllZZZNS0_18lshift_kernel_cudaERNS_18TensorIteratorBaseEENKUlvE_clEvENKUlvE2_clEvEUlllE_EESt5arrayIPcLm2EELi4E23TrivialOffsetCalculatorILi1EjESD_NS0_6memory12LoadWithCastILi1EEENSE_13StoreWithCastILi1EEEEEviT_T0_T2_T3_T4_T5_,(.L_x_21168 - _ZN2at6native27unrolled_elementwise_kernelINS0_13BUnaryFunctorIlllZZZNS0_18lshift_kernel_cudaERNS_18TensorIteratorBaseEENKUlvE_clEvENKUlvE2_clEvEUlllE_EESt5arrayIPcLm2EELi4E23TrivialOffsetCalculatorILi1EjESD_NS0_6memory12LoadWithCastILi1EEENSE_13StoreWithCastILi1EEEEEviT_T0_T2_T3_T4_T5_)
        .other          _ZN2at6native27unrolled_elementwise_kernelINS0_13BUnaryFunctorIlllZZZNS0_18lshift_kernel_cudaERNS_18TensorIteratorBaseEENKUlvE_clEvENKUlvE2_clEvEUlllE_EESt5arrayIPcLm2EELi4E23TrivialOffsetCalculatorILi1EjESD_NS0_6memory12LoadWithCastILi1EEENSE_13StoreWithCastILi1EEEEEviT_T0_T2_T3_T4_T5_,@"STO_CUDA_ENTRY STV_DEFAULT"
_ZN2at6native27unrolled_elementwise_kernelINS0_13BUnaryFunctorIlllZZZNS0_18lshift_kernel_cudaERNS_18TensorIteratorBaseEENKUlvE_clEvENKUlvE2_clEvEUlllE_EESt5arrayIPcLm2EELi4E23TrivialOffsetCalculatorILi1EjESD_NS0_6memory12LoadWithCastILi1EEENSE_13StoreWithCastILi1EEEEEviT_T0_T2_T3_T4_T5_:
.text._ZN2at6native27unrolled_elementwise_kernelINS0_13BUnaryFunctorIlllZZZNS0_18lshift_kernel_cudaERNS_18TensorIteratorBaseEENKUlvE_clEvENKUlvE2_clEvEUlllE_EESt5arrayIPcLm2EELi4E23TrivialOffsetCalculatorILi1EjESD_NS0_6memory12LoadWithCastILi1EEENSE_13StoreWithCastILi1EEEEEviT_T0_T2_T3_T4_T5_:
        /* <DEDUP_REMOVED lines=32> */
.L_x_13827:
[----:B------:R1:W5:Y:S01]  /*0200*/  LDG.E.U8 R28, desc[UR36][R4.64] ;  /* 0x00000024041c7981 */ /* 0x000362000c1e1100 */
[----:B------:R-:W-:Y:S01]  /*0210*/  IMAD.MOV.U32 R29, RZ, RZ, RZ ;  /* 0x000000ffff1d7224 */ /* 0x000fe200078e00ff */
[----:B------:R-:W-:Y:S06]  /*0220*/  BRA `(.L_x_13829) ;  /* 0x0000000c00447947 */ /* 0x000fec0003800000 */
.L_x_13826:
        /* <DEDUP_REMOVED lines=8> */
.L_x_13831:
[----:B------:R-:W2:Y:S02]  /*02b0*/  LDG.E R28, desc[UR36][R4.64] ;  /* 0x00000024041c7981 */ /* 0x000ea4000c1e1900 */
[----:B--2---:R-:W-:Y:S01]  /*02c0*/  SHF.R.S32.HI R29, RZ, 0x1f, R28 ;  /* 0x0000001fff1d7819 */ /* 0x004fe2000001141c */
[----:B------:R-:W-:Y:S06]  /*02d0*/  BRA `(.L_x_13829) ;  /* 0x0000000c00187947 */ /* 0x000fec0003800000 */
.L_x_13830:
[----:B------:R-:W2:Y:S02]  /*02e0*/  LDG.E.S16 R28, desc[UR36][R4.64] ;  /* 0x00000024041c7981 */ /* 0x000ea4000c1e1700 */
[----:B--2---:R-:W-:Y:S01]  /*02f0*/  SHF.R.S32.HI R29, RZ, 0x1f, R28 ;  /* 0x0000001fff1d7819 */ /* 0x004fe2000001141c */
[----:B------:R-:W-:Y:S06]  /*0300*/  BRA `(.L_x_13829) ;  /* 0x0000000c000c7947 */ /* 0x000fec0003800000 */
.L_x_13825:
        /* <DEDUP_REMOVED lines=9> */
.L_x_13833:
[----:B------:R-:W2:Y:S02]  /*03a0*/  LDG.E.U16 R4, desc[UR36][R4.64] ;  /* 0x0000002404047981 */ /* 0x000ea4000c1e1500 */
[----:B--2---:R-:W-:-:S06]  /*03b0*/  HADD2.F32 R28, -RZ, R4.H0_H0 ;  /* 0x20000004ff1c7230 */ /* 0x004fcc0000004100 */
[----:B------:R-:W0:Y:S01]  /*03c0*/  F2I.S64.TRUNC R28, R28 ;  /* 0x0000001c001c7311 */ /* 0x000e22000020d900 */
[----:B------:R-:W-:Y:S05]  /*03d0*/  BRA `(.L_x_13829) ;  /* 0x0000000800d87947 */ /* 0x000fea0003800000 */
.L_x_13832:
        /* <DEDUP_REMOVED lines=9> */
.L_x_13835:
[----:B------:R-:W2:Y:S02]  /*0470*/  LDG.E.U16 R4, desc[UR36][R4.64] ;  /* 0x0000002404047981 */ /* 0x000ea4000c1e1500 */
[----:B--2---:R-:W-:-:S06]  /*0480*/  HADD2.F32 R28, -RZ, R4.H0_H0 ;  /* 0x20000004ff1c7230 */ /* 0x004fcc0000004100 */
[----:B------:R-:W4:Y:S01]  /*0490*/  F2I.S64.TRUNC R28, R28 ;  /* 0x0000001c001c7311 */ /* 0x000f22000020d900 */
[----:B------:R-:W-:Y:S05]  /*04a0*/  BRA `(.L_x_13829) ;  /* 0x0000000800a47947 */ /* 0x000fea0003800000 */
.L_x_13834:
[----:B------:R-:W2:Y:S02]  /*04b0*/  LDG.E.64 R4, desc[UR36][R4.64] ;  /* 0x0000002404047981 */ /* 0x000ea4000c1e1b00 */
[----:B--2---:R2:W3:Y:S01]  /*04c0*/  F2I.S64.F64.TRUNC R28, R4 ;  /* 0x00000004001c7311 */ /* 0x0044e2000030d900 */
[----:B------:R-:W-:Y:S05]  /*04d0*/  BRA `(.L_x_13829) ;  /* 0x0000000800987947 */ /* 0x000fea0003800000 */
.L_x_13824:
        /* <DEDUP_REMOVED lines=13> */
.L_x_13838:
[----:B------:R-:W2:Y:S02]  /*05b0*/  LDG.E.64 R4, desc[UR36][R4.64] ;  /* 0x0000002404047981 */ /* 0x000ea4000c1e1b00 */
[----:B--2---:R0:W1:Y:S01]  /*05c0*/  F2I.S64.F64.TRUNC R28, R4 ;  /* 0x00000004001c7311 */ /* 0x004062000030d900 */
[----:B------:R-:W-:Y:S05]  /*05d0*/  BRA `(.L_x_13829) ;  /* 0x0000000800587947 */ /* 0x000fea0003800000 */
.L_x_13837:
        /* <DEDUP_REMOVED lines=26> */
.L_x_13840:
        /* <DEDUP_REMOVED lines=14> */
.L_x_13839:
[----:B------:R-:W2:Y:S02]  /*0860*/  LDG.E.U16 R28, desc[UR36][R4.64] ;  /* 0x00000024041c7981 */ /* 0x000ea4000c1e1500 */
[----:B--2---:R-:W-:-:S06]  /*0870*/  IMAD.U32 R28, R28, 0x10000, RZ ;  /* 0x000100001c1c7824 */ /* 0x004fcc00078e00ff */
[----:B------:R-:W0:Y:S01]  /*0880*/  F2I.S64.TRUNC R28, R28 ;  /* 0x0000001c001c7311 */ /* 0x000e22000020d900 */
[----:B------:R-:W-:Y:S05]  /*0890*/  BRA `(.L_x_13829) ;  /* 0x0000000400a87947 */ /* 0x000fea0003800000 */
.L_x_13836:
        /* <DEDUP_REMOVED lines=11> */
.L_x_13843:
        /* <DEDUP_REMOVED lines=21> */
.L_x_13847:
[----:B------:R-:W-:Y:S05]  /*0aa0*/  BSYNC.RECONVERGENT B1 ;  /* 0x0000000000017941 */ /* 0x000fea0003800200 */
.L_x_13846:
[----:B------:R-:W-:Y:S01]  /*0ab0*/  IMAD.SHL.U32 R0, R0, 0x100000, RZ ;  /* 0x0010000000007824 */ /* 0x000fe200078e00ff */
[----:B------:R-:W-:-:S04]  /*0ac0*/  LEA R3, R3, 0x3b800000, 0x17 ;  /* 0x3b80000003037811 */ /* 0x000fc800078eb8ff */
[----:B------:R-:W-:-:S07]  /*0ad0*/  LOP3.LUT R28, R3, R0, R7, 0xfe, !PT ;  /* 0x00000000031c7212 */ /* 0x000fce00078efe07 */
.L_x_13845:
[----:B------:R-:W-:Y:S05]  /*0ae0*/  BSYNC.RECONVERGENT B0 ;  /* 0x0000000000007941 */ /* 0x000fea0003800200 */
.L_x_13844:
[----:B------:R-:W0:Y:S01]  /*0af0*/  F2I.S64.TRUNC R28, R28 ;  /* 0x0000001c001c7311 */ /* 0x000e22000020d900 */
[----:B------:R-:W-:Y:S05]  /*0b00*/  BRA `(.L_x_13829) ;  /* 0x00000004000c7947 */ /* 0x000fea0003800000 */
.L_x_13842:
        /* <DEDUP_REMOVED lines=21> */
.L_x_13851:
[----:B------:R-:W-:Y:S05]  /*0c60*/  BSYNC.RECONVERGENT B1 ;  /* 0x0000000000017941 */ /* 0x000fea0003800200 */
.L_x_13850:
[----:B------:R-:W-:Y:S01]  /*0c70*/  IMAD.SHL.U32 R0, R0, 0x200000, RZ ;  /* 0x0020000000007824 */ /* 0x000fe200078e00ff */
[----:B------:R-:W-:-:S04]  /*0c80*/  LEA R3, R3, 0x37800000, 0x17 ;  /* 0x3780000003037811 */ /* 0x000fc800078eb8ff */
[----:B------:R-:W-:-:S07]  /*0c90*/  LOP3.LUT R28, R3, R0, R7, 0xfe, !PT ;  /* 0x00000000031c7212 */ /* 0x000fce00078efe07 */
.L_x_13849:
[----:B------:R-:W-:Y:S05]  /*0ca0*/  BSYNC.RECONVERGENT B0 ;  /* 0x0000000000007941 */ /* 0x000fea0003800200 */
.L_x_13848:
[----:B------:R-:W0:Y:S01]  /*0cb0*/  F2I.S64.TRUNC R28, R28 ;  /* 0x0000001c001c7311 */ /* 0x000e22000020d900 */
[----:B------:R-:W-:Y:S05]  /*0cc0*/  BRA `(.L_x_13829) ;  /* 0x00000000009c7947 */ /* 0x000fea0003800000 */
.L_x_13841:
[----:B------:R-:W-:-:S09]  /*0cd0*/  UISETP.NE.AND UP0, UPT, UR4, 0x1c, UPT ;  /* 0x0000001c0400788c */ /* 0x000fd2000bf05270 */
[----:B------:R-:W-:Y:S05]  /*0ce0*/  BRA.U !UP0, `(.L_x_13852) ;  /* 0x00000001088c7547 */ /* 0x000fea000b800000 */
[----:B------:R-:W-:-:S09]  /*0cf0*/  UISETP.NE.AND UP0, UPT, UR4, 0x1d, UPT ;  /* 0x0000001d0400788c */ /* 0x000fd2000bf05270 */
[----:B------:R-:W-:Y:S05]  /*0d00*/  BRA.U !UP0, `(.L_x_13853) ;  /* 0x00000001087c7547 */ /* 0x000fea000b800000 */
[----:B------:R-:W-:-:S09]  /*0d10*/  UISETP.NE.AND UP0, UPT, UR4, 0x2c, UPT ;  /* 0x0000002c0400788c */ /* 0x000fd2000bf05270 */
[----:B------:R-:W-:Y:S05]  /*0d20*/  BRA.U !UP0, `(.L_x_13854) ;  /* 0x0000000108487547 */ /* 0x000fea000b800000 */
.L_x_13828:
        /* <DEDUP_REMOVED lines=16> */
.L_x_13855:
[----:B------:R-:W-:Y:S01]  /*0e30*/  CS2R R28, SRZ ;  /* 0x00000000001c7805 */ /* 0x000fe2000001ff00 */
[----:B------:R-:W-:Y:S06]  /*0e40*/  BRA `(.L_x_13829) ;  /* 0x00000000003c7947 */ /* 0x000fec0003800000 */
.L_x_13854:
        /* <DEDUP_REMOVED lines=8> */
.L_x_13857:
[----:B------:R-:W-:Y:S05]  /*0ed0*/  BSYNC.RECONVERGENT B0 ;  /* 0x0000000000007941 */ /* 0x000fea0003800200 */
.L_x_13856:
[----:B------:R-:W0:Y:S01]  /*0ee0*/  F2I.S64.TRUNC R28, R28 ;  /* 0x0000001c001c7311 */ /* 0x000e22000020d900 */
[----:B------:R-:W-:Y:S05]  /*0ef0*/  BRA `(.L_x_13829) ;  /* 0x0000000000107947 */ /* 0x000fea0003800000 */
.L_x_13853:
[----:B------:R0:W5:Y:S01]  /*0f00*/  LDG.E.64 R28, desc[UR36][R4.64] ;  /* 0x00000024041c7981 */ /* 0x000162000c1e1b00 */
[----:B------:R-:W-:Y:S05]  /*0f10*/  BRA `(.L_x_13829) ;  /* 0x0000000000087947 */ /* 0x000fea0003800000 */
.L_x_13852:
[----:B------:R0:W5:Y:S01]  /*0f20*/  LDG.E R28, desc[UR36][R4.64] ;  /* 0x00000024041c7981 */ /* 0x000162000c1e1900 */
[----:B------:R-:W-:-:S07]  /*0f30*/  IMAD.MOV.U32 R29, RZ, RZ, RZ ;  /* 0x000000ffff1d7224 */ /* 0x000fce00078e00ff */
.L_x_13829:
[----:B------:R-:W-:-:S07]  /*0f40*/  VIADD R17, R19, 0x80 ;  /* 0x0000008013117836 */ /* 0x000fce0000000000 */
.L_x_13823:
[----:B------:R-:W-:Y:S05]  /*0f50*/  BSYNC.RECONVERGENT B6 ;  /* 0x0000000000067941 */ /* 0x000fea0003800200 */
.L_x_13822:
        /* <DEDUP_REMOVED lines=24> */
.L_x_13863:
[----:B------:R0:W5:Y:S01]  /*10e0*/  LDG.E.U8 R26, desc[UR36][R4.64] ;  /* 0x00000024041a7981 */ /* 0x000162000c1e1100 */
[----:B------:R-:W-:Y:S01]  /*10f0*/  IMAD.MOV.U32 R27, RZ, RZ, RZ ;  /* 0x000000ffff1b7224 */ /* 0x000fe200078e00ff */
[----:B------:R-:W-:Y:S06]  /*1100*/  BRA `(.L_x_13865) ;  /* 0x0000000c00447947 */ /* 0x000fec0003800000 */
.L_x_13862:
        /* <DEDUP_REMOVED lines=8> */
.L_x_13867:
[----:B------:R-:W2:Y:S02]  /*1190*/  LDG.E R26, desc[UR36][R4.64] ;  /* 0x00000024041a7981 */ /* 0x000ea4000c1e1900 */
[----:B--2---:R-:W-:Y:S01]  /*11a0*/  SHF.R.S32.HI R27, RZ, 0x1f, R26 ;  /* 0x0000001fff1b7819 */ /* 0x004fe2000001141a */
[----:B------:R-:W-:Y:S06]  /*11b0*/  BRA `(.L_x_13865) ;  /* 0x0000000c00187947 */ /* 0x000fec0003800000 */
.L_x_13866:
[----:B------:R-:W2:Y:S02]  /*11c0*/  LDG.E.S16 R26, desc[UR36][R4.64] ;  /* 0x00000024041a7981 */ /* 0x000ea4000c1e1700 */
[----:B--2---:R-:W-:Y:S01]  /*11d0*/  SHF.R.S32.HI R27, RZ, 0x1f, R26 ;  /* 0x0000001fff1b7819 */ /* 0x004fe2000001141a */
[----:B------:R-:W-:Y:S06]  /*11e0*/  BRA `(.L_x_13865) ;  /* 0x0000000c000c7947 */ /* 0x000fec0003800000 */
.L_x_13861:
        /* <DEDUP_REMOVED lines=9> */
.L_x_13869:
[----:B------:R-:W2:Y:S02]  /*1280*/  LDG.E.U16 R4, desc[UR36][R4.64] ;  /* 0x0000002404047981 */ /* 0x000ea4000c1e1500 */
[----:B--2---:R-:W-:-:S06]  /*1290*/  HADD2.F32 R26, -RZ, R4.H0_H0 ;  /* 0x20000004ff1a7230 */ /* 0x004fcc0000004100 */
[----:B------:R-:W0:Y:S01]  /*12a0*/  F2I.S64.TRUNC R26, R26 ;  /* 0x0000001a001a7311 */ /* 0x000e22000020d900 */
[----:B------:R-:W-:Y:S05]  /*12b0*/  BRA `(.L_x_13865) ;  /* 0x0000000800d87947 */ /* 0x000fea0003800000 */
.L_x_13868:
        /* <DEDUP_REMOVED lines=9> */
.L_x_13871:
[----:B------:R-:W2:Y:S02]  /*1350*/  LDG.E.U16 R4, desc[UR36][R4.64] ;  /* 0x0000002404047981 */ /* 0x000ea4000c1e1500 */
[----:B--2---:R-:W-:-:S06]  /*1360*/  HADD2.F32 R26, -RZ, R4.H0_H0 ;  /* 0x20000004ff1a7230 */ /* 0x004fcc0000004100 */
[----:B------:R-:W0:Y:S01]  /*1370*/  F2I.S64.TRUNC R26, R26 ;  /* 0x0000001a001a7311 */ /* 0x000e22000020d900 */
[----:B------:R-:W-:Y:S05]  /*1380*/  BRA `(.L_x_13865) ;  /* 0x0000000800a47947 */ /* 0x000fea0003800000 */
.L_x_13870:
[----:B------:R-:W2:Y:S02]  /*1390*/  LDG.E.64 R4, desc[UR36][R4.64] ;  /* 0x0000002404047981 */ /* 0x000ea4000c1e1b00 */
[----:B--2---:R0:W1:Y:S01]  /*13a0*/  F2I.S64.F64.TRUNC R26, R4 ;  /* 0x00000004001a7311 */ /* 0x004062000030d900 */
[----:B------:R-:W-:Y:S05]  /*13b0*/  BRA `(.L_x_13865) ;  /* 0x0000000800987947 */ /* 0x000fea0003800000 */
.L_x_13860:
        /* <DEDUP_REMOVED lines=13> */
.L_x_13874:
[----:B------:R-:W2:Y:S02]  /*1490*/  LDG.E.64 R4, desc[UR36][R4.64] ;  /* 0x0000002404047981 */ /* 0x000ea4000c1e1b00 */
[----:B--2---:R0:W1:Y:S01]  /*14a0*/  F2I.S64.F64.TRUNC R26, R4 ;  /* 0x00000004001a7311 */ /* 0x004062000030d900 */
[----:B------:R-:W-:Y:S05]  /*14b0*/  BRA `(.L_x_13865) ;  /* 0x0000000800587947 */ /* 0x000fea0003800000 */
.L_x_13873:
        /* <DEDUP_REMOVED lines=26> */
.L_x_13876:
        /* <DEDUP_REMOVED lines=14> */
.L_x_13875:
[----:B------:R-:W2:Y:S02]  /*1740*/  LDG.E.U16 R26, desc[UR36][R4.64] ;  /* 0x00000024041a7981 */ /* 0x000ea4000c1e1500 */
[----:B--2---:R-:W-:-:S06]  /*1750*/  IMAD.U32 R26, R26, 0x10000, RZ ;  /* 0x000100001a1a7824 */ /* 0x004fcc00078e00ff */
[----:B------:R-:W0:Y:S01]  /*1760*/  F2I.S64.TRUNC R26, R26 ;  /* 0x0000001a001a7311 */ /* 0x000e22000020d900 */
[----:B------:R-:W-:Y:S05]  /*1770*/  BRA `(.L_x_13865) ;  /* 0x0000000400a87947 */ /* 0x000fea0003800000 */
.L_x_13872:
        /* <DEDUP_REMOVED lines=11> */
.L_x_13879:
        /* <DEDUP_REMOVED lines=21> */
.L_x_13883:
[----:B------:R-:W-:Y:S05]  /*1980*/  BSYNC.RECONVERGENT B1 ;  /* 0x0000000000017941 */ /* 0x000fea0003800200 */
.L_x_13882:
[----:B------:R-:W-:Y:S01]  /*1990*/  IMAD.SHL.U32 R0, R0, 0x100000, RZ ;  /* 0x0010000000007824 */ /* 0x000fe200078e00ff */
[----:B------:R-:W-:-:S04]  /*19a0*/  LEA R3, R3, 0x3b800000, 0x17 ;  /* 0x3b80000003037811 */ /* 0x000fc800078eb8ff */
[----:B------:R-:W-:-:S07]  /*19b0*/  LOP3.LUT R26, R3, R0, R7, 0xfe, !PT ;  /* 0x00000000031a7212 */ /* 0x000fce00078efe07 */
.L_x_13881:
[----:B------:R-:W-:Y:S05]  /*19c0*/  BSYNC.RECONVERGENT B0 ;  /* 0x0000000000007941 */ /* 0x000fea0003800200 */
.L_x_13880:
[----:B------:R-:W0:Y:S01]  /*19d0*/  F2I.S64.TRUNC R26, R26 ;  /* 0x0000001a001a7311 */ /* 0x000e22000020d900 */
[----:B------:R-:W-:Y:S05]  /*19e0*/  BRA `(.L_x_13865) ;  /* 0x00000004000c7947 */ /* 0x000fea0003800000 */
.L_x_13878:
        /* <DEDUP_REMOVED lines=21> */
.L_x_13887:
[----:B------:R-:W-:Y:S05]  /*1b40*/  BSYNC.RECONVERGENT B1 ;  /* 0x0000000000017941 */ /* 0x000fea0003800200 */
.L_x_13886:
[----:B------:R-:W-:Y:S01]  /*1b50*/  IMAD.SHL.U32 R0, R0, 0x200000, RZ ;  /* 0x0020000000007824 */ /* 0x000fe200078e00ff */
[----:B------:R-:W-:-:S04]  /*1b60*/  LEA R3, R3, 0x37800000, 0x17 ;  /* 0x3780000003037811 */ /* 0x000fc800078eb8ff */
[----:B------:R-:W-:-:S07]  /*1b70*/  LOP3.LUT R26, R3, R0, R7, 0xfe, !PT ;  /* 0x00000000031a7212 */ /* 0x000fce00078efe07 */
.L_x_13885:
[----:B------:R-:W-:Y:S05]  /*1b80*/  BSYNC.RECONVERGENT B0 ;  /* 0x0000000000007941 */ /* 0x000fea0003800200 */
.L_x_13884:
[----:B------:R-:W0:Y:S01]  /*1b90*/  F2I.S64.TRUNC R26, R26 ;  /* 0x0000001a001a7311 */ /* 0x000e22000020d900 */
[----:B------:R-:W-:Y:S05]  /*1ba0*/  BRA `(.L_x_13865) ;  /* 0x00000000009c7947 */ /* 0x000fea0003800000 */
.L_x_13877:
        /* <DEDUP_REMOVED lines=14> */
.L_x_13891:
[----:B------:R-:W-:Y:S05]  /*1c90*/  BSYNC.RECONVERGENT B0 ;  /* 0x0000000000007941 */ /* 0x000fea0003800200 */
.L_x_13890:
[----:B------:R-:W0:Y:S01]  /*1ca0*/  F2I.S64.TRUNC R26, R26 ;  /* 0x0000001a001a7311 */ /* 0x000e22000020d900 */
[----:B------:R-:W-:Y:S05]  /*1cb0*/  BRA `(.L_x_13865) ;  /* 0x0000000000587947 */ /* 0x000fea0003800000 */
.L_x_13864:
        /* <DEDUP_REMOVED lines=16> */
.L_x_13892:
[----:B------:R-:W-:Y:S01]  /*1dc0*/  CS2R R26, SRZ ;  /* 0x00000000001a7805 */ /* 0x000fe2000001ff00 */
[----:B------:R-:W-:Y:S06]  /*1dd0*/  BRA `(.L_x_13865) ;  /* 0x0000000000107947 */ /* 0x000fec0003800000 */
.L_x_13889:
[----:B------:R0:W5:Y:S01]  /*1de0*/  LDG.E.64 R26, desc[UR36][R4.64] ;  /* 0x00000024041a7981 */ /* 0x000162000c1e1b00 */
[----:B------:R-:W-:Y:S05]  /*1df0*/  BRA `(.L_x_13865) ;  /* 0x0000000000087947 */ /* 0x000fea0003800000 */
.L_x_13888:
[----:B------:R0:W5:Y:S01]  /*1e00*/  LDG.E R26, desc[UR36][R4.64] ;  /* 0x00000024041a7981 */ /* 0x000162000c1e1900 */
[----:B------:R-:W-:-:S07]  /*1e10*/  IMAD.MOV.U32 R27, RZ, RZ, RZ ;  /* 0x000000ffff1b7224 */ /* 0x000fce00078e00ff */
.L_x_13865:
[----:B------:R-:W-:-:S07]  /*1e20*/  VIADD R17, R17, 0x80 ;  /* 0x0000008011117836 */ /* 0x000fce0000000000 */
.L_x_13859:
[----:B------:R-:W-:Y:S05]  /*1e30*/  BSYNC.RECONVERGENT B6 ;  /* 0x0000000000067941 */ /* 0x000fea0003800200 */
.L_x_13858:
        /* <DEDUP_REMOVED lines=24> */
.L_x_13898:
[----:B------:R0:W5:Y:S01]  /*1fc0*/  LDG.E.U8 R24, desc[UR36][R4.64] ;  /* 0x0000002404187981 */ /* 0x000162000c1e1100 */
[----:B------:R-:W-:Y:S01]  /*1fd0*/  IMAD.MOV.U32 R25, RZ, RZ, RZ ;  /* 0x000000ffff197224 */ /* 0x000fe200078e00ff */
[----:B------:R-:W-:Y:S06]  /*1fe0*/  BRA `(.L_x_13900) ;  /* 0x0000000c00447947 */ /* 0x000fec0003800000 */
.L_x_13897:
        /* <DEDUP_REMOVED lines=8> */
.L_x_13902:
[----:B------:R-:W2:Y:S02]  /*2070*/  LDG.E R24, desc[UR36][R4.64] ;  /* 0x0000002404187981 */ /* 0x000ea4000c1e1900 */
[----:B--2---:R-:W-:Y:S01]  /*2080*/  SHF.R.S32.HI R25, RZ, 0x1f, R24 ;  /* 0x0000001fff197819 */ /* 0x004fe20000011418 */
[----:B------:R-:W-:Y:S06]  /*2090*/  BRA `(.L_x_13900) ;  /* 0x0000000c00187947 */ /* 0x000fec0003800000 */
.L_x_13901:
[----:B------:R-:W2:Y:S02]  /*20a0*/  LDG.E.S16 R24, desc[UR36][R4.64] ;  /* 0x0000002404187981 */ /* 0x000ea4000c1e1700 */
[----:B--2---:R-:W-:Y:S01]  /*20b0*/  SHF.R.S32.HI R25, RZ, 0x1f, R24 ;  /* 0x0000001fff197819 */ /* 0x004fe20000011418 */
[----:B------:R-:W-:Y:S06]  /*20c0*/  BRA `(.L_x_13900) ;  /* 0x0000000c000c7947 */ /* 0x000fec0003800000 */
.L_x_13896:
        /* <DEDUP_REMOVED lines=9> */
.L_x_13904:
[----:B------:R-:W2:Y:S02]  /*2160*/  LDG.E.U16 R4, desc[UR36][R4.64] ;  /* 0x0000002404047981 */ /* 0x000ea4000c1e1500 */
[----:B--2---:R-:W-:-:S06]  /*2170*/  HADD2.F32 R24, -RZ, R4.H0_H0 ;  /* 0x20000004ff187230 */ /* 0x004fcc0000004100 */
[----:B------:R-:W0:Y:S01]  /*2180*/  F2I.S64.TRUNC R24, R24 ;  /* 0x0000001800187311 */ /* 0x000e22000020d900 */
[----:B------:R-:W-:Y:S05]  /*2190*/  BRA `(.L_x_13900) ;  /* 0x0000000800d87947 */ /* 0x000fea0003800000 */
.L_x_13903:
        /* <DEDUP_REMOVED lines=9> */
.L_x_13906:
[----:B------:R-:W2:Y:S02]  /*2230*/  LDG.E.U16 R4, desc[UR36][R4.64] ;  /* 0x0000002404047981 */ /* 0x000ea4000c1e1500 */
[----:B--2---:R-:W-:-:S06]  /*2240*/  HADD2.F32 R24, -RZ, R4.H0_H0 ;  /* 0x20000004ff187230 */ /* 0x004fcc0000004100 */
[----:B------:R-:W0:Y:S01]  /*2250*/  F2I.S64.TRUNC R24, R24 ;  /* 0x0000001800187311 */ /* 0x000e22000020d900 */
[----:B------:R-:W-:Y:S05]  /*2260*/  BRA `(.L_x_13900) ;  /* 0x0000000800a47947 */ /* 0x000fea0003800000 */
.L_x_13905:
[----:B------:R-:W2:Y:S02]  /*2270*/  LDG.E.64 R4, desc[UR36][R4.64] ;  /* 0x0000002404047981 */ /* 0x000ea4000c1e1b00 */
[----:B--2---:R0:W1:Y:S01]  /*2280*/  F2I.S64.F64.TRUNC R24, R4 ;  /* 0x0000000400187311 */ /* 0x004062000030d900 */
[----:B------:R-:W-:Y:S05]  /*2290*/  BRA `(.L_x_13900) ;  /* 0x0000000800987947 */ /* 0x000fea0003800000 */
.L_x_13895:
        /* <DEDUP_REMOVED lines=13> */
.L_x_13909:
[----:B------:R-:W2:Y:S02]  /*2370*/  LDG.E.64 R4, desc[UR36][R4.64] ;  /* 0x0000002404047981 */ /* 0x000ea4000c1e1b00 */
[----:B--2---:R0:W1:Y:S01]  /*2380*/  F2I.S64.F64.TRUNC R24, R4 ;  /* 0x0000000400187311 */ /* 0x004062000030d900 */
[----:B------:R-:W-:Y:S05]  /*2390*/  BRA `(.L_x_13900) ;  /* 0x0000000800587947 */ /* 0x000fea0003800000 */
.L_x_13908:
        /* <DEDUP_REMOVED lines=26> */
.L_x_13911:
        /* <DEDUP_REMOVED lines=14> */
.L_x_13910:
[----:B------:R-:W2:Y:S02]  /*2620*/  LDG.E.U16 R24, desc[UR36][R4.64] ;  /* 0x0000002404187981 */ /* 0x000ea4000c1e1500 */
[----:B--2---:R-:W-:-:S06]  /*2630*/  IMAD.U32 R24, R24, 0x10000, RZ ;  /* 0x0001000018187824 */ /* 0x004fcc00078e00ff */
[----:B------:R-:W0:Y:S01]  /*2640*/  F2I.S64.TRUNC R24, R24 ;  /* 0x0000001800187311 */ /* 0x000e22000020d900 */
[----:B------:R-:W-:Y:S05]  /*2650*/  BRA `(.L_x_13900) ;  /* 0x0000000400a87947 */ /* 0x000fea0003800000 */
.L_x_13907:
        /* <DEDUP_REMOVED lines=11> */
.L_x_13914:
        /* <DEDUP_REMOVED lines=21> */
.L_x_13918:
[----:B------:R-:W-:Y:S05]  /*2860*/  BSYNC.RECONVERGENT B1 ;  /* 0x0000000000017941 */ /* 0x000fea0003800200 */
.L_x_13917:
[----:B------:R-:W-:Y:S01]  /*2870*/  IMAD.SHL.U32 R0, R0, 0x100000, RZ ;  /* 0x0010000000007824 */ /* 0x000fe200078e00ff */
[----:B------:R-:W-:-:S04]  /*2880*/  LEA R3, R3, 0x3b800000, 0x17 ;  /* 0x3b80000003037811 */ /* 0x000fc800078eb8ff */
[----:B------:R-:W-:-:S07]  /*2890*/  LOP3.LUT R24, R3, R0, R7, 0xfe, !PT ;  /* 0x0000000003187212 */ /* 0x000fce00078efe07 */
.L_x_13916:
[----:B------:R-:W-:Y:S05]  /*28a0*/  BSYNC.RECONVERGENT B0 ;  /* 0x0000000000007941 */ /* 0x000fea0003800200 */
.L_x_13915:
[----:B------:R-:W1:Y:S01]  /*28b0*/  F2I.S64.TRUNC R24, R24 ;  /* 0x0000001800187311 */ /* 0x000e62000020d900 */
[----:B------:R-:W-:Y:S05]  /*28c0*/  BRA `(.L_x_13900) ;  /* 0x00000004000c7947 */ /* 0x000fea0003800000 */
.L_x_13913:
        /* <DEDUP_REMOVED lines=21> */
.L_x_13922:
[----:B------:R-:W-:Y:S05]  /*2a20*/  BSYNC.RECONVERGENT B1 ;  /* 0x0000000000017941 */ /* 0x000fea0003800200 */
.L_x_13921:
[----:B------:R-:W-:Y:S01]  /*2a30*/  IMAD.SHL.U32 R0, R0, 0x200000, RZ ;  /* 0x0020000000007824 */ /* 0x000fe200078e00ff */
[----:B------:R-:W-:-:S04]  /*2a40*/  LEA R3, R3, 0x37800000, 0x17 ;  /* 0x3780000003037811 */ /* 0x000fc800078eb8ff */
[----:B------:R-:W-:-:S07]  /*2a50*/  LOP3.LUT R24, R3, R0, R7, 0xfe, !PT ;  /* 0x0000000003187212 */ /* 0x000fce00078efe07 */
.L_x_13920:
[----:B------:R-:W-:Y:S05]  /*2a60*/  BSYNC.RECONVERGENT B0 ;  /* 0x0000000000007941 */ /* 0x000fea0003800200 */
.L_x_13919:
[----:B------:R-:W2:Y:S01]  /*2a70*/  F2I.S64.TRUNC R24, R24 ;  /* 0x0000001800187311 */ /* 0x000ea2000020d900 */
[----:B------:R-:W-:Y:S05]  /*2a80*/  BRA `(.L_x_13900) ;  /* 0x00000000009c7947 */ /* 0x000fea0003800000 */
.L_x_13912:
        /* <DEDUP_REMOVED lines=14> */
.L_x_13926:
[----:B------:R-:W-:Y:S05]  /*2b70*/  BSYNC.RECONVERGENT B0 ;  /* 0x0000000000007941 */ /* 0x000fea0003800200 */
.L_x_13925:
[----:B------:R-:W0:Y:S01]  /*2b80*/  F2I.S64.TRUNC R24, R24 ;  /* 0x0000001800187311 */ /* 0x000e22000020d900 */
[----:B------:R-:W-:Y:S05]  /*2b90*/  BRA `(.L_x_13900) ;  /* 0x0000000000587947 */ /* 0x000fea0003800000 */
.L_x_13899:
        /* <DEDUP_REMOVED lines=16> */
.L_x_13927:
[----:B------:R-:W-:Y:S01]  /*2ca0*/  CS2R R24, SRZ ;  /* 0x0000000000187805 */ /* 0x000fe2000001ff00 */
[----:B------:R-:W-:Y:S06]  /*2cb0*/  BRA `(.L_x_13900) ;  /* 0x0000000000107947 */ /* 0x000fec0003800000 */
.L_x_13924:
[----:B------:R0:W5:Y:S01]  /*2cc0*/  LDG.E.64 R24, desc[UR36][R4.64] ;  /* 0x0000002404187981 */ /* 0x000162000c1e1b00 */
[----:B------:R-:W-:Y:S05]  /*2cd0*/  BRA `(.L_x_13900) ;  /* 0x0000000000087947 */ /* 0x000fea0003800000 */
.L_x_13923:
[----:B------:R0:W5:Y:S01]  /*2ce0*/  LDG.E R24, desc[UR36][R4.64] ;  /* 0x0000002404187981 */ /* 0x000162000c1e1900 */
[----:B------:R-:W-:-:S07]  /*2cf0*/  IMAD.MOV.U32 R25, RZ, RZ, RZ ;  /* 0x000000ffff197224 */ /* 0x000fce00078e00ff */
.L_x_13900:
[----:B------:R-:W-:-:S07]  /*2d00*/  VIADD R17, R17, 0x80 ;  /* 0x0000008011117836 */ /* 0x000fce0000000000 */
.L_x_13894:
[----:B------:R-:W-:Y:S05]  /*2d10*/  BSYNC.RECONVERGENT B6 ;  /* 0x0000000000067941 */ /* 0x000fea0003800200 */
.L_x_13893:
        /* <DEDUP_REMOVED lines=24> */
.L_x_13933:
[----:B------:R0:W5:Y:S01]  /*2ea0*/  LDG.E.U8 R22, desc[UR36][R4.64] ;  /* 0x0000002404167981 */ /* 0x000162000c1e1100 */
[----:B------:R-:W-:Y:S01]  /*2eb0*/  IMAD.MOV.U32 R23, RZ, RZ, RZ ;  /* 0x000000ffff177224 */ /* 0x000fe200078e00ff */
[----:B------:R-:W-:Y:S06]  /*2ec0*/  BRA `(.L_x_13929) ;  /* 0x0000000c00407947 */ /* 0x000fec0003800000 */
.L_x_13932:
        /* <DEDUP_REMOVED lines=8> */
.L_x_13936:
[----:B------:R-:W2:Y:S02]  /*2f50*/  LDG.E R22, desc[UR36][R4.64] ;  /* 0x0000002404167981 */ /* 0x000ea4000c1e1900 */
[----:B--2---:R-:W-:Y:S01]  /*2f60*/  SHF.R.S32.HI R23, RZ, 0x1f, R22 ;  /* 0x0000001fff177819 */ /* 0x004fe20000011416 */
[----:B------:R-:W-:Y:S06]  /*2f70*/  BRA `(.L_x_13929) ;  /* 0x0000000c00147947 */ /* 0x000fec0003800000 */
.L_x_13935:
[----:B------:R-:W2:Y:S02]  /*2f80*/  LDG.E.S16 R22, desc[UR36][R4.64] ;  /* 0x0000002404167981 */ /* 0x000ea4000c1e1700 */
[----:B--2---:R-:W-:Y:S01]  /*2f90*/  SHF.R.S32.HI R23, RZ, 0x1f, R22 ;  /* 0x0000001fff177819 */ /* 0x004fe20000011416 */
[----:B------:R-:W-:Y:S06]  /*2fa0*/  BRA `(.L_x_13929) ;  /* 0x0000000c00087947 */ /* 0x000fec0003800000 */
.L_x_13931:
        /* <DEDUP_REMOVED lines=9> */
.L_x_13938:
[----:B------:R-:W2:Y:S02]  /*3040*/  LDG.E.U16 R4, desc[UR36][R4.64] ;  /* 0x0000002404047981 */ /* 0x000ea4000c1e1500 */
[----:B--2---:R-:W-:-:S06]  /*3050*/  HADD2.F32 R22, -RZ, R4.H0_H0 ;  /* 0x20000004ff167230 */ /* 0x004fcc0000004100 */
[----:B------:R-:W0:Y:S01]  /*3060*/  F2I.S64.TRUNC R22, R22 ;  /* 0x0000001600167311 */ /* 0x000e22000020d900 */
[----:B------:R-:W-:Y:S05]  /*3070*/  BRA `(.L_x_13929) ;  /* 0x0000000800d47947 */ /* 0x000fea0003800000 */
.L_x_13937:
        /* <DEDUP_REMOVED lines=9> */
.L_x_13940:
[----:B------:R-:W2:Y:S02]  /*3110*/  LDG.E.U16 R4, desc[UR36][R4.64] ;  /* 0x0000002404047981 */ /* 0x000ea4000c1e1500 */
[----:B--2---:R-:W-:-:S06]  /*3120*/  HADD2.F32 R22, -RZ, R4.H0_H0 ;  /* 0x20000004ff167230 */ /* 0x004fcc0000004100 */
[----:B------:R-:W0:Y:S01]  /*3130*/  F2I.S64.TRUNC R22, R22 ;  /* 0x0000001600167311 */ /* 0x000e22000020d900 */
[----:B------:R-:W-:Y:S05]  /*3140*/  BRA `(.L_x_13929) ;  /* 0x0000000800a07947 */ /* 0x000fea0003800000 */
.L_x_13939:
[----:B------:R-:W2:Y:S02]  /*3150*/  LDG.E.64 R4, desc[UR36][R4.64] ;  /* 0x0000002404047981 */ /* 0x000ea4000c1e1b00 */
[----:B--2---:R0:W1:Y:S01]  /*3160*/  F2I.S64.F64.TRUNC R22, R4 ;  /* 0x0000000400167311 */ /* 0x004062000030d900 */
[----:B------:R-:W-:Y:S05]  /*3170*/  BRA `(.L_x_13929) ;  /* 0x0000000800947947 */ /* 0x000fea0003800000 */
.L_x_13930:
        /* <DEDUP_REMOVED lines=13> */
.L_x_13943:
[----:B------:R-:W2:Y:S02]  /*3250*/  LDG.E.64 R4, desc[UR36][R4.64] ;  /* 0x0000002404047981 */ /* 0x000ea4000c1e1b00 */
[----:B--2---:R0:W1:Y:S01]  /*3260*/  F2I.S64.F64.TRUNC R22, R4 ;  /* 0x0000000400167311 */ /* 0x004062000030d900 */
[----:B------:R-:W-:Y:S05]  /*3270*/  BRA `(.L_x_13929) ;  /* 0x0000000800547947 */ /* 0x000fea0003800000 */
.L_x_13942:
        /* <DEDUP_REMOVED lines=26> */
.L_x_13945:
        /* <DEDUP_REMOVED lines=14> */
.L_x_13944:
[----:B------:R-:W2:Y:S02]  /*3500*/  LDG.E.U16 R22, desc[UR36][R4.64] ;  /* 0x0000002404167981 */ /* 0x000ea4000c1e1500 */
[----:B--2---:R-:W-:-:S06]  /*3510*/  IMAD.U32 R22, R22, 0x10000, RZ ;  /* 0x0001000016167824 */ /* 0x004fcc00078e00ff */
[----:B------:R-:W0:Y:S01]  /*3520*/  F2I.S64.TRUNC R22, R22 ;  /* 0x0000001600167311 */ /* 0x000e22000020d900 */
[----:B------:R-:W-:Y:S05]  /*3530*/  BRA `(.L_x_13929) ;  /* 0x0000000400a47947 */ /* 0x000fea0003800000 */
.L_x_13941:
        /* <DEDUP_REMOVED lines=11> */
.L_x_13948:
        /* <DEDUP_REMOVED lines=21> */
.L_x_13952:
[----:B------:R-:W-:Y:S05]  /*3740*/  BSYNC.RECONVERGENT B1 ;  /* 0x0000000000017941 */ /* 0x000fea0003800200 */
.L_x_13951:
[----:B------:R-:W-:Y:S01]  /*3750*/  IMAD.SHL.U32 R0, R0, 0x100000, RZ ;  /* 0x0010000000007824 */ /* 0x000fe200078e00ff */
[----:B------:R-:W-:-:S04]  /*3760*/  LEA R3, R3, 0x3b800000, 0x17 ;  /* 0x3b80000003037811 */ /* 0x000fc800078eb8ff */
[----:B------:R-:W-:-:S07]  /*3770*/  LOP3.LUT R22, R3, R0, R7, 0xfe, !PT ;  /* 0x0000000003167212 */ /* 0x000fce00078efe07 */
.L_x_13950:
[----:B------:R-:W-:Y:S05]  /*3780*/  BSYNC.RECONVERGENT B0 ;  /* 0x0000000000007941 */ /* 0x000fea0003800200 */
.L_x_13949:
[----:B------:R-:W0:Y:S01]  /*3790*/  F2I.S64.TRUNC R22, R22 ;  /* 0x0000001600167311 */ /* 0x000e22000020d900 */
[----:B------:R-:W-:Y:S05]  /*37a0*/  BRA `(.L_x_13929) ;  /* 0x0000000400087947 */ /* 0x000fea0003800000 */
.L_x_13947:
        /* <DEDUP_REMOVED lines=21> */
.L_x_13956:
[----:B------:R-:W-:Y:S05]  /*3900*/  BSYNC.RECONVERGENT B1 ;  /* 0x0000000000017941 */ /* 0x000fea0003800200 */
.L_x_13955:
[----:B------:R-:W-:Y:S01]  /*3910*/  IMAD.SHL.U32 R0, R0, 0x200000, RZ ;  /* 0x0020000000007824 */ /* 0x000fe200078e00ff */
[----:B------:R-:W-:-:S04]  /*3920*/  LEA R3, R3, 0x37800000, 0x17 ;  /* 0x3780000003037811 */ /* 0x000fc800078eb8ff */
[----:B------:R-:W-:-:S07]  /*3930*/  LOP3.LUT R22, R3, R0, R7, 0xfe, !PT ;  /* 0x0000000003167212 */ /* 0x000fce00078efe07 */
.L_x_13954:
[----:B------:R-:W-:Y:S05]  /*3940*/  BSYNC.RECONVERGENT B0 ;  /* 0x0000000000007941 */ /* 0x000fea0003800200 */
.L_x_13953:
[----:B------:R-:W0:Y:S01]  /*3950*/  F2I.S64.TRUNC R22, R22 ;  /* 0x0000001600167311 */ /* 0x000e22000020d900 */
[----:B------:R-:W-:Y:S05]  /*3960*/  BRA `(.L_x_13929) ;  /* 0x0000000000987947 */ /* 0x000fea0003800000 */
.L_x_13946:
        /* <DEDUP_REMOVED lines=14> */
.L_x_13960:
[----:B------:R-:W-:Y:S05]  /*3a50*/  BSYNC.RECONVERGENT B0 ;  /* 0x0000000000007941 */ /* 0x000fea0003800200 */
.L_x_13959:
[----:B------:R-:W0:Y:S01]  /*3a60*/  F2I.S64.TRUNC R22, R22 ;  /* 0x0000001600167311 */ /* 0x000e22000020d900 */
[----:B------:R-:W-:Y:S05]  /*3a70*/  BRA `(.L_x_13929) ;  /* 0x0000000000547947 */ /* 0x000fea0003800000 */
.L_x_13934:
        /* <DEDUP_REMOVED lines=16> */
.L_x_13961:
[----:B------:R-:W-:Y:S05]  /*3b80*/  BRA `(.L_x_13929) ;  /* 0x0000000000107947 */ /* 0x000fea0003800000 */
.L_x_13958:
[----:B------:R0:W5:Y:S01]  /*3b90*/  LDG.E.64 R22, desc[UR36][R4.64] ;  /* 0x0000002404167981 */ /* 0x000162000c1e1b00 */
[----:B------:R-:W-:Y:S05]  /*3ba0*/  BRA `(.L_x_13929) ;  /* 0x0000000000087947 */ /* 0x000fea0003800000 */
.L_x_13957:
[----:B------:R0:W5:Y:S01]  /*3bb0*/  LDG.E R22, desc[UR36][R4.64] ;  /* 0x0000002404167981 */ /* 0x000162000c1e1900 */
[----:B------:R-:W-:-:S07]  /*3bc0*/  IMAD.MOV.U32 R23, RZ, RZ, RZ ;  /* 0x000000ffff177224 */ /* 0x000fce00078e00ff */
.L_x_13929:
[----:B------:R-:W-:Y:S05]  /*3bd0*/  BSYNC.RECONVERGENT B6 ;  /* 0x0000000000067941 */ /* 0x000fea0003800200 */
.L_x_13928:
[----:B------:R-:W2:Y:S01]  /*3be0*/  LDC.64 R6, c[0x0][0x390] ;  /* 0x0000e400ff067b82 */ /* 0x000ea20000000a00 */
[----:B------:R-:W-:Y:S01]  /*3bf0*/  ISETP.GE.AND P1, PT, R19, R16, PT ;  /* 0x000000101300720c */ /* 0x000fe20003f26270 */
[----:B------:R-:W-:Y:S04]  /*3c00*/  BSSY.RECONVERGENT B7, `(.L_x_13962) ;  /* 0x00002cb000077945 */ /* 0x000fe80003800200 */
[----:B------:R-:W-:Y:S02]  /*3c10*/  BSSY.RELIABLE B6, `(.L_x_13963) ;  /* 0x00001e5000067945 */ /* 0x000fe40003800100 */
[----:B------:R-:W3:Y:S01]  /*3c20*/  LDC.U8 R17, c[0x0][0x3b4] ;  /* 0x0000ed00ff117b82 */ /* 0x000ee20000000000 */
[----:B--2---:R-:W-:Y:S02]  /*3c30*/  ISETP.GT.U32.AND P0, PT, R6, 0x3f, PT ;  /* 0x0000003f0600780c */ /* 0x004fe40003f04070 */
[----:B01---5:R-:W-:-:S02]  /*3c40*/  SHF.L.U32 R18, R24, R6, RZ ;  /* 0x0000000618127219 */ /* 0x023fc400000006ff */
[----:B------:R-:W-:Y:S02]  /*3c50*/  ISETP.GT.U32.AND.EX P0, PT, R7, RZ, PT, P0 ;  /* 0x000000ff0700720c */ /* 0x000fe40003f04100 */
[CC--:B------:R-:W-:Y:S02]  /*3c60*/  SHF.L.U64.HI R8, R26.reuse, R6.reuse, R27 ;  /* 0x000000061a087219 */ /* 0x0c0fe4000001021b */
[-C--:B------:R-:W-:Y:S02]  /*3c70*/  SHF.L.U32 R9, R26, R6.reuse, RZ ;  /* 0x000000061a097219 */ /* 0x080fe400000006ff */
[-C--:B------:R-:W-:Y:S02]  /*3c80*/  SHF.L.U64.HI R26, R24, R6.reuse, R25 ;  /* 0x00000006181a7219 */ /* 0x080fe40000010219 */
[----:B------:R-:W-:Y:S02]  /*3c90*/  SHF.L.U64.HI R23, R22, R6, R23 ;  /* 0x0000000616177219 */ /* 0x000fe40000010217 */
[----:B------:R-:W-:-:S02]  /*3ca0*/  SEL R18, R18, RZ, !P0 ;  /* 0x000000ff12127207 */ /* 0x000fc40004000000 */
[CC--:B---34-:R-:W-:Y:S02]  /*3cb0*/  SHF.L.U64.HI R0, R28.reuse, R6.reuse, R29 ;  /* 0x000000061c007219 */ /* 0x0d8fe4000001021d */
[-C--:B------:R-:W-:Y:S02]  /*3cc0*/  SHF.L.U32 R3, R28, R6.reuse, RZ ;  /* 0x000000061c037219 */ /* 0x080fe400000006ff */
[----:B------:R-:W-:Y:S02]  /*3cd0*/  SHF.L.U32 R22, R22, R6, RZ ;  /* 0x0000000616167219 */ /* 0x000fe400000006ff */
[----:B------:R-:W-:Y:S01]  /*3ce0*/  SEL R27, R26, RZ, !P0 ;  /* 0x000000ff1a1b7207 */ /* 0x000fe20004000000 */
[----:B------:R-:W-:Y:S01]  /*3cf0*/  IMAD.MOV.U32 R26, RZ, RZ, R18 ;  /* 0x000000ffff1a7224 */ /* 0x000fe200078e0012 */
[----:B------:R-:W-:Y:S02]  /*3d00*/  SEL R3, R3, RZ, !P0 ;  /* 0x000000ff03037207 */ /* 0x000fe40004000000 */
[----:B------:R-:W-:-:S02]  /*3d10*/  SEL R22, R22, RZ, !P0 ;  /* 0x000000ff16167207 */ /* 0x000fc40004000000 */
[----:B------:R-:W-:Y:S02]  /*3d20*/  SEL R23, R23, RZ, !P0 ;  /* 0x000000ff17177207 */ /* 0x000fe40004000000 */
[----:B------:R-:W-:Y:S02]  /*3d30*/  SEL R5, R0, RZ, !P0 ;  /* 0x000000ff00057207 */ /* 0x000fe40004000000 */
[----:B------:R-:W-:Y:S02]  /*3d40*/  SEL R24, R9, RZ, !P0 ;  /* 0x000000ff09187207 */ /* 0x000fe40004000000 */
[----:B------:R-:W-:Y:S01]  /*3d50*/  SEL R29, R8, RZ, !P0 ;  /* 0x000000ff081d7207 */ /* 0x000fe20004000000 */
        /* <DEDUP_REMOVED lines=24> */
.L_x_13968:
[----:B------:R0:W-:Y:S01]  /*3ee0*/  STG.E.U8 desc[UR36][R8.64], R3 ;  /* 0x0000000308007986 */ /* 0x0001e2000c101124 */
[----:B------:R-:W-:Y:S05]  /*3ef0*/  BRA `(.L_x_13970) ;  /* 0x0000000c00307947 */ /* 0x000fea0003800000 */
.L_x_13967:
        /* <DEDUP_REMOVED lines=8> */
.L_x_13972:
[----:B------:R0:W-:Y:S01]  /*3f80*/  STG.E desc[UR36][R8.64], R3 ;  /* 0x0000000308007986 */ /* 0x0001e2000c101924 */
[----:B------:R-:W-:Y:S05]  /*3f90*/  BRA `(.L_x_13970) ;  /* 0x0000000c00087947 */ /* 0x000fea0003800000 */
.L_x_13971:
[----:B------:R0:W-:Y:S01]  /*3fa0*/  STG.E.U16 desc[UR36][R8.64], R3 ;  /* 0x0000000308007986 */ /* 0x0001e2000c101524 */
[----:B------:R-:W-:Y:S05]  /*3fb0*/  BRA `(.L_x_13970) ;  /* 0x0000000c00007947 */ /* 0x000fea0003800000 */
.L_x_13966:
        /* <DEDUP_REMOVED lines=9> */
.L_x_13974:
[----:B------:R-:W0:Y:S02]  /*4050*/  I2F.S64 R0, R4 ;  /* 0x0000000400007312 */ /* 0x000e240000301400 */
[----:B0-----:R-:W-:-:S05]  /*4060*/  F2FP.F16.F32.PACK_AB R0, RZ, R0 ;  /* 0x00000000ff00723e */ /* 0x001fca00000000ff */
[----:B------:R0:W-:Y:S01]  /*4070*/  STG.E.U16 desc[UR36][R8.64], R0 ;  /* 0x0000000008007986 */ /* 0x0001e2000c101524 */
[----:B------:R-:W-:Y:S05]  /*4080*/  BRA `(.L_x_13970) ;  /* 0x0000000800cc7947 */ /* 0x000fea0003800000 */
.L_x_13973:
        /* <DEDUP_REMOVED lines=10> */
.L_x_13976:
[----:B------:R-:W0:Y:S02]  /*4130*/  I2F.S64 R4, R4 ;  /* 0x0000000400047312 */ /* 0x000e240000301400 */
[----:B0-----:R-:W-:-:S04]  /*4140*/  F2FP.F16.F32.PACK_AB R3, RZ, R4 ;  /* 0x00000004ff03723e */ /* 0x001fc800000000ff */
[----:B------:R-:W-:-:S05]  /*4150*/  PRMT R3, R3, 0x5410, RZ ;  /* 0x0000541003037816 */ /* 0x000fca00000000ff */
[----:B------:R0:W-:Y:S01]  /*4160*/  STG.E desc[UR36][R8.64], R3 ;  /* 0x0000000308007986 */ /* 0x0001e2000c101924 */
[----:B------:R-:W-:Y:S05]  /*4170*/  BRA `(.L_x_13970) ;  /* 0x0000000800907947 */ /* 0x000fea0003800000 */
.L_x_13975:
[----:B------:R-:W0:Y:S02]  /*4180*/  I2F.F64.S64 R4, R4 ;  /* 0x0000000400047312 */ /* 0x000e240000301c00 */
[----:B0-----:R0:W-:Y:S01]  /*4190*/  STG.E.64 desc[UR36][R8.64], R4 ;  /* 0x0000000408007986 */ /* 0x0011e2000c101b24 */
[----:B------:R-:W-:Y:S05]  /*41a0*/  BRA `(.L_x_13970) ;  /* 0x0000000800847947 */ /* 0x000fea0003800000 */
.L_x_13965:
        /* <DEDUP_REMOVED lines=13> */
.L_x_13979:
[----:B------:R-:W0:Y:S01]  /*4280*/  I2F.F64.S64 R4, R4 ;  /* 0x0000000400047312 */ /* 0x000e220000301c00 */
[----:B------:R-:W-:-:S05]  /*4290*/  CS2R R6, SRZ ;  /* 0x0000000000067805 */ /* 0x000fca000001ff00 */
[----:B0-----:R3:W-:Y:S01]  /*42a0*/  STG.E.128 desc[UR36][R8.64], R4 ;  /* 0x0000000408007986 */ /* 0x0017e2000c101d24 */
[----:B------:R-:W-:Y:S05]  /*42b0*/  BRA `(.L_x_13970) ;  /* 0x0000000800407947 */ /* 0x000fea0003800000 */
.L_x_13978:
        /* <DEDUP_REMOVED lines=19> */
.L_x_13983:
[----:B------:R-:W-:Y:S05]  /*43f0*/  BSYNC.RECONVERGENT B0 ;  /* 0x0000000000007941 */ /* 0x000fea0003800200 */
.L_x_13982:
[----:B------:R-:W-:-:S05]  /*4400*/  LOP3.LUT R7, R0, 0x80, R7, 0xf8, !PT ;  /* 0x0000008000077812 */ /* 0x000fca00078ef807 */
[----:B------:R2:W-:Y:S01]  /*4410*/  STG.E.U8 desc[UR36][R8.64], R7 ;  /* 0x0000000708007986 */ /* 0x0005e2000c101124 */
[----:B------:R-:W-:Y:S05]  /*4420*/  BRA `(.L_x_13970) ;  /* 0x0000000400e47947 */ /* 0x000fea0003800000 */
.L_x_13981:
        /* <DEDUP_REMOVED lines=15> */
.L_x_13985:
[----:B------:R-:W-:Y:S05]  /*4520*/  BSYNC.RECONVERGENT B0 ;  /* 0x0000000000007941 */ /* 0x000fea0003800200 */
.L_x_13984:
[----:B------:R-:W-:-:S05]  /*4530*/  LOP3.LUT R7, R0, 0x80, R7, 0xf8, !PT ;  /* 0x0000008000077812 */ /* 0x000fca00078ef807 */
[----:B------:R1:W-:Y:S01]  /*4540*/  STG.E.U8 desc[UR36][R8.64], R7 ;  /* 0x0000000708007986 */ /* 0x0003e2000c101124 */
[----:B------:R-:W-:Y:S05]  /*4550*/  BRA `(.L_x_13970) ;  /* 0x0000000400987947 */ /* 0x000fea0003800000 */
.L_x_13980:
[----:B------:R-:W0:Y:S02]  /*4560*/  I2F.S64 R0, R4 ;  /* 0x0000000400007312 */ /* 0x000e240000301400 */
[----:B0-----:R-:W-:-:S05]  /*4570*/  F2FP.BF16.F32.PACK_AB R0, RZ, R0 ;  /* 0x00000000ff00723e */ /* 0x001fca00000010ff */
[----:B------:R0:W-:Y:S01]  /*4580*/  STG.E.U16 desc[UR36][R8.64], R0 ;  /* 0x0000000008007986 */ /* 0x0001e2000c101524 */
[----:B------:R-:W-:Y:S05]  /*4590*/  BRA `(.L_x_13970) ;  /* 0x0000000400887947 */ /* 0x000fea0003800000 */
.L_x_13977:
        /* <DEDUP_REMOVED lines=10> */
.L_x_13988:
        /* <DEDUP_REMOVED lines=13> */
.L_x_13991:
[----:B------:R-:W-:-:S04]  /*4710*/  SHF.R.U32.HI R0, RZ, 0x14, R5 ;  /* 0x00000014ff007819 */ /* 0x000fc80000011605 */
[----:B------:R-:W-:-:S04]  /*4720*/  LOP3.LUT R0, R0, 0x1, RZ, 0xc0, !PT ;  /* 0x0000000100007812 */ /* 0x000fc800078ec0ff */
[----:B------:R-:W-:-:S04]  /*4730*/  IADD3 R0, PT, PT, R5, 0x487ffff, R0 ;  /* 0x0487ffff05007810 */ /* 0x000fc80007ffe000 */
[----:B------:R-:W-:-:S04]  /*4740*/  SHF.R.U32.HI R0, RZ, 0x14, R0 ;  /* 0x00000014ff007819 */ /* 0x000fc80000011600 */
[----:B------:R-:W-:-:S07]  /*4750*/  LOP3.LUT R3, R0, 0xff, RZ, 0xc0, !PT ;  /* 0x000000ff00037812 */ /* 0x000fce00078ec0ff */
.L_x_13992:
[----:B------:R-:W-:-:S04]  /*4760*/  SHF.R.U32.HI R0, RZ, 0x18, R5 ;  /* 0x00000018ff007819 */ /* 0x000fc80000011605 */
[----:B------:R-:W-:-:S07]  /*4770*/  LOP3.LUT R0, R3, 0x80, R0, 0xf8, !PT ;  /* 0x0000008003007812 */ /* 0x000fce00078ef800 */
.L_x_13990:
[----:B------:R-:W-:Y:S05]  /*4780*/  BSYNC.RECONVERGENT B0 ;  /* 0x0000000000007941 */ /* 0x000fea0003800200 */
.L_x_13989:
[----:B------:R0:W-:Y:S01]  /*4790*/  STG.E.U8 desc[UR36][R8.64], R0 ;  /* 0x0000000008007986 */ /* 0x0001e2000c101124 */
[----:B------:R-:W-:Y:S05]  /*47a0*/  BRA `(.L_x_13970) ;  /* 0x0000000400047947 */ /* 0x000fea0003800000 */
.L_x_13987:
        /* <DEDUP_REMOVED lines=13> */
.L_x_13995:
[----:B------:R-:W-:-:S04]  /*4880*/  SHF.R.U32.HI R0, RZ, 0x15, R5 ;  /* 0x00000015ff007819 */ /* 0x000fc80000011605 */
[----:B------:R-:W-:-:S04]  /*4890*/  LOP3.LUT R0, R0, 0x1, RZ, 0xc0, !PT ;  /* 0x0000000100007812 */ /* 0x000fc800078ec0ff */
[----:B------:R-:W-:-:S04]  /*48a0*/  IADD3 R0, PT, PT, R5, 0x88fffff, R0 ;  /* 0x088fffff05007810 */ /* 0x000fc80007ffe000 */
[----:B------:R-:W-:-:S04]  /*48b0*/  SHF.R.U32.HI R0, RZ, 0x15, R0 ;  /* 0x00000015ff007819 */ /* 0x000fc80000011600 */
[----:B------:R-:W-:-:S07]  /*48c0*/  LOP3.LUT R3, R0, 0xff, RZ, 0xc0, !PT ;  /* 0x000000ff00037812 */ /* 0x000fce00078ec0ff */
.L_x_13996:
[----:B------:R-:W-:-:S04]  /*48d0*/  SHF.R.U32.HI R0, RZ, 0x18, R5 ;  /* 0x00000018ff007819 */ /* 0x000fc80000011605 */
[----:B------:R-:W-:-:S07]  /*48e0*/  LOP3.LUT R0, R3, 0x80, R0, 0xf8, !PT ;  /* 0x0000008003007812 */ /* 0x000fce00078ef800 */
.L_x_13994:
[----:B------:R-:W-:Y:S05]  /*48f0*/  BSYNC.RECONVERGENT B0 ;  /* 0x0000000000007941 */ /* 0x000fea0003800200 */
.L_x_13993:
[----:B------:R0:W-:Y:S01]  /*4900*/  STG.E.U8 desc[UR36][R8.64], R0 ;  /* 0x0000000008007986 */ /* 0x0001e2000c101124 */
[----:B------:R-:W-:Y:S05]  /*4910*/  BRA `(.L_x_13970) ;  /* 0x0000000000a87947 */ /* 0x000fea0003800000 */
.L_x_13986:
[----:B------:R-:W-:-:S13]  /*4920*/  ISETP.NE.AND P0, PT, R0, 0x1c, PT ;  /* 0x0000001c0000780c */ /* 0x000fda0003f05270 */
[----:B------:R-:W-:Y:S05]  /*4930*/  @!P0 BRA `(.L_x_13997) ;  /* 0x00000000009c8947 */ /* 0x000fea0003800000 */
[----:B------:R-:W-:-:S13]  /*4940*/  ISETP.NE.AND P0, PT, R0, 0x1d, PT ;  /* 0x0000001d0000780c */ /* 0x000fda0003f05270 */
[----:B------:R-:W-:Y:S05]  /*4950*/  @!P0 BRA `(.L_x_13998) ;  /* 0x00000000008c8947 */ /* 0x000fea0003800000 */
[----:B------:R-:W-:-:S13]  /*4960*/  ISETP.NE.AND P0, PT, R0, 0x2c, PT ;  /* 0x0000002c0000780c */ /* 0x000fda0003f05270 */
[----:B------:R-:W-:Y:S05]  /*4970*/  @!P0 BRA `(.L_x_13999) ;  /* 0x0000000000448947 */ /* 0x000fea0003800000 */
.L_x_13969:
        /* <DEDUP_REMOVED lines=16> */
.L_x_14000:
[----:B------:R-:W-:Y:S05]  /*4a80*/  BRA `(.L_x_13970) ;  /* 0x00000000004c7947 */ /* 0x000fea0003800000 */
.L_x_13999:
        /* <DEDUP_REMOVED lines=16> */
.L_x_13998:
[----:B------:R0:W-:Y:S01]  /*4b90*/  STG.E.64 desc[UR36][R8.64], R4 ;  /* 0x0000000408007986 */ /* 0x0001e2000c101b24 */
[----:B------:R-:W-:Y:S05]  /*4ba0*/  BRA `(.L_x_13970) ;  /* 0x0000000000047947 */ /* 0x000fea0003800000 */
.L_x_13997:
[----:B------:R0:W-:Y:S02]  /*4bb0*/  STG.E desc[UR36][R8.64], R3 ;  /* 0x0000000308007986 */ /* 0x0001e4000c101924 */
.L_x_13970:
        /* <DEDUP_REMOVED lines=23> */
.L_x_14005:
[----:B------:R0:W-:Y:S01]  /*4d30*/  STG.E.U8 desc[UR36][R8.64], R24 ;  /* 0x0000001808007986 */ /* 0x0001e2000c101124 */
[----:B------:R-:W-:Y:S05]  /*4d40*/  BRA `(.L_x_14007) ;  /* 0x0000000c00347947 */ /* 0x000fea0003800000 */
.L_x_14004:
        /* <DEDUP_REMOVED lines=8> */
.L_x_14009:
[----:B------:R3:W-:Y:S01]  /*4dd0*/  STG.E desc[UR36][R8.64], R24 ;  /* 0x0000001808007986 */ /* 0x0007e2000c101924 */
[----:B------:R-:W-:Y:S05]  /*4de0*/  BRA `(.L_x_14007) ;  /* 0x0000000c000c7947 */ /* 0x000fea0003800000 */
.L_x_14008:
[----:B------:R2:W-:Y:S01]  /*4df0*/  STG.E.U16 desc[UR36][R8.64], R24 ;  /* 0x0000001808007986 */ /* 0x0005e2000c101524 */
[----:B------:R-:W-:Y:S05]  /*4e00*/  BRA `(.L_x_14007) ;  /* 0x0000000c00047947 */ /* 0x000fea0003800000 */
.L_x_14003:
        /* <DEDUP_REMOVED lines=9> */
.L_x_14011:
[----:B------:R-:W0:Y:S02]  /*4ea0*/  I2F.S64 R0, R28 ;  /* 0x0000001c00007312 */ /* 0x000e240000301400 */
[----:B0-----:R-:W-:-:S05]  /*4eb0*/  F2FP.F16.F32.PACK_AB R0, RZ, R0 ;  /* 0x00000000ff00723e */ /* 0x001fca00000000ff */
[----:B------:R0:W-:Y:S01]  /*4ec0*/  STG.E.U16 desc[UR36][R8.64], R0 ;  /* 0x0000000008007986 */ /* 0x0001e2000c101524 */
[----:B------:R-:W-:Y:S05]  /*4ed0*/  BRA `(.L_x_14007) ;  /* 0x0000000800d07947 */ /* 0x000fea0003800000 */
.L_x_14010:
        /* <DEDUP_REMOVED lines=10> */
.L_x_14013:
[----:B------:R-:W0:Y:S02]  /*4f80*/  I2F.S64 R28, R28 ;  /* 0x0000001c001c7312 */ /* 0x000e240000301400 */
[----:B0-----:R-:W-:-:S04]  /*4f90*/  F2FP.F16.F32.PACK_AB R3, RZ, R28 ;  /* 0x0000001cff03723e */ /* 0x001fc800000000ff */
[----:B------:R-:W-:-:S05]  /*4fa0*/  PRMT R3, R3, 0x5410, RZ ;  /* 0x0000541003037816 */ /* 0x000fca00000000ff */
[----:B------:R0:W-:Y:S01]  /*4fb0*/  STG.E desc[UR36][R8.64], R3 ;  /* 0x0000000308007986 */ /* 0x0001e2000c101924 */
[----:B------:R-:W-:Y:S05]  /*4fc0*/  BRA `(.L_x_14007) ;  /* 0x0000000800947947 */ /* 0x000fea0003800000 */
.L_x_14012:
[----:B------:R-:W0:Y:S02]  /*4fd0*/  I2F.F64.S64 R28, R28 ;  /* 0x0000001c001c7312 */ /* 0x000e240000301c00 */
[----:B0-----:R0:W-:Y:S01]  /*4fe0*/  STG.E.64 desc[UR36][R8.64], R28 ;  /* 0x0000001c08007986 */ /* 0x0011e2000c101b24 */
[----:B------:R-:W-:Y:S05]  /*4ff0*/  BRA `(.L_x_14007) ;  /* 0x0000000800887947 */ /* 0x000fea0003800000 */
.L_x_14002:
        /* <DEDUP_REMOVED lines=12> */
.L_x_14017:
        /* <DEDUP_REMOVED lines=17> */
.L_x_14020:
[----:B------:R-:W-:-:S04]  /*51d0*/  SHF.R.U32.HI R3, RZ, 0x18, R29 ;  /* 0x00000018ff037819 */ /* 0x000fc8000001161d */
[----:B------:R-:W-:-:S04]  /*51e0*/  LOP3.LUT R0, R0, 0x80, R3, 0xf8, !PT ;  /* 0x0000008000007812 */ /* 0x000fc800078ef803 */
[----:B------:R-:W-:-:S07]  /*51f0*/  PRMT R4, R0, 0x7610, R4 ;  /* 0x0000761000047816 */ /* 0x000fce0000000004 */
.L_x_14019:
[----:B------:R-:W-:Y:S05]  /*5200*/  BSYNC.RECONVERGENT B0 ;  /* 0x0000000000007941 */ /* 0x000fea0003800200 */
.L_x_14018:
[----:B------:R0:W-:Y:S01]  /*5210*/  STG.E.U8 desc[UR36][R8.64], R4 ;  /* 0x0000000408007986 */ /* 0x0001e2000c101124 */
[----:B------:R-:W-:Y:S05]  /*5220*/  BRA `(.L_x_14007) ;  /* 0x0000000400fc7947 */ /* 0x000fea0003800000 */
.L_x_14016:
        /* <DEDUP_REMOVED lines=17> */
.L_x_14023:
[----:B------:R-:W-:-:S04]  /*5340*/  SHF.R.U32.HI R3, RZ, 0x18, R29 ;  /* 0x00000018ff037819 */ /* 0x000fc8000001161d */
[----:B------:R-:W-:-:S04]  /*5350*/  LOP3.LUT R0, R0, 0x80, R3, 0xf8, !PT ;  /* 0x0000008000007812 */ /* 0x000fc800078ef803 */
[----:B------:R-:W-:-:S07]  /*5360*/  PRMT R4, R0, 0x7610, R4 ;  /* 0x0000761000047816 */ /* 0x000fce0000000004 */
.L_x_14022:
[----:B------:R-:W-:Y:S05]  /*5370*/  BSYNC.RECONVERGENT B0 ;  /* 0x0000000000007941 */ /* 0x000fea0003800200 */
.L_x_14021:
[----:B------:R0:W-:Y:S01]  /*5380*/  STG.E.U8 desc[UR36][R8.64], R4 ;  /* 0x0000000408007986 */ /* 0x0001e2000c101124 */
[----:B------:R-:W-:Y:S05]  /*5390*/  BRA `(.L_x_14007) ;  /* 0x0000000400a07947 */ /* 0x000fea0003800000 */
.L_x_14015:
        /* <DEDUP_REMOVED lines=22> */
.L_x_14025:
[----:B------:R0:W-:Y:S01]  /*5500*/  STG.E.64 desc[UR36][R8.64], R28 ;  /* 0x0000001c08007986 */ /* 0x0001e2000c101b24 */
[----:B------:R-:W-:Y:S05]  /*5510*/  BRA `(.L_x_14007) ;  /* 0x0000000400407947 */ /* 0x000fea0003800000 */
.L_x_14024:
[----:B------:R0:W-:Y:S01]  /*5520*/  STG.E desc[UR36][R8.64], R24 ;  /* 0x0000001808007986 */ /* 0x0001e2000c101924 */
[----:B------:R-:W-:Y:S05]  /*5530*/  BRA `(.L_x_14007) ;  /* 0x0000000400387947 */ /* 0x000fea0003800000 */
.L_x_14014:
        /* <DEDUP_REMOVED lines=11> */
.L_x_14027:
[----:B------:R-:W0:Y:S01]  /*55f0*/  I2F.F64.S64 R4, R28 ;  /* 0x0000001c00047312 */ /* 0x000e220000301c00 */
[----:B------:R-:W-:-:S05]  /*5600*/  CS2R R6, SRZ ;  /* 0x0000000000067805 */ /* 0x000fca000001ff00 */
[----:B0-----:R0:W-:Y:S01]  /*5610*/  STG.E.128 desc[UR36][R8.64], R4 ;  /* 0x0000000408007986 */ /* 0x0011e2000c101d24 */
[----:B------:R-:W-:Y:S05]  /*5620*/  BRA `(.L_x_14007) ;  /* 0x0000000000fc7947 */ /* 0x000fea0003800000 */
.L_x_14026:
[----:B------:R-:W-:-:S13]  /*5630*/  ISETP.NE.AND P0, PT, R0, 0xf, PT ;  /* 0x0000000f0000780c */ /* 0x000fda0003f05270 */
[----:B------:R-:W-:Y:S05]  /*5640*/  @!P0 BRA `(.L_x_14028) ;  /* 0x0000000000e88947 */ /* 0x000fea0003800000 */
[----:B------:R-:W-:-:S13]  /*5650*/  ISETP.NE.AND P0, PT, R0, 0x17, PT ;  /* 0x000000170000780c */ /* 0x000fda0003f05270 */
[----:B------:R-:W-:Y:S05]  /*5660*/  @!P0 BRA `(.L_x_14029) ;  /* 0x0000000000908947 */ /* 0x000fea0003800000 */
[----:B------:R-:W-:-:S13]  /*5670*/  ISETP.NE.AND P0, PT, R0, 0x18, PT ;  /* 0x000000180000780c */ /* 0x000fda0003f05270 */
[----:B------:R-:W-:Y:S05]  /*5680*/  @!P0 BRA `(.L_x_14030) ;  /* 0x0000000000448947 */ /* 0x000fea0003800000 */
.L_x_14006:
        /* <DEDUP_REMOVED lines=16> */
.L_x_14031:
[----:B------:R-:W-:Y:S05]  /*5790*/  BRA `(.L_x_14007) ;  /* 0x0000000000a07947 */ /* 0x000fea0003800000 */
.L_x_14030:
        /* <DEDUP_REMOVED lines=13> */
.L_x_14033:
[----:B------:R-:W-:Y:S05]  /*5870*/  BSYNC.RECONVERGENT B0 ;  /* 0x0000000000007941 */ /* 0x000fea0003800200 */
.L_x_14032:
[----:B------:R-:W-:-:S05]  /*5880*/  LOP3.LUT R3, R0, 0x80, R3, 0xf8, !PT ;  /* 0x0000008000037812 */ /* 0x000fca00078ef803 */
[----:B------:R0:W-:Y:S01]  /*5890*/  STG.E.U8 desc[UR36][R8.64], R3 ;  /* 0x0000000308007986 */ /* 0x0001e2000c101124 */
[----:B------:R-:W-:Y:S05]  /*58a0*/  BRA `(.L_x_14007) ;  /* 0x00000000005c7947 */ /* 0x000fea0003800000 */
.L_x_14029:
        /* <DEDUP_REMOVED lines=12> */
.L_x_14035:
[----:B------:R-:W-:Y:S01]  /*5970*/  IMAD.MOV.U32 R0, RZ, RZ, 0x7f ;  /* 0x0000007fff007424 */ /* 0x000fe200078e00ff */
[----:B------:R-:W-:-:S04]  /*5980*/  ISETP.GT.U32.AND P0, PT, R3, 0x7f800000, PT ;  /* 0x7f8000000300780c */ /* 0x000fc80003f04070 */
[----:B------:R-:W-:-:S09]  /*5990*/  SEL R0, R0, 0x7c, P0 ;  /* 0x0000007c00007807 */ /* 0x000fd20000000000 */
.L_x_14036:
[----:B------:R-:W-:Y:S05]  /*59a0*/  BSYNC.RECONVERGENT B0 ;  /* 0x0000000000007941 */ /* 0x000fea0003800200 */
.L_x_14034:
[----:B------:R-:W-:-:S04]  /*59b0*/  SHF.R.U32.HI R3, RZ, 0x18, R29 ;  /* 0x00000018ff037819 */ /* 0x000fc8000001161d */
[----:B------:R-:W-:-:S05]  /*59c0*/  LOP3.LUT R3, R0, 0x80, R3, 0xf8, !PT ;  /* 0x0000008000037812 */ /* 0x000fca00078ef803 */
[----:B------:R0:W-:Y:S01]  /*59d0*/  STG.E.U8 desc[UR36][R8.64], R3 ;  /* 0x0000000308007986 */ /* 0x0001e2000c101124 */
[----:B------:R-:W-:Y:S05]  /*59e0*/  BRA `(.L_x_14007) ;  /* 0x00000000000c7947 */ /* 0x000fea0003800000 */
.L_x_14028:
[----:B------:R-:W0:Y:S02]  /*59f0*/  I2F.S64 R0, R28 ;  /* 0x0000001c00007312 */ /* 0x000e240000301400 */
[----:B0-----:R-:W-:-:S05]  /*5a00*/  F2FP.BF16.F32.PACK_AB R0, RZ, R0 ;  /* 0x00000000ff00723e */ /* 0x001fca00000010ff */
[----:B------:R0:W-:Y:S02]  /*5a10*/  STG.E.U16 desc[UR36][R8.64], R0 ;  /* 0x0000000008007986 */ /* 0x0001e4000c101524 */
.L_x_14007:
[----:B------:R-:W-:-:S07]  /*5a20*/  VIADD R19, R19, 0x80 ;  /* 0x0000008013137836 */ /* 0x000fce0000000000 */
.L_x_13964:
[----:B------:R-:W-:-:S13]  /*5a30*/  ISETP.GE.AND P0, PT, R19, R16, PT ;  /* 0x000000101300720c */ /* 0x000fda0003f06270 */
[----:B------:R-:W-:Y:S05]  /*5a40*/  @P0 BREAK.RELIABLE B6 ;  /* 0x0000000000060942 */ /* 0x000fea0003800100 */
[----:B------:R-:W-:Y:S05]  /*5a50*/  @P0 BRA `(.L_x_14001) ;  /* 0x0000000c00940947 */ /* 0x000fea0003800000 */
[----:B------:R-:W-:Y:S05]  /*5a60*/  BSYNC.RELIABLE B6 ;  /* 0x0000000000067941 */ /* 0x000fea0003800100 */
.L_x_13963:
        /* <DEDUP_REMOVED lines=20> */
.L_x_14040:
[----:B------:R0:W-:Y:S01]  /*5bb0*/  STG.E.U8 desc[UR36][R8.64], R18 ;  /* 0x0000001208007986 */ /* 0x0001e2000c101124 */
[----:B------:R-:W-:Y:S05]  /*5bc0*/  BRA `(.L_x_14042) ;  /* 0x0000000c00347947 */ /* 0x000fea0003800000 */
.L_x_14039:
        /* <DEDUP_REMOVED lines=8> */
.L_x_14044:
[----:B------:R0:W-:Y:S01]  /*5c50*/  STG.E desc[UR36][R8.64], R18 ;  /* 0x0000001208007986 */ /* 0x0001e2000c101924 */
[----:B------:R-:W-:Y:S05]  /*5c60*/  BRA `(.L_x_14042) ;  /* 0x0000000c000c7947 */ /* 0x000fea0003800000 */
.L_x_14043:
[----:B------:R0:W-:Y:S01]  /*5c70*/  STG.E.U16 desc[UR36][R8.64], R18 ;  /* 0x0000001208007986 */ /* 0x0001e2000c101524 */
[----:B------:R-:W-:Y:S05]  /*5c80*/  BRA `(.L_x_14042) ;  /* 0x0000000c00047947 */ /* 0x000fea0003800000 */
.L_x_14038:
        /* <DEDUP_REMOVED lines=9> */
.L_x_14046:
[----:B------:R-:W0:Y:S02]  /*5d20*/  I2F.S64 R0, R26 ;  /* 0x0000001a00007312 */ /* 0x000e240000301400 */
[----:B0-----:R-:W-:-:S05]  /*5d30*/  F2FP.F16.F32.PACK_AB R0, RZ, R0 ;  /* 0x00000000ff00723e */ /* 0x001fca00000000ff */
[----:B------:R0:W-:Y:S01]  /*5d40*/  STG.E.U16 desc[UR36][R8.64], R0 ;  /* 0x0000000008007986 */ /* 0x0001e2000c101524 */
[----:B------:R-:W-:Y:S05]  /*5d50*/  BRA `(.L_x_14042) ;  /* 0x0000000800d07947 */ /* 0x000fea0003800000 */
.L_x_14045:
        /* <DEDUP_REMOVED lines=10> */
.L_x_14048:
[----:B------:R-:W0:Y:S02]  /*5e00*/  I2F.S64 R26, R26 ;  /* 0x0000001a001a7312 */ /* 0x000e240000301400 */
[----:B0-----:R-:W-:-:S04]  /*5e10*/  F2FP.F16.F32.PACK_AB R3, RZ, R26 ;  /* 0x0000001aff03723e */ /* 0x001fc800000000ff */
[----:B------:R-:W-:-:S05]  /*5e20*/  PRMT R3, R3, 0x5410, RZ ;  /* 0x0000541003037816 */ /* 0x000fca00000000ff */
[----:B------:R0:W-:Y:S01]  /*5e30*/  STG.E desc[UR36][R8.64], R3 ;  /* 0x0000000308007986 */ /* 0x0001e2000c101924 */
[----:B------:R-:W-:Y:S05]  /*5e40*/  BRA `(.L_x_14042) ;  /* 0x0000000800947947 */ /* 0x000fea0003800000 */
.L_x_14047:
[----:B------:R-:W0:Y:S02]  /*5e50*/  I2F.F64.S64 R26, R26 ;  /* 0x0000001a001a7312 */ /* 0x000e240000301c00 */
[----:B0-----:R0:W-:Y:S01]  /*5e60*/  STG.E.64 desc[UR36][R8.64], R26 ;  /* 0x0000001a08007986 */ /* 0x0011e2000c101b24 */
[----:B------:R-:W-:Y:S05]  /*5e70*/  BRA `(.L_x_14042) ;  /* 0x0000000800887947 */ /* 0x000fea0003800000 */
.L_x_14037:
        /* <DEDUP_REMOVED lines=12> */
.L_x_14052:
        /* <DEDUP_REMOVED lines=17> */
.L_x_14055:
[----:B------:R-:W-:-:S04]  /*6050*/  SHF.R.U32.HI R3, RZ, 0x18, R27 ;  /* 0x00000018ff037819 */ /* 0x000fc8000001161b */
[----:B------:R-:W-:-:S04]  /*6060*/  LOP3.LUT R0, R0, 0x80, R3, 0xf8, !PT ;  /* 0x0000008000007812 */ /* 0x000fc800078ef803 */
[----:B------:R-:W-:-:S07]  /*6070*/  PRMT R4, R0, 0x7610, R4 ;  /* 0x0000761000047816 */ /* 0x000fce0000000004 */
.L_x_14054:
[----:B------:R-:W-:Y:S05]  /*6080*/  BSYNC.RECONVERGENT B0 ;  /* 0x0000000000007941 */ /* 0x000fea0003800200 */
.L_x_14053:
[----:B------:R0:W-:Y:S01]  /*6090*/  STG.E.U8 desc[UR36][R8.64], R4 ;  /* 0x0000000408007986 */ /* 0x0001e2000c101124 */
[----:B------:R-:W-:Y:S05]  /*60a0*/  BRA `(.L_x_14042) ;  /* 0x0000000400fc7947 */ /* 0x000fea0003800000 */
.L_x_14051:
        /* <DEDUP_REMOVED lines=17> */
.L_x_14058:
[----:B------:R-:W-:-:S04]  /*61c0*/  SHF.R.U32.HI R3, RZ, 0x18, R27 ;  /* 0x00000018ff037819 */ /* 0x000fc8000001161b */
[----:B------:R-:W-:-:S04]  /*61d0*/  LOP3.LUT R0, R0, 0x80, R3, 0xf8, !PT ;  /* 0x0000008000007812 */ /* 0x000fc800078ef803 */
[----:B------:R-:W-:-:S07]  /*61e0*/  PRMT R4, R0, 0x7610, R4 ;  /* 0x0000761000047816 */ /* 0x000fce0000000004 */
.L_x_14057:
[----:B------:R-:W-:Y:S05]  /*61f0*/  BSYNC.RECONVERGENT B0 ;  /* 0x0000000000007941 */ /* 0x000fea0003800200 */
.L_x_14056:
[----:B------:R0:W-:Y:S01]  /*6200*/  STG.E.U8 desc[UR36][R8.64], R4 ;  /* 0x0000000408007986 */ /* 0x0001e2000c101124 */
[----:B------:R-:W-:Y:S05]  /*6210*/  BRA `(.L_x_14042) ;  /* 0x0000000400a07947 */ /* 0x000fea0003800000 */
.L_x_14050:
        /* <DEDUP_REMOVED lines=22> */
.L_x_14060:
[----:B------:R0:W-:Y:S01]  /*6380*/  STG.E.64 desc[UR36][R8.64], R26 ;  /* 0x0000001a08007986 */ /* 0x0001e2000c101b24 */
[----:B------:R-:W-:Y:S05]  /*6390*/  BRA `(.L_x_14042) ;  /* 0x0000000400407947 */ /* 0x000fea0003800000 */
.L_x_14059:
[----:B------:R0:W-:Y:S01]  /*63a0*/  STG.E desc[UR36][R8.64], R18 ;  /* 0x0000001208007986 */ /* 0x0001e2000c101924 */
[----:B------:R-:W-:Y:S05]  /*63b0*/  BRA `(.L_x_14042) ;  /* 0x0000000400387947 */ /* 0x000fea0003800000 */
.L_x_14049:
        /* <DEDUP_REMOVED lines=11> */
.L_x_14062:
[----:B------:R-:W0:Y:S01]  /*6470*/  I2F.F64.S64 R4, R26 ;  /* 0x0000001a00047312 */ /* 0x000e220000301c00 */
[----:B------:R-:W-:-:S05]  /*6480*/  CS2R R6, SRZ ;  /* 0x0000000000067805 */ /* 0x000fca000001ff00 */
[----:B0-----:R4:W-:Y:S01]  /*6490*/  STG.E.128 desc[UR36][R8.64], R4 ;  /* 0x0000000408007986 */ /* 0x0019e2000c101d24 */
[----:B------:R-:W-:Y:S05]  /*64a0*/  BRA `(.L_x_14042) ;  /* 0x0000000000fc7947 */ /* 0x000fea0003800000 */
.L_x_14061:
[----:B------:R-:W-:-:S13]  /*64b0*/  ISETP.NE.AND P0, PT, R0, 0xf, PT ;  /* 0x0000000f0000780c */ /* 0x000fda0003f05270 */
[----:B------:R-:W-:Y:S05]  /*64c0*/  @!P0 BRA `(.L_x_14063) ;  /* 0x0000000000e88947 */ /* 0x000fea0003800000 */
[----:B------:R-:W-:-:S13]  /*64d0*/  ISETP.NE.AND P0, PT, R0, 0x17, PT ;  /* 0x000000170000780c */ /* 0x000fda0003f05270 */
[----:B------:R-:W-:Y:S05]  /*64e0*/  @!P0 BRA `(.L_x_14064) ;  /* 0x0000000000908947 */ /* 0x000fea0003800000 */
[----:B------:R-:W-:-:S13]  /*64f0*/  ISETP.NE.AND P0, PT, R0, 0x18, PT ;  /* 0x000000180000780c */ /* 0x000fda0003f05270 */
[----:B------:R-:W-:Y:S05]  /*6500*/  @!P0 BRA `(.L_x_14065) ;  /* 0x0000000000448947 */ /* 0x000fea0003800000 */
.L_x_14041:
        /* <DEDUP_REMOVED lines=16> */
.L_x_14066:
[----:B------:R-:W-:Y:S05]  /*6610*/  BRA `(.L_x_14042) ;  /* 0x0000000000a07947 */ /* 0x000fea0003800000 */
.L_x_14065:
        /* <DEDUP_REMOVED lines=13> */
.L_x_14068:
[----:B------:R-:W-:Y:S05]  /*66f0*/  BSYNC.RECONVERGENT B0 ;  /* 0x0000000000007941 */ /* 0x000fea0003800200 */
.L_x_14067:
[----:B------:R-:W-:-:S05]  /*6700*/  LOP3.LUT R3, R0, 0x80, R3, 0xf8, !PT ;  /* 0x0000008000037812 */ /* 0x000fca00078ef803 */
[----:B------:R2:W-:Y:S01]  /*6710*/  STG.E.U8 desc[UR36][R8.64], R3 ;  /* 0x0000000308007986 */ /* 0x0005e2000c101124 */
[----:B------:R-:W-:Y:S05]  /*6720*/  BRA `(.L_x_14042) ;  /* 0x00000000005c7947 */ /* 0x000fea0003800000 */
.L_x_14064:
        /* <DEDUP_REMOVED lines=12> */
.L_x_14070:
[----:B------:R-:W-:Y:S01]  /*67f0*/  IMAD.MOV.U32 R0, RZ, RZ, 0x7f ;  /* 0x0000007fff007424 */ /* 0x000fe200078e00ff */
[----:B------:R-:W-:-:S04]  /*6800*/  ISETP.GT.U32.AND P0, PT, R3, 0x7f800000, PT ;  /* 0x7f8000000300780c */ /* 0x000fc80003f04070 */
[----:B------:R-:W-:-:S09]  /*6810*/  SEL R0, R0, 0x7c, P0 ;  /* 0x0000007c00007807 */ /* 0x000fd20000000000 */
.L_x_14071:
[----:B------:R-:W-:Y:S05]  /*6820*/  BSYNC.RECONVERGENT B0 ;  /* 0x0000000000007941 */ /* 0x000fea0003800200 */
.L_x_14069:
[----:B------:R-:W-:-:S04]  /*6830*/  SHF.R.U32.HI R3, RZ, 0x18, R27 ;  /* 0x00000018ff037819 */ /* 0x000fc8000001161b */
[----:B------:R-:W-:-:S05]  /*6840*/  LOP3.LUT R3, R0, 0x80, R3, 0xf8, !PT ;  /* 0x0000008000037812 */ /* 0x000fca00078ef803 */
[----:B------:R1:W-:Y:S01]  /*6850*/  STG.E.U8 desc[UR36][R8.64], R3 ;  /* 0x0000000308007986 */ /* 0x0003e2000c101124 */
[----:B------:R-:W-:Y:S05]  /*6860*/  BRA `(.L_x_14042) ;  /* 0x00000000000c7947 */ /* 0x000fea0003800000 */
.L_x_14063:
[----:B------:R-:W0:Y:S02]  /*6870*/  I2F.S64 R0, R26 ;  /* 0x0000001a00007312 */ /* 0x000e240000301400 */
[----:B0-----:R-:W-:-:S05]  /*6880*/  F2FP.BF16.F32.PACK_AB R0, RZ, R0 ;  /* 0x00000000ff00723e */ /* 0x001fca00000010ff */
[----:B------:R0:W-:Y:S02]  /*6890*/  STG.E.U16 desc[UR36][R8.64], R0 ;  /* 0x0000000008007986 */ /* 0x0001e4000c101524 */
.L_x_14042:
[----:B------:R-:W-:-:S07]  /*68a0*/  VIADD R19, R19, 0x80 ;  /* 0x0000008013137836 */ /* 0x000fce0000000000 */
.L_x_14001:
[----:B------:R-:W-:Y:S05]  /*68b0*/  BSYNC.RECONVERGENT B7 ;  /* 0x0000000000077941 */ /* 0x000fea0003800200 */
.L_x_13962:
        /* <DEDUP_REMOVED lines=21> */
.L_x_14075:
[----:B------:R-:W-:Y:S01]  /*6a10*/  STG.E.U8 desc[UR36][R2.64], R22 ;  /* 0x0000001602007986 */ /* 0x000fe2000c101124 */
[----:B------:R-:W-:Y:S05]  /*6a20*/  EXIT ;  /* 0x000000000000794d */ /* 0x000fea0003800000 */
.L_x_14074:
        /* <DEDUP_REMOVED lines=8> */
.L_x_14078:
[----:B------:R-:W-:Y:S01]  /*6ab0*/  STG.E desc[UR36][R2.64], R22 ;  /* 0x0000001602007986 */ /* 0x000fe2000c101924 */
[----:B------:R-:W-:Y:S05]  /*6ac0*/  EXIT ;  /* 0x000000000000794d */ /* 0x000fea0003800000 */
.L_x_14077:
[----:B------:R-:W-:Y:S01]  /*6ad0*/  STG.E.U16 desc[UR36][R2.64], R22 ;  /* 0x0000001602007986 */ /* 0x000fe2000c101524 */
[----:B------:R-:W-:Y:S05]  /*6ae0*/  EXIT ;  /* 0x000000000000794d */ /* 0x000fea0003800000 */
.L_x_14073:
        /* <DEDUP_REMOVED lines=9> */
.L_x_14080:
[----:B------:R-:W0:Y:S02]  /*6b80*/  I2F.S64 R0, R22 ;  /* 0x0000001600007312 */ /* 0x000e240000301400 */
[----:B0-----:R-:W-:-:S05]  /*6b90*/  F2FP.F16.F32.PACK_AB R0, RZ, R0 ;  /* 0x00000000ff00723e */ /* 0x001fca00000000ff */
[----:B------:R-:W-:Y:S01]  /*6ba0*/  STG.E.U16 desc[UR36][R2.64], R0 ;  /* 0x0000000002007986 */ /* 0x000fe2000c101524 */
[----:B------:R-:W-:Y:S05]  /*6bb0*/  EXIT ;  /* 0x000000000000794d */ /* 0x000fea0003800000 */
.L_x_14079:
        /* <DEDUP_REMOVED lines=10> */
.L_x_14082:
[----:B------:R-:W0:Y:S02]  /*6c60*/  I2F.S64 R22, R22 ;  /* 0x0000001600167312 */ /* 0x000e240000301400 */
[----:B0-----:R-:W-:-:S04]  /*6c70*/  F2FP.F16.F32.PACK_AB R5, RZ, R22 ;  /* 0x00000016ff05723e */ /* 0x001fc800000000ff */
[----:B------:R-:W-:-:S05]  /*6c80*/  PRMT R5, R5, 0x5410, RZ ;  /* 0x0000541005057816 */ /* 0x000fca00000000ff */
[----:B------:R-:W-:Y:S01]  /*6c90*/  STG.E desc[UR36][R2.64], R5 ;  /* 0x0000000502007986 */ /* 0x000fe2000c101924 */
[----:B------:R-:W-:Y:S05]  /*6ca0*/  EXIT ;  /* 0x000000000000794d */ /* 0x000fea0003800000 */
.L_x_14081:
[----:B------:R-:W0:Y:S02]  /*6cb0*/  I2F.F64.S64 R22, R22 ;  /* 0x0000001600167312 */ /* 0x000e240000301c00 */
[----:B0-----:R-:W-:Y:S01]  /*6cc0*/  STG.E.64 desc[UR36][R2.64], R22 ;  /* 0x0000001602007986 */ /* 0x001fe2000c101b24 */
[----:B------:R-:W-:Y:S05]  /*6cd0*/  EXIT ;  /* 0x000000000000794d */ /* 0x000fea0003800000 */
.L_x_14072:
        /* <DEDUP_REMOVED lines=12> */
.L_x_14086:
        /* <DEDUP_REMOVED lines=18> */
.L_x_14089:
[----:B------:R-:W-:-:S04]  /*6ec0*/  SHF.R.U32.HI R5, RZ, 0x18, R5 ;  /* 0x00000018ff057819 */ /* 0x000fc80000011605 */
[----:B------:R-:W-:-:S07]  /*6ed0*/  LOP3.LUT R0, R0, 0x80, R5, 0xf8, !PT ;  /* 0x0000008000007812 */ /* 0x000fce00078ef805 */
.L_x_14088:
[----:B------:R-:W-:Y:S05]  /*6ee0*/  BSYNC.RECONVERGENT B0 ;  /* 0x0000000000007941 */ /* 0x000fea0003800200 */
.L_x_14087:
[----:B------:R-:W-:Y:S01]  /*6ef0*/  STG.E.U8 desc[UR36][R2.64], R0 ;  /* 0x0000000002007986 */ /* 0x000fe2000c101124 */
[----:B------:R-:W-:Y:S05]  /*6f00*/  EXIT ;  /* 0x000000000000794d */ /* 0x000fea0003800000 */
.L_x_14085:
        /* <DEDUP_REMOVED lines=18> */
.L_x_14092:
[----:B------:R-:W-:-:S04]  /*7030*/  SHF.R.U32.HI R5, RZ, 0x18, R5 ;  /* 0x00000018ff057819 */ /* 0x000fc80000011605 */
[----:B------:R-:W-:-:S07]  /*7040*/  LOP3.LUT R0, R0, 0x80, R5, 0xf8, !PT ;  /* 0x0000008000007812 */ /* 0x000fce00078ef805 */
.L_x_14091:
[----:B------:R-:W-:Y:S05]  /*7050*/  BSYNC.RECONVERGENT B0 ;  /* 0x0000000000007941 */ /* 0x000fea0003800200 */
.L_x_14090:
[----:B------:R-:W-:Y:S01]  /*7060*/  STG.E.U8 desc[UR36][R2.64], R0 ;  /* 0x0000000002007986 */ /* 0x000fe2000c101124 */
[----:B------:R-:W-:Y:S05]  /*7070*/  EXIT ;  /* 0x000000000000794d */ /* 0x000fea0003800000 */
.L_x_14084:
        /* <DEDUP_REMOVED lines=22> */
.L_x_14094:
[----:B------:R-:W-:Y:S01]  /*71e0*/  STG.E.64 desc[UR36][R2.64], R22 ;  /* 0x0000001602007986 */ /* 0x000fe2000c101b24 */
[----:B------:R-:W-:Y:S05]  /*71f0*/  EXIT ;  /* 0x000000000000794d */ /* 0x000fea0003800000 */
.L_x_14093:
[----:B------:R-:W-:Y:S01]  /*7200*/  STG.E desc[UR36][R2.64], R22 ;  /* 0x0000001602007986 */ /* 0x000fe2000c101924 */
[----:B------:R-:W-:Y:S05]  /*7210*/  EXIT ;  /* 0x000000000000794d */ /* 0x000fea0003800000 */
.L_x_14083:
        /* <DEDUP_REMOVED lines=11> */
.L_x_14096:
[----:B------:R-:W0:Y:S01]  /*72d0*/  I2F.F64.S64 R4, R22 ;  /* 0x0000001600047312 */ /* 0x000e220000301c00 */
[----:B------:R-:W-:-:S05]  /*72e0*/  CS2R R6, SRZ ;  /* 0x0000000000067805 */ /* 0x000fca000001ff00 */
[----:B0-----:R-:W-:Y:S01]  /*72f0*/  STG.E.128 desc[UR36][R2.64], R4 ;  /* 0x0000000402007986 */ /* 0x001fe2000c101d24 */
[----:B------:R-:W-:Y:S05]  /*7300*/  EXIT ;  /* 0x000000000000794d */ /* 0x000fea0003800000 */
.L_x_14095:
[----:B------:R-:W-:-:S13]  /*7310*/  ISETP.NE.AND P0, PT, R0, 0xf, PT ;  /* 0x0000000f0000780c */ /* 0x000fda0003f05270 */
[----:B------:R-:W-:Y:S05]  /*7320*/  @!P0 BRA `(.L_x_14097) ;  /* 0x0000000000e88947 */ /* 0x000fea0003800000 */
[----:B------:R-:W-:-:S13]  /*7330*/  ISETP.NE.AND P0, PT, R0, 0x17, PT ;  /* 0x000000170000780c */ /* 0x000fda0003f05270 */
[----:B------:R-:W-:Y:S05]  /*7340*/  @!P0 BRA `(.L_x_14098) ;  /* 0x0000000000908947 */ /* 0x000fea0003800000 */
[----:B------:R-:W-:-:S13]  /*7350*/  ISETP.NE.AND P0, PT, R0, 0x18, PT ;  /* 0x000000180000780c */ /* 0x000fda0003f05270 */
[----:B------:R-:W-:Y:S05]  /*7360*/  @!P0 BRA `(.L_x_14099) ;  /* 0x0000000000448947 */ /* 0x000fea0003800000 */
.L_x_14076:
        /* <DEDUP_REMOVED lines=16> */
.L_x_14100:
[----:B------:R-:W-:Y:S05]  /*7470*/  EXIT ;  /* 0x000000000000794d */ /* 0x000fea0003800000 */
.L_x_14099:
        /* <DEDUP_REMOVED lines=13> */
.L_x_14102:
[----:B------:R-:W-:Y:S05]  /*7550*/  BSYNC.RECONVERGENT B0 ;  /* 0x0000000000007941 */ /* 0x000fea0003800200 */
.L_x_14101:
[----:B------:R-:W-:-:S05]  /*7560*/  LOP3.LUT R5, R0, 0x80, R5, 0xf8, !PT ;  /* 0x0000008000057812 */ /* 0x000fca00078ef805 */
[----:B------:R-:W-:Y:S01]  /*7570*/  STG.E.U8 desc[UR36][R2.64], R5 ;  /* 0x0000000502007986 */ /* 0x000fe2000c101124 */
[----:B------:R-:W-:Y:S05]  /*7580*/  EXIT ;  /* 0x000000000000794d */ /* 0x000fea0003800000 */
.L_x_14098:
        /* <DEDUP_REMOVED lines=12> */
.L_x_14104:
[----:B------:R-:W-:Y:S01]  /*7650*/  IMAD.MOV.U32 R0, RZ, RZ, 0x7f ;  /* 0x0000007fff007424 */ /* 0x000fe200078e00ff */
[----:B------:R-:W-:-:S04]  /*7660*/  ISETP.GT.U32.AND P0, PT, R4, 0x7f800000, PT ;  /* 0x7f8000000400780c */ /* 0x000fc80003f04070 */
[----:B------:R-:W-:-:S09]  /*7670*/  SEL R0, R0, 0x7c, P0 ;  /* 0x0000007c00007807 */ /* 0x000fd20000000000 */
.L_x_14105:
[----:B------:R-:W-:Y:S05]  /*7680*/  BSYNC.RECONVERGENT B0 ;  /* 0x0000000000007941 */ /* 0x000fea0003800200 */
.L_x_14103:
[----:B------:R-:W-:-:S04]  /*7690*/  SHF.R.U32.HI R5, RZ, 0x18, R5 ;  /* 0x00000018ff057819 */ /* 0x000fc80000011605 */
[----:B------:R-:W-:-:S05]  /*76a0*/  LOP3.LUT R5, R0, 0x80, R5, 0xf8, !PT ;  /* 0x0000008000057812 */ /* 0x000fca00078ef805 */
[----:B------:R-:W-:Y:S01]  /*76b0*/  STG.E.U8 desc[UR36][R2.64], R5 ;  /* 0x0000000502007986 */ /* 0x000fe2000c101124 */
[----:B------:R-:W-:Y:S05]  /*76c0*/  EXIT ;  /* 0x000000000000794d */ /* 0x000fea0003800000 */
.L_x_14097:
[----:B------:R-:W0:Y:S02]  /*76d0*/  I2F.S64 R0, R22 ;  /* 0x0000001600007312 */ /* 0x000e240000301400 */
[----:B0-----:R-:W-:-:S05]  /*76e0*/  F2FP.BF16.F32.PACK_AB R0, RZ, R0 ;  /* 0x00000000ff00723e */ /* 0x001fca00000010ff */
[----:B------:R-:W-:Y:S01]  /*76f0*/  STG.E.U16 desc[UR36][R2.64], R0 ;  /* 0x0000000002007986 */ /* 0x000fe2000c101524 */
[----:B------:R-:W-:Y:S05]  /*7700*/  EXIT ;  /* 0x000000000000794d */ /* 0x000fea0003800000 */
.L_x_14106:
        /* <DEDUP_REMOVED lines=15> */
.L_x_21168:


//--------------------- .text._ZN2at6native18elementwise_kernelILi128ELi2EZNS0_22gpu_kernel_impl_nocastINS0_13BUnaryFunctorIlllZZZNS0_18lshift_kernel_cudaERNS_18TensorIteratorBaseEENKUlvE_clEvENKUlvE2_clEvEUlllE_EEEEvS5_RKT_EUliE_EEviT1_ --------------------------
	.section	.text._ZN2at6native18elementwise_kernelILi128ELi2EZNS0_22gpu_kernel_impl_nocastINS0_13BUnaryFunctorIlllZZZNS0_18lshift_kernel_cudaERNS_18TensorIteratorBaseEENKUlvE_clEvENKUlvE2_clEvEUlllE_EEEEvS5_RKT_EUliE_EEviT1_,"ax",@progbits
	.align	128
        .global         _ZN2at6native18elementwise_kernelILi128ELi2EZNS0_22gpu_kernel_impl_nocastINS0_13BUnaryFunctorIlllZZZNS0_18lshift_kernel_cudaERNS_18TensorIteratorBaseEENKUlvE_clEvENKUlvE2_clEvEUlllE_EEEEvS5_RKT_EUliE_EEviT1_
        .type           _ZN2at6native18elementwise_kernelILi128ELi2EZNS0_22gpu_kernel_impl_nocastINS0_13BUnaryFunctorIlllZZZNS0_18lshift_kernel_cudaERNS_18TensorIteratorBaseEENKUlvE_clEvENKUlvE2_clEvEUlllE_EEEEvS5_RKT_EUliE_EEviT1_,@function
        .size           _ZN2at6native18elementwise_kernelILi128ELi2EZNS0_22gpu_kernel_impl_nocastINS0_13BUnaryFunctorIlllZZZNS0_18lshift_kernel_cudaERNS_18TensorIteratorBaseEENKUlvE_clEvENKUlvE2_clEvEUlllE_EEEEvS5_RKT_EUliE_EEviT1_,(.L_x_21169 - _ZN2at6native18elementwise_kernelILi128ELi2EZNS0_22gpu_kernel_impl_nocastINS0_13BUnaryFunctorIlllZZZNS0_18lshift_kernel_cudaERNS_18TensorIteratorBaseEENKUlvE_clEvENKUlvE2_clEvEUlllE_EEEEvS5_RKT_EUliE_EEviT1_)
        .other          _ZN2at6native18elementwise_kernelILi128ELi2EZNS0_22gpu_kernel_impl_nocastINS0_13BUnaryFunctorIlllZZZNS0_18lshift_kernel_cudaERNS_18TensorIteratorBaseEENKUlvE_clEvENKUlvE2_clEvEUlllE_EEEEvS5_RKT_EUliE_EEviT1_,@"STO_CUDA_ENTRY STV_DEFAULT"
_ZN2at6native18elementwise_kernelILi128ELi2EZNS0_22gpu_kernel_impl_nocastINS0_13BUnaryFunctorIlllZZZNS0_18lshift_kernel_cudaERNS_18TensorIteratorBaseEENKUlvE_clEvENKUlvE2_clEvEUlllE_EEEEvS5_RKT_EUliE_EEviT1_:
.text._ZN2at6native18elementwise_kernelILi128ELi2EZNS0_22gpu_kernel_impl_nocastINS0_13BUnaryFunctorIlllZZZNS0_18lshift_kernel_cudaERNS_18TensorIteratorBaseEENKUlvE_clEvENKUlvE2_clEvEUlllE_EEEEvS5_RKT_EUliE_EEviT1_:
        /* <DEDUP_REMOVED lines=18> */
[----:B-1----:R-:W-:-:S04]  /*0120*/  ISETP.GT.U32.AND P0, PT, R10, 0x3f, PT ;  /* 0x0000003f0a00780c */ /* 0x002fc80003f04070 */
[----:B------:R-:W-:Y:S02]  /*0130*/  ISETP.GT.U32.AND.EX P0, PT, R11, RZ, PT, P0 ;  /* 0x000000ff0b00720c */ /* 0x000fe40003f04100 */
[CC--:B--2---:R-:W-:Y:S02]  /*0140*/  SHF.L.U32 R8, R4.reuse, R10.reuse, RZ ;  /* 0x0000000a04087219 */ /* 0x0c4fe400000006ff */
[----:B------:R-:W-:Y:S02]  /*0150*/  SHF.L.U64.HI R0, R4, R10, R5 ;  /* 0x0000000a04007219 */ /* 0x000fe40000010205 */
[----:B------:R-:W-:Y:S02]  /*0160*/  SEL R8, R8, RZ, !P0 ;  /* 0x000000ff08087207 */ /* 0x000fe40004000000 */
[----:B------:R-:W-:-:S05]  /*0170*/  SEL R9, R0, RZ, !P0 ;  /* 0x000000ff00097207 */ /* 0x000fca0004000000 */
[----:B0-----:R0:W-:Y:S02]  /*0180*/  STG.E.64 desc[UR6][R6.64], R8 ;  /* 0x0000000806007986 */ /* 0x0011e4000c101b06 */
.L_x_14109:
[----:B------:R-:W-:Y:S05]  /*0190*/  BSYNC.RECONVERGENT B0 ;  /* 0x0000000000007941 */ /* 0x000fea0003800200 */
.L_x_14108:
[----:B------:R-:W-:-:S13]  /*01a0*/  ISETP.GE.AND P0, PT, R3, UR4, PT ;  /* 0x0000000403007c0c */ /* 0x000fda000bf06270 */
[----:B------:R-:W-:Y:S05]  /*01b0*/  @P0 EXIT ;  /* 0x000000000000094d */ /* 0x000fea0003800000 */
[----:B------:R-:W1:Y:S08]  /*01c0*/  LDC.64 R4, c[0x0][0x588] ;  /* 0x00016200ff047b82 */ /* 0x000e700000000a00 */
[----:B0-----:R-:W0:Y:S01]  /*01d0*/  LDC.64 R8, c[0x0][0x598] ;  /* 0x00016600ff087b82 */ /* 0x001e220000000a00 */
[----:B-1----:R-:W2:Y:S07]  /*01e0*/  LDG.E.64 R2, desc[UR6][R4.64] ;  /* 0x0000000604027981 */ /* 0x002eae000c1e1b00 */
[----:B------:R-:W1:Y:S01]  /*01f0*/  LDC.64 R6, c[0x0][0x580] ;  /* 0x00016000ff067b82 */ /* 0x000e620000000a00 */
[----:B0-----:R-:W-:-:S04]  /*0200*/  ISETP.GT.U32.AND P0, PT, R8, 0x3f, PT ;  /* 0x0000003f0800780c */ /* 0x001fc80003f04070 */
[----:B------:R-:W-:Y:S02]  /*0210*/  ISETP.GT.U32.AND.EX P0, PT, R9, RZ, PT, P0 ;  /* 0x000000ff0900720c */ /* 0x000fe40003f04100 */
[CC--:B--2---:R-:W-:Y:S02]  /*0220*/  SHF.L.U32 R0, R2.reuse, R8.reuse, RZ ;  /* 0x0000000802007219 */ /* 0x0c4fe400000006ff */
[----:B------:R-:W-:Y:S02]  /*0230*/  SHF.L.U64.HI R3, R2, R8, R3 ;  /* 0x0000000802037219 */ /* 0x000fe40000010203 */
[----:B------:R-:W-:Y:S02]  /*0240*/  SEL R2, R0, RZ, !P0 ;  /* 0x000000ff00027207 */ /* 0x000fe40004000000 */
[----:B------:R-:W-:-:S05]  /*0250*/  SEL R3, R3, RZ, !P0 ;  /* 0x000000ff03037207 */ /* 0x000fca0004000000 */
[----:B-1----:R-:W-:Y:S01]  /*0260*/  STG.E.64 desc[UR6][R6.64], R2 ;  /* 0x0000000206007986 */ /* 0x002fe2000c101b06 */
[----:B------:R-:W-:Y:S05]  /*0270*/  EXIT ;  /* 0x000000000000794d */ /* 0x000fea0003800000 */
.L_x_14107:
        /* <DEDUP_REMOVED lines=305> */
.L_x_14112:
[----:B------:R-:W0:Y:S01]  /*1590*/  LDCU.128 UR8, c[0x0][0x580] ;  /* 0x0000b000ff0877ac */ /* 0x000e220008000c00 */
[----:B------:R-:W1:Y:S01]  /*15a0*/  LDC.64 R10, c[0x0][0x598] ;  /* 0x00016600ff0a7b82 */ /* 0x000e620000000a00 */
[----:B0-----:R-:W-:-:S05]  /*15b0*/  IADD3 R6, P0, PT, R4, UR10, RZ ;  /* 0x0000000a04067c10 */ /* 0x001fca000ff1e0ff */
[----:B------:R-:W-:-:S06]  /*15c0*/  IMAD.X R7, RZ, RZ, UR11, P0 ;  /* 0x0000000bff077e24 */ /* 0x000fcc00080e06ff */
[----:B------:R-:W2:Y:S01]  /*15d0*/  LDG.E.64 R6, desc[UR6][R6.64] ;  /* 0x0000000606067981 */ /* 0x000ea2000c1e1b00 */
[----:B-1----:R-:W-:Y:S02]  /*15e0*/  ISETP.GT.U32.AND P0, PT, R10, 0x3f, PT ;  /* 0x0000003f0a00780c */ /* 0x002fe40003f04070 */
[----:B------:R-:W-:Y:S02]  /*15f0*/  IADD3 R8, P1, PT, R5, UR8, RZ ;  /* 0x0000000805087c10 */ /* 0x000fe4000ff3e0ff */
[----:B------:R-:W-:Y:S02]  /*1600*/  ISETP.GT.U32.AND.EX P0, PT, R11, RZ, PT, P0 ;  /* 0x000000ff0b00720c */ /* 0x000fe40003f04100 */
[----:B------:R-:W-:Y:S02]  /*1610*/  IADD3.X R9, PT, PT, RZ, UR9, RZ, P1, !PT ;  /* 0x00000009ff097c10 */ /* 0x000fe40008ffe4ff */
[----:B------:R-:W-:Y:S02]  /*1620*/  IADD3 R3, PT, PT, R3, 0x80, RZ ;  /* 0x0000008003037810 */ /* 0x000fe40007ffe0ff */
[----:B--2---:R-:W-:-:S02]  /*1630*/  SHF.L.U32 R4, R6, R10, RZ ;  /* 0x0000000a06047219 */ /* 0x004fc400000006ff */
[----:B------:R-:W-:Y:S02]  /*1640*/  SHF.L.U64.HI R5, R6, R10, R7 ;  /* 0x0000000a06057219 */ /* 0x000fe40000010207 */
[----:B------:R-:W-:Y:S02]  /*1650*/  SEL R4, R4, RZ, !P0 ;  /* 0x000000ff04047207 */ /* 0x000fe40004000000 */
[----:B------:R-:W-:-:S05]  /*1660*/  SEL R5, R5, RZ, !P0 ;  /* 0x000000ff05057207 */ /* 0x000fca0004000000 */
[----:B------:R0:W-:Y:S02]  /*1670*/  STG.E.64 desc[UR6][R8.64], R4 ;  /* 0x0000000408007986 */ /* 0x0001e4000c101b06 */
.L_x_14111:
[----:B------:R-:W-:Y:S05]  /*1680*/  BSYNC.RECONVERGENT B0 ;  /* 0x0000000000007941 */ /* 0x000fea0003800200 */
.L_x_14110:
        /* <DEDUP_REMOVED lines=9> */
[----:B------:R-:W-:-:S05]  /*1720*/  SHF.R.U32.HI R5, RZ, UR5, R4 ;  /* 0x00000005ff057c19 */ /* 0x000fca0008011604 */
[----:B------:R-:W-:-:S04]  /*1730*/  IMAD.MOV R6, RZ, RZ, -R5 ;  /* 0x000000ffff067224 */ /* 0x000fc800078e0a05 */
        /* <DEDUP_REMOVED lines=289> */
.L_x_14113:
[----:B------:R-:W0:Y:S01]  /*2950*/  LDCU.128 UR8, c[0x0][0x580] ;  /* 0x0000b000ff0877ac */ /* 0x000e220008000c00 */
[----:B------:R-:W1:Y:S01]  /*2960*/  LDC.64 R8, c[0x0][0x598] ;  /* 0x00016600ff087b82 */ /* 0x000e620000000a00 */
[----:B0-----:R-:W-:-:S04]  /*2970*/  IADD3 R4, P0, PT, R2, UR10, RZ ;  /* 0x0000000a02047c10 */ /* 0x001fc8000ff1e0ff */
[----:B------:R-:W-:-:S06]  /*2980*/  IADD3.X R5, PT, PT, RZ, UR11, RZ, P0, !PT ;  /* 0x0000000bff057c10 */ /* 0x000fcc00087fe4ff */
[----:B------:R-:W2:Y:S01]  /*2990*/  LDG.E.64 R4, desc[UR6][R4.64] ;  /* 0x0000000604047981 */ /* 0x000ea2000c1e1b00 */
[----:B-1----:R-:W-:Y:S02]  /*29a0*/  ISETP.GT.U32.AND P0, PT, R8, 0x3f, PT ;  /* 0x0000003f0800780c */ /* 0x002fe40003f04070 */
[----:B------:R-:W-:Y:S02]  /*29b0*/  IADD3 R6, P1, PT, R3, UR8, RZ ;  /* 0x0000000803067c10 */ /* 0x000fe4000ff3e0ff */
[----:B------:R-:W-:Y:S02]  /*29c0*/  ISETP.GT.U32.AND.EX P0, PT, R9, RZ, PT, P0 ;  /* 0x000000ff0900720c */ /* 0x000fe40003f04100 */
[----:B------:R-:W-:Y:S02]  /*29d0*/  IADD3.X R7, PT, PT, RZ, UR9, RZ, P1, !PT ;  /* 0x00000009ff077c10 */ /* 0x000fe40008ffe4ff */
[CC--:B--2---:R-:W-:Y:S02]  /*29e0*/  SHF.L.U32 R2, R4.reuse, R8.reuse, RZ ;  /* 0x0000000804027219 */ /* 0x0c4fe400000006ff */
[----:B------:R-:W-:-:S02]  /*29f0*/  SHF.L.U64.HI R0, R4, R8, R5 ;  /* 0x0000000804007219 */ /* 0x000fc40000010205 */
[----:B------:R-:W-:Y:S02]  /*2a00*/  SEL R2, R2, RZ, !P0 ;  /* 0x000000ff02027207 */ /* 0x000fe40004000000 */
[----:B------:R-:W-:-:S05]  /*2a10*/  SEL R3, R0, RZ, !P0 ;  /* 0x000000ff00037207 */ /* 0x000fca0004000000 */
[----:B------:R-:W-:Y:S01]  /*2a20*/  STG.E.64 desc[UR6][R6.64], R2 ;  /* 0x0000000206007986 */ /* 0x000fe2000c101b06 */
[----:B------:R-:W-:Y:S05]  /*2a30*/  EXIT ;  /* 0x000000000000794d */ /* 0x000fea0003800000 */
.L_x_14114:
        /* <DEDUP_REMOVED lines=12> */
.L_x_21169:


//--------------------- .text._ZN2at6native27unrolled_elementwise_kernelINS0_13BUnaryFunctorIlllZZZNS0_18lshift_kernel_cudaERNS_18TensorIteratorBaseEENKUlvE_clEvENKUlvE2_clEvEUlllE_EESt5arrayIPcLm2EELi4E23TrivialOffsetCalculatorILi1EjESD_NS0_6memory15LoadWithoutCastENSE_16StoreWithoutCastEEEviT_T0_T2_T3_T4_T5_ --------------------------
	.section	.text._ZN2at6native27unrolled_elementwise_kernelINS0_13BUnaryFunctorIlllZZZNS0_18lshift_kernel_cudaERNS_18TensorIteratorBaseEENKUlvE_clEvENKUlvE2_clEvEUlllE_EESt5arrayIPcLm2EELi4E23TrivialOffsetCalculatorILi1EjESD_NS0_6memory15LoadWithoutCastENSE_16StoreWithoutCastEEEviT_T0_T2_T3_T4_T5_,"ax",@progbits
	.align	128
        .global         _ZN2at6native27unrolled_elementwise_kernelINS0_13BUnaryFunctorIlllZZZNS0_18lshift_kernel_cudaERNS_18TensorIteratorBaseEENKUlvE_clEvENKUlvE2_clEvEUlllE_EESt5arrayIPcLm2EELi4E23TrivialOffsetCalculatorILi1EjESD_NS0_6memory15LoadWithoutCastENSE_16StoreWithoutCastEEEviT_T0_T2_T3_T4_T5_
        .type           _ZN2at6native27unrolled_elementwise_kernelINS0_13BUnaryFunctorIlllZZZNS0_18lshift_kernel_cudaERNS_18TensorIteratorBaseEENKUlvE_clEvENKUlvE2_clEvEUlllE_EESt5arrayIPcLm2EELi4E23TrivialOffsetCalculatorILi1EjESD_NS0_6memory15LoadWithoutCastENSE_16StoreWithoutCastEEEviT_T0_T2_T3_T4_T5_,@function
        .size           _ZN2at6native27unrolled_elementwise_kernelINS0_13BUnaryFunctorIlllZZZNS0_18lshift_kernel_cudaERNS_18TensorIteratorBaseEENKUlvE_clEvENKUlvE2_clEvEUlllE_EESt5arrayIPcLm2EELi4E23TrivialOffsetCalculatorILi1EjESD_NS0_6memory15LoadWithoutCastENSE_16StoreWithoutCastEEEviT_T0_T2_T3_T4_T5_,(.L_x_21170 - _ZN2at6native27unrolled_elementwise_kernelINS0_13BUnaryFunctorIlllZZZNS0_18lshift_kernel_cudaERNS_18TensorIteratorBaseEENKUlvE_clEvENKUlvE2_clEvEUlllE_EESt5arrayIPcLm2EELi4E23TrivialOffsetCalculatorILi1EjESD_NS0_6memory15LoadWithoutCastENSE_16StoreWithoutCastEEEviT_T0_T2_T3_T4_T5_)
        .other          _ZN2at6native27unrolled_elementwise_kernelINS0_13BUnaryFunctorIlllZZZNS0_18lshift_kernel_cudaERNS_18TensorIteratorBaseEENKUlvE_clEvENKUlvE2_clEvEUlllE_EESt5arrayIPcLm2EELi4E23TrivialOffsetCalculatorILi1EjESD_NS0_6memory15LoadWithoutCastENSE_16StoreWithoutCastEEEviT_T0_T2_T3_T4_T5_,@"STO_CUDA_ENTRY STV_DEFAULT"
_ZN2at6native27unrolled_elementwise_kernelINS0_13BUnaryFunctorIlllZZZNS0_18lshift_kernel_cudaERNS_18TensorIteratorBaseEENKUlvE_clEvENKUlvE2_clEvEUlllE_EESt5arrayIPcLm2EELi4E23TrivialOffsetCalculatorILi1EjESD_NS0_6memory15LoadWithoutCastENSE_16StoreWithoutCastEEEviT_T0_T2_T3_T4_T5_:
.text._ZN2at6native27unrolled_elementwise_kernelINS0_13BUnaryFunctorIlllZZZNS0_18lshift_kernel_cudaERNS_18TensorIteratorBaseEENKUlvE_clEvENKUlvE2_clEvEUlllE_EESt5arrayIPcLm2EELi4E23TrivialOffsetCalculatorILi1EjESD_NS0_6memory15LoadWithoutCastENSE_16StoreWithoutCastEEEviT_T0_T2_T3_T4_T5_:
        /* <DEDUP_REMOVED lines=17> */
[----:B------:R-:W-:-:S06]  /*0110*/  CS2R R4, SRZ ;  /* 0x0000000000047805 */ /* 0x000fcc000001ff00 */
[----:B-1----:R0:W3:Y:S05]  /*0120*/  @!P0 LDG.E.64 R4, desc[UR4][R12.64] ;  /* 0x000000040c048981 */ /* 0x0020ea000c1e1b00 */
[----:B------:R-:W-:Y:S01]  /*0130*/  @!P3 IMAD R19, R0, 0x200, R11 ;  /* 0x000002000013b824 */ /* 0x000fe200078e020b */
[----:B------:R-:W1:Y:S01]  /*0140*/  @!P3 LDC.64 R8, c[0x0][0x3a0] ;  /* 0x0000e800ff08bb82 */ /* 0x000e620000000a00 */
[----:B------:R-:W-:-:S05]  /*0150*/  @!P3 VIADD R11, R11, 0x80 ;  /* 0x000000800b0bb836 */ /* 0x000fca0000000000 */
[----:B------:R-:W-:Y:S01]  /*0160*/  ISETP.GE.AND P2, PT, R11, R2, PT ;  /* 0x000000020b00720c */ /* 0x000fe20003f46270 */
[----:B--2---:R-:W-:Y:S01]  /*0170*/  @!P1 IMAD.WIDE.U32 R14, R17, 0x8, R14 ;  /* 0x00000008110e9825 */ /* 0x004fe200078e000e */
[----:B0-----:R-:W0:Y:S11]  /*0180*/  LDC.64 R12, c[0x0][0x390] ;  /* 0x0000e400ff0c7b82 */ /* 0x001e360000000a00 */
[----:B------:R-:W2:Y:S01]  /*0190*/  @!P2 LDC.64 R6, c[0x0][0x3a0] ;  /* 0x0000e800ff06ab82 */ /* 0x000ea20000000a00 */
[----:B------:R-:W-:Y:S01]  /*01a0*/  @!P2 IMAD R21, R0, 0x200, R11 ;  /* 0x000002000015a824 */ /* 0x000fe200078e020b */
[----:B------:R-:W-:Y:S01]  /*01b0*/  CS2R R10, SRZ ;  /* 0x00000000000a7805 */ /* 0x000fe2000001ff00 */
[----:B-1----:R-:W-:Y:S01]  /*01c0*/  @!P3 IMAD.WIDE.U32 R18, R19, 0x8, R8 ;  /* 0x000000081312b825 */ /* 0x002fe200078e0008 */
[----:B------:R-:W-:-:S04]  /*01d0*/  CS2R R8, SRZ ;  /* 0x0000000000087805 */ /* 0x000fc8000001ff00 */
[----:B------:R-:W4:Y:S04]  /*01e0*/  @!P1 LDG.E.64 R10, desc[UR4][R14.64] ;  /* 0x000000040e0a9981 */ /* 0x000f28000c1e1b00 */
[----:B------:R-:W5:Y:S01]  /*01f0*/  @!P3 LDG.E.64 R8, desc[UR4][R18.64] ;  /* 0x000000041208b981 */ /* 0x000f62000c1e1b00 */
[----:B--2---:R-:W-:Y:S01]  /*0200*/  @!P2 IMAD.WIDE.U32 R16, R21, 0x8, R6 ;  /* 0x000000081510a825 */ /* 0x004fe200078e0006 */
[----:B------:R-:W-:-:S06]  /*0210*/  CS2R R6, SRZ ;  /* 0x0000000000067805 */ /* 0x000fcc000001ff00 */
[----:B------:R-:W2:Y:S01]  /*0220*/  @!P2 LDG.E.64 R6, desc[UR4][R16.64] ;  /* 0x000000041006a981 */ /* 0x000ea2000c1e1b00 */
[----:B------:R-:W-:Y:S02]  /*0230*/  ISETP.GE.AND P1, PT, R3, R2, PT ;  /* 0x000000020300720c */ /* 0x000fe40003f26270 */
[----:B0-----:R-:W-:Y:S01]  /*0240*/  ISETP.GT.U32.AND P0, PT, R12, 0x3f, PT ;  /* 0x0000003f0c00780c */ /* 0x001fe20003f04070 */
[----:B------:R-:W-:Y:S04]  /*0250*/  BSSY.RECONVERGENT B0, `(.L_x_14115) ;  /* 0x0000028000007945 */ /* 0x000fe80003800200 */
[----:B------:R-:W-:Y:S01]  /*0260*/  BSSY.RELIABLE B1, `(.L_x_14116) ;  /* 0x0000020000017945 */ /* 0x000fe20003800100 */
[----:B------:R-:W-:Y:S02]  /*0270*/  ISETP.GT.U32.AND.EX P0, PT, R13, RZ, PT, P0 ;  /* 0x000000ff0d00720c */ /* 0x000fe40003f04100 */
[----:B---3--:R-:W-:-:S02]  /*0280*/  SHF.L.U64.HI R24, R4, R12, R5 ;  /* 0x0000000c04187219 */ /* 0x008fc40000010205 */
[-C--:B------:R-:W-:Y:S02]  /*0290*/  SHF.L.U32 R23, R4, R12.reuse, RZ ;  /* 0x0000000c04177219 */ /* 0x080fe400000006ff */
[CC--:B----4-:R-:W-:Y:S02]  /*02a0*/  SHF.L.U64.HI R22, R10.reuse, R12.reuse, R11 ;  /* 0x0000000c0a167219 */ /* 0x0d0fe4000001020b */
[-C--:B------:R-:W-:Y:S02]  /*02b0*/  SHF.L.U32 R21, R10, R12.reuse, RZ ;  /* 0x0000000c0a157219 */ /* 0x080fe400000006ff */
[CC--:B-----5:R-:W-:Y:S02]  /*02c0*/  SHF.L.U64.HI R20, R8.reuse, R12.reuse, R9 ;  /* 0x0000000c08147219 */ /* 0x0e0fe40000010209 */
[----:B------:R-:W-:Y:S02]  /*02d0*/  SHF.L.U32 R13, R8, R12, RZ ;  /* 0x0000000c080d7219 */ /* 0x000fe400000006ff */
[----:B------:R-:W-:-:S02]  /*02e0*/  SEL R10, R23, RZ, !P0 ;  /* 0x000000ff170a7207 */ /* 0x000fc40004000000 */
[----:B------:R-:W-:Y:S02]  /*02f0*/  SEL R11, R24, RZ, !P0 ;  /* 0x000000ff180b7207 */ /* 0x000fe40004000000 */
[----:B------:R-:W-:Y:S02]  /*0300*/  SEL R8, R21, RZ, !P0 ;  /* 0x000000ff15087207 */ /* 0x000fe40004000000 */
[----:B------:R-:W-:Y:S02]  /*0310*/  SEL R9, R22, RZ, !P0 ;  /* 0x000000ff16097207 */ /* 0x000fe40004000000 */
[CC--:B--2---:R-:W-:Y:S02]  /*0320*/  SHF.L.U64.HI R5, R6.reuse, R12.reuse, R7 ;  /* 0x0000000c06057219 */ /* 0x0c4fe40000010207 */
[----:B------:R-:W-:Y:S02]  /*0330*/  SHF.L.U32 R4, R6, R12, RZ ;  /* 0x0000000c06047219 */ /* 0x000fe400000006ff */
        /* <DEDUP_REMOVED lines=18> */
.L_x_14117:
[----:B------:R-:W-:Y:S05]  /*0460*/  BSYNC.RELIABLE B1 ;  /* 0x0000000000017941 */ /* 0x000fea0003800100 */
.L_x_14116:
[----:B------:R-:W-:-:S13]  /*0470*/  ISETP.GE.AND P0, PT, R3, R2, PT ;  /* 0x000000020300720c */ /* 0x000fda0003f06270 */
[----:B0-----:R-:W0:Y:S01]  /*0480*/  @!P0 LDC.64 R8, c[0x0][0x398] ;  /* 0x0000e600ff088b82 */ /* 0x001e220000000a00 */
[----:B------:R-:W-:Y:S02]  /*0490*/  @!P0 IMAD R11, R0, 0x200, R3 ;  /* 0x00000200000b8824 */ /* 0x000fe400078e0203 */
[----:B------:R-:W-:Y:S02]  /*04a0*/  @!P0 VIADD R3, R3, 0x80 ;  /* 0x0000008003038836 */ /* 0x000fe40000000000 */
[----:B0-----:R-:W-:-:S05]  /*04b0*/  @!P0 IMAD.WIDE.U32 R8, R11, 0x8, R8 ;  /* 0x000000080b088825 */ /* 0x001fca00078e0008 */
[----:B------:R1:W-:Y:S02]  /*04c0*/  @!P0 STG.E.64 desc[UR4][R8.64], R6 ;  /* 0x0000000608008986 */ /* 0x0003e4000c101b04 */
.L_x_14118:
[----:B------:R-:W-:Y:S05]  /*04d0*/  BSYNC.RECONVERGENT B0 ;  /* 0x0000000000007941 */ /* 0x000fea0003800200 */
.L_x_14115:
        /* <DEDUP_REMOVED lines=8> */
.L_x_14119:
        /* <DEDUP_REMOVED lines=10> */
.L_x_21170:


//--------------------- .text._ZN2at6native29vectorized_elementwise_kernelILi2ENS0_13BUnaryFunctorIlllZZZNS0_18lshift_kernel_cudaERNS_18TensorIteratorBaseEENKUlvE_clEvENKUlvE2_clEvEUlllE_EESt5arrayIPcLm2EEEEviT0_T1_ --------------------------
	.section	.text._ZN2at6native29vectorized_elementwise_kernelILi2ENS0_13BUnaryFunctorIlllZZZNS0_18lshift_kernel_cudaERNS_18TensorIteratorBaseEENKUlvE_clEvENKUlvE2_clEvEUlllE_EESt5arrayIPcLm2EEEEviT0_T1_,"ax",@progbits
	.align	128
        .global         _ZN2at6native29vectorized_elementwise_kernelILi2ENS0_13BUnaryFunctorIlllZZZNS0_18lshift_kernel_cudaERNS_18TensorIteratorBaseEENKUlvE_clEvENKUlvE2_clEvEUlllE_EESt5arrayIPcLm2EEEEviT0_T1_
        .type           _ZN2at6native29vectorized_elementwise_kernelILi2ENS0_13BUnaryFunctorIlllZZZNS0_18lshift_kernel_cudaERNS_18TensorIteratorBaseEENKUlvE_clEvENKUlvE2_clEvEUlllE_EESt5arrayIPcLm2EEEEviT0_T1_,@function
        .size           _ZN2at6native29vectorized_elementwise_kernelILi2ENS0_13BUnaryFunctorIlllZZZNS0_18lshift_kernel_cudaERNS_18TensorIteratorBaseEENKUlvE_clEvENKUlvE2_clEvEUlllE_EESt5arrayIPcLm2EEEEviT0_T1_,(.L_x_21171 - _ZN2at6native29vectorized_elementwise_kernelILi2ENS0_13BUnaryFunctorIlllZZZNS0_18lshift_kernel_cudaERNS_18TensorIteratorBaseEENKUlvE_clEvENKUlvE2_clEvEUlllE_EESt5arrayIPcLm2EEEEviT0_T1_)
        .other          _ZN2at6native29vectorized_elementwise_kernelILi2ENS0_13BUnaryFunctorIlllZZZNS0_18lshift_kernel_cudaERNS_18TensorIteratorBaseEENKUlvE_clEvENKUlvE2_clEvEUlllE_EESt5arrayIPcLm2EEEEviT0_T1_,@"STO_CUDA_ENTRY STV_DEFAULT"
_ZN2at6native29vectorized_elementwise_kernelILi2ENS0_13BUnaryFunctorIlllZZZNS0_18lshift_kernel_cudaERNS_18TensorIteratorBaseEENKUlvE_clEvENKUlvE2_clEvEUlllE_EESt5arrayIPcLm2EEEEviT0_T1_:
.text._ZN2at6native29vectorized_elementwise_kernelILi2ENS0_13BUnaryFunctorIlllZZZNS0_18lshift_kernel_cudaERNS_18TensorIteratorBaseEENKUlvE_clEvENKUlvE2_clEvEUlllE_EESt5arrayIPcLm2EEEEviT0_T1_:
        /* <DEDUP_REMOVED lines=8> */
[----:B------:R-:W0:Y:S02]  /*0080*/  S2R R5, SR_TID.X ;  /* 0x0000000000057919 */ /* 0x000e240000002100 */
        /* <DEDUP_REMOVED lines=10> */
[----:B0-----:R-:W-:Y:S01]  /*0130*/  @!P6 IMAD.WIDE.U32 R12, R7, 0x8, R12 ;  /* 0x00000008070ce825 */ /* 0x001fe200078e000c */
[----:B------:R-:W-:-:S06]  /*0140*/  CS2R R6, SRZ ;  /* 0x0000000000067805 */ /* 0x000fcc000001ff00 */
[----:B------:R0:W2:Y:S05]  /*0150*/  @!P6 LDG.E.64 R6, desc[UR4][R12.64] ;  /* 0x000000040c06e981 */ /* 0x0000aa000c1e1b00 */
        /* <DEDUP_REMOVED lines=13> */
[----:B0-----:R-:W0:Y:S01]  /*0230*/  @!P1 LDC.64 R12, c[0x0][0x3a0] ;  /* 0x0000e800ff0c9b82 */ /* 0x001e220000000a00 */
[----:B------:R-:W-:-:S05]  /*0240*/  @!P1 VIADD R5, R5, 0x80 ;  /* 0x0000008005059836 */ /* 0x000fca0000000000 */
[----:B------:R-:W-:Y:S01]  /*0250*/  ISETP.GE.U32.AND P0, PT, R5, R2, PT ;  /* 0x000000020500720c */ /* 0x000fe20003f06070 */
[----:B-1----:R-:W-:-:S12]  /*0260*/  @!P5 IMAD.WIDE.U32 R14, R9, 0x8, R14 ;  /* 0x00000008090ed825 */ /* 0x002fd800078e000e */
[----:B------:R-:W-:Y:S01]  /*0270*/  @!P0 IMAD.IADD R4, R0, 0x1, R5 ;  /* 0x0000000100048824 */ /* 0x000fe200078e0205 */
[----:B------:R-:W1:Y:S01]  /*0280*/  @!P0 LDC.64 R16, c[0x0][0x3a0] ;  /* 0x0000e800ff108b82 */ /* 0x000e620000000a00 */
[----:B------:R-:W-:-:S05]  /*0290*/  @!P0 VIADD R5, R5, 0x80 ;  /* 0x0000008005058836 */ /* 0x000fca0000000000 */
[----:B------:R-:W-:Y:S02]  /*02a0*/  ISETP.GE.U32.AND P6, PT, R5, R2, PT ;  /* 0x000000020500720c */ /* 0x000fe40003fc6070 */
[----:B------:R-:W-:-:S06]  /*02b0*/  CS2R R8, SRZ ;  /* 0x0000000000087805 */ /* 0x000fcc000001ff00 */
[----:B------:R3:W2:Y:S05]  /*02c0*/  @!P5 LDG.E.64 R8, desc[UR4][R14.64] ;  /* 0x000000040e08d981 */ /* 0x0006aa000c1e1b00 */
[----:B---3--:R-:W3:Y:S01]  /*02d0*/  @!P6 LDC.64 R14, c[0x0][0x3a0] ;  /* 0x0000e800ff0eeb82 */ /* 0x008ee20000000a00 */
[----:B-----5:R-:W-:Y:S01]  /*02e0*/  @!P2 IMAD.WIDE.U32 R18, R29, 0x8, R18 ;  /* 0x000000081d12a825 */ /* 0x020fe200078e0012 */
[----:B------:R-:W-:-:S03]  /*02f0*/  CS2R R28, SRZ ;  /* 0x00000000001c7805 */ /* 0x000fc6000001ff00 */
[----:B------:R-:W-:Y:S01]  /*0300*/  @!P4 IMAD.WIDE.U32 R22, R11, 0x8, R22 ;  /* 0x000000080b16c825 */ /* 0x000fe200078e0016 */
[----:B------:R-:W-:Y:S02]  /*0310*/  CS2R R10, SRZ ;  /* 0x00000000000a7805 */ /* 0x000fe4000001ff00 */
[----:B------:R5:W2:Y:S01]  /*0320*/  @!P2 LDG.E.64 R28, desc[UR4][R18.64] ;  /* 0x00000004121ca981 */ /* 0x000aa2000c1e1b00 */
[----:B----4-:R-:W-:Y:S01]  /*0330*/  @!P3 IMAD.WIDE.U32 R20, R25, 0x8, R20 ;  /* 0x000000081914b825 */ /* 0x010fe200078e0014 */
[----:B------:R-:W-:Y:S02]  /*0340*/  CS2R R24, SRZ ;  /* 0x0000000000187805 */ /* 0x000fe4000001ff00 */
[----:B------:R1:W4:Y:S01]  /*0350*/  @!P4 LDG.E.64 R10, desc[UR4][R22.64] ;  /* 0x00000004160ac981 */ /* 0x000322000c1e1b00 */
[----:B0-----:R-:W-:Y:S01]  /*0360*/  @!P1 IMAD.WIDE.U32 R12, R27, 0x8, R12 ;  /* 0x000000081b0c9825 */ /* 0x001fe200078e000c */
[----:B------:R-:W-:Y:S02]  /*0370*/  CS2R R26, SRZ ;  /* 0x00000000001a7805 */ /* 0x000fe4000001ff00 */
[----:B------:R-:W4:Y:S01]  /*0380*/  @!P3 LDG.E.64 R24, desc[UR4][R20.64] ;  /* 0x000000041418b981 */ /* 0x000f22000c1e1b00 */
[----:B-----5:R-:W-:-:S03]  /*0390*/  @!P6 IMAD.IADD R19, R0, 0x1, R5 ;  /* 0x000000010013e824 */ /* 0x020fc600078e0205 */
[----:B------:R0:W5:Y:S01]  /*03a0*/  @!P1 LDG.E.64 R26, desc[UR4][R12.64] ;  /* 0x000000040c1a9981 */ /* 0x000162000c1e1b00 */
[----:B-1----:R-:W-:Y:S01]  /*03b0*/  @!P0 IMAD.WIDE.U32 R22, R4, 0x8, R16 ;  /* 0x0000000804168825 */ /* 0x002fe200078e0010 */
[----:B------:R-:W-:Y:S02]  /*03c0*/  CS2R R4, SRZ ;  /* 0x0000000000047805 */ /* 0x000fe4000001ff00 */
[----:B------:R-:W-:Y:S01]  /*03d0*/  CS2R R16, SRZ ;  /* 0x0000000000107805 */ /* 0x000fe2000001ff00 */
[----:B---3--:R-:W-:Y:S02]  /*03e0*/  @!P6 IMAD.WIDE.U32 R18, R19, 0x8, R14 ;  /* 0x000000081312e825 */ /* 0x008fe400078e000e */
[----:B------:R-:W1:Y:S01]  /*03f0*/  LDC.64 R14, c[0x0][0x390] ;  /* 0x0000e400ff0e7b82 */ /* 0x000e620000000a00 */
[----:B------:R-:W3:Y:S04]  /*0400*/  @!P0 LDG.E.64 R4, desc[UR4][R22.64] ;  /* 0x0000000416048981 */ /* 0x000ee8000c1e1b00 */
[----:B------:R0:W3:Y:S01]  /*0410*/  @!P6 LDG.E.64 R16, desc[UR4][R18.64] ;  /* 0x000000041210e981 */ /* 0x0000e2000c1e1b00 */
[----:B------:R-:W-:Y:S01]  /*0420*/  ISETP.GE.U32.AND P1, PT, R3, R2, PT ;  /* 0x000000020300720c */ /* 0x000fe20003f26070 */
[----:B------:R-:W-:Y:S04]  /*0430*/  BSSY.RECONVERGENT B0, `(.L_x_14121) ;  /* 0x0000055000007945 */ /* 0x000fe80003800200 */
[----:B------:R-:W-:Y:S01]  /*0440*/  BSSY.RELIABLE B1, `(.L_x_14122) ;  /* 0x000004d000017945 */ /* 0x000fe20003800100 */
[----:B-1----:R-:W-:-:S04]  /*0450*/  ISETP.GT.U32.AND P0, PT, R14, 0x3f, PT ;  /* 0x0000003f0e00780c */ /* 0x002fc80003f04070 */
[----:B------:R-:W-:Y:S02]  /*0460*/  ISETP.GT.U32.AND.EX P0, PT, R15, RZ, PT, P0 ;  /* 0x000000ff0f00720c */ /* 0x000fe40003f04100 */
[CC--:B--2---:R-:W-:Y:S02]  /*0470*/  SHF.L.U64.HI R7, R6.reuse, R14.reuse, R7 ;  /* 0x0000000e06077219 */ /* 0x0c4fe40000010207 */
[-C--:B0-----:R-:W-:Y:S02]  /*0480*/  SHF.L.U32 R12, R6, R14.reuse, RZ ;  /* 0x0000000e060c7219 */ /* 0x081fe400000006ff */
[CC--:B------:R-:W-:Y:S02]  /*0490*/  SHF.L.U64.HI R6, R8.reuse, R14.reuse, R9 ;  /* 0x0000000e08067219 */ /* 0x0c0fe40000010209 */
[-C--:B------:R-:W-:Y:S02]  /*04a0*/  SHF.L.U32 R13, R8, R14.reuse, RZ ;  /* 0x0000000e080d7219 */ /* 0x080fe400000006ff */
[----:B------:R-:W-:-:S02]  /*04b0*/  SHF.L.U64.HI R18, R28, R14, R29 ;  /* 0x0000000e1c127219 */ /* 0x000fc4000001021d */
[-C--:B------:R-:W-:Y:S02]  /*04c0*/  SHF.L.U32 R28, R28, R14.reuse, RZ ;  /* 0x0000000e1c1c7219 */ /* 0x080fe400000006ff */
[CC--:B----4-:R-:W-:Y:S02]  /*04d0*/  SHF.L.U64.HI R8, R10.reuse, R14.reuse, R11 ;  /* 0x0000000e0a087219 */ /* 0x0d0fe4000001020b */
[-C--:B------:R-:W-:Y:S02]  /*04e0*/  SHF.L.U32 R15, R10, R14.reuse, RZ ;  /* 0x0000000e0a0f7219 */ /* 0x080fe400000006ff */
[CC--:B------:R-:W-:Y:S02]  /*04f0*/  SHF.L.U64.HI R9, R24.reuse, R14.reuse, R25 ;  /* 0x0000000e18097219 */ /* 0x0c0fe40000010219 */
[-C--:B------:R-:W-:Y:S02]  /*0500*/  SHF.L.U32 R24, R24, R14.reuse, RZ ;  /* 0x0000000e18187219 */ /* 0x080fe400000006ff */
[----:B-----5:R-:W-:-:S02]  /*0510*/  SHF.L.U64.HI R19, R26, R14, R27 ;  /* 0x0000000e1a137219 */ /* 0x020fc4000001021b */
[-C--:B------:R-:W-:Y:S02]  /*0520*/  SHF.L.U32 R26, R26, R14.reuse, RZ ;  /* 0x0000000e1a1a7219 */ /* 0x080fe400000006ff */
[----:B------:R-:W-:Y:S02]  /*0530*/  SEL R11, R6, RZ, !P0 ;  /* 0x000000ff060b7207 */ /* 0x000fe40004000000 */
[CC--:B---3--:R-:W-:Y:S02]  /*0540*/  SHF.L.U64.HI R20, R4.reuse, R14.reuse, R5 ;  /* 0x0000000e04147219 */ /* 0x0c8fe40000010205 */
[-C--:B------:R-:W-:Y:S02]  /*0550*/  SHF.L.U32 R21, R4, R14.reuse, RZ ;  /* 0x0000000e04157219 */ /* 0x080fe400000006ff */
[CC--:B------:R-:W-:Y:S02]  /*0560*/  SHF.L.U64.HI R17, R16.reuse, R14.reuse, R17 ;  /* 0x0000000e10117219 */ /* 0x0c0fe40000010211 */
        /* <DEDUP_REMOVED lines=29> */
.L_x_14123:
[----:B------:R-:W-:-:S13]  /*0740*/  ISETP.GE.U32.AND P0, PT, R3, R2, PT ;  /* 0x000000020300720c */ /* 0x000fda0003f06070 */
[----:B------:R-:W-:Y:S05]  /*0750*/  @P0 BRA `(.L_x_14125) ;  /* 0x0000000000300947 */ /* 0x000fea0003800000 */
[----:B0-----:R-:W0:Y:S01]  /*0760*/  LDC.64 R4, c[0x0][0x398] ;  /* 0x0000e600ff047b82 */ /* 0x001e220000000a00 */
[----:B------:R-:W-:Y:S02]  /*0770*/  IMAD.IADD R11, R0, 0x1, R3 ;  /* 0x00000001000b7824 */ /* 0x000fe400078e0203 */
[----:B------:R-:W-:Y:S02]  /*0780*/  VIADD R3, R3, 0x80 ;  /* 0x0000008003037836 */ /* 0x000fe40000000000 */
[----:B0-----:R-:W-:-:S05]  /*0790*/  IMAD.WIDE.U32 R4, R11, 0x8, R4 ;  /* 0x000000080b047825 */ /* 0x001fca00078e0004 */
[----:B------:R1:W-:Y:S02]  /*07a0*/  STG.E.64 desc[UR4][R4.64], R6 ;  /* 0x0000000604007986 */ /* 0x0003e4000c101b04 */
.L_x_14124:
[----:B------:R-:W-:-:S13]  /*07b0*/  ISETP.GE.U32.AND P0, PT, R3, R2, PT ;  /* 0x000000020300720c */ /* 0x000fda0003f06070 */
[----:B------:R-:W-:Y:S05]  /*07c0*/  @P0 BRA `(.L_x_14126) ;  /* 0x0000000000300947 */ /* 0x000fea0003800000 */
[----:B01----:R-:W0:Y:S01]  /*07d0*/  LDC.64 R4, c[0x0][0x398] ;  /* 0x0000e600ff047b82 */ /* 0x003e220000000a00 */
[----:B------:R-:W-:Y:S02]  /*07e0*/  IMAD.IADD R7, R0, 0x1, R3 ;  /* 0x0000000100077824 */ /* 0x000fe400078e0203 */
[----:B------:R-:W-:Y:S02]  /*07f0*/  VIADD R3, R3, 0x80 ;  /* 0x0000008003037836 */ /* 0x000fe40000000000 */
[----:B0-----:R-:W-:-:S05]  /*0800*/  IMAD.WIDE.U32 R4, R7, 0x8, R4 ;  /* 0x0000000807047825 */ /* 0x001fca00078e0004 */
[----:B------:R1:W-:Y:S02]  /*0810*/  STG.E.64 desc[UR4][R4.64], R24 ;  /* 0x0000001804007986 */ /* 0x0003e4000c101b04 */
.L_x_14125:
[----:B------:R-:W-:-:S13]  /*0820*/  ISETP.GE.U32.AND P0, PT, R3, R2, PT ;  /* 0x000000020300720c */ /* 0x000fda0003f06070 */
[----:B------:R-:W-:Y:S05]  /*0830*/  @P0 BRA `(.L_x_14127) ;  /* 0x0000000000340947 */ /* 0x000fea0003800000 */
[----:B01----:R-:W0:Y:S01]  /*0840*/  LDC.64 R4, c[0x0][0x398] ;  /* 0x0000e600ff047b82 */ /* 0x003e220000000a00 */
[----:B------:R-:W-:Y:S02]  /*0850*/  IMAD.IADD R7, R0, 0x1, R3 ;  /* 0x0000000100077824 */ /* 0x000fe400078e0203 */
[----:B------:R-:W-:Y:S02]  /*0860*/  VIADD R3, R3, 0x80 ;  /* 0x0000008003037836 */ /* 0x000fe40000000000 */
[----:B0-----:R-:W-:-:S05]  /*0870*/  IMAD.WIDE.U32 R4, R7, 0x8, R4 ;  /* 0x0000000807047825 */ /* 0x001fca00078e0004 */
[----:B------:R2:W-:Y:S02]  /*0880*/  STG.E.64 desc[UR4][R4.64], R28 ;  /* 0x0000001c04007986 */ /* 0x0005e4000c101b04 */
.L_x_14126:
        /* <DEDUP_REMOVED lines=8> */
.L_x_14127:
[----:B------:R-:W-:Y:S05]  /*0910*/  BSYNC.RELIABLE B1 ;  /* 0x0000000000017941 */ /* 0x000fea0003800100 */
.L_x_14122:
[----:B------:R-:W-:-:S13]  /*0920*/  ISETP.GE.U32.AND P0, PT, R3, R2, PT ;  /* 0x000000020300720c */ /* 0x000fda0003f06070 */
[----:B012---:R-:W0:Y:S01]  /*0930*/  @!P0 LDC.64 R4, c[0x0][0x398] ;  /* 0x0000e600ff048b82 */ /* 0x007e220000000a00 */
[----:B------:R-:W-:Y:S02]  /*0940*/  @!P0 IMAD.IADD R7, R0, 0x1, R3 ;  /* 0x0000000100078824 */ /* 0x000fe400078e0203 */
[----:B------:R-:W-:Y:S02]  /*0950*/  @!P0 VIADD R3, R3, 0x80 ;  /* 0x0000008003038836 */ /* 0x000fe40000000000 */
[----:B0-----:R-:W-:-:S05]  /*0960*/  @!P0 IMAD.WIDE.U32 R4, R7, 0x8, R4 ;  /* 0x0000000807048825 */ /* 0x001fca00078e0004 */
[----:B------:R3:W-:Y:S02]  /*0970*/  @!P0 STG.E.64 desc[UR4][R4.64], R8 ;  /* 0x0000000804008986 */ /* 0x0007e4000c101b04 */
.L_x_14128:
[----:B------:R-:W-:Y:S05]  /*0980*/  BSYNC.RECONVERGENT B0 ;  /* 0x0000000000007941 */ /* 0x000fea0003800200 */
.L_x_14121:
        /* <DEDUP_REMOVED lines=8> */
.L_x_14120:
[----:B------:R-:W0:Y:S01]  /*0a10*/  S2R R2, SR_TID.X ;  /* 0x0000000000027919 */ /* 0x000e220000002100 */
[----:B------:R-:W1:Y:S08]  /*0a20*/  LDC.64 R4, c[0x0][0x3a0] ;  /* 0x0000e800ff047b82 */ /* 0x000e700000000a00 */
[----:B------:R-:W2:Y:S08]  /*0a30*/  LDC.64 R20, c[0x0][0x390] ;  /* 0x0000e400ff147b82 */ /* 0x000eb00000000a00 */
[----:B------:R-:W3:Y:S01]  /*0a40*/  LDC.64 R24, c[0x0][0x398] ;  /* 0x0000e600ff187b82 */ /* 0x000ee20000000a00 */
[----:B-1----:R-:W-:-:S04]  /*0a50*/  IMAD.WIDE.U32 R4, R0, 0x8, R4 ;  /* 0x0000000800047825 */ /* 0x002fc800078e0004 */
[----:B0-----:R-:W-:-:S05]  /*0a60*/  IMAD.WIDE.U32 R22, R2, 0x10, R4 ;  /* 0x0000001002167825 */ /* 0x001fca00078e0004 */
[----:B------:R-:W4:Y:S04]  /*0a70*/  LDG.E.128 R12, desc[UR4][R22.64] ;  /* 0x00000004160c7981 */ /* 0x000f28000c1e1d00 */
[----:B------:R-:W5:Y:S04]  /*0a80*/  LDG.E.128 R8, desc[UR4][R22.64+0x1000] ;  /* 0x0010000416087981 */ /* 0x000f68000c1e1d00 */
[----:B------:R-:W5:Y:S04]  /*0a90*/  LDG.E.128 R16, desc[UR4][R22.64+0x800] ;  /* 0x0008000416107981 */ /* 0x000f68000c1e1d00 */
[----:B------:R0:W5:Y:S01]  /*0aa0*/  LDG.E.128 R4, desc[UR4][R22.64+0x1800] ;  /* 0x0018000416047981 */ /* 0x000162000c1e1d00 */
[----:B--2---:R-:W-:Y:S01]  /*0ab0*/  ISETP.GT.U32.AND P0, PT, R20, 0x3f, PT ;  /* 0x0000003f1400780c */ /* 0x004fe20003f04070 */
[----:B---3--:R-:W-:-:S03]  /*0ac0*/  IMAD.WIDE.U32 R24, R0, 0x8, R24 ;  /* 0x0000000800187825 */ /* 0x008fc600078e0018 */
[----:B------:R-:W-:Y:S01]  /*0ad0*/  ISETP.GT.U32.AND.EX P0, PT, R21, RZ, PT, P0 ;  /* 0x000000ff1500720c */ /* 0x000fe20003f04100 */
[----:B------:R-:W-:Y:S01]  /*0ae0*/  IMAD.WIDE.U32 R2, R2, 0x10, R24 ;  /* 0x0000001002027825 */ /* 0x000fe200078e0018 */
[CC--:B----4-:R-:W-:Y:S02]  /*0af0*/  SHF.L.U64.HI R13, R12.reuse, R20.reuse, R13 ;  /* 0x000000140c0d7219 */ /* 0x0d0fe4000001020d */
[-C--:B------:R-:W-:Y:S02]  /*0b00*/  SHF.L.U32 R21, R12, R20.reuse, RZ ;  /* 0x000000140c157219 */ /* 0x080fe400000006ff */
[-C--:B------:R-:W-:Y:S02]  /*0b10*/  SHF.L.U64.HI R12, R14, R20.reuse, R15 ;  /* 0x000000140e0c7219 */ /* 0x080fe4000001020f */
[-C--:B-----5:R-:W-:Y:S02]  /*0b20*/  SHF.L.U64.HI R0, R8, R20.reuse, R9 ;  /* 0x0000001408007219 */ /* 0x0a0fe40000010209 */
[----:B------:R-:W-:-:S02]  /*0b30*/  SHF.L.U32 R14, R14, R20, RZ ;  /* 0x000000140e0e7219 */ /* 0x000fc400000006ff */
[-C--:B------:R-:W-:Y:S02]  /*0b40*/  SHF.L.U64.HI R19, R18, R20.reuse, R19 ;  /* 0x0000001412137219 */ /* 0x080fe40000010213 */
[-C--:B------:R-:W-:Y:S02]  /*0b50*/  SHF.L.U32 R9, R8, R20.reuse, RZ ;  /* 0x0000001408097219 */ /* 0x080fe400000006ff */
[CC--:B------:R-:W-:Y:S02]  /*0b60*/  SHF.L.U64.HI R15, R16.reuse, R20.reuse, R17 ;  /* 0x00000014100f7219 */ /* 0x0c0fe40000010211 */
[-C--:B0-----:R-:W-:Y:S02]  /*0b70*/  SHF.L.U32 R22, R16, R20.reuse, RZ ;  /* 0x0000001410167219 */ /* 0x081fe400000006ff */
[-C--:B------:R-:W-:Y:S02]  /*0b80*/  SHF.L.U32 R18, R18, R20.reuse, RZ ;  /* 0x0000001412127219 */ /* 0x080fe400000006ff */
[----:B------:R-:W-:-:S02]  /*0b90*/  SHF.L.U64.HI R8, R10, R20, R11 ;  /* 0x000000140a087219 */ /* 0x000fc4000001020b */
[-C--:B------:R-:W-:Y:S02]  /*0ba0*/  SHF.L.U32 R10, R10, R20.reuse, RZ ;  /* 0x000000140a0a7219 */ /* 0x080fe400000006ff */
[CC--:B------:R-:W-:Y:S02]  /*0bb0*/  SHF.L.U64.HI R11, R4.reuse, R20.reuse, R5 ;  /* 0x00000014040b7219 */ /* 0x0c0fe40000010205 */
[-C--:B------:R-:W-:Y:S02]  /*0bc0*/  SHF.L.U32 R17, R4, R20.reuse, RZ ;  /* 0x0000001404117219 */ /* 0x080fe400000006ff */
[CC--:B------:R-:W-:Y:S02]  /*0bd0*/  SHF.L.U64.HI R16, R6.reuse, R20.reuse, R7 ;  /* 0x0000001406107219 */ /* 0x0c0fe40000010207 */
[----:B------:R-:W-:Y:S02]  /*0be0*/  SHF.L.U32 R20, R6, R20, RZ ;  /* 0x0000001406147219 */ /* 0x000fe400000006ff */
[----:B------:R-:W-:-:S02]  /*0bf0*/  SEL R4, R21, RZ, !P0 ;  /* 0x000000ff15047207 */ /* 0x000fc40004000000 */
[----:B------:R-:W-:Y:S02]  /*0c00*/  SEL R5, R13, RZ, !P0 ;  /* 0x000000ff0d057207 */ /* 0x000fe40004000000 */
[----:B------:R-:W-:Y:S02]  /*0c10*/  SEL R6, R14, RZ, !P0 ;  /* 0x000000ff0e067207 */ /* 0x000fe40004000000 */
[----:B------:R-:W-:Y:S02]  /*0c20*/  SEL R7, R12, RZ, !P0 ;  /* 0x000000ff0c077207 */ /* 0x000fe40004000000 */
[----:B------:R-:W-:Y:S02]  /*0c30*/  SEL R22, R22, RZ, !P0 ;  /* 0x000000ff16167207 */ /* 0x000fe40004000000 */
[----:B------:R-:W-:Y:S02]  /*0c40*/  SEL R23, R15, RZ, !P0 ;  /* 0x000000ff0f177207 */ /* 0x000fe40004000000 */
[----:B------:R-:W-:-:S02]  /*0c50*/  SEL R18, R18, RZ, !P0 ;  /* 0x000000ff12127207 */ /* 0x000fc40004000000 */
[----:B------:R-:W-:Y:S01]  /*0c60*/  SEL R19, R19, RZ, !P0 ;  /* 0x000000ff13137207 */ /* 0x000fe20004000000 */
[----:B------:R0:W-:Y:S01]  /*0c70*/  STG.E.128 desc[UR4][R2.64], R4 ;  /* 0x0000000402007986 */ /* 0x0001e2000c101d04 */
[----:B------:R-:W-:Y:S02]  /*0c80*/  SEL R12, R9, RZ, !P0 ;  /* 0x000000ff090c7207 */ /* 0x000fe40004000000 */
[----:B------:R-:W-:Y:S02]  /*0c90*/  SEL R13, R0, RZ, !P0 ;  /* 0x000000ff000d7207 */ /* 0x000fe40004000000 */
[----:B------:R-:W-:Y:S02]  /*0ca0*/  SEL R10, R10, RZ, !P0 ;  /* 0x000000ff0a0a7207 */ /* 0x000fe40004000000 */
[----:B------:R-:W-:Y:S02]  /*0cb0*/  SEL R9, R8, RZ, !P0 ;  /* 0x000000ff08097207 */ /* 0x000fe40004000000 */
[----:B------:R-:W-:-:S02]  /*0cc0*/  SEL R17, R17, RZ, !P0 ;  /* 0x000000ff11117207 */ /* 0x000fc40004000000 */
[----:B------:R-:W-:Y:S01]  /*0cd0*/  SEL R0, R11, RZ, !P0 ;  /* 0x000000ff0b007207 */ /* 0x000fe20004000000 */
[----:B0-----:R-:W-:Y:S02]  /*0ce0*/  IMAD.MOV.U32 R4, RZ, RZ, R22 ;  /* 0x000000ffff047224 */ /* 0x001fe400078e0016 */
[----:B------:R-:W-:Y:S02]  /*0cf0*/  IMAD.MOV.U32 R5, RZ, RZ, R23 ;  /* 0x000000ffff057224 */ /* 0x000fe400078e0017 */
[----:B------:R-:W-:Y:S02]  /*0d00*/  IMAD.MOV.U32 R6, RZ, RZ, R18 ;  /* 0x000000ffff067224 */ /* 0x000fe400078e0012 */
[----:B------:R-:W-:Y:S01]  /*0d10*/  IMAD.MOV.U32 R7, RZ, RZ, R19 ;  /* 0x000000ffff077224 */ /* 0x000fe200078e0013 */
[----:B------:R-:W-:Y:S02]  /*0d20*/  SEL R20, R20, RZ, !P0 ;  /* 0x000000ff14147207 */ /* 0x000fe40004000000 */
[----:B------:R-:W-:-:S02]  /*0d30*/  SEL R21, R16, RZ, !P0 ;  /* 0x000000ff10157207 */ /* 0x000fc40004000000 */
        /* <DEDUP_REMOVED lines=12> */
.L_x_14129:
        /* <DEDUP_REMOVED lines=16> */
.L_x_21171:


//--------------------- .text._ZN2at6native29vectorized_elementwise_kernelILi4ENS0_13BUnaryFunctorIlllZZZNS0_18lshift_kernel_cudaERNS_18TensorIteratorBaseEENKUlvE_clEvENKUlvE2_clEvEUlllE_EESt5arrayIPcLm2EEEEviT0_T1_ --------------------------
	.section	.text._ZN2at6native29vectorized_elementwise_kernelILi4ENS0_13BUnaryFunctorIlllZZZNS0_18lshift_kernel_cudaERNS_18TensorIteratorBaseEENKUlvE_clEvENKUlvE2_clEvEUlllE_EESt5arrayIPcLm2EEEEviT0_T1_,"ax",@progbits
	.align	128
        .global         _ZN2at6native29vectorized_elementwise_kernelILi4ENS0_13BUnaryFunctorIlllZZZNS0_18lshift_kernel_cudaERNS_18TensorIteratorBaseEENKUlvE_clEvENKUlvE2_clEvEUlllE_EESt5arrayIPcLm2EEEEviT0_T1_
        .type           _ZN2at6native29vectorized_elementwise_kernelILi4ENS0_13BUnaryFunctorIlllZZZNS0_18lshift_kernel_cudaERNS_18TensorIteratorBaseEENKUlvE_clEvENKUlvE2_clEvEUlllE_EESt5arrayIPcLm2EEEEviT0_T1_,@function
        .size           _ZN2at6native29vectorized_elementwise_kernelILi4ENS0_13BUnaryFunctorIlllZZZNS0_18lshift_kernel_cudaERNS_18TensorIteratorBaseEENKUlvE_clEvENKUlvE2_clEvEUlllE_EESt5arrayIPcLm2EEEEviT0_T1_,(.L_x_21172 - _ZN2at6native29vectorized_elementwise_kernelILi4ENS0_13BUnaryFunctorIlllZZZNS0_18lshift_kernel_cudaERNS_18TensorIteratorBaseEENKUlvE_clEvENKUlvE2_clEvEUlllE_EESt5arrayIPcLm2EEEEviT0_T1_)
        .other          _ZN2at6native29vectorized_elementwise_kernelILi4ENS0_13BUnaryFunctorIlllZZZNS0_18lshift_kernel_cudaERNS_18TensorIteratorBaseEENKUlvE_clEvENKUlvE2_clEvEUlllE_EESt5arrayIPcLm2EEEEviT0_T1_,@"STO_CUDA_ENTRY STV_DEFAULT"
_ZN2at6native29vectorized_elementwise_kernelILi4ENS0_13BUnaryFunctorIlllZZZNS0_18lshift_kernel_cudaERNS_18TensorIteratorBaseEENKUlvE_clEvENKUlvE2_clEvEUlllE_EESt5arrayIPcLm2EEEEviT0_T1_:
.text._ZN2at6native29vectorized_elementwise_kernelILi4ENS0_13BUnaryFunctorIlllZZZNS0_18lshift_kernel_cudaERNS_18TensorIteratorBaseEENKUlvE_clEvENKUlvE2_clEvEUlllE_EESt5arrayIPcLm2EEEEviT0_T1_:
        /* <DEDUP_REMOVED lines=116> */
.L_x_14133:
[----:B------:R-:W-:-:S13]  /*0740*/  ISETP.GE.U32.AND P0, PT, R3, R2, PT ;  /* 0x000000020300720c */ /* 0x000fda0003f06070 */
[----:B------:R-:W-:Y:S05]  /*0750*/  @P0 BRA `(.L_x_14135) ;  /* 0x0000000000300947 */ /* 0x000fea0003800000 */
[----:B0-----:R-:W0:Y:S01]  /*0760*/  LDC.64 R4, c[0x0][0x398] ;  /* 0x0000e600ff047b82 */ /* 0x001e220000000a00 */
[----:B------:R-:W-:Y:S02]  /*0770*/  IMAD.IADD R11, R0, 0x1, R3 ;  /* 0x00000001000b7824 */ /* 0x000fe400078e0203 */
[----:B------:R-:W-:Y:S02]  /*0780*/  VIADD R3, R3, 0x80 ;  /* 0x0000008003037836 */ /* 0x000fe40000000000 */
[----:B0-----:R-:W-:-:S05]  /*0790*/  IMAD.WIDE.U32 R4, R11, 0x8, R4 ;  /* 0x000000080b047825 */ /* 0x001fca00078e0004 */
[----:B------:R1:W-:Y:S02]  /*07a0*/  STG.E.64 desc[UR4][R4.64], R6 ;  /* 0x0000000604007986 */ /* 0x0003e4000c101b04 */
.L_x_14134:
[----:B------:R-:W-:-:S13]  /*07b0*/  ISETP.GE.U32.AND P0, PT, R3, R2, PT ;  /* 0x000000020300720c */ /* 0x000fda0003f06070 */
[----:B------:R-:W-:Y:S05]  /*07c0*/  @P0 BRA `(.L_x_14136) ;  /* 0x0000000000300947 */ /* 0x000fea0003800000 */
[----:B01----:R-:W0:Y:S01]  /*07d0*/  LDC.64 R4, c[0x0][0x398] ;  /* 0x0000e600ff047b82 */ /* 0x003e220000000a00 */
[----:B------:R-:W-:Y:S02]  /*07e0*/  IMAD.IADD R7, R0, 0x1, R3 ;  /* 0x0000000100077824 */ /* 0x000fe400078e0203 */
[----:B------:R-:W-:Y:S02]  /*07f0*/  VIADD R3, R3, 0x80 ;  /* 0x0000008003037836 */ /* 0x000fe40000000000 */
[----:B0-----:R-:W-:-:S05]  /*0800*/  IMAD.WIDE.U32 R4, R7, 0x8, R4 ;  /* 0x0000000807047825 */ /* 0x001fca00078e0004 */
[----:B------:R1:W-:Y:S02]  /*0810*/  STG.E.64 desc[UR4][R4.64], R24 ;  /* 0x0000001804007986 */ /* 0x0003e4000c101b04 */
.L_x_14135:
[----:B------:R-:W-:-:S13]  /*0820*/  ISETP.GE.U32.AND P0, PT, R3, R2, PT ;  /* 0x000000020300720c */ /* 0x000fda0003f06070 */
[----:B------:R-:W-:Y:S05]  /*0830*/  @P0 BRA `(.L_x_14137) ;  /* 0x0000000000340947 */ /* 0x000fea0003800000 */
[----:B01----:R-:W0:Y:S01]  /*0840*/  LDC.64 R4, c[0x0][0x398] ;  /* 0x0000e600ff047b82 */ /* 0x003e220000000a00 */
[----:B------:R-:W-:Y:S02]  /*0850*/  IMAD.IADD R7, R0, 0x1, R3 ;  /* 0x0000000100077824 */ /* 0x000fe400078e0203 */
[----:B------:R-:W-:Y:S02]  /*0860*/  VIADD R3, R3, 0x80 ;  /* 0x0000008003037836 */ /* 0x000fe40000000000 */
[----:B0-----:R-:W-:-:S05]  /*0870*/  IMAD.WIDE.U32 R4, R7, 0x8, R4 ;  /* 0x0000000807047825 */ /* 0x001fca00078e0004 */
[----:B------:R2:W-:Y:S02]  /*0880*/  STG.E.64 desc[UR4][R4.64], R28 ;  /* 0x0000001c04007986 */ /* 0x0005e4000c101b04 */
.L_x_14136:
        /* <DEDUP_REMOVED lines=8> */
.L_x_14137:
[----:B------:R-:W-:Y:S05]  /*0910*/  BSYNC.RELIABLE B1 ;  /* 0x0000000000017941 */ /* 0x000fea0003800100 */
.L_x_14132:
[----:B------:R-:W-:-:S13]  /*0920*/  ISETP.GE.U32.AND P0, PT, R3, R2, PT ;  /* 0x000000020300720c */ /* 0x000fda0003f06070 */
[----:B012---:R-:W0:Y:S01]  /*0930*/  @!P0 LDC.64 R4, c[0x0][0x398] ;  /* 0x0000e600ff048b82 */ /* 0x007e220000000a00 */
[----:B------:R-:W-:Y:S02]  /*0940*/  @!P0 IMAD.IADD R7, R0, 0x1, R3 ;  /* 0x0000000100078824 */ /* 0x000fe400078e0203 */
[----:B------:R-:W-:Y:S02]  /*0950*/  @!P0 VIADD R3, R3, 0x80 ;  /* 0x0000008003038836 */ /* 0x000fe40000000000 */
[----:B0-----:R-:W-:-:S05]  /*0960*/  @!P0 IMAD.WIDE.U32 R4, R7, 0x8, R4 ;  /* 0x0000000807048825 */ /* 0x001fca00078e0004 */
[----:B------:R3:W-:Y:S02]  /*0970*/  @!P0 STG.E.64 desc[UR4][R4.64], R8 ;  /* 0x0000000804008986 */ /* 0x0007e4000c101b04 */
.L_x_14138:
[----:B------:R-:W-:Y:S05]  /*0980*/  BSYNC.RECONVERGENT B0 ;  /* 0x0000000000007941 */ /* 0x000fea0003800200 */
.L_x_14131:
        /* <DEDUP_REMOVED lines=8> */
.L_x_14130:
[----:B------:R-:W0:Y:S01]  /*0a10*/  S2R R20, SR_TID.X ;  /* 0x0000000000147919 */ /* 0x000e220000002100 */
[----:B------:R-:W1:Y:S08]  /*0a20*/  LDC.64 R2, c[0x0][0x3a0] ;  /* 0x0000e800ff027b82 */ /* 0x000e700000000a00 */
[----:B------:R-:W2:Y:S01]  /*0a30*/  LDC.64 R22, c[0x0][0x390] ;  /* 0x0000e400ff167b82 */ /* 0x000ea20000000a00 */
[----:B-1----:R-:W-:-:S04]  /*0a40*/  IMAD.WIDE.U32 R2, R0, 0x8, R2 ;  /* 0x0000000800027825 */ /* 0x002fc800078e0002 */
[----:B0-----:R-:W-:-:S03]  /*0a50*/  IMAD.WIDE.U32 R24, R20, 0x20, R2 ;  /* 0x0000002014187825 */ /* 0x001fc600078e0002 */
[----:B------:R-:W0:Y:S02]  /*0a60*/  LDC.64 R2, c[0x0][0x398] ;  /* 0x0000e600ff027b82 */ /* 0x000e240000000a00 */
[----:B------:R-:W3:Y:S04]  /*0a70*/  LDG.E.ENL2.256 R12, R16, desc[UR4][R24.64] ;  /* 0xfe0000041810797e */ /* 0x000ee8000812190c */
[----:B------:R-:W4:Y:S01]  /*0a80*/  LDG.E.ENL2.256 R4, R8, desc[UR4][R24.64+0x1000] ;  /* 0xfe0080041808797e */ /* 0x000f220008121904 */
[----:B--2---:R-:W-:-:S04]  /*0a90*/  ISETP.GT.U32.AND P0, PT, R22, 0x3f, PT ;  /* 0x0000003f1600780c */ /* 0x004fc80003f04070 */
[----:B------:R-:W-:Y:S01]  /*0aa0*/  ISETP.GT.U32.AND.EX P0, PT, R23, RZ, PT, P0 ;  /* 0x000000ff1700720c */ /* 0x000fe20003f04100 */
[----:B0-----:R-:W-:-:S04]  /*0ab0*/  IMAD.WIDE.U32 R2, R0, 0x8, R2 ;  /* 0x0000000800027825 */ /* 0x001fc800078e0002 */
[----:B------:R-:W-:Y:S01]  /*0ac0*/  IMAD.WIDE.U32 R20, R20, 0x20, R2 ;  /* 0x0000002014147825 */ /* 0x000fe200078e0002 */
[CC--:B---3--:R-:W-:Y:S02]  /*0ad0*/  SHF.L.U64.HI R0, R16.reuse, R22.reuse, R17 ;  /* 0x0000001610007219 */ /* 0x0c8fe40000010211 */
[-C--:B------:R-:W-:Y:S02]  /*0ae0*/  SHF.L.U32 R2, R16, R22.reuse, RZ ;  /* 0x0000001610027219 */ /* 0x080fe400000006ff */
[-C--:B------:R-:W-:Y:S02]  /*0af0*/  SHF.L.U64.HI R3, R18, R22.reuse, R19 ;  /* 0x0000001612037219 */ /* 0x080fe40000010213 */
[CC--:B----4-:R-:W-:Y:S02]  /*0b00*/  SHF.L.U64.HI R9, R8.reuse, R22.reuse, R9 ;  /* 0x0000001608097219 */ /* 0x0d0fe40000010209 */
[-C--:B------:R-:W-:Y:S02]  /*0b10*/  SHF.L.U32 R16, R8, R22.reuse, RZ ;  /* 0x0000001608107219 */ /* 0x080fe400000006ff */
[----:B------:R-:W-:-:S02]  /*0b20*/  SHF.L.U64.HI R8, R10, R22, R11 ;  /* 0x000000160a087219 */ /* 0x000fc4000001020b */
[----:B------:R-:W-:Y:S02]  /*0b30*/  SEL R11, R0, RZ, !P0 ;  /* 0x000000ff000b7207 */ /* 0x000fe40004000000 */
[----:B------:R-:W-:Y:S02]  /*0b40*/  SEL R19, R3, RZ, !P0 ;  /* 0x000000ff03137207 */ /* 0x000fe40004000000 */
[-C--:B------:R-:W-:Y:S01]  /*0b50*/  SHF.L.U64.HI R13, R12, R22.reuse, R13 ;  /* 0x000000160c0d7219 */ /* 0x080fe2000001020d */
[----:B------:R-:W-:Y:S01]  /*0b60*/  IMAD.MOV.U32 R17, RZ, RZ, R11 ;  /* 0x000000ffff117224 */ /* 0x000fe200078e000b */
[-C--:B------:R-:W-:Y:S02]  /*0b70*/  SHF.L.U64.HI R15, R14, R22.reuse, R15 ;  /* 0x000000160e0f7219 */ /* 0x080fe4000001020f */
[-C--:B------:R-:W-:Y:S02]  /*0b80*/  SHF.L.U64.HI R5, R4, R22.reuse, R5 ;  /* 0x0000001604057219 */ /* 0x080fe40000010205 */
[----:B------:R-:W-:-:S02]  /*0b90*/  SHF.L.U64.HI R7, R6, R22, R7 ;  /* 0x0000001606077219 */ /* 0x000fc40000010207 */
[----:B------:R-:W-:Y:S02]  /*0ba0*/  SEL R2, R2, RZ, !P0 ;  /* 0x000000ff02027207 */ /* 0x000fe40004000000 */
[----:B------:R-:W-:Y:S02]  /*0bb0*/  SEL R0, R16, RZ, !P0 ;  /* 0x000000ff10007207 */ /* 0x000fe40004000000 */
[----:B------:R-:W-:Y:S01]  /*0bc0*/  SEL R3, R8, RZ, !P0 ;  /* 0x000000ff08037207 */ /* 0x000fe20004000000 */
[----:B------:R-:W-:Y:S01]  /*0bd0*/  IMAD.MOV.U32 R16, RZ, RZ, R2 ;  /* 0x000000ffff107224 */ /* 0x000fe200078e0002 */
[-C--:B------:R-:W-:Y:S01]  /*0be0*/  SHF.L.U32 R18, R18, R22.reuse, RZ ;  /* 0x0000001612127219 */ /* 0x080fe200000006ff */
[----:B------:R-:W-:Y:S01]  /*0bf0*/  IMAD.MOV.U32 R8, RZ, RZ, R0 ;  /* 0x000000ffff087224 */ /* 0x000fe200078e0000 */
[-C--:B------:R-:W-:Y:S01]  /*0c00*/  SHF.L.U32 R12, R12, R22.reuse, RZ ;  /* 0x000000160c0c7219 */ /* 0x080fe200000006ff */
[----:B------:R-:W-:Y:S01]  /*0c10*/  IMAD.MOV.U32 R11, RZ, RZ, R3 ;  /* 0x000000ffff0b7224 */ /* 0x000fe200078e0003 */
        /* <DEDUP_REMOVED lines=10> */
[----:B------:R-:W-:Y:S01]  /*0cc0*/  SEL R10, R10, RZ, !P0 ;  /* 0x000000ff0a0a7207 */ /* 0x000fe20004000000 */
[----:B------:R-:W-:Y:S01]  /*0cd0*/  STG.E.ENL2.256 desc[UR4][R20.64], R16, R12 ;  /* 0xf8000010140c797f */ /* 0x000fe2000f121804 */
[----:B------:R-:W-:Y:S02]  /*0ce0*/  SEL R4, R4, RZ, !P0 ;  /* 0x000000ff04047207 */ /* 0x000fe40004000000 */
[----:B------:R-:W-:-:S02]  /*0cf0*/  SEL R5, R5, RZ, !P0 ;  /* 0x000000ff05057207 */ /* 0x000fc40004000000 */
[----:B------:R-:W-:Y:S02]  /*0d00*/  SEL R6, R6, RZ, !P0 ;  /* 0x000000ff06067207 */ /* 0x000fe40004000000 */
[----:B------:R-:W-:-:S05]  /*0d10*/  SEL R7, R7, RZ, !P0 ;  /* 0x000000ff07077207 */ /* 0x000fca0004000000 */
[----:B------:R-:W-:Y:S01]  /*0d20*/  STG.E.ENL2.256 desc[UR4][R20.64+0x1000], R8, R4 ;  /* 0xf80080081404797f */ /* 0x000fe2000f121804 */
[----:B------:R-:W-:Y:S05]  /*0d30*/  EXIT ;  /* 0x000000000000794d */ /* 0x000fea0003800000 */
.L_x_14139:
        /* <DEDUP_REMOVED lines=12> */
.L_x_21172:


//--------------------- .text._ZN2at6native29vectorized_elementwise_kernelILi8ENS0_13BUnaryFunctorIlllZZZNS0_18lshift_kernel_cudaERNS_18TensorIteratorBaseEENKUlvE_clEvENKUlvE2_clEvEUlllE_EESt5arrayIPcLm2EEEEviT0_T1_ --------------------------
	.section	.text._ZN2at6native29vectorized_elementwise_kernelILi8ENS0_13BUnaryFunctorIlllZZZNS0_18lshift_kernel_cudaERNS_18TensorIteratorBaseEENKUlvE_clEvENKUlvE2_clEvEUlllE_EESt5arrayIPcLm2EEEEviT0_T1_,"ax",@progbits
	.align	128
        .global         _ZN2at6native29vectorized_elementwise_kernelILi8ENS0_13BUnaryFunctorIlllZZZNS0_18lshift_kernel_cudaERNS_18TensorIteratorBaseEENKUlvE_clEvENKUlvE2_clEvEUlllE_EESt5arrayIPcLm2EEEEviT0_T1_
        .type           _ZN2at6native29vectorized_elementwise_kernelILi8ENS0_13BUnaryFunctorIlllZZZNS0_18lshift_kernel_cudaERNS_18TensorIteratorBaseEENKUlvE_clEvENKUlvE2_clEvEUlllE_EESt5arrayIPcLm2EEEEviT0_T1_,@function
        .size           _ZN2at6native29vectorized_elementwise_kernelILi8ENS0_13BUnaryFunctorIlllZZZNS0_18lshift_kernel_cudaERNS_18TensorIteratorBaseEENKUlvE_clEvENKUlvE2_clEvEUlllE_EESt5arrayIPcLm2EEEEviT0_T1_,(.L_x_21173 - _ZN2at6native29vectorized_elementwise_kernelILi8ENS0_13BUnaryFunctorIlllZZZNS0_18lshift_kernel_cudaERNS_18TensorIteratorBaseEENKUlvE_clEvENKUlvE2_clEvEUlllE_EESt5arrayIPcLm2EEEEviT0_T1_)
        .other          _ZN2at6native29vectorized_elementwise_kernelILi8ENS0_13BUnaryFunctorIlllZZZNS0_18lshift_kernel_cudaERNS_18TensorIteratorBaseEENKUlvE_clEvENKUlvE2_clEvEUlllE_EESt5arrayIPcLm2EEEEviT0_T1_,@"STO_CUDA_ENTRY STV_DEFAULT"
_ZN2at6native29vectorized_elementwise_kernelILi8ENS0_13BUnaryFunctorIlllZZZNS0_18lshift_kernel_cudaERNS_18TensorIteratorBaseEENKUlvE_clEvENKUlvE2_clEvEUlllE_EESt5arrayIPcLm2EEEEviT0_T1_:
.text._ZN2at6native29vectorized_elementwise_kernelILi8ENS0_13BUnaryFunctorIlllZZZNS0_18lshift_kernel_cudaERNS_18TensorIteratorBaseEENKUlvE_clEvENKUlvE2_clEvEUlllE_EESt5arrayIPcLm2EEEEviT0_T1_:
        /* <DEDUP_REMOVED lines=116> */
.L_x_14143:
[----:B------:R-:W-:-:S13]  /*0740*/  ISETP.GE.U32.AND P0, PT, R3, R2, PT ;  /* 0x000000020300720c */ /* 0x000fda0003f06070 */
[----:B------:R-:W-:Y:S05]  /*0750*/  @P0 BRA `(.L_x_14145) ;  /* 0x0000000000300947 */ /* 0x000fea0003800000 */
[----:B0-----:R-:W0:Y:S01]  /*0760*/  LDC.64 R4, c[0x0][0x398] ;  /* 0x0000e600ff047b82 */ /* 0x001e220000000a00 */
[----:B------:R-:W-:Y:S02]  /*0770*/  IMAD.IADD R11, R0, 0x1, R3 ;  /* 0x00000001000b7824 */ /* 0x000fe400078e0203 */
[----:B------:R-:W-:Y:S02]  /*0780*/  VIADD R3, R3, 0x80 ;  /* 0x0000008003037836 */ /* 0x000fe40000000000 */
[----:B0-----:R-:W-:-:S05]  /*0790*/  IMAD.WIDE.U32 R4, R11, 0x8, R4 ;  /* 0x000000080b047825 */ /* 0x001fca00078e0004 */
[----:B------:R1:W-:Y:S02]  /*07a0*/  STG.E.64 desc[UR4][R4.64], R6 ;  /* 0x0000000604007986 */ /* 0x0003e4000c101b04 */
.L_x_14144:
[----:B------:R-:W-:-:S13]  /*07b0*/  ISETP.GE.U32.AND P0, PT, R3, R2, PT ;  /* 0x000000020300720c */ /* 0x000fda0003f06070 */
[----:B------:R-:W-:Y:S05]  /*07c0*/  @P0 BRA `(.L_x_14146) ;  /* 0x0000000000300947 */ /* 0x000fea0003800000 */
[----:B01----:R-:W0:Y:S01]  /*07d0*/  LDC.64 R4, c[0x0][0x398] ;  /* 0x0000e600ff047b82 */ /* 0x003e220000000a00 */
[----:B------:R-:W-:Y:S02]  /*07e0*/  IMAD.IADD R7, R0, 0x1, R3 ;  /* 0x0000000100077824 */ /* 0x000fe400078e0203 */
[----:B------:R-:W-:Y:S02]  /*07f0*/  VIADD R3, R3, 0x80 ;  /* 0x0000008003037836 */ /* 0x000fe40000000000 */
[----:B0-----:R-:W-:-:S05]  /*0800*/  IMAD.WIDE.U32 R4, R7, 0x8, R4 ;  /* 0x0000000807047825 */ /* 0x001fca00078e0004 */
[----:B------:R1:W-:Y:S02]  /*0810*/  STG.E.64 desc[UR4][R4.64], R24 ;  /* 0x0000001804007986 */ /* 0x0003e4000c101b04 */
.L_x_14145:
[----:B------:R-:W-:-:S13]  /*0820*/  ISETP.GE.U32.AND P0, PT, R3, R2, PT ;  /* 0x000000020300720c */ /* 0x000fda0003f06070 */
[----:B------:R-:W-:Y:S05]  /*0830*/  @P0 BRA `(.L_x_14147) ;  /* 0x0000000000340947 */ /* 0x000fea0003800000 */
[----:B01----:R-:W0:Y:S01]  /*0840*/  LDC.64 R4, c[0x0][0x398] ;  /* 0x0000e600ff047b82 */ /* 0x003e220000000a00 */
[----:B------:R-:W-:Y:S02]  /*0850*/  IMAD.IADD R7, R0, 0x1, R3 ;  /* 0x0000000100077824 */ /* 0x000fe400078e0203 */
[----:B------:R-:W-:Y:S02]  /*0860*/  VIADD R3, R3, 0x80 ;  /* 0x0000008003037836 */ /* 0x000fe40000000000 */
[----:B0-----:R-:W-:-:S05]  /*0870*/  IMAD.WIDE.U32 R4, R7, 0x8, R4 ;  /* 0x0000000807047825 */ /* 0x001fca00078e0004 */
[----:B------:R2:W-:Y:S02]  /*0880*/  STG.E.64 desc[UR4][R4.64], R28 ;  /* 0x0000001c04007986 */ /* 0x0005e4000c101b04 */
.L_x_14146:
        /* <DEDUP_REMOVED lines=8> */
.L_x_14147:
[----:B------:R-:W-:Y:S05]  /*0910*/  BSYNC.RELIABLE B1 ;  /* 0x0000000000017941 */ /* 0x000fea0003800100 */
.L_x_14142:
[----:B------:R-:W-:-:S13]  /*0920*/  ISETP.GE.U32.AND P0, PT, R3, R2, PT ;  /* 0x000000020300720c */ /* 0x000fda0003f06070 */
[----:B012---:R-:W0:Y:S01]  /*0930*/  @!P0 LDC.64 R4, c[0x0][0x398] ;  /* 0x0000e600ff048b82 */ /* 0x007e220000000a00 */
[----:B------:R-:W-:Y:S02]  /*0940*/  @!P0 IMAD.IADD R7, R0, 0x1, R3 ;  /* 0x0000000100078824 */ /* 0x000fe400078e0203 */
[----:B------:R-:W-:Y:S02]  /*0950*/  @!P0 VIADD R3, R3, 0x80 ;  /* 0x0000008003038836 */ /* 0x000fe40000000000 */
[----:B0-----:R-:W-:-:S05]  /*0960*/  @!P0 IMAD.WIDE.U32 R4, R7, 0x8, R4 ;  /* 0x0000000807048825 */ /* 0x001fca00078e0004 */
[----:B------:R3:W-:Y:S02]  /*0970*/  @!P0 STG.E.64 desc[UR4][R4.64], R8 ;  /* 0x0000000804008986 */ /* 0x0007e4000c101b04 */
.L_x_14148:
[----:B------:R-:W-:Y:S05]  /*0980*/  BSYNC.RECONVERGENT B0 ;  /* 0x0000000000007941 */ /* 0x000fea0003800200 */
.L_x_14141:
        /* <DEDUP_REMOVED lines=8> */
.L_x_14140:
        /* <DEDUP_REMOVED lines=51> */
.L_x_14149:
        /* <DEDUP_REMOVED lines=12> */
.L_x_21173:


//--------------------- .text._ZN2at6native18elementwise_kernelILi128ELi4EZNS0_15gpu_kernel_implINS0_13AUnaryFunctorIlllZZZNS0_18lshift_kernel_cudaERNS_18TensorIteratorBaseEENKUlvE_clEvENKUlvE2_clEvEUlllE_EEEEvS5_RKT_EUliE_EEviT1_ --------------------------
	.section	.text._ZN2at6native18elementwise_kernelILi128ELi4EZNS0_15gpu_kernel_implINS0_13AUnaryFunctorIlllZZZNS0_18lshift_kernel_cudaERNS_18TensorIteratorBaseEENKUlvE_clEvENKUlvE2_clEvEUlllE_EEEEvS5_RKT_EUliE_EEviT1_,"ax",@progbits
	.align	128
        .global         _ZN2at6native18elementwise_kernelILi128ELi4EZNS0_15gpu_kernel_implINS0_13AUnaryFunctorIlllZZZNS0_18lshift_kernel_cudaERNS_18TensorIteratorBaseEENKUlvE_clEvENKUlvE2_clEvEUlllE_EEEEvS5_RKT_EUliE_EEviT1_
        .type           _ZN2at6native18elementwise_kernelILi128ELi4EZNS0_15gpu_kernel_implINS0_13AUnaryFunctorIlllZZZNS0_18lshift_kernel_cudaERNS_18TensorIteratorBaseEENKUlvE_clEvENKUlvE2_clEvEUlllE_EEEEvS5_RKT_EUliE_EEviT1_,@function
        .size           _ZN2at6native18elementwise_kernelILi128ELi4EZNS0_15gpu_kernel_implINS0_13AUnaryFunctorIlllZZZNS0_18lshift_kernel_cudaERNS_18TensorIteratorBaseEENKUlvE_clEvENKUlvE2_clEvEUlllE_EEEEvS5_RKT_EUliE_EEviT1_,(.L_x_21174 - _ZN2at6native18elementwise_kernelILi128ELi4EZNS0_15gpu_kernel_implINS0_13AUnaryFunctorIlllZZZNS0_18lshift_kernel_cudaERNS_18TensorIteratorBaseEENKUlvE_clEvENKUlvE2_clEvEUlllE_EEEEvS5_RKT_EUliE_EEviT1_)
        .other          _ZN2at6native18elementwise_kernelILi128ELi4EZNS0_15gpu_kernel_implINS0_13AUnaryFunctorIlllZZZNS0_18lshift_kernel_cudaERNS_18TensorIteratorBaseEENKUlvE_clEvENKUlvE2_clEvEUlllE_EEEEvS5_RKT_EUliE_EEviT1_,@"STO_CUDA_ENTRY STV_DEFAULT"
_ZN2at6native18elementwise_kernelILi128ELi4EZNS0_15gpu_kernel_implINS0_13AUnaryFunctorIlllZZZNS0_18lshift_kernel_cudaERNS_18TensorIteratorBaseEENKUlvE_clEvENKUlvE2_clEvEUlllE_EEEEvS5_RKT_EUliE_EEviT1_:
.text._ZN2at6native18elementwise_kernelILi128ELi4EZNS0_15gpu_kernel_implINS0_13AUnaryFunctorIlllZZZNS0_18lshift_kernel_cudaERNS_18TensorIteratorBaseEENKUlvE_clEvENKUlvE2_clEvEUlllE_EEEEvS5_RKT_EUliE_EEviT1_:
        /* <DEDUP_REMOVED lines=319> */
.L_x_14152:
        /* <DEDUP_REMOVED lines=17> */
.L_x_14156:
[----:B------:R0:W5:Y:S01]  /*1500*/  LDG.E.U8 R4, desc[UR36][R2.64] ;  /* 0x0000002402047981 */ /* 0x000162000c1e1100 */
[----:B------:R-:W-:Y:S01]  /*1510*/  IMAD.MOV.U32 R5, RZ, RZ, RZ ;  /* 0x000000ffff057224 */ /* 0x000fe200078e00ff */
[----:B------:R-:W-:Y:S06]  /*1520*/  BRA `(.L_x_14158) ;  /* 0x0000000c00407947 */ /* 0x000fec0003800000 */
.L_x_14155:
        /* <DEDUP_REMOVED lines=8> */
.L_x_14160:
[----:B------:R-:W2:Y:S02]  /*15b0*/  LDG.E R4, desc[UR36][R2.64] ;  /* 0x0000002402047981 */ /* 0x000ea4000c1e1900 */
[----:B--2---:R-:W-:Y:S01]  /*15c0*/  SHF.R.S32.HI R5, RZ, 0x1f, R4 ;  /* 0x0000001fff057819 */ /* 0x004fe20000011404 */
[----:B------:R-:W-:Y:S06]  /*15d0*/  BRA `(.L_x_14158) ;  /* 0x0000000c00147947 */ /* 0x000fec0003800000 */
.L_x_14159:
[----:B------:R-:W2:Y:S02]  /*15e0*/  LDG.E.S16 R4, desc[UR36][R2.64] ;  /* 0x0000002402047981 */ /* 0x000ea4000c1e1700 */
[----:B--2---:R-:W-:Y:S01]  /*15f0*/  SHF.R.S32.HI R5, RZ, 0x1f, R4 ;  /* 0x0000001fff057819 */ /* 0x004fe20000011404 */
[----:B------:R-:W-:Y:S06]  /*1600*/  BRA `(.L_x_14158) ;  /* 0x0000000c00087947 */ /* 0x000fec0003800000 */
.L_x_14154:
        /* <DEDUP_REMOVED lines=9> */
.L_x_14162:
[----:B------:R-:W2:Y:S02]  /*16a0*/  LDG.E.U16 R2, desc[UR36][R2.64] ;  /* 0x0000002402027981 */ /* 0x000ea4000c1e1500 */
[----:B--2---:R-:W-:-:S06]  /*16b0*/  HADD2.F32 R4, -RZ, R2.H0_H0 ;  /* 0x20000002ff047230 */ /* 0x004fcc0000004100 */
[----:B------:R-:W0:Y:S01]  /*16c0*/  F2I.S64.TRUNC R4, R4 ;  /* 0x0000000400047311 */ /* 0x000e22000020d900 */
[----:B------:R-:W-:Y:S05]  /*16d0*/  BRA `(.L_x_14158) ;  /* 0x0000000800d47947 */ /* 0x000fea0003800000 */
.L_x_14161:
        /* <DEDUP_REMOVED lines=9> */
.L_x_14164:
[----:B------:R-:W2:Y:S02]  /*1770*/  LDG.E.U16 R2, desc[UR36][R2.64] ;  /* 0x0000002402027981 */ /* 0x000ea4000c1e1500 */
[----:B--2---:R-:W-:-:S06]  /*1780*/  HADD2.F32 R4, -RZ, R2.H0_H0 ;  /* 0x20000002ff047230 */ /* 0x004fcc0000004100 */
[----:B------:R-:W0:Y:S01]  /*1790*/  F2I.S64.TRUNC R4, R4 ;  /* 0x0000000400047311 */ /* 0x000e22000020d900 */
[----:B------:R-:W-:Y:S05]  /*17a0*/  BRA `(.L_x_14158) ;  /* 0x0000000800a07947 */ /* 0x000fea0003800000 */
.L_x_14163:
[----:B------:R-:W2:Y:S02]  /*17b0*/  LDG.E.64 R2, desc[UR36][R2.64] ;  /* 0x0000002402027981 */ /* 0x000ea4000c1e1b00 */
[----:B--2---:R0:W1:Y:S01]  /*17c0*/  F2I.S64.F64.TRUNC R4, R2 ;  /* 0x0000000200047311 */ /* 0x004062000030d900 */
[----:B------:R-:W-:Y:S05]  /*17d0*/  BRA `(.L_x_14158) ;  /* 0x0000000800947947 */ /* 0x000fea0003800000 */
.L_x_14153:
        /* <DEDUP_REMOVED lines=13> */
.L_x_14167:
[----:B------:R-:W2:Y:S02]  /*18b0*/  LDG.E.64 R2, desc[UR36][R2.64] ;  /* 0x0000002402027981 */ /* 0x000ea4000c1e1b00 */
[----:B--2---:R0:W1:Y:S01]  /*18c0*/  F2I.S64.F64.TRUNC R4, R2 ;  /* 0x0000000200047311 */ /* 0x004062000030d900 */
[----:B------:R-:W-:Y:S05]  /*18d0*/  BRA `(.L_x_14158) ;  /* 0x0000000800547947 */ /* 0x000fea0003800000 */
.L_x_14166:
        /* <DEDUP_REMOVED lines=26> */
.L_x_14169:
        /* <DEDUP_REMOVED lines=13> */
.L_x_14168:
[----:B------:R-:W2:Y:S02]  /*1b50*/  LDG.E.U16 R4, desc[UR36][R2.64] ;  /* 0x0000002402047981 */ /* 0x000ea4000c1e1500 */
[----:B--2---:R-:W-:-:S06]  /*1b60*/  IMAD.U32 R4, R4, 0x10000, RZ ;  /* 0x0001000004047824 */ /* 0x004fcc00078e00ff */
[----:B------:R-:W0:Y:S01]  /*1b70*/  F2I.S64.TRUNC R4, R4 ;  /* 0x0000000400047311 */ /* 0x000e22000020d900 */
[----:B------:R-:W-:Y:S05]  /*1b80*/  BRA `(.L_x_14158) ;  /* 0x0000000400a87947 */ /* 0x000fea0003800000 */
.L_x_14165:
        /* <DEDUP_REMOVED lines=11> */
.L_x_14172:
        /* <DEDUP_REMOVED lines=21> */
.L_x_14176:
[----:B------:R-:W-:Y:S05]  /*1d90*/  BSYNC.RECONVERGENT B1 ;  /* 0x0000000000017941 */ /* 0x000fea0003800200 */
.L_x_14175:
[----:B------:R-:W-:Y:S01]  /*1da0*/  IMAD.SHL.U32 R0, R0, 0x100000, RZ ;  /* 0x0010000000007824 */ /* 0x000fe200078e00ff */
[----:B------:R-:W-:-:S04]  /*1db0*/  LEA R2, R2, 0x3b800000, 0x17 ;  /* 0x3b80000002027811 */ /* 0x000fc800078eb8ff */
[----:B------:R-:W-:-:S07]  /*1dc0*/  LOP3.LUT R4, R2, R0, R7, 0xfe, !PT ;  /* 0x0000000002047212 */ /* 0x000fce00078efe07 */
.L_x_14174:
[----:B------:R-:W-:Y:S05]  /*1dd0*/  BSYNC.RECONVERGENT B0 ;  /* 0x0000000000007941 */ /* 0x000fea0003800200 */
.L_x_14173:
[----:B------:R-:W1:Y:S01]  /*1de0*/  F2I.S64.TRUNC R4, R4 ;  /* 0x0000000400047311 */ /* 0x000e62000020d900 */
[----:B------:R-:W-:Y:S05]  /*1df0*/  BRA `(.L_x_14158) ;  /* 0x00000004000c7947 */ /* 0x000fea0003800000 */
.L_x_14171:
        /* <DEDUP_REMOVED lines=21> */
.L_x_14180:
[----:B------:R-:W-:Y:S05]  /*1f50*/  BSYNC.RECONVERGENT B1 ;  /* 0x0000000000017941 */ /* 0x000fea0003800200 */
.L_x_14179:
[----:B------:R-:W-:Y:S02]  /*1f60*/  SHF.L.U32 R0, R0, 0x15, RZ ;  /* 0x0000001500007819 */ /* 0x000fe400000006ff */
[----:B------:R-:W-:-:S04]  /*1f70*/  LEA R2, R2, 0x37800000, 0x17 ;  /* 0x3780000002027811 */ /* 0x000fc800078eb8ff */
[----:B------:R-:W-:-:S07]  /*1f80*/  LOP3.LUT R4, R2, R0, R7, 0xfe, !PT ;  /* 0x0000000002047212 */ /* 0x000fce00078efe07 */
.L_x_14178:
[----:B------:R-:W-:Y:S05]  /*1f90*/  BSYNC.RECONVERGENT B0 ;  /* 0x0000000000007941 */ /* 0x000fea0003800200 */
.L_x_14177:
[----:B------:R-:W2:Y:S01]  /*1fa0*/  F2I.S64.TRUNC R4, R4 ;  /* 0x0000000400047311 */ /* 0x000ea2000020d900 */
[----:B------:R-:W-:Y:S05]  /*1fb0*/  BRA `(.L_x_14158) ;  /* 0x00000000009c7947 */ /* 0x000fea0003800000 */
.L_x_14170:
[----:B------:R-:W-:-:S09]  /*1fc0*/  UISETP.NE.AND UP0, UPT, UR4, 0x1c, UPT ;  /* 0x0000001c0400788c */ /* 0x000fd2000bf05270 */
[----:B------:R-:W-:Y:S05]  /*1fd0*/  BRA.U !UP0, `(.L_x_14181) ;  /* 0x00000001088c7547 */ /* 0x000fea000b800000 */
[----:B------:R-:W-:-:S09]  /*1fe0*/  UISETP.NE.AND UP0, UPT, UR4, 0x1d, UPT ;  /* 0x0000001d0400788c */ /* 0x000fd2000bf05270 */
[----:B------:R-:W-:Y:S05]  /*1ff0*/  BRA.U !UP0, `(.L_x_14182) ;  /* 0x00000001087c7547 */ /* 0x000fea000b800000 */
[----:B------:R-:W-:-:S09]  /*2000*/  UISETP.NE.AND UP0, UPT, UR4, 0x2c, UPT ;  /* 0x0000002c0400788c */ /* 0x000fd2000bf05270 */
[----:B------:R-:W-:Y:S05]  /*2010*/  BRA.U !UP0, `(.L_x_14183) ;  /* 0x0000000108487547 */ /* 0x000fea000b800000 */
.L_x_14157:
        /* <DEDUP_REMOVED lines=16> */
.L_x_14184:
[----:B------:R-:W-:Y:S01]  /*2120*/  CS2R R4, SRZ ;  /* 0x0000000000047805 */ /* 0x000fe2000001ff00 */
[----:B------:R-:W-:Y:S06]  /*2130*/  BRA `(.L_x_14158) ;  /* 0x00000000003c7947 */ /* 0x000fec0003800000 */
.L_x_14183:
        /* <DEDUP_REMOVED lines=8> */
.L_x_14186:
[----:B------:R-:W-:Y:S05]  /*21c0*/  BSYNC.RECONVERGENT B0 ;  /* 0x0000000000007941 */ /* 0x000fea0003800200 */
.L_x_14185:
[----:B------:R-:W4:Y:S01]  /*21d0*/  F2I.S64.TRUNC R4, R4 ;  /* 0x0000000400047311 */ /* 0x000f22000020d900 */
[----:B------:R-:W-:Y:S05]  /*21e0*/  BRA `(.L_x_14158) ;  /* 0x0000000000107947 */ /* 0x000fea0003800000 */
.L_x_14182:
[----:B------:R0:W5:Y:S01]  /*21f0*/  LDG.E.64 R4, desc[UR36][R2.64] ;  /* 0x0000002402047981 */ /* 0x000162000c1e1b00 */
[----:B------:R-:W-:Y:S05]  /*2200*/  BRA `(.L_x_14158) ;  /* 0x0000000000087947 */ /* 0x000fea0003800000 */
.L_x_14181:
[----:B------:R3:W5:Y:S01]  /*2210*/  LDG.E R4, desc[UR36][R2.64] ;  /* 0x0000002402047981 */ /* 0x000762000c1e1900 */
[----:B------:R-:W-:-:S07]  /*2220*/  IMAD.MOV.U32 R5, RZ, RZ, RZ ;  /* 0x000000ffff057224 */ /* 0x000fce00078e00ff */
.L_x_14158:
[----:B------:R-:W3:Y:S01]  /*2230*/  LDC.64 R6, c[0x0][0x598] ;  /* 0x00016600ff067b82 */ /* 0x000ee20000000a00 */
[----:B------:R-:W3:Y:S01]  /*2240*/  LDCU.64 UR6, c[0x0][0x580] ;  /* 0x0000b000ff0677ac */ /* 0x000ee20008000a00 */
[----:B012-45:R-:W-:Y:S01]  /*2250*/  ISETP.GT.U32.AND P0, PT, R4, 0x3f, PT ;  /* 0x0000003f0400780c */ /* 0x037fe20003f04070 */
[----:B------:R-:W-:-:S03]  /*2260*/  UPRMT UR4, UR41, 0x9910, URZ ;  /* 0x0000991029047896 */ /* 0x000fc600080000ff */
[----:B------:R-:W-:Y:S01]  /*2270*/  ISETP.GT.U32.AND.EX P0, PT, R5, RZ, PT, P0 ;  /* 0x000000ff0500720c */ /* 0x000fe20003f04100 */
[----:B------:R-:W-:Y:S01]  /*2280*/  UISETP.GT.AND UP0, UPT, UR4, 0x9, UPT ;  /* 0x000000090400788c */ /* 0x000fe2000bf04270 */
[----:B---3--:R-:W-:Y:S02]  /*2290*/  IADD3 R2, P1, PT, R16, UR6, RZ ;  /* 0x0000000610027c10 */ /* 0x008fe4000ff3e0ff */
[----:B------:R-:W-:-:S03]  /*22a0*/  SHF.L.U64.HI R5, R6, R4, R7 ;  /* 0x0000000406057219 */ /* 0x000fc60000010207 */
[----:B------:R-:W-:Y:S01]  /*22b0*/  IMAD.X R3, RZ, RZ, UR7, P1 ;  /* 0x00000007ff037e24 */ /* 0x000fe200088e06ff */
[----:B------:R-:W-:Y:S02]  /*22c0*/  SHF.L.U32 R4, R6, R4, RZ ;  /* 0x0000000406047219 */ /* 0x000fe400000006ff */
[----:B------:R-:W-:Y:S02]  /*22d0*/  SEL R5, R5, RZ, !P0 ;  /* 0x000000ff05057207 */ /* 0x000fe40004000000 */
[----:B------:R-:W-:-:S04]  /*22e0*/  SEL R7, R4, RZ, !P0 ;  /* 0x000000ff04077207 */ /* 0x000fc80004000000 */
        /* <DEDUP_REMOVED lines=12> */
.L_x_14190:
[----:B------:R3:W-:Y:S01]  /*23b0*/  STG.E.U8 desc[UR36][R2.64], R7 ;  /* 0x0000000702007986 */ /* 0x0007e2000c101124 */
[----:B------:R-:W-:Y:S05]  /*23c0*/  BRA `(.L_x_14192) ;  /* 0x0000000c003c7947 */ /* 0x000fea0003800000 */
.L_x_14189:
        /* <DEDUP_REMOVED lines=8> */
.L_x_14194:
[----:B------:R1:W-:Y:S01]  /*2450*/  STG.E desc[UR36][R2.64], R7 ;  /* 0x0000000702007986 */ /* 0x0003e2000c101924 */
[----:B------:R-:W-:Y:S05]  /*2460*/  BRA `(.L_x_14192) ;  /* 0x0000000c00147947 */ /* 0x000fea0003800000 */
.L_x_14193:
[----:B------:R2:W-:Y:S01]  /*2470*/  STG.E.U16 desc[UR36][R2.64], R7 ;  /* 0x0000000702007986 */ /* 0x0005e2000c101524 */
[----:B------:R-:W-:Y:S05]  /*2480*/  BRA `(.L_x_14192) ;  /* 0x0000000c000c7947 */ /* 0x000fea0003800000 */
.L_x_14188:
        /* <DEDUP_REMOVED lines=9> */
.L_x_14196:
[----:B------:R-:W0:Y:S02]  /*2520*/  I2F.S64 R0, R4 ;  /* 0x0000000400007312 */ /* 0x000e240000301400 */
[----:B0-----:R-:W-:-:S05]  /*2530*/  F2FP.F16.F32.PACK_AB R0, RZ, R0 ;  /* 0x00000000ff00723e */ /* 0x001fca00000000ff */
[----:B------:R0:W-:Y:S01]  /*2540*/  STG.E.U16 desc[UR36][R2.64], R0 ;  /* 0x0000000002007986 */ /* 0x0001e2000c101524 */
[----:B------:R-:W-:Y:S05]  /*2550*/  BRA `(.L_x_14192) ;  /* 0x0000000800d87947 */ /* 0x000fea0003800000 */
.L_x_14195:
        /* <DEDUP_REMOVED lines=10> */
.L_x_14198:
[----:B------:R-:W0:Y:S02]  /*2600*/  I2F.S64 R4, R4 ;  /* 0x0000000400047312 */ /* 0x000e240000301400 */
[----:B0-----:R-:W-:-:S04]  /*2610*/  F2FP.F16.F32.PACK_AB R5, RZ, R4 ;  /* 0x00000004ff05723e */ /* 0x001fc800000000ff */
[----:B------:R-:W-:-:S05]  /*2620*/  PRMT R5, R5, 0x5410, RZ ;  /* 0x0000541005057816 */ /* 0x000fca00000000ff */
[----:B------:R0:W-:Y:S01]  /*2630*/  STG.E desc[UR36][R2.64], R5 ;  /* 0x0000000502007986 */ /* 0x0001e2000c101924 */
[----:B------:R-:W-:Y:S05]  /*2640*/  BRA `(.L_x_14192) ;  /* 0x00000008009c7947 */ /* 0x000fea0003800000 */
.L_x_14197:
[----:B------:R-:W0:Y:S02]  /*2650*/  I2F.F64.S64 R4, R4 ;  /* 0x0000000400047312 */ /* 0x000e240000301c00 */
[----:B0-----:R0:W-:Y:S01]  /*2660*/  STG.E.64 desc[UR36][R2.64], R4 ;  /* 0x0000000402007986 */ /* 0x0011e2000c101b24 */
[----:B------:R-:W-:Y:S05]  /*2670*/  BRA `(.L_x_14192) ;  /* 0x0000000800907947 */ /* 0x000fea0003800000 */
.L_x_14187:
        /* <DEDUP_REMOVED lines=13> */
.L_x_14201:
[----:B------:R-:W0:Y:S01]  /*2750*/  I2F.F64.S64 R4, R4 ;  /* 0x0000000400047312 */ /* 0x000e220000301c00 */
[----:B------:R-:W-:-:S05]  /*2760*/  CS2R R6, SRZ ;  /* 0x0000000000067805 */ /* 0x000fca000001ff00 */
[----:B0-----:R0:W-:Y:S01]  /*2770*/  STG.E.128 desc[UR36][R2.64], R4 ;  /* 0x0000000402007986 */ /* 0x0011e2000c101d24 */
[----:B------:R-:W-:Y:S05]  /*2780*/  BRA `(.L_x_14192) ;  /* 0x00000008004c7947 */ /* 0x000fea0003800000 */
.L_x_14200:
        /* <DEDUP_REMOVED lines=19> */
.L_x_14205:
[----:B------:R-:W-:Y:S05]  /*28c0*/  BSYNC.RECONVERGENT B0 ;  /* 0x0000000000007941 */ /* 0x000fea0003800200 */
.L_x_14204:
[----:B------:R-:W-:-:S05]  /*28d0*/  LOP3.LUT R7, R0, 0x80, R7, 0xf8, !PT ;  /* 0x0000008000077812 */ /* 0x000fca00078ef807 */
[----:B------:R0:W-:Y:S01]  /*28e0*/  STG.E.U8 desc[UR36][R2.64], R7 ;  /* 0x0000000702007986 */ /* 0x0001e2000c101124 */
[----:B------:R-:W-:Y:S05]  /*28f0*/  BRA `(.L_x_14192) ;  /* 0x0000000400f07947 */ /* 0x000fea0003800000 */
.L_x_14203:
        /* <DEDUP_REMOVED lines=15> */
.L_x_14207:
[----:B------:R-:W-:Y:S05]  /*29f0*/  BSYNC.RECONVERGENT B0 ;  /* 0x0000000000007941 */ /* 0x000fea0003800200 */
.L_x_14206:
[----:B------:R-:W-:-:S05]  /*2a00*/  LOP3.LUT R7, R0, 0x80, R7, 0xf8, !PT ;  /* 0x0000008000077812 */ /* 0x000fca00078ef807 */
[----:B------:R0:W-:Y:S01]  /*2a10*/  STG.E.U8 desc[UR36][R2.64], R7 ;  /* 0x0000000702007986 */ /* 0x0001e2000c101124 */
[----:B------:R-:W-:Y:S05]  /*2a20*/  BRA `(.L_x_14192) ;  /* 0x0000000400a47947 */ /* 0x000fea0003800000 */
.L_x_14202:
[----:B------:R-:W0:Y:S02]  /*2a30*/  I2F.S64 R0, R4 ;  /* 0x0000000400007312 */ /* 0x000e240000301400 */
[----:B0-----:R-:W-:-:S05]  /*2a40*/  F2FP.BF16.F32.PACK_AB R0, RZ, R0 ;  /* 0x00000000ff00723e */ /* 0x001fca00000010ff */
[----:B------:R0:W-:Y:S01]  /*2a50*/  STG.E.U16 desc[UR36][R2.64], R0 ;  /* 0x0000000002007986 */ /* 0x0001e2000c101524 */
[----:B------:R-:W-:Y:S05]  /*2a60*/  BRA `(.L_x_14192) ;  /* 0x0000000400947947 */ /* 0x000fea0003800000 */
.L_x_14199:
        /* <DEDUP_REMOVED lines=10> */
.L_x_14210:
        /* <DEDUP_REMOVED lines=13> */
.L_x_14213:
[----:B------:R-:W-:-:S04]  /*2be0*/  SHF.R.U32.HI R0, RZ, 0x14, R5 ;  /* 0x00000014ff007819 */ /* 0x000fc80000011605 */
[----:B------:R-:W-:-:S04]  /*2bf0*/  LOP3.LUT R0, R0, 0x1, RZ, 0xc0, !PT ;  /* 0x0000000100007812 */ /* 0x000fc800078ec0ff */
[----:B------:R-:W-:-:S04]  /*2c00*/  IADD3 R0, PT, PT, R5, 0x487ffff, R0 ;  /* 0x0487ffff05007810 */ /* 0x000fc80007ffe000 */
[----:B------:R-:W-:-:S04]  /*2c10*/  SHF.R.U32.HI R0, RZ, 0x14, R0 ;  /* 0x00000014ff007819 */ /* 0x000fc80000011600 */
[----:B------:R-:W-:-:S07]  /*2c20*/  LOP3.LUT R4, R0, 0xff, RZ, 0xc0, !PT ;  /* 0x000000ff00047812 */ /* 0x000fce00078ec0ff */
.L_x_14214:
[----:B------:R-:W-:-:S04]  /*2c30*/  SHF.R.U32.HI R5, RZ, 0x18, R5 ;  /* 0x00000018ff057819 */ /* 0x000fc80000011605 */
[----:B------:R-:W-:-:S04]  /*2c40*/  LOP3.LUT R4, R4, 0x80, R5, 0xf8, !PT ;  /* 0x0000008004047812 */ /* 0x000fc800078ef805 */
[----:B------:R-:W-:-:S07]  /*2c50*/  PRMT R0, R4, 0x7610, R0 ;  /* 0x0000761004007816 */ /* 0x000fce0000000000 */
.L_x_14212:
[----:B------:R-:W-:Y:S05]  /*2c60*/  BSYNC.RECONVERGENT B0 ;  /* 0x0000000000007941 */ /* 0x000fea0003800200 */
.L_x_14211:
[----:B------:R0:W-:Y:S01]  /*2c70*/  STG.E.U8 desc[UR36][R2.64], R0 ;  /* 0x0000000002007986 */ /* 0x0001e2000c101124 */
[----:B------:R-:W-:Y:S05]  /*2c80*/  BRA `(.L_x_14192) ;  /* 0x00000004000c7947 */ /* 0x000fea0003800000 */
.L_x_14209:
        /* <DEDUP_REMOVED lines=13> */
.L_x_14217:
[----:B------:R-:W-:-:S04]  /*2d60*/  SHF.R.U32.HI R0, RZ, 0x15, R5 ;  /* 0x00000015ff007819 */ /* 0x000fc80000011605 */
[----:B------:R-:W-:-:S04]  /*2d70*/  LOP3.LUT R0, R0, 0x1, RZ, 0xc0, !PT ;  /* 0x0000000100007812 */ /* 0x000fc800078ec0ff */
[----:B------:R-:W-:-:S04]  /*2d80*/  IADD3 R0, PT, PT, R5, 0x88fffff, R0 ;  /* 0x088fffff05007810 */ /* 0x000fc80007ffe000 */
[----:B------:R-:W-:-:S04]  /*2d90*/  SHF.R.U32.HI R0, RZ, 0x15, R0 ;  /* 0x00000015ff007819 */ /* 0x000fc80000011600 */
[----:B------:R-:W-:-:S07]  /*2da0*/  LOP3.LUT R4, R0, 0xff, RZ, 0xc0, !PT ;  /* 0x000000ff00047812 */ /* 0x000fce00078ec0ff */
.L_x_14218:
[----:B------:R-:W-:-:S04]  /*2db0*/  SHF.R.U32.HI R5, RZ, 0x18, R5 ;  /* 0x00000018ff057819 */ /* 0x000fc80000011605 */
[----:B------:R-:W-:-:S04]  /*2dc0*/  LOP3.LUT R4, R4, 0x80, R5, 0xf8, !PT ;  /* 0x0000008004047812 */ /* 0x000fc800078ef805 */
[----:B------:R-:W-:-:S07]  /*2dd0*/  PRMT R0, R4, 0x7610, R0 ;  /* 0x0000761004007816 */ /* 0x000fce0000000000 */
.L_x_14216:
[----:B------:R-:W-:Y:S05]  /*2de0*/  BSYNC.RECONVERGENT B0 ;  /* 0x0000000000007941 */ /* 0x000fea0003800200 */
.L_x_14215:
[----:B------:R0:W-:Y:S01]  /*2df0*/  STG.E.U8 desc[UR36][R2.64], R0 ;  /* 0x0000000002007986 */ /* 0x0001e2000c101124 */
[----:B------:R-:W-:Y:S05]  /*2e00*/  BRA `(.L_x_14192) ;  /* 0x0000000000ac7947 */ /* 0x000fea0003800000 */
.L_x_14208:
[----:B------:R-:W-:-:S09]  /*2e10*/  UISETP.NE.AND UP0, UPT, UR4, 0x1c, UPT ;  /* 0x0000001c0400788c */ /* 0x000fd2000bf05270 */
[----:B------:R-:W-:Y:S05]  /*2e20*/  BRA.U !UP0, `(.L_x_14219) ;  /* 0x0000000108a07547 */ /* 0x000fea000b800000 */
[----:B------:R-:W-:-:S09]  /*2e30*/  UISETP.NE.AND UP0, UPT, UR4, 0x1d, UPT ;  /* 0x0000001d0400788c */ /* 0x000fd2000bf05270 */
[----:B------:R-:W-:Y:S05]  /*2e40*/  BRA.U !UP0, `(.L_x_14220) ;  /* 0x0000000108907547 */ /* 0x000fea000b800000 */
[----:B------:R-:W-:-:S09]  /*2e50*/  UISETP.NE.AND UP0, UPT, UR4, 0x2c, UPT ;  /* 0x0000002c0400788c */ /* 0x000fd2000bf05270 */
[----:B------:R-:W-:Y:S05]  /*2e60*/  BRA.U !UP0, `(.L_x_14221) ;  /* 0x0000000108447547 */ /* 0x000fea000b800000 */
.L_x_14191:
        /* <DEDUP_REMOVED lines=16> */
.L_x_14222:
[----:B------:R-:W-:Y:S05]  /*2f70*/  BRA `(.L_x_14192) ;  /* 0x0000000000507947 */ /* 0x000fea0003800000 */
.L_x_14221:
        /* <DEDUP_REMOVED lines=17> */
.L_x_14220:
[----:B------:R0:W-:Y:S01]  /*3090*/  STG.E.64 desc[UR36][R2.64], R4 ;  /* 0x0000000402007986 */ /* 0x0001e2000c101b24 */
[----:B------:R-:W-:Y:S05]  /*30a0*/  BRA `(.L_x_14192) ;  /* 0x0000000000047947 */ /* 0x000fea0003800000 */
.L_x_14219:
[----:B------:R0:W-:Y:S02]  /*30b0*/  STG.E desc[UR36][R2.64], R7 ;  /* 0x0000000702007986 */ /* 0x0001e4000c101924 */
.L_x_14192:
[----:B------:R-:W-:-:S07]  /*30c0*/  VIADD R17, R17, 0x80 ;  /* 0x0000008011117836 */ /* 0x000fce0000000000 */
.L_x_14151:
[----:B------:R-:W-:Y:S05]  /*30d0*/  BSYNC.RECONVERGENT B6 ;  /* 0x0000000000067941 */ /* 0x000fea0003800200 */
.L_x_14150:
        /* <DEDUP_REMOVED lines=307> */
.L_x_14225:
        /* <DEDUP_REMOVED lines=17> */
.L_x_14229:
[----:B------:R0:W5:Y:S01]  /*4520*/  LDG.E.U8 R4, desc[UR36][R2.64] ;  /* 0x0000002402047981 */ /* 0x000162000c1e1100 */
[----:B------:R-:W-:Y:S01]  /*4530*/  IMAD.MOV.U32 R5, RZ, RZ, RZ ;  /* 0x000000ffff057224 */ /* 0x000fe200078e00ff */
[----:B------:R-:W-:Y:S06]  /*4540*/  BRA `(.L_x_14231) ;  /* 0x0000000c00407947 */ /* 0x000fec0003800000 */
.L_x_14228:
        /* <DEDUP_REMOVED lines=8> */
.L_x_14233:
[----:B------:R-:W2:Y:S02]  /*45d0*/  LDG.E R4, desc[UR36][R2.64] ;  /* 0x0000002402047981 */ /* 0x000ea4000c1e1900 */
[----:B--2---:R-:W-:Y:S01]  /*45e0*/  SHF.R.S32.HI R5, RZ, 0x1f, R4 ;  /* 0x0000001fff057819 */ /* 0x004fe20000011404 */
[----:B------:R-:W-:Y:S06]  /*45f0*/  BRA `(.L_x_14231) ;  /* 0x0000000c00147947 */ /* 0x000fec0003800000 */
.L_x_14232:
[----:B------:R-:W2:Y:S02]  /*4600*/  LDG.E.S16 R4, desc[UR36][R2.64] ;  /* 0x0000002402047981 */ /* 0x000ea4000c1e1700 */
[----:B--2---:R-:W-:Y:S01]  /*4610*/  SHF.R.S32.HI R5, RZ, 0x1f, R4 ;  /* 0x0000001fff057819 */ /* 0x004fe20000011404 */
[----:B------:R-:W-:Y:S06]  /*4620*/  BRA `(.L_x_14231) ;  /* 0x0000000c00087947 */ /* 0x000fec0003800000 */
.L_x_14227:
        /* <DEDUP_REMOVED lines=9> */
.L_x_14235:
[----:B------:R-:W2:Y:S02]  /*46c0*/  LDG.E.U16 R2, desc[UR36][R2.64] ;  /* 0x0000002402027981 */ /* 0x000ea4000c1e1500 */
[----:B--2---:R-:W-:-:S06]  /*46d0*/  HADD2.F32 R4, -RZ, R2.H0_H0 ;  /* 0x20000002ff047230 */ /* 0x004fcc0000004100 */
[----:B------:R-:W0:Y:S01]  /*46e0*/  F2I.S64.TRUNC R4, R4 ;  /* 0x0000000400047311 */ /* 0x000e22000020d900 */
[----:B------:R-:W-:Y:S05]  /*46f0*/  BRA `(.L_x_14231) ;  /* 0x0000000800d47947 */ /* 0x000fea0003800000 */
.L_x_14234:
        /* <DEDUP_REMOVED lines=9> */
.L_x_14237:
[----:B------:R-:W2:Y:S02]  /*4790*/  LDG.E.U16 R2, desc[UR36][R2.64] ;  /* 0x0000002402027981 */ /* 0x000ea4000c1e1500 */
[----:B--2---:R-:W-:-:S06]  /*47a0*/  HADD2.F32 R4, -RZ, R2.H0_H0 ;  /* 0x20000002ff047230 */ /* 0x004fcc0000004100 */
[----:B------:R-:W4:Y:S01]  /*47b0*/  F2I.S64.TRUNC R4, R4 ;  /* 0x0000000400047311 */ /* 0x000f22000020d900 */
[----:B------:R-:W-:Y:S05]  /*47c0*/  BRA `(.L_x_14231) ;  /* 0x0000000800a07947 */ /* 0x000fea0003800000 */
.L_x_14236:
[----:B------:R-:W2:Y:S02]  /*47d0*/  LDG.E.64 R2, desc[UR36][R2.64] ;  /* 0x0000002402027981 */ /* 0x000ea4000c1e1b00 */
[----:B--2---:R0:W1:Y:S01]  /*47e0*/  F2I.S64.F64.TRUNC R4, R2 ;  /* 0x0000000200047311 */ /* 0x004062000030d900 */
[----:B------:R-:W-:Y:S05]  /*47f0*/  BRA `(.L_x_14231) ;  /* 0x0000000800947947 */ /* 0x000fea0003800000 */
.L_x_14226:
        /* <DEDUP_REMOVED lines=13> */
.L_x_14240:
[----:B------:R-:W2:Y:S02]  /*48d0*/  LDG.E.64 R2, desc[UR36][R2.64] ;  /* 0x0000002402027981 */ /* 0x000ea4000c1e1b00 */
[----:B--2---:R0:W1:Y:S01]  /*48e0*/  F2I.S64.F64.TRUNC R4, R2 ;  /* 0x0000000200047311 */ /* 0x004062000030d900 */
[----:B------:R-:W-:Y:S05]  /*48f0*/  BRA `(.L_x_14231) ;  /* 0x0000000800547947 */ /* 0x000fea0003800000 */
.L_x_14239:
        /* <DEDUP_REMOVED lines=26> */
.L_x_14242:
        /* <DEDUP_REMOVED lines=13> */
.L_x_14241:
[----:B------:R-:W2:Y:S02]  /*4b70*/  LDG.E.U16 R4, desc[UR36][R2.64] ;  /* 0x0000002402047981 */ /* 0x000ea4000c1e1500 */
[----:B--2---:R-:W-:-:S06]  /*4b80*/  SHF.L.U32 R4, R4, 0x10, RZ ;  /* 0x0000001004047819 */ /* 0x004fcc00000006ff */
[----:B------:R-:W0:Y:S01]  /*4b90*/  F2I.S64.TRUNC R4, R4 ;  /* 0x0000000400047311 */ /* 0x000e22000020d900 */
[----:B------:R-:W-:Y:S05]  /*4ba0*/  BRA `(.L_x_14231) ;  /* 0x0000000400a87947 */ /* 0x000fea0003800000 */
.L_x_14238:
        /* <DEDUP_REMOVED lines=11> */
.L_x_14245:
        /* <DEDUP_REMOVED lines=21> */
.L_x_14249:
[----:B------:R-:W-:Y:S05]  /*4db0*/  BSYNC.RECONVERGENT B1 ;  /* 0x0000000000017941 */ /* 0x000fea0003800200 */
.L_x_14248:
[----:B------:R-:W-:Y:S02]  /*4dc0*/  SHF.L.U32 R0, R0, 0x14, RZ ;  /* 0x0000001400007819 */ /* 0x000fe400000006ff */
[----:B------:R-:W-:-:S04]  /*4dd0*/  LEA R2, R2, 0x3b800000, 0x17 ;  /* 0x3b80000002027811 */ /* 0x000fc800078eb8ff */
[----:B------:R-:W-:-:S07]  /*4de0*/  LOP3.LUT R4, R2, R0, R7, 0xfe, !PT ;  /* 0x0000000002047212 */ /* 0x000fce00078efe07 */
.L_x_14247:
[----:B------:R-:W-:Y:S05]  /*4df0*/  BSYNC.RECONVERGENT B0 ;  /* 0x0000000000007941 */ /* 0x000fea0003800200 */
.L_x_14246:
[----:B------:R-:W0:Y:S01]  /*4e00*/  F2I.S64.TRUNC R4, R4 ;  /* 0x0000000400047311 */ /* 0x000e22000020d900 */
[----:B------:R-:W-:Y:S05]  /*4e10*/  BRA `(.L_x_14231) ;  /* 0x00000004000c7947 */ /* 0x000fea0003800000 */
.L_x_14244:
        /* <DEDUP_REMOVED lines=21> */
.L_x_14253:
[----:B------:R-:W-:Y:S05]  /*4f70*/  BSYNC.RECONVERGENT B1 ;  /* 0x0000000000017941 */ /* 0x000fea0003800200 */
.L_x_14252:
[----:B------:R-:W-:Y:S01]  /*4f80*/  IMAD.SHL.U32 R0, R0, 0x200000, RZ ;  /* 0x0020000000007824 */ /* 0x000fe200078e00ff */
[----:B------:R-:W-:-:S04]  /*4f90*/  LEA R2, R2, 0x37800000, 0x17 ;  /* 0x3780000002027811 */ /* 0x000fc800078eb8ff */
[----:B------:R-:W-:-:S07]  /*4fa0*/  LOP3.LUT R4, R2, R0, R7, 0xfe, !PT ;  /* 0x0000000002047212 */ /* 0x000fce00078efe07 */
.L_x_14251:
[----:B------:R-:W-:Y:S05]  /*4fb0*/  BSYNC.RECONVERGENT B0 ;  /* 0x0000000000007941 */ /* 0x000fea0003800200 */
.L_x_14250:
[----:B------:R-:W0:Y:S01]  /*4fc0*/  F2I.S64.TRUNC R4, R4 ;  /* 0x0000000400047311 */ /* 0x000e22000020d900 */
[----:B------:R-:W-:Y:S05]  /*4fd0*/  BRA `(.L_x_14231) ;  /* 0x00000000009c7947 */ /* 0x000fea0003800000 */
.L_x_14243:
        /* <DEDUP_REMOVED lines=14> */
.L_x_14257:
[----:B------:R-:W-:Y:S05]  /*50c0*/  BSYNC.RECONVERGENT B0 ;  /* 0x0000000000007941 */ /* 0x000fea0003800200 */
.L_x_14256:
[----:B------:R-:W0:Y:S01]  /*50d0*/  F2I.S64.TRUNC R4, R4 ;  /* 0x0000000400047311 */ /* 0x000e22000020d900 */
[----:B------:R-:W-:Y:S05]  /*50e0*/  BRA `(.L_x_14231) ;  /* 0x0000000000587947 */ /* 0x000fea0003800000 */
.L_x_14230:
        /* <DEDUP_REMOVED lines=16> */
.L_x_14258:
[----:B------:R-:W-:Y:S01]  /*51f0*/  CS2R R4, SRZ ;  /* 0x0000000000047805 */ /* 0x000fe2000001ff00 */
[----:B------:R-:W-:Y:S06]  /*5200*/  BRA `(.L_x_14231) ;  /* 0x0000000000107947 */ /* 0x000fec0003800000 */
.L_x_14255:
[----:B------:R0:W5:Y:S01]  /*5210*/  LDG.E.64 R4, desc[UR36][R2.64] ;  /* 0x0000002402047981 */ /* 0x000162000c1e1b00 */
[----:B------:R-:W-:Y:S05]  /*5220*/  BRA `(.L_x_14231) ;  /* 0x0000000000087947 */ /* 0x000fea0003800000 */
.L_x_14254:
[----:B------:R0:W5:Y:S01]  /*5230*/  LDG.E R4, desc[UR36][R2.64] ;  /* 0x0000002402047981 */ /* 0x000162000c1e1900 */
[----:B------:R-:W-:-:S07]  /*5240*/  MOV R5, RZ ;  /* 0x000000ff00057202 */ /* 0x000fce0000000f00 */
.L_x_14231:
[----:B------:R-:W2:Y:S01]  /*5250*/  LDC.64 R6, c[0x0][0x598] ;  /* 0x00016600ff067b82 */ /* 0x000ea20000000a00 */
[----:B------:R-:W2:Y:S01]  /*5260*/  LDCU.64 UR6, c[0x0][0x580] ;  /* 0x0000b000ff0677ac */ /* 0x000ea20008000a00 */
[----:B01-345:R-:W-:Y:S01]  /*5270*/  ISETP.GT.U32.AND P0, PT, R4, 0x3f, PT ;  /* 0x0000003f0400780c */ /* 0x03bfe20003f04070 */
[----:B------:R-:W-:-:S03]  /*5280*/  UPRMT UR4, UR41, 0x9910, URZ ;  /* 0x0000991029047896 */ /* 0x000fc600080000ff */
[----:B------:R-:W-:Y:S01]  /*5290*/  ISETP.GT.U32.AND.EX P0, PT, R5, RZ, PT, P0 ;  /* 0x000000ff0500720c */ /* 0x000fe20003f04100 */
[----:B------:R-:W-:Y:S01]  /*52a0*/  UISETP.GT.AND UP0, UPT, UR4, 0x9, UPT ;  /* 0x000000090400788c */ /* 0x000fe2000bf04270 */
[----:B--2---:R-:W-:Y:S02]  /*52b0*/  IADD3 R2, P1, PT, R16, UR6, RZ ;  /* 0x0000000610027c10 */ /* 0x004fe4000ff3e0ff */
[----:B------:R-:W-:-:S03]  /*52c0*/  SHF.L.U64.HI R5, R6, R4, R7 ;  /* 0x0000000406057219 */ /* 0x000fc60000010207 */
[----:B------:R-:W-:Y:S01]  /*52d0*/  IMAD.X R3, RZ, RZ, UR7, P1 ;  /* 0x00000007ff037e24 */ /* 0x000fe200088e06ff */
[----:B------:R-:W-:Y:S02]  /*52e0*/  SHF.L.U32 R4, R6, R4, RZ ;  /* 0x0000000406047219 */ /* 0x000fe400000006ff */
[----:B------:R-:W-:Y:S02]  /*52f0*/  SEL R5, R5, RZ, !P0 ;  /* 0x000000ff05057207 */ /* 0x000fe40004000000 */
[----:B------:R-:W-:-:S05]  /*5300*/  SEL R7, R4, RZ, !P0 ;  /* 0x000000ff04077207 */ /* 0x000fca0004000000 */
        /* <DEDUP_REMOVED lines=12> */
.L_x_14262:
[----:B------:R0:W-:Y:S01]  /*53d0*/  STG.E.U8 desc[UR36][R2.64], R7 ;  /* 0x0000000702007986 */ /* 0x0001e2000c101124 */
[----:B------:R-:W-:Y:S05]  /*53e0*/  BRA `(.L_x_14264) ;  /* 0x0000000c00387947 */ /* 0x000fea0003800000 */
.L_x_14261:
        /* <DEDUP_REMOVED lines=8> */
.L_x_14266:
[----:B------:R0:W-:Y:S01]  /*5470*/  STG.E desc[UR36][R2.64], R7 ;  /* 0x0000000702007986 */ /* 0x0001e2000c101924 */
[----:B------:R-:W-:Y:S05]  /*5480*/  BRA `(.L_x_14264) ;  /* 0x0000000c00107947 */ /* 0x000fea0003800000 */
.L_x_14265:
[----:B------:R0:W-:Y:S01]  /*5490*/  STG.E.U16 desc[UR36][R2.64], R7 ;  /* 0x0000000702007986 */ /* 0x0001e2000c101524 */
[----:B------:R-:W-:Y:S05]  /*54a0*/  BRA `(.L_x_14264) ;  /* 0x0000000c00087947 */ /* 0x000fea0003800000 */
.L_x_14260:
        /* <DEDUP_REMOVED lines=9> */
.L_x_14268:
[----:B------:R-:W0:Y:S02]  /*5540*/  I2F.S64 R0, R4 ;  /* 0x0000000400007312 */ /* 0x000e240000301400 */
[----:B0-----:R-:W-:-:S05]  /*5550*/  F2FP.F16.F32.PACK_AB R0, RZ, R0 ;  /* 0x00000000ff00723e */ /* 0x001fca00000000ff */
[----:B------:R0:W-:Y:S01]  /*5560*/  STG.E.U16 desc[UR36][R2.64], R0 ;  /* 0x0000000002007986 */ /* 0x0001e2000c101524 */
[----:B------:R-:W-:Y:S05]  /*5570*/  BRA `(.L_x_14264) ;  /* 0x0000000800d47947 */ /* 0x000fea0003800000 */
.L_x_14267:
        /* <DEDUP_REMOVED lines=10> */
.L_x_14270:
[----:B------:R-:W0:Y:S02]  /*5620*/  I2F.S64 R4, R4 ;  /* 0x0000000400047312 */ /* 0x000e240000301400 */
[----:B0-----:R-:W-:-:S04]  /*5630*/  F2FP.F16.F32.PACK_AB R5, RZ, R4 ;  /* 0x00000004ff05723e */ /* 0x001fc800000000ff */
[----:B------:R-:W-:-:S05]  /*5640*/  PRMT R5, R5, 0x5410, RZ ;  /* 0x0000541005057816 */ /* 0x000fca00000000ff */
[----:B------:R0:W-:Y:S01]  /*5650*/  STG.E desc[UR36][R2.64], R5 ;  /* 0x0000000502007986 */ /* 0x0001e2000c101924 */
[----:B------:R-:W-:Y:S05]  /*5660*/  BRA `(.L_x_14264) ;  /* 0x0000000800987947 */ /* 0x000fea0003800000 */
.L_x_14269:
[----:B------:R-:W0:Y:S02]  /*5670*/  I2F.F64.S64 R4, R4 ;  /* 0x0000000400047312 */ /* 0x000e240000301c00 */
[----:B0-----:R0:W-:Y:S01]  /*5680*/  STG.E.64 desc[UR36][R2.64], R4 ;  /* 0x0000000402007986 */ /* 0x0011e2000c101b24 */
[----:B------:R-:W-:Y:S05]  /*5690*/  BRA `(.L_x_14264) ;  /* 0x00000008008c7947 */ /* 0x000fea0003800000 */
.L_x_14259:
        /* <DEDUP_REMOVED lines=12> */
.L_x_14274:
        /* <DEDUP_REMOVED lines=18> */
.L_x_14277:
[----:B------:R-:W-:-:S04]  /*5880*/  SHF.R.U32.HI R5, RZ, 0x18, R5 ;  /* 0x00000018ff057819 */ /* 0x000fc80000011605 */
[----:B------:R-:W-:-:S07]  /*5890*/  LOP3.LUT R0, R0, 0x80, R5, 0xf8, !PT ;  /* 0x0000008000007812 */ /* 0x000fce00078ef805 */
.L_x_14276:
[----:B------:R-:W-:Y:S05]  /*58a0*/  BSYNC.RECONVERGENT B0 ;  /* 0x0000000000007941 */ /* 0x000fea0003800200 */
.L_x_14275:
[----:B------:R0:W-:Y:S01]  /*58b0*/  STG.E.U8 desc[UR36][R2.64], R0 ;  /* 0x0000000002007986 */ /* 0x0001e2000c101124 */
[----:B------:R-:W-:Y:S05]  /*58c0*/  BRA `(.L_x_14264) ;  /* 0x0000000800007947 */ /* 0x000fea0003800000 */
.L_x_14273:
        /* <DEDUP_REMOVED lines=18> */
.L_x_14280:
[----:B------:R-:W-:-:S04]  /*59f0*/  SHF.R.U32.HI R5, RZ, 0x18, R5 ;  /* 0x00000018ff057819 */ /* 0x000fc80000011605 */
[----:B------:R-:W-:-:S07]  /*5a00*/  LOP3.LUT R0, R0, 0x80, R5, 0xf8, !PT ;  /* 0x0000008000007812 */ /* 0x000fce00078ef805 */
.L_x_14279:
[----:B------:R-:W-:Y:S05]  /*5a10*/  BSYNC.RECONVERGENT B0 ;  /* 0x0000000000007941 */ /* 0x000fea0003800200 */
.L_x_14278:
[----:B------:R0:W-:Y:S01]  /*5a20*/  STG.E.U8 desc[UR36][R2.64], R0 ;  /* 0x0000000002007986 */ /* 0x0001e2000c101124 */
[----:B------:R-:W-:Y:S05]  /*5a30*/  BRA `(.L_x_14264) ;  /* 0x0000000400a47947 */ /* 0x000fea0003800000 */
.L_x_14272:
        /* <DEDUP_REMOVED lines=23> */
.L_x_14282:
[----:B------:R0:W-:Y:S01]  /*5bb0*/  STG.E.64 desc[UR36][R2.64], R4 ;  /* 0x0000000402007986 */ /* 0x0001e2000c101b24 */
[----:B------:R-:W-:Y:S05]  /*5bc0*/  BRA `(.L_x_14264) ;  /* 0x0000000400407947 */ /* 0x000fea0003800000 */
.L_x_14281:
[----:B------:R0:W-:Y:S01]  /*5bd0*/  STG.E desc[UR36][R2.64], R7 ;  /* 0x0000000702007986 */ /* 0x0001e2000c101924 */
[----:B------:R-:W-:Y:S05]  /*5be0*/  BRA `(.L_x_14264) ;  /* 0x0000000400387947 */ /* 0x000fea0003800000 */
.L_x_14271:
        /* <DEDUP_REMOVED lines=11> */
.L_x_14284:
[----:B------:R-:W0:Y:S01]  /*5ca0*/  I2F.F64.S64 R4, R4 ;  /* 0x0000000400047312 */ /* 0x000e220000301c00 */
[----:B------:R-:W-:-:S05]  /*5cb0*/  CS2R R6, SRZ ;  /* 0x0000000000067805 */ /* 0x000fca000001ff00 */
[----:B0-----:R4:W-:Y:S01]  /*5cc0*/  STG.E.128 desc[UR36][R2.64], R4 ;  /* 0x0000000402007986 */ /* 0x0019e2000c101d24 */
[----:B------:R-:W-:Y:S05]  /*5cd0*/  BRA `(.L_x_14264) ;  /* 0x0000000000fc7947 */ /* 0x000fea0003800000 */
.L_x_14283:
[----:B------:R-:W-:-:S09]  /*5ce0*/  UISETP.NE.AND UP0, UPT, UR4, 0xf, UPT ;  /* 0x0000000f0400788c */ /* 0x000fd2000bf05270 */
[----:B------:R-:W-:Y:S05]  /*5cf0*/  BRA.U !UP0, `(.L_x_14285) ;  /* 0x0000000108e87547 */ /* 0x000fea000b800000 */
[----:B------:R-:W-:-:S09]  /*5d00*/  UISETP.NE.AND UP0, UPT, UR4, 0x17, UPT ;  /* 0x000000170400788c */ /* 0x000fd2000bf05270 */
[----:B------:R-:W-:Y:S05]  /*5d10*/  BRA.U !UP0, `(.L_x_14286) ;  /* 0x0000000108907547 */ /* 0x000fea000b800000 */
[----:B------:R-:W-:-:S09]  /*5d20*/  UISETP.NE.AND UP0, UPT, UR4, 0x18, UPT ;  /* 0x000000180400788c */ /* 0x000fd2000bf05270 */
[----:B------:R-:W-:Y:S05]  /*5d30*/  BRA.U !UP0, `(.L_x_14287) ;  /* 0x0000000108447547 */ /* 0x000fea000b800000 */
.L_x_14263:
        /* <DEDUP_REMOVED lines=16> */
.L_x_14288:
[----:B------:R-:W-:Y:S05]  /*5e40*/  BRA `(.L_x_14264) ;  /* 0x0000000000a07947 */ /* 0x000fea0003800000 */
.L_x_14287:
        /* <DEDUP_REMOVED lines=13> */
.L_x_14290:
[----:B------:R-:W-:Y:S05]  /*5f20*/  BSYNC.RECONVERGENT B0 ;  /* 0x0000000000007941 */ /* 0x000fea0003800200 */
.L_x_14289:
[----:B------:R-:W-:-:S05]  /*5f30*/  LOP3.LUT R7, R0, 0x80, R7, 0xf8, !PT ;  /* 0x0000008000077812 */ /* 0x000fca00078ef807 */
[----:B------:R2:W-:Y:S01]  /*5f40*/  STG.E.U8 desc[UR36][R2.64], R7 ;  /* 0x0000000702007986 */ /* 0x0005e2000c101124 */
[----:B------:R-:W-:Y:S05]  /*5f50*/  BRA `(.L_x_14264) ;  /* 0x00000000005c7947 */ /* 0x000fea0003800000 */
.L_x_14286:
        /* <DEDUP_REMOVED lines=12> */
.L_x_14292:
[----:B------:R-:W-:Y:S01]  /*6020*/  IMAD.MOV.U32 R0, RZ, RZ, 0x7f ;  /* 0x0000007fff007424 */ /* 0x000fe200078e00ff */
[----:B------:R-:W-:-:S04]  /*6030*/  ISETP.GT.U32.AND P0, PT, R6, 0x7f800000, PT ;  /* 0x7f8000000600780c */ /* 0x000fc80003f04070 */
[----:B------:R-:W-:-:S09]  /*6040*/  SEL R0, R0, 0x7c, P0 ;  /* 0x0000007c00007807 */ /* 0x000fd20000000000 */
.L_x_14293:
[----:B------:R-:W-:Y:S05]  /*6050*/  BSYNC.RECONVERGENT B0 ;  /* 0x0000000000007941 */ /* 0x000fea0003800200 */
.L_x_14291:
[----:B------:R-:W-:-:S04]  /*6060*/  SHF.R.U32.HI R5, RZ, 0x18, R5 ;  /* 0x00000018ff057819 */ /* 0x000fc80000011605 */
[----:B------:R-:W-:-:S05]  /*6070*/  LOP3.LUT R5, R0, 0x80, R5, 0xf8, !PT ;  /* 0x0000008000057812 */ /* 0x000fca00078ef805 */
[----:B------:R1:W-:Y:S01]  /*6080*/  STG.E.U8 desc[UR36][R2.64], R5 ;  /* 0x0000000502007986 */ /* 0x0003e2000c101124 */
[----:B------:R-:W-:Y:S05]  /*6090*/  BRA `(.L_x_14264) ;  /* 0x00000000000c7947 */ /* 0x000fea0003800000 */
.L_x_14285:
[----:B------:R-:W0:Y:S02]  /*60a0*/  I2F.S64 R0, R4 ;  /* 0x0000000400007312 */ /* 0x000e240000301400 */
[----:B0-----:R-:W-:-:S05]  /*60b0*/  F2FP.BF16.F32.PACK_AB R0, RZ, R0 ;  /* 0x00000000ff00723e */ /* 0x001fca00000010ff */
[----:B------:R0:W-:Y:S02]  /*60c0*/  STG.E.U16 desc[UR36][R2.64], R0 ;  /* 0x0000000002007986 */ /* 0x0001e4000c101524 */
.L_x_14264:
[----:B------:R-:W-:-:S07]  /*60d0*/  VIADD R17, R17, 0x80 ;  /* 0x0000008011117836 */ /* 0x000fce0000000000 */
.L_x_14224:
[----:B------:R-:W-:Y:S05]  /*60e0*/  BSYNC.RECONVERGENT B6 ;  /* 0x0000000000067941 */ /* 0x000fea0003800200 */
.L_x_14223:
        /* <DEDUP_REMOVED lines=307> */
.L_x_14296:
        /* <DEDUP_REMOVED lines=17> */
.L_x_14300:
[----:B------:R0:W5:Y:S01]  /*7530*/  LDG.E.U8 R4, desc[UR36][R2.64] ;  /* 0x0000002402047981 */ /* 0x000162000c1e1100 */
[----:B------:R-:W-:Y:S01]  /*7540*/  IMAD.MOV.U32 R5, RZ, RZ, RZ ;  /* 0x000000ffff057224 */ /* 0x000fe200078e00ff */
[----:B------:R-:W-:Y:S06]  /*7550*/  BRA `(.L_x_14302) ;  /* 0x0000000c00407947 */ /* 0x000fec0003800000 */
.L_x_14299:
        /* <DEDUP_REMOVED lines=8> */
.L_x_14304:
[----:B------:R-:W2:Y:S02]  /*75e0*/  LDG.E R4, desc[UR36][R2.64] ;  /* 0x0000002402047981 */ /* 0x000ea4000c1e1900 */
[----:B--2---:R-:W-:Y:S01]  /*75f0*/  SHF.R.S32.HI R5, RZ, 0x1f, R4 ;  /* 0x0000001fff057819 */ /* 0x004fe20000011404 */
[----:B------:R-:W-:Y:S06]  /*7600*/  BRA `(.L_x_14302) ;  /* 0x0000000c00147947 */ /* 0x000fec0003800000 */
.L_x_14303:
[----:B------:R-:W2:Y:S02]  /*7610*/  LDG.E.S16 R4, desc[UR36][R2.64] ;  /* 0x0000002402047981 */ /* 0x000ea4000c1e1700 */
[----:B--2---:R-:W-:Y:S01]  /*7620*/  SHF.R.S32.HI R5, RZ, 0x1f, R4 ;  /* 0x0000001fff057819 */ /* 0x004fe20000011404 */
[----:B------:R-:W-:Y:S06]  /*7630*/  BRA `(.L_x_14302) ;  /* 0x0000000c00087947 */ /* 0x000fec0003800000 */
.L_x_14298:
        /* <DEDUP_REMOVED lines=9> */
.L_x_14306:
[----:B------:R-:W2:Y:S02]  /*76d0*/  LDG.E.U16 R2, desc[UR36][R2.64] ;  /* 0x0000002402027981 */ /* 0x000ea4000c1e1500 */
[----:B--2---:R-:W-:-:S06]  /*76e0*/  HADD2.F32 R4, -RZ, R2.H0_H0 ;  /* 0x20000002ff047230 */ /* 0x004fcc0000004100 */
[----:B------:R-:W0:Y:S01]  /*76f0*/  F2I.S64.TRUNC R4, R4 ;  /* 0x0000000400047311 */ /* 0x000e22000020d900 */
[----:B------:R-:W-:Y:S05]  /*7700*/  BRA `(.L_x_14302) ;  /* 0x0000000800d47947 */ /* 0x000fea0003800000 */
.L_x_14305:
        /* <DEDUP_REMOVED lines=9> */
.L_x_14308:
[----:B------:R-:W2:Y:S02]  /*77a0*/  LDG.E.U16 R2, desc[UR36][R2.64] ;  /* 0x0000002402027981 */ /* 0x000ea4000c1e1500 */
[----:B--2---:R-:W-:-:S06]  /*77b0*/  HADD2.F32 R4, -RZ, R2.H0_H0 ;  /* 0x20000002ff047230 */ /* 0x004fcc0000004100 */
[----:B------:R-:W0:Y:S01]  /*77c0*/  F2I.S64.TRUNC R4, R4 ;  /* 0x0000000400047311 */ /* 0x000e22000020d900 */
[----:B------:R-:W-:Y:S05]  /*77d0*/  BRA `(.L_x_14302) ;  /* 0x0000000800a07947 */ /* 0x000fea0003800000 */
.L_x_14307:
[----:B------:R-:W2:Y:S02]  /*77e0*/  LDG.E.64 R2, desc[UR36][R2.64] ;  /* 0x0000002402027981 */ /* 0x000ea4000c1e1b00 */
[----:B--2---:R0:W1:Y:S01]  /*77f0*/  F2I.S64.F64.TRUNC R4, R2 ;  /* 0x0000000200047311 */ /* 0x004062000030d900 */
[----:B------:R-:W-:Y:S05]  /*7800*/  BRA `(.L_x_14302) ;  /* 0x0000000800947947 */ /* 0x000fea0003800000 */
.L_x_14297:
        /* <DEDUP_REMOVED lines=13> */
.L_x_14311:
[----:B------:R-:W2:Y:S02]  /*78e0*/  LDG.E.64 R2, desc[UR36][R2.64] ;  /* 0x0000002402027981 */ /* 0x000ea4000c1e1b00 */
[----:B--2---:R0:W1:Y:S01]  /*78f0*/  F2I.S64.F64.TRUNC R4, R2 ;  /* 0x0000000200047311 */ /* 0x004062000030d900 */
[----:B------:R-:W-:Y:S05]  /*7900*/  BRA `(.L_x_14302) ;  /* 0x0000000800547947 */ /* 0x000fea0003800000 */
.L_x_14310:
        /* <DEDUP_REMOVED lines=26> */
.L_x_14313:
        /* <DEDUP_REMOVED lines=13> */
.L_x_14312:
[----:B------:R-:W2:Y:S02]  /*7b80*/  LDG.E.U16 R4, desc[UR36][R2.64] ;  /* 0x0000002402047981 */ /* 0x000ea4000c1e1500 */
[----:B--2---:R-:W-:-:S06]  /*7b90*/  IMAD.U32 R4, R4, 0x10000, RZ ;  /* 0x0001000004047824 */ /* 0x004fcc00078e00ff */
[----:B------:R-:W4:Y:S01]  /*7ba0*/  F2I.S64.TRUNC R4, R4 ;  /* 0x0000000400047311 */ /* 0x000f22000020d900 */
[----:B------:R-:W-:Y:S05]  /*7bb0*/  BRA `(.L_x_14302) ;  /* 0x0000000400a87947 */ /* 0x000fea0003800000 */
.L_x_14309:
        /* <DEDUP_REMOVED lines=11> */
.L_x_14316:
        /* <DEDUP_REMOVED lines=21> */
.L_x_14320:
[----:B------:R-:W-:Y:S05]  /*7dc0*/  BSYNC.RECONVERGENT B1 ;  /* 0x0000000000017941 */ /* 0x000fea0003800200 */
.L_x_14319:
[----:B------:R-:W-:Y:S01]  /*7dd0*/  IMAD.SHL.U32 R0, R0, 0x100000, RZ ;  /* 0x0010000000007824 */ /* 0x000fe200078e00ff */
[----:B------:R-:W-:-:S04]  /*7de0*/  LEA R2, R2, 0x3b800000, 0x17 ;  /* 0x3b80000002027811 */ /* 0x000fc800078eb8ff */
[----:B------:R-:W-:-:S07]  /*7df0*/  LOP3.LUT R4, R2, R0, R7, 0xfe, !PT ;  /* 0x0000000002047212 */ /* 0x000fce00078efe07 */
.L_x_14318:
[----:B------:R-:W-:Y:S05]  /*7e00*/  BSYNC.RECONVERGENT B0 ;  /* 0x0000000000007941 */ /* 0x000fea0003800200 */
.L_x_14317:
[----:B------:R-:W0:Y:S01]  /*7e10*/  F2I.S64.TRUNC R4, R4 ;  /* 0x0000000400047311 */ /* 0x000e22000020d900 */
[----:B------:R-:W-:Y:S05]  /*7e20*/  BRA `(.L_x_14302) ;  /* 0x00000004000c7947 */ /* 0x000fea0003800000 */
.L_x_14315:
        /* <DEDUP_REMOVED lines=21> */
.L_x_14324:
[----:B------:R-:W-:Y:S05]  /*7f80*/  BSYNC.RECONVERGENT B1 ;  /* 0x0000000000017941 */ /* 0x000fea0003800200 */
.L_x_14323:
[----:B------:R-:W-:Y:S02]  /*7f90*/  SHF.L.U32 R0, R0, 0x15, RZ ;  /* 0x0000001500007819 */ /* 0x000fe400000006ff */
[----:B------:R-:W-:-:S04]  /*7fa0*/  LEA R2, R2, 0x37800000, 0x17 ;  /* 0x3780000002027811 */ /* 0x000fc800078eb8ff */
[----:B------:R-:W-:-:S07]  /*7fb0*/  LOP3.LUT R4, R2, R0, R7, 0xfe, !PT ;  /* 0x0000000002047212 */ /* 0x000fce00078efe07 */
.L_x_14322:
[----:B------:R-:W-:Y:S05]  /*7fc0*/  BSYNC.RECONVERGENT B0 ;  /* 0x0000000000007941 */ /* 0x000fea0003800200 */
.L_x_14321:
[----:B------:R-:W0:Y:S01]  /*7fd0*/  F2I.S64.TRUNC R4, R4 ;  /* 0x0000000400047311 */ /* 0x000e22000020d900 */
[----:B------:R-:W-:Y:S05]  /*7fe0*/  BRA `(.L_x_14302) ;  /* 0x00000000009c7947 */ /* 0x000fea0003800000 */
.L_x_14314:
        /* <DEDUP_REMOVED lines=14> */
.L_x_14328:
[----:B------:R-:W-:Y:S05]  /*80d0*/  BSYNC.RECONVERGENT B0 ;  /* 0x0000000000007941 */ /* 0x000fea0003800200 */
.L_x_14327:
[----:B------:R-:W0:Y:S01]  /*80e0*/  F2I.S64.TRUNC R4, R4 ;  /* 0x0000000400047311 */ /* 0x000e22000020d900 */
[----:B------:R-:W-:Y:S05]  /*80f0*/  BRA `(.L_x_14302) ;  /* 0x0000000000587947 */ /* 0x000fea0003800000 */
.L_x_14301:
        /* <DEDUP_REMOVED lines=16> */
.L_x_14329:
[----:B------:R-:W-:Y:S01]  /*8200*/  CS2R R4, SRZ ;  /* 0x0000000000047805 */ /* 0x000fe2000001ff00 */
[----:B------:R-:W-:Y:S06]  /*8210*/  BRA `(.L_x_14302) ;  /* 0x0000000000107947 */ /* 0x000fec0003800000 */
.L_x_14326:
[----:B------:R0:W5:Y:S01]  /*8220*/  LDG.E.64 R4, desc[UR36][R2.64] ;  /* 0x0000002402047981 */ /* 0x000162000c1e1b00 */
[----:B------:R-:W-:Y:S05]  /*8230*/  BRA `(.L_x_14302) ;  /* 0x0000000000087947 */ /* 0x000fea0003800000 */
.L_x_14325:
[----:B------:R0:W5:Y:S01]  /*8240*/  LDG.E R4, desc[UR36][R2.64] ;  /* 0x0000002402047981 */ /* 0x000162000c1e1900 */
[----:B------:R-:W-:-:S07]  /*8250*/  IMAD.MOV.U32 R5, RZ, RZ, RZ ;  /* 0x000000ffff057224 */ /* 0x000fce00078e00ff */
.L_x_14302:
[----:B------:R-:W0:Y:S01]  /*8260*/  LDC.64 R6, c[0x0][0x598] ;  /* 0x00016600ff067b82 */ /* 0x000e220000000a00 */
[----:B------:R-:W0:Y:S02]  /*8270*/  LDCU.64 UR6, c[0x0][0x580] ;  /* 0x0000b000ff0677ac */ /* 0x000e240008000a00 */
[----:B012345:R-:W-:Y:S01]  /*8280*/  ISETP.GT.U32.AND P0, PT, R4, 0x3f, PT ;  /* 0x0000003f0400780c */ /* 0x03ffe20003f04070 */
[----:B------:R-:W-:-:S03]  /*8290*/  UPRMT UR4, UR41, 0x9910, URZ ;  /* 0x0000991029047896 */ /* 0x000fc600080000ff */
[----:B------:R-:W-:Y:S01]  /*82a0*/  ISETP.GT.U32.AND.EX P0, PT, R5, RZ, PT, P0 ;  /* 0x000000ff0500720c */ /* 0x000fe20003f04100 */
[----:B------:R-:W-:Y:S01]  /*82b0*/  UISETP.GT.AND UP0, UPT, UR4, 0x9, UPT ;  /* 0x000000090400788c */ /* 0x000fe2000bf04270 */
[----:B------:R-:W-:Y:S02]  /*82c0*/  IADD3 R2, P1, PT, R16, UR6, RZ ;  /* 0x0000000610027c10 */ /* 0x000fe4000ff3e0ff */
        /* <DEDUP_REMOVED lines=17> */
.L_x_14333:
[----:B------:R4:W-:Y:S01]  /*83e0*/  STG.E.U8 desc[UR36][R2.64], R7 ;  /* 0x0000000702007986 */ /* 0x0009e2000c101124 */
[----:B------:R-:W-:Y:S05]  /*83f0*/  BRA `(.L_x_14335) ;  /* 0x0000000c00387947 */ /* 0x000fea0003800000 */
.L_x_14332:
        /* <DEDUP_REMOVED lines=8> */
.L_x_14337:
[----:B------:R2:W-:Y:S01]  /*8480*/  STG.E desc[UR36][R2.64], R7 ;  /* 0x0000000702007986 */ /* 0x0005e2000c101924 */
[----:B------:R-:W-:Y:S05]  /*8490*/  BRA `(.L_x_14335) ;  /* 0x0000000c00107947 */ /* 0x000fea0003800000 */
.L_x_14336:
[----:B------:R0:W-:Y:S01]  /*84a0*/  STG.E.U16 desc[UR36][R2.64], R7 ;  /* 0x0000000702007986 */ /* 0x0001e2000c101524 */
[----:B------:R-:W-:Y:S05]  /*84b0*/  BRA `(.L_x_14335) ;  /* 0x0000000c00087947 */ /* 0x000fea0003800000 */
.L_x_14331:
        /* <DEDUP_REMOVED lines=9> */
.L_x_14339:
[----:B------:R-:W0:Y:S02]  /*8550*/  I2F.S64 R0, R4 ;  /* 0x0000000400007312 */ /* 0x000e240000301400 */
[----:B0-----:R-:W-:-:S05]  /*8560*/  F2FP.F16.F32.PACK_AB R0, RZ, R0 ;  /* 0x00000000ff00723e */ /* 0x001fca00000000ff */
[----:B------:R0:W-:Y:S01]  /*8570*/  STG.E.U16 desc[UR36][R2.64], R0 ;  /* 0x0000000002007986 */ /* 0x0001e2000c101524 */
[----:B------:R-:W-:Y:S05]  /*8580*/  BRA `(.L_x_14335) ;  /* 0x0000000800d47947 */ /* 0x000fea0003800000 */
.L_x_14338:
        /* <DEDUP_REMOVED lines=10> */
.L_x_14341:
[----:B------:R-:W0:Y:S02]  /*8630*/  I2F.S64 R4, R4 ;  /* 0x0000000400047312 */ /* 0x000e240000301400 */
[----:B0-----:R-:W-:-:S04]  /*8640*/  F2FP.F16.F32.PACK_AB R5, RZ, R4 ;  /* 0x00000004ff05723e */ /* 0x001fc800000000ff */
[----:B------:R-:W-:-:S05]  /*8650*/  PRMT R5, R5, 0x5410, RZ ;  /* 0x0000541005057816 */ /* 0x000fca00000000ff */
[----:B------:R0:W-:Y:S01]  /*8660*/  STG.E desc[UR36][R2.64], R5 ;  /* 0x0000000502007986 */ /* 0x0001e2000c101924 */
[----:B------:R-:W-:Y:S05]  /*8670*/  BRA `(.L_x_14335) ;  /* 0x0000000800987947 */ /* 0x000fea0003800000 */
.L_x_14340:
[----:B------:R-:W0:Y:S02]  /*8680*/  I2F.F64.S64 R4, R4 ;  /* 0x0000000400047312 */ /* 0x000e240000301c00 */
[----:B0-----:R0:W-:Y:S01]  /*8690*/  STG.E.64 desc[UR36][R2.64], R4 ;  /* 0x0000000402007986 */ /* 0x0011e2000c101b24 */
[----:B------:R-:W-:Y:S05]  /*86a0*/  BRA `(.L_x_14335) ;  /* 0x00000008008c7947 */ /* 0x000fea0003800000 */
.L_x_14330:
        /* <DEDUP_REMOVED lines=12> */
.L_x_14345:
        /* <DEDUP_REMOVED lines=18> */
.L_x_14348:
[----:B------:R-:W-:-:S04]  /*8890*/  SHF.R.U32.HI R5, RZ, 0x18, R5 ;  /* 0x00000018ff057819 */ /* 0x000fc80000011605 */
[----:B------:R-:W-:-:S07]  /*88a0*/  LOP3.LUT R0, R0, 0x80, R5, 0xf8, !PT ;  /* 0x0000008000007812 */ /* 0x000fce00078ef805 */
.L_x_14347:
[----:B------:R-:W-:Y:S05]  /*88b0*/  BSYNC.RECONVERGENT B0 ;  /* 0x0000000000007941 */ /* 0x000fea0003800200 */
.L_x_14346:
[----:B------:R0:W-:Y:S01]  /*88c0*/  STG.E.U8 desc[UR36][R2.64], R0 ;  /* 0x0000000002007986 */ /* 0x0001e2000c101124 */
[----:B------:R-:W-:Y:S05]  /*88d0*/  BRA `(.L_x_14335) ;  /* 0x0000000800007947 */ /* 0x000fea0003800000 */
.L_x_14344:
        /* <DEDUP_REMOVED lines=18> */
.L_x_14351:
[----:B------:R-:W-:-:S04]  /*8a00*/  SHF.R.U32.HI R5, RZ, 0x18, R5 ;  /* 0x00000018ff057819 */ /* 0x000fc80000011605 */
[----:B------:R-:W-:-:S07]  /*8a10*/  LOP3.LUT R0, R0, 0x80, R5, 0xf8, !PT ;  /* 0x0000008000007812 */ /* 0x000fce00078ef805 */
.L_x_14350:
[----:B------:R-:W-:Y:S05]  /*8a20*/  BSYNC.RECONVERGENT B0 ;  /* 0x0000000000007941 */ /* 0x000fea0003800200 */
.L_x_14349:
[----:B------:R0:W-:Y:S01]  /*8a30*/  STG.E.U8 desc[UR36][R2.64], R0 ;  /* 0x0000000002007986 */ /* 0x0001e2000c101124 */
[----:B------:R-:W-:Y:S05]  /*8a40*/  BRA `(.L_x_14335) ;  /* 0x0000000400a47947 */ /* 0x000fea0003800000 */
.L_x_14343:
        /* <DEDUP_REMOVED lines=23> */
.L_x_14353:
[----:B------:R0:W-:Y:S01]  /*8bc0*/  STG.E.64 desc[UR36][R2.64], R4 ;  /* 0x0000000402007986 */ /* 0x0001e2000c101b24 */
[----:B------:R-:W-:Y:S05]  /*8bd0*/  BRA `(.L_x_14335) ;  /* 0x0000000400407947 */ /* 0x000fea0003800000 */
.L_x_14352:
[----:B------:R0:W-:Y:S01]  /*8be0*/  STG.E desc[UR36][R2.64], R7 ;  /* 0x0000000702007986 */ /* 0x0001e2000c101924 */
[----:B------:R-:W-:Y:S05]  /*8bf0*/  BRA `(.L_x_14335) ;  /* 0x0000000400387947 */ /* 0x000fea0003800000 */
.L_x_14342:
        /* <DEDUP_REMOVED lines=11> */
.L_x_14355:
[----:B------:R-:W0:Y:S01]  /*8cb0*/  I2F.F64.S64 R4, R4 ;  /* 0x0000000400047312 */ /* 0x000e220000301c00 */
[----:B------:R-:W-:-:S05]  /*8cc0*/  CS2R R6, SRZ ;  /* 0x0000000000067805 */ /* 0x000fca000001ff00 */
[----:B0-----:R0:W-:Y:S01]  /*8cd0*/  STG.E.128 desc[UR36][R2.64], R4 ;  /* 0x0000000402007986 */ /* 0x0011e2000c101d24 */
[----:B------:R-:W-:Y:S05]  /*8ce0*/  BRA `(.L_x_14335) ;  /* 0x0000000000fc7947 */ /* 0x000fea0003800000 */
.L_x_14354:
[----:B------:R-:W-:-:S09]  /*8cf0*/  UISETP.NE.AND UP0, UPT, UR4, 0xf, UPT ;  /* 0x0000000f0400788c */ /* 0x000fd2000bf05270 */
[----:B------:R-:W-:Y:S05]  /*8d00*/  BRA.U !UP0, `(.L_x_14356) ;  /* 0x0000000108e87547 */ /* 0x000fea000b800000 */
[----:B------:R-:W-:-:S09]  /*8d10*/  UISETP.NE.AND UP0, UPT, UR4, 0x17, UPT ;  /* 0x000000170400788c */ /* 0x000fd2000bf05270 */
[----:B------:R-:W-:Y:S05]  /*8d20*/  BRA.U !UP0, `(.L_x_14357) ;  /* 0x0000000108907547 */ /* 0x000fea000b800000 */
[----:B------:R-:W-:-:S09]  /*8d30*/  UISETP.NE.AND UP0, UPT, UR4, 0x18, UPT ;  /* 0x000000180400788c */ /* 0x000fd2000bf05270 */
[----:B------:R-:W-:Y:S05]  /*8d40*/  BRA.U !UP0, `(.L_x_14358) ;  /* 0x0000000108447547 */ /* 0x000fea000b800000 */
.L_x_14334:
        /* <DEDUP_REMOVED lines=16> */
.L_x_14359:
[----:B------:R-:W-:Y:S05]  /*8e50*/  BRA `(.L_x_14335) ;  /* 0x0000000000a07947 */ /* 0x000fea0003800000 */
.L_x_14358:
        /* <DEDUP_REMOVED lines=13> */
.L_x_14361:
[----:B------:R-:W-:Y:S05]  /*8f30*/  BSYNC.RECONVERGENT B0 ;  /* 0x0000000000007941 */ /* 0x000fea0003800200 */
.L_x_14360:
[----:B------:R-:W-:-:S05]  /*8f40*/  LOP3.LUT R7, R0, 0x80, R7, 0xf8, !PT ;  /* 0x0000008000077812 */ /* 0x000fca00078ef807 */
[----:B------:R0:W-:Y:S01]  /*8f50*/  STG.E.U8 desc[UR36][R2.64], R7 ;  /* 0x0000000702007986 */ /* 0x0001e2000c101124 */
[----:B------:R-:W-:Y:S05]  /*8f60*/  BRA `(.L_x_14335) ;  /* 0x00000000005c7947 */ /* 0x000fea0003800000 */
.L_x_14357:
        /* <DEDUP_REMOVED lines=12> */
.L_x_14363:
[----:B------:R-:W-:Y:S01]  /*9030*/  IMAD.MOV.U32 R0, RZ, RZ, 0x7f ;  /* 0x0000007fff007424 */ /* 0x000fe200078e00ff */
[----:B------:R-:W-:-:S04]  /*9040*/  ISETP.GT.U32.AND P0, PT, R6, 0x7f800000, PT ;  /* 0x7f8000000600780c */ /* 0x000fc80003f04070 */
[----:B------:R-:W-:-:S09]  /*9050*/  SEL R0, R0, 0x7c, P0 ;  /* 0x0000007c00007807 */ /* 0x000fd20000000000 */
.L_x_14364:
[----:B------:R-:W-:Y:S05]  /*9060*/  BSYNC.RECONVERGENT B0 ;  /* 0x0000000000007941 */ /* 0x000fea0003800200 */
.L_x_14362:
[----:B------:R-:W-:-:S04]  /*9070*/  SHF.R.U32.HI R5, RZ, 0x18, R5 ;  /* 0x00000018ff057819 */ /* 0x000fc80000011605 */
[----:B------:R-:W-:-:S05]  /*9080*/  LOP3.LUT R5, R0, 0x80, R5, 0xf8, !PT ;  /* 0x0000008000057812 */ /* 0x000fca00078ef805 */
[----:B------:R0:W-:Y:S01]  /*9090*/  STG.E.U8 desc[UR36][R2.64], R5 ;  /* 0x0000000502007986 */ /* 0x0001e2000c101124 */
[----:B------:R-:W-:Y:S05]  /*90a0*/  BRA `(.L_x_14335) ;  /* 0x00000000000c7947 */ /* 0x000fea0003800000 */
.L_x_14356:
[----:B------:R-:W0:Y:S02]  /*90b0*/  I2F.S64 R0, R4 ;  /* 0x0000000400007312 */ /* 0x000e240000301400 */
[----:B0-----:R-:W-:-:S05]  /*90c0*/  F2FP.BF16.F32.PACK_AB R0, RZ, R0 ;  /* 0x00000000ff00723e */ /* 0x001fca00000010ff */
[----:B------:R0:W-:Y:S02]  /*90d0*/  STG.E.U16 desc[UR36][R2.64], R0 ;  /* 0x0000000002007986 */ /* 0x0001e4000c101524 */
.L_x_14335:
[----:B------:R-:W-:-:S07]  /*90e0*/  IADD3 R17, PT, PT, R17, 0x80, RZ ;  /* 0x0000008011117810 */ /* 0x000fce0007ffe0ff */
.L_x_14295:
[----:B------:R-:W-:Y:S05]  /*90f0*/  BSYNC.RECONVERGENT B6 ;  /* 0x0000000000067941 */ /* 0x000fea0003800200 */
.L_x_14294:
        /* <DEDUP_REMOVED lines=306> */
.L_x_14365:
        /* <DEDUP_REMOVED lines=19> */
.L_x_14369:
[----:B--2---:R0:W5:Y:S01]  /*a550*/  LDG.E.U8 R2, desc[UR36][R4.64] ;  /* 0x0000002404027981 */ /* 0x004162000c1e1100 */
[----:B------:R-:W-:Y:S01]  /*a560*/  IMAD.MOV.U32 R3, RZ, RZ, RZ ;  /* 0x000000ffff037224 */ /* 0x000fe200078e00ff */
[----:B------:R-:W-:Y:S06]  /*a570*/  BRA `(.L_x_14371) ;  /* 0x0000000c00407947 */ /* 0x000fec0003800000 */
.L_x_14368:
        /* <DEDUP_REMOVED lines=8> */
.L_x_14373:
[----:B--2---:R-:W2:Y:S02]  /*a600*/  LDG.E R2, desc[UR36][R4.64] ;  /* 0x0000002404027981 */ /* 0x004ea4000c1e1900 */
[----:B--2---:R-:W-:Y:S01]  /*a610*/  SHF.R.S32.HI R3, RZ, 0x1f, R2 ;  /* 0x0000001fff037819 */ /* 0x004fe20000011402 */
[----:B------:R-:W-:Y:S06]  /*a620*/  BRA `(.L_x_14371) ;  /* 0x0000000c00147947 */ /* 0x000fec0003800000 */
.L_x_14372:
[----:B--2---:R-:W2:Y:S02]  /*a630*/  LDG.E.S16 R2, desc[UR36][R4.64] ;  /* 0x0000002404027981 */ /* 0x004ea4000c1e1700 */
[----:B--2---:R-:W-:Y:S01]  /*a640*/  SHF.R.S32.HI R3, RZ, 0x1f, R2 ;  /* 0x0000001fff037819 */ /* 0x004fe20000011402 */
[----:B------:R-:W-:Y:S06]  /*a650*/  BRA `(.L_x_14371) ;  /* 0x0000000c00087947 */ /* 0x000fec0003800000 */
.L_x_14367:
        /* <DEDUP_REMOVED lines=9> */
.L_x_14375:
[----:B------:R-:W2:Y:S02]  /*a6f0*/  LDG.E.U16 R4, desc[UR36][R4.64] ;  /* 0x0000002404047981 */ /* 0x000ea4000c1e1500 */
[----:B--2---:R-:W-:-:S06]  /*a700*/  HADD2.F32 R2, -RZ, R4.H0_H0 ;  /* 0x20000004ff027230 */ /* 0x004fcc0000004100 */
[----:B------:R-:W0:Y:S01]  /*a710*/  F2I.S64.TRUNC R2, R2 ;  /* 0x0000000200027311 */ /* 0x000e22000020d900 */
[----:B------:R-:W-:Y:S05]  /*a720*/  BRA `(.L_x_14371) ;  /* 0x0000000800d47947 */ /* 0x000fea0003800000 */
.L_x_14374:
        /* <DEDUP_REMOVED lines=9> */
.L_x_14377:
[----:B------:R-:W2:Y:S02]  /*a7c0*/  LDG.E.U16 R4, desc[UR36][R4.64] ;  /* 0x0000002404047981 */ /* 0x000ea4000c1e1500 */
[----:B--2---:R-:W-:-:S06]  /*a7d0*/  HADD2.F32 R2, -RZ, R4.H0_H0 ;  /* 0x20000004ff027230 */ /* 0x004fcc0000004100 */
[----:B------:R-:W0:Y:S01]  /*a7e0*/  F2I.S64.TRUNC R2, R2 ;  /* 0x0000000200027311 */ /* 0x000e22000020d900 */
[----:B------:R-:W-:Y:S05]  /*a7f0*/  BRA `(.L_x_14371) ;  /* 0x0000000800a07947 */ /* 0x000fea0003800000 */
.L_x_14376:
[----:B--2---:R-:W2:Y:S02]  /*a800*/  LDG.E.64 R2, desc[UR36][R4.64] ;  /* 0x0000002404027981 */ /* 0x004ea4000c1e1b00 */
[----:B--2---:R-:W0:Y:S01]  /*a810*/  F2I.S64.F64.TRUNC R2, R2 ;  /* 0x0000000200027311 */ /* 0x004e22000030d900 */
[----:B------:R-:W-:Y:S05]  /*a820*/  BRA `(.L_x_14371) ;  /* 0x0000000800947947 */ /* 0x000fea0003800000 */
.L_x_14366:
        /* <DEDUP_REMOVED lines=13> */
.L_x_14380:
[----:B--2---:R-:W2:Y:S02]  /*a900*/  LDG.E.64 R2, desc[UR36][R4.64] ;  /* 0x0000002404027981 */ /* 0x004ea4000c1e1b00 */
[----:B--2---:R-:W0:Y:S01]  /*a910*/  F2I.S64.F64.TRUNC R2, R2 ;  /* 0x0000000200027311 */ /* 0x004e22000030d900 */
[----:B------:R-:W-:Y:S05]  /*a920*/  BRA `(.L_x_14371) ;  /* 0x0000000800547947 */ /* 0x000fea0003800000 */
.L_x_14379:
        /* <DEDUP_REMOVED lines=26> */
.L_x_14382:
        /* <DEDUP_REMOVED lines=13> */
.L_x_14381:
[----:B--2---:R-:W2:Y:S02]  /*aba0*/  LDG.E.U16 R2, desc[UR36][R4.64] ;  /* 0x0000002404027981 */ /* 0x004ea4000c1e1500 */
[----:B--2---:R-:W-:-:S06]  /*abb0*/  SHF.L.U32 R2, R2, 0x10, RZ ;  /* 0x0000001002027819 */ /* 0x004fcc00000006ff */
[----:B------:R-:W0:Y:S01]  /*abc0*/  F2I.S64.TRUNC R2, R2 ;  /* 0x0000000200027311 */ /* 0x000e22000020d900 */
[----:B------:R-:W-:Y:S05]  /*abd0*/  BRA `(.L_x_14371) ;  /* 0x0000000400a87947 */ /* 0x000fea0003800000 */
.L_x_14378:
        /* <DEDUP_REMOVED lines=11> */
.L_x_14385:
        /* <DEDUP_REMOVED lines=21> */
.L_x_14389:
[----:B------:R-:W-:Y:S05]  /*ade0*/  BSYNC.RECONVERGENT B1 ;  /* 0x0000000000017941 */ /* 0x000fea0003800200 */
.L_x_14388:
[----:B------:R-:W-:Y:S02]  /*adf0*/  SHF.L.U32 R0, R0, 0x14, RZ ;  /* 0x0000001400007819 */ /* 0x000fe400000006ff */
[----:B------:R-:W-:-:S04]  /*ae00*/  LEA R2, R2, 0x3b800000, 0x17 ;  /* 0x3b80000002027811 */ /* 0x000fc800078eb8ff */
[----:B------:R-:W-:-:S07]  /*ae10*/  LOP3.LUT R2, R2, R0, R7, 0xfe, !PT ;  /* 0x0000000002027212 */ /* 0x000fce00078efe07 */
.L_x_14387:
[----:B------:R-:W-:Y:S05]  /*ae20*/  BSYNC.RECONVERGENT B0 ;  /* 0x0000000000007941 */ /* 0x000fea0003800200 */
.L_x_14386:
[----:B------:R-:W2:Y:S01]  /*ae30*/  F2I.S64.TRUNC R2, R2 ;  /* 0x0000000200027311 */ /* 0x000ea2000020d900 */
[----:B------:R-:W-:Y:S05]  /*ae40*/  BRA `(.L_x_14371) ;  /* 0x00000004000c7947 */ /* 0x000fea0003800000 */
.L_x_14384:
        /* <DEDUP_REMOVED lines=21> */
.L_x_14393:
[----:B------:R-:W-:Y:S05]  /*afa0*/  BSYNC.RECONVERGENT B1 ;  /* 0x0000000000017941 */ /* 0x000fea0003800200 */
.L_x_14392:
[----:B------:R-:W-:Y:S01]  /*afb0*/  IMAD.SHL.U32 R0, R0, 0x200000, RZ ;  /* 0x0020000000007824 */ /* 0x000fe200078e00ff */
[----:B------:R-:W-:-:S04]  /*afc0*/  LEA R2, R2, 0x37800000, 0x17 ;  /* 0x3780000002027811 */ /* 0x000fc800078eb8ff */
[----:B------:R-:W-:-:S07]  /*afd0*/  LOP3.LUT R2, R2, R0, R7, 0xfe, !PT ;  /* 0x0000000002027212 */ /* 0x000fce00078efe07 */
.L_x_14391:
[----:B------:R-:W-:Y:S05]  /*afe0*/  BSYNC.RECONVERGENT B0 ;  /* 0x0000000000007941 */ /* 0x000fea0003800200 */
.L_x_14390:
[----:B------:R-:W0:Y:S01]  /*aff0*/  F2I.S64.TRUNC R2, R2 ;  /* 0x0000000200027311 */ /* 0x000e22000020d900 */
[----:B------:R-:W-:Y:S05]  /*b000*/  BRA `(.L_x_14371) ;  /* 0x00000000009c7947 */ /* 0x000fea0003800000 */
.L_x_14383:
        /* <DEDUP_REMOVED lines=14> */
.L_x_14397:
[----:B------:R-:W-:Y:S05]  /*b0f0*/  BSYNC.RECONVERGENT B0 ;  /* 0x0000000000007941 */ /* 0x000fea0003800200 */
.L_x_14396:
[----:B------:R-:W4:Y:S01]  /*b100*/  F2I.S64.TRUNC R2, R2 ;  /* 0x0000000200027311 */ /* 0x000f22000020d900 */
[----:B------:R-:W-:Y:S05]  /*b110*/  BRA `(.L_x_14371) ;  /* 0x0000000000587947 */ /* 0x000fea0003800000 */
.L_x_14370:
        /* <DEDUP_REMOVED lines=16> */
.L_x_14398:
[----:B------:R-:W-:Y:S01]  /*b220*/  CS2R R2, SRZ ;  /* 0x0000000000027805 */ /* 0x000fe2000001ff00 */
[----:B------:R-:W-:Y:S06]  /*b230*/  BRA `(.L_x_14371) ;  /* 0x0000000000107947 */ /* 0x000fec0003800000 */
.L_x_14395:
[----:B--2---:R0:W5:Y:S01]  /*b240*/  LDG.E.64 R2, desc[UR36][R4.64] ;  /* 0x0000002404027981 */ /* 0x004162000c1e1b00 */
[----:B------:R-:W-:Y:S05]  /*b250*/  BRA `(.L_x_14371) ;  /* 0x0000000000087947 */ /* 0x000fea0003800000 */
.L_x_14394:
[----:B--2---:R3:W5:Y:S01]  /*b260*/  LDG.E R2, desc[UR36][R4.64] ;  /* 0x0000002404027981 */ /* 0x004762000c1e1900 */
[----:B------:R-:W-:-:S07]  /*b270*/  MOV R3, RZ ;  /* 0x000000ff00037202 */ /* 0x000fce0000000f00 */
.L_x_14371:
[----:B01-3--:R-:W0:Y:S01]  /*b280*/  LDC.64 R4, c[0x0][0x598] ;  /* 0x00016600ff047b82 */ /* 0x00be220000000a00 */
[----:B--2-45:R-:W-:Y:S01]  /*b290*/  ISETP.GT.U32.AND P0, PT, R2, 0x3f, PT ;  /* 0x0000003f0200780c */ /* 0x034fe20003f04070 */
[----:B------:R-:W-:-:S03]  /*b2a0*/  UPRMT UR4, UR41, 0x9910, URZ ;  /* 0x0000991029047896 */ /* 0x000fc600080000ff */
[----:B------:R-:W-:Y:S01]  /*b2b0*/  ISETP.GT.U32.AND.EX P0, PT, R3, RZ, PT, P0 ;  /* 0x000000ff0300720c */ /* 0x000fe20003f04100 */
[----:B------:R-:W-:Y:S01]  /*b2c0*/  UISETP.GT.AND UP0, UPT, UR4, 0x9, UPT ;  /* 0x000000090400788c */ /* 0x000fe2000bf04270 */
[CC--:B0-----:R-:W-:Y:S02]  /*b2d0*/  SHF.L.U64.HI R3, R4.reuse, R2.reuse, R5 ;  /* 0x0000000204037219 */ /* 0x0c1fe40000010205 */
        /* <DEDUP_REMOVED lines=15> */
.L_x_14402:
[----:B------:R-:W-:Y:S01]  /*b3d0*/  STG.E.U8 desc[UR36][R16.64], R5 ;  /* 0x0000000510007986 */ /* 0x000fe2000c101124 */
[----:B------:R-:W-:Y:S05]  /*b3e0*/  EXIT ;  /* 0x000000000000794d */ /* 0x000fea0003800000 */
.L_x_14401:
        /* <DEDUP_REMOVED lines=8> */
.L_x_14405:
[----:B------:R-:W-:Y:S01]  /*b470*/  STG.E desc[UR36][R16.64], R5 ;  /* 0x0000000510007986 */ /* 0x000fe2000c101924 */
[----:B------:R-:W-:Y:S05]  /*b480*/  EXIT ;  /* 0x000000000000794d */ /* 0x000fea0003800000 */
.L_x_14404:
[----:B------:R-:W-:Y:S01]  /*b490*/  STG.E.U16 desc[UR36][R16.64], R5 ;  /* 0x0000000510007986 */ /* 0x000fe2000c101524 */
[----:B------:R-:W-:Y:S05]  /*b4a0*/  EXIT ;  /* 0x000000000000794d */ /* 0x000fea0003800000 */
.L_x_14400:
        /* <DEDUP_REMOVED lines=9> */
.L_x_14407:
[----:B------:R-:W0:Y:S02]  /*b540*/  I2F.S64 R0, R2 ;  /* 0x0000000200007312 */ /* 0x000e240000301400 */
[----:B0-----:R-:W-:-:S05]  /*b550*/  F2FP.F16.F32.PACK_AB R0, RZ, R0 ;  /* 0x00000000ff00723e */ /* 0x001fca00000000ff */
[----:B------:R-:W-:Y:S01]  /*b560*/  STG.E.U16 desc[UR36][R16.64], R0 ;  /* 0x0000000010007986 */ /* 0x000fe2000c101524 */
[----:B------:R-:W-:Y:S05]  /*b570*/  EXIT ;  /* 0x000000000000794d */ /* 0x000fea0003800000 */
.L_x_14406:
        /* <DEDUP_REMOVED lines=10> */
.L_x_14409:
[----:B------:R-:W0:Y:S02]  /*b620*/  I2F.S64 R2, R2 ;  /* 0x0000000200027312 */ /* 0x000e240000301400 */
[----:B0-----:R-:W-:-:S04]  /*b630*/  F2FP.F16.F32.PACK_AB R3, RZ, R2 ;  /* 0x00000002ff03723e */ /* 0x001fc800000000ff */
[----:B------:R-:W-:-:S05]  /*b640*/  PRMT R3, R3, 0x5410, RZ ;  /* 0x0000541003037816 */ /* 0x000fca00000000ff */
[----:B------:R-:W-:Y:S01]  /*b650*/  STG.E desc[UR36][R16.64], R3 ;  /* 0x0000000310007986 */ /* 0x000fe2000c101924 */
[----:B------:R-:W-:Y:S05]  /*b660*/  EXIT ;  /* 0x000000000000794d */ /* 0x000fea0003800000 */
.L_x_14408:
[----:B------:R-:W0:Y:S02]  /*b670*/  I2F.F64.S64 R2, R2 ;  /* 0x0000000200027312 */ /* 0x000e240000301c00 */
[----:B0-----:R-:W-:Y:S01]  /*b680*/  STG.E.64 desc[UR36][R16.64], R2 ;  /* 0x0000000210007986 */ /* 0x001fe2000c101b24 */
[----:B------:R-:W-:Y:S05]  /*b690*/  EXIT ;  /* 0x000000000000794d */ /* 0x000fea0003800000 */
.L_x_14399:
        /* <DEDUP_REMOVED lines=12> */
.L_x_14413:
        /* <DEDUP_REMOVED lines=17> */
.L_x_14416:
[----:B------:R-:W-:-:S04]  /*b870*/  SHF.R.U32.HI R3, RZ, 0x18, R3 ;  /* 0x00000018ff037819 */ /* 0x000fc80000011603 */
[----:B------:R-:W-:-:S04]  /*b880*/  LOP3.LUT R0, R0, 0x80, R3, 0xf8, !PT ;  /* 0x0000008000007812 */ /* 0x000fc800078ef803 */
[----:B------:R-:W-:-:S07]  /*b890*/  PRMT R8, R0, 0x7610, R8 ;  /* 0x0000761000087816 */ /* 0x000fce0000000008 */
.L_x_14415:
[----:B------:R-:W-:Y:S05]  /*b8a0*/  BSYNC.RECONVERGENT B0 ;  /* 0x0000000000007941 */ /* 0x000fea0003800200 */
.L_x_14414:
[----:B------:R-:W-:Y:S01]  /*b8b0*/  STG.E.U8 desc[UR36][R16.64], R8 ;  /* 0x0000000810007986 */ /* 0x000fe2000c101124 */
[----:B------:R-:W-:Y:S05]  /*b8c0*/  EXIT ;  /* 0x000000000000794d */ /* 0x000fea0003800000 */
.L_x_14412:
        /* <DEDUP_REMOVED lines=17> */
.L_x_14419:
[----:B------:R-:W-:-:S04]  /*b9e0*/  SHF.R.U32.HI R3, RZ, 0x18, R3 ;  /* 0x00000018ff037819 */ /* 0x000fc80000011603 */
[----:B------:R-:W-:-:S04]  /*b9f0*/  LOP3.LUT R0, R0, 0x80, R3, 0xf8, !PT ;  /* 0x0000008000007812 */ /* 0x000fc800078ef803 */
[----:B------:R-:W-:-:S07]  /*ba00*/  PRMT R8, R0, 0x7610, R8 ;  /* 0x0000761000087816 */ /* 0x000fce0000000008 */
.L_x_14418:
[----:B------:R-:W-:Y:S05]  /*ba10*/  BSYNC.RECONVERGENT B0 ;  /* 0x0000000000007941 */ /* 0x000fea0003800200 */
.L_x_14417:
[----:B------:R-:W-:Y:S01]  /*ba20*/  STG.E.U8 desc[UR36][R16.64], R8 ;  /* 0x0000000810007986 */ /* 0x000fe2000c101124 */
[----:B------:R-:W-:Y:S05]  /*ba30*/  EXIT ;  /* 0x000000000000794d */ /* 0x000fea0003800000 */
.L_x_14411:
        /* <DEDUP_REMOVED lines=23> */
.L_x_14421:
[----:B------:R-:W-:Y:S01]  /*bbb0*/  STG.E.64 desc[UR36][R16.64], R2 ;  /* 0x0000000210007986 */ /* 0x000fe2000c101b24 */
[----:B------:R-:W-:Y:S05]  /*bbc0*/  EXIT ;  /* 0x000000000000794d */ /* 0x000fea0003800000 */
.L_x_14420:
[----:B------:R-:W-:Y:S01]  /*bbd0*/  STG.E desc[UR36][R16.64], R5 ;  /* 0x0000000510007986 */ /* 0x000fe2000c101924 */
[----:B------:R-:W-:Y:S05]  /*bbe0*/  EXIT ;  /* 0x000000000000794d */ /* 0x000fea0003800000 */
.L_x_14410:
        /* <DEDUP_REMOVED lines=11> */
.L_x_14423:
[----:B------:R-:W0:Y:S01]  /*bca0*/  I2F.F64.S64 R4, R2 ;  /* 0x0000000200047312 */ /* 0x000e220000301c00 */
[----:B------:R-:W-:-:S05]  /*bcb0*/  CS2R R6, SRZ ;  /* 0x0000000000067805 */ /* 0x000fca000001ff00 */
[----:B0-----:R-:W-:Y:S01]  /*bcc0*/  STG.E.128 desc[UR36][R16.64], R4 ;  /* 0x0000000410007986 */ /* 0x001fe2000c101d24 */
[----:B------:R-:W-:Y:S05]  /*bcd0*/  EXIT ;  /* 0x000000000000794d */ /* 0x000fea0003800000 */
.L_x_14422:
[----:B------:R-:W-:-:S09]  /*bce0*/  UISETP.NE.AND UP0, UPT, UR4, 0xf, UPT ;  /* 0x0000000f0400788c */ /* 0x000fd2000bf05270 */
[----:B------:R-:W-:Y:S05]  /*bcf0*/  BRA.U !UP0, `(.L_x_14424) ;  /* 0x0000000108e87547 */ /* 0x000fea000b800000 */
[----:B------:R-:W-:-:S09]  /*bd00*/  UISETP.NE.AND UP0, UPT, UR4, 0x17, UPT ;  /* 0x000000170400788c */ /* 0x000fd2000bf05270 */
[----:B------:R-:W-:Y:S05]  /*bd10*/  BRA.U !UP0, `(.L_x_14425) ;  /* 0x0000000108907547 */ /* 0x000fea000b800000 */
[----:B------:R-:W-:-:S09]  /*bd20*/  UISETP.NE.AND UP0, UPT, UR4, 0x18, UPT ;  /* 0x000000180400788c */ /* 0x000fd2000bf05270 */
[----:B------:R-:W-:Y:S05]  /*bd30*/  BRA.U !UP0, `(.L_x_14426) ;  /* 0x0000000108447547 */ /* 0x000fea000b800000 */
.L_x_14403:
        /* <DEDUP_REMOVED lines=16> */
.L_x_14427:
[----:B------:R-:W-:Y:S05]  /*be40*/  EXIT ;  /* 0x000000000000794d */ /* 0x000fea0003800000 */
.L_x_14426:
        /* <DEDUP_REMOVED lines=13> */
.L_x_14429:
[----:B------:R-:W-:Y:S05]  /*bf20*/  BSYNC.RECONVERGENT B0 ;  /* 0x0000000000007941 */ /* 0x000fea0003800200 */
.L_x_14428:
[----:B------:R-:W-:-:S05]  /*bf30*/  LOP3.LUT R5, R0, 0x80, R5, 0xf8, !PT ;  /* 0x0000008000057812 */ /* 0x000fca00078ef805 */
[----:B------:R-:W-:Y:S01]  /*bf40*/  STG.E.U8 desc[UR36][R16.64], R5 ;  /* 0x0000000510007986 */ /* 0x000fe2000c101124 */
[----:B------:R-:W-:Y:S05]  /*bf50*/  EXIT ;  /* 0x000000000000794d */ /* 0x000fea0003800000 */
.L_x_14425:
        /* <DEDUP_REMOVED lines=12> */
.L_x_14431:
[----:B------:R-:W-:Y:S01]  /*c020*/  IMAD.MOV.U32 R0, RZ, RZ, 0x7f ;  /* 0x0000007fff007424 */ /* 0x000fe200078e00ff */
[----:B------:R-:W-:-:S04]  /*c030*/  ISETP.GT.U32.AND P0, PT, R4, 0x7f800000, PT ;  /* 0x7f8000000400780c */ /* 0x000fc80003f04070 */
[----:B------:R-:W-:-:S09]  /*c040*/  SEL R0, R0, 0x7c, P0 ;  /* 0x0000007c00007807 */ /* 0x000fd20000000000 */
.L_x_14432:
[----:B------:R-:W-:Y:S05]  /*c050*/  BSYNC.RECONVERGENT B0 ;  /* 0x0000000000007941 */ /* 0x000fea0003800200 */
.L_x_14430:
[----:B------:R-:W-:-:S04]  /*c060*/  SHF.R.U32.HI R3, RZ, 0x18, R3 ;  /* 0x00000018ff037819 */ /* 0x000fc80000011603 */
[----:B------:R-:W-:-:S05]  /*c070*/  LOP3.LUT R3, R0, 0x80, R3, 0xf8, !PT ;  /* 0x0000008000037812 */ /* 0x000fca00078ef803 */
[----:B------:R-:W-:Y:S01]  /*c080*/  STG.E.U8 desc[UR36][R16.64], R3 ;  /* 0x0000000310007986 */ /* 0x000fe2000c101124 */
[----:B------:R-:W-:Y:S05]  /*c090*/  EXIT ;  /* 0x000000000000794d */ /* 0x000fea0003800000 */
.L_x_14424:
[----:B------:R-:W0:Y:S02]  /*c0a0*/  I2F.S64 R0, R2 ;  /* 0x0000000200007312 */ /* 0x000e240000301400 */
[----:B0-----:R-:W-:-:S05]  /*c0b0*/  F2FP.BF16.F32.PACK_AB R0, RZ, R0 ;  /* 0x00000000ff00723e */ /* 0x001fca00000010ff */
[----:B------:R-:W-:Y:S01]  /*c0c0*/  STG.E.U16 desc[UR36][R16.64], R0 ;  /* 0x0000000010007986 */ /* 0x000fe2000c101524 */
[----:B------:R-:W-:Y:S05]  /*c0d0*/  EXIT ;  /* 0x000000000000794d */ /* 0x000fea0003800000 */
.L_x_14433:
        /* <DEDUP_REMOVED lines=10> */
.L_x_21174:


//--------------------- .text._ZN2at6native27unrolled_elementwise_kernelINS0_13AUnaryFunctorIlllZZZNS0_18lshift_kernel_cudaERNS_18TensorIteratorBaseEENKUlvE_clEvENKUlvE2_clEvEUlllE_EESt5arrayIPcLm2EELi4E23TrivialOffsetCalculatorILi1EjESD_NS0_6memory12LoadWithCastILi1EEENSE_13StoreWithCastILi1EEEEEviT_T0_T2_T3_T4_T5_ --------------------------
	.section	.text._ZN2at6native27unrolled_elementwise_kernelINS0_13AUnaryFunctorIlllZZZNS0_18lshift_kernel_cudaERNS_18TensorIteratorBaseEENKUlvE_clEvENKUlvE2_clEvEUlllE_EESt5arrayIPcLm2EELi4E23TrivialOffsetCalculatorILi1EjESD_NS0_6memory12LoadWithCastILi1EEENSE_13StoreWithCastILi1EEEEEviT_T0_T2_T3_T4_T5_,"ax",@progbits
	.align	128
        .global         _ZN2at6native27unrolled_elementwise_kernelINS0_13AUnaryFunctorIlllZZZNS0_18lshift_kernel_cudaERNS_18TensorIteratorBaseEENKUlvE_clEvENKUlvE2_clEvEUlllE_EESt5arrayIPcLm2EELi4E23TrivialOffsetCalculatorILi1EjESD_NS0_6memory12LoadWithCastILi1EEENSE_13StoreWithCastILi1EEEEEviT_T0_T2_T3_T4_T5_
        .type           _ZN2at6native27unrolled_elementwise_kernelINS0_13AUnaryFunctorIlllZZZNS0_18lshift_kernel_cudaERNS_18TensorIteratorBaseEENKUlvE_clEvENKUlvE2_clEvEUlllE_EESt5arrayIPcLm2EELi4E23TrivialOffsetCalculatorILi1EjESD_NS0_6memory12LoadWithCastILi1EEENSE_13StoreWithCastILi1EEEEEviT_T0_T2_T3_T4_T5_,@function
        .size           _ZN2at6native27unrolled_elementwise_kernelINS0_13AUnaryFunctorIlllZZZNS0_18lshift_kernel_cudaERNS_18TensorIteratorBaseEENKUlvE_clEvENKUlvE2_clEvEUlllE_EESt5arrayIPcLm2EELi4E23TrivialOffsetCalculatorILi1EjESD_NS0_6memory12LoadWithCastILi1EEENSE_13StoreWithCastILi1EEEEEviT_T0_T2_T3_T4_T5_,(.L_x_21175 - _ZN2at6native27unrolled_elementwise_kernelINS0_13AUnaryFunctorIlllZZZNS0_18lshift_kernel_cudaERNS_18TensorIteratorBaseEENKUlvE_clEvENKUlvE2_clEvEUlllE_EESt5arrayIPcLm2EELi4E23TrivialOffsetCalculatorILi1EjESD_NS0_6memory12LoadWithCastILi1EEENSE_13StoreWithCastILi1EEEEEviT_T0_T2_T3_T4_T5_)
        .other          _ZN2at6native27unrolled_elementwise_kernelINS0_13AUnaryFunctorIlllZZZNS0_18lshift_kernel_cudaERNS_18TensorIteratorBaseEENKUlvE_clEvENKUlvE2_clEvEUlllE_EESt5arrayIPcLm2EELi4E23TrivialOffsetCalculatorILi1EjESD_NS0_6memory12LoadWithCastILi1EEENSE_13StoreWithCastILi1EEEEEviT_T0_T2_T3_T4_T5_,@"STO_CUDA_ENTRY STV_DEFAULT"
_ZN2at6native27unrolled_elementwise_kernelINS0_13AUnaryFunctorIlllZZZNS0_18lshift_kernel_cudaERNS_18TensorIteratorBaseEENKUlvE_clEvENKUlvE2_clEvEUlllE_EESt5arrayIPcLm2EELi4E23TrivialOffsetCalculatorILi1EjESD_NS0_6memory12LoadWithCastILi1EEENSE_13StoreWithCastILi1EEEEEviT_T0_T2_T3_T4_T5_:
.text._ZN2at6native27unrolled_elementwise_kernelINS0_13AUnaryFunctorIlllZZZNS0_18lshift_kernel_cudaERNS_18TensorIteratorBaseEENKUlvE_clEvENKUlvE2_clEvEUlllE_EESt5arrayIPcLm2EELi4E23TrivialOffsetCalculatorILi1EjESD_NS0_6memory12LoadWithCastILi1EEENSE_13StoreWithCastILi1EEEEEviT_T0_T2_T3_T4_T5_:
        /* <DEDUP_REMOVED lines=32> */
.L_x_14439:
[----:B------:R1:W5:Y:S01]  /*0200*/  LDG.E.U8 R28, desc[UR36][R4.64] ;  /* 0x00000024041c7981 */ /* 0x000362000c1e1100 */
[----:B------:R-:W-:Y:S01]  /*0210*/  IMAD.MOV.U32 R29, RZ, RZ, RZ ;  /* 0x000000ffff1d7224 */ /* 0x000fe200078e00ff */
[----:B------:R-:W-:Y:S06]  /*0220*/  BRA `(.L_x_14441) ;  /* 0x0000000c00447947 */ /* 0x000fec0003800000 */
.L_x_14438:
        /* <DEDUP_REMOVED lines=8> */
.L_x_14443:
[----:B------:R-:W2:Y:S02]  /*02b0*/  LDG.E R28, desc[UR36][R4.64] ;  /* 0x00000024041c7981 */ /* 0x000ea4000c1e1900 */
[----:B--2---:R-:W-:Y:S01]  /*02c0*/  SHF.R.S32.HI R29, RZ, 0x1f, R28 ;  /* 0x0000001fff1d7819 */ /* 0x004fe2000001141c */
[----:B------:R-:W-:Y:S06]  /*02d0*/  BRA `(.L_x_14441) ;  /* 0x0000000c00187947 */ /* 0x000fec0003800000 */
.L_x_14442:
[----:B------:R-:W2:Y:S02]  /*02e0*/  LDG.E.S16 R28, desc[UR36][R4.64] ;  /* 0x00000024041c7981 */ /* 0x000ea4000c1e1700 */
[----:B--2---:R-:W-:Y:S01]  /*02f0*/  SHF.R.S32.HI R29, RZ, 0x1f, R28 ;  /* 0x0000001fff1d7819 */ /* 0x004fe2000001141c */
[----:B------:R-:W-:Y:S06]  /*0300*/  BRA `(.L_x_14441) ;  /* 0x0000000c000c7947 */ /* 0x000fec0003800000 */
.L_x_14437:
        /* <DEDUP_REMOVED lines=9> */
.L_x_14445:
[----:B------:R-:W2:Y:S02]  /*03a0*/  LDG.E.U16 R4, desc[UR36][R4.64] ;  /* 0x0000002404047981 */ /* 0x000ea4000c1e1500 */
[----:B--2---:R-:W-:-:S06]  /*03b0*/  HADD2.F32 R28, -RZ, R4.H0_H0 ;  /* 0x20000004ff1c7230 */ /* 0x004fcc0000004100 */
[----:B------:R-:W0:Y:S01]  /*03c0*/  F2I.S64.TRUNC R28, R28 ;  /* 0x0000001c001c7311 */ /* 0x000e22000020d900 */
[----:B------:R-:W-:Y:S05]  /*03d0*/  BRA `(.L_x_14441) ;  /* 0x0000000800d87947 */ /* 0x000fea0003800000 */
.L_x_14444:
        /* <DEDUP_REMOVED lines=9> */
.L_x_14447:
[----:B------:R-:W2:Y:S02]  /*0470*/  LDG.E.U16 R4, desc[UR36][R4.64] ;  /* 0x0000002404047981 */ /* 0x000ea4000c1e1500 */
[----:B--2---:R-:W-:-:S06]  /*0480*/  HADD2.F32 R28, -RZ, R4.H0_H0 ;  /* 0x20000004ff1c7230 */ /* 0x004fcc0000004100 */
[----:B------:R-:W4:Y:S01]  /*0490*/  F2I.S64.TRUNC R28, R28 ;  /* 0x0000001c001c7311 */ /* 0x000f22000020d900 */
[----:B------:R-:W-:Y:S05]  /*04a0*/  BRA `(.L_x_14441) ;  /* 0x0000000800a47947 */ /* 0x000fea0003800000 */
.L_x_14446:
[----:B------:R-:W2:Y:S02]  /*04b0*/  LDG.E.64 R4, desc[UR36][R4.64] ;  /* 0x0000002404047981 */ /* 0x000ea4000c1e1b00 */
[----:B--2---:R2:W3:Y:S01]  /*04c0*/  F2I.S64.F64.TRUNC R28, R4 ;  /* 0x00000004001c7311 */ /* 0x0044e2000030d900 */
[----:B------:R-:W-:Y:S05]  /*04d0*/  BRA `(.L_x_14441) ;  /* 0x0000000800987947 */ /* 0x000fea0003800000 */
.L_x_14436:
        /* <DEDUP_REMOVED lines=13> */
.L_x_14450:
[----:B------:R-:W2:Y:S02]  /*05b0*/  LDG.E.64 R4, desc[UR36][R4.64] ;  /* 0x0000002404047981 */ /* 0x000ea4000c1e1b00 */
[----:B--2---:R0:W1:Y:S01]  /*05c0*/  F2I.S64.F64.TRUNC R28, R4 ;  /* 0x00000004001c7311 */ /* 0x004062000030d900 */
[----:B------:R-:W-:Y:S05]  /*05d0*/  BRA `(.L_x_14441) ;  /* 0x0000000800587947 */ /* 0x000fea0003800000 */
.L_x_14449:
        /* <DEDUP_REMOVED lines=26> */
.L_x_14452:
        /* <DEDUP_REMOVED lines=14> */
.L_x_14451:
[----:B------:R-:W2:Y:S02]  /*0860*/  LDG.E.U16 R28, desc[UR36][R4.64] ;  /* 0x00000024041c7981 */ /* 0x000ea4000c1e1500 */
[----:B--2---:R-:W-:-:S06]  /*0870*/  IMAD.U32 R28, R28, 0x10000, RZ ;  /* 0x000100001c1c7824 */ /* 0x004fcc00078e00ff */
[----:B------:R-:W0:Y:S01]  /*0880*/  F2I.S64.TRUNC R28, R28 ;  /* 0x0000001c001c7311 */ /* 0x000e22000020d900 */
[----:B------:R-:W-:Y:S05]  /*0890*/  BRA `(.L_x_14441) ;  /* 0x0000000400a87947 */ /* 0x000fea0003800000 */
.L_x_14448:
        /* <DEDUP_REMOVED lines=11> */
.L_x_14455:
        /* <DEDUP_REMOVED lines=21> */
.L_x_14459:
[----:B------:R-:W-:Y:S05]  /*0aa0*/  BSYNC.RECONVERGENT B1 ;  /* 0x0000000000017941 */ /* 0x000fea0003800200 */
.L_x_14458:
[----:B------:R-:W-:Y:S01]  /*0ab0*/  IMAD.SHL.U32 R0, R0, 0x100000, RZ ;  /* 0x0010000000007824 */ /* 0x000fe200078e00ff */
[----:B------:R-:W-:-:S04]  /*0ac0*/  LEA R3, R3, 0x3b800000, 0x17 ;  /* 0x3b80000003037811 */ /* 0x000fc800078eb8ff */
[----:B------:R-:W-:-:S07]  /*0ad0*/  LOP3.LUT R28, R3, R0, R7, 0xfe, !PT ;  /* 0x00000000031c7212 */ /* 0x000fce00078efe07 */
.L_x_14457:
[----:B------:R-:W-:Y:S05]  /*0ae0*/  BSYNC.RECONVERGENT B0 ;  /* 0x0000000000007941 */ /* 0x000fea0003800200 */
.L_x_14456:
[----:B------:R-:W0:Y:S01]  /*0af0*/  F2I.S64.TRUNC R28, R28 ;  /* 0x0000001c001c7311 */ /* 0x000e22000020d900 */
[----:B------:R-:W-:Y:S05]  /*0b00*/  BRA `(.L_x_14441) ;  /* 0x00000004000c7947 */ /* 0x000fea0003800000 */
.L_x_14454:
        /* <DEDUP_REMOVED lines=21> */
.L_x_14463:
[----:B------:R-:W-:Y:S05]  /*0c60*/  BSYNC.RECONVERGENT B1 ;  /* 0x0000000000017941 */ /* 0x000fea0003800200 */
.L_x_14462:
[----:B------:R-:W-:Y:S01]  /*0c70*/  IMAD.SHL.U32 R0, R0, 0x200000, RZ ;  /* 0x0020000000007824 */ /* 0x000fe200078e00ff */
[----:B------:R-:W-:-:S04]  /*0c80*/  LEA R3, R3, 0x37800000, 0x17 ;  /* 0x3780000003037811 */ /* 0x000fc800078eb8ff */
[----:B------:R-:W-:-:S07]  /*0c90*/  LOP3.LUT R28, R3, R0, R7, 0xfe, !PT ;  /* 0x00000000031c7212 */ /* 0x000fce00078efe07 */
.L_x_14461:
[----:B------:R-:W-:Y:S05]  /*0ca0*/  BSYNC.RECONVERGENT B0 ;  /* 0x0000000000007941 */ /* 0x000fea0003800200 */
.L_x_14460:
[----:B------:R-:W0:Y:S01]  /*0cb0*/  F2I.S64.TRUNC R28, R28 ;  /* 0x0000001c001c7311 */ /* 0x000e22000020d900 */
[----:B------:R-:W-:Y:S05]  /*0cc0*/  BRA `(.L_x_14441) ;  /* 0x00000000009c7947 */ /* 0x000fea0003800000 */
.L_x_14453:
[----:B------:R-:W-:-:S09]  /*0cd0*/  UISETP.NE.AND UP0, UPT, UR4, 0x1c, UPT ;  /* 0x0000001c0400788c */ /* 0x000fd2000bf05270 */
[----:B------:R-:W-:Y:S05]  /*0ce0*/  BRA.U !UP0, `(.L_x_14464) ;  /* 0x00000001088c7547 */ /* 0x000fea000b800000 */
[----:B------:R-:W-:-:S09]  /*0cf0*/  UISETP.NE.AND UP0, UPT, UR4, 0x1d, UPT ;  /* 0x0000001d0400788c */ /* 0x000fd2000bf05270 */
[----:B------:R-:W-:Y:S05]  /*0d00*/  BRA.U !UP0, `(.L_x_14465) ;  /* 0x00000001087c7547 */ /* 0x000fea000b800000 */
[----:B------:R-:W-:-:S09]  /*0d10*/  UISETP.NE.AND UP0, UPT, UR4, 0x2c, UPT ;  /* 0x0000002c0400788c */ /* 0x000fd2000bf05270 */
[----:B------:R-:W-:Y:S05]  /*0d20*/  BRA.U !UP0, `(.L_x_14466) ;  /* 0x0000000108487547 */ /* 0x000fea000b800000 */
.L_x_14440:
        /* <DEDUP_REMOVED lines=16> */
.L_x_14467:
[----:B------:R-:W-:Y:S01]  /*0e30*/  CS2R R28, SRZ ;  /* 0x00000000001c7805 */ /* 0x000fe2000001ff00 */
[----:B------:R-:W-:Y:S06]  /*0e40*/  BRA `(.L_x_14441) ;  /* 0x00000000003c7947 */ /* 0x000fec0003800000 */
.L_x_14466:
        /* <DEDUP_REMOVED lines=8> */
.L_x_14469:
[----:B------:R-:W-:Y:S05]  /*0ed0*/  BSYNC.RECONVERGENT B0 ;  /* 0x0000000000007941 */ /* 0x000fea0003800200 */
.L_x_14468:
[----:B------:R-:W0:Y:S01]  /*0ee0*/  F2I.S64.TRUNC R28, R28 ;  /* 0x0000001c001c7311 */ /* 0x000e22000020d900 */
[----:B------:R-:W-:Y:S05]  /*0ef0*/  BRA `(.L_x_14441) ;  /* 0x0000000000107947 */ /* 0x000fea0003800000 */
.L_x_14465:
[----:B------:R0:W5:Y:S01]  /*0f00*/  LDG.E.64 R28, desc[UR36][R4.64] ;  /* 0x00000024041c7981 */ /* 0x000162000c1e1b00 */
[----:B------:R-:W-:Y:S05]  /*0f10*/  BRA `(.L_x_14441) ;  /* 0x0000000000087947 */ /* 0x000fea0003800000 */
.L_x_14464:
[----:B------:R0:W5:Y:S01]  /*0f20*/  LDG.E R28, desc[UR36][R4.64] ;  /* 0x00000024041c7981 */ /* 0x000162000c1e1900 */
[----:B------:R-:W-:-:S07]  /*0f30*/  IMAD.MOV.U32 R29, RZ, RZ, RZ ;  /* 0x000000ffff1d7224 */ /* 0x000fce00078e00ff */
.L_x_14441:
[----:B------:R-:W-:-:S07]  /*0f40*/  VIADD R17, R19, 0x80 ;  /* 0x0000008013117836 */ /* 0x000fce0000000000 */
.L_x_14435:
[----:B------:R-:W-:Y:S05]  /*0f50*/  BSYNC.RECONVERGENT B6 ;  /* 0x0000000000067941 */ /* 0x000fea0003800200 */
.L_x_14434:
        /* <DEDUP_REMOVED lines=24> */
.L_x_14475:
[----:B------:R0:W5:Y:S01]  /*10e0*/  LDG.E.U8 R26, desc[UR36][R4.64] ;  /* 0x00000024041a7981 */ /* 0x000162000c1e1100 */
[----:B------:R-:W-:Y:S01]  /*10f0*/  IMAD.MOV.U32 R27, RZ, RZ, RZ ;  /* 0x000000ffff1b7224 */ /* 0x000fe200078e00ff */
[----:B------:R-:W-:Y:S06]  /*1100*/  BRA `(.L_x_14477) ;  /* 0x0000000c00447947 */ /* 0x000fec0003800000 */
.L_x_14474:
        /* <DEDUP_REMOVED lines=8> */
.L_x_14479:
[----:B------:R-:W2:Y:S02]  /*1190*/  LDG.E R26, desc[UR36][R4.64] ;  /* 0x00000024041a7981 */ /* 0x000ea4000c1e1900 */
[----:B--2---:R-:W-:Y:S01]  /*11a0*/  SHF.R.S32.HI R27, RZ, 0x1f, R26 ;  /* 0x0000001fff1b7819 */ /* 0x004fe2000001141a */
[----:B------:R-:W-:Y:S06]  /*11b0*/  BRA `(.L_x_14477) ;  /* 0x0000000c00187947 */ /* 0x000fec0003800000 */
.L_x_14478:
[----:B------:R-:W2:Y:S02]  /*11c0*/  LDG.E.S16 R26, desc[UR36][R4.64] ;  /* 0x00000024041a7981 */ /* 0x000ea4000c1e1700 */
[----:B--2---:R-:W-:Y:S01]  /*11d0*/  SHF.R.S32.HI R27, RZ, 0x1f, R26 ;  /* 0x0000001fff1b7819 */ /* 0x004fe2000001141a */
[----:B------:R-:W-:Y:S06]  /*11e0*/  BRA `(.L_x_14477) ;  /* 0x0000000c000c7947 */ /* 0x000fec0003800000 */
.L_x_14473:
        /* <DEDUP_REMOVED lines=9> */
.L_x_14481:
[----:B------:R-:W2:Y:S02]  /*1280*/  LDG.E.U16 R4, desc[UR36][R4.64] ;  /* 0x0000002404047981 */ /* 0x000ea4000c1e1500 */
[----:B--2---:R-:W-:-:S06]  /*1290*/  HADD2.F32 R26, -RZ, R4.H0_H0 ;  /* 0x20000004ff1a7230 */ /* 0x004fcc0000004100 */
[----:B------:R-:W0:Y:S01]  /*12a0*/  F2I.S64.TRUNC R26, R26 ;  /* 0x0000001a001a7311 */ /* 0x000e22000020d900 */
[----:B------:R-:W-:Y:S05]  /*12b0*/  BRA `(.L_x_14477) ;  /* 0x0000000800d87947 */ /* 0x000fea0003800000 */
.L_x_14480:
        /* <DEDUP_REMOVED lines=9> */
.L_x_14483:
[----:B------:R-:W2:Y:S02]  /*1350*/  LDG.E.U16 R4, desc[UR36][R4.64] ;  /* 0x0000002404047981 */ /* 0x000ea4000c1e1500 */
[----:B--2---:R-:W-:-:S06]  /*1360*/  HADD2.F32 R26, -RZ, R4.H0_H0 ;  /* 0x20000004ff1a7230 */ /* 0x004fcc0000004100 */
[----:B------:R-:W0:Y:S01]  /*1370*/  F2I.S64.TRUNC R26, R26 ;  /* 0x0000001a001a7311 */ /* 0x000e22000020d900 */
[----:B------:R-:W-:Y:S05]  /*1380*/  BRA `(.L_x_14477) ;  /* 0x0000000800a47947 */ /* 0x000fea0003800000 */
.L_x_14482:
[----:B------:R-:W2:Y:S02]  /*1390*/  LDG.E.64 R4, desc[UR36][R4.64] ;  /* 0x0000002404047981 */ /* 0x000ea4000c1e1b00 */
[----:B--2---:R0:W1:Y:S01]  /*13a0*/  F2I.S64.F64.TRUNC R26, R4 ;  /* 0x00000004001a7311 */ /* 0x004062000030d900 */
[----:B------:R-:W-:Y:S05]  /*13b0*/  BRA `(.L_x_14477) ;  /* 0x0000000800987947 */ /* 0x000fea0003800000 */
.L_x_14472:
        /* <DEDUP_REMOVED lines=13> */
.L_x_14486:
[----:B------:R-:W2:Y:S02]  /*1490*/  LDG.E.64 R4, desc[UR36][R4.64] ;  /* 0x0000002404047981 */ /* 0x000ea4000c1e1b00 */
[----:B--2---:R0:W1:Y:S01]  /*14a0*/  F2I.S64.F64.TRUNC R26, R4 ;  /* 0x00000004001a7311 */ /* 0x004062000030d900 */
[----:B------:R-:W-:Y:S05]  /*14b0*/  BRA `(.L_x_14477) ;  /* 0x0000000800587947 */ /* 0x000fea0003800000 */
.L_x_14485:
        /* <DEDUP_REMOVED lines=26> */
.L_x_14488:
        /* <DEDUP_REMOVED lines=14> */
.L_x_14487:
[----:B------:R-:W2:Y:S02]  /*1740*/  LDG.E.U16 R26, desc[UR36][R4.64] ;  /* 0x00000024041a7981 */ /* 0x000ea4000c1e1500 */
[----:B--2---:R-:W-:-:S06]  /*1750*/  IMAD.U32 R26, R26, 0x10000, RZ ;  /* 0x000100001a1a7824 */ /* 0x004fcc00078e00ff */
[----:B------:R-:W0:Y:S01]  /*1760*/  F2I.S64.TRUNC R26, R26 ;  /* 0x0000001a001a7311 */ /* 0x000e22000020d900 */
[----:B------:R-:W-:Y:S05]  /*1770*/  BRA `(.L_x_14477) ;  /* 0x0000000400a87947 */ /* 0x000fea0003800000 */
.L_x_14484:
        /* <DEDUP_REMOVED lines=11> */
.L_x_14491:
        /* <DEDUP_REMOVED lines=21> */
.L_x_14495:
[----:B------:R-:W-:Y:S05]  /*1980*/  BSYNC.RECONVERGENT B1 ;  /* 0x0000000000017941 */ /* 0x000fea0003800200 */
.L_x_14494:
[----:B------:R-:W-:Y:S01]  /*1990*/  IMAD.SHL.U32 R0, R0, 0x100000, RZ ;  /* 0x0010000000007824 */ /* 0x000fe200078e00ff */
[----:B------:R-:W-:-:S04]  /*19a0*/  LEA R3, R3, 0x3b800000, 0x17 ;  /* 0x3b80000003037811 */ /* 0x000fc800078eb8ff */
[----:B------:R-:W-:-:S07]  /*19b0*/  LOP3.LUT R26, R3, R0, R7, 0xfe, !PT ;  /* 0x00000000031a7212 */ /* 0x000fce00078efe07 */
.L_x_14493:
[----:B------:R-:W-:Y:S05]  /*19c0*/  BSYNC.RECONVERGENT B0 ;  /* 0x0000000000007941 */ /* 0x000fea0003800200 */
.L_x_14492:
[----:B------:R-:W0:Y:S01]  /*19d0*/  F2I.S64.TRUNC R26, R26 ;  /* 0x0000001a001a7311 */ /* 0x000e22000020d900 */
[----:B------:R-:W-:Y:S05]  /*19e0*/  BRA `(.L_x_14477) ;  /* 0x00000004000c7947 */ /* 0x000fea0003800000 */
.L_x_14490:
        /* <DEDUP_REMOVED lines=21> */
.L_x_14499:
[----:B------:R-:W-:Y:S05]  /*1b40*/  BSYNC.RECONVERGENT B1 ;  /* 0x0000000000017941 */ /* 0x000fea0003800200 */
.L_x_14498:
[----:B------:R-:W-:Y:S01]  /*1b50*/  IMAD.SHL.U32 R0, R0, 0x200000, RZ ;  /* 0x0020000000007824 */ /* 0x000fe200078e00ff */
[----:B------:R-:W-:-:S04]  /*1b60*/  LEA R3, R3, 0x37800000, 0x17 ;  /* 0x3780000003037811 */ /* 0x000fc800078eb8ff */
[----:B------:R-:W-:-:S07]  /*1b70*/  LOP3.LUT R26, R3, R0, R7, 0xfe, !PT ;  /* 0x00000000031a7212 */ /* 0x000fce00078efe07 */
.L_x_14497:
[----:B------:R-:W-:Y:S05]  /*1b80*/  BSYNC.RECONVERGENT B0 ;  /* 0x0000000000007941 */ /* 0x000fea0003800200 */
.L_x_14496:
[----:B------:R-:W0:Y:S01]  /*1b90*/  F2I.S64.TRUNC R26, R26 ;  /* 0x0000001a001a7311 */ /* 0x000e22000020d900 */
[----:B------:R-:W-:Y:S05]  /*1ba0*/  BRA `(.L_x_14477) ;  /* 0x00000000009c7947 */ /* 0x000fea0003800000 */
.L_x_14489:
        /* <DEDUP_REMOVED lines=14> */
.L_x_14503:
[----:B------:R-:W-:Y:S05]  /*1c90*/  BSYNC.RECONVERGENT B0 ;  /* 0x0000000000007941 */ /* 0x000fea0003800200 */
.L_x_14502:
[----:B------:R-:W0:Y:S01]  /*1ca0*/  F2I.S64.TRUNC R26, R26 ;  /* 0x0000001a001a7311 */ /* 0x000e22000020d900 */
[----:B------:R-:W-:Y:S05]  /*1cb0*/  BRA `(.L_x_14477) ;  /* 0x0000000000587947 */ /* 0x000fea0003800000 */
.L_x_14476:
        /* <DEDUP_REMOVED lines=16> */
.L_x_14504:
[----:B------:R-:W-:Y:S01]  /*1dc0*/  CS2R R26, SRZ ;  /* 0x00000000001a7805 */ /* 0x000fe2000001ff00 */
[----:B------:R-:W-:Y:S06]  /*1dd0*/  BRA `(.L_x_14477) ;  /* 0x0000000000107947 */ /* 0x000fec0003800000 */
.L_x_14501:
[----:B------:R0:W5:Y:S01]  /*1de0*/  LDG.E.64 R26, desc[UR36][R4.64] ;  /* 0x00000024041a7981 */ /* 0x000162000c1e1b00 */
[----:B------:R-:W-:Y:S05]  /*1df0*/  BRA `(.L_x_14477) ;  /* 0x0000000000087947 */ /* 0x000fea0003800000 */
.L_x_14500:
[----:B------:R0:W5:Y:S01]  /*1e00*/  LDG.E R26, desc[UR36][R4.64] ;  /* 0x00000024041a7981 */ /* 0x000162000c1e1900 */
[----:B------:R-:W-:-:S07]  /*1e10*/  IMAD.MOV.U32 R27, RZ, RZ, RZ ;  /* 0x000000ffff1b7224 */ /* 0x000fce00078e00ff */
.L_x_14477:
[----:B------:R-:W-:-:S07]  /*1e20*/  VIADD R17, R17, 0x80 ;  /* 0x0000008011117836 */ /* 0x000fce0000000000 */
.L_x_14471:
[----:B------:R-:W-:Y:S05]  /*1e30*/  BSYNC.RECONVERGENT B6 ;  /* 0x0000000000067941 */ /* 0x000fea0003800200 */
.L_x_14470:
        /* <DEDUP_REMOVED lines=24> */
.L_x_14510:
[----:B------:R0:W5:Y:S01]  /*1fc0*/  LDG.E.U8 R24, desc[UR36][R4.64] ;  /* 0x0000002404187981 */ /* 0x000162000c1e1100 */
[----:B------:R-:W-:Y:S01]  /*1fd0*/  IMAD.MOV.U32 R25, RZ, RZ, RZ ;  /* 0x000000ffff197224 */ /* 0x000fe200078e00ff */
[----:B------:R-:W-:Y:S06]  /*1fe0*/  BRA `(.L_x_14512) ;  /* 0x0000000c00447947 */ /* 0x000fec0003800000 */
.L_x_14509:
        /* <DEDUP_REMOVED lines=8> */
.L_x_14514:
[----:B------:R-:W2:Y:S02]  /*2070*/  LDG.E R24, desc[UR36][R4.64] ;  /* 0x0000002404187981 */ /* 0x000ea4000c1e1900 */
[----:B--2---:R-:W-:Y:S01]  /*2080*/  SHF.R.S32.HI R25, RZ, 0x1f, R24 ;  /* 0x0000001fff197819 */ /* 0x004fe20000011418 */
[----:B------:R-:W-:Y:S06]  /*2090*/  BRA `(.L_x_14512) ;  /* 0x0000000c00187947 */ /* 0x000fec0003800000 */
.L_x_14513:
[----:B------:R-:W2:Y:S02]  /*20a0*/  LDG.E.S16 R24, desc[UR36][R4.64] ;  /* 0x0000002404187981 */ /* 0x000ea4000c1e1700 */
[----:B--2---:R-:W-:Y:S01]  /*20b0*/  SHF.R.S32.HI R25, RZ, 0x1f, R24 ;  /* 0x0000001fff197819 */ /* 0x004fe20000011418 */
[----:B------:R-:W-:Y:S06]  /*20c0*/  BRA `(.L_x_14512) ;  /* 0x0000000c000c7947 */ /* 0x000fec0003800000 */
.L_x_14508:
        /* <DEDUP_REMOVED lines=9> */
.L_x_14516:
[----:B------:R-:W2:Y:S02]  /*2160*/  LDG.E.U16 R4, desc[UR36][R4.64] ;  /* 0x0000002404047981 */ /* 0x000ea4000c1e1500 */
[----:B--2---:R-:W-:-:S06]  /*2170*/  HADD2.F32 R24, -RZ, R4.H0_H0 ;  /* 0x20000004ff187230 */ /* 0x004fcc0000004100 */
[----:B------:R-:W0:Y:S01]  /*2180*/  F2I.S64.TRUNC R24, R24 ;  /* 0x0000001800187311 */ /* 0x000e22000020d900 */
[----:B------:R-:W-:Y:S05]  /*2190*/  BRA `(.L_x_14512) ;  /* 0x0000000800d87947 */ /* 0x000fea0003800000 */
.L_x_14515:
        /* <DEDUP_REMOVED lines=9> */
.L_x_14518:
[----:B------:R-:W2:Y:S02]  /*2230*/  LDG.E.U16 R4, desc[UR36][R4.64] ;  /* 0x0000002404047981 */ /* 0x000ea4000c1e1500 */
[----:B--2---:R-:W-:-:S06]  /*2240*/  HADD2.F32 R24, -RZ, R4.H0_H0 ;  /* 0x20000004ff187230 */ /* 0x004fcc0000004100 */
[----:B------:R-:W0:Y:S01]  /*2250*/  F2I.S64.TRUNC R24, R24 ;  /* 0x0000001800187311 */ /* 0x000e22000020d900 */
[----:B------:R-:W-:Y:S05]  /*2260*/  BRA `(.L_x_14512) ;  /* 0x0000000800a47947 */ /* 0x000fea0003800000 */
.L_x_14517:
[----:B------:R-:W2:Y:S02]  /*2270*/  LDG.E.64 R4, desc[UR36][R4.64] ;  /* 0x0000002404047981 */ /* 0x000ea4000c1e1b00 */
[----:B--2---:R0:W1:Y:S01]  /*2280*/  F2I.S64.F64.TRUNC R24, R4 ;  /* 0x0000000400187311 */ /* 0x004062000030d900 */
[----:B------:R-:W-:Y:S05]  /*2290*/  BRA `(.L_x_14512) ;  /* 0x0000000800987947 */ /* 0x000fea0003800000 */
.L_x_14507:
        /* <DEDUP_REMOVED lines=13> */
.L_x_14521:
[----:B------:R-:W2:Y:S02]  /*2370*/  LDG.E.64 R4, desc[UR36][R4.64] ;  /* 0x0000002404047981 */ /* 0x000ea4000c1e1b00 */
[----:B--2---:R0:W1:Y:S01]  /*2380*/  F2I.S64.F64.TRUNC R24, R4 ;  /* 0x0000000400187311 */ /* 0x004062000030d900 */
[----:B------:R-:W-:Y:S05]  /*2390*/  BRA `(.L_x_14512) ;  /* 0x0000000800587947 */ /* 0x000fea0003800000 */
.L_x_14520:
        /* <DEDUP_REMOVED lines=26> */
.L_x_14523:
        /* <DEDUP_REMOVED lines=14> */
.L_x_14522:
[----:B------:R-:W2:Y:S02]  /*2620*/  LDG.E.U16 R24, desc[UR36][R4.64] ;  /* 0x0000002404187981 */ /* 0x000ea4000c1e1500 */
[----:B--2---:R-:W-:-:S06]  /*2630*/  IMAD.U32 R24, R24, 0x10000, RZ ;  /* 0x0001000018187824 */ /* 0x004fcc00078e00ff */
[----:B------:R-:W0:Y:S01]  /*2640*/  F2I.S64.TRUNC R24, R24 ;  /* 0x0000001800187311 */ /* 0x000e22000020d900 */
[----:B------:R-:W-:Y:S05]  /*2650*/  BRA `(.L_x_14512) ;  /* 0x0000000400a87947 */ /* 0x000fea0003800000 */
.L_x_14519:
        /* <DEDUP_REMOVED lines=11> */
.L_x_14526:
        /* <DEDUP_REMOVED lines=21> */
.L_x_14530:
[----:B------:R-:W-:Y:S05]  /*2860*/  BSYNC.RECONVERGENT B1 ;  /* 0x0000000000017941 */ /* 0x000fea0003800200 */
.L_x_14529:
[----:B------:R-:W-:Y:S01]  /*2870*/  IMAD.SHL.U32 R0, R0, 0x100000, RZ ;  /* 0x0010000000007824 */ /* 0x000fe200078e00ff */
[----:B------:R-:W-:-:S04]  /*2880*/  LEA R3, R3, 0x3b800000, 0x17 ;  /* 0x3b80000003037811 */ /* 0x000fc800078eb8ff */
[----:B------:R-:W-:-:S07]  /*2890*/  LOP3.LUT R24, R3, R0, R7, 0xfe, !PT ;  /* 0x0000000003187212 */ /* 0x000fce00078efe07 */
.L_x_14528:
[----:B------:R-:W-:Y:S05]  /*28a0*/  BSYNC.RECONVERGENT B0 ;  /* 0x0000000000007941 */ /* 0x000fea0003800200 */
.L_x_14527:
[----:B------:R-:W1:Y:S01]  /*28b0*/  F2I.S64.TRUNC R24, R24 ;  /* 0x0000001800187311 */ /* 0x000e62000020d900 */
[----:B------:R-:W-:Y:S05]  /*28c0*/  BRA `(.L_x_14512) ;  /* 0x00000004000c7947 */ /* 0x000fea0003800000 */
.L_x_14525:
        /* <DEDUP_REMOVED lines=21> */
.L_x_14534:
[----:B------:R-:W-:Y:S05]  /*2a20*/  BSYNC.RECONVERGENT B1 ;  /* 0x0000000000017941 */ /* 0x000fea0003800200 */
.L_x_14533:
[----:B------:R-:W-:Y:S01]  /*2a30*/  IMAD.SHL.U32 R0, R0, 0x200000, RZ ;  /* 0x0020000000007824 */ /* 0x000fe200078e00ff */
[----:B------:R-:W-:-:S04]  /*2a40*/  LEA R3, R3, 0x37800000, 0x17 ;  /* 0x3780000003037811 */ /* 0x000fc800078eb8ff */
[----:B------:R-:W-:-:S07]  /*2a50*/  LOP3.LUT R24, R3, R0, R7, 0xfe, !PT ;  /* 0x0000000003187212 */ /* 0x000fce00078efe07 */
.L_x_14532:
[----:B------:R-:W-:Y:S05]  /*2a60*/  BSYNC.RECONVERGENT B0 ;  /* 0x0000000000007941 */ /* 0x000fea0003800200 */
.L_x_14531:
[----:B------:R-:W2:Y:S01]  /*2a70*/  F2I.S64.TRUNC R24, R24 ;  /* 0x0000001800187311 */ /* 0x000ea2000020d900 */
[----:B------:R-:W-:Y:S05]  /*2a80*/  BRA `(.L_x_14512) ;  /* 0x00000000009c7947 */ /* 0x000fea0003800000 */
.L_x_14524:
        /* <DEDUP_REMOVED lines=14> */
.L_x_14538:
[----:B------:R-:W-:Y:S05]  /*2b70*/  BSYNC.RECONVERGENT B0 ;  /* 0x0000000000007941 */ /* 0x000fea0003800200 */
.L_x_14537:
[----:B------:R-:W0:Y:S01]  /*2b80*/  F2I.S64.TRUNC R24, R24 ;  /* 0x0000001800187311 */ /* 0x000e22000020d900 */
[----:B------:R-:W-:Y:S05]  /*2b90*/  BRA `(.L_x_14512) ;  /* 0x0000000000587947 */ /* 0x000fea0003800000 */
.L_x_14511:
        /* <DEDUP_REMOVED lines=16> */
.L_x_14539:
[----:B------:R-:W-:Y:S01]  /*2ca0*/  CS2R R24, SRZ ;  /* 0x0000000000187805 */ /* 0x000fe2000001ff00 */
[----:B------:R-:W-:Y:S06]  /*2cb0*/  BRA `(.L_x_14512) ;  /* 0x0000000000107947 */ /* 0x000fec0003800000 */
.L_x_14536:
[----:B------:R0:W5:Y:S01]  /*2cc0*/  LDG.E.64 R24, desc[UR36][R4.64] ;  /* 0x0000002404187981 */ /* 0x000162000c1e1b00 */
[----:B------:R-:W-:Y:S05]  /*2cd0*/  BRA `(.L_x_14512) ;  /* 0x0000000000087947 */ /* 0x000fea0003800000 */
.L_x_14535:
[----:B------:R0:W5:Y:S01]  /*2ce0*/  LDG.E R24, desc[UR36][R4.64] ;  /* 0x0000002404187981 */ /* 0x000162000c1e1900 */
[----:B------:R-:W-:-:S07]  /*2cf0*/  IMAD.MOV.U32 R25, RZ, RZ, RZ ;  /* 0x000000ffff197224 */ /* 0x000fce00078e00ff */
.L_x_14512:
[----:B------:R-:W-:-:S07]  /*2d00*/  VIADD R17, R17, 0x80 ;  /* 0x0000008011117836 */ /* 0x000fce0000000000 */
.L_x_14506:
[----:B------:R-:W-:Y:S05]  /*2d10*/  BSYNC.RECONVERGENT B6 ;  /* 0x0000000000067941 */ /* 0x000fea0003800200 */
.L_x_14505:
        /* <DEDUP_REMOVED lines=24> */
.L_x_14545:
[----:B------:R0:W5:Y:S01]  /*2ea0*/  LDG.E.U8 R22, desc[UR36][R4.64] ;  /* 0x0000002404167981 */ /* 0x000162000c1e1100 */
[----:B------:R-:W-:Y:S01]  /*2eb0*/  IMAD.MOV.U32 R23, RZ, RZ, RZ ;  /* 0x000000ffff177224 */ /* 0x000fe200078e00ff */
[----:B------:R-:W-:Y:S06]  /*2ec0*/  BRA `(.L_x_14541) ;  /* 0x0000000c00407947 */ /* 0x000fec0003800000 */
.L_x_14544:
        /* <DEDUP_REMOVED lines=8> */
.L_x_14548:
[----:B------:R-:W2:Y:S02]  /*2f50*/  LDG.E R22, desc[UR36][R4.64] ;  /* 0x0000002404167981 */ /* 0x000ea4000c1e1900 */
[----:B--2---:R-:W-:Y:S01]  /*2f60*/  SHF.R.S32.HI R23, RZ, 0x1f, R22 ;  /* 0x0000001fff177819 */ /* 0x004fe20000011416 */
[----:B------:R-:W-:Y:S06]  /*2f70*/  BRA `(.L_x_14541) ;  /* 0x0000000c00147947 */ /* 0x000fec0003800000 */
.L_x_14547:
[----:B------:R-:W2:Y:S02]  /*2f80*/  LDG.E.S16 R22, desc[UR36][R4.64] ;  /* 0x0000002404167981 */ /* 0x000ea4000c1e1700 */
[----:B--2---:R-:W-:Y:S01]  /*2f90*/  SHF.R.S32.HI R23, RZ, 0x1f, R22 ;  /* 0x0000001fff177819 */ /* 0x004fe20000011416 */
[----:B------:R-:W-:Y:S06]  /*2fa0*/  BRA `(.L_x_14541) ;  /* 0x0000000c00087947 */ /* 0x000fec0003800000 */
.L_x_14543:
        /* <DEDUP_REMOVED lines=9> */
.L_x_14550:
[----:B------:R-:W2:Y:S02]  /*3040*/  LDG.E.U16 R4, desc[UR36][R4.64] ;  /* 0x0000002404047981 */ /* 0x000ea4000c1e1500 */
[----:B--2---:R-:W-:-:S06]  /*3050*/  HADD2.F32 R22, -RZ, R4.H0_H0 ;  /* 0x20000004ff167230 */ /* 0x004fcc0000004100 */
[----:B------:R-:W0:Y:S01]  /*3060*/  F2I.S64.TRUNC R22, R22 ;  /* 0x0000001600167311 */ /* 0x000e22000020d900 */
[----:B------:R-:W-:Y:S05]  /*3070*/  BRA `(.L_x_14541) ;  /* 0x0000000800d47947 */ /* 0x000fea0003800000 */
.L_x_14549:
        /* <DEDUP_REMOVED lines=9> */
.L_x_14552:
[----:B------:R-:W2:Y:S02]  /*3110*/  LDG.E.U16 R4, desc[UR36][R4.64] ;  /* 0x0000002404047981 */ /* 0x000ea4000c1e1500 */
[----:B--2---:R-:W-:-:S06]  /*3120*/  HADD2.F32 R22, -RZ, R4.H0_H0 ;  /* 0x20000004ff167230 */ /* 0x004fcc0000004100 */
[----:B------:R-:W0:Y:S01]  /*3130*/  F2I.S64.TRUNC R22, R22 ;  /* 0x0000001600167311 */ /* 0x000e22000020d900 */
[----:B------:R-:W-:Y:S05]  /*3140*/  BRA `(.L_x_14541) ;  /* 0x0000000800a07947 */ /* 0x000fea0003800000 */
.L_x_14551:
[----:B------:R-:W2:Y:S02]  /*3150*/  LDG.E.64 R4, desc[UR36][R4.64] ;  /* 0x0000002404047981 */ /* 0x000ea4000c1e1b00 */
[----:B--2---:R0:W1:Y:S01]  /*3160*/  F2I.S64.F64.TRUNC R22, R4 ;  /* 0x0000000400167311 */ /* 0x004062000030d900 */
[----:B------:R-:W-:Y:S05]  /*3170*/  BRA `(.L_x_14541) ;  /* 0x0000000800947947 */ /* 0x000fea0003800000 */
.L_x_14542:
        /* <DEDUP_REMOVED lines=13> */
.L_x_14555:
[----:B------:R-:W2:Y:S02]  /*3250*/  LDG.E.64 R4, desc[UR36][R4.64] ;  /* 0x0000002404047981 */ /* 0x000ea4000c1e1b00 */
[----:B--2---:R0:W1:Y:S01]  /*3260*/  F2I.S64.F64.TRUNC R22, R4 ;  /* 0x0000000400167311 */ /* 0x004062000030d900 */
[----:B------:R-:W-:Y:S05]  /*3270*/  BRA `(.L_x_14541) ;  /* 0x0000000800547947 */ /* 0x000fea0003800000 */
.L_x_14554:
        /* <DEDUP_REMOVED lines=26> */
.L_x_14557:
        /* <DEDUP_REMOVED lines=14> */
.L_x_14556:
[----:B------:R-:W2:Y:S02]  /*3500*/  LDG.E.U16 R22, desc[UR36][R4.64] ;  /* 0x0000002404167981 */ /* 0x000ea4000c1e1500 */
[----:B--2---:R-:W-:-:S06]  /*3510*/  IMAD.U32 R22, R22, 0x10000, RZ ;  /* 0x0001000016167824 */ /* 0x004fcc00078e00ff */
[----:B------:R-:W0:Y:S01]  /*3520*/  F2I.S64.TRUNC R22, R22 ;  /* 0x0000001600167311 */ /* 0x000e22000020d900 */
[----:B------:R-:W-:Y:S05]  /*3530*/  BRA `(.L_x_14541) ;  /* 0x0000000400a47947 */ /* 0x000fea0003800000 */
.L_x_14553:
        /* <DEDUP_REMOVED lines=11> */
.L_x_14560:
        /* <DEDUP_REMOVED lines=21> */
.L_x_14564:
[----:B------:R-:W-:Y:S05]  /*3740*/  BSYNC.RECONVERGENT B1 ;  /* 0x0000000000017941 */ /* 0x000fea0003800200 */
.L_x_14563:
[----:B------:R-:W-:Y:S01]  /*3750*/  IMAD.SHL.U32 R0, R0, 0x100000, RZ ;  /* 0x0010000000007824 */ /* 0x000fe200078e00ff */
[----:B------:R-:W-:-:S04]  /*3760*/  LEA R3, R3, 0x3b800000, 0x17 ;  /* 0x3b80000003037811 */ /* 0x000fc800078eb8ff */
[----:B------:R-:W-:-:S07]  /*3770*/  LOP3.LUT R22, R3, R0, R7, 0xfe, !PT ;  /* 0x0000000003167212 */ /* 0x000fce00078efe07 */
.L_x_14562:
[----:B------:R-:W-:Y:S05]  /*3780*/  BSYNC.RECONVERGENT B0 ;  /* 0x0000000000007941 */ /* 0x000fea0003800200 */
.L_x_14561:
[----:B------:R-:W0:Y:S01]  /*3790*/  F2I.S64.TRUNC R22, R22 ;  /* 0x0000001600167311 */ /* 0x000e22000020d900 */
[----:B------:R-:W-:Y:S05]  /*37a0*/  BRA `(.L_x_14541) ;  /* 0x0000000400087947 */ /* 0x000fea0003800000 */
.L_x_14559:
        /* <DEDUP_REMOVED lines=21> */
.L_x_14568:
[----:B------:R-:W-:Y:S05]  /*3900*/  BSYNC.RECONVERGENT B1 ;  /* 0x0000000000017941 */ /* 0x000fea0003800200 */
.L_x_14567:
[----:B------:R-:W-:Y:S01]  /*3910*/  IMAD.SHL.U32 R0, R0, 0x200000, RZ ;  /* 0x0020000000007824 */ /* 0x000fe200078e00ff */
[----:B------:R-:W-:-:S04]  /*3920*/  LEA R3, R3, 0x37800000, 0x17 ;  /* 0x3780000003037811 */ /* 0x000fc800078eb8ff */
[----:B------:R-:W-:-:S07]  /*3930*/  LOP3.LUT R22, R3, R0, R7, 0xfe, !PT ;  /* 0x0000000003167212 */ /* 0x000fce00078efe07 */
.L_x_14566:
[----:B------:R-:W-:Y:S05]  /*3940*/  BSYNC.RECONVERGENT B0 ;  /* 0x0000000000007941 */ /* 0x000fea0003800200 */
.L_x_14565:
[----:B------:R-:W0:Y:S01]  /*3950*/  F2I.S64.TRUNC R22, R22 ;  /* 0x0000001600167311 */ /* 0x000e22000020d900 */
[----:B------:R-:W-:Y:S05]  /*3960*/  BRA `(.L_x_14541) ;  /* 0x0000000000987947 */ /* 0x000fea0003800000 */
.L_x_14558:
        /* <DEDUP_REMOVED lines=14> */
.L_x_14572:
[----:B------:R-:W-:Y:S05]  /*3a50*/  BSYNC.RECONVERGENT B0 ;  /* 0x0000000000007941 */ /* 0x000fea0003800200 */
.L_x_14571:
[----:B------:R-:W0:Y:S01]  /*3a60*/  F2I.S64.TRUNC R22, R22 ;  /* 0x0000001600167311 */ /* 0x000e22000020d900 */
[----:B------:R-:W-:Y:S05]  /*3a70*/  BRA `(.L_x_14541) ;  /* 0x0000000000547947 */ /* 0x000fea0003800000 */
.L_x_14546:
        /* <DEDUP_REMOVED lines=16> */
.L_x_14573:
[----:B------:R-:W-:Y:S05]  /*3b80*/  BRA `(.L_x_14541) ;  /* 0x0000000000107947 */ /* 0x000fea0003800000 */
.L_x_14570:
[----:B------:R0:W5:Y:S01]  /*3b90*/  LDG.E.64 R22, desc[UR36][R4.64] ;  /* 0x0000002404167981 */ /* 0x000162000c1e1b00 */
[----:B------:R-:W-:Y:S05]  /*3ba0*/  BRA `(.L_x_14541) ;  /* 0x0000000000087947 */ /* 0x000fea0003800000 */
.L_x_14569:
[----:B------:R0:W5:Y:S01]  /*3bb0*/  LDG.E R22, desc[UR36][R4.64] ;  /* 0x0000002404167981 */ /* 0x000162000c1e1900 */
[----:B------:R-:W-:-:S07]  /*3bc0*/  IMAD.MOV.U32 R23, RZ, RZ, RZ ;  /* 0x000000ffff177224 */ /* 0x000fce00078e00ff */
.L_x_14541:
[----:B------:R-:W-:Y:S05]  /*3bd0*/  BSYNC.RECONVERGENT B6 ;  /* 0x0000000000067941 */ /* 0x000fea0003800200 */
.L_x_14540:
[----:B------:R-:W3:Y:S01]  /*3be0*/  LDC.64 R6, c[0x0][0x390] ;  /* 0x0000e400ff067b82 */ /* 0x000ee20000000a00 */
[----:B------:R-:W-:Y:S01]  /*3bf0*/  ISETP.GE.AND P4, PT, R19, R16, PT ;  /* 0x000000101300720c */ /* 0x000fe20003f86270 */
[----:B------:R-:W-:Y:S01]  /*3c00*/  BSSY.RECONVERGENT B7, `(.L_x_14574) ;  /* 0x00002d1000077945 */ /* 0x000fe20003800200 */
[----:B012--5:R-:W-:-:S03]  /*3c10*/  ISETP.GT.U32.AND P2, PT, R24, 0x3f, PT ;  /* 0x0000003f1800780c */ /* 0x027fc60003f44070 */
[----:B------:R-:W-:Y:S01]  /*3c20*/  BSSY.RELIABLE B6, `(.L_x_14575) ;  /* 0x00001ea000067945 */ /* 0x000fe20003800100 */
[----:B---34-:R-:W-:Y:S02]  /*3c30*/  ISETP.GT.U32.AND P0, PT, R28, 0x3f, PT ;  /* 0x0000003f1c00780c */ /* 0x018fe40003f04070 */
[----:B------:R-:W-:Y:S01]  /*3c40*/  ISETP.GT.U32.AND.EX P2, PT, R25, RZ, PT, P2 ;  /* 0x000000ff1900720c */ /* 0x000fe20003f44120 */
[----:B------:R-:W0:Y:S01]  /*3c50*/  LDC.U8 R17, c[0x0][0x3b4] ;  /* 0x0000ed00ff117b82 */ /* 0x000e220000000000 */
[----:B------:R-:W-:Y:S02]  /*3c60*/  ISETP.GT.U32.AND P1, PT, R26, 0x3f, PT ;  /* 0x0000003f1a00780c */ /* 0x000fe40003f24070 */
[----:B------:R-:W-:Y:S02]  /*3c70*/  ISETP.GT.U32.AND P3, PT, R22, 0x3f, PT ;  /* 0x0000003f1600780c */ /* 0x000fe40003f64070 */
[----:B------:R-:W-:Y:S02]  /*3c80*/  ISETP.GT.U32.AND.EX P0, PT, R29, RZ, PT, P0 ;  /* 0x000000ff1d00720c */ /* 0x000fe40003f04100 */
[----:B------:R-:W-:-:S02]  /*3c90*/  ISETP.GT.U32.AND.EX P1, PT, R27, RZ, PT, P1 ;  /* 0x000000ff1b00720c */ /* 0x000fc40003f24110 */
[----:B------:R-:W-:Y:S02]  /*3ca0*/  ISETP.GT.U32.AND.EX P3, PT, R23, RZ, PT, P3 ;  /* 0x000000ff1700720c */ /* 0x000fe40003f64130 */
[C---:B------:R-:W-:Y:S02]  /*3cb0*/  SHF.L.U32 R18, R6.reuse, R24, RZ ;  /* 0x0000001806127219 */ /* 0x040fe400000006ff */
[CCC-:B------:R-:W-:Y:S02]  /*3cc0*/  SHF.L.U64.HI R8, R6.reuse, R26.reuse, R7.reuse ;  /* 0x0000001a06087219 */ /* 0x1c0fe40000010207 */
[C---:B------:R-:W-:Y:S02]  /*3cd0*/  SHF.L.U32 R9, R6.reuse, R26, RZ ;  /* 0x0000001a06097219 */ /* 0x040fe400000006ff */
[C-C-:B------:R-:W-:Y:S02]  /*3ce0*/  SHF.L.U64.HI R0, R6.reuse, R28, R7.reuse ;  /* 0x0000001c06007219 */ /* 0x140fe40000010207 */
[----:B------:R-:W-:-:S02]  /*3cf0*/  SHF.L.U64.HI R26, R6, R24, R7 ;  /* 0x00000018061a7219 */ /* 0x000fc40000010207 */
[----:B------:R-:W-:Y:S02]  /*3d00*/  SHF.L.U64.HI R7, R6, R22, R7 ;  /* 0x0000001606077219 */ /* 0x000fe40000010207 */
[----:B------:R-:W-:Y:S02]  /*3d10*/  SEL R18, R18, RZ, !P2 ;  /* 0x000000ff12127207 */ /* 0x000fe40005000000 */
[C---:B------:R-:W-:Y:S02]  /*3d20*/  SHF.L.U32 R3, R6.reuse, R28, RZ ;  /* 0x0000001c06037219 */ /* 0x040fe400000006ff */
[----:B------:R-:W-:Y:S02]  /*3d30*/  SHF.L.U32 R22, R6, R22, RZ ;  /* 0x0000001606167219 */ /* 0x000fe400000006ff */
[----:B------:R-:W-:Y:S01]  /*3d40*/  SEL R27, R26, RZ, !P2 ;  /* 0x000000ff1a1b7207 */ /* 0x000fe20005000000 */
[----:B------:R-:W-:Y:S01]  /*3d50*/  IMAD.MOV.U32 R26, RZ, RZ, R18 ;  /* 0x000000ffff1a7224 */ /* 0x000fe200078e0012 */
[----:B------:R-:W-:-:S02]  /*3d60*/  SEL R3, R3, RZ, !P0 ;  /* 0x000000ff03037207 */ /* 0x000fc40004000000 */
[----:B------:R-:W-:Y:S02]  /*3d70*/  SEL R22, R22, RZ, !P3 ;  /* 0x000000ff16167207 */ /* 0x000fe40005800000 */
[----:B------:R-:W-:Y:S02]  /*3d80*/  SEL R23, R7, RZ, !P3 ;  /* 0x000000ff07177207 */ /* 0x000fe40005800000 */
        /* <DEDUP_REMOVED lines=27> */
.L_x_14580:
[----:B------:R0:W-:Y:S01]  /*3f40*/  STG.E.U8 desc[UR36][R8.64], R3 ;  /* 0x0000000308007986 */ /* 0x0001e2000c101124 */
[----:B------:R-:W-:Y:S05]  /*3f50*/  BRA `(.L_x_14582) ;  /* 0x0000000c00307947 */ /* 0x000fea0003800000 */
.L_x_14579:
        /* <DEDUP_REMOVED lines=8> */
.L_x_14584:
[----:B------:R0:W-:Y:S01]  /*3fe0*/  STG.E desc[UR36][R8.64], R3 ;  /* 0x0000000308007986 */ /* 0x0001e2000c101924 */
[----:B------:R-:W-:Y:S05]  /*3ff0*/  BRA `(.L_x_14582) ;  /* 0x0000000c00087947 */ /* 0x000fea0003800000 */
.L_x_14583:
[----:B------:R0:W-:Y:S01]  /*4000*/  STG.E.U16 desc[UR36][R8.64], R3 ;  /* 0x0000000308007986 */ /* 0x0001e2000c101524 */
[----:B------:R-:W-:Y:S05]  /*4010*/  BRA `(.L_x_14582) ;  /* 0x0000000c00007947 */ /* 0x000fea0003800000 */
.L_x_14578:
        /* <DEDUP_REMOVED lines=9> */
.L_x_14586:
[----:B------:R-:W0:Y:S02]  /*40b0*/  I2F.S64 R0, R4 ;  /* 0x0000000400007312 */ /* 0x000e240000301400 */
[----:B0-----:R-:W-:-:S05]  /*40c0*/  F2FP.F16.F32.PACK_AB R0, RZ, R0 ;  /* 0x00000000ff00723e */ /* 0x001fca00000000ff */
[----:B------:R0:W-:Y:S01]  /*40d0*/  STG.E.U16 desc[UR36][R8.64], R0 ;  /* 0x0000000008007986 */ /* 0x0001e2000c101524 */
[----:B------:R-:W-:Y:S05]  /*40e0*/  BRA `(.L_x_14582) ;  /* 0x0000000800cc7947 */ /* 0x000fea0003800000 */
.L_x_14585:
        /* <DEDUP_REMOVED lines=10> */
.L_x_14588:
[----:B------:R-:W0:Y:S02]  /*4190*/  I2F.S64 R4, R4 ;  /* 0x0000000400047312 */ /* 0x000e240000301400 */
[----:B0-----:R-:W-:-:S04]  /*41a0*/  F2FP.F16.F32.PACK_AB R3, RZ, R4 ;  /* 0x00000004ff03723e */ /* 0x001fc800000000ff */
[----:B------:R-:W-:-:S05]  /*41b0*/  PRMT R3, R3, 0x5410, RZ ;  /* 0x0000541003037816 */ /* 0x000fca00000000ff */
[----:B------:R0:W-:Y:S01]  /*41c0*/  STG.E desc[UR36][R8.64], R3 ;  /* 0x0000000308007986 */ /* 0x0001e2000c101924 */
[----:B------:R-:W-:Y:S05]  /*41d0*/  BRA `(.L_x_14582) ;  /* 0x0000000800907947 */ /* 0x000fea0003800000 */
.L_x_14587:
[----:B------:R-:W0:Y:S02]  /*41e0*/  I2F.F64.S64 R4, R4 ;  /* 0x0000000400047312 */ /* 0x000e240000301c00 */
[----:B0-----:R0:W-:Y:S01]  /*41f0*/  STG.E.64 desc[UR36][R8.64], R4 ;  /* 0x0000000408007986 */ /* 0x0011e2000c101b24 */
[----:B------:R-:W-:Y:S05]  /*4200*/  BRA `(.L_x_14582) ;  /* 0x0000000800847947 */ /* 0x000fea0003800000 */
.L_x_14577:
        /* <DEDUP_REMOVED lines=13> */
.L_x_14591:
[----:B------:R-:W0:Y:S01]  /*42e0*/  I2F.F64.S64 R4, R4 ;  /* 0x0000000400047312 */ /* 0x000e220000301c00 */
[----:B------:R-:W-:-:S05]  /*42f0*/  CS2R R6, SRZ ;  /* 0x0000000000067805 */ /* 0x000fca000001ff00 */
[----:B0-----:R3:W-:Y:S01]  /*4300*/  STG.E.128 desc[UR36][R8.64], R4 ;  /* 0x0000000408007986 */ /* 0x0017e2000c101d24 */
[----:B------:R-:W-:Y:S05]  /*4310*/  BRA `(.L_x_14582) ;  /* 0x0000000800407947 */ /* 0x000fea0003800000 */
.L_x_14590:
        /* <DEDUP_REMOVED lines=19> */
.L_x_14595:
[----:B------:R-:W-:Y:S05]  /*4450*/  BSYNC.RECONVERGENT B0 ;  /* 0x0000000000007941 */ /* 0x000fea0003800200 */
.L_x_14594:
[----:B------:R-:W-:-:S05]  /*4460*/  LOP3.LUT R7, R0, 0x80, R7, 0xf8, !PT ;  /* 0x0000008000077812 */ /* 0x000fca00078ef807 */
[----:B------:R2:W-:Y:S01]  /*4470*/  STG.E.U8 desc[UR36][R8.64], R7 ;  /* 0x0000000708007986 */ /* 0x0005e2000c101124 */
[----:B------:R-:W-:Y:S05]  /*4480*/  BRA `(.L_x_14582) ;  /* 0x0000000400e47947 */ /* 0x000fea0003800000 */
.L_x_14593:
        /* <DEDUP_REMOVED lines=15> */
.L_x_14597:
[----:B------:R-:W-:Y:S05]  /*4580*/  BSYNC.RECONVERGENT B0 ;  /* 0x0000000000007941 */ /* 0x000fea0003800200 */
.L_x_14596:
[----:B------:R-:W-:-:S05]  /*4590*/  LOP3.LUT R7, R0, 0x80, R7, 0xf8, !PT ;  /* 0x0000008000077812 */ /* 0x000fca00078ef807 */
[----:B------:R1:W-:Y:S01]  /*45a0*/  STG.E.U8 desc[UR36][R8.64], R7 ;  /* 0x0000000708007986 */ /* 0x0003e2000c101124 */
[----:B------:R-:W-:Y:S05]  /*45b0*/  BRA `(.L_x_14582) ;  /* 0x0000000400987947 */ /* 0x000fea0003800000 */
.L_x_14592:
[----:B------:R-:W0:Y:S02]  /*45c0*/  I2F.S64 R0, R4 ;  /* 0x0000000400007312 */ /* 0x000e240000301400 */
[----:B0-----:R-:W-:-:S05]  /*45d0*/  F2FP.BF16.F32.PACK_AB R0, RZ, R0 ;  /* 0x00000000ff00723e */ /* 0x001fca00000010ff */
[----:B------:R0:W-:Y:S01]  /*45e0*/  STG.E.U16 desc[UR36][R8.64], R0 ;  /* 0x0000000008007986 */ /* 0x0001e2000c101524 */
[----:B------:R-:W-:Y:S05]  /*45f0*/  BRA `(.L_x_14582) ;  /* 0x0000000400887947 */ /* 0x000fea0003800000 */
.L_x_14589:
        /* <DEDUP_REMOVED lines=10> */
.L_x_14600:
        /* <DEDUP_REMOVED lines=13> */
.L_x_14603:
[----:B------:R-:W-:-:S04]  /*4770*/  SHF.R.U32.HI R0, RZ, 0x14, R5 ;  /* 0x00000014ff007819 */ /* 0x000fc80000011605 */
[----:B------:R-:W-:-:S04]  /*4780*/  LOP3.LUT R0, R0, 0x1, RZ, 0xc0, !PT ;  /* 0x0000000100007812 */ /* 0x000fc800078ec0ff */
[----:B------:R-:W-:-:S04]  /*4790*/  IADD3 R0, PT, PT, R5, 0x487ffff, R0 ;  /* 0x0487ffff05007810 */ /* 0x000fc80007ffe000 */
[----:B------:R-:W-:-:S04]  /*47a0*/  SHF.R.U32.HI R0, RZ, 0x14, R0 ;  /* 0x00000014ff007819 */ /* 0x000fc80000011600 */
[----:B------:R-:W-:-:S07]  /*47b0*/  LOP3.LUT R3, R0, 0xff, RZ, 0xc0, !PT ;  /* 0x000000ff00037812 */ /* 0x000fce00078ec0ff */
.L_x_14604:
[----:B------:R-:W-:-:S04]  /*47c0*/  SHF.R.U32.HI R0, RZ, 0x18, R5 ;  /* 0x00000018ff007819 */ /* 0x000fc80000011605 */
[----:B------:R-:W-:-:S07]  /*47d0*/  LOP3.LUT R0, R3, 0x80, R0, 0xf8, !PT ;  /* 0x0000008003007812 */ /* 0x000fce00078ef800 */
.L_x_14602:
[----:B------:R-:W-:Y:S05]  /*47e0*/  BSYNC.RECONVERGENT B0 ;  /* 0x0000000000007941 */ /* 0x000fea0003800200 */
.L_x_14601:
[----:B------:R0:W-:Y:S01]  /*47f0*/  STG.E.U8 desc[UR36][R8.64], R0 ;  /* 0x0000000008007986 */ /* 0x0001e2000c101124 */
[----:B------:R-:W-:Y:S05]  /*4800*/  BRA `(.L_x_14582) ;  /* 0x0000000400047947 */ /* 0x000fea0003800000 */
.L_x_14599:
        /* <DEDUP_REMOVED lines=13> */
.L_x_14607:
[----:B------:R-:W-:-:S04]  /*48e0*/  SHF.R.U32.HI R0, RZ, 0x15, R5 ;  /* 0x00000015ff007819 */ /* 0x000fc80000011605 */
[----:B------:R-:W-:-:S04]  /*48f0*/  LOP3.LUT R0, R0, 0x1, RZ, 0xc0, !PT ;  /* 0x0000000100007812 */ /* 0x000fc800078ec0ff */
[----:B------:R-:W-:-:S04]  /*4900*/  IADD3 R0, PT, PT, R5, 0x88fffff, R0 ;  /* 0x088fffff05007810 */ /* 0x000fc80007ffe000 */
[----:B------:R-:W-:-:S04]  /*4910*/  SHF.R.U32.HI R0, RZ, 0x15, R0 ;  /* 0x00000015ff007819 */ /* 0x000fc80000011600 */
[----:B------:R-:W-:-:S07]  /*4920*/  LOP3.LUT R3, R0, 0xff, RZ, 0xc0, !PT ;  /* 0x000000ff00037812 */ /* 0x000fce00078ec0ff */
.L_x_14608:
[----:B------:R-:W-:-:S04]  /*4930*/  SHF.R.U32.HI R0, RZ, 0x18, R5 ;  /* 0x00000018ff007819 */ /* 0x000fc80000011605 */
[----:B------:R-:W-:-:S07]  /*4940*/  LOP3.LUT R0, R3, 0x80, R0, 0xf8, !PT ;  /* 0x0000008003007812 */ /* 0x000fce00078ef800 */
.L_x_14606:
[----:B------:R-:W-:Y:S05]  /*4950*/  BSYNC.RECONVERGENT B0 ;  /* 0x0000000000007941 */ /* 0x000fea0003800200 */
.L_x_14605:
[----:B------:R0:W-:Y:S01]  /*4960*/  STG.E.U8 desc[UR36][R8.64], R0 ;  /* 0x0000000008007986 */ /* 0x0001e2000c101124 */
[----:B------:R-:W-:Y:S05]  /*4970*/  BRA `(.L_x_14582) ;  /* 0x0000000000a87947 */ /* 0x000fea0003800000 */
.L_x_14598:
[----:B------:R-:W-:-:S13]  /*4980*/  ISETP.NE.AND P0, PT, R0, 0x1c, PT ;  /* 0x0000001c0000780c */ /* 0x000fda0003f05270 */
[----:B------:R-:W-:Y:S05]  /*4990*/  @!P0 BRA `(.L_x_14609) ;  /* 0x00000000009c8947 */ /* 0x000fea0003800000 */
[----:B------:R-:W-:-:S13]  /*49a0*/  ISETP.NE.AND P0, PT, R0, 0x1d, PT ;  /* 0x0000001d0000780c */ /* 0x000fda0003f05270 */
[----:B------:R-:W-:Y:S05]  /*49b0*/  @!P0 BRA `(.L_x_14610) ;  /* 0x00000000008c8947 */ /* 0x000fea0003800000 */
[----:B------:R-:W-:-:S13]  /*49c0*/  ISETP.NE.AND P0, PT, R0, 0x2c, PT ;  /* 0x0000002c0000780c */ /* 0x000fda0003f05270 */
[----:B------:R-:W-:Y:S05]  /*49d0*/  @!P0 BRA `(.L_x_14611) ;  /* 0x0000000000448947 */ /* 0x000fea0003800000 */
.L_x_14581:
        /* <DEDUP_REMOVED lines=16> */
.L_x_14612:
[----:B------:R-:W-:Y:S05]  /*4ae0*/  BRA `(.L_x_14582) ;  /* 0x00000000004c7947 */ /* 0x000fea0003800000 */
.L_x_14611:
        /* <DEDUP_REMOVED lines=16> */
.L_x_14610:
[----:B------:R0:W-:Y:S01]  /*4bf0*/  STG.E.64 desc[UR36][R8.64], R4 ;  /* 0x0000000408007986 */ /* 0x0001e2000c101b24 */
[----:B------:R-:W-:Y:S05]  /*4c00*/  BRA `(.L_x_14582) ;  /* 0x0000000000047947 */ /* 0x000fea0003800000 */
.L_x_14609:
[----:B------:R0:W-:Y:S02]  /*4c10*/  STG.E desc[UR36][R8.64], R3 ;  /* 0x0000000308007986 */ /* 0x0001e4000c101924 */
.L_x_14582:
        /* <DEDUP_REMOVED lines=23> */
.L_x_14617:
[----:B------:R0:W-:Y:S01]  /*4d90*/  STG.E.U8 desc[UR36][R8.64], R24 ;  /* 0x0000001808007986 */ /* 0x0001e2000c101124 */
[----:B------:R-:W-:Y:S05]  /*4da0*/  BRA `(.L_x_14619) ;  /* 0x0000000c00347947 */ /* 0x000fea0003800000 */
.L_x_14616:
        /* <DEDUP_REMOVED lines=8> */
.L_x_14621:
[----:B------:R3:W-:Y:S01]  /*4e30*/  STG.E desc[UR36][R8.64], R24 ;  /* 0x0000001808007986 */ /* 0x0007e2000c101924 */
[----:B------:R-:W-:Y:S05]  /*4e40*/  BRA `(.L_x_14619) ;  /* 0x0000000c000c7947 */ /* 0x000fea0003800000 */
.L_x_14620:
[----:B------:R2:W-:Y:S01]  /*4e50*/  STG.E.U16 desc[UR36][R8.64], R24 ;  /* 0x0000001808007986 */ /* 0x0005e2000c101524 */
[----:B------:R-:W-:Y:S05]  /*4e60*/  BRA `(.L_x_14619) ;  /* 0x0000000c00047947 */ /* 0x000fea0003800000 */
.L_x_14615:
        /* <DEDUP_REMOVED lines=9> */
.L_x_14623:
[----:B------:R-:W0:Y:S02]  /*4f00*/  I2F.S64 R0, R28 ;  /* 0x0000001c00007312 */ /* 0x000e240000301400 */
[----:B0-----:R-:W-:-:S05]  /*4f10*/  F2FP.F16.F32.PACK_AB R0, RZ, R0 ;  /* 0x00000000ff00723e */ /* 0x001fca00000000ff */
[----:B------:R0:W-:Y:S01]  /*4f20*/  STG.E.U16 desc[UR36][R8.64], R0 ;  /* 0x0000000008007986 */ /* 0x0001e2000c101524 */
[----:B------:R-:W-:Y:S05]  /*4f30*/  BRA `(.L_x_14619) ;  /* 0x0000000800d07947 */ /* 0x000fea0003800000 */
.L_x_14622:
        /* <DEDUP_REMOVED lines=10> */
.L_x_14625:
[----:B------:R-:W0:Y:S02]  /*4fe0*/  I2F.S64 R28, R28 ;  /* 0x0000001c001c7312 */ /* 0x000e240000301400 */
[----:B0-----:R-:W-:-:S04]  /*4ff0*/  F2FP.F16.F32.PACK_AB R3, RZ, R28 ;  /* 0x0000001cff03723e */ /* 0x001fc800000000ff */
[----:B------:R-:W-:-:S05]  /*5000*/  PRMT R3, R3, 0x5410, RZ ;  /* 0x0000541003037816 */ /* 0x000fca00000000ff */
[----:B------:R0:W-:Y:S01]  /*5010*/  STG.E desc[UR36][R8.64], R3 ;  /* 0x0000000308007986 */ /* 0x0001e2000c101924 */
[----:B------:R-:W-:Y:S05]  /*5020*/  BRA `(.L_x_14619) ;  /* 0x0000000800947947 */ /* 0x000fea0003800000 */
.L_x_14624:
[----:B------:R-:W0:Y:S02]  /*5030*/  I2F.F64.S64 R28, R28 ;  /* 0x0000001c001c7312 */ /* 0x000e240000301c00 */
[----:B0-----:R0:W-:Y:S01]  /*5040*/  STG.E.64 desc[UR36][R8.64], R28 ;  /* 0x0000001c08007986 */ /* 0x0011e2000c101b24 */
[----:B------:R-:W-:Y:S05]  /*5050*/  BRA `(.L_x_14619) ;  /* 0x0000000800887947 */ /* 0x000fea0003800000 */
.L_x_14614:
        /* <DEDUP_REMOVED lines=12> */
.L_x_14629:
        /* <DEDUP_REMOVED lines=17> */
.L_x_14632:
[----:B------:R-:W-:-:S04]  /*5230*/  SHF.R.U32.HI R3, RZ, 0x18, R29 ;  /* 0x00000018ff037819 */ /* 0x000fc8000001161d */
[----:B------:R-:W-:-:S04]  /*5240*/  LOP3.LUT R0, R0, 0x80, R3, 0xf8, !PT ;  /* 0x0000008000007812 */ /* 0x000fc800078ef803 */
[----:B------:R-:W-:-:S07]  /*5250*/  PRMT R4, R0, 0x7610, R4 ;  /* 0x0000761000047816 */ /* 0x000fce0000000004 */
.L_x_14631:
[----:B------:R-:W-:Y:S05]  /*5260*/  BSYNC.RECONVERGENT B0 ;  /* 0x0000000000007941 */ /* 0x000fea0003800200 */
.L_x_14630:
[----:B------:R0:W-:Y:S01]  /*5270*/  STG.E.U8 desc[UR36][R8.64], R4 ;  /* 0x0000000408007986 */ /* 0x0001e2000c101124 */
[----:B------:R-:W-:Y:S05]  /*5280*/  BRA `(.L_x_14619) ;  /* 0x0000000400fc7947 */ /* 0x000fea0003800000 */
.L_x_14628:
        /* <DEDUP_REMOVED lines=17> */
.L_x_14635:
[----:B------:R-:W-:-:S04]  /*53a0*/  SHF.R.U32.HI R3, RZ, 0x18, R29 ;  /* 0x00000018ff037819 */ /* 0x000fc8000001161d */
[----:B------:R-:W-:-:S04]  /*53b0*/  LOP3.LUT R0, R0, 0x80, R3, 0xf8, !PT ;  /* 0x0000008000007812 */ /* 0x000fc800078ef803 */
[----:B------:R-:W-:-:S07]  /*53c0*/  PRMT R4, R0, 0x7610, R4 ;  /* 0x0000761000047816 */ /* 0x000fce0000000004 */
.L_x_14634:
[----:B------:R-:W-:Y:S05]  /*53d0*/  BSYNC.RECONVERGENT B0 ;  /* 0x0000000000007941 */ /* 0x000fea0003800200 */
.L_x_14633:
[----:B------:R0:W-:Y:S01]  /*53e0*/  STG.E.U8 desc[UR36][R8.64], R4 ;  /* 0x0000000408007986 */ /* 0x0001e2000c101124 */
[----:B------:R-:W-:Y:S05]  /*53f0*/  BRA `(.L_x_14619) ;  /* 0x0000000400a07947 */ /* 0x000fea0003800000 */
.L_x_14627:
        /* <DEDUP_REMOVED lines=22> */
.L_x_14637:
[----:B------:R0:W-:Y:S01]  /*5560*/  STG.E.64 desc[UR36][R8.64], R28 ;  /* 0x0000001c08007986 */ /* 0x0001e2000c101b24 */
[----:B------:R-:W-:Y:S05]  /*5570*/  BRA `(.L_x_14619) ;  /* 0x0000000400407947 */ /* 0x000fea0003800000 */
.L_x_14636:
[----:B------:R0:W-:Y:S01]  /*5580*/  STG.E desc[UR36][R8.64], R24 ;  /* 0x0000001808007986 */ /* 0x0001e2000c101924 */
[----:B------:R-:W-:Y:S05]  /*5590*/  BRA `(.L_x_14619) ;  /* 0x0000000400387947 */ /* 0x000fea0003800000 */
.L_x_14626:
        /* <DEDUP_REMOVED lines=11> */
.L_x_14639:
[----:B------:R-:W0:Y:S01]  /*5650*/  I2F.F64.S64 R4, R28 ;  /* 0x0000001c00047312 */ /* 0x000e220000301c00 */
[----:B------:R-:W-:-:S05]  /*5660*/  CS2R R6, SRZ ;  /* 0x0000000000067805 */ /* 0x000fca000001ff00 */
[----:B0-----:R0:W-:Y:S01]  /*5670*/  STG.E.128 desc[UR36][R8.64], R4 ;  /* 0x0000000408007986 */ /* 0x0011e2000c101d24 */
[----:B------:R-:W-:Y:S05]  /*5680*/  BRA `(.L_x_14619) ;  /* 0x0000000000fc7947 */ /* 0x000fea0003800000 */
.L_x_14638:
[----:B------:R-:W-:-:S13]  /*5690*/  ISETP.NE.AND P0, PT, R0, 0xf, PT ;  /* 0x0000000f0000780c */ /* 0x000fda0003f05270 */
[----:B------:R-:W-:Y:S05]  /*56a0*/  @!P0 BRA `(.L_x_14640) ;  /* 0x0000000000e88947 */ /* 0x000fea0003800000 */
[----:B------:R-:W-:-:S13]  /*56b0*/  ISETP.NE.AND P0, PT, R0, 0x17, PT ;  /* 0x000000170000780c */ /* 0x000fda0003f05270 */
[----:B------:R-:W-:Y:S05]  /*56c0*/  @!P0 BRA `(.L_x_14641) ;  /* 0x0000000000908947 */ /* 0x000fea0003800000 */
[----:B------:R-:W-:-:S13]  /*56d0*/  ISETP.NE.AND P0, PT, R0, 0x18, PT ;  /* 0x000000180000780c */ /* 0x000fda0003f05270 */
[----:B------:R-:W-:Y:S05]  /*56e0*/  @!P0 BRA `(.L_x_14642) ;  /* 0x0000000000448947 */ /* 0x000fea0003800000 */
.L_x_14618:
        /* <DEDUP_REMOVED lines=16> */
.L_x_14643:
[----:B------:R-:W-:Y:S05]  /*57f0*/  BRA `(.L_x_14619) ;  /* 0x0000000000a07947 */ /* 0x000fea0003800000 */
.L_x_14642:
        /* <DEDUP_REMOVED lines=13> */
.L_x_14645:
[----:B------:R-:W-:Y:S05]  /*58d0*/  BSYNC.RECONVERGENT B0 ;  /* 0x0000000000007941 */ /* 0x000fea0003800200 */
.L_x_14644:
[----:B------:R-:W-:-:S05]  /*58e0*/  LOP3.LUT R3, R0, 0x80, R3, 0xf8, !PT ;  /* 0x0000008000037812 */ /* 0x000fca00078ef803 */
[----:B------:R0:W-:Y:S01]  /*58f0*/  STG.E.U8 desc[UR36][R8.64], R3 ;  /* 0x0000000308007986 */ /* 0x0001e2000c101124 */
[----:B------:R-:W-:Y:S05]  /*5900*/  BRA `(.L_x_14619) ;  /* 0x00000000005c7947 */ /* 0x000fea0003800000 */
.L_x_14641:
        /* <DEDUP_REMOVED lines=12> */
.L_x_14647:
[----:B------:R-:W-:Y:S01]  /*59d0*/  IMAD.MOV.U32 R0, RZ, RZ, 0x7f ;  /* 0x0000007fff007424 */ /* 0x000fe200078e00ff */
[----:B------:R-:W-:-:S04]  /*59e0*/  ISETP.GT.U32.AND P0, PT, R3, 0x7f800000, PT ;  /* 0x7f8000000300780c */ /* 0x000fc80003f04070 */
[----:B------:R-:W-:-:S09]  /*59f0*/  SEL R0, R0, 0x7c, P0 ;  /* 0x0000007c00007807 */ /* 0x000fd20000000000 */
.L_x_14648:
[----:B------:R-:W-:Y:S05]  /*5a00*/  BSYNC.RECONVERGENT B0 ;  /* 0x0000000000007941 */ /* 0x000fea0003800200 */
.L_x_14646:
[----:B------:R-:W-:-:S04]  /*5a10*/  SHF.R.U32.HI R3, RZ, 0x18, R29 ;  /* 0x00000018ff037819 */ /* 0x000fc8000001161d */
[----:B------:R-:W-:-:S05]  /*5a20*/  LOP3.LUT R3, R0, 0x80, R3, 0xf8, !PT ;  /* 0x0000008000037812 */ /* 0x000fca00078ef803 */
[----:B------:R0:W-:Y:S01]  /*5a30*/  STG.E.U8 desc[UR36][R8.64], R3 ;  /* 0x0000000308007986 */ /* 0x0001e2000c101124 */
[----:B------:R-:W-:Y:S05]  /*5a40*/  BRA `(.L_x_14619) ;  /* 0x00000000000c7947 */ /* 0x000fea0003800000 */
.L_x_14640:
[----:B------:R-:W0:Y:S02]  /*5a50*/  I2F.S64 R0, R28 ;  /* 0x0000001c00007312 */ /* 0x000e240000301400 */
[----:B0-----:R-:W-:-:S05]  /*5a60*/  F2FP.BF16.F32.PACK_AB R0, RZ, R0 ;  /* 0x00000000ff00723e */ /* 0x001fca00000010ff */
[----:B------:R0:W-:Y:S02]  /*5a70*/  STG.E.U16 desc[UR36][R8.64], R0 ;  /* 0x0000000008007986 */ /* 0x0001e4000c101524 */
.L_x_14619:
[----:B------:R-:W-:-:S07]  /*5a80*/  VIADD R19, R19, 0x80 ;  /* 0x0000008013137836 */ /* 0x000fce0000000000 */
.L_x_14576:
[----:B------:R-:W-:-:S13]  /*5a90*/  ISETP.GE.AND P0, PT, R19, R16, PT ;  /* 0x000000101300720c */ /* 0x000fda0003f06270 */
[----:B------:R-:W-:Y:S05]  /*5aa0*/  @P0 BREAK.RELIABLE B6 ;  /* 0x0000000000060942 */ /* 0x000fea0003800100 */
[----:B------:R-:W-:Y:S05]  /*5ab0*/  @P0 BRA `(.L_x_14613) ;  /* 0x0000000c00940947 */ /* 0x000fea0003800000 */
[----:B------:R-:W-:Y:S05]  /*5ac0*/  BSYNC.RELIABLE B6 ;  /* 0x0000000000067941 */ /* 0x000fea0003800100 */
.L_x_14575:
        /* <DEDUP_REMOVED lines=20> */
.L_x_14652:
[----:B------:R0:W-:Y:S01]  /*5c10*/  STG.E.U8 desc[UR36][R8.64], R18 ;  /* 0x0000001208007986 */ /* 0x0001e2000c101124 */
[----:B------:R-:W-:Y:S05]  /*5c20*/  BRA `(.L_x_14654) ;  /* 0x0000000c00347947 */ /* 0x000fea0003800000 */
.L_x_14651:
        /* <DEDUP_REMOVED lines=8> */
.L_x_14656:
[----:B------:R0:W-:Y:S01]  /*5cb0*/  STG.E desc[UR36][R8.64], R18 ;  /* 0x0000001208007986 */ /* 0x0001e2000c101924 */
[----:B------:R-:W-:Y:S05]  /*5cc0*/  BRA `(.L_x_14654) ;  /* 0x0000000c000c7947 */ /* 0x000fea0003800000 */
.L_x_14655:
[----:B------:R0:W-:Y:S01]  /*5cd0*/  STG.E.U16 desc[UR36][R8.64], R18 ;  /* 0x0000001208007986 */ /* 0x0001e2000c101524 */
[----:B------:R-:W-:Y:S05]  /*5ce0*/  BRA `(.L_x_14654) ;  /* 0x0000000c00047947 */ /* 0x000fea0003800000 */
.L_x_14650:
        /* <DEDUP_REMOVED lines=9> */
.L_x_14658:
[----:B------:R-:W0:Y:S02]  /*5d80*/  I2F.S64 R0, R26 ;  /* 0x0000001a00007312 */ /* 0x000e240000301400 */
[----:B0-----:R-:W-:-:S05]  /*5d90*/  F2FP.F16.F32.PACK_AB R0, RZ, R0 ;  /* 0x00000000ff00723e */ /* 0x001fca00000000ff */
[----:B------:R0:W-:Y:S01]  /*5da0*/  STG.E.U16 desc[UR36][R8.64], R0 ;  /* 0x0000000008007986 */ /* 0x0001e2000c101524 */
[----:B------:R-:W-:Y:S05]  /*5db0*/  BRA `(.L_x_14654) ;  /* 0x0000000800d07947 */ /* 0x000fea0003800000 */
.L_x_14657:
        /* <DEDUP_REMOVED lines=10> */
.L_x_14660:
[----:B------:R-:W0:Y:S02]  /*5e60*/  I2F.S64 R26, R26 ;  /* 0x0000001a001a7312 */ /* 0x000e240000301400 */
[----:B0-----:R-:W-:-:S04]  /*5e70*/  F2FP.F16.F32.PACK_AB R3, RZ, R26 ;  /* 0x0000001aff03723e */ /* 0x001fc800000000ff */
[----:B------:R-:W-:-:S05]  /*5e80*/  PRMT R3, R3, 0x5410, RZ ;  /* 0x0000541003037816 */ /* 0x000fca00000000ff */
[----:B------:R0:W-:Y:S01]  /*5e90*/  STG.E desc[UR36][R8.64], R3 ;  /* 0x0000000308007986 */ /* 0x0001e2000c101924 */
[----:B------:R-:W-:Y:S05]  /*5ea0*/  BRA `(.L_x_14654) ;  /* 0x0000000800947947 */ /* 0x000fea0003800000 */
.L_x_14659:
[----:B------:R-:W0:Y:S02]  /*5eb0*/  I2F.F64.S64 R26, R26 ;  /* 0x0000001a001a7312 */ /* 0x000e240000301c00 */
[----:B0-----:R0:W-:Y:S01]  /*5ec0*/  STG.E.64 desc[UR36][R8.64], R26 ;  /* 0x0000001a08007986 */ /* 0x0011e2000c101b24 */
[----:B------:R-:W-:Y:S05]  /*5ed0*/  BRA `(.L_x_14654) ;  /* 0x0000000800887947 */ /* 0x000fea0003800000 */
.L_x_14649:
        /* <DEDUP_REMOVED lines=12> */
.L_x_14664:
        /* <DEDUP_REMOVED lines=17> */
.L_x_14667:
[----:B------:R-:W-:-:S04]  /*60b0*/  SHF.R.U32.HI R3, RZ, 0x18, R27 ;  /* 0x00000018ff037819 */ /* 0x000fc8000001161b */
[----:B------:R-:W-:-:S04]  /*60c0*/  LOP3.LUT R0, R0, 0x80, R3, 0xf8, !PT ;  /* 0x0000008000007812 */ /* 0x000fc800078ef803 */
[----:B------:R-:W-:-:S07]  /*60d0*/  PRMT R4, R0, 0x7610, R4 ;  /* 0x0000761000047816 */ /* 0x000fce0000000004 */
.L_x_14666:
[----:B------:R-:W-:Y:S05]  /*60e0*/  BSYNC.RECONVERGENT B0 ;  /* 0x0000000000007941 */ /* 0x000fea0003800200 */
.L_x_14665:
[----:B------:R0:W-:Y:S01]  /*60f0*/  STG.E.U8 desc[UR36][R8.64], R4 ;  /* 0x0000000408007986 */ /* 0x0001e2000c101124 */
[----:B------:R-:W-:Y:S05]  /*6100*/  BRA `(.L_x_14654) ;  /* 0x0000000400fc7947 */ /* 0x000fea0003800000 */
.L_x_14663:
        /* <DEDUP_REMOVED lines=17> */
.L_x_14670:
[----:B------:R-:W-:-:S04]  /*6220*/  SHF.R.U32.HI R3, RZ, 0x18, R27 ;  /* 0x00000018ff037819 */ /* 0x000fc8000001161b */
[----:B------:R-:W-:-:S04]  /*6230*/  LOP3.LUT R0, R0, 0x80, R3, 0xf8, !PT ;  /* 0x0000008000007812 */ /* 0x000fc800078ef803 */
[----:B------:R-:W-:-:S07]  /*6240*/  PRMT R4, R0, 0x7610, R4 ;  /* 0x0000761000047816 */ /* 0x000fce0000000004 */
.L_x_14669:
[----:B------:R-:W-:Y:S05]  /*6250*/  BSYNC.RECONVERGENT B0 ;  /* 0x0000000000007941 */ /* 0x000fea0003800200 */
.L_x_14668:
[----:B------:R0:W-:Y:S01]  /*6260*/  STG.E.U8 desc[UR36][R8.64], R4 ;  /* 0x0000000408007986 */ /* 0x0001e2000c101124 */
[----:B------:R-:W-:Y:S05]  /*6270*/  BRA `(.L_x_14654) ;  /* 0x0000000400a07947 */ /* 0x000fea0003800000 */
.L_x_14662:
        /* <DEDUP_REMOVED lines=22> */
.L_x_14672:
[----:B------:R0:W-:Y:S01]  /*63e0*/  STG.E.64 desc[UR36][R8.64], R26 ;  /* 0x0000001a08007986 */ /* 0x0001e2000c101b24 */
[----:B------:R-:W-:Y:S05]  /*63f0*/  BRA `(.L_x_14654) ;  /* 0x0000000400407947 */ /* 0x000fea0003800000 */
.L_x_14671:
[----:B------:R0:W-:Y:S01]  /*6400*/  STG.E desc[UR36][R8.64], R18 ;  /* 0x0000001208007986 */ /* 0x0001e2000c101924 */
[----:B------:R-:W-:Y:S05]  /*6410*/  BRA `(.L_x_14654) ;  /* 0x0000000400387947 */ /* 0x000fea0003800000 */
.L_x_14661:
        /* <DEDUP_REMOVED lines=11> */
.L_x_14674:
[----:B------:R-:W0:Y:S01]  /*64d0*/  I2F.F64.S64 R4, R26 ;  /* 0x0000001a00047312 */ /* 0x000e220000301c00 */
[----:B------:R-:W-:-:S05]  /*64e0*/  CS2R R6, SRZ ;  /* 0x0000000000067805 */ /* 0x000fca000001ff00 */
[----:B0-----:R4:W-:Y:S01]  /*64f0*/  STG.E.128 desc[UR36][R8.64], R4 ;  /* 0x0000000408007986 */ /* 0x0019e2000c101d24 */
[----:B------:R-:W-:Y:S05]  /*6500*/  BRA `(.L_x_14654) ;  /* 0x0000000000fc7947 */ /* 0x000fea0003800000 */
.L_x_14673:
[----:B------:R-:W-:-:S13]  /*6510*/  ISETP.NE.AND P0, PT, R0, 0xf, PT ;  /* 0x0000000f0000780c */ /* 0x000fda0003f05270 */
[----:B------:R-:W-:Y:S05]  /*6520*/  @!P0 BRA `(.L_x_14675) ;  /* 0x0000000000e88947 */ /* 0x000fea0003800000 */
[----:B------:R-:W-:-:S13]  /*6530*/  ISETP.NE.AND P0, PT, R0, 0x17, PT ;  /* 0x000000170000780c */ /* 0x000fda0003f05270 */
[----:B------:R-:W-:Y:S05]  /*6540*/  @!P0 BRA `(.L_x_14676) ;  /* 0x0000000000908947 */ /* 0x000fea0003800000 */
[----:B------:R-:W-:-:S13]  /*6550*/  ISETP.NE.AND P0, PT, R0, 0x18, PT ;  /* 0x000000180000780c */ /* 0x000fda0003f05270 */
[----:B------:R-:W-:Y:S05]  /*6560*/  @!P0 BRA `(.L_x_14677) ;  /* 0x0000000000448947 */ /* 0x000fea0003800000 */
.L_x_14653:
        /* <DEDUP_REMOVED lines=16> */
.L_x_14678:
[----:B------:R-:W-:Y:S05]  /*6670*/  BRA `(.L_x_14654) ;  /* 0x0000000000a07947 */ /* 0x000fea0003800000 */
.L_x_14677:
        /* <DEDUP_REMOVED lines=13> */
.L_x_14680:
[----:B------:R-:W-:Y:S05]  /*6750*/  BSYNC.RECONVERGENT B0 ;  /* 0x0000000000007941 */ /* 0x000fea0003800200 */
.L_x_14679:
[----:B------:R-:W-:-:S05]  /*6760*/  LOP3.LUT R3, R0, 0x80, R3, 0xf8, !PT ;  /* 0x0000008000037812 */ /* 0x000fca00078ef803 */
[----:B------:R2:W-:Y:S01]  /*6770*/  STG.E.U8 desc[UR36][R8.64], R3 ;  /* 0x0000000308007986 */ /* 0x0005e2000c101124 */
[----:B------:R-:W-:Y:S05]  /*6780*/  BRA `(.L_x_14654) ;  /* 0x00000000005c7947 */ /* 0x000fea0003800000 */
.L_x_14676:
        /* <DEDUP_REMOVED lines=12> */
.L_x_14682:
[----:B------:R-:W-:Y:S01]  /*6850*/  IMAD.MOV.U32 R0, RZ, RZ, 0x7f ;  /* 0x0000007fff007424 */ /* 0x000fe200078e00ff */
[----:B------:R-:W-:-:S04]  /*6860*/  ISETP.GT.U32.AND P0, PT, R3, 0x7f800000, PT ;  /* 0x7f8000000300780c */ /* 0x000fc80003f04070 */
[----:B------:R-:W-:-:S09]  /*6870*/  SEL R0, R0, 0x7c, P0 ;  /* 0x0000007c00007807 */ /* 0x000fd20000000000 */
.L_x_14683:
[----:B------:R-:W-:Y:S05]  /*6880*/  BSYNC.RECONVERGENT B0 ;  /* 0x0000000000007941 */ /* 0x000fea0003800200 */
.L_x_14681:
[----:B------:R-:W-:-:S04]  /*6890*/  SHF.R.U32.HI R3, RZ, 0x18, R27 ;  /* 0x00000018ff037819 */ /* 0x000fc8000001161b */
[----:B------:R-:W-:-:S05]  /*68a0*/  LOP3.LUT R3, R0, 0x80, R3, 0xf8, !PT ;  /* 0x0000008000037812 */ /* 0x000fca00078ef803 */
[----:B------:R1:W-:Y:S01]  /*68b0*/  STG.E.U8 desc[UR36][R8.64], R3 ;  /* 0x0000000308007986 */ /* 0x0003e2000c101124 */
[----:B------:R-:W-:Y:S05]  /*68c0*/  BRA `(.L_x_14654) ;  /* 0x00000000000c7947 */ /* 0x000fea0003800000 */
.L_x_14675:
[----:B------:R-:W0:Y:S02]  /*68d0*/  I2F.S64 R0, R26 ;  /* 0x0000001a00007312 */ /* 0x000e240000301400 */
[----:B0-----:R-:W-:-:S05]  /*68e0*/  F2FP.BF16.F32.PACK_AB R0, RZ, R0 ;  /* 0x00000000ff00723e */ /* 0x001fca00000010ff */
[----:B------:R0:W-:Y:S02]  /*68f0*/  STG.E.U16 desc[UR36][R8.64], R0 ;  /* 0x0000000008007986 */ /* 0x0001e4000c101524 */
.L_x_14654:
[----:B------:R-:W-:-:S07]  /*6900*/  VIADD R19, R19, 0x80 ;  /* 0x0000008013137836 */ /* 0x000fce0000000000 */
.L_x_14613:
[----:B------:R-:W-:Y:S05]  /*6910*/  BSYNC.RECONVERGENT B7 ;  /* 0x0000000000077941 */ /* 0x000fea0003800200 */
.L_x_14574:
        /* <DEDUP_REMOVED lines=21> */
.L_x_14687:
[----:B------:R-:W-:Y:S01]  /*6a70*/  STG.E.U8 desc[UR36][R2.64], R22 ;  /* 0x0000001602007986 */ /* 0x000fe2000c101124 */
[----:B------:R-:W-:Y:S05]  /*6a80*/  EXIT ;  /* 0x000000000000794d */ /* 0x000fea0003800000 */
.L_x_14686:
        /* <DEDUP_REMOVED lines=8> */
.L_x_14690:
[----:B------:R-:W-:Y:S01]  /*6b10*/  STG.E desc[UR36][R2.64], R22 ;  /* 0x0000001602007986 */ /* 0x000fe2000c101924 */
[----:B------:R-:W-:Y:S05]  /*6b20*/  EXIT ;  /* 0x000000000000794d */ /* 0x000fea0003800000 */
.L_x_14689:
[----:B------:R-:W-:Y:S01]  /*6b30*/  STG.E.U16 desc[UR36][R2.64], R22 ;  /* 0x0000001602007986 */ /* 0x000fe2000c101524 */
[----:B------:R-:W-:Y:S05]  /*6b40*/  EXIT ;  /* 0x000000000000794d */ /* 0x000fea0003800000 */
.L_x_14685:
        /* <DEDUP_REMOVED lines=9> */
.L_x_14692:
[----:B------:R-:W0:Y:S02]  /*6be0*/  I2F.S64 R0, R22 ;  /* 0x0000001600007312 */ /* 0x000e240000301400 */
[----:B0-----:R-:W-:-:S05]  /*6bf0*/  F2FP.F16.F32.PACK_AB R0, RZ, R0 ;  /* 0x00000000ff00723e */ /* 0x001fca00000000ff */
[----:B------:R-:W-:Y:S01]  /*6c00*/  STG.E.U16 desc[UR36][R2.64], R0 ;  /* 0x0000000002007986 */ /* 0x000fe2000c101524 */
[----:B------:R-:W-:Y:S05]  /*6c10*/  EXIT ;  /* 0x000000000000794d */ /* 0x000fea0003800000 */
.L_x_14691:
        /* <DEDUP_REMOVED lines=10> */
.L_x_14694:
[----:B------:R-:W0:Y:S02]  /*6cc0*/  I2F.S64 R22, R22 ;  /* 0x0000001600167312 */ /* 0x000e240000301400 */
[----:B0-----:R-:W-:-:S04]  /*6cd0*/  F2FP.F16.F32.PACK_AB R5, RZ, R22 ;  /* 0x00000016ff05723e */ /* 0x001fc800000000ff */
[----:B------:R-:W-:-:S05]  /*6ce0*/  PRMT R5, R5, 0x5410, RZ ;  /* 0x0000541005057816 */ /* 0x000fca00000000ff */
[----:B------:R-:W-:Y:S01]  /*6cf0*/  STG.E desc[UR36][R2.64], R5 ;  /* 0x0000000502007986 */ /* 0x000fe2000c101924 */
[----:B------:R-:W-:Y:S05]  /*6d00*/  EXIT ;  /* 0x000000000000794d */ /* 0x000fea0003800000 */
.L_x_14693:
[----:B------:R-:W0:Y:S02]  /*6d10*/  I2F.F64.S64 R22, R22 ;  /* 0x0000001600167312 */ /* 0x000e240000301c00 */
[----:B0-----:R-:W-:Y:S01]  /*6d20*/  STG.E.64 desc[UR36][R2.64], R22 ;  /* 0x0000001602007986 */ /* 0x001fe2000c101b24 */
[----:B------:R-:W-:Y:S05]  /*6d30*/  EXIT ;  /* 0x000000000000794d */ /* 0x000fea0003800000 */
.L_x_14684:
        /* <DEDUP_REMOVED lines=12> */
.L_x_14698:
        /* <DEDUP_REMOVED lines=18> */
.L_x_14701:
[----:B------:R-:W-:-:S04]  /*6f20*/  SHF.R.U32.HI R5, RZ, 0x18, R5 ;  /* 0x00000018ff057819 */ /* 0x000fc80000011605 */
[----:B------:R-:W-:-:S07]  /*6f30*/  LOP3.LUT R0, R0, 0x80, R5, 0xf8, !PT ;  /* 0x0000008000007812 */ /* 0x000fce00078ef805 */
.L_x_14700:
[----:B------:R-:W-:Y:S05]  /*6f40*/  BSYNC.RECONVERGENT B0 ;  /* 0x0000000000007941 */ /* 0x000fea0003800200 */
.L_x_14699:
[----:B------:R-:W-:Y:S01]  /*6f50*/  STG.E.U8 desc[UR36][R2.64], R0 ;  /* 0x0000000002007986 */ /* 0x000fe2000c101124 */
[----:B------:R-:W-:Y:S05]  /*6f60*/  EXIT ;  /* 0x000000000000794d */ /* 0x000fea0003800000 */
.L_x_14697:
        /* <DEDUP_REMOVED lines=18> */
.L_x_14704:
[----:B------:R-:W-:-:S04]  /*7090*/  SHF.R.U32.HI R5, RZ, 0x18, R5 ;  /* 0x00000018ff057819 */ /* 0x000fc80000011605 */
[----:B------:R-:W-:-:S07]  /*70a0*/  LOP3.LUT R0, R0, 0x80, R5, 0xf8, !PT ;  /* 0x0000008000007812 */ /* 0x000fce00078ef805 */
.L_x_14703:
[----:B------:R-:W-:Y:S05]  /*70b0*/  BSYNC.RECONVERGENT B0 ;  /* 0x0000000000007941 */ /* 0x000fea0003800200 */
.L_x_14702:
[----:B------:R-:W-:Y:S01]  /*70c0*/  STG.E.U8 desc[UR36][R2.64], R0 ;  /* 0x0000000002007986 */ /* 0x000fe2000c101124 */
[----:B------:R-:W-:Y:S05]  /*70d0*/  EXIT ;  /* 0x000000000000794d */ /* 0x000fea0003800000 */
.L_x_14696:
        /* <DEDUP_REMOVED lines=22> */
.L_x_14706:
[----:B------:R-:W-:Y:S01]  /*7240*/  STG.E.64 desc[UR36][R2.64], R22 ;  /* 0x0000001602007986 */ /* 0x000fe2000c101b24 */
[----:B------:R-:W-:Y:S05]  /*7250*/  EXIT ;  /* 0x000000000000794d */ /* 0x000fea0003800000 */
.L_x_14705:
[----:B------:R-:W-:Y:S01]  /*7260*/  STG.E desc[UR36][R2.64], R22 ;  /* 0x0000001602007986 */ /* 0x000fe2000c101924 */
[----:B------:R-:W-:Y:S05]  /*7270*/  EXIT ;  /* 0x000000000000794d */ /* 0x000fea0003800000 */
.L_x_14695:
        /* <DEDUP_REMOVED lines=11> */
.L_x_14708:
[----:B------:R-:W0:Y:S01]  /*7330*/  I2F.F64.S64 R4, R22 ;  /* 0x0000001600047312 */ /* 0x000e220000301c00 */
[----:B------:R-:W-:-:S05]  /*7340*/  CS2R R6, SRZ ;  /* 0x0000000000067805 */ /* 0x000fca000001ff00 */
[----:B0-----:R-:W-:Y:S01]  /*7350*/  STG.E.128 desc[UR36][R2.64], R4 ;  /* 0x0000000402007986 */ /* 0x001fe2000c101d24 */
[----:B------:R-:W-:Y:S05]  /*7360*/  EXIT ;  /* 0x000000000000794d */ /* 0x000fea0003800000 */
.L_x_14707:
[----:B------:R-:W-:-:S13]  /*7370*/  ISETP.NE.AND P0, PT, R0, 0xf, PT ;  /* 0x0000000f0000780c */ /* 0x000fda0003f05270 */
[----:B------:R-:W-:Y:S05]  /*7380*/  @!P0 BRA `(.L_x_14709) ;  /* 0x0000000000e88947 */ /* 0x000fea0003800000 */
[----:B------:R-:W-:-:S13]  /*7390*/  ISETP.NE.AND P0, PT, R0, 0x17, PT ;  /* 0x000000170000780c */ /* 0x000fda0003f05270 */
[----:B------:R-:W-:Y:S05]  /*73a0*/  @!P0 BRA `(.L_x_14710) ;  /* 0x0000000000908947 */ /* 0x000fea0003800000 */
[----:B------:R-:W-:-:S13]  /*73b0*/  ISETP.NE.AND P0, PT, R0, 0x18, PT ;  /* 0x000000180000780c */ /* 0x000fda0003f05270 */
[----:B------:R-:W-:Y:S05]  /*73c0*/  @!P0 BRA `(.L_x_14711) ;  /* 0x0000000000448947 */ /* 0x000fea0003800000 */
.L_x_14688:
        /* <DEDUP_REMOVED lines=16> */
.L_x_14712:
[----:B------:R-:W-:Y:S05]  /*74d0*/  EXIT ;  /* 0x000000000000794d */ /* 0x000fea0003800000 */
.L_x_14711:
        /* <DEDUP_REMOVED lines=13> */
.L_x_14714:
[----:B------:R-:W-:Y:S05]  /*75b0*/  BSYNC.RECONVERGENT B0 ;  /* 0x0000000000007941 */ /* 0x000fea0003800200 */
.L_x_14713:
[----:B------:R-:W-:-:S05]  /*75c0*/  LOP3.LUT R5, R0, 0x80, R5, 0xf8, !PT ;  /* 0x0000008000057812 */ /* 0x000fca00078ef805 */
[----:B------:R-:W-:Y:S01]  /*75d0*/  STG.E.U8 desc[UR36][R2.64], R5 ;  /* 0x0000000502007986 */ /* 0x000fe2000c101124 */
[----:B------:R-:W-:Y:S05]  /*75e0*/  EXIT ;  /* 0x000000000000794d */ /* 0x000fea0003800000 */
.L_x_14710:
        /* <DEDUP_REMOVED lines=12> */
.L_x_14716:
[----:B------:R-:W-:Y:S01]  /*76b0*/  IMAD.MOV.U32 R0, RZ, RZ, 0x7f ;  /* 0x0000007fff007424 */ /* 0x000fe200078e00ff */
[----:B------:R-:W-:-:S04]  /*76c0*/  ISETP.GT.U32.AND P0, PT, R4, 0x7f800000, PT ;  /* 0x7f8000000400780c */ /* 0x000fc80003f04070 */
[----:B------:R-:W-:-:S09]  /*76d0*/  SEL R0, R0, 0x7c, P0 ;  /* 0x0000007c00007807 */ /* 0x000fd20000000000 */
.L_x_14717:
[----:B------:R-:W-:Y:S05]  /*76e0*/  BSYNC.RECONVERGENT B0 ;  /* 0x0000000000007941 */ /* 0x000fea0003800200 */
.L_x_14715:
[----:B------:R-:W-:-:S04]  /*76f0*/  SHF.R.U32.HI R5, RZ, 0x18, R5 ;  /* 0x00000018ff057819 */ /* 0x000fc80000011605 */
[----:B------:R-:W-:-:S05]  /*7700*/  LOP3.LUT R5, R0, 0x80, R5, 0xf8, !PT ;  /* 0x0000008000057812 */ /* 0x000fca00078ef805 */
[----:B------:R-:W-:Y:S01]  /*7710*/  STG.E.U8 desc[UR36][R2.64], R5 ;  /* 0x0000000502007986 */ /* 0x000fe2000c101124 */
[----:B------:R-:W-:Y:S05]  /*7720*/  EXIT ;  /* 0x000000000000794d */ /* 0x000fea0003800000 */
.L_x_14709:
[----:B------:R-:W0:Y:S02]  /*7730*/  I2F.S64 R0, R22 ;  /* 0x0000001600007312 */ /* 0x000e240000301400 */
[----:B0-----:R-:W-:-:S05]  /*7740*/  F2FP.BF16.F32.PACK_AB R0, RZ, R0 ;  /* 0x00000000ff00723e */ /* 0x001fca00000010ff */
[----:B------:R-:W-:Y:S01]  /*7750*/  STG.E.U16 desc[UR36][R2.64], R0 ;  /* 0x0000000002007986 */ /* 0x000fe2000c101524 */
[----:B------:R-:W-:Y:S05]  /*7760*/  EXIT ;  /* 0x000000000000794d */ /* 0x000fea0003800000 */
.L_x_14718:
        /* <DEDUP_REMOVED lines=9> */
.L_x_21175:


//--------------------- .text._ZN2at6native18elementwise_kernelILi128ELi2EZNS0_22gpu_kernel_impl_nocastINS0_13AUnaryFunctorIlllZZZNS0_18lshift_kernel_cudaERNS_18TensorIteratorBaseEENKUlvE_clEvENKUlvE2_clEvEUlllE_EEEEvS5_RKT_EUliE_EEviT1_ --------------------------
	.section	.text._ZN2at6native18elementwise_kernelILi128ELi2EZNS0_22gpu_kernel_impl_nocastINS0_13AUnaryFunctorIlllZZZNS0_18lshift_kernel_cudaERNS_18TensorIteratorBaseEENKUlvE_clEvENKUlvE2_clEvEUlllE_EEEEvS5_RKT_EUliE_EEviT1_,"ax",@progbits
	.align	128
        .global         _ZN2at6native18elementwise_kernelILi128ELi2EZNS0_22gpu_kernel_impl_nocastINS0_13AUnaryFunctorIlllZZZNS0_18lshift_kernel_cudaERNS_18TensorIteratorBaseEENKUlvE_clEvENKUlvE2_clEvEUlllE_EEEEvS5_RKT_EUliE_EEviT1_
        .type           _ZN2at6native18elementwise_kernelILi128ELi2EZNS0_22gpu_kernel_impl_nocastINS0_13AUnaryFunctorIlllZZZNS0_18lshift_kernel_cudaERNS_18TensorIteratorBaseEENKUlvE_clEvENKUlvE2_clEvEUlllE_EEEEvS5_RKT_EUliE_EEviT1_,@function
        .size           _ZN2at6native18elementwise_kernelILi128ELi2EZNS0_22gpu_kernel_impl_nocastINS0_13AUnaryFunctorIlllZZZNS0_18lshift_kernel_cudaERNS_18TensorIteratorBaseEENKUlvE_clEvENKUlvE2_clEvEUlllE_EEEEvS5_RKT_EUliE_EEviT1_,(.L_x_21176 - _ZN2at6native18elementwise_kernelILi128ELi2EZNS0_22gpu_kernel_impl_nocastINS0_13AUnaryFunctorIlllZZZNS0_18lshift_kernel_cudaERNS_18TensorIteratorBaseEENKUlvE_clEvENKUlvE2_clEvEUlllE_EEEEvS5_RKT_EUliE_EEviT1_)
        .other          _ZN2at6native18elementwise_kernelILi128ELi2EZNS0_22gpu_kernel_impl_nocastINS0_13AUnaryFunctorIlllZZZNS0_18lshift_kernel_cudaERNS_18TensorIteratorBaseEENKUlvE_clEvENKUlvE2_clEvEUlllE_EEEEvS5_RKT_EUliE_EEviT1_,@"STO_CUDA_ENTRY STV_DEFAULT"
_ZN2at6native18elementwise_kernelILi128ELi2EZNS0_22gpu_kernel_impl_nocastINS0_13AUnaryFunctorIlllZZZNS0_18lshift_kernel_cudaERNS_18TensorIteratorBaseEENKUlvE_clEvENKUlvE2_clEvEUlllE_EEEEvS5_RKT_EUliE_EEviT1_:
.text._ZN2at6native18elementwise_kernelILi128ELi2EZNS0_22gpu_kernel_impl_nocastINS0_13AUnaryFunctorIlllZZZNS0_18lshift_kernel_cudaERNS_18TensorIteratorBaseEENKUlvE_clEvENKUlvE2_clEvEUlllE_EEEEvS5_RKT_EUliE_EEviT1_:
        /* <DEDUP_REMOVED lines=18> */
[----:B--2---:R-:W-:Y:S02]  /*0120*/  ISETP.GT.U32.AND P0, PT, R4, 0x3f, PT ;  /* 0x0000003f0400780c */ /* 0x004fe40003f04070 */
[CC--:B-1----:R-:W-:Y:S02]  /*0130*/  SHF.L.U32 R8, R10.reuse, R4.reuse, RZ ;  /* 0x000000040a087219 */ /* 0x0c2fe400000006ff */
[----:B------:R-:W-:Y:S02]  /*0140*/  ISETP.GT.U32.AND.EX P0, PT, R5, RZ, PT, P0 ;  /* 0x000000ff0500720c */ /* 0x000fe40003f04100 */
[----:B------:R-:W-:Y:S02]  /*0150*/  SHF.L.U64.HI R0, R10, R4, R11 ;  /* 0x000000040a007219 */ /* 0x000fe4000001020b */
[----:B------:R-:W-:Y:S02]  /*0160*/  SEL R8, R8, RZ, !P0 ;  /* 0x000000ff08087207 */ /* 0x000fe40004000000 */
[----:B------:R-:W-:-:S05]  /*0170*/  SEL R9, R0, RZ, !P0 ;  /* 0x000000ff00097207 */ /* 0x000fca0004000000 */
[----:B0-----:R0:W-:Y:S02]  /*0180*/  STG.E.64 desc[UR6][R6.64], R8 ;  /* 0x0000000806007986 */ /* 0x0011e4000c101b06 */
.L_x_14721:
[----:B------:R-:W-:Y:S05]  /*0190*/  BSYNC.RECONVERGENT B0 ;  /* 0x0000000000007941 */ /* 0x000fea0003800200 */
.L_x_14720:
[----:B------:R-:W-:-:S13]  /*01a0*/  ISETP.GE.AND P0, PT, R3, UR4, PT ;  /* 0x0000000403007c0c */ /* 0x000fda000bf06270 */
[----:B------:R-:W-:Y:S05]  /*01b0*/  @P0 EXIT ;  /* 0x000000000000094d */ /* 0x000fea0003800000 */
[----:B------:R-:W1:Y:S08]  /*01c0*/  LDC.64 R4, c[0x0][0x588] ;  /* 0x00016200ff047b82 */ /* 0x000e700000000a00 */
[----:B0-----:R-:W0:Y:S01]  /*01d0*/  LDC.64 R8, c[0x0][0x598] ;  /* 0x00016600ff087b82 */ /* 0x001e220000000a00 */
[----:B-1----:R-:W2:Y:S07]  /*01e0*/  LDG.E.64 R2, desc[UR6][R4.64] ;  /* 0x0000000604027981 */ /* 0x002eae000c1e1b00 */
[----:B------:R-:W1:Y:S01]  /*01f0*/  LDC.64 R6, c[0x0][0x580] ;  /* 0x00016000ff067b82 */ /* 0x000e620000000a00 */
[----:B--2---:R-:W-:-:S02]  /*0200*/  ISETP.GT.U32.AND P0, PT, R2, 0x3f, PT ;  /* 0x0000003f0200780c */ /* 0x004fc40003f04070 */
[CC--:B0-----:R-:W-:Y:S02]  /*0210*/  SHF.L.U32 R0, R8.reuse, R2.reuse, RZ ;  /* 0x0000000208007219 */ /* 0x0c1fe400000006ff */
[----:B------:R-:W-:Y:S02]  /*0220*/  ISETP.GT.U32.AND.EX P0, PT, R3, RZ, PT, P0 ;  /* 0x000000ff0300720c */ /* 0x000fe40003f04100 */
[----:B------:R-:W-:Y:S02]  /*0230*/  SHF.L.U64.HI R3, R8, R2, R9 ;  /* 0x0000000208037219 */ /* 0x000fe40000010209 */
[----:B------:R-:W-:Y:S02]  /*0240*/  SEL R2, R0, RZ, !P0 ;  /* 0x000000ff00027207 */ /* 0x000fe40004000000 */
[----:B------:R-:W-:-:S05]  /*0250*/  SEL R3, R3, RZ, !P0 ;  /* 0x000000ff03037207 */ /* 0x000fca0004000000 */
[----:B-1----:R-:W-:Y:S01]  /*0260*/  STG.E.64 desc[UR6][R6.64], R2 ;  /* 0x0000000206007986 */ /* 0x002fe2000c101b06 */
[----:B------:R-:W-:Y:S05]  /*0270*/  EXIT ;  /* 0x000000000000794d */ /* 0x000fea0003800000 */
.L_x_14719:
        /* <DEDUP_REMOVED lines=305> */
.L_x_14724:
[----:B------:R-:W0:Y:S01]  /*1590*/  LDCU.128 UR8, c[0x0][0x580] ;  /* 0x0000b000ff0877ac */ /* 0x000e220008000c00 */
[----:B------:R-:W1:Y:S01]  /*15a0*/  LDC.64 R10, c[0x0][0x598] ;  /* 0x00016600ff0a7b82 */ /* 0x000e620000000a00 */
[----:B0-----:R-:W-:-:S05]  /*15b0*/  IADD3 R6, P0, PT, R4, UR10, RZ ;  /* 0x0000000a04067c10 */ /* 0x001fca000ff1e0ff */
[----:B------:R-:W-:-:S06]  /*15c0*/  IMAD.X R7, RZ, RZ, UR11, P0 ;  /* 0x0000000bff077e24 */ /* 0x000fcc00080e06ff */
[----:B------:R-:W2:Y:S01]  /*15d0*/  LDG.E.64 R6, desc[UR6][R6.64] ;  /* 0x0000000606067981 */ /* 0x000ea2000c1e1b00 */
[----:B------:R-:W-:Y:S02]  /*15e0*/  IADD3 R8, P1, PT, R5, UR8, RZ ;  /* 0x0000000805087c10 */ /* 0x000fe4000ff3e0ff */
[----:B------:R-:W-:Y:S02]  /*15f0*/  IADD3 R3, PT, PT, R3, 0x80, RZ ;  /* 0x0000008003037810 */ /* 0x000fe40007ffe0ff */
[----:B------:R-:W-:Y:S02]  /*1600*/  IADD3.X R9, PT, PT, RZ, UR9, RZ, P1, !PT ;  /* 0x00000009ff097c10 */ /* 0x000fe40008ffe4ff */
[----:B--2---:R-:W-:Y:S02]  /*1610*/  ISETP.GT.U32.AND P0, PT, R6, 0x3f, PT ;  /* 0x0000003f0600780c */ /* 0x004fe40003f04070 */
[----:B-1----:R-:W-:Y:S02]  /*1620*/  SHF.L.U32 R4, R10, R6, RZ ;  /* 0x000000060a047219 */ /* 0x002fe400000006ff */
[----:B------:R-:W-:-:S02]  /*1630*/  ISETP.GT.U32.AND.EX P0, PT, R7, RZ, PT, P0 ;  /* 0x000000ff0700720c */ /* 0x000fc40003f04100 */
[----:B------:R-:W-:Y:S02]  /*1640*/  SHF.L.U64.HI R5, R10, R6, R11 ;  /* 0x000000060a057219 */ /* 0x000fe4000001020b */
[----:B------:R-:W-:Y:S02]  /*1650*/  SEL R4, R4, RZ, !P0 ;  /* 0x000000ff04047207 */ /* 0x000fe40004000000 */
[----:B------:R-:W-:-:S05]  /*1660*/  SEL R5, R5, RZ, !P0 ;  /* 0x000000ff05057207 */ /* 0x000fca0004000000 */
[----:B------:R0:W-:Y:S02]  /*1670*/  STG.E.64 desc[UR6][R8.64], R4 ;  /* 0x0000000408007986 */ /* 0x0001e4000c101b06 */
.L_x_14723:
[----:B------:R-:W-:Y:S05]  /*1680*/  BSYNC.RECONVERGENT B0 ;  /* 0x0000000000007941 */ /* 0x000fea0003800200 */
.L_x_14722:
        /* <DEDUP_REMOVED lines=300> */
.L_x_14725:
[----:B------:R-:W0:Y:S01]  /*2950*/  LDCU.128 UR8, c[0x0][0x580] ;  /* 0x0000b000ff0877ac */ /* 0x000e220008000c00 */
[----:B------:R-:W1:Y:S01]  /*2960*/  LDC.64 R8, c[0x0][0x598] ;  /* 0x00016600ff087b82 */ /* 0x000e620000000a00 */
[----:B0-----:R-:W-:-:S04]  /*2970*/  IADD3 R4, P0, PT, R2, UR10, RZ ;  /* 0x0000000a02047c10 */ /* 0x001fc8000ff1e0ff */
[----:B------:R-:W-:-:S06]  /*2980*/  IADD3.X R5, PT, PT, RZ, UR11, RZ, P0, !PT ;  /* 0x0000000bff057c10 */ /* 0x000fcc00087fe4ff */
[----:B------:R-:W2:Y:S01]  /*2990*/  LDG.E.64 R4, desc[UR6][R4.64] ;  /* 0x0000000604047981 */ /* 0x000ea2000c1e1b00 */
[----:B------:R-:W-:-:S04]  /*29a0*/  IADD3 R6, P1, PT, R3, UR8, RZ ;  /* 0x0000000803067c10 */ /* 0x000fc8000ff3e0ff */
[----:B------:R-:W-:Y:S02]  /*29b0*/  IADD3.X R7, PT, PT, RZ, UR9, RZ, P1, !PT ;  /* 0x00000009ff077c10 */ /* 0x000fe40008ffe4ff */
[----:B--2---:R-:W-:Y:S02]  /*29c0*/  ISETP.GT.U32.AND P0, PT, R4, 0x3f, PT ;  /* 0x0000003f0400780c */ /* 0x004fe40003f04070 */
[CC--:B-1----:R-:W-:Y:S02]  /*29d0*/  SHF.L.U32 R2, R8.reuse, R4.reuse, RZ ;  /* 0x0000000408027219 */ /* 0x0c2fe400000006ff */
[----:B------:R-:W-:Y:S02]  /*29e0*/  ISETP.GT.U32.AND.EX P0, PT, R5, RZ, PT, P0 ;  /* 0x000000ff0500720c */ /* 0x000fe40003f04100 */
[----:B------:R-:W-:Y:S02]  /*29f0*/  SHF.L.U64.HI R0, R8, R4, R9 ;  /* 0x0000000408007219 */ /* 0x000fe40000010209 */
[----:B------:R-:W-:-:S02]  /*2a00*/  SEL R2, R2, RZ, !P0 ;  /* 0x000000ff02027207 */ /* 0x000fc40004000000 */
[----:B------:R-:W-:-:S05]  /*2a10*/  SEL R3, R0, RZ, !P0 ;  /* 0x000000ff00037207 */ /* 0x000fca0004000000 */
[----:B------:R-:W-:Y:S01]  /*2a20*/  STG.E.64 desc[UR6][R6.64], R2 ;  /* 0x0000000206007986 */ /* 0x000fe2000c101b06 */
[----:B------:R-:W-:Y:S05]  /*2a30*/  EXIT ;  /* 0x000000000000794d */ /* 0x000fea0003800000 */
.L_x_14726:
        /* <DEDUP_REMOVED lines=12> */
.L_x_21176:


//--------------------- .text._ZN2at6native27unrolled_elementwise_kernelINS0_13AUnaryFunctorIlllZZZNS0_18lshift_kernel_cudaERNS_18TensorIteratorBaseEENKUlvE_clEvENKUlvE2_clEvEUlllE_EESt5arrayIPcLm2EELi4E23TrivialOffsetCalculatorILi1EjESD_NS0_6memory15LoadWithoutCastENSE_16StoreWithoutCastEEEviT_T0_T2_T3_T4_T5_ --------------------------
	.section	.text._ZN2at6native27unrolled_elementwise_kernelINS0_13AUnaryFunctorIlllZZZNS0_18lshift_kernel_cudaERNS_18TensorIteratorBaseEENKUlvE_clEvENKUlvE2_clEvEUlllE_EESt5arrayIPcLm2EELi4E23TrivialOffsetCalculatorILi1EjESD_NS0_6memory15LoadWithoutCastENSE_16StoreWithoutCastEEEviT_T0_T2_T3_T4_T5_,"ax",@progbits
	.align	128
        .global         _ZN2at6native27unrolled_elementwise_kernelINS0_13AUnaryFunctorIlllZZZNS0_18lshift_kernel_cudaERNS_18TensorIteratorBaseEENKUlvE_clEvENKUlvE2_clEvEUlllE_EESt5arrayIPcLm2EELi4E23TrivialOffsetCalculatorILi1EjESD_NS0_6memory15LoadWithoutCastENSE_16StoreWithoutCastEEEviT_T0_T2_T3_T4_T5_
        .type           _ZN2at6native27unrolled_elementwise_kernelINS0_13AUnaryFunctorIlllZZZNS0_18lshift_kernel_cudaERNS_18TensorIteratorBaseEENKUlvE_clEvENKUlvE2_clEvEUlllE_EESt5arrayIPcLm2EELi4E23TrivialOffsetCalculatorILi1EjESD_NS0_6memory15LoadWithoutCastENSE_16StoreWithoutCastEEEviT_T0_T2_T3_T4_T5_,@function
        .size           _ZN2at6native27unrolled_elementwise_kernelINS0_13AUnaryFunctorIlllZZZNS0_18lshift_kernel_cudaERNS_18TensorIteratorBaseEENKUlvE_clEvENKUlvE2_clEvEUlllE_EESt5arrayIPcLm2EELi4E23TrivialOffsetCalculatorILi1EjESD_NS0_6memory15LoadWithoutCastENSE_16StoreWithoutCastEEEviT_T0_T2_T3_T4_T5_,(.L_x_21177 - _ZN2at6native27unrolled_elementwise_kernelINS0_13AUnaryFunctorIlllZZZNS0_18lshift_kernel_cudaERNS_18TensorIteratorBaseEENKUlvE_clEvENKUlvE2_clEvEUlllE_EESt5arrayIPcLm2EELi4E23TrivialOffsetCalculatorILi1EjESD_NS0_6memory15LoadWithoutCastENSE_16StoreWithoutCastEEEviT_T0_T2_T3_T4_T5_)
        .other          _ZN2at6native27unrolled_elementwise_kernelINS0_13AUnaryFunctorIlllZZZNS0_18lshift_kernel_cudaERNS_18TensorIteratorBaseEENKUlvE_clEvENKUlvE2_clEvEUlllE_EESt5arrayIPcLm2EELi4E23TrivialOffsetCalculatorILi1EjESD_NS0_6memory15LoadWithoutCastENSE_16StoreWithoutCastEEEviT_T0_T2_T3_T4_T5_,@"STO_CUDA_ENTRY STV_DEFAULT"
_ZN2at6native27unrolled_elementwise_kernelINS0_13AUnaryFunctorIlllZZZNS0_18lshift_kernel_cudaERNS_18TensorIteratorBaseEENKUlvE_clEvENKUlvE2_clEvEUlllE_EESt5arrayIPcLm2EELi4E23TrivialOffsetCalculatorILi1EjESD_NS0_6memory15LoadWithoutCastENSE_16StoreWithoutCastEEEviT_T0_T2_T3_T4_T5_:
.text._ZN2at6native27unrolled_elementwise_kernelINS0_13AUnaryFunctorIlllZZZNS0_18lshift_kernel_cudaERNS_18TensorIteratorBaseEENKUlvE_clEvENKUlvE2_clEvEUlllE_EESt5arrayIPcLm2EELi4E23TrivialOffsetCalculatorILi1EjESD_NS0_6memory15LoadWithoutCastENSE_16StoreWithoutCastEEEviT_T0_T2_T3_T4_T5_:
        /* <DEDUP_REMOVED lines=18> */
[----:B-1----:R-:W3:Y:S05]  /*0120*/  @!P0 LDG.E.64 R4, desc[UR4][R14.64] ;  /* 0x000000040e048981 */ /* 0x002eea000c1e1b00 */
[----:B------:R-:W-:Y:S01]  /*0130*/  @!P3 IMAD R21, R0, 0x200, R13 ;  /* 0x000002000015b824 */ /* 0x000fe200078e020d */
[----:B------:R-:W0:Y:S01]  /*0140*/  @!P3 LDC.64 R10, c[0x0][0x3a0] ;  /* 0x0000e800ff0abb82 */ /* 0x000e220000000a00 */
[----:B------:R-:W-:Y:S02]  /*0150*/  @!P3 VIADD R13, R13, 0x80 ;  /* 0x000000800d0db836 */ /* 0x000fe40000000000 */
[----:B--2---:R-:W-:Y:S01]  /*0160*/  @!P1 IMAD.WIDE.U32 R16, R7, 0x8, R16 ;  /* 0x0000000807109825 */ /* 0x004fe200078e0010 */
[----:B------:R-:W-:-:S02]  /*0170*/  CS2R R6, SRZ ;  /* 0x0000000000067805 */ /* 0x000fc4000001ff00 */
[----:B------:R-:W-:-:S04]  /*0180*/  ISETP.GE.AND P2, PT, R13, R2, PT ;  /* 0x000000020d00720c */ /* 0x000fc80003f46270 */
[----:B------:R-:W2:Y:S09]  /*0190*/  @!P1 LDG.E.64 R6, desc[UR4][R16.64] ;  /* 0x0000000410069981 */ /* 0x000eb2000c1e1b00 */
[----:B------:R-:W1:Y:S01]  /*01a0*/  @!P2 LDC.64 R8, c[0x0][0x3a0] ;  /* 0x0000e800ff08ab82 */ /* 0x000e620000000a00 */
[----:B------:R-:W-:-:S02]  /*01b0*/  @!P2 IMAD R19, R0, 0x200, R13 ;  /* 0x000002000013a824 */ /* 0x000fc400078e020d */
[----:B0-----:R-:W-:Y:S01]  /*01c0*/  @!P3 IMAD.WIDE.U32 R20, R21, 0x8, R10 ;  /* 0x000000081514b825 */ /* 0x001fe200078e000a */
[----:B------:R-:W-:-:S04]  /*01d0*/  CS2R R10, SRZ ;  /* 0x00000000000a7805 */ /* 0x000fc8000001ff00 */
[----:B------:R-:W0:Y:S02]  /*01e0*/  LDC.64 R12, c[0x0][0x390] ;  /* 0x0000e400ff0c7b82 */ /* 0x000e240000000a00 */
[----:B------:R-:W4:Y:S01]  /*01f0*/  @!P3 LDG.E.64 R10, desc[UR4][R20.64] ;  /* 0x00000004140ab981 */ /* 0x000f22000c1e1b00 */
[----:B-1----:R-:W-:Y:S01]  /*0200*/  @!P2 IMAD.WIDE.U32 R18, R19, 0x8, R8 ;  /* 0x000000081312a825 */ /* 0x002fe200078e0008 */
[----:B------:R-:W-:-:S06]  /*0210*/  CS2R R8, SRZ ;  /* 0x0000000000087805 */ /* 0x000fcc000001ff00 */
[----:B------:R-:W5:Y:S01]  /*0220*/  @!P2 LDG.E.64 R8, desc[UR4][R18.64] ;  /* 0x000000041208a981 */ /* 0x000f62000c1e1b00 */
[----:B------:R-:W-:Y:S01]  /*0230*/  ISETP.GE.AND P4, PT, R3, R2, PT ;  /* 0x000000020300720c */ /* 0x000fe20003f86270 */
[----:B------:R-:W-:Y:S04]  /*0240*/  BSSY.RECONVERGENT B0, `(.L_x_14727) ;  /* 0x000002f000007945 */ /* 0x000fe80003800200 */
[----:B------:R-:W-:Y:S01]  /*0250*/  BSSY.RELIABLE B1, `(.L_x_14728) ;  /* 0x0000027000017945 */ /* 0x000fe20003800100 */
[----:B---3--:R-:W-:Y:S02]  /*0260*/  ISETP.GT.U32.AND P0, PT, R4, 0x3f, PT ;  /* 0x0000003f0400780c */ /* 0x008fe40003f04070 */
[----:B0-----:R-:W-:Y:S02]  /*0270*/  SHF.L.U64.HI R15, R12, R4, R13 ;  /* 0x000000040c0f7219 */ /* 0x001fe4000001020d */
[----:B------:R-:W-:-:S02]  /*0280*/  ISETP.GT.U32.AND.EX P0, PT, R5, RZ, PT, P0 ;  /* 0x000000ff0500720c */ /* 0x000fc40003f04100 */
[----:B------:R-:W-:Y:S02]  /*0290*/  SHF.L.U32 R14, R12, R4, RZ ;  /* 0x000000040c0e7219 */ /* 0x000fe400000006ff */
[----:B--2---:R-:W-:Y:S02]  /*02a0*/  ISETP.GT.U32.AND P1, PT, R6, 0x3f, PT ;  /* 0x0000003f0600780c */ /* 0x004fe40003f24070 */
[CC--:B------:R-:W-:Y:S02]  /*02b0*/  SHF.L.U64.HI R5, R12.reuse, R6.reuse, R13 ;  /* 0x000000060c057219 */ /* 0x0c0fe4000001020d */
[----:B------:R-:W-:Y:S02]  /*02c0*/  ISETP.GT.U32.AND.EX P1, PT, R7, RZ, PT, P1 ;  /* 0x000000ff0700720c */ /* 0x000fe40003f24110 */
[----:B------:R-:W-:Y:S02]  /*02d0*/  SHF.L.U32 R7, R12, R6, RZ ;  /* 0x000000060c077219 */ /* 0x000fe400000006ff */
[----:B----4-:R-:W-:-:S02]  /*02e0*/  ISETP.GT.U32.AND P2, PT, R10, 0x3f, PT ;  /* 0x0000003f0a00780c */ /* 0x010fc40003f44070 */
[CC--:B------:R-:W-:Y:S02]  /*02f0*/  SHF.L.U64.HI R16, R12.reuse, R10.reuse, R13 ;  /* 0x0000000a0c107219 */ /* 0x0c0fe4000001020d */
[----:B------:R-:W-:Y:S02]  /*0300*/  ISETP.GT.U32.AND.EX P2, PT, R11, RZ, PT, P2 ;  /* 0x000000ff0b00720c */ /* 0x000fe40003f44120 */
[----:B------:R-:W-:Y:S02]  /*0310*/  SHF.L.U32 R6, R12, R10, RZ ;  /* 0x0000000a0c067219 */ /* 0x000fe400000006ff */
[----:B------:R-:W-:Y:S02]  /*0320*/  SEL R10, R14, RZ, !P0 ;  /* 0x000000ff0e0a7207 */ /* 0x000fe40004000000 */
[----:B------:R-:W-:Y:S02]  /*0330*/  SEL R11, R15, RZ, !P0 ;  /* 0x000000ff0f0b7207 */ /* 0x000fe40004000000 */
[----:B-----5:R-:W-:-:S02]  /*0340*/  ISETP.GT.U32.AND P3, PT, R8, 0x3f, PT ;  /* 0x0000003f0800780c */ /* 0x020fc40003f64070 */
[CC--:B------:R-:W-:Y:S02]  /*0350*/  SHF.L.U64.HI R13, R12.reuse, R8.reuse, R13 ;  /* 0x000000080c0d7219 */ /* 0x0c0fe4000001020d */
[----:B------:R-:W-:Y:S02]  /*0360*/  ISETP.GT.U32.AND.EX P3, PT, R9, RZ, PT, P3 ;  /* 0x000000ff0900720c */ /* 0x000fe40003f64130 */
[----:B------:R-:W-:Y:S02]  /*0370*/  SHF.L.U32 R4, R12, R8, RZ ;  /* 0x000000080c047219 */ /* 0x000fe400000006ff */
        /* <DEDUP_REMOVED lines=20> */
.L_x_14729:
[----:B------:R-:W-:Y:S05]  /*04c0*/  BSYNC.RELIABLE B1 ;  /* 0x0000000000017941 */ /* 0x000fea0003800100 */
.L_x_14728:
[----:B------:R-:W-:-:S13]  /*04d0*/  ISETP.GE.AND P0, PT, R3, R2, PT ;  /* 0x000000020300720c */ /* 0x000fda0003f06270 */
[----:B0-----:R-:W0:Y:S01]  /*04e0*/  @!P0 LDC.64 R8, c[0x0][0x398] ;  /* 0x0000e600ff088b82 */ /* 0x001e220000000a00 */
[----:B------:R-:W-:Y:S02]  /*04f0*/  @!P0 IMAD R11, R0, 0x200, R3 ;  /* 0x00000200000b8824 */ /* 0x000fe400078e0203 */
[----:B------:R-:W-:Y:S02]  /*0500*/  @!P0 VIADD R3, R3, 0x80 ;  /* 0x0000008003038836 */ /* 0x000fe40000000000 */
[----:B0-----:R-:W-:-:S05]  /*0510*/  @!P0 IMAD.WIDE.U32 R8, R11, 0x8, R8 ;  /* 0x000000080b088825 */ /* 0x001fca00078e0008 */
[----:B------:R1:W-:Y:S02]  /*0520*/  @!P0 STG.E.64 desc[UR4][R8.64], R6 ;  /* 0x0000000608008986 */ /* 0x0003e4000c101b04 */
.L_x_14730:
[----:B------:R-:W-:Y:S05]  /*0530*/  BSYNC.RECONVERGENT B0 ;  /* 0x0000000000007941 */ /* 0x000fea0003800200 */
.L_x_14727:
        /* <DEDUP_REMOVED lines=8> */
.L_x_14731:
        /* <DEDUP_REMOVED lines=12> */
.L_x_21177:


//--------------------- .text._ZN2at6native29vectorized_elementwise_kernelILi2ENS0_13AUnaryFunctorIlllZZZNS0_18lshift_kernel_cudaERNS_18TensorIteratorBaseEENKUlvE_clEvENKUlvE2_clEvEUlllE_EESt5arrayIPcLm2EEEEviT0_T1_ --------------------------
	.section	.text._ZN2at6native29vectorized_elementwise_kernelILi2ENS0_13AUnaryFunctorIlllZZZNS0_18lshift_kernel_cudaERNS_18TensorIteratorBaseEENKUlvE_clEvENKUlvE2_clEvEUlllE_EESt5arrayIPcLm2EEEEviT0_T1_,"ax",@progbits
	.align	128
        .global         _ZN2at6native29vectorized_elementwise_kernelILi2ENS0_13AUnaryFunctorIlllZZZNS0_18lshift_kernel_cudaERNS_18TensorIteratorBaseEENKUlvE_clEvENKUlvE2_clEvEUlllE_EESt5arrayIPcLm2EEEEviT0_T1_
        .type           _ZN2at6native29vectorized_elementwise_kernelILi2ENS0_13AUnaryFunctorIlllZZZNS0_18lshift_kernel_cudaERNS_18TensorIteratorBaseEENKUlvE_clEvENKUlvE2_clEvEUlllE_EESt5arrayIPcLm2EEEEviT0_T1_,@function
        .size           _ZN2at6native29vectorized_elementwise_kernelILi2ENS0_13AUnaryFunctorIlllZZZNS0_18lshift_kernel_cudaERNS_18TensorIteratorBaseEENKUlvE_clEvENKUlvE2_clEvEUlllE_EESt5arrayIPcLm2EEEEviT0_T1_,(.L_x_21178 - _ZN2at6native29vectorized_elementwise_kernelILi2ENS0_13AUnaryFunctorIlllZZZNS0_18lshift_kernel_cudaERNS_18TensorIteratorBaseEENKUlvE_clEvENKUlvE2_clEvEUlllE_EESt5arrayIPcLm2EEEEviT0_T1_)
        .other          _ZN2at6native29vectorized_elementwise_kernelILi2ENS0_13AUnaryFunctorIlllZZZNS0_18lshift_kernel_cudaERNS_18TensorIteratorBaseEENKUlvE_clEvENKUlvE2_clEvEUlllE_EESt5arrayIPcLm2EEEEviT0_T1_,@"STO_CUDA_ENTRY STV_DEFAULT"
_ZN2at6native29vectorized_elementwise_kernelILi2ENS0_13AUnaryFunctorIlllZZZNS0_18lshift_kernel_cudaERNS_18TensorIteratorBaseEENKUlvE_clEvENKUlvE2_clEvEUlllE_EESt5arrayIPcLm2EEEEviT0_T1_:
.text._ZN2at6native29vectorized_elementwise_kernelILi2ENS0_13AUnaryFunctorIlllZZZNS0_18lshift_kernel_cudaERNS_18TensorIteratorBaseEENKUlvE_clEvENKUlvE2_clEvEUlllE_EESt5arrayIPcLm2EEEEviT0_T1_:
        /* <DEDUP_REMOVED lines=20> */
[----:B------:R-:W-:Y:S02]  /*0140*/  CS2R R6, SRZ ;  /* 0x0000000000067805 */ /* 0x000fe4000001ff00 */
[----:B------:R-:W-:-:S04]  /*0150*/  CS2R R12, SRZ ;  /* 0x00000000000c7805 */ /* 0x000fc8000001ff00 */
[----:B------:R-:W2:Y:S05]  /*0160*/  @!P6 LDG.E.64 R6, desc[UR4][R18.64] ;  /* 0x000000041206e981 */ /* 0x000eaa000c1e1b00 */
        /* <DEDUP_REMOVED lines=12> */
[----:B------:R-:W-:Y:S02]  /*0230*/  @!P1 IMAD.IADD R4, R0, 0x1, R5 ;  /* 0x0000000100049824 */ /* 0x000fe400078e0205 */
[----:B------:R-:W-:-:S05]  /*0240*/  @!P1 VIADD R5, R5, 0x80 ;  /* 0x0000008005059836 */ /* 0x000fca0000000000 */
[----:B------:R-:W-:Y:S01]  /*0250*/  ISETP.GE.U32.AND P0, PT, R5, R2, PT ;  /* 0x000000020500720c */ /* 0x000fe20003f06070 */
[----:B-1----:R-:W-:Y:S02]  /*0260*/  @!P5 IMAD.WIDE.U32 R16, R11, 0x8, R16 ;  /* 0x000000080b10d825 */ /* 0x002fe400078e0010 */
[----:B------:R-:W1:Y:S03]  /*0270*/  @!P1 LDC.64 R10, c[0x0][0x3a0] ;  /* 0x0000e800ff0a9b82 */ /* 0x000e660000000a00 */
[----:B------:R5:W2:Y:S07]  /*0280*/  @!P5 LDG.E.64 R12, desc[UR4][R16.64] ;  /* 0x00000004100cd981 */ /* 0x000aae000c1e1b00 */
[----:B------:R-:W-:-:S02]  /*0290*/  @!P0 IMAD.IADD R25, R0, 0x1, R5 ;  /* 0x0000000100198824 */ /* 0x000fc400078e0205 */
[----:B------:R-:W-:Y:S01]  /*02a0*/  @!P0 VIADD R5, R5, 0x80 ;  /* 0x0000008005058836 */ /* 0x000fe20000000000 */
[----:B-----5:R-:W5:Y:S04]  /*02b0*/  @!P0 LDC.64 R16, c[0x0][0x3a0] ;  /* 0x0000e800ff108b82 */ /* 0x020f680000000a00 */
[----:B------:R-:W-:Y:S01]  /*02c0*/  ISETP.GE.U32.AND P6, PT, R5, R2, PT ;  /* 0x000000020500720c */ /* 0x000fe20003fc6070 */
[----:B0-----:R-:W-:Y:S01]  /*02d0*/  @!P4 IMAD.WIDE.U32 R26, R15, 0x8, R26 ;  /* 0x000000080f1ac825 */ /* 0x001fe200078e001a */
[----:B------:R-:W-:-:S03]  /*02e0*/  CS2R R14, SRZ ;  /* 0x00000000000e7805 */ /* 0x000fc6000001ff00 */
[----:B----4-:R-:W-:-:S08]  /*02f0*/  @!P2 IMAD.WIDE.U32 R8, R29, 0x8, R8 ;  /* 0x000000081d08a825 */ /* 0x010fd000078e0008 */
[----:B------:R-:W0:Y:S01]  /*0300*/  @!P6 LDC.64 R18, c[0x0][0x3a0] ;  /* 0x0000e800ff12eb82 */ /* 0x000e220000000a00 */
[----:B------:R-:W-:Y:S01]  /*0310*/  CS2R R28, SRZ ;  /* 0x00000000001c7805 */ /* 0x000fe2000001ff00 */
[----:B------:R4:W2:Y:S01]  /*0320*/  @!P4 LDG.E.64 R14, desc[UR4][R26.64] ;  /* 0x000000041a0ec981 */ /* 0x0008a2000c1e1b00 */
[----:B-1----:R-:W-:-:S04]  /*0330*/  @!P1 IMAD.WIDE.U32 R10, R4, 0x8, R10 ;  /* 0x00000008040a9825 */ /* 0x002fc800078e000a */
[----:B------:R1:W2:Y:S01]  /*0340*/  @!P2 LDG.E.64 R28, desc[UR4][R8.64] ;  /* 0x00000004081ca981 */ /* 0x0002a2000c1e1b00 */
[----:B----4-:R-:W-:Y:S01]  /*0350*/  CS2R R26, SRZ ;  /* 0x00000000001a7805 */ /* 0x010fe2000001ff00 */
[----:B---3--:R-:W-:Y:S01]  /*0360*/  @!P3 IMAD.WIDE.U32 R20, R23, 0x8, R20 ;  /* 0x000000081714b825 */ /* 0x008fe200078e0014 */
[----:B------:R-:W-:-:S03]  /*0370*/  CS2R R22, SRZ ;  /* 0x0000000000167805 */ /* 0x000fc6000001ff00 */
[----:B-1----:R-:W-:Y:S01]  /*0380*/  @!P6 IMAD.IADD R9, R0, 0x1, R5 ;  /* 0x000000010009e824 */ /* 0x002fe200078e0205 */
[----:B------:R-:W-:Y:S01]  /*0390*/  CS2R R4, SRZ ;  /* 0x0000000000047805 */ /* 0x000fe2000001ff00 */
[----:B-----5:R-:W-:Y:S01]  /*03a0*/  @!P0 IMAD.WIDE.U32 R24, R25, 0x8, R16 ;  /* 0x0000000819188825 */ /* 0x020fe200078e0010 */
[----:B------:R0:W3:Y:S01]  /*03b0*/  @!P1 LDG.E.64 R26, desc[UR4][R10.64] ;  /* 0x000000040a1a9981 */ /* 0x0000e2000c1e1b00 */
[----:B------:R-:W-:-:S03]  /*03c0*/  CS2R R16, SRZ ;  /* 0x0000000000107805 */ /* 0x000fc6000001ff00 */
[----:B------:R-:W4:Y:S04]  /*03d0*/  @!P0 LDG.E.64 R4, desc[UR4][R24.64] ;  /* 0x0000000418048981 */ /* 0x000f28000c1e1b00 */
[----:B------:R-:W5:Y:S01]  /*03e0*/  @!P3 LDG.E.64 R22, desc[UR4][R20.64] ;  /* 0x000000041416b981 */ /* 0x000f62000c1e1b00 */
[----:B0-----:R-:W-:Y:S02]  /*03f0*/  @!P6 IMAD.WIDE.U32 R10, R9, 0x8, R18 ;  /* 0x00000008090ae825 */ /* 0x001fe400078e0012 */
[----:B------:R-:W0:Y:S03]  /*0400*/  LDC.64 R18, c[0x0][0x390] ;  /* 0x0000e400ff127b82 */ /* 0x000e260000000a00 */
[----:B------:R1:W5:Y:S01]  /*0410*/  @!P6 LDG.E.64 R16, desc[UR4][R10.64] ;  /* 0x000000040a10e981 */ /* 0x000362000c1e1b00 */
[----:B------:R-:W-:Y:S04]  /*0420*/  BSSY.RECONVERGENT B0, `(.L_x_14733) ;  /* 0x0000064000007945 */ /* 0x000fe80003800200 */
[----:B------:R-:W-:Y:S01]  /*0430*/  BSSY.RELIABLE B1, `(.L_x_14734) ;  /* 0x000005c000017945 */ /* 0x000fe20003800100 */
[----:B--2---:R-:W-:-:S02]  /*0440*/  ISETP.GT.U32.AND P5, PT, R6, 0x3f, PT ;  /* 0x0000003f0600780c */ /* 0x004fc40003fa4070 */
[CC--:B0-----:R-:W-:Y:S02]  /*0450*/  SHF.L.U64.HI R8, R18.reuse, R6.reuse, R19 ;  /* 0x0000000612087219 */ /* 0x0c1fe40000010213 */
[----:B------:R-:W-:Y:S02]  /*0460*/  ISETP.GT.U32.AND.EX P5, PT, R7, RZ, PT, P5 ;  /* 0x000000ff0700720c */ /* 0x000fe40003fa4150 */
[----:B------:R-:W-:Y:S02]  /*0470*/  SHF.L.U32 R7, R18, R6, RZ ;  /* 0x0000000612077219 */ /* 0x000fe400000006ff */
[----:B-1----:R-:W-:Y:S02]  /*0480*/  SEL R11, R8, RZ, !P5 ;  /* 0x000000ff080b7207 */ /* 0x002fe40006800000 */
[----:B------:R-:W-:Y:S02]  /*0490*/  SEL R10, R7, RZ, !P5 ;  /* 0x000000ff070a7207 */ /* 0x000fe40006800000 */
[----:B------:R-:W-:-:S02]  /*04a0*/  ISETP.GT.U32.AND P1, PT, R12, 0x3f, PT ;  /* 0x0000003f0c00780c */ /* 0x000fc40003f24070 */
[CC--:B------:R-:W-:Y:S02]  /*04b0*/  SHF.L.U64.HI R6, R18.reuse, R12.reuse, R19 ;  /* 0x0000000c12067219 */ /* 0x0c0fe40000010213 */
[----:B------:R-:W-:Y:S02]  /*04c0*/  ISETP.GT.U32.AND.EX P1, PT, R13, RZ, PT, P1 ;  /* 0x000000ff0d00720c */ /* 0x000fe40003f24110 */
[----:B------:R-:W-:Y:S02]  /*04d0*/  SHF.L.U32 R12, R18, R12, RZ ;  /* 0x0000000c120c7219 */ /* 0x000fe400000006ff */
[----:B------:R-:W-:Y:S02]  /*04e0*/  SEL R13, R6, RZ, !P1 ;  /* 0x000000ff060d7207 */ /* 0x000fe40004800000 */
[----:B------:R-:W-:Y:S02]  /*04f0*/  SEL R12, R12, RZ, !P1 ;  /* 0x000000ff0c0c7207 */ /* 0x000fe40004800000 */
[----:B------:R-:W-:-:S02]  /*0500*/  ISETP.GE.U32.AND P1, PT, R3, R2, PT ;  /* 0x000000020300720c */ /* 0x000fc40003f26070 */
[----:B------:R-:W-:Y:S02]  /*0510*/  ISETP.GT.U32.AND P0, PT, R14, 0x3f, PT ;  /* 0x0000003f0e00780c */ /* 0x000fe40003f04070 */
[--C-:B------:R-:W-:Y:S02]  /*0520*/  SHF.L.U64.HI R9, R18, R14, R19.reuse ;  /* 0x0000000e12097219 */ /* 0x100fe40000010213 */
[----:B------:R-:W-:Y:S02]  /*0530*/  ISETP.GT.U32.AND.EX P0, PT, R15, RZ, PT, P0 ;  /* 0x000000ff0f00720c */ /* 0x000fe40003f04100 */
[----:B------:R-:W-:Y:S02]  /*0540*/  ISETP.GT.U32.AND P3, PT, R28, 0x3f, PT ;  /* 0x0000003f1c00780c */ /* 0x000fe40003f64070 */
[C---:B------:R-:W-:Y:S02]  /*0550*/  SHF.L.U64.HI R20, R18.reuse, R28, R19 ;  /* 0x0000001c12147219 */ /* 0x040fe40000010213 */
[----:B------:R-:W-:-:S02]  /*0560*/  SHF.L.U32 R14, R18, R14, RZ ;  /* 0x0000000e120e7219 */ /* 0x000fc400000006ff */
[----:B------:R-:W-:Y:S02]  /*0570*/  ISETP.GT.U32.AND.EX P3, PT, R29, RZ, PT, P3 ;  /* 0x000000ff1d00720c */ /* 0x000fe40003f64130 */
[----:B------:R-:W-:Y:S02]  /*0580*/  SHF.L.U32 R28, R18, R28, RZ ;  /* 0x0000001c121c7219 */ /* 0x000fe400000006ff */
[----:B---3--:R-:W-:Y:S02]  /*0590*/  ISETP.GT.U32.AND P2, PT, R26, 0x3f, PT ;  /* 0x0000003f1a00780c */ /* 0x008fe40003f44070 */
[----:B----4-:R-:W-:Y:S02]  /*05a0*/  ISETP.GT.U32.AND P6, PT, R4, 0x3f, PT ;  /* 0x0000003f0400780c */ /* 0x010fe40003fc4070 */
[----:B------:R-:W-:Y:S02]  /*05b0*/  SHF.L.U64.HI R21, R18, R26, R19 ;  /* 0x0000001a12157219 */ /* 0x000fe40000010213 */
[----:B-----5:R-:W-:-:S02]  /*05c0*/  ISETP.GT.U32.AND P4, PT, R22, 0x3f, PT ;  /* 0x0000003f1600780c */ /* 0x020fc40003f84070 */
[C-C-:B------:R-:W-:Y:S02]  /*05d0*/  SHF.L.U64.HI R15, R18.reuse, R22, R19.reuse ;  /* 0x00000016120f7219 */ /* 0x140fe40000010213 */
[-CC-:B------:R-:W-:Y:S02]  /*05e0*/  SHF.L.U64.HI R8, R18, R4.reuse, R19.reuse ;  /* 0x0000000412087219 */ /* 0x180fe40000010213 */
[----:B------:R-:W-:Y:S02]  /*05f0*/  ISETP.GT.U32.AND P5, PT, R16, 0x3f, PT ;  /* 0x0000003f1000780c */ /* 0x000fe40003fa4070 */
[----:B------:R-:W-:Y:S02]  /*0600*/  ISETP.GT.U32.AND.EX P6, PT, R5, RZ, PT, P6 ;  /* 0x000000ff0500720c */ /* 0x000fe40003fc4160 */
[C---:B------:R-:W-:Y:S02]  /*0610*/  SHF.L.U32 R7, R18.reuse, R4, RZ ;  /* 0x0000000412077219 */ /* 0x040fe400000006ff */
[----:B------:R-:W-:-:S02]  /*0620*/  SHF.L.U64.HI R19, R18, R16, R19 ;  /* 0x0000001012137219 */ /* 0x000fc40000010213 */
[----:B------:R-:W-:Y:S02]  /*0630*/  ISETP.GT.U32.AND.EX P4, PT, R23, RZ, PT, P4 ;  /* 0x000000ff1700720c */ /* 0x000fe40003f84140 */
[C---:B------:R-:W-:Y:S02]  /*0640*/  SHF.L.U32 R22, R18.reuse, R22, RZ ;  /* 0x0000001612167219 */ /* 0x040fe400000006ff */
[----:B------:R-:W-:Y:S02]  /*0650*/  ISETP.GT.U32.AND.EX P2, PT, R27, RZ, PT, P2 ;  /* 0x000000ff1b00720c */ /* 0x000fe40003f44120 */
[C---:B------:R-:W-:Y:S02]  /*0660*/  SHF.L.U32 R26, R18.reuse, R26, RZ ;  /* 0x0000001a121a7219 */ /* 0x040fe400000006ff */
[----:B------:R-:W-:Y:S02]  /*0670*/  ISETP.GT.U32.AND.EX P5, PT, R17, RZ, PT, P5 ;  /* 0x000000ff1100720c */ /* 0x000fe40003fa4150 */
        /* <DEDUP_REMOVED lines=26> */
.L_x_14735:
[----:B------:R-:W-:-:S13]  /*0820*/  ISETP.GE.U32.AND P0, PT, R3, R2, PT ;  /* 0x000000020300720c */ /* 0x000fda0003f06070 */
[----:B------:R-:W-:Y:S05]  /*0830*/  @P0 BRA `(.L_x_14737) ;  /* 0x0000000000300947 */ /* 0x000fea0003800000 */
[----:B0-----:R-:W0:Y:S01]  /*0840*/  LDC.64 R8, c[0x0][0x398] ;  /* 0x0000e600ff087b82 */ /* 0x001e220000000a00 */
[----:B------:R-:W-:Y:S02]  /*0850*/  IMAD.IADD R11, R0, 0x1, R3 ;  /* 0x00000001000b7824 */ /* 0x000fe400078e0203 */
[----:B------:R-:W-:Y:S02]  /*0860*/  VIADD R3, R3, 0x80 ;  /* 0x0000008003037836 */ /* 0x000fe40000000000 */
[----:B0-----:R-:W-:-:S05]  /*0870*/  IMAD.WIDE.U32 R8, R11, 0x8, R8 ;  /* 0x000000080b087825 */ /* 0x001fca00078e0008 */
[----:B------:R1:W-:Y:S02]  /*0880*/  STG.E.64 desc[UR4][R8.64], R4 ;  /* 0x0000000408007986 */ /* 0x0003e4000c101b04 */
.L_x_14736:
[----:B------:R-:W-:-:S13]  /*0890*/  ISETP.GE.U32.AND P0, PT, R3, R2, PT ;  /* 0x000000020300720c */ /* 0x000fda0003f06070 */
[----:B------:R-:W-:Y:S05]  /*08a0*/  @P0 BRA `(.L_x_14738) ;  /* 0x0000000000300947 */ /* 0x000fea0003800000 */
[----:B-1----:R-:W1:Y:S01]  /*08b0*/  LDC.64 R4, c[0x0][0x398] ;  /* 0x0000e600ff047b82 */ /* 0x002e620000000a00 */
[----:B0-----:R-:W-:Y:S02]  /*08c0*/  IMAD.IADD R9, R0, 0x1, R3 ;  /* 0x0000000100097824 */ /* 0x001fe400078e0203 */
[----:B------:R-:W-:Y:S02]  /*08d0*/  VIADD R3, R3, 0x80 ;  /* 0x0000008003037836 */ /* 0x000fe40000000000 */
[----:B-1----:R-:W-:-:S05]  /*08e0*/  IMAD.WIDE.U32 R4, R9, 0x8, R4 ;  /* 0x0000000809047825 */ /* 0x002fca00078e0004 */
[----:B------:R1:W-:Y:S02]  /*08f0*/  STG.E.64 desc[UR4][R4.64], R22 ;  /* 0x0000001604007986 */ /* 0x0003e4000c101b04 */
.L_x_14737:
[----:B------:R-:W-:-:S13]  /*0900*/  ISETP.GE.U32.AND P0, PT, R3, R2, PT ;  /* 0x000000020300720c */ /* 0x000fda0003f06070 */
[----:B------:R-:W-:Y:S05]  /*0910*/  @P0 BRA `(.L_x_14739) ;  /* 0x0000000000340947 */ /* 0x000fea0003800000 */
[----:B-1----:R-:W1:Y:S01]  /*0920*/  LDC.64 R4, c[0x0][0x398] ;  /* 0x0000e600ff047b82 */ /* 0x002e620000000a00 */
[----:B0-----:R-:W-:Y:S02]  /*0930*/  IMAD.IADD R9, R0, 0x1, R3 ;  /* 0x0000000100097824 */ /* 0x001fe400078e0203 */
[----:B------:R-:W-:Y:S02]  /*0940*/  VIADD R3, R3, 0x80 ;  /* 0x0000008003037836 */ /* 0x000fe40000000000 */
[----:B-1----:R-:W-:-:S05]  /*0950*/  IMAD.WIDE.U32 R4, R9, 0x8, R4 ;  /* 0x0000000809047825 */ /* 0x002fca00078e0004 */
[----:B------:R2:W-:Y:S02]  /*0960*/  STG.E.64 desc[UR4][R4.64], R28 ;  /* 0x0000001c04007986 */ /* 0x0005e4000c101b04 */
.L_x_14738:
[----:B------:R-:W-:-:S13]  /*0970*/  ISETP.GE.U32.AND P0, PT, R3, R2, PT ;  /* 0x000000020300720c */ /* 0x000fda0003f06070 */
[----:B------:R-:W-:Y:S05]  /*0980*/  @P0 BREAK.RELIABLE B1 ;  /* 0x0000000000010942 */ /* 0x000fea0003800100 */
[----:B------:R-:W-:Y:S05]  /*0990*/  @P0 BRA `(.L_x_14740) ;  /* 0x0000000000300947 */ /* 0x000fea0003800000 */
[----:B-12---:R-:W1:Y:S01]  /*09a0*/  LDC.64 R4, c[0x0][0x398] ;  /* 0x0000e600ff047b82 */ /* 0x006e620000000a00 */
[----:B0-----:R-:W-:Y:S02]  /*09b0*/  IMAD.IADD R9, R0, 0x1, R3 ;  /* 0x0000000100097824 */ /* 0x001fe400078e0203 */
[----:B------:R-:W-:Y:S02]  /*09c0*/  VIADD R3, R3, 0x80 ;  /* 0x0000008003037836 */ /* 0x000fe40000000000 */
[----:B-1----:R-:W-:-:S05]  /*09d0*/  IMAD.WIDE.U32 R4, R9, 0x8, R4 ;  /* 0x0000000809047825 */ /* 0x002fca00078e0004 */
[----:B------:R2:W-:Y:S02]  /*09e0*/  STG.E.64 desc[UR4][R4.64], R26 ;  /* 0x0000001a04007986 */ /* 0x0005e4000c101b04 */
.L_x_14739:
[----:B------:R-:W-:Y:S05]  /*09f0*/  BSYNC.RELIABLE B1 ;  /* 0x0000000000017941 */ /* 0x000fea0003800100 */
.L_x_14734:
[----:B------:R-:W-:-:S13]  /*0a00*/  ISETP.GE.U32.AND P0, PT, R3, R2, PT ;  /* 0x000000020300720c */ /* 0x000fda0003f06070 */
[----:B-12---:R-:W1:Y:S01]  /*0a10*/  @!P0 LDC.64 R4, c[0x0][0x398] ;  /* 0x0000e600ff048b82 */ /* 0x006e620000000a00 */
[----:B0-----:R-:W-:Y:S02]  /*0a20*/  @!P0 IMAD.IADD R9, R0, 0x1, R3 ;  /* 0x0000000100098824 */ /* 0x001fe400078e0203 */
[----:B------:R-:W-:Y:S02]  /*0a30*/  @!P0 VIADD R3, R3, 0x80 ;  /* 0x0000008003038836 */ /* 0x000fe40000000000 */
[----:B-1----:R-:W-:-:S05]  /*0a40*/  @!P0 IMAD.WIDE.U32 R4, R9, 0x8, R4 ;  /* 0x0000000809048825 */ /* 0x002fca00078e0004 */
[----:B------:R3:W-:Y:S02]  /*0a50*/  @!P0 STG.E.64 desc[UR4][R4.64], R6 ;  /* 0x0000000604008986 */ /* 0x0007e4000c101b04 */
.L_x_14740:
[----:B------:R-:W-:Y:S05]  /*0a60*/  BSYNC.RECONVERGENT B0 ;  /* 0x0000000000007941 */ /* 0x000fea0003800200 */
.L_x_14733:
[----:B------:R-:W-:Y:S05]  /*0a70*/  WARPSYNC.ALL ;  /* 0x0000000000007948 */ /* 0x000fea0003800000 */
[----:B------:R-:W-:-:S13]  /*0a80*/  ISETP.GE.U32.AND P0, PT, R3, R2, PT ;  /* 0x000000020300720c */ /* 0x000fda0003f06070 */
[----:B------:R-:W-:Y:S05]  /*0a90*/  @P0 EXIT ;  /* 0x000000000000094d */ /* 0x000fea0003800000 */
[----:B-123--:R-:W1:Y:S01]  /*0aa0*/  LDC.64 R4, c[0x0][0x398] ;  /* 0x0000e600ff047b82 */ /* 0x00ee620000000a00 */
[----:B------:R-:W-:-:S04]  /*0ab0*/  IMAD.IADD R3, R0, 0x1, R3 ;  /* 0x0000000100037824 */ /* 0x000fc800078e0203 */
[----:B-1----:R-:W-:-:S05]  /*0ac0*/  IMAD.WIDE.U32 R2, R3, 0x8, R4 ;  /* 0x0000000803027825 */ /* 0x002fca00078e0004 */
[----:B------:R-:W-:Y:S01]  /*0ad0*/  STG.E.64 desc[UR4][R2.64], R16 ;  /* 0x0000001002007986 */ /* 0x000fe2000c101b04 */
[----:B------:R-:W-:Y:S05]  /*0ae0*/  EXIT ;  /* 0x000000000000794d */ /* 0x000fea0003800000 */
.L_x_14732:
[----:B------:R-:W0:Y:S01]  /*0af0*/  S2R R23, SR_TID.X ;  /* 0x0000000000177919 */ /* 0x000e220000002100 */
[----:B------:R-:W1:Y:S08]  /*0b00*/  LDC.64 R2, c[0x0][0x3a0] ;  /* 0x0000e800ff027b82 */ /* 0x000e700000000a00 */
[----:B------:R-:W2:Y:S01]  /*0b10*/  LDC.64 R20, c[0x0][0x398] ;  /* 0x0000e600ff147b82 */ /* 0x000ea20000000a00 */
[----:B-1----:R-:W-:-:S04]  /*0b20*/  IMAD.WIDE.U32 R2, R0, 0x8, R2 ;  /* 0x0000000800027825 */ /* 0x002fc800078e0002 */
[----:B0-----:R-:W-:-:S03]  /*0b30*/  IMAD.WIDE.U32 R24, R23, 0x10, R2 ;  /* 0x0000001017187825 */ /* 0x001fc600078e0002 */
[----:B------:R-:W0:Y:S02]  /*0b40*/  LDC.64 R2, c[0x0][0x390] ;  /* 0x0000e400ff027b82 */ /* 0x000e240000000a00 */
[----:B------:R-:W3:Y:S04]  /*0b50*/  LDG.E.128 R8, desc[UR4][R24.64] ;  /* 0x0000000418087981 */ /* 0x000ee8000c1e1d00 */
[----:B------:R-:W4:Y:S04]  /*0b60*/  LDG.E.128 R12, desc[UR4][R24.64+0x1000] ;  /* 0x00100004180c7981 */ /* 0x000f28000c1e1d00 */
[----:B------:R-:W5:Y:S04]  /*0b70*/  LDG.E.128 R16, desc[UR4][R24.64+0x800] ;  /* 0x0008000418107981 */ /* 0x000f68000c1e1d00 */
[----:B------:R-:W5:Y:S01]  /*0b80*/  LDG.E.128 R4, desc[UR4][R24.64+0x1800] ;  /* 0x0018000418047981 */ /* 0x000f62000c1e1d00 */
[----:B--2---:R-:W-:-:S04]  /*0b90*/  IMAD.WIDE.U32 R20, R0, 0x8, R20 ;  /* 0x0000000800147825 */ /* 0x004fc800078e0014 */
[----:B------:R-:W-:Y:S01]  /*0ba0*/  IMAD.WIDE.U32 R20, R23, 0x10, R20 ;  /* 0x0000001017147825 */ /* 0x000fe200078e0014 */
[----:B---3--:R-:W-:Y:S02]  /*0bb0*/  ISETP.GT.U32.AND P5, PT, R8, 0x3f, PT ;  /* 0x0000003f0800780c */ /* 0x008fe40003fa4070 */
[-C--:B0-----:R-:W-:Y:S02]  /*0bc0*/  SHF.L.U64.HI R22, R2, R8.reuse, R3 ;  /* 0x0000000802167219 */ /* 0x081fe40000010203 */
[----:B------:R-:W-:Y:S02]  /*0bd0*/  ISETP.GT.U32.AND.EX P5, PT, R9, RZ, PT, P5 ;  /* 0x000000ff0900720c */ /* 0x000fe40003fa4150 */
[----:B----4-:R-:W-:Y:S02]  /*0be0*/  ISETP.GT.U32.AND P1, PT, R14, 0x3f, PT ;  /* 0x0000003f0e00780c */ /* 0x010fe40003f24070 */
[----:B------:R-:W-:Y:S02]  /*0bf0*/  SHF.L.U32 R9, R2, R8, RZ ;  /* 0x0000000802097219 */ /* 0x000fe400000006ff */
[----:B------:R-:W-:-:S02]  /*0c00*/  ISETP.GT.U32.AND P0, PT, R10, 0x3f, PT ;  /* 0x0000003f0a00780c */ /* 0x000fc40003f04070 */
[----:B-----5:R-:W-:Y:S02]  /*0c10*/  ISETP.GT.U32.AND P4, PT, R16, 0x3f, PT ;  /* 0x0000003f1000780c */ /* 0x020fe40003f84070 */
[----:B------:R-:W-:Y:S02]  /*0c20*/  ISETP.GT.U32.AND P2, PT, R12, 0x3f, PT ;  /* 0x0000003f0c00780c */ /* 0x000fe40003f44070 */
[----:B------:R-:W-:Y:S02]  /*0c30*/  ISETP.GT.U32.AND P3, PT, R18, 0x3f, PT ;  /* 0x0000003f1200780c */ /* 0x000fe40003f64070 */
[----:B------:R-:W-:Y:S02]  /*0c40*/  ISETP.GT.U32.AND.EX P1, PT, R15, RZ, PT, P1 ;  /* 0x000000ff0f00720c */ /* 0x000fe40003f24110 */
[----:B------:R-:W-:Y:S02]  /*0c50*/  SEL R15, R9, RZ, !P5 ;  /* 0x000000ff090f7207 */ /* 0x000fe40006800000 */
[----:B------:R-:W-:-:S02]  /*0c60*/  SEL R22, R22, RZ, !P5 ;  /* 0x000000ff16167207 */ /* 0x000fc40006800000 */
[-CC-:B------:R-:W-:Y:S02]  /*0c70*/  SHF.L.U64.HI R8, R2, R10.reuse, R3.reuse ;  /* 0x0000000a02087219 */ /* 0x180fe40000010203 */
[----:B------:R-:W-:Y:S02]  /*0c80*/  ISETP.GT.U32.AND.EX P0, PT, R11, RZ, PT, P0 ;  /* 0x000000ff0b00720c */ /* 0x000fe40003f04100 */
[----:B------:R-:W-:Y:S02]  /*0c90*/  ISETP.GT.U32.AND P6, PT, R4, 0x3f, PT ;  /* 0x0000003f0400780c */ /* 0x000fe40003fc4070 */
[----:B------:R-:W-:Y:S02]  /*0ca0*/  ISETP.GT.U32.AND P5, PT, R6, 0x3f, PT ;  /* 0x0000003f0600780c */ /* 0x000fe40003fa4070 */
[C---:B------:R-:W-:Y:S02]  /*0cb0*/  SHF.L.U32 R10, R2.reuse, R10, RZ ;  /* 0x0000000a020a7219 */ /* 0x040fe400000006ff */
[----:B------:R-:W-:-:S02]  /*0cc0*/  SHF.L.U64.HI R0, R2, R16, R3 ;  /* 0x0000001002007219 */ /* 0x000fc40000010203 */
[C---:B------:R-:W-:Y:S02]  /*0cd0*/  SHF.L.U32 R11, R2.reuse, R16, RZ ;  /* 0x00000010020b7219 */ /* 0x040fe400000006ff */
[----:B------:R-:W-:Y:S02]  /*0ce0*/  ISETP.GT.U32.AND.EX P4, PT, R17, RZ, PT, P4 ;  /* 0x000000ff1100720c */ /* 0x000fe40003f84140 */
[CC--:B------:R-:W-:Y:S02]  /*0cf0*/  SHF.L.U64.HI R24, R2.reuse, R18.reuse, R3 ;  /* 0x0000001202187219 */ /* 0x0c0fe40000010203 */
[----:B------:R-:W-:Y:S02]  /*0d00*/  ISETP.GT.U32.AND.EX P2, PT, R13, RZ, PT, P2 ;  /* 0x000000ff0d00720c */ /* 0x000fe40003f44120 */
[----:B------:R-:W-:Y:S02]  /*0d10*/  SHF.L.U32 R18, R2, R18, RZ ;  /* 0x0000001202127219 */ /* 0x000fe400000006ff */
[----:B------:R-:W-:-:S02]  /*0d20*/  ISETP.GT.U32.AND.EX P3, PT, R19, RZ, PT, P3 ;  /* 0x000000ff1300720c */ /* 0x000fc40003f64130 */
[C-C-:B------:R-:W-:Y:S02]  /*0d30*/  SHF.L.U64.HI R16, R2.reuse, R12, R3.reuse ;  /* 0x0000000c02107219 */ /* 0x140fe40000010203 */
[CCC-:B------:R-:W-:Y:S02]  /*0d40*/  SHF.L.U64.HI R17, R2.reuse, R14.reuse, R3.reuse ;  /* 0x0000000e02117219 */ /* 0x1c0fe40000010203 */
[C---:B------:R-:W-:Y:S02]  /*0d50*/  SHF.L.U32 R13, R2.reuse, R14, RZ ;  /* 0x0000000e020d7219 */ /* 0x040fe400000006ff */
[C---:B------:R-:W-:Y:S02]  /*0d60*/  SHF.L.U64.HI R9, R2.reuse, R4, R3 ;  /* 0x0000000402097219 */ /* 0x040fe40000010203 */
[C---:B------:R-:W-:Y:S02]  /*0d70*/  SHF.L.U32 R12, R2.reuse, R12, RZ ;  /* 0x0000000c020c7219 */ /* 0x040fe400000006ff */
[----:B------:R-:W-:-:S02]  /*0d80*/  SHF.L.U32 R14, R2, R4, RZ ;  /* 0x00000004020e7219 */ /* 0x000fc400000006ff */
[CC--:B------:R-:W-:Y:S01]  /*0d90*/  SHF.L.U64.HI R3, R2.reuse, R6.reuse, R3 ;  /* 0x0000000602037219 */ /* 0x0c0fe20000010203 */
[----:B------:R-:W-:Y:S01]  /*0da0*/  IMAD.MOV.U32 R4, RZ, RZ, R15 ;  /* 0x000000ffff047224 */ /* 0x000fe200078e000f */
[----:B------:R-:W-:Y:S01]  /*0db0*/  ISETP.GT.U32.AND.EX P6, PT, R5, RZ, PT, P6 ;  /* 0x000000ff0500720c */ /* 0x000fe20003fc4160 */
[----:B------:R-:W-:Y:S01]  /*0dc0*/  IMAD.MOV.U32 R5, RZ, RZ, R22 ;  /* 0x000000ffff057224 */ /* 0x000fe200078e0016 */
[----:B------:R-:W-:Y:S02]  /*0dd0*/  SHF.L.U32 R2, R2, R6, RZ ;  /* 0x0000000602027219 */ /* 0x000fe400000006ff */
[----:B------:R-:W-:Y:S02]  /*0de0*/  ISETP.GT.U32.AND.EX P5, PT, R7, RZ, PT, P5 ;  /* 0x000000ff0700720c */ /* 0x000fe40003fa4150 */
[----:B------:R-:W-:Y:S02]  /*0df0*/  SEL R6, R10, RZ, !P0 ;  /* 0x000000ff0a067207 */ /* 0x000fe40004000000 */
[----:B------:R-:W-:-:S02]  /*0e00*/  SEL R7, R8, RZ, !P0 ;  /* 0x000000ff08077207 */ /* 0x000fc40004000000 */
[----:B------:R-:W-:Y:S02]  /*0e10*/  SEL R11, R11, RZ, !P4 ;  /* 0x000000ff0b0b7207 */ /* 0x000fe40006000000 */
[----:B------:R-:W-:Y:S02]  /*0e20*/  SEL R0, R0, RZ, !P4 ;  /* 0x000000ff00007207 */ /* 0x000fe40006000000 */
[----:B------:R-:W-:Y:S02]  /*0e30*/  SEL R18, R18, RZ, !P3 ;  /* 0x000000ff12127207 */ /* 0x000fe40005800000 */
[----:B------:R-:W-:Y:S01]  /*0e40*/  SEL R19, R24, RZ, !P3 ;  /* 0x000000ff18137207 */ /* 0x000fe20005800000 */
[----:B------:R0:W-:Y:S01]  /*0e50*/  STG.E.128 desc[UR4][R20.64], R4 ;  /* 0x0000000414007986 */ /* 0x0001e2000c101d04 */
[----:B------:R-:W-:Y:S02]  /*0e60*/  SEL R12, R12, RZ, !P2 ;  /* 0x000000ff0c0c7207 */ /* 0x000fe40005000000 */
[----:B------:R-:W-:-:S02]  /*0e70*/  SEL R13, R13, RZ, !P1 ;  /* 0x000000ff0d0d7207 */ /* 0x000fc40004800000 */
[----:B------:R-:W-:Y:S02]  /*0e80*/  SEL R14, R14, RZ, !P6 ;  /* 0x000000ff0e0e7207 */ /* 0x000fe40007000000 */
[----:B------:R-:W-:Y:S02]  /*0e90*/  SEL R15, R9, RZ, !P6 ;  /* 0x000000ff090f7207 */ /* 0x000fe40007000000 */
[----:B------:R-:W-:Y:S02]  /*0ea0*/  SEL R2, R2, RZ, !P5 ;  /* 0x000000ff02027207 */ /* 0x000fe40006800000 */
[----:B------:R-:W-:Y:S01]  /*0eb0*/  SEL R3, R3, RZ, !P5 ;  /* 0x000000ff03037207 */ /* 0x000fe20006800000 */
[----:B0-----:R-:W-:Y:S01]  /*0ec0*/  IMAD.MOV.U32 R4, RZ, RZ, R11 ;  /* 0x000000ffff047224 */ /* 0x001fe200078e000b */
[----:B------:R-:W-:Y:S01]  /*0ed0*/  SEL R11, R16, RZ, !P2 ;  /* 0x000000ff100b7207 */ /* 0x000fe20005000000 */
[----:B------:R-:W-:Y:S01]  /*0ee0*/  IMAD.MOV.U32 R5, RZ, RZ, R0 ;  /* 0x000000ffff057224 */ /* 0x000fe200078e0000 */
[----:B------:R-:W-:Y:S01]  /*0ef0*/  SEL R0, R17, RZ, !P1 ;  /* 0x000000ff11007207 */ /* 0x000fe20004800000 */
[----:B------:R-:W-:-:S02]  /*0f00*/  IMAD.MOV.U32 R6, RZ, RZ, R18 ;  /* 0x000000ffff067224 */ /* 0x000fc400078e0012 */
        /* <DEDUP_REMOVED lines=13> */
.L_x_14741:
        /* <DEDUP_REMOVED lines=10> */
.L_x_21178:


//--------------------- .text._ZN2at6native29vectorized_elementwise_kernelILi4ENS0_13AUnaryFunctorIlllZZZNS0_18lshift_kernel_cudaERNS_18TensorIteratorBaseEENKUlvE_clEvENKUlvE2_clEvEUlllE_EESt5arrayIPcLm2EEEEviT0_T1_ --------------------------
	.section	.text._ZN2at6native29vectorized_elementwise_kernelILi4ENS0_13AUnaryFunctorIlllZZZNS0_18lshift_kernel_cudaERNS_18TensorIteratorBaseEENKUlvE_clEvENKUlvE2_clEvEUlllE_EESt5arrayIPcLm2EEEEviT0_T1_,"ax",@progbits
	.align	128
        .global         _ZN2at6native29vectorized_elementwise_kernelILi4ENS0_13AUnaryFunctorIlllZZZNS0_18lshift_kernel_cudaERNS_18TensorIteratorBaseEENKUlvE_clEvENKUlvE2_clEvEUlllE_EESt5arrayIPcLm2EEEEviT0_T1_
        .type           _ZN2at6native29vectorized_elementwise_kernelILi4ENS0_13AUnaryFunctorIlllZZZNS0_18lshift_kernel_cudaERNS_18TensorIteratorBaseEENKUlvE_clEvENKUlvE2_clEvEUlllE_EESt5arrayIPcLm2EEEEviT0_T1_,@function
        .size           _ZN2at6native29vectorized_elementwise_kernelILi4ENS0_13AUnaryFunctorIlllZZZNS0_18lshift_kernel_cudaERNS_18TensorIteratorBaseEENKUlvE_clEvENKUlvE2_clEvEUlllE_EESt5arrayIPcLm2EEEEviT0_T1_,(.L_x_21179 - _ZN2at6native29vectorized_elementwise_kernelILi4ENS0_13AUnaryFunctorIlllZZZNS0_18lshift_kernel_cudaERNS_18TensorIteratorBaseEENKUlvE_clEvENKUlvE2_clEvEUlllE_EESt5arrayIPcLm2EEEEviT0_T1_)
        .other          _ZN2at6native29vectorized_elementwise_kernelILi4ENS0_13AUnaryFunctorIlllZZZNS0_18lshift_kernel_cudaERNS_18TensorIteratorBaseEENKUlvE_clEvENKUlvE2_clEvEUlllE_EESt5arrayIPcLm2EEEEviT0_T1_,@"STO_CUDA_ENTRY STV_DEFAULT"
_ZN2at6native29vectorized_elementwise_kernelILi4ENS0_13AUnaryFunctorIlllZZZNS0_18lshift_kernel_cudaERNS_18TensorIteratorBaseEENKUlvE_clEvENKUlvE2_clEvEUlllE_EESt5arrayIPcLm2EEEEviT0_T1_:
.text._ZN2at6native29vectorized_elementwise_kernelILi4ENS0_13AUnaryFunctorIlllZZZNS0_18lshift_kernel_cudaERNS_18TensorIteratorBaseEENKUlvE_clEvENKUlvE2_clEvEUlllE_EESt5arrayIPcLm2EEEEviT0_T1_:
        /* <DEDUP_REMOVED lines=130> */
.L_x_14745:
[----:B------:R-:W-:-:S13]  /*0820*/  ISETP.GE.U32.AND P0, PT, R2, R0, PT ;  /* 0x000000000200720c */ /* 0x000fda0003f06070 */
[----:B------:R-:W-:Y:S05]  /*0830*/  @P0 BRA `(.L_x_14747) ;  /* 0x0000000000300947 */ /* 0x000fea0003800000 */
[----:B0-----:R-:W0:Y:S01]  /*0840*/  LDC.64 R8, c[0x0][0x398] ;  /* 0x0000e600ff087b82 */ /* 0x001e220000000a00 */
[----:B------:R-:W-:Y:S02]  /*0850*/  IMAD.IADD R11, R3, 0x1, R2 ;  /* 0x00000001030b7824 */ /* 0x000fe400078e0202 */
[----:B------:R-:W-:Y:S02]  /*0860*/  VIADD R2, R2, 0x80 ;  /* 0x0000008002027836 */ /* 0x000fe40000000000 */
[----:B0-----:R-:W-:-:S05]  /*0870*/  IMAD.WIDE.U32 R8, R11, 0x8, R8 ;  /* 0x000000080b087825 */ /* 0x001fca00078e0008 */
[----:B------:R1:W-:Y:S02]  /*0880*/  STG.E.64 desc[UR4][R8.64], R4 ;  /* 0x0000000408007986 */ /* 0x0003e4000c101b04 */
.L_x_14746:
[----:B------:R-:W-:-:S13]  /*0890*/  ISETP.GE.U32.AND P0, PT, R2, R0, PT ;  /* 0x000000000200720c */ /* 0x000fda0003f06070 */
[----:B------:R-:W-:Y:S05]  /*08a0*/  @P0 BRA `(.L_x_14748) ;  /* 0x0000000000300947 */ /* 0x000fea0003800000 */
[----:B-1----:R-:W1:Y:S01]  /*08b0*/  LDC.64 R4, c[0x0][0x398] ;  /* 0x0000e600ff047b82 */ /* 0x002e620000000a00 */
[----:B0-----:R-:W-:Y:S02]  /*08c0*/  IMAD.IADD R9, R3, 0x1, R2 ;  /* 0x0000000103097824 */ /* 0x001fe400078e0202 */
[----:B------:R-:W-:Y:S02]  /*08d0*/  VIADD R2, R2, 0x80 ;  /* 0x0000008002027836 */ /* 0x000fe40000000000 */
[----:B-1----:R-:W-:-:S05]  /*08e0*/  IMAD.WIDE.U32 R4, R9, 0x8, R4 ;  /* 0x0000000809047825 */ /* 0x002fca00078e0004 */
[----:B------:R1:W-:Y:S02]  /*08f0*/  STG.E.64 desc[UR4][R4.64], R22 ;  /* 0x0000001604007986 */ /* 0x0003e4000c101b04 */
.L_x_14747:
[----:B------:R-:W-:-:S13]  /*0900*/  ISETP.GE.U32.AND P0, PT, R2, R0, PT ;  /* 0x000000000200720c */ /* 0x000fda0003f06070 */
[----:B------:R-:W-:Y:S05]  /*0910*/  @P0 BRA `(.L_x_14749) ;  /* 0x0000000000340947 */ /* 0x000fea0003800000 */
[----:B-1----:R-:W1:Y:S01]  /*0920*/  LDC.64 R4, c[0x0][0x398] ;  /* 0x0000e600ff047b82 */ /* 0x002e620000000a00 */
[----:B0-----:R-:W-:Y:S02]  /*0930*/  IMAD.IADD R9, R3, 0x1, R2 ;  /* 0x0000000103097824 */ /* 0x001fe400078e0202 */
[----:B------:R-:W-:Y:S02]  /*0940*/  VIADD R2, R2, 0x80 ;  /* 0x0000008002027836 */ /* 0x000fe40000000000 */
[----:B-1----:R-:W-:-:S05]  /*0950*/  IMAD.WIDE.U32 R4, R9, 0x8, R4 ;  /* 0x0000000809047825 */ /* 0x002fca00078e0004 */
[----:B------:R2:W-:Y:S02]  /*0960*/  STG.E.64 desc[UR4][R4.64], R28 ;  /* 0x0000001c04007986 */ /* 0x0005e4000c101b04 */
.L_x_14748:
        /* <DEDUP_REMOVED lines=8> */
.L_x_14749:
[----:B------:R-:W-:Y:S05]  /*09f0*/  BSYNC.RELIABLE B1 ;  /* 0x0000000000017941 */ /* 0x000fea0003800100 */
.L_x_14744:
[----:B------:R-:W-:-:S13]  /*0a00*/  ISETP.GE.U32.AND P0, PT, R2, R0, PT ;  /* 0x000000000200720c */ /* 0x000fda0003f06070 */
[----:B-12---:R-:W1:Y:S01]  /*0a10*/  @!P0 LDC.64 R4, c[0x0][0x398] ;  /* 0x0000e600ff048b82 */ /* 0x006e620000000a00 */
[----:B0-----:R-:W-:Y:S02]  /*0a20*/  @!P0 IMAD.IADD R9, R3, 0x1, R2 ;  /* 0x0000000103098824 */ /* 0x001fe400078e0202 */
[----:B------:R-:W-:Y:S02]  /*0a30*/  @!P0 VIADD R2, R2, 0x80 ;  /* 0x0000008002028836 */ /* 0x000fe40000000000 */
[----:B-1----:R-:W-:-:S05]  /*0a40*/  @!P0 IMAD.WIDE.U32 R4, R9, 0x8, R4 ;  /* 0x0000000809048825 */ /* 0x002fca00078e0004 */
[----:B------:R3:W-:Y:S02]  /*0a50*/  @!P0 STG.E.64 desc[UR4][R4.64], R6 ;  /* 0x0000000604008986 */ /* 0x0007e4000c101b04 */
.L_x_14750:
[----:B------:R-:W-:Y:S05]  /*0a60*/  BSYNC.RECONVERGENT B0 ;  /* 0x0000000000007941 */ /* 0x000fea0003800200 */
.L_x_14743:
        /* <DEDUP_REMOVED lines=8> */
.L_x_14742:
[----:B------:R-:W0:Y:S01]  /*0af0*/  S2R R25, SR_TID.X ;  /* 0x0000000000197919 */ /* 0x000e220000002100 */
[----:B------:R-:W1:Y:S08]  /*0b00*/  LDC.64 R4, c[0x0][0x3a0] ;  /* 0x0000e800ff047b82 */ /* 0x000e700000000a00 */
[----:B------:R-:W2:Y:S08]  /*0b10*/  LDC.64 R20, c[0x0][0x390] ;  /* 0x0000e400ff147b82 */ /* 0x000eb00000000a00 */
[----:B------:R-:W3:Y:S01]  /*0b20*/  LDC.64 R22, c[0x0][0x398] ;  /* 0x0000e600ff167b82 */ /* 0x000ee20000000a00 */
[----:B-1----:R-:W-:-:S04]  /*0b30*/  IMAD.WIDE.U32 R4, R3, 0x8, R4 ;  /* 0x0000000803047825 */ /* 0x002fc800078e0004 */
[----:B0-----:R-:W-:-:S05]  /*0b40*/  IMAD.WIDE.U32 R26, R25, 0x20, R4 ;  /* 0x00000020191a7825 */ /* 0x001fca00078e0004 */
[----:B------:R-:W4:Y:S04]  /*0b50*/  LDG.E.ENL2.256 R16, R8, desc[UR4][R26.64] ;  /* 0xfe0000041a08797e */ /* 0x000f280008121910 */
[----:B------:R-:W5:Y:S01]  /*0b60*/  LDG.E.ENL2.256 R4, R12, desc[UR4][R26.64+0x1000] ;  /* 0xfe0080041a0c797e */ /* 0x000f620008121904 */
[----:B---3--:R-:W-:Y:S01]  /*0b70*/  IMAD.WIDE.U32 R22, R3, 0x8, R22 ;  /* 0x0000000803167825 */ /* 0x008fe200078e0016 */
[----:B----4-:R-:W-:Y:S02]  /*0b80*/  ISETP.GT.U32.AND P5, PT, R8, 0x3f, PT ;  /* 0x0000003f0800780c */ /* 0x010fe40003fa4070 */
[----:B--2---:R-:W-:Y:S02]  /*0b90*/  SHF.L.U64.HI R0, R20, R8, R21 ;  /* 0x0000000814007219 */ /* 0x004fe40000010215 */
[----:B-----5:R-:W-:-:S02]  /*0ba0*/  ISETP.GT.U32.AND P1, PT, R14, 0x3f, PT ;  /* 0x0000003f0e00780c */ /* 0x020fc40003f24070 */
[----:B------:R-:W-:Y:S02]  /*0bb0*/  ISETP.GT.U32.AND P0, PT, R10, 0x3f, PT ;  /* 0x0000003f0a00780c */ /* 0x000fe40003f04070 */
[----:B------:R-:W-:Y:S02]  /*0bc0*/  ISETP.GT.U32.AND.EX P5, PT, R9, RZ, PT, P5 ;  /* 0x000000ff0900720c */ /* 0x000fe40003fa4150 */
[----:B------:R-:W-:Y:S02]  /*0bd0*/  SHF.L.U32 R8, R20, R8, RZ ;  /* 0x0000000814087219 */ /* 0x000fe400000006ff */
[----:B------:R-:W-:Y:S02]  /*0be0*/  ISETP.GT.U32.AND P4, PT, R16, 0x3f, PT ;  /* 0x0000003f1000780c */ /* 0x000fe40003f84070 */
[----:B------:R-:W-:Y:S02]  /*0bf0*/  ISETP.GT.U32.AND P3, PT, R18, 0x3f, PT ;  /* 0x0000003f1200780c */ /* 0x000fe40003f64070 */
[----:B------:R-:W-:-:S02]  /*0c00*/  ISETP.GT.U32.AND P2, PT, R12, 0x3f, PT ;  /* 0x0000003f0c00780c */ /* 0x000fc40003f44070 */
[----:B------:R-:W-:Y:S02]  /*0c10*/  ISETP.GT.U32.AND.EX P1, PT, R15, RZ, PT, P1 ;  /* 0x000000ff0f00720c */ /* 0x000fe40003f24110 */
[----:B------:R-:W-:Y:S02]  /*0c20*/  ISETP.GT.U32.AND P6, PT, R4, 0x3f, PT ;  /* 0x0000003f0400780c */ /* 0x000fe40003fc4070 */
[C-C-:B------:R-:W-:Y:S02]  /*0c30*/  SHF.L.U64.HI R2, R20.reuse, R10, R21.reuse ;  /* 0x0000000a14027219 */ /* 0x140fe40000010215 */
[----:B------:R-:W-:Y:S02]  /*0c40*/  ISETP.GT.U32.AND.EX P0, PT, R11, RZ, PT, P0 ;  /* 0x000000ff0b00720c */ /* 0x000fe40003f04100 */
[----:B------:R-:W-:Y:S02]  /*0c50*/  SHF.L.U64.HI R3, R20, R16, R21 ;  /* 0x0000001014037219 */ /* 0x000fe40000010215 */
[----:B------:R-:W-:-:S02]  /*0c60*/  ISETP.GT.U32.AND.EX P4, PT, R17, RZ, PT, P4 ;  /* 0x000000ff1100720c */ /* 0x000fc40003f84140 */
[----:B------:R-:W-:Y:S02]  /*0c70*/  SEL R8, R8, RZ, !P5 ;  /* 0x000000ff08087207 */ /* 0x000fe40006800000 */
[----:B------:R-:W-:Y:S02]  /*0c80*/  SEL R15, R0, RZ, !P5 ;  /* 0x000000ff000f7207 */ /* 0x000fe40006800000 */
[C---:B------:R-:W-:Y:S02]  /*0c90*/  SHF.L.U32 R16, R20.reuse, R16, RZ ;  /* 0x0000001014107219 */ /* 0x040fe400000006ff */
[CC--:B------:R-:W-:Y:S02]  /*0ca0*/  SHF.L.U64.HI R9, R20.reuse, R18.reuse, R21 ;  /* 0x0000001214097219 */ /* 0x0c0fe40000010215 */
[----:B------:R-:W-:Y:S02]  /*0cb0*/  ISETP.GT.U32.AND.EX P3, PT, R19, RZ, PT, P3 ;  /* 0x000000ff1300720c */ /* 0x000fe40003f64130 */
[----:B------:R-:W-:Y:S01]  /*0cc0*/  SHF.L.U32 R17, R20, R18, RZ ;  /* 0x0000001214117219 */ /* 0x000fe200000006ff */
[----:B------:R-:W-:Y:S01]  /*0cd0*/  IMAD.WIDE.U32 R18, R25, 0x20, R22 ;  /* 0x0000002019127825 */ /* 0x000fe200078e0016 */
[----:B------:R-:W-:-:S02]  /*0ce0*/  ISETP.GT.U32.AND P5, PT, R6, 0x3f, PT ;  /* 0x0000003f0600780c */ /* 0x000fc40003fa4070 */
[----:B------:R-:W-:Y:S02]  /*0cf0*/  ISETP.GT.U32.AND.EX P2, PT, R13, RZ, PT, P2 ;  /* 0x000000ff0d00720c */ /* 0x000fe40003f44120 */
[C-C-:B------:R-:W-:Y:S02]  /*0d00*/  SHF.L.U64.HI R11, R20.reuse, R12, R21.reuse ;  /* 0x0000000c140b7219 */ /* 0x140fe40000010215 */
[C-C-:B------:R-:W-:Y:S02]  /*0d10*/  SHF.L.U64.HI R13, R20.reuse, R14, R21.reuse ;  /* 0x0000000e140d7219 */ /* 0x140fe40000010215 */
[C---:B------:R-:W-:Y:S02]  /*0d20*/  SHF.L.U64.HI R22, R20.reuse, R4, R21 ;  /* 0x0000000414167219 */ /* 0x040fe40000010215 */
[----:B------:R-:W-:Y:S02]  /*0d30*/  ISETP.GT.U32.AND.EX P6, PT, R5, RZ, PT, P6 ;  /* 0x000000ff0500720c */ /* 0x000fe40003fc4160 */
[----:B------:R-:W-:-:S02]  /*0d40*/  SHF.L.U32 R10, R20, R10, RZ ;  /* 0x0000000a140a7219 */ /* 0x000fc400000006ff */
[C---:B------:R-:W-:Y:S02]  /*0d50*/  SHF.L.U32 R12, R20.reuse, R12, RZ ;  /* 0x0000000c140c7219 */ /* 0x040fe400000006ff */
[C---:B------:R-:W-:Y:S02]  /*0d60*/  SHF.L.U32 R14, R20.reuse, R14, RZ ;  /* 0x0000000e140e7219 */ /* 0x040fe400000006ff */
[C---:B------:R-:W-:Y:S02]  /*0d70*/  SHF.L.U32 R0, R20.reuse, R4, RZ ;  /* 0x0000000414007219 */ /* 0x040fe400000006ff */
[-C--:B------:R-:W-:Y:S02]  /*0d80*/  SHF.L.U64.HI R21, R20, R6.reuse, R21 ;  /* 0x0000000614157219 */ /* 0x080fe40000010215 */
[----:B------:R-:W-:Y:S02]  /*0d90*/  SEL R5, R2, RZ, !P0 ;  /* 0x000000ff02057207 */ /* 0x000fe40004000000 */
[----:B------:R-:W-:-:S02]  /*0da0*/  SHF.L.U32 R20, R20, R6, RZ ;  /* 0x0000000614147219 */ /* 0x000fc400000006ff */
[----:B------:R-:W-:Y:S02]  /*0db0*/  ISETP.GT.U32.AND.EX P5, PT, R7, RZ, PT, P5 ;  /* 0x000000ff0700720c */ /* 0x000fe40003fa4150 */
[----:B------:R-:W-:Y:S02]  /*0dc0*/  SEL R16, R16, RZ, !P4 ;  /* 0x000000ff10107207 */ /* 0x000fe40006000000 */
[----:B------:R-:W-:Y:S02]  /*0dd0*/  SEL R3, R3, RZ, !P4 ;  /* 0x000000ff03037207 */ /* 0x000fe40006000000 */
[----:B------:R-:W-:Y:S02]  /*0de0*/  SEL R2, R17, RZ, !P3 ;  /* 0x000000ff11027207 */ /* 0x000fe40005800000 */
        /* <DEDUP_REMOVED lines=13> */
[----:B------:R-:W-:Y:S01]  /*0ec0*/  SEL R14, R14, RZ, !P1 ;  /* 0x000000ff0e0e7207 */ /* 0x000fe20004800000 */
[----:B------:R0:W-:Y:S01]  /*0ed0*/  STG.E.ENL2.256 desc[UR4][R18.64], R8, R20 ;  /* 0xf80000081214797f */ /* 0x0001e2000f121804 */
[----:B------:R-:W-:Y:S01]  /*0ee0*/  SEL R13, R13, RZ, !P1 ;  /* 0x000000ff0d0d7207 */ /* 0x000fe20004800000 */
[----:B------:R-:W-:Y:S01]  /*0ef0*/  IMAD.MOV.U32 R4, RZ, RZ, R12 ;  /* 0x000000ffff047224 */ /* 0x000fe200078e000c */
[----:B------:R-:W-:Y:S01]  /*0f00*/  SEL R0, R0, RZ, !P6 ;  /* 0x000000ff00007207 */ /* 0x000fe20007000000 */
[----:B------:R-:W-:Y:S02]  /*0f10*/  IMAD.MOV.U32 R6, RZ, RZ, R14 ;  /* 0x000000ffff067224 */ /* 0x000fe400078e000e */
[----:B------:R-:W-:Y:S02]  /*0f20*/  IMAD.MOV.U32 R7, RZ, RZ, R13 ;  /* 0x000000ffff077224 */ /* 0x000fe400078e000d */
[----:B0-----:R-:W-:Y:S02]  /*0f30*/  IMAD.MOV.U32 R8, RZ, RZ, R0 ;  /* 0x000000ffff087224 */ /* 0x001fe400078e0000 */
[----:B------:R-:W-:-:S02]  /*0f40*/  IMAD.MOV.U32 R9, RZ, RZ, R17 ;  /* 0x000000ffff097224 */ /* 0x000fc400078e0011 */
[----:B------:R-:W-:Y:S02]  /*0f50*/  IMAD.MOV.U32 R10, RZ, RZ, R24 ;  /* 0x000000ffff0a7224 */ /* 0x000fe400078e0018 */
[----:B------:R-:W-:-:S05]  /*0f60*/  IMAD.MOV.U32 R11, RZ, RZ, R25 ;  /* 0x000000ffff0b7224 */ /* 0x000fca00078e0019 */
[----:B------:R-:W-:Y:S01]  /*0f70*/  STG.E.ENL2.256 desc[UR4][R18.64+0x1000], R4, R8 ;  /* 0xf80080041208797f */ /* 0x000fe2000f121804 */
[----:B------:R-:W-:Y:S05]  /*0f80*/  EXIT ;  /* 0x000000000000794d */ /* 0x000fea0003800000 */
.L_x_14751:
        /* <DEDUP_REMOVED lines=15> */
.L_x_21179:


//--------------------- .text._ZN2at6native29vectorized_elementwise_kernelILi8ENS0_13AUnaryFunctorIlllZZZNS0_18lshift_kernel_cudaERNS_18TensorIteratorBaseEENKUlvE_clEvENKUlvE2_clEvEUlllE_EESt5arrayIPcLm2EEEEviT0_T1_ --------------------------
	.section	.text._ZN2at6native29vectorized_elementwise_kernelILi8ENS0_13AUnaryFunctorIlllZZZNS0_18lshift_kernel_cudaERNS_18TensorIteratorBaseEENKUlvE_clEvENKUlvE2_clEvEUlllE_EESt5arrayIPcLm2EEEEviT0_T1_,"ax",@progbits
	.align	128
        .global         _ZN2at6native29vectorized_elementwise_kernelILi8ENS0_13AUnaryFunctorIlllZZZNS0_18lshift_kernel_cudaERNS_18TensorIteratorBaseEENKUlvE_clEvENKUlvE2_clEvEUlllE_EESt5arrayIPcLm2EEEEviT0_T1_
        .type           _ZN2at6native29vectorized_elementwise_kernelILi8ENS0_13AUnaryFunctorIlllZZZNS0_18lshift_kernel_cudaERNS_18TensorIteratorBaseEENKUlvE_clEvENKUlvE2_clEvEUlllE_EESt5arrayIPcLm2EEEEviT0_T1_,@function
        .size           _ZN2at6native29vectorized_elementwise_kernelILi8ENS0_13AUnaryFunctorIlllZZZNS0_18lshift_kernel_cudaERNS_18TensorIteratorBaseEENKUlvE_clEvENKUlvE2_clEvEUlllE_EESt5arrayIPcLm2EEEEviT0_T1_,(.L_x_21180 - _ZN2at6native29vectorized_elementwise_kernelILi8ENS0_13AUnaryFunctorIlllZZZNS0_18lshift_kernel_cudaERNS_18TensorIteratorBaseEENKUlvE_clEvENKUlvE2_clEvEUlllE_EESt5arrayIPcLm2EEEEviT0_T1_)
        .other          _ZN2at6native29vectorized_elementwise_kernelILi8ENS0_13AUnaryFunctorIlllZZZNS0_18lshift_kernel_cudaERNS_18TensorIteratorBaseEENKUlvE_clEvENKUlvE2_clEvEUlllE_EESt5arrayIPcLm2EEEEviT0_T1_,@"STO_CUDA_ENTRY STV_DEFAULT"
_ZN2at6native29vectorized_elementwise_kernelILi8ENS0_13AUnaryFunctorIlllZZZNS0_18lshift_kernel_cudaERNS_18TensorIteratorBaseEENKUlvE_clEvENKUlvE2_clEvEUlllE_EESt5arrayIPcLm2EEEEviT0_T1_:
.text._ZN2at6native29vectorized_elementwise_kernelILi8ENS0_13AUnaryFunctorIlllZZZNS0_18lshift_kernel_cudaERNS_18TensorIteratorBaseEENKUlvE_clEvENKUlvE2_clEvEUlllE_EESt5arrayIPcLm2EEEEviT0_T1_:
        /* <DEDUP_REMOVED lines=130> */
.L_x_14755:
[----:B------:R-:W-:-:S13]  /*0820*/  ISETP.GE.U32.AND P0, PT, R2, R0, PT ;  /* 0x000000000200720c */ /* 0x000fda0003f06070 */
[----:B------:R-:W-:Y:S05]  /*0830*/  @P0 BRA `(.L_x_14757) ;  /* 0x0000000000300947 */ /* 0x000fea0003800000 */
[----:B0-----:R-:W0:Y:S01]  /*0840*/  LDC.64 R8, c[0x0][0x398] ;  /* 0x0000e600ff087b82 */ /* 0x001e220000000a00 */
[----:B------:R-:W-:Y:S02]  /*0850*/  IMAD.IADD R11, R3, 0x1, R2 ;  /* 0x00000001030b7824 */ /* 0x000fe400078e0202 */
[----:B------:R-:W-:Y:S02]  /*0860*/  VIADD R2, R2, 0x80 ;  /* 0x0000008002027836 */ /* 0x000fe40000000000 */
[----:B0-----:R-:W-:-:S05]  /*0870*/  IMAD.WIDE.U32 R8, R11, 0x8, R8 ;  /* 0x000000080b087825 */ /* 0x001fca00078e0008 */
[----:B------:R1:W-:Y:S02]  /*0880*/  STG.E.64 desc[UR4][R8.64], R4 ;  /* 0x0000000408007986 */ /* 0x0003e4000c101b04 */
.L_x_14756:
[----:B------:R-:W-:-:S13]  /*0890*/  ISETP.GE.U32.AND P0, PT, R2, R0, PT ;  /* 0x000000000200720c */ /* 0x000fda0003f06070 */
[----:B------:R-:W-:Y:S05]  /*08a0*/  @P0 BRA `(.L_x_14758) ;  /* 0x0000000000300947 */ /* 0x000fea0003800000 */
[----:B-1----:R-:W1:Y:S01]  /*08b0*/  LDC.64 R4, c[0x0][0x398] ;  /* 0x0000e600ff047b82 */ /* 0x002e620000000a00 */
[----:B0-----:R-:W-:Y:S02]  /*08c0*/  IMAD.IADD R9, R3, 0x1, R2 ;  /* 0x0000000103097824 */ /* 0x001fe400078e0202 */
[----:B------:R-:W-:Y:S02]  /*08d0*/  VIADD R2, R2, 0x80 ;  /* 0x0000008002027836 */ /* 0x000fe40000000000 */
[----:B-1----:R-:W-:-:S05]  /*08e0*/  IMAD.WIDE.U32 R4, R9, 0x8, R4 ;  /* 0x0000000809047825 */ /* 0x002fca00078e0004 */
[----:B------:R1:W-:Y:S02]  /*08f0*/  STG.E.64 desc[UR4][R4.64], R22 ;  /* 0x0000001604007986 */ /* 0x0003e4000c101b04 */
.L_x_14757:
[----:B------:R-:W-:-:S13]  /*0900*/  ISETP.GE.U32.AND P0, PT, R2, R0, PT ;  /* 0x000000000200720c */ /* 0x000fda0003f06070 */
[----:B------:R-:W-:Y:S05]  /*0910*/  @P0 BRA `(.L_x_14759) ;  /* 0x0000000000340947 */ /* 0x000fea0003800000 */
[----:B-1----:R-:W1:Y:S01]  /*0920*/  LDC.64 R4, c[0x0][0x398] ;  /* 0x0000e600ff047b82 */ /* 0x002e620000000a00 */
[----:B0-----:R-:W-:Y:S02]  /*0930*/  IMAD.IADD R9, R3, 0x1, R2 ;  /* 0x0000000103097824 */ /* 0x001fe400078e0202 */
[----:B------:R-:W-:Y:S02]  /*0940*/  VIADD R2, R2, 0x80 ;  /* 0x0000008002027836 */ /* 0x000fe40000000000 */
[----:B-1----:R-:W-:-:S05]  /*0950*/  IMAD.WIDE.U32 R4, R9, 0x8, R4 ;  /* 0x0000000809047825 */ /* 0x002fca00078e0004 */
[----:B------:R2:W-:Y:S02]  /*0960*/  STG.E.64 desc[UR4][R4.64], R28 ;  /* 0x0000001c04007986 */ /* 0x0005e4000c101b04 */
.L_x_14758:
        /* <DEDUP_REMOVED lines=8> */
.L_x_14759:
[----:B------:R-:W-:Y:S05]  /*09f0*/  BSYNC.RELIABLE B1 ;  /* 0x0000000000017941 */ /* 0x000fea0003800100 */
.L_x_14754:
[----:B------:R-:W-:-:S13]  /*0a00*/  ISETP.GE.U32.AND P0, PT, R2, R0, PT ;  /* 0x000000000200720c */ /* 0x000fda0003f06070 */
[----:B-12---:R-:W1:Y:S01]  /*0a10*/  @!P0 LDC.64 R4, c[0x0][0x398] ;  /* 0x0000e600ff048b82 */ /* 0x006e620000000a00 */
[----:B0-----:R-:W-:Y:S02]  /*0a20*/  @!P0 IMAD.IADD R9, R3, 0x1, R2 ;  /* 0x0000000103098824 */ /* 0x001fe400078e0202 */
[----:B------:R-:W-:Y:S02]  /*0a30*/  @!P0 VIADD R2, R2, 0x80 ;  /* 0x0000008002028836 */ /* 0x000fe40000000000 */
[----:B-1----:R-:W-:-:S05]  /*0a40*/  @!P0 IMAD.WIDE.U32 R4, R9, 0x8, R4 ;  /* 0x0000000809048825 */ /* 0x002fca00078e0004 */
[----:B------:R3:W-:Y:S02]  /*0a50*/  @!P0 STG.E.64 desc[UR4][R4.64], R6 ;  /* 0x0000000604008986 */ /* 0x0007e4000c101b04 */
.L_x_14760:
[----:B------:R-:W-:Y:S05]  /*0a60*/  BSYNC.RECONVERGENT B0 ;  /* 0x0000000000007941 */ /* 0x000fea0003800200 */
.L_x_14753:
        /* <DEDUP_REMOVED lines=8> */
.L_x_14752:
        /* <DEDUP_REMOVED lines=74> */
.L_x_14761:
        /* <DEDUP_REMOVED lines=15> */
.L_x_21180:


//--------------------- .text._ZN2at6native18elementwise_kernelILi128ELi4EZNS0_15gpu_kernel_implINS0_13BinaryFunctorIiiiZZZNS0_18lshift_kernel_cudaERNS_18TensorIteratorBaseEENKUlvE_clEvENKUlvE1_clEvEUliiE_EEEEvS5_RKT_EUliE_EEviT1_ --------------------------
	.section	.text._ZN2at6native18elementwise_kernelILi128ELi4EZNS0_15gpu_kernel_implINS0_13BinaryFunctorIiiiZZZNS0_18lshift_kernel_cudaERNS_18TensorIteratorBaseEENKUlvE_clEvENKUlvE1_clEvEUliiE_EEEEvS5_RKT_EUliE_EEviT1_,"ax",@progbits
	.align	128
        .global         _ZN2at6native18elementwise_kernelILi128ELi4EZNS0_15gpu_kernel_implINS0_13BinaryFunctorIiiiZZZNS0_18lshift_kernel_cudaERNS_18TensorIteratorBaseEENKUlvE_clEvENKUlvE1_clEvEUliiE_EEEEvS5_RKT_EUliE_EEviT1_
        .type           _ZN2at6native18elementwise_kernelILi128ELi4EZNS0_15gpu_kernel_implINS0_13BinaryFunctorIiiiZZZNS0_18lshift_kernel_cudaERNS_18TensorIteratorBaseEENKUlvE_clEvENKUlvE1_clEvEUliiE_EEEEvS5_RKT_EUliE_EEviT1_,@function
        .size           _ZN2at6native18elementwise_kernelILi128ELi4EZNS0_15gpu_kernel_implINS0_13BinaryFunctorIiiiZZZNS0_18lshift_kernel_cudaERNS_18TensorIteratorBaseEENKUlvE_clEvENKUlvE1_clEvEUliiE_EEEEvS5_RKT_EUliE_EEviT1_,(.L_x_21181 - _ZN2at6native18elementwise_kernelILi128ELi4EZNS0_15gpu_kernel_implINS0_13BinaryFunctorIiiiZZZNS0_18lshift_kernel_cudaERNS_18TensorIteratorBaseEENKUlvE_clEvENKUlvE1_clEvEUliiE_EEEEvS5_RKT_EUliE_EEviT1_)
        .other          _ZN2at6native18elementwise_kernelILi128ELi4EZNS0_15gpu_kernel_implINS0_13BinaryFunctorIiiiZZZNS0_18lshift_kernel_cudaERNS_18TensorIteratorBaseEENKUlvE_clEvENKUlvE1_clEvEUliiE_EEEEvS5_RKT_EUliE_EEviT1_,@"STO_CUDA_ENTRY STV_DEFAULT"
_ZN2at6native18elementwise_kernelILi128ELi4EZNS0_15gpu_kernel_implINS0_13BinaryFunctorIiiiZZZNS0_18lshift_kernel_cudaERNS_18TensorIteratorBaseEENKUlvE_clEvENKUlvE1_clEvEUliiE_EEEEvS5_RKT_EUliE_EEviT1_:
.text._ZN2at6native18elementwise_kernelILi128ELi4EZNS0_15gpu_kernel_implINS0_13BinaryFunctorIiiiZZZNS0_18lshift_kernel_cudaERNS_18TensorIteratorBaseEENKUlvE_clEvENKUlvE1_clEvEUliiE_EEEEvS5_RKT_EUliE_EEviT1_:
        /* <DEDUP_REMOVED lines=371> */
.L_x_14764:
        /* <DEDUP_REMOVED lines=16> */
.L_x_14768:
[----:B------:R0:W5:Y:S01]  /*1830*/  LDG.E.U8 R19, desc[UR36][R2.64] ;  /* 0x0000002402137981 */ /* 0x000162000c1e1100 */
[----:B------:R-:W-:Y:S05]  /*1840*/  BRA `(.L_x_14770) ;  /* 0x0000000c002c7947 */ /* 0x000fea0003800000 */
.L_x_14767:
        /* <DEDUP_REMOVED lines=8> */
.L_x_14772:
[----:B------:R0:W5:Y:S01]  /*18d0*/  LDG.E R19, desc[UR36][R2.64] ;  /* 0x0000002402137981 */ /* 0x000162000c1e1900 */
[----:B------:R-:W-:Y:S05]  /*18e0*/  BRA `(.L_x_14770) ;  /* 0x0000000c00047947 */ /* 0x000fea0003800000 */
.L_x_14771:
[----:B------:R0:W5:Y:S01]  /*18f0*/  LDG.E.S16 R19, desc[UR36][R2.64] ;  /* 0x0000002402137981 */ /* 0x000162000c1e1700 */
[----:B------:R-:W-:Y:S05]  /*1900*/  BRA `(.L_x_14770) ;  /* 0x0000000800fc7947 */ /* 0x000fea0003800000 */
.L_x_14766:
        /* <DEDUP_REMOVED lines=9> */
.L_x_14774:
[----:B------:R-:W2:Y:S02]  /*19a0*/  LDG.E.U16 R2, desc[UR36][R2.64] ;  /* 0x0000002402027981 */ /* 0x000ea4000c1e1500 */
[----:B--2---:R-:W-:-:S06]  /*19b0*/  HADD2.F32 R19, -RZ, R2.H0_H0 ;  /* 0x20000002ff137230 */ /* 0x004fcc0000004100 */
[----:B------:R-:W0:Y:S01]  /*19c0*/  F2I.FTZ.TRUNC.NTZ R19, R19 ;  /* 0x0000001300137305 */ /* 0x000e22000021f100 */
[----:B------:R-:W-:Y:S05]  /*19d0*/  BRA `(.L_x_14770) ;  /* 0x0000000800c87947 */ /* 0x000fea0003800000 */
.L_x_14773:
        /* <DEDUP_REMOVED lines=9> */
.L_x_14776:
[----:B------:R-:W2:Y:S02]  /*1a70*/  LDG.E.U16 R2, desc[UR36][R2.64] ;  /* 0x0000002402027981 */ /* 0x000ea4000c1e1500 */
[----:B--2---:R-:W-:-:S06]  /*1a80*/  HADD2.F32 R19, -RZ, R2.H0_H0 ;  /* 0x20000002ff137230 */ /* 0x004fcc0000004100 */
[----:B------:R-:W0:Y:S01]  /*1a90*/  F2I.FTZ.TRUNC.NTZ R19, R19 ;  /* 0x0000001300137305 */ /* 0x000e22000021f100 */
[----:B------:R-:W-:Y:S05]  /*1aa0*/  BRA `(.L_x_14770) ;  /* 0x0000000800947947 */ /* 0x000fea0003800000 */
.L_x_14775:
[----:B------:R-:W2:Y:S02]  /*1ab0*/  LDG.E.64 R2, desc[UR36][R2.64] ;  /* 0x0000002402027981 */ /* 0x000ea4000c1e1b00 */
[----:B--2---:R0:W1:Y:S01]  /*1ac0*/  F2I.F64.TRUNC R19, R2 ;  /* 0x0000000200137311 */ /* 0x004062000030d100 */
[----:B------:R-:W-:Y:S05]  /*1ad0*/  BRA `(.L_x_14770) ;  /* 0x0000000800887947 */ /* 0x000fea0003800000 */
.L_x_14765:
        /* <DEDUP_REMOVED lines=12> */
.L_x_14779:
[----:B------:R-:W2:Y:S02]  /*1ba0*/  LDG.E.64 R2, desc[UR36][R2.64] ;  /* 0x0000002402027981 */ /* 0x000ea4000c1e1b00 */
[----:B--2---:R0:W1:Y:S01]  /*1bb0*/  F2I.F64.TRUNC R19, R2 ;  /* 0x0000000200137311 */ /* 0x004062000030d100 */
[----:B------:R-:W-:Y:S05]  /*1bc0*/  BRA `(.L_x_14770) ;  /* 0x00000008004c7947 */ /* 0x000fea0003800000 */
.L_x_14778:
        /* <DEDUP_REMOVED lines=26> */
.L_x_14781:
        /* <DEDUP_REMOVED lines=13> */
.L_x_14780:
[----:B------:R-:W2:Y:S02]  /*1e40*/  LDG.E.U16 R19, desc[UR36][R2.64] ;  /* 0x0000002402137981 */ /* 0x000ea4000c1e1500 */
[----:B--2---:R-:W-:-:S06]  /*1e50*/  SHF.L.U32 R19, R19, 0x10, RZ ;  /* 0x0000001013137819 */ /* 0x004fcc00000006ff */
[----:B------:R-:W0:Y:S01]  /*1e60*/  F2I.FTZ.TRUNC.NTZ R19, R19 ;  /* 0x0000001300137305 */ /* 0x000e22000021f100 */
[----:B------:R-:W-:Y:S05]  /*1e70*/  BRA `(.L_x_14770) ;  /* 0x0000000400a07947 */ /* 0x000fea0003800000 */
.L_x_14777:
        /* <DEDUP_REMOVED lines=10> */
.L_x_14784:
        /* <DEDUP_REMOVED lines=21> */
.L_x_14788:
[----:B------:R-:W-:Y:S05]  /*2070*/  BSYNC.RECONVERGENT B1 ;  /* 0x0000000000017941 */ /* 0x000fea0003800200 */
.L_x_14787:
[----:B------:R-:W-:Y:S01]  /*2080*/  IMAD.SHL.U32 R0, R0, 0x100000, RZ ;  /* 0x0010000000007824 */ /* 0x000fe200078e00ff */
[----:B------:R-:W-:-:S04]  /*2090*/  LEA R2, R2, 0x3b800000, 0x17 ;  /* 0x3b80000002027811 */ /* 0x000fc800078eb8ff */
[----:B------:R-:W-:-:S07]  /*20a0*/  LOP3.LUT R19, R2, R0, R19, 0xfe, !PT ;  /* 0x0000000002137212 */ /* 0x000fce00078efe13 */
.L_x_14786:
[----:B------:R-:W-:Y:S05]  /*20b0*/  BSYNC.RECONVERGENT B0 ;  /* 0x0000000000007941 */ /* 0x000fea0003800200 */
.L_x_14785:
[----:B------:R-:W1:Y:S01]  /*20c0*/  F2I.FTZ.TRUNC.NTZ R19, R19 ;  /* 0x0000001300137305 */ /* 0x000e62000021f100 */
[----:B------:R-:W-:Y:S05]  /*20d0*/  BRA `(.L_x_14770) ;  /* 0x0000000400087947 */ /* 0x000fea0003800000 */
.L_x_14783:
        /* <DEDUP_REMOVED lines=21> */
.L_x_14792:
[----:B------:R-:W-:Y:S05]  /*2230*/  BSYNC.RECONVERGENT B1 ;  /* 0x0000000000017941 */ /* 0x000fea0003800200 */
.L_x_14791:
[----:B------:R-:W-:Y:S01]  /*2240*/  IMAD.SHL.U32 R0, R0, 0x200000, RZ ;  /* 0x0020000000007824 */ /* 0x000fe200078e00ff */
[----:B------:R-:W-:-:S04]  /*2250*/  LEA R2, R2, 0x37800000, 0x17 ;  /* 0x3780000002027811 */ /* 0x000fc800078eb8ff */
[----:B------:R-:W-:-:S07]  /*2260*/  LOP3.LUT R19, R2, R0, R19, 0xfe, !PT ;  /* 0x0000000002137212 */ /* 0x000fce00078efe13 */
.L_x_14790:
[----:B------:R-:W-:Y:S05]  /*2270*/  BSYNC.RECONVERGENT B0 ;  /* 0x0000000000007941 */ /* 0x000fea0003800200 */
.L_x_14789:
[----:B------:R-:W2:Y:S01]  /*2280*/  F2I.FTZ.TRUNC.NTZ R19, R19 ;  /* 0x0000001300137305 */ /* 0x000ea2000021f100 */
[----:B------:R-:W-:Y:S05]  /*2290*/  BRA `(.L_x_14770) ;  /* 0x0000000000987947 */ /* 0x000fea0003800000 */
.L_x_14782:
[----:B------:R-:W-:-:S09]  /*22a0*/  UISETP.NE.AND UP0, UPT, UR4, 0x1c, UPT ;  /* 0x0000001c0400788c */ /* 0x000fd2000bf05270 */
[----:B------:R-:W-:Y:S05]  /*22b0*/  BRA.U !UP0, `(.L_x_14793) ;  /* 0x00000001088c7547 */ /* 0x000fea000b800000 */
[----:B------:R-:W-:-:S09]  /*22c0*/  UISETP.NE.AND UP0, UPT, UR4, 0x1d, UPT ;  /* 0x0000001d0400788c */ /* 0x000fd2000bf05270 */
[----:B------:R-:W-:Y:S05]  /*22d0*/  BRA.U !UP0, `(.L_x_14794) ;  /* 0x00000001087c7547 */ /* 0x000fea000b800000 */
[----:B------:R-:W-:-:S09]  /*22e0*/  UISETP.NE.AND UP0, UPT, UR4, 0x2c, UPT ;  /* 0x0000002c0400788c */ /* 0x000fd2000bf05270 */
[----:B------:R-:W-:Y:S05]  /*22f0*/  BRA.U !UP0, `(.L_x_14795) ;  /* 0x0000000108487547 */ /* 0x000fea000b800000 */
.L_x_14769:
        /* <DEDUP_REMOVED lines=16> */
.L_x_14796:
[----:B------:R-:W-:Y:S01]  /*2400*/  HFMA2 R19, -RZ, RZ, 0, 0 ;  /* 0x00000000ff137431 */ /* 0x000fe200000001ff */
[----:B------:R-:W-:Y:S06]  /*2410*/  BRA `(.L_x_14770) ;  /* 0x0000000000387947 */ /* 0x000fec0003800000 */
.L_x_14795:
        /* <DEDUP_REMOVED lines=8> */
.L_x_14798:
[----:B------:R-:W-:Y:S05]  /*24a0*/  BSYNC.RECONVERGENT B0 ;  /* 0x0000000000007941 */ /* 0x000fea0003800200 */
.L_x_14797:
[----:B------:R-:W4:Y:S01]  /*24b0*/  F2I.FTZ.TRUNC.NTZ R19, R19 ;  /* 0x0000001300137305 */ /* 0x000f22000021f100 */
[----:B------:R-:W-:Y:S05]  /*24c0*/  BRA `(.L_x_14770) ;  /* 0x00000000000c7947 */ /* 0x000fea0003800000 */
.L_x_14794:
[----:B------:R0:W5:Y:S01]  /*24d0*/  LDG.E R19, desc[UR36][R2.64] ;  /* 0x0000002402137981 */ /* 0x000162000c1e1900 */
[----:B------:R-:W-:Y:S05]  /*24e0*/  BRA `(.L_x_14770) ;  /* 0x0000000000047947 */ /* 0x000fea0003800000 */
.L_x_14793:
[----:B------:R3:W5:Y:S02]  /*24f0*/  LDG.E R19, desc[UR36][R2.64] ;  /* 0x0000002402137981 */ /* 0x000764000c1e1900 */
.L_x_14770:
        /* <DEDUP_REMOVED lines=16> */
.L_x_14802:
[----:B------:R0:W5:Y:S01]  /*2600*/  LDG.E.U8 R0, desc[UR36][R2.64] ;  /* 0x0000002402007981 */ /* 0x000162000c1e1100 */
[----:B------:R-:W-:Y:S05]  /*2610*/  BRA `(.L_x_14804) ;  /* 0x0000000c002c7947 */ /* 0x000fea0003800000 */
.L_x_14801:
        /* <DEDUP_REMOVED lines=8> */
.L_x_14806:
[----:B------:R3:W5:Y:S01]  /*26a0*/  LDG.E R0, desc[UR36][R2.64] ;  /* 0x0000002402007981 */ /* 0x000762000c1e1900 */
[----:B------:R-:W-:Y:S05]  /*26b0*/  BRA `(.L_x_14804) ;  /* 0x0000000c00047947 */ /* 0x000fea0003800000 */
.L_x_14805:
[----:B------:R0:W5:Y:S01]  /*26c0*/  LDG.E.S16 R0, desc[UR36][R2.64] ;  /* 0x0000002402007981 */ /* 0x000162000c1e1700 */
[----:B------:R-:W-:Y:S05]  /*26d0*/  BRA `(.L_x_14804) ;  /* 0x0000000800fc7947 */ /* 0x000fea0003800000 */
.L_x_14800:
        /* <DEDUP_REMOVED lines=9> */
.L_x_14808:
[----:B------:R-:W3:Y:S02]  /*2770*/  LDG.E.U16 R2, desc[UR36][R2.64] ;  /* 0x0000002402027981 */ /* 0x000ee4000c1e1500 */
[----:B---3--:R-:W-:-:S06]  /*2780*/  HADD2.F32 R0, -RZ, R2.H0_H0 ;  /* 0x20000002ff007230 */ /* 0x008fcc0000004100 */
[----:B------:R-:W0:Y:S01]  /*2790*/  F2I.FTZ.TRUNC.NTZ R0, R0 ;  /* 0x0000000000007305 */ /* 0x000e22000021f100 */
[----:B------:R-:W-:Y:S05]  /*27a0*/  BRA `(.L_x_14804) ;  /* 0x0000000800c87947 */ /* 0x000fea0003800000 */
.L_x_14807:
        /* <DEDUP_REMOVED lines=9> */
.L_x_14810:
[----:B------:R-:W3:Y:S02]  /*2840*/  LDG.E.U16 R2, desc[UR36][R2.64] ;  /* 0x0000002402027981 */ /* 0x000ee4000c1e1500 */
[----:B---3--:R-:W-:-:S06]  /*2850*/  HADD2.F32 R0, -RZ, R2.H0_H0 ;  /* 0x20000002ff007230 */ /* 0x008fcc0000004100 */
[----:B------:R-:W0:Y:S01]  /*2860*/  F2I.FTZ.TRUNC.NTZ R0, R0 ;  /* 0x0000000000007305 */ /* 0x000e22000021f100 */
[----:B------:R-:W-:Y:S05]  /*2870*/  BRA `(.L_x_14804) ;  /* 0x0000000800947947 */ /* 0x000fea0003800000 */
.L_x_14809:
[----:B------:R-:W3:Y:S02]  /*2880*/  LDG.E.64 R2, desc[UR36][R2.64] ;  /* 0x0000002402027981 */ /* 0x000ee4000c1e1b00 */
[----:B---3--:R0:W3:Y:S01]  /*2890*/  F2I.F64.TRUNC R0, R2 ;  /* 0x0000000200007311 */ /* 0x0080e2000030d100 */
[----:B------:R-:W-:Y:S05]  /*28a0*/  BRA `(.L_x_14804) ;  /* 0x0000000800887947 */ /* 0x000fea0003800000 */
.L_x_14799:
        /* <DEDUP_REMOVED lines=12> */
.L_x_14813:
[----:B------:R-:W3:Y:S02]  /*2970*/  LDG.E.64 R2, desc[UR36][R2.64] ;  /* 0x0000002402027981 */ /* 0x000ee4000c1e1b00 */
[----:B---3--:R0:W3:Y:S01]  /*2980*/  F2I.F64.TRUNC R0, R2 ;  /* 0x0000000200007311 */ /* 0x0080e2000030d100 */
[----:B------:R-:W-:Y:S05]  /*2990*/  BRA `(.L_x_14804) ;  /* 0x00000008004c7947 */ /* 0x000fea0003800000 */
.L_x_14812:
        /* <DEDUP_REMOVED lines=26> */
.L_x_14815:
        /* <DEDUP_REMOVED lines=13> */
.L_x_14814:
[----:B------:R-:W3:Y:S02]  /*2c10*/  LDG.E.U16 R0, desc[UR36][R2.64] ;  /* 0x0000002402007981 */ /* 0x000ee4000c1e1500 */
[----:B---3--:R-:W-:-:S06]  /*2c20*/  IMAD.U32 R0, R0, 0x10000, RZ ;  /* 0x0001000000007824 */ /* 0x008fcc00078e00ff */
[----:B------:R-:W0:Y:S01]  /*2c30*/  F2I.FTZ.TRUNC.NTZ R0, R0 ;  /* 0x0000000000007305 */ /* 0x000e22000021f100 */
[----:B------:R-:W-:Y:S05]  /*2c40*/  BRA `(.L_x_14804) ;  /* 0x0000000400a07947 */ /* 0x000fea0003800000 */
.L_x_14811:
        /* <DEDUP_REMOVED lines=10> */
.L_x_14818:
        /* <DEDUP_REMOVED lines=21> */
.L_x_14822:
[----:B------:R-:W-:Y:S05]  /*2e40*/  BSYNC.RECONVERGENT B1 ;  /* 0x0000000000017941 */ /* 0x000fea0003800200 */
.L_x_14821:
[----:B------:R-:W-:Y:S01]  /*2e50*/  IMAD.SHL.U32 R0, R0, 0x100000, RZ ;  /* 0x0010000000007824 */ /* 0x000fe200078e00ff */
[----:B------:R-:W-:-:S04]  /*2e60*/  LEA R2, R2, 0x3b800000, 0x17 ;  /* 0x3b80000002027811 */ /* 0x000fc800078eb8ff */
[----:B------:R-:W-:-:S07]  /*2e70*/  LOP3.LUT R0, R2, R0, R7, 0xfe, !PT ;  /* 0x0000000002007212 */ /* 0x000fce00078efe07 */
.L_x_14820:
[----:B------:R-:W-:Y:S05]  /*2e80*/  BSYNC.RECONVERGENT B0 ;  /* 0x0000000000007941 */ /* 0x000fea0003800200 */
.L_x_14819:
[----:B------:R-:W0:Y:S01]  /*2e90*/  F2I.FTZ.TRUNC.NTZ R0, R0 ;  /* 0x0000000000007305 */ /* 0x000e22000021f100 */
[----:B------:R-:W-:Y:S05]  /*2ea0*/  BRA `(.L_x_14804) ;  /* 0x0000000400087947 */ /* 0x000fea0003800000 */
.L_x_14817:
        /* <DEDUP_REMOVED lines=21> */
.L_x_14826:
[----:B------:R-:W-:Y:S05]  /*3000*/  BSYNC.RECONVERGENT B1 ;  /* 0x0000000000017941 */ /* 0x000fea0003800200 */
.L_x_14825:
[----:B------:R-:W-:Y:S02]  /*3010*/  SHF.L.U32 R0, R0, 0x15, RZ ;  /* 0x0000001500007819 */ /* 0x000fe400000006ff */
[----:B------:R-:W-:-:S04]  /*3020*/  LEA R2, R2, 0x37800000, 0x17 ;  /* 0x3780000002027811 */ /* 0x000fc800078eb8ff */
[----:B------:R-:W-:-:S07]  /*3030*/  LOP3.LUT R0, R2, R0, R7, 0xfe, !PT ;  /* 0x0000000002007212 */ /* 0x000fce00078efe07 */
.L_x_14824:
[----:B------:R-:W-:Y:S05]  /*3040*/  BSYNC.RECONVERGENT B0 ;  /* 0x0000000000007941 */ /* 0x000fea0003800200 */
.L_x_14823:
[----:B------:R-:W0:Y:S01]  /*3050*/  F2I.FTZ.TRUNC.NTZ R0, R0 ;  /* 0x0000000000007305 */ /* 0x000e22000021f100 */
[----:B------:R-:W-:Y:S05]  /*3060*/  BRA `(.L_x_14804) ;  /* 0x0000000000987947 */ /* 0x000fea0003800000 */
.L_x_14816:
[----:B------:R-:W-:-:S09]  /*3070*/  UISETP.NE.AND UP0, UPT, UR4, 0x1c, UPT ;  /* 0x0000001c0400788c */ /* 0x000fd2000bf05270 */
[----:B------:R-:W-:Y:S05]  /*3080*/  BRA.U !UP0, `(.L_x_14827) ;  /* 0x00000001088c7547 */ /* 0x000fea000b800000 */
[----:B------:R-:W-:-:S09]  /*3090*/  UISETP.NE.AND UP0, UPT, UR4, 0x1d, UPT ;  /* 0x0000001d0400788c */ /* 0x000fd2000bf05270 */
[----:B------:R-:W-:Y:S05]  /*30a0*/  BRA.U !UP0, `(.L_x_14828) ;  /* 0x00000001087c7547 */ /* 0x000fea000b800000 */
[----:B------:R-:W-:-:S09]  /*30b0*/  UISETP.NE.AND UP0, UPT, UR4, 0x2c, UPT ;  /* 0x0000002c0400788c */ /* 0x000fd2000bf05270 */
[----:B------:R-:W-:Y:S05]  /*30c0*/  BRA.U !UP0, `(.L_x_14829) ;  /* 0x0000000108487547 */ /* 0x000fea000b800000 */
.L_x_14803:
        /* <DEDUP_REMOVED lines=16> */
.L_x_14830:
[----:B------:R-:W-:Y:S01]  /*31d0*/  IMAD.MOV.U32 R0, RZ, RZ, RZ ;  /* 0x000000ffff007224 */ /* 0x000fe200078e00ff */
[----:B------:R-:W-:Y:S06]  /*31e0*/  BRA `(.L_x_14804) ;  /* 0x0000000000387947 */ /* 0x000fec0003800000 */
.L_x_14829:
        /* <DEDUP_REMOVED lines=8> */
.L_x_14832:
[----:B------:R-:W-:Y:S05]  /*3270*/  BSYNC.RECONVERGENT B0 ;  /* 0x0000000000007941 */ /* 0x000fea0003800200 */
.L_x_14831:
[----:B------:R-:W0:Y:S01]  /*3280*/  F2I.FTZ.TRUNC.NTZ R0, R0 ;  /* 0x0000000000007305 */ /* 0x000e22000021f100 */
[----:B------:R-:W-:Y:S05]  /*3290*/  BRA `(.L_x_14804) ;  /* 0x00000000000c7947 */ /* 0x000fea0003800000 */
.L_x_14828:
[----:B------:R0:W5:Y:S01]  /*32a0*/  LDG.E R0, desc[UR36][R2.64] ;  /* 0x0000002402007981 */ /* 0x000162000c1e1900 */
[----:B------:R-:W-:Y:S05]  /*32b0*/  BRA `(.L_x_14804) ;  /* 0x0000000000047947 */ /* 0x000fea0003800000 */
.L_x_14827:
[----:B------:R0:W5:Y:S02]  /*32c0*/  LDG.E R0, desc[UR36][R2.64] ;  /* 0x0000002402007981 */ /* 0x000164000c1e1900 */
.L_x_14804:
[----:B------:R-:W1:Y:S01]  /*32d0*/  LDCU.64 UR6, c[0x0][0x5e8] ;  /* 0x0000bd00ff0677ac */ /* 0x000e620008000a00 */
[----:B0--3-5:R-:W-:Y:S02]  /*32e0*/  ISETP.GT.U32.AND P0, PT, R0, 0x1f, PT ;  /* 0x0000001f0000780c */ /* 0x029fe40003f04070 */
[----:B-12-4-:R-:W-:Y:S01]  /*32f0*/  SHF.L.U32 R19, R19, R0, RZ ;  /* 0x0000000013137219 */ /* 0x016fe200000006ff */
[----:B------:R-:W-:-:S03]  /*3300*/  UPRMT UR4, UR43, 0x9910, URZ ;  /* 0x000099102b047896 */ /* 0x000fc600080000ff */
[----:B------:R-:W-:Y:S01]  /*3310*/  SEL R4, R19, RZ, !P0 ;  /* 0x000000ff13047207 */ /* 0x000fe20004000000 */
        /* <DEDUP_REMOVED lines=14> */
.L_x_14836:
[----:B------:R1:W-:Y:S01]  /*3400*/  STG.E.U8 desc[UR36][R2.64], R4 ;  /* 0x0000000402007986 */ /* 0x0003e2000c101124 */
[----:B------:R-:W-:Y:S05]  /*3410*/  BRA `(.L_x_14838) ;  /* 0x0000000c003c7947 */ /* 0x000fea0003800000 */
.L_x_14835:
        /* <DEDUP_REMOVED lines=9> */
.L_x_14840:
[----:B------:R3:W-:Y:S01]  /*34b0*/  STG.E desc[UR36][R2.64], R4 ;  /* 0x0000000402007986 */ /* 0x0007e2000c101924 */
[----:B------:R-:W-:Y:S05]  /*34c0*/  BRA `(.L_x_14838) ;  /* 0x0000000c00107947 */ /* 0x000fea0003800000 */
.L_x_14839:
[----:B------:R2:W-:Y:S01]  /*34d0*/  STG.E.U16 desc[UR36][R2.64], R4 ;  /* 0x0000000402007986 */ /* 0x0005e2000c101524 */
[----:B------:R-:W-:Y:S05]  /*34e0*/  BRA `(.L_x_14838) ;  /* 0x0000000c00087947 */ /* 0x000fea0003800000 */
.L_x_14834:
        /* <DEDUP_REMOVED lines=9> */
.L_x_14842:
[----:B------:R-:W-:-:S04]  /*3580*/  I2FP.F32.S32 R0, R4 ;  /* 0x0000000400007245 */ /* 0x000fc80000201400 */
[----:B------:R-:W-:-:S05]  /*3590*/  F2FP.F16.F32.PACK_AB R0, RZ, R0 ;  /* 0x00000000ff00723e */ /* 0x000fca00000000ff */
[----:B------:R0:W-:Y:S01]  /*35a0*/  STG.E.U16 desc[UR36][R2.64], R0 ;  /* 0x0000000002007986 */ /* 0x0001e2000c101524 */
[----:B------:R-:W-:Y:S05]  /*35b0*/  BRA `(.L_x_14838) ;  /* 0x0000000800d47947 */ /* 0x000fea0003800000 */
.L_x_14841:
        /* <DEDUP_REMOVED lines=10> */
.L_x_14844:
[----:B------:R-:W-:-:S04]  /*3660*/  I2FP.F32.S32 R4, R4 ;  /* 0x0000000400047245 */ /* 0x000fc80000201400 */
[----:B------:R-:W-:-:S04]  /*3670*/  F2FP.F16.F32.PACK_AB R5, RZ, R4 ;  /* 0x00000004ff05723e */ /* 0x000fc800000000ff */
[----:B------:R-:W-:-:S05]  /*3680*/  PRMT R5, R5, 0x5410, RZ ;  /* 0x0000541005057816 */ /* 0x000fca00000000ff */
[----:B------:R0:W-:Y:S01]  /*3690*/  STG.E desc[UR36][R2.64], R5 ;  /* 0x0000000502007986 */ /* 0x0001e2000c101924 */
[----:B------:R-:W-:Y:S05]  /*36a0*/  BRA `(.L_x_14838) ;  /* 0x0000000800987947 */ /* 0x000fea0003800000 */
.L_x_14843:
[----:B------:R-:W0:Y:S02]  /*36b0*/  I2F.F64 R4, R4 ;  /* 0x0000000400047312 */ /* 0x000e240000201c00 */
[----:B0-----:R0:W-:Y:S01]  /*36c0*/  STG.E.64 desc[UR36][R2.64], R4 ;  /* 0x0000000402007986 */ /* 0x0011e2000c101b24 */
[----:B------:R-:W-:Y:S05]  /*36d0*/  BRA `(.L_x_14838) ;  /* 0x00000008008c7947 */ /* 0x000fea0003800000 */
.L_x_14833:
        /* <DEDUP_REMOVED lines=12> */
.L_x_14847:
[----:B------:R-:W0:Y:S01]  /*37a0*/  I2F.F64 R4, R4 ;  /* 0x0000000400047312 */ /* 0x000e220000201c00 */
[----:B------:R-:W-:-:S05]  /*37b0*/  CS2R R6, SRZ ;  /* 0x0000000000067805 */ /* 0x000fca000001ff00 */
[----:B0-----:R0:W-:Y:S01]  /*37c0*/  STG.E.128 desc[UR36][R2.64], R4 ;  /* 0x0000000402007986 */ /* 0x0011e2000c101d24 */
[----:B------:R-:W-:Y:S05]  /*37d0*/  BRA `(.L_x_14838) ;  /* 0x00000008004c7947 */ /* 0x000fea0003800000 */
.L_x_14846:
        /* <DEDUP_REMOVED lines=19> */
.L_x_14851:
[----:B------:R-:W-:Y:S05]  /*3910*/  BSYNC.RECONVERGENT B0 ;  /* 0x0000000000007941 */ /* 0x000fea0003800200 */
.L_x_14850:
[----:B------:R-:W-:-:S05]  /*3920*/  LOP3.LUT R5, R0, 0x80, R5, 0xf8, !PT ;  /* 0x0000008000057812 */ /* 0x000fca00078ef805 */
[----:B------:R0:W-:Y:S01]  /*3930*/  STG.E.U8 desc[UR36][R2.64], R5 ;  /* 0x0000000502007986 */ /* 0x0001e2000c101124 */
[----:B------:R-:W-:Y:S05]  /*3940*/  BRA `(.L_x_14838) ;  /* 0x0000000400f07947 */ /* 0x000fea0003800000 */
.L_x_14849:
        /* <DEDUP_REMOVED lines=15> */
.L_x_14853:
[----:B------:R-:W-:Y:S05]  /*3a40*/  BSYNC.RECONVERGENT B0 ;  /* 0x0000000000007941 */ /* 0x000fea0003800200 */
.L_x_14852:
[----:B------:R-:W-:-:S05]  /*3a50*/  LOP3.LUT R5, R0, 0x80, R5, 0xf8, !PT ;  /* 0x0000008000057812 */ /* 0x000fca00078ef805 */
[----:B------:R0:W-:Y:S01]  /*3a60*/  STG.E.U8 desc[UR36][R2.64], R5 ;  /* 0x0000000502007986 */ /* 0x0001e2000c101124 */
[----:B------:R-:W-:Y:S05]  /*3a70*/  BRA `(.L_x_14838) ;  /* 0x0000000400a47947 */ /* 0x000fea0003800000 */
.L_x_14848:
[----:B------:R-:W-:-:S04]  /*3a80*/  I2FP.F32.S32 R0, R4 ;  /* 0x0000000400007245 */ /* 0x000fc80000201400 */
[----:B------:R-:W-:-:S05]  /*3a90*/  F2FP.BF16.F32.PACK_AB R0, RZ, R0 ;  /* 0x00000000ff00723e */ /* 0x000fca00000010ff */
[----:B------:R0:W-:Y:S01]  /*3aa0*/  STG.E.U16 desc[UR36][R2.64], R0 ;  /* 0x0000000002007986 */ /* 0x0001e2000c101524 */
[----:B------:R-:W-:Y:S05]  /*3ab0*/  BRA `(.L_x_14838) ;  /* 0x0000000400947947 */ /* 0x000fea0003800000 */
.L_x_14845:
        /* <DEDUP_REMOVED lines=10> */
.L_x_14856:
        /* <DEDUP_REMOVED lines=13> */
.L_x_14859:
[----:B------:R-:W-:-:S04]  /*3c30*/  SHF.R.U32.HI R0, RZ, 0x14, R5 ;  /* 0x00000014ff007819 */ /* 0x000fc80000011605 */
[----:B------:R-:W-:-:S04]  /*3c40*/  LOP3.LUT R0, R0, 0x1, RZ, 0xc0, !PT ;  /* 0x0000000100007812 */ /* 0x000fc800078ec0ff */
[----:B------:R-:W-:-:S04]  /*3c50*/  IADD3 R0, PT, PT, R5, 0x487ffff, R0 ;  /* 0x0487ffff05007810 */ /* 0x000fc80007ffe000 */
[----:B------:R-:W-:-:S04]  /*3c60*/  SHF.R.U32.HI R0, RZ, 0x14, R0 ;  /* 0x00000014ff007819 */ /* 0x000fc80000011600 */
[----:B------:R-:W-:-:S07]  /*3c70*/  LOP3.LUT R4, R0, 0xff, RZ, 0xc0, !PT ;  /* 0x000000ff00047812 */ /* 0x000fce00078ec0ff */
.L_x_14860:
[----:B------:R-:W-:-:S04]  /*3c80*/  SHF.R.U32.HI R5, RZ, 0x18, R5 ;  /* 0x00000018ff057819 */ /* 0x000fc80000011605 */
[----:B------:R-:W-:-:S04]  /*3c90*/  LOP3.LUT R4, R4, 0x80, R5, 0xf8, !PT ;  /* 0x0000008004047812 */ /* 0x000fc800078ef805 */
[----:B------:R-:W-:-:S07]  /*3ca0*/  PRMT R0, R4, 0x7610, R0 ;  /* 0x0000761004007816 */ /* 0x000fce0000000000 */
.L_x_14858:
[----:B------:R-:W-:Y:S05]  /*3cb0*/  BSYNC.RECONVERGENT B0 ;  /* 0x0000000000007941 */ /* 0x000fea0003800200 */
.L_x_14857:
[----:B------:R0:W-:Y:S01]  /*3cc0*/  STG.E.U8 desc[UR36][R2.64], R0 ;  /* 0x0000000002007986 */ /* 0x0001e2000c101124 */
[----:B------:R-:W-:Y:S05]  /*3cd0*/  BRA `(.L_x_14838) ;  /* 0x00000004000c7947 */ /* 0x000fea0003800000 */
.L_x_14855:
        /* <DEDUP_REMOVED lines=13> */
.L_x_14863:
[----:B------:R-:W-:-:S04]  /*3db0*/  SHF.R.U32.HI R0, RZ, 0x15, R5 ;  /* 0x00000015ff007819 */ /* 0x000fc80000011605 */
[----:B------:R-:W-:-:S04]  /*3dc0*/  LOP3.LUT R0, R0, 0x1, RZ, 0xc0, !PT ;  /* 0x0000000100007812 */ /* 0x000fc800078ec0ff */
[----:B------:R-:W-:-:S04]  /*3dd0*/  IADD3 R0, PT, PT, R5, 0x88fffff, R0 ;  /* 0x088fffff05007810 */ /* 0x000fc80007ffe000 */
[----:B------:R-:W-:-:S04]  /*3de0*/  SHF.R.U32.HI R0, RZ, 0x15, R0 ;  /* 0x00000015ff007819 */ /* 0x000fc80000011600 */
[----:B------:R-:W-:-:S07]  /*3df0*/  LOP3.LUT R4, R0, 0xff, RZ, 0xc0, !PT ;  /* 0x000000ff00047812 */ /* 0x000fce00078ec0ff */
.L_x_14864:
[----:B------:R-:W-:-:S04]  /*3e00*/  SHF.R.U32.HI R5, RZ, 0x18, R5 ;  /* 0x00000018ff057819 */ /* 0x000fc80000011605 */
[----:B------:R-:W-:-:S04]  /*3e10*/  LOP3.LUT R4, R4, 0x80, R5, 0xf8, !PT ;  /* 0x0000008004047812 */ /* 0x000fc800078ef805 */
[----:B------:R-:W-:-:S07]  /*3e20*/  PRMT R0, R4, 0x7610, R0 ;  /* 0x0000761004007816 */ /* 0x000fce0000000000 */
.L_x_14862:
[----:B------:R-:W-:Y:S05]  /*3e30*/  BSYNC.RECONVERGENT B0 ;  /* 0x0000000000007941 */ /* 0x000fea0003800200 */
.L_x_14861:
[----:B------:R0:W-:Y:S01]  /*3e40*/  STG.E.U8 desc[UR36][R2.64], R0 ;  /* 0x0000000002007986 */ /* 0x0001e2000c101124 */
[----:B------:R-:W-:Y:S05]  /*3e50*/  BRA `(.L_x_14838) ;  /* 0x0000000000ac7947 */ /* 0x000fea0003800000 */
.L_x_14854:
[----:B------:R-:W-:-:S09]  /*3e60*/  UISETP.NE.AND UP0, UPT, UR4, 0x1c, UPT ;  /* 0x0000001c0400788c */ /* 0x000fd2000bf05270 */
[----:B------:R-:W-:Y:S05]  /*3e70*/  BRA.U !UP0, `(.L_x_14865) ;  /* 0x0000000108a07547 */ /* 0x000fea000b800000 */
[----:B------:R-:W-:-:S09]  /*3e80*/  UISETP.NE.AND UP0, UPT, UR4, 0x1d, UPT ;  /* 0x0000001d0400788c */ /* 0x000fd2000bf05270 */
[----:B------:R-:W-:Y:S05]  /*3e90*/  BRA.U !UP0, `(.L_x_14866) ;  /* 0x00000001088c7547 */ /* 0x000fea000b800000 */
[----:B------:R-:W-:-:S09]  /*3ea0*/  UISETP.NE.AND UP0, UPT, UR4, 0x2c, UPT ;  /* 0x0000002c0400788c */ /* 0x000fd2000bf05270 */
[----:B------:R-:W-:Y:S05]  /*3eb0*/  BRA.U !UP0, `(.L_x_14867) ;  /* 0x0000000108447547 */ /* 0x000fea000b800000 */
.L_x_14837:
        /* <DEDUP_REMOVED lines=16> */
.L_x_14868:
[----:B------:R-:W-:Y:S05]  /*3fc0*/  BRA `(.L_x_14838) ;  /* 0x0000000000507947 */ /* 0x000fea0003800000 */
.L_x_14867:
        /* <DEDUP_REMOVED lines=16> */
.L_x_14866:
[----:B------:R-:W-:-:S05]  /*40d0*/  SHF.R.S32.HI R5, RZ, 0x1f, R4 ;  /* 0x0000001fff057819 */ /* 0x000fca0000011404 */
[----:B------:R0:W-:Y:S01]  /*40e0*/  STG.E.64 desc[UR36][R2.64], R4 ;  /* 0x0000000402007986 */ /* 0x0001e2000c101b24 */
[----:B------:R-:W-:Y:S05]  /*40f0*/  BRA `(.L_x_14838) ;  /* 0x0000000000047947 */ /* 0x000fea0003800000 */
.L_x_14865:
[----:B------:R0:W-:Y:S02]  /*4100*/  STG.E desc[UR36][R2.64], R4 ;  /* 0x0000000402007986 */ /* 0x0001e4000c101924 */
.L_x_14838:
[----:B------:R-:W-:-:S07]  /*4110*/  VIADD R17, R17, 0x80 ;  /* 0x0000008011117836 */ /* 0x000fce0000000000 */
.L_x_14763:
[----:B------:R-:W-:Y:S05]  /*4120*/  BSYNC.RECONVERGENT B6 ;  /* 0x0000000000067941 */ /* 0x000fea0003800200 */
.L_x_14762:
        /* <DEDUP_REMOVED lines=358> */
.L_x_14871:
        /* <DEDUP_REMOVED lines=16> */
.L_x_14875:
[----:B------:R0:W5:Y:S01]  /*5890*/  LDG.E.U8 R19, desc[UR36][R2.64] ;  /* 0x0000002402137981 */ /* 0x000162000c1e1100 */
[----:B------:R-:W-:Y:S05]  /*58a0*/  BRA `(.L_x_14877) ;  /* 0x0000000c002c7947 */ /* 0x000fea0003800000 */
.L_x_14874:
        /* <DEDUP_REMOVED lines=8> */
.L_x_14879:
[----:B------:R0:W5:Y:S01]  /*5930*/  LDG.E R19, desc[UR36][R2.64] ;  /* 0x0000002402137981 */ /* 0x000162000c1e1900 */
[----:B------:R-:W-:Y:S05]  /*5940*/  BRA `(.L_x_14877) ;  /* 0x0000000c00047947 */ /* 0x000fea0003800000 */
.L_x_14878:
[----:B------:R0:W5:Y:S01]  /*5950*/  LDG.E.S16 R19, desc[UR36][R2.64] ;  /* 0x0000002402137981 */ /* 0x000162000c1e1700 */
[----:B------:R-:W-:Y:S05]  /*5960*/  BRA `(.L_x_14877) ;  /* 0x0000000800fc7947 */ /* 0x000fea0003800000 */
.L_x_14873:
        /* <DEDUP_REMOVED lines=9> */
.L_x_14881:
[----:B------:R-:W2:Y:S02]  /*5a00*/  LDG.E.U16 R2, desc[UR36][R2.64] ;  /* 0x0000002402027981 */ /* 0x000ea4000c1e1500 */
[----:B--2---:R-:W-:-:S06]  /*5a10*/  HADD2.F32 R19, -RZ, R2.H0_H0 ;  /* 0x20000002ff137230 */ /* 0x004fcc0000004100 */
[----:B------:R-:W0:Y:S01]  /*5a20*/  F2I.FTZ.TRUNC.NTZ R19, R19 ;  /* 0x0000001300137305 */ /* 0x000e22000021f100 */
[----:B------:R-:W-:Y:S05]  /*5a30*/  BRA `(.L_x_14877) ;  /* 0x0000000800c87947 */ /* 0x000fea0003800000 */
.L_x_14880:
        /* <DEDUP_REMOVED lines=9> */
.L_x_14883:
[----:B------:R-:W2:Y:S02]  /*5ad0*/  LDG.E.U16 R2, desc[UR36][R2.64] ;  /* 0x0000002402027981 */ /* 0x000ea4000c1e1500 */
[----:B--2---:R-:W-:-:S06]  /*5ae0*/  HADD2.F32 R19, -RZ, R2.H0_H0 ;  /* 0x20000002ff137230 */ /* 0x004fcc0000004100 */
[----:B------:R-:W0:Y:S01]  /*5af0*/  F2I.FTZ.TRUNC.NTZ R19, R19 ;  /* 0x0000001300137305 */ /* 0x000e22000021f100 */
[----:B------:R-:W-:Y:S05]  /*5b00*/  BRA `(.L_x_14877) ;  /* 0x0000000800947947 */ /* 0x000fea0003800000 */
.L_x_14882:
[----:B------:R-:W2:Y:S02]  /*5b10*/  LDG.E.64 R2, desc[UR36][R2.64] ;  /* 0x0000002402027981 */ /* 0x000ea4000c1e1b00 */
[----:B--2---:R0:W1:Y:S01]  /*5b20*/  F2I.F64.TRUNC R19, R2 ;  /* 0x0000000200137311 */ /* 0x004062000030d100 */
[----:B------:R-:W-:Y:S05]  /*5b30*/  BRA `(.L_x_14877) ;  /* 0x0000000800887947 */ /* 0x000fea0003800000 */
.L_x_14872:
        /* <DEDUP_REMOVED lines=12> */
.L_x_14886:
[----:B------:R-:W2:Y:S02]  /*5c00*/  LDG.E.64 R2, desc[UR36][R2.64] ;  /* 0x0000002402027981 */ /* 0x000ea4000c1e1b00 */
[----:B--2---:R0:W1:Y:S01]  /*5c10*/  F2I.F64.TRUNC R19, R2 ;  /* 0x0000000200137311 */ /* 0x004062000030d100 */
[----:B------:R-:W-:Y:S05]  /*5c20*/  BRA `(.L_x_14877) ;  /* 0x00000008004c7947 */ /* 0x000fea0003800000 */
.L_x_14885:
        /* <DEDUP_REMOVED lines=26> */
.L_x_14888:
        /* <DEDUP_REMOVED lines=13> */
.L_x_14887:
[----:B------:R-:W2:Y:S02]  /*5ea0*/  LDG.E.U16 R19, desc[UR36][R2.64] ;  /* 0x0000002402137981 */ /* 0x000ea4000c1e1500 */
[----:B--2---:R-:W-:-:S06]  /*5eb0*/  IMAD.U32 R19, R19, 0x10000, RZ ;  /* 0x0001000013137824 */ /* 0x004fcc00078e00ff */
[----:B------:R-:W0:Y:S01]  /*5ec0*/  F2I.FTZ.TRUNC.NTZ R19, R19 ;  /* 0x0000001300137305 */ /* 0x000e22000021f100 */
[----:B------:R-:W-:Y:S05]  /*5ed0*/  BRA `(.L_x_14877) ;  /* 0x0000000400a07947 */ /* 0x000fea0003800000 */
.L_x_14884:
        /* <DEDUP_REMOVED lines=10> */
.L_x_14891:
        /* <DEDUP_REMOVED lines=21> */
.L_x_14895:
[----:B------:R-:W-:Y:S05]  /*60d0*/  BSYNC.RECONVERGENT B1 ;  /* 0x0000000000017941 */ /* 0x000fea0003800200 */
.L_x_14894:
[----:B------:R-:W-:Y:S01]  /*60e0*/  IMAD.SHL.U32 R0, R0, 0x100000, RZ ;  /* 0x0010000000007824 */ /* 0x000fe200078e00ff */
[----:B------:R-:W-:-:S04]  /*60f0*/  LEA R2, R2, 0x3b800000, 0x17 ;  /* 0x3b80000002027811 */ /* 0x000fc800078eb8ff */
[----:B------:R-:W-:-:S07]  /*6100*/  LOP3.LUT R19, R2, R0, R19, 0xfe, !PT ;  /* 0x0000000002137212 */ /* 0x000fce00078efe13 */
.L_x_14893:
[----:B------:R-:W-:Y:S05]  /*6110*/  BSYNC.RECONVERGENT B0 ;  /* 0x0000000000007941 */ /* 0x000fea0003800200 */
.L_x_14892:
[----:B------:R-:W1:Y:S01]  /*6120*/  F2I.FTZ.TRUNC.NTZ R19, R19 ;  /* 0x0000001300137305 */ /* 0x000e62000021f100 */
[----:B------:R-:W-:Y:S05]  /*6130*/  BRA `(.L_x_14877) ;  /* 0x0000000400087947 */ /* 0x000fea0003800000 */
.L_x_14890:
        /* <DEDUP_REMOVED lines=21> */
.L_x_14899:
[----:B------:R-:W-:Y:S05]  /*6290*/  BSYNC.RECONVERGENT B1 ;  /* 0x0000000000017941 */ /* 0x000fea0003800200 */
.L_x_14898:
[----:B------:R-:W-:Y:S01]  /*62a0*/  IMAD.SHL.U32 R0, R0, 0x200000, RZ ;  /* 0x0020000000007824 */ /* 0x000fe200078e00ff */
[----:B------:R-:W-:-:S04]  /*62b0*/  LEA R2, R2, 0x37800000, 0x17 ;  /* 0x3780000002027811 */ /* 0x000fc800078eb8ff */
[----:B------:R-:W-:-:S07]  /*62c0*/  LOP3.LUT R19, R2, R0, R19, 0xfe, !PT ;  /* 0x0000000002137212 */ /* 0x000fce00078efe13 */
.L_x_14897:
[----:B------:R-:W-:Y:S05]  /*62d0*/  BSYNC.RECONVERGENT B0 ;  /* 0x0000000000007941 */ /* 0x000fea0003800200 */
.L_x_14896:
[----:B------:R-:W2:Y:S01]  /*62e0*/  F2I.FTZ.TRUNC.NTZ R19, R19 ;  /* 0x0000001300137305 */ /* 0x000ea2000021f100 */
[----:B------:R-:W-:Y:S05]  /*62f0*/  BRA `(.L_x_14877) ;  /* 0x0000000000987947 */ /* 0x000fea0003800000 */
.L_x_14889:
        /* <DEDUP_REMOVED lines=14> */
.L_x_14903:
[----:B------:R-:W-:Y:S05]  /*63e0*/  BSYNC.RECONVERGENT B0 ;  /* 0x0000000000007941 */ /* 0x000fea0003800200 */
.L_x_14902:
[----:B------:R-:W4:Y:S01]  /*63f0*/  F2I.FTZ.TRUNC.NTZ R19, R19 ;  /* 0x0000001300137305 */ /* 0x000f22000021f100 */
[----:B------:R-:W-:Y:S05]  /*6400*/  BRA `(.L_x_14877) ;  /* 0x0000000000547947 */ /* 0x000fea0003800000 */
.L_x_14876:
        /* <DEDUP_REMOVED lines=16> */
.L_x_14904:
[----:B------:R-:W-:Y:S01]  /*6510*/  HFMA2 R19, -RZ, RZ, 0, 0 ;  /* 0x00000000ff137431 */ /* 0x000fe200000001ff */
[----:B------:R-:W-:Y:S06]  /*6520*/  BRA `(.L_x_14877) ;  /* 0x00000000000c7947 */ /* 0x000fec0003800000 */
.L_x_14901:
[----:B------:R3:W5:Y:S01]  /*6530*/  LDG.E R19, desc[UR36][R2.64] ;  /* 0x0000002402137981 */ /* 0x000762000c1e1900 */
[----:B------:R-:W-:Y:S05]  /*6540*/  BRA `(.L_x_14877) ;  /* 0x0000000000047947 */ /* 0x000fea0003800000 */
.L_x_14900:
[----:B------:R0:W5:Y:S02]  /*6550*/  LDG.E R19, desc[UR36][R2.64] ;  /* 0x0000002402137981 */ /* 0x000164000c1e1900 */
.L_x_14877:
        /* <DEDUP_REMOVED lines=16> */
.L_x_14908:
[----:B------:R0:W5:Y:S01]  /*6660*/  LDG.E.U8 R0, desc[UR36][R2.64] ;  /* 0x0000002402007981 */ /* 0x000162000c1e1100 */
[----:B------:R-:W-:Y:S05]  /*6670*/  BRA `(.L_x_14910) ;  /* 0x0000000c002c7947 */ /* 0x000fea0003800000 */
.L_x_14907:
        /* <DEDUP_REMOVED lines=8> */
.L_x_14912:
[----:B------:R0:W5:Y:S01]  /*6700*/  LDG.E R0, desc[UR36][R2.64] ;  /* 0x0000002402007981 */ /* 0x000162000c1e1900 */
[----:B------:R-:W-:Y:S05]  /*6710*/  BRA `(.L_x_14910) ;  /* 0x0000000c00047947 */ /* 0x000fea0003800000 */
.L_x_14911:
[----:B------:R0:W5:Y:S01]  /*6720*/  LDG.E.S16 R0, desc[UR36][R2.64] ;  /* 0x0000002402007981 */ /* 0x000162000c1e1700 */
[----:B------:R-:W-:Y:S05]  /*6730*/  BRA `(.L_x_14910) ;  /* 0x0000000800fc7947 */ /* 0x000fea0003800000 */
.L_x_14906:
        /* <DEDUP_REMOVED lines=9> */
.L_x_14914:
[----:B------:R-:W3:Y:S02]  /*67d0*/  LDG.E.U16 R2, desc[UR36][R2.64] ;  /* 0x0000002402027981 */ /* 0x000ee4000c1e1500 */
[----:B---3--:R-:W-:-:S06]  /*67e0*/  HADD2.F32 R0, -RZ, R2.H0_H0 ;  /* 0x20000002ff007230 */ /* 0x008fcc0000004100 */
[----:B------:R-:W0:Y:S01]  /*67f0*/  F2I.FTZ.TRUNC.NTZ R0, R0 ;  /* 0x0000000000007305 */ /* 0x000e22000021f100 */
[----:B------:R-:W-:Y:S05]  /*6800*/  BRA `(.L_x_14910) ;  /* 0x0000000800c87947 */ /* 0x000fea0003800000 */
.L_x_14913:
        /* <DEDUP_REMOVED lines=9> */
.L_x_14916:
[----:B------:R-:W3:Y:S02]  /*68a0*/  LDG.E.U16 R2, desc[UR36][R2.64] ;  /* 0x0000002402027981 */ /* 0x000ee4000c1e1500 */
[----:B---3--:R-:W-:-:S06]  /*68b0*/  HADD2.F32 R0, -RZ, R2.H0_H0 ;  /* 0x20000002ff007230 */ /* 0x008fcc0000004100 */
[----:B------:R-:W0:Y:S01]  /*68c0*/  F2I.FTZ.TRUNC.NTZ R0, R0 ;  /* 0x0000000000007305 */ /* 0x000e22000021f100 */
[----:B------:R-:W-:Y:S05]  /*68d0*/  BRA `(.L_x_14910) ;  /* 0x0000000800947947 */ /* 0x000fea0003800000 */
.L_x_14915:
[----:B------:R-:W3:Y:S02]  /*68e0*/  LDG.E.64 R2, desc[UR36][R2.64] ;  /* 0x0000002402027981 */ /* 0x000ee4000c1e1b00 */
[----:B---3--:R0:W3:Y:S01]  /*68f0*/  F2I.F64.TRUNC R0, R2 ;  /* 0x0000000200007311 */ /* 0x0080e2000030d100 */
[----:B------:R-:W-:Y:S05]  /*6900*/  BRA `(.L_x_14910) ;  /* 0x0000000800887947 */ /* 0x000fea0003800000 */
.L_x_14905:
        /* <DEDUP_REMOVED lines=12> */
.L_x_14919:
[----:B------:R-:W3:Y:S02]  /*69d0*/  LDG.E.64 R2, desc[UR36][R2.64] ;  /* 0x0000002402027981 */ /* 0x000ee4000c1e1b00 */
[----:B---3--:R0:W3:Y:S01]  /*69e0*/  F2I.F64.TRUNC R0, R2 ;  /* 0x0000000200007311 */ /* 0x0080e2000030d100 */
[----:B------:R-:W-:Y:S05]  /*69f0*/  BRA `(.L_x_14910) ;  /* 0x00000008004c7947 */ /* 0x000fea0003800000 */
.L_x_14918:
        /* <DEDUP_REMOVED lines=26> */
.L_x_14921:
        /* <DEDUP_REMOVED lines=13> */
.L_x_14920:
[----:B------:R-:W3:Y:S02]  /*6c70*/  LDG.E.U16 R0, desc[UR36][R2.64] ;  /* 0x0000002402007981 */ /* 0x000ee4000c1e1500 */
[----:B---3--:R-:W-:-:S06]  /*6c80*/  IMAD.U32 R0, R0, 0x10000, RZ ;  /* 0x0001000000007824 */ /* 0x008fcc00078e00ff */
[----:B------:R-:W0:Y:S01]  /*6c90*/  F2I.FTZ.TRUNC.NTZ R0, R0 ;  /* 0x0000000000007305 */ /* 0x000e22000021f100 */
[----:B------:R-:W-:Y:S05]  /*6ca0*/  BRA `(.L_x_14910) ;  /* 0x0000000400a07947 */ /* 0x000fea0003800000 */
.L_x_14917:
        /* <DEDUP_REMOVED lines=10> */
.L_x_14924:
        /* <DEDUP_REMOVED lines=21> */
.L_x_14928:
[----:B------:R-:W-:Y:S05]  /*6ea0*/  BSYNC.RECONVERGENT B1 ;  /* 0x0000000000017941 */ /* 0x000fea0003800200 */
.L_x_14927:
[----:B------:R-:W-:Y:S02]  /*6eb0*/  SHF.L.U32 R0, R0, 0x14, RZ ;  /* 0x0000001400007819 */ /* 0x000fe400000006ff */
[----:B------:R-:W-:-:S04]  /*6ec0*/  LEA R2, R2, 0x3b800000, 0x17 ;  /* 0x3b80000002027811 */ /* 0x000fc800078eb8ff */
[----:B------:R-:W-:-:S07]  /*6ed0*/  LOP3.LUT R0, R2, R0, R7, 0xfe, !PT ;  /* 0x0000000002007212 */ /* 0x000fce00078efe07 */
.L_x_14926:
[----:B------:R-:W-:Y:S05]  /*6ee0*/  BSYNC.RECONVERGENT B0 ;  /* 0x0000000000007941 */ /* 0x000fea0003800200 */
.L_x_14925:
[----:B------:R-:W0:Y:S01]  /*6ef0*/  F2I.FTZ.TRUNC.NTZ R0, R0 ;  /* 0x0000000000007305 */ /* 0x000e22000021f100 */
[----:B------:R-:W-:Y:S05]  /*6f00*/  BRA `(.L_x_14910) ;  /* 0x0000000400087947 */ /* 0x000fea0003800000 */
.L_x_14923:
        /* <DEDUP_REMOVED lines=21> */
.L_x_14932:
[----:B------:R-:W-:Y:S05]  /*7060*/  BSYNC.RECONVERGENT B1 ;  /* 0x0000000000017941 */ /* 0x000fea0003800200 */
.L_x_14931:
[----:B------:R-:W-:Y:S01]  /*7070*/  IMAD.SHL.U32 R0, R0, 0x200000, RZ ;  /* 0x0020000000007824 */ /* 0x000fe200078e00ff */
[----:B------:R-:W-:-:S04]  /*7080*/  LEA R2, R2, 0x37800000, 0x17 ;  /* 0x3780000002027811 */ /* 0x000fc800078eb8ff */
[----:B------:R-:W-:-:S07]  /*7090*/  LOP3.LUT R0, R2, R0, R7, 0xfe, !PT ;  /* 0x0000000002007212 */ /* 0x000fce00078efe07 */
.L_x_14930:
[----:B------:R-:W-:Y:S05]  /*70a0*/  BSYNC.RECONVERGENT B0 ;  /* 0x0000000000007941 */ /* 0x000fea0003800200 */
.L_x_14929:
[----:B------:R-:W0:Y:S01]  /*70b0*/  F2I.FTZ.TRUNC.NTZ R0, R0 ;  /* 0x0000000000007305 */ /* 0x000e22000021f100 */
[----:B------:R-:W-:Y:S05]  /*70c0*/  BRA `(.L_x_14910) ;  /* 0x0000000000987947 */ /* 0x000fea0003800000 */
.L_x_14922:
        /* <DEDUP_REMOVED lines=14> */
.L_x_14936:
[----:B------:R-:W-:Y:S05]  /*71b0*/  BSYNC.RECONVERGENT B0 ;  /* 0x0000000000007941 */ /* 0x000fea0003800200 */
.L_x_14935:
[----:B------:R-:W0:Y:S01]  /*71c0*/  F2I.FTZ.TRUNC.NTZ R0, R0 ;  /* 0x0000000000007305 */ /* 0x000e22000021f100 */
[----:B------:R-:W-:Y:S05]  /*71d0*/  BRA `(.L_x_14910) ;  /* 0x0000000000547947 */ /* 0x000fea0003800000 */
.L_x_14909:
        /* <DEDUP_REMOVED lines=16> */
.L_x_14937:
[----:B------:R-:W-:Y:S01]  /*72e0*/  IMAD.MOV.U32 R0, RZ, RZ, RZ ;  /* 0x000000ffff007224 */ /* 0x000fe200078e00ff */
[----:B------:R-:W-:Y:S06]  /*72f0*/  BRA `(.L_x_14910) ;  /* 0x00000000000c7947 */ /* 0x000fec0003800000 */
.L_x_14934:
[----:B------:R0:W5:Y:S01]  /*7300*/  LDG.E R0, desc[UR36][R2.64] ;  /* 0x0000002402007981 */ /* 0x000162000c1e1900 */
[----:B------:R-:W-:Y:S05]  /*7310*/  BRA `(.L_x_14910) ;  /* 0x0000000000047947 */ /* 0x000fea0003800000 */
.L_x_14933:
[----:B------:R0:W5:Y:S02]  /*7320*/  LDG.E R0, desc[UR36][R2.64] ;  /* 0x0000002402007981 */ /* 0x000164000c1e1900 */
.L_x_14910:
        /* <DEDUP_REMOVED lines=19> */
.L_x_14941:
[----:B------:R0:W-:Y:S01]  /*7460*/  STG.E.U8 desc[UR36][R2.64], R4 ;  /* 0x0000000402007986 */ /* 0x0001e2000c101124 */
[----:B------:R-:W-:Y:S05]  /*7470*/  BRA `(.L_x_14943) ;  /* 0x0000000c00387947 */ /* 0x000fea0003800000 */
.L_x_14940:
        /* <DEDUP_REMOVED lines=9> */
.L_x_14945:
[----:B------:R0:W-:Y:S01]  /*7510*/  STG.E desc[UR36][R2.64], R4 ;  /* 0x0000000402007986 */ /* 0x0001e2000c101924 */
[----:B------:R-:W-:Y:S05]  /*7520*/  BRA `(.L_x_14943) ;  /* 0x0000000c000c7947 */ /* 0x000fea0003800000 */
.L_x_14944:
[----:B------:R0:W-:Y:S01]  /*7530*/  STG.E.U16 desc[UR36][R2.64], R4 ;  /* 0x0000000402007986 */ /* 0x0001e2000c101524 */
[----:B------:R-:W-:Y:S05]  /*7540*/  BRA `(.L_x_14943) ;  /* 0x0000000c00047947 */ /* 0x000fea0003800000 */
.L_x_14939:
        /* <DEDUP_REMOVED lines=9> */
.L_x_14947:
[----:B------:R-:W-:-:S04]  /*75e0*/  I2FP.F32.S32 R0, R4 ;  /* 0x0000000400007245 */ /* 0x000fc80000201400 */
[----:B------:R-:W-:-:S05]  /*75f0*/  F2FP.F16.F32.PACK_AB R0, RZ, R0 ;  /* 0x00000000ff00723e */ /* 0x000fca00000000ff */
[----:B------:R0:W-:Y:S01]  /*7600*/  STG.E.U16 desc[UR36][R2.64], R0 ;  /* 0x0000000002007986 */ /* 0x0001e2000c101524 */
[----:B------:R-:W-:Y:S05]  /*7610*/  BRA `(.L_x_14943) ;  /* 0x0000000800d07947 */ /* 0x000fea0003800000 */
.L_x_14946:
        /* <DEDUP_REMOVED lines=10> */
.L_x_14949:
[----:B------:R-:W-:-:S04]  /*76c0*/  I2FP.F32.S32 R4, R4 ;  /* 0x0000000400047245 */ /* 0x000fc80000201400 */
[----:B------:R-:W-:-:S04]  /*76d0*/  F2FP.F16.F32.PACK_AB R5, RZ, R4 ;  /* 0x00000004ff05723e */ /* 0x000fc800000000ff */
[----:B------:R-:W-:-:S05]  /*76e0*/  PRMT R5, R5, 0x5410, RZ ;  /* 0x0000541005057816 */ /* 0x000fca00000000ff */
[----:B------:R0:W-:Y:S01]  /*76f0*/  STG.E desc[UR36][R2.64], R5 ;  /* 0x0000000502007986 */ /* 0x0001e2000c101924 */
[----:B------:R-:W-:Y:S05]  /*7700*/  BRA `(.L_x_14943) ;  /* 0x0000000800947947 */ /* 0x000fea0003800000 */
.L_x_14948:
[----:B------:R-:W0:Y:S02]  /*7710*/  I2F.F64 R4, R4 ;  /* 0x0000000400047312 */ /* 0x000e240000201c00 */
[----:B0-----:R0:W-:Y:S01]  /*7720*/  STG.E.64 desc[UR36][R2.64], R4 ;  /* 0x0000000402007986 */ /* 0x0011e2000c101b24 */
[----:B------:R-:W-:Y:S05]  /*7730*/  BRA `(.L_x_14943) ;  /* 0x0000000800887947 */ /* 0x000fea0003800000 */
.L_x_14938:
        /* <DEDUP_REMOVED lines=12> */
.L_x_14953:
        /* <DEDUP_REMOVED lines=18> */
.L_x_14956:
[----:B------:R-:W-:-:S04]  /*7920*/  SHF.R.U32.HI R5, RZ, 0x18, R5 ;  /* 0x00000018ff057819 */ /* 0x000fc80000011605 */
[----:B------:R-:W-:-:S07]  /*7930*/  LOP3.LUT R0, R0, 0x80, R5, 0xf8, !PT ;  /* 0x0000008000007812 */ /* 0x000fce00078ef805 */
.L_x_14955:
[----:B------:R-:W-:Y:S05]  /*7940*/  BSYNC.RECONVERGENT B0 ;  /* 0x0000000000007941 */ /* 0x000fea0003800200 */
.L_x_14954:
[----:B------:R3:W-:Y:S01]  /*7950*/  STG.E.U8 desc[UR36][R2.64], R0 ;  /* 0x0000000002007986 */ /* 0x0007e2000c101124 */
[----:B------:R-:W-:Y:S05]  /*7960*/  BRA `(.L_x_14943) ;  /* 0x0000000400fc7947 */ /* 0x000fea0003800000 */
.L_x_14952:
        /* <DEDUP_REMOVED lines=18> */
.L_x_14959:
[----:B------:R-:W-:-:S04]  /*7a90*/  SHF.R.U32.HI R5, RZ, 0x18, R5 ;  /* 0x00000018ff057819 */ /* 0x000fc80000011605 */
[----:B------:R-:W-:-:S07]  /*7aa0*/  LOP3.LUT R0, R0, 0x80, R5, 0xf8, !PT ;  /* 0x0000008000007812 */ /* 0x000fce00078ef805 */
.L_x_14958:
[----:B------:R-:W-:Y:S05]  /*7ab0*/  BSYNC.RECONVERGENT B0 ;  /* 0x0000000000007941 */ /* 0x000fea0003800200 */
.L_x_14957:
[----:B------:R0:W-:Y:S01]  /*7ac0*/  STG.E.U8 desc[UR36][R2.64], R0 ;  /* 0x0000000002007986 */ /* 0x0001e2000c101124 */
[----:B------:R-:W-:Y:S05]  /*7ad0*/  BRA `(.L_x_14943) ;  /* 0x0000000400a07947 */ /* 0x000fea0003800000 */
.L_x_14951:
        /* <DEDUP_REMOVED lines=22> */
.L_x_14961:
[----:B------:R-:W-:-:S05]  /*7c40*/  SHF.R.S32.HI R5, RZ, 0x1f, R4 ;  /* 0x0000001fff057819 */ /* 0x000fca0000011404 */
[----:B------:R1:W-:Y:S01]  /*7c50*/  STG.E.64 desc[UR36][R2.64], R4 ;  /* 0x0000000402007986 */ /* 0x0003e2000c101b24 */
[----:B------:R-:W-:Y:S05]  /*7c60*/  BRA `(.L_x_14943) ;  /* 0x00000004003c7947 */ /* 0x000fea0003800000 */
.L_x_14960:
[----:B------:R0:W-:Y:S01]  /*7c70*/  STG.E desc[UR36][R2.64], R4 ;  /* 0x0000000402007986 */ /* 0x0001e2000c101924 */
[----:B------:R-:W-:Y:S05]  /*7c80*/  BRA `(.L_x_14943) ;  /* 0x0000000400347947 */ /* 0x000fea0003800000 */
.L_x_14950:
        /* <DEDUP_REMOVED lines=10> */
.L_x_14963:
[----:B------:R-:W0:Y:S01]  /*7d30*/  I2F.F64 R4, R4 ;  /* 0x0000000400047312 */ /* 0x000e220000201c00 */
[----:B------:R-:W-:-:S05]  /*7d40*/  CS2R R6, SRZ ;  /* 0x0000000000067805 */ /* 0x000fca000001ff00 */
[----:B0-----:R0:W-:Y:S01]  /*7d50*/  STG.E.128 desc[UR36][R2.64], R4 ;  /* 0x0000000402007986 */ /* 0x0011e2000c101d24 */
[----:B------:R-:W-:Y:S05]  /*7d60*/  BRA `(.L_x_14943) ;  /* 0x0000000000fc7947 */ /* 0x000fea0003800000 */
.L_x_14962:
[----:B------:R-:W-:-:S09]  /*7d70*/  UISETP.NE.AND UP0, UPT, UR4, 0xf, UPT ;  /* 0x0000000f0400788c */ /* 0x000fd2000bf05270 */
[----:B------:R-:W-:Y:S05]  /*7d80*/  BRA.U !UP0, `(.L_x_14964) ;  /* 0x0000000108e87547 */ /* 0x000fea000b800000 */
[----:B------:R-:W-:-:S09]  /*7d90*/  UISETP.NE.AND UP0, UPT, UR4, 0x17, UPT ;  /* 0x000000170400788c */ /* 0x000fd2000bf05270 */
[----:B------:R-:W-:Y:S05]  /*7da0*/  BRA.U !UP0, `(.L_x_14965) ;  /* 0x0000000108907547 */ /* 0x000fea000b800000 */
[----:B------:R-:W-:-:S09]  /*7db0*/  UISETP.NE.AND UP0, UPT, UR4, 0x18, UPT ;  /* 0x000000180400788c */ /* 0x000fd2000bf05270 */
[----:B------:R-:W-:Y:S05]  /*7dc0*/  BRA.U !UP0, `(.L_x_14966) ;  /* 0x0000000108447547 */ /* 0x000fea000b800000 */
.L_x_14942:
        /* <DEDUP_REMOVED lines=16> */
.L_x_14967:
[----:B------:R-:W-:Y:S05]  /*7ed0*/  BRA `(.L_x_14943) ;  /* 0x0000000000a07947 */ /* 0x000fea0003800000 */
.L_x_14966:
        /* <DEDUP_REMOVED lines=13> */
.L_x_14969:
[----:B------:R-:W-:Y:S05]  /*7fb0*/  BSYNC.RECONVERGENT B0 ;  /* 0x0000000000007941 */ /* 0x000fea0003800200 */
.L_x_14968:
[----:B------:R-:W-:-:S05]  /*7fc0*/  LOP3.LUT R5, R0, 0x80, R5, 0xf8, !PT ;  /* 0x0000008000057812 */ /* 0x000fca00078ef805 */
[----:B------:R0:W-:Y:S01]  /*7fd0*/  STG.E.U8 desc[UR36][R2.64], R5 ;  /* 0x0000000502007986 */ /* 0x0001e2000c101124 */
[----:B------:R-:W-:Y:S05]  /*7fe0*/  BRA `(.L_x_14943) ;  /* 0x00000000005c7947 */ /* 0x000fea0003800000 */
.L_x_14965:
        /* <DEDUP_REMOVED lines=12> */
.L_x_14971:
[----:B------:R-:W-:Y:S01]  /*80b0*/  IMAD.MOV.U32 R0, RZ, RZ, 0x7f ;  /* 0x0000007fff007424 */ /* 0x000fe200078e00ff */
[----:B------:R-:W-:-:S04]  /*80c0*/  ISETP.GT.U32.AND P0, PT, R4, 0x7f800000, PT ;  /* 0x7f8000000400780c */ /* 0x000fc80003f04070 */
[----:B------:R-:W-:-:S09]  /*80d0*/  SEL R0, R0, 0x7c, P0 ;  /* 0x0000007c00007807 */ /* 0x000fd20000000000 */
.L_x_14972:
[----:B------:R-:W-:Y:S05]  /*80e0*/  BSYNC.RECONVERGENT B0 ;  /* 0x0000000000007941 */ /* 0x000fea0003800200 */
.L_x_14970:
[----:B------:R-:W-:-:S04]  /*80f0*/  SHF.R.U32.HI R5, RZ, 0x18, R5 ;  /* 0x00000018ff057819 */ /* 0x000fc80000011605 */
[----:B------:R-:W-:-:S05]  /*8100*/  LOP3.LUT R5, R0, 0x80, R5, 0xf8, !PT ;  /* 0x0000008000057812 */ /* 0x000fca00078ef805 */
[----:B------:R0:W-:Y:S01]  /*8110*/  STG.E.U8 desc[UR36][R2.64], R5 ;  /* 0x0000000502007986 */ /* 0x0001e2000c101124 */
[----:B------:R-:W-:Y:S05]  /*8120*/  BRA `(.L_x_14943) ;  /* 0x00000000000c7947 */ /* 0x000fea0003800000 */
.L_x_14964:
[----:B------:R-:W-:-:S04]  /*8130*/  I2FP.F32.S32 R0, R4 ;  /* 0x0000000400007245 */ /* 0x000fc80000201400 */
[----:B------:R-:W-:-:S05]  /*8140*/  F2FP.BF16.F32.PACK_AB R0, RZ, R0 ;  /* 0x00000000ff00723e */ /* 0x000fca00000010ff */
[----:B------:R0:W-:Y:S02]  /*8150*/  STG.E.U16 desc[UR36][R2.64], R0 ;  /* 0x0000000002007986 */ /* 0x0001e4000c101524 */
.L_x_14943:
[----:B------:R-:W-:-:S07]  /*8160*/  IADD3 R17, PT, PT, R17, 0x80, RZ ;  /* 0x0000008011117810 */ /* 0x000fce0007ffe0ff */
.L_x_14870:
[----:B------:R-:W-:Y:S05]  /*8170*/  BSYNC.RECONVERGENT B6 ;  /* 0x0000000000067941 */ /* 0x000fea0003800200 */
.L_x_14869:
        /* <DEDUP_REMOVED lines=358> */
.L_x_14975:
        /* <DEDUP_REMOVED lines=16> */
.L_x_14979:
[----:B------:R4:W5:Y:S01]  /*98e0*/  LDG.E.U8 R19, desc[UR36][R2.64] ;  /* 0x0000002402137981 */ /* 0x000962000c1e1100 */
[----:B------:R-:W-:Y:S05]  /*98f0*/  BRA `(.L_x_14981) ;  /* 0x0000000c002c7947 */ /* 0x000fea0003800000 */
.L_x_14978:
        /* <DEDUP_REMOVED lines=8> */
.L_x_14983:
[----:B------:R2:W5:Y:S01]  /*9980*/  LDG.E R19, desc[UR36][R2.64] ;  /* 0x0000002402137981 */ /* 0x000562000c1e1900 */
[----:B------:R-:W-:Y:S05]  /*9990*/  BRA `(.L_x_14981) ;  /* 0x0000000c00047947 */ /* 0x000fea0003800000 */
.L_x_14982:
[----:B------:R0:W5:Y:S01]  /*99a0*/  LDG.E.S16 R19, desc[UR36][R2.64] ;  /* 0x0000002402137981 */ /* 0x000162000c1e1700 */
[----:B------:R-:W-:Y:S05]  /*99b0*/  BRA `(.L_x_14981) ;  /* 0x0000000800fc7947 */ /* 0x000fea0003800000 */
.L_x_14977:
        /* <DEDUP_REMOVED lines=9> */
.L_x_14985:
[----:B------:R-:W2:Y:S02]  /*9a50*/  LDG.E.U16 R2, desc[UR36][R2.64] ;  /* 0x0000002402027981 */ /* 0x000ea4000c1e1500 */
[----:B--2---:R-:W-:-:S06]  /*9a60*/  HADD2.F32 R19, -RZ, R2.H0_H0 ;  /* 0x20000002ff137230 */ /* 0x004fcc0000004100 */
[----:B------:R-:W0:Y:S01]  /*9a70*/  F2I.FTZ.TRUNC.NTZ R19, R19 ;  /* 0x0000001300137305 */ /* 0x000e22000021f100 */
[----:B------:R-:W-:Y:S05]  /*9a80*/  BRA `(.L_x_14981) ;  /* 0x0000000800c87947 */ /* 0x000fea0003800000 */
.L_x_14984:
        /* <DEDUP_REMOVED lines=9> */
.L_x_14987:
[----:B------:R-:W2:Y:S02]  /*9b20*/  LDG.E.U16 R2, desc[UR36][R2.64] ;  /* 0x0000002402027981 */ /* 0x000ea4000c1e1500 */
[----:B--2---:R-:W-:-:S06]  /*9b30*/  HADD2.F32 R19, -RZ, R2.H0_H0 ;  /* 0x20000002ff137230 */ /* 0x004fcc0000004100 */
[----:B------:R-:W0:Y:S01]  /*9b40*/  F2I.FTZ.TRUNC.NTZ R19, R19 ;  /* 0x0000001300137305 */ /* 0x000e22000021f100 */
[----:B------:R-:W-:Y:S05]  /*9b50*/  BRA `(.L_x_14981) ;  /* 0x0000000800947947 */ /* 0x000fea0003800000 */
.L_x_14986:
[----:B------:R-:W2:Y:S02]  /*9b60*/  LDG.E.64 R2, desc[UR36][R2.64] ;  /* 0x0000002402027981 */ /* 0x000ea4000c1e1b00 */
[----:B--2---:R0:W1:Y:S01]  /*9b70*/  F2I.F64.TRUNC R19, R2 ;  /* 0x0000000200137311 */ /* 0x004062000030d100 */
[----:B------:R-:W-:Y:S05]  /*9b80*/  BRA `(.L_x_14981) ;  /* 0x0000000800887947 */ /* 0x000fea0003800000 */
.L_x_14976:
        /* <DEDUP_REMOVED lines=12> */
.L_x_14990:
[----:B------:R-:W2:Y:S02]  /*9c50*/  LDG.E.64 R2, desc[UR36][R2.64] ;  /* 0x0000002402027981 */ /* 0x000ea4000c1e1b00 */
[----:B--2---:R0:W1:Y:S01]  /*9c60*/  F2I.F64.TRUNC R19, R2 ;  /* 0x0000000200137311 */ /* 0x004062000030d100 */
[----:B------:R-:W-:Y:S05]  /*9c70*/  BRA `(.L_x_14981) ;  /* 0x00000008004c7947 */ /* 0x000fea0003800000 */
.L_x_14989:
        /* <DEDUP_REMOVED lines=26> */
.L_x_14992:
        /* <DEDUP_REMOVED lines=13> */
.L_x_14991:
[----:B------:R-:W2:Y:S02]  /*9ef0*/  LDG.E.U16 R19, desc[UR36][R2.64] ;  /* 0x0000002402137981 */ /* 0x000ea4000c1e1500 */
[----:B--2---:R-:W-:-:S06]  /*9f00*/  IMAD.U32 R19, R19, 0x10000, RZ ;  /* 0x0001000013137824 */ /* 0x004fcc00078e00ff */
[----:B------:R-:W0:Y:S01]  /*9f10*/  F2I.FTZ.TRUNC.NTZ R19, R19 ;  /* 0x0000001300137305 */ /* 0x000e22000021f100 */
[----:B------:R-:W-:Y:S05]  /*9f20*/  BRA `(.L_x_14981) ;  /* 0x0000000400a07947 */ /* 0x000fea0003800000 */
.L_x_14988:
        /* <DEDUP_REMOVED lines=10> */
.L_x_14995:
        /* <DEDUP_REMOVED lines=21> */
.L_x_14999:
[----:B------:R-:W-:Y:S05]  /*a120*/  BSYNC.RECONVERGENT B1 ;  /* 0x0000000000017941 */ /* 0x000fea0003800200 */
.L_x_14998:
[----:B------:R-:W-:Y:S02]  /*a130*/  SHF.L.U32 R0, R0, 0x14, RZ ;  /* 0x0000001400007819 */ /* 0x000fe400000006ff */
[----:B------:R-:W-:-:S04]  /*a140*/  LEA R2, R2, 0x3b800000, 0x17 ;  /* 0x3b80000002027811 */ /* 0x000fc800078eb8ff */
[----:B------:R-:W-:-:S07]  /*a150*/  LOP3.LUT R19, R2, R0, R19, 0xfe, !PT ;  /* 0x0000000002137212 */ /* 0x000fce00078efe13 */
.L_x_14997:
[----:B------:R-:W-:Y:S05]  /*a160*/  BSYNC.RECONVERGENT B0 ;  /* 0x0000000000007941 */ /* 0x000fea0003800200 */
.L_x_14996:
[----:B------:R-:W0:Y:S01]  /*a170*/  F2I.FTZ.TRUNC.NTZ R19, R19 ;  /* 0x0000001300137305 */ /* 0x000e22000021f100 */
[----:B------:R-:W-:Y:S05]  /*a180*/  BRA `(.L_x_14981) ;  /* 0x0000000400087947 */ /* 0x000fea0003800000 */
.L_x_14994:
        /* <DEDUP_REMOVED lines=21> */
.L_x_15003:
[----:B------:R-:W-:Y:S05]  /*a2e0*/  BSYNC.RECONVERGENT B1 ;  /* 0x0000000000017941 */ /* 0x000fea0003800200 */
.L_x_15002:
[----:B------:R-:W-:Y:S01]  /*a2f0*/  IMAD.SHL.U32 R0, R0, 0x200000, RZ ;  /* 0x0020000000007824 */ /* 0x000fe200078e00ff */
[----:B------:R-:W-:-:S04]  /*a300*/  LEA R2, R2, 0x37800000, 0x17 ;  /* 0x3780000002027811 */ /* 0x000fc800078eb8ff */
[----:B------:R-:W-:-:S07]  /*a310*/  LOP3.LUT R19, R2, R0, R19, 0xfe, !PT ;  /* 0x0000000002137212 */ /* 0x000fce00078efe13 */
.L_x_15001:
[----:B------:R-:W-:Y:S05]  /*a320*/  BSYNC.RECONVERGENT B0 ;  /* 0x0000000000007941 */ /* 0x000fea0003800200 */
.L_x_15000:
[----:B------:R-:W0:Y:S01]  /*a330*/  F2I.FTZ.TRUNC.NTZ R19, R19 ;  /* 0x0000001300137305 */ /* 0x000e22000021f100 */
[----:B------:R-:W-:Y:S05]  /*a340*/  BRA `(.L_x_14981) ;  /* 0x0000000000987947 */ /* 0x000fea0003800000 */
.L_x_14993:
        /* <DEDUP_REMOVED lines=14> */
.L_x_15007:
[----:B------:R-:W-:Y:S05]  /*a430*/  BSYNC.RECONVERGENT B0 ;  /* 0x0000000000007941 */ /* 0x000fea0003800200 */
.L_x_15006:
[----:B------:R-:W0:Y:S01]  /*a440*/  F2I.FTZ.TRUNC.NTZ R19, R19 ;  /* 0x0000001300137305 */ /* 0x000e22000021f100 */
[----:B------:R-:W-:Y:S05]  /*a450*/  BRA `(.L_x_14981) ;  /* 0x0000000000547947 */ /* 0x000fea0003800000 */
.L_x_14980:
        /* <DEDUP_REMOVED lines=16> */
.L_x_15008:
[----:B------:R-:W-:Y:S01]  /*a560*/  MOV R19, RZ ;  /* 0x000000ff00137202 */ /* 0x000fe20000000f00 */
[----:B------:R-:W-:Y:S06]  /*a570*/  BRA `(.L_x_14981) ;  /* 0x00000000000c7947 */ /* 0x000fec0003800000 */
.L_x_15005:
[----:B------:R0:W5:Y:S01]  /*a580*/  LDG.E R19, desc[UR36][R2.64] ;  /* 0x0000002402137981 */ /* 0x000162000c1e1900 */
[----:B------:R-:W-:Y:S05]  /*a590*/  BRA `(.L_x_14981) ;  /* 0x0000000000047947 */ /* 0x000fea0003800000 */
.L_x_15004:
[----:B------:R0:W5:Y:S02]  /*a5a0*/  LDG.E R19, desc[UR36][R2.64] ;  /* 0x0000002402137981 */ /* 0x000164000c1e1900 */
.L_x_14981:
        /* <DEDUP_REMOVED lines=16> */
.L_x_15012:
[----:B------:R0:W5:Y:S01]  /*a6b0*/  LDG.E.U8 R0, desc[UR36][R2.64] ;  /* 0x0000002402007981 */ /* 0x000162000c1e1100 */
[----:B------:R-:W-:Y:S05]  /*a6c0*/  BRA `(.L_x_15014) ;  /* 0x0000000c002c7947 */ /* 0x000fea0003800000 */
.L_x_15011:
        /* <DEDUP_REMOVED lines=8> */
.L_x_15016:
[----:B------:R0:W5:Y:S01]  /*a750*/  LDG.E R0, desc[UR36][R2.64] ;  /* 0x0000002402007981 */ /* 0x000162000c1e1900 */
[----:B------:R-:W-:Y:S05]  /*a760*/  BRA `(.L_x_15014) ;  /* 0x0000000c00047947 */ /* 0x000fea0003800000 */
.L_x_15015:
[----:B------:R0:W5:Y:S01]  /*a770*/  LDG.E.S16 R0, desc[UR36][R2.64] ;  /* 0x0000002402007981 */ /* 0x000162000c1e1700 */
[----:B------:R-:W-:Y:S05]  /*a780*/  BRA `(.L_x_15014) ;  /* 0x0000000800fc7947 */ /* 0x000fea0003800000 */
.L_x_15010:
        /* <DEDUP_REMOVED lines=9> */
.L_x_15018:
[----:B------:R-:W2:Y:S02]  /*a820*/  LDG.E.U16 R2, desc[UR36][R2.64] ;  /* 0x0000002402027981 */ /* 0x000ea4000c1e1500 */
[----:B--2---:R-:W-:-:S06]  /*a830*/  HADD2.F32 R0, -RZ, R2.H0_H0 ;  /* 0x20000002ff007230 */ /* 0x004fcc0000004100 */
[----:B------:R-:W0:Y:S01]  /*a840*/  F2I.FTZ.TRUNC.NTZ R0, R0 ;  /* 0x0000000000007305 */ /* 0x000e22000021f100 */
[----:B------:R-:W-:Y:S05]  /*a850*/  BRA `(.L_x_15014) ;  /* 0x0000000800c87947 */ /* 0x000fea0003800000 */
.L_x_15017:
        /* <DEDUP_REMOVED lines=9> */
.L_x_15020:
[----:B------:R-:W2:Y:S02]  /*a8f0*/  LDG.E.U16 R2, desc[UR36][R2.64] ;  /* 0x0000002402027981 */ /* 0x000ea4000c1e1500 */
[----:B--2---:R-:W-:-:S06]  /*a900*/  HADD2.F32 R0, -RZ, R2.H0_H0 ;  /* 0x20000002ff007230 */ /* 0x004fcc0000004100 */
[----:B------:R-:W3:Y:S01]  /*a910*/  F2I.FTZ.TRUNC.NTZ R0, R0 ;  /* 0x0000000000007305 */ /* 0x000ee2000021f100 */
[----:B------:R-:W-:Y:S05]  /*a920*/  BRA `(.L_x_15014) ;  /* 0x0000000800947947 */ /* 0x000fea0003800000 */
.L_x_15019:
[----:B------:R-:W2:Y:S02]  /*a930*/  LDG.E.64 R2, desc[UR36][R2.64] ;  /* 0x0000002402027981 */ /* 0x000ea4000c1e1b00 */
[----:B--2---:R4:W0:Y:S01]  /*a940*/  F2I.F64.TRUNC R0, R2 ;  /* 0x0000000200007311 */ /* 0x004822000030d100 */
[----:B------:R-:W-:Y:S05]  /*a950*/  BRA `(.L_x_15014) ;  /* 0x0000000800887947 */ /* 0x000fea0003800000 */
.L_x_15009:
        /* <DEDUP_REMOVED lines=12> */
.L_x_15023:
[----:B------:R-:W2:Y:S02]  /*aa20*/  LDG.E.64 R2, desc[UR36][R2.64] ;  /* 0x0000002402027981 */ /* 0x000ea4000c1e1b00 */
[----:B--2---:R0:W1:Y:S01]  /*aa30*/  F2I.F64.TRUNC R0, R2 ;  /* 0x0000000200007311 */ /* 0x004062000030d100 */
[----:B------:R-:W-:Y:S05]  /*aa40*/  BRA `(.L_x_15014) ;  /* 0x00000008004c7947 */ /* 0x000fea0003800000 */
.L_x_15022:
        /* <DEDUP_REMOVED lines=26> */
.L_x_15025:
        /* <DEDUP_REMOVED lines=13> */
.L_x_15024:
[----:B------:R-:W2:Y:S02]  /*acc0*/  LDG.E.U16 R0, desc[UR36][R2.64] ;  /* 0x0000002402007981 */ /* 0x000ea4000c1e1500 */
[----:B--2---:R-:W-:-:S06]  /*acd0*/  IMAD.U32 R0, R0, 0x10000, RZ ;  /* 0x0001000000007824 */ /* 0x004fcc00078e00ff */
[----:B------:R-:W0:Y:S01]  /*ace0*/  F2I.FTZ.TRUNC.NTZ R0, R0 ;  /* 0x0000000000007305 */ /* 0x000e22000021f100 */
[----:B------:R-:W-:Y:S05]  /*acf0*/  BRA `(.L_x_15014) ;  /* 0x0000000400a07947 */ /* 0x000fea0003800000 */
.L_x_15021:
        /* <DEDUP_REMOVED lines=10> */
.L_x_15028:
        /* <DEDUP_REMOVED lines=21> */
.L_x_15032:
[----:B------:R-:W-:Y:S05]  /*aef0*/  BSYNC.RECONVERGENT B1 ;  /* 0x0000000000017941 */ /* 0x000fea0003800200 */
.L_x_15031:
[----:B------:R-:W-:Y:S01]  /*af00*/  IMAD.SHL.U32 R0, R0, 0x100000, RZ ;  /* 0x0010000000007824 */ /* 0x000fe200078e00ff */
[----:B------:R-:W-:-:S04]  /*af10*/  LEA R2, R2, 0x3b800000, 0x17 ;  /* 0x3b80000002027811 */ /* 0x000fc800078eb8ff */
[----:B------:R-:W-:-:S07]  /*af20*/  LOP3.LUT R0, R2, R0, R7, 0xfe, !PT ;  /* 0x0000000002007212 */ /* 0x000fce00078efe07 */
.L_x_15030:
[----:B------:R-:W-:Y:S05]  /*af30*/  BSYNC.RECONVERGENT B0 ;  /* 0x0000000000007941 */ /* 0x000fea0003800200 */
.L_x_15029:
[----:B------:R-:W0:Y:S01]  /*af40*/  F2I.FTZ.TRUNC.NTZ R0, R0 ;  /* 0x0000000000007305 */ /* 0x000e22000021f100 */
[----:B------:R-:W-:Y:S05]  /*af50*/  BRA `(.L_x_15014) ;  /* 0x0000000400087947 */ /* 0x000fea0003800000 */
.L_x_15027:
        /* <DEDUP_REMOVED lines=21> */
.L_x_15036:
[----:B------:R-:W-:Y:S05]  /*b0b0*/  BSYNC.RECONVERGENT B1 ;  /* 0x0000000000017941 */ /* 0x000fea0003800200 */
.L_x_15035:
[----:B------:R-:W-:Y:S02]  /*b0c0*/  SHF.L.U32 R0, R0, 0x15, RZ ;  /* 0x0000001500007819 */ /* 0x000fe400000006ff */
[----:B------:R-:W-:-:S04]  /*b0d0*/  LEA R2, R2, 0x37800000, 0x17 ;  /* 0x3780000002027811 */ /* 0x000fc800078eb8ff */
[----:B------:R-:W-:-:S07]  /*b0e0*/  LOP3.LUT R0, R2, R0, R7, 0xfe, !PT ;  /* 0x0000000002007212 */ /* 0x000fce00078efe07 */
.L_x_15034:
[----:B------:R-:W-:Y:S05]  /*b0f0*/  BSYNC.RECONVERGENT B0 ;  /* 0x0000000000007941 */ /* 0x000fea0003800200 */
.L_x_15033:
[----:B------:R-:W0:Y:S01]  /*b100*/  F2I.FTZ.TRUNC.NTZ R0, R0 ;  /* 0x0000000000007305 */ /* 0x000e22000021f100 */
[----:B------:R-:W-:Y:S05]  /*b110*/  BRA `(.L_x_15014) ;  /* 0x0000000000987947 */ /* 0x000fea0003800000 */
.L_x_15026:
        /* <DEDUP_REMOVED lines=14> */
.L_x_15040:
[----:B------:R-:W-:Y:S05]  /*b200*/  BSYNC.RECONVERGENT B0 ;  /* 0x0000000000007941 */ /* 0x000fea0003800200 */
.L_x_15039:
[----:B------:R-:W0:Y:S01]  /*b210*/  F2I.FTZ.TRUNC.NTZ R0, R0 ;  /* 0x0000000000007305 */ /* 0x000e22000021f100 */
[----:B------:R-:W-:Y:S05]  /*b220*/  BRA `(.L_x_15014) ;  /* 0x0000000000547947 */ /* 0x000fea0003800000 */
.L_x_15013:
        /* <DEDUP_REMOVED lines=16> */
.L_x_15041:
[----:B------:R-:W-:Y:S01]  /*b330*/  IMAD.MOV.U32 R0, RZ, RZ, RZ ;  /* 0x000000ffff007224 */ /* 0x000fe200078e00ff */
[----:B------:R-:W-:Y:S06]  /*b340*/  BRA `(.L_x_15014) ;  /* 0x00000000000c7947 */ /* 0x000fec0003800000 */
.L_x_15038:
[----:B------:R0:W5:Y:S01]  /*b350*/  LDG.E R0, desc[UR36][R2.64] ;  /* 0x0000002402007981 */ /* 0x000162000c1e1900 */
[----:B------:R-:W-:Y:S05]  /*b360*/  BRA `(.L_x_15014) ;  /* 0x0000000000047947 */ /* 0x000fea0003800000 */
.L_x_15037:
[----:B------:R0:W5:Y:S02]  /*b370*/  LDG.E R0, desc[UR36][R2.64] ;  /* 0x0000002402007981 */ /* 0x000164000c1e1900 */
.L_x_15014:
[----:B------:R-:W4:Y:S01]  /*b380*/  LDCU.64 UR6, c[0x0][0x5e8] ;  /* 0x0000bd00ff0677ac */ /* 0x000f220008000a00 */
[----:B0123-5:R-:W-:Y:S02]  /*b390*/  ISETP.GT.U32.AND P0, PT, R0, 0x1f, PT ;  /* 0x0000001f0000780c */ /* 0x02ffe40003f04070 */
[----:B------:R-:W-:Y:S01]  /*b3a0*/  SHF.L.U32 R19, R19, R0, RZ ;  /* 0x0000000013137219 */ /* 0x000fe200000006ff */
[----:B------:R-:W-:-:S03]  /*b3b0*/  UPRMT UR4, UR43, 0x9910, URZ ;  /* 0x000099102b047896 */ /* 0x000fc600080000ff */
[----:B------:R-:W-:Y:S01]  /*b3c0*/  SEL R4, R19, RZ, !P0 ;  /* 0x000000ff13047207 */ /* 0x000fe20004000000 */
        /* <DEDUP_REMOVED lines=14> */
.L_x_15045:
[----:B------:R0:W-:Y:S01]  /*b4b0*/  STG.E.U8 desc[UR36][R2.64], R4 ;  /* 0x0000000402007986 */ /* 0x0001e2000c101124 */
[----:B------:R-:W-:Y:S05]  /*b4c0*/  BRA `(.L_x_15047) ;  /* 0x0000000c00387947 */ /* 0x000fea0003800000 */
.L_x_15044:
        /* <DEDUP_REMOVED lines=9> */
.L_x_15049:
[----:B------:R0:W-:Y:S01]  /*b560*/  STG.E desc[UR36][R2.64], R4 ;  /* 0x0000000402007986 */ /* 0x0001e2000c101924 */
[----:B------:R-:W-:Y:S05]  /*b570*/  BRA `(.L_x_15047) ;  /* 0x0000000c000c7947 */ /* 0x000fea0003800000 */
.L_x_15048:
[----:B------:R0:W-:Y:S01]  /*b580*/  STG.E.U16 desc[UR36][R2.64], R4 ;  /* 0x0000000402007986 */ /* 0x0001e2000c101524 */
[----:B------:R-:W-:Y:S05]  /*b590*/  BRA `(.L_x_15047) ;  /* 0x0000000c00047947 */ /* 0x000fea0003800000 */
.L_x_15043:
        /* <DEDUP_REMOVED lines=9> */
.L_x_15051:
[----:B------:R-:W-:-:S04]  /*b630*/  I2FP.F32.S32 R0, R4 ;  /* 0x0000000400007245 */ /* 0x000fc80000201400 */
[----:B------:R-:W-:-:S05]  /*b640*/  F2FP.F16.F32.PACK_AB R0, RZ, R0 ;  /* 0x00000000ff00723e */ /* 0x000fca00000000ff */
[----:B------:R0:W-:Y:S01]  /*b650*/  STG.E.U16 desc[UR36][R2.64], R0 ;  /* 0x0000000002007986 */ /* 0x0001e2000c101524 */
[----:B------:R-:W-:Y:S05]  /*b660*/  BRA `(.L_x_15047) ;  /* 0x0000000800d07947 */ /* 0x000fea0003800000 */
.L_x_15050:
        /* <DEDUP_REMOVED lines=10> */
.L_x_15053:
[----:B------:R-:W-:-:S04]  /*b710*/  I2FP.F32.S32 R4, R4 ;  /* 0x0000000400047245 */ /* 0x000fc80000201400 */
[----:B------:R-:W-:-:S04]  /*b720*/  F2FP.F16.F32.PACK_AB R5, RZ, R4 ;  /* 0x00000004ff05723e */ /* 0x000fc800000000ff */
[----:B------:R-:W-:-:S05]  /*b730*/  PRMT R5, R5, 0x5410, RZ ;  /* 0x0000541005057816 */ /* 0x000fca00000000ff */
[----:B------:R0:W-:Y:S01]  /*b740*/  STG.E desc[UR36][R2.64], R5 ;  /* 0x0000000502007986 */ /* 0x0001e2000c101924 */
[----:B------:R-:W-:Y:S05]  /*b750*/  BRA `(.L_x_15047) ;  /* 0x0000000800947947 */ /* 0x000fea0003800000 */
.L_x_15052:
[----:B------:R-:W0:Y:S02]  /*b760*/  I2F.F64 R4, R4 ;  /* 0x0000000400047312 */ /* 0x000e240000201c00 */
[----:B0-----:R0:W-:Y:S01]  /*b770*/  STG.E.64 desc[UR36][R2.64], R4 ;  /* 0x0000000402007986 */ /* 0x0011e2000c101b24 */
[----:B------:R-:W-:Y:S05]  /*b780*/  BRA `(.L_x_15047) ;  /* 0x0000000800887947 */ /* 0x000fea0003800000 */
.L_x_15042:
        /* <DEDUP_REMOVED lines=12> */
.L_x_15057:
        /* <DEDUP_REMOVED lines=18> */
.L_x_15060:
[----:B------:R-:W-:-:S04]  /*b970*/  SHF.R.U32.HI R5, RZ, 0x18, R5 ;  /* 0x00000018ff057819 */ /* 0x000fc80000011605 */
[----:B------:R-:W-:-:S07]  /*b980*/  LOP3.LUT R0, R0, 0x80, R5, 0xf8, !PT ;  /* 0x0000008000007812 */ /* 0x000fce00078ef805 */
.L_x_15059:
[----:B------:R-:W-:Y:S05]  /*b990*/  BSYNC.RECONVERGENT B0 ;  /* 0x0000000000007941 */ /* 0x000fea0003800200 */
.L_x_15058:
[----:B------:R0:W-:Y:S01]  /*b9a0*/  STG.E.U8 desc[UR36][R2.64], R0 ;  /* 0x0000000002007986 */ /* 0x0001e2000c101124 */
[----:B------:R-:W-:Y:S05]  /*b9b0*/  BRA `(.L_x_15047) ;  /* 0x0000000400fc7947 */ /* 0x000fea0003800000 */
.L_x_15056:
        /* <DEDUP_REMOVED lines=18> */
.L_x_15063:
[----:B------:R-:W-:-:S04]  /*bae0*/  SHF.R.U32.HI R5, RZ, 0x18, R5 ;  /* 0x00000018ff057819 */ /* 0x000fc80000011605 */
[----:B------:R-:W-:-:S07]  /*baf0*/  LOP3.LUT R0, R0, 0x80, R5, 0xf8, !PT ;  /* 0x0000008000007812 */ /* 0x000fce00078ef805 */
.L_x_15062:
[----:B------:R-:W-:Y:S05]  /*bb00*/  BSYNC.RECONVERGENT B0 ;  /* 0x0000000000007941 */ /* 0x000fea0003800200 */
.L_x_15061:
[----:B------:R0:W-:Y:S01]  /*bb10*/  STG.E.U8 desc[UR36][R2.64], R0 ;  /* 0x0000000002007986 */ /* 0x0001e2000c101124 */
[----:B------:R-:W-:Y:S05]  /*bb20*/  BRA `(.L_x_15047) ;  /* 0x0000000400a07947 */ /* 0x000fea0003800000 */
.L_x_15055:
        /* <DEDUP_REMOVED lines=22> */
.L_x_15065:
[----:B------:R-:W-:-:S05]  /*bc90*/  SHF.R.S32.HI R5, RZ, 0x1f, R4 ;  /* 0x0000001fff057819 */ /* 0x000fca0000011404 */
[----:B------:R0:W-:Y:S01]  /*bca0*/  STG.E.64 desc[UR36][R2.64], R4 ;  /* 0x0000000402007986 */ /* 0x0001e2000c101b24 */
[----:B------:R-:W-:Y:S05]  /*bcb0*/  BRA `(.L_x_15047) ;  /* 0x00000004003c7947 */ /* 0x000fea0003800000 */
.L_x_15064:
[----:B------:R0:W-:Y:S01]  /*bcc0*/  STG.E desc[UR36][R2.64], R4 ;  /* 0x0000000402007986 */ /* 0x0001e2000c101924 */
[----:B------:R-:W-:Y:S05]  /*bcd0*/  BRA `(.L_x_15047) ;  /* 0x0000000400347947 */ /* 0x000fea0003800000 */
.L_x_15054:
        /* <DEDUP_REMOVED lines=10> */
.L_x_15067:
[----:B------:R-:W0:Y:S01]  /*bd80*/  I2F.F64 R4, R4 ;  /* 0x0000000400047312 */ /* 0x000e220000201c00 */
[----:B------:R-:W-:-:S05]  /*bd90*/  CS2R R6, SRZ ;  /* 0x0000000000067805 */ /* 0x000fca000001ff00 */
[----:B0-----:R0:W-:Y:S01]  /*bda0*/  STG.E.128 desc[UR36][R2.64], R4 ;  /* 0x0000000402007986 */ /* 0x0011e2000c101d24 */
[----:B------:R-:W-:Y:S05]  /*bdb0*/  BRA `(.L_x_15047) ;  /* 0x0000000000fc7947 */ /* 0x000fea0003800000 */
.L_x_15066:
[----:B------:R-:W-:-:S09]  /*bdc0*/  UISETP.NE.AND UP0, UPT, UR4, 0xf, UPT ;  /* 0x0000000f0400788c */ /* 0x000fd2000bf05270 */
[----:B------:R-:W-:Y:S05]  /*bdd0*/  BRA.U !UP0, `(.L_x_15068) ;  /* 0x0000000108e87547 */ /* 0x000fea000b800000 */
[----:B------:R-:W-:-:S09]  /*bde0*/  UISETP.NE.AND UP0, UPT, UR4, 0x17, UPT ;  /* 0x000000170400788c */ /* 0x000fd2000bf05270 */
[----:B------:R-:W-:Y:S05]  /*bdf0*/  BRA.U !UP0, `(.L_x_15069) ;  /* 0x0000000108907547 */ /* 0x000fea000b800000 */
[----:B------:R-:W-:-:S09]  /*be00*/  UISETP.NE.AND UP0, UPT, UR4, 0x18, UPT ;  /* 0x000000180400788c */ /* 0x000fd2000bf05270 */
[----:B------:R-:W-:Y:S05]  /*be10*/  BRA.U !UP0, `(.L_x_15070) ;  /* 0x0000000108447547 */ /* 0x000fea000b800000 */
.L_x_15046:
        /* <DEDUP_REMOVED lines=16> */
.L_x_15071:
[----:B------:R-:W-:Y:S05]  /*bf20*/  BRA `(.L_x_15047) ;  /* 0x0000000000a07947 */ /* 0x000fea0003800000 */
.L_x_15070:
        /* <DEDUP_REMOVED lines=13> */
.L_x_15073:
[----:B------:R-:W-:Y:S05]  /*c000*/  BSYNC.RECONVERGENT B0 ;  /* 0x0000000000007941 */ /* 0x000fea0003800200 */
.L_x_15072:
[----:B------:R-:W-:-:S05]  /*c010*/  LOP3.LUT R5, R0, 0x80, R5, 0xf8, !PT ;  /* 0x0000008000057812 */ /* 0x000fca00078ef805 */
[----:B------:R3:W-:Y:S01]  /*c020*/  STG.E.U8 desc[UR36][R2.64], R5 ;  /* 0x0000000502007986 */ /* 0x0007e2000c101124 */
[----:B------:R-:W-:Y:S05]  /*c030*/  BRA `(.L_x_15047) ;  /* 0x00000000005c7947 */ /* 0x000fea0003800000 */
.L_x_15069:
        /* <DEDUP_REMOVED lines=12> */
.L_x_15075:
[----:B------:R-:W-:Y:S01]  /*c100*/  IMAD.MOV.U32 R0, RZ, RZ, 0x7f ;  /* 0x0000007fff007424 */ /* 0x000fe200078e00ff */
[----:B------:R-:W-:-:S04]  /*c110*/  ISETP.GT.U32.AND P0, PT, R4, 0x7f800000, PT ;  /* 0x7f8000000400780c */ /* 0x000fc80003f04070 */
[----:B------:R-:W-:-:S09]  /*c120*/  SEL R0, R0, 0x7c, P0 ;  /* 0x0000007c00007807 */ /* 0x000fd20000000000 */
.L_x_15076:
[----:B------:R-:W-:Y:S05]  /*c130*/  BSYNC.RECONVERGENT B0 ;  /* 0x0000000000007941 */ /* 0x000fea0003800200 */
.L_x_15074:
[----:B------:R-:W-:-:S04]  /*c140*/  SHF.R.U32.HI R5, RZ, 0x18, R5 ;  /* 0x00000018ff057819 */ /* 0x000fc80000011605 */
[----:B------:R-:W-:-:S05]  /*c150*/  LOP3.LUT R5, R0, 0x80, R5, 0xf8, !PT ;  /* 0x0000008000057812 */ /* 0x000fca00078ef805 */
[----:B------:R2:W-:Y:S01]  /*c160*/  STG.E.U8 desc[UR36][R2.64], R5 ;  /* 0x0000000502007986 */ /* 0x0005e2000c101124 */
[----:B------:R-:W-:Y:S05]  /*c170*/  BRA `(.L_x_15047) ;  /* 0x00000000000c7947 */ /* 0x000fea0003800000 */
.L_x_15068:
[----:B------:R-:W-:-:S04]  /*c180*/  I2FP.F32.S32 R0, R4 ;  /* 0x0000000400007245 */ /* 0x000fc80000201400 */
[----:B------:R-:W-:-:S05]  /*c190*/  F2FP.BF16.F32.PACK_AB R0, RZ, R0 ;  /* 0x00000000ff00723e */ /* 0x000fca00000010ff */
[----:B------:R4:W-:Y:S02]  /*c1a0*/  STG.E.U16 desc[UR36][R2.64], R0 ;  /* 0x0000000002007986 */ /* 0x0009e4000c101524 */
.L_x_15047:
[----:B------:R-:W-:-:S07]  /*c1b0*/  VIADD R17, R17, 0x80 ;  /* 0x0000008011117836 */ /* 0x000fce0000000000 */
.L_x_14974:
[----:B------:R-:W-:Y:S05]  /*c1c0*/  BSYNC.RECONVERGENT B6 ;  /* 0x0000000000067941 */ /* 0x000fea0003800200 */
.L_x_14973:
        /* <DEDUP_REMOVED lines=357> */
.L_x_15077:
        /* <DEDUP_REMOVED lines=19> */
.L_x_15081:
[----:B------:R0:W5:Y:S01]  /*d950*/  LDG.E.U8 R19, desc[UR36][R2.64] ;  /* 0x0000002402137981 */ /* 0x000162000c1e1100 */
[----:B------:R-:W-:Y:S05]  /*d960*/  BRA `(.L_x_15083) ;  /* 0x0000000c002c7947 */ /* 0x000fea0003800000 */
.L_x_15080:
        /* <DEDUP_REMOVED lines=8> */
.L_x_15085:
[----:B------:R0:W5:Y:S01]  /*d9f0*/  LDG.E R19, desc[UR36][R2.64] ;  /* 0x0000002402137981 */ /* 0x000162000c1e1900 */
[----:B------:R-:W-:Y:S05]  /*da00*/  BRA `(.L_x_15083) ;  /* 0x0000000c00047947 */ /* 0x000fea0003800000 */
.L_x_15084:
[----:B------:R0:W5:Y:S01]  /*da10*/  LDG.E.S16 R19, desc[UR36][R2.64] ;  /* 0x0000002402137981 */ /* 0x000162000c1e1700 */
[----:B------:R-:W-:Y:S05]  /*da20*/  BRA `(.L_x_15083) ;  /* 0x0000000800fc7947 */ /* 0x000fea0003800000 */
.L_x_15079:
        /* <DEDUP_REMOVED lines=9> */
.L_x_15087:
[----:B------:R-:W2:Y:S02]  /*dac0*/  LDG.E.U16 R2, desc[UR36][R2.64] ;  /* 0x0000002402027981 */ /* 0x000ea4000c1e1500 */
[----:B--2---:R-:W-:-:S06]  /*dad0*/  HADD2.F32 R19, -RZ, R2.H0_H0 ;  /* 0x20000002ff137230 */ /* 0x004fcc0000004100 */
[----:B------:R-:W0:Y:S01]  /*dae0*/  F2I.FTZ.TRUNC.NTZ R19, R19 ;  /* 0x0000001300137305 */ /* 0x000e22000021f100 */
[----:B------:R-:W-:Y:S05]  /*daf0*/  BRA `(.L_x_15083) ;  /* 0x0000000800c87947 */ /* 0x000fea0003800000 */
.L_x_15086:
        /* <DEDUP_REMOVED lines=9> */
.L_x_15089:
[----:B------:R-:W2:Y:S02]  /*db90*/  LDG.E.U16 R2, desc[UR36][R2.64] ;  /* 0x0000002402027981 */ /* 0x000ea4000c1e1500 */
[----:B--2---:R-:W-:-:S06]  /*dba0*/  HADD2.F32 R19, -RZ, R2.H0_H0 ;  /* 0x20000002ff137230 */ /* 0x004fcc0000004100 */
[----:B------:R-:W0:Y:S01]  /*dbb0*/  F2I.FTZ.TRUNC.NTZ R19, R19 ;  /* 0x0000001300137305 */ /* 0x000e22000021f100 */
[----:B------:R-:W-:Y:S05]  /*dbc0*/  BRA `(.L_x_15083) ;  /* 0x0000000800947947 */ /* 0x000fea0003800000 */
.L_x_15088:
[----:B------:R-:W2:Y:S02]  /*dbd0*/  LDG.E.64 R2, desc[UR36][R2.64] ;  /* 0x0000002402027981 */ /* 0x000ea4000c1e1b00 */
[----:B--2---:R0:W1:Y:S01]  /*dbe0*/  F2I.F64.TRUNC R19, R2 ;  /* 0x0000000200137311 */ /* 0x004062000030d100 */
[----:B------:R-:W-:Y:S05]  /*dbf0*/  BRA `(.L_x_15083) ;  /* 0x0000000800887947 */ /* 0x000fea0003800000 */
.L_x_15078:
        /* <DEDUP_REMOVED lines=12> */
.L_x_15092:
[----:B------:R-:W2:Y:S02]  /*dcc0*/  LDG.E.64 R2, desc[UR36][R2.64] ;  /* 0x0000002402027981 */ /* 0x000ea4000c1e1b00 */
[----:B--2---:R0:W1:Y:S01]  /*dcd0*/  F2I.F64.TRUNC R19, R2 ;  /* 0x0000000200137311 */ /* 0x004062000030d100 */
[----:B------:R-:W-:Y:S05]  /*dce0*/  BRA `(.L_x_15083) ;  /* 0x00000008004c7947 */ /* 0x000fea0003800000 */
.L_x_15091:
        /* <DEDUP_REMOVED lines=26> */
.L_x_15094:
        /* <DEDUP_REMOVED lines=13> */
.L_x_15093:
[----:B------:R-:W2:Y:S02]  /*df60*/  LDG.E.U16 R19, desc[UR36][R2.64] ;  /* 0x0000002402137981 */ /* 0x000ea4000c1e1500 */
[----:B--2---:R-:W-:-:S06]  /*df70*/  IMAD.U32 R19, R19, 0x10000, RZ ;  /* 0x0001000013137824 */ /* 0x004fcc00078e00ff */
[----:B------:R-:W0:Y:S01]  /*df80*/  F2I.FTZ.TRUNC.NTZ R19, R19 ;  /* 0x0000001300137305 */ /* 0x000e22000021f100 */
[----:B------:R-:W-:Y:S05]  /*df90*/  BRA `(.L_x_15083) ;  /* 0x0000000400a07947 */ /* 0x000fea0003800000 */
.L_x_15090:
        /* <DEDUP_REMOVED lines=10> */
.L_x_15097:
        /* <DEDUP_REMOVED lines=21> */
.L_x_15101:
[----:B------:R-:W-:Y:S05]  /*e190*/  BSYNC.RECONVERGENT B1 ;  /* 0x0000000000017941 */ /* 0x000fea0003800200 */
.L_x_15100:
[----:B------:R-:W-:Y:S02]  /*e1a0*/  SHF.L.U32 R0, R0, 0x14, RZ ;  /* 0x0000001400007819 */ /* 0x000fe400000006ff */
[----:B------:R-:W-:-:S04]  /*e1b0*/  LEA R2, R2, 0x3b800000, 0x17 ;  /* 0x3b80000002027811 */ /* 0x000fc800078eb8ff */
[----:B------:R-:W-:-:S07]  /*e1c0*/  LOP3.LUT R19, R2, R0, R19, 0xfe, !PT ;  /* 0x0000000002137212 */ /* 0x000fce00078efe13 */
.L_x_15099:
[----:B------:R-:W-:Y:S05]  /*e1d0*/  BSYNC.RECONVERGENT B0 ;  /* 0x0000000000007941 */ /* 0x000fea0003800200 */
.L_x_15098:
[----:B------:R-:W0:Y:S01]  /*e1e0*/  F2I.FTZ.TRUNC.NTZ R19, R19 ;  /* 0x0000001300137305 */ /* 0x000e22000021f100 */
[----:B------:R-:W-:Y:S05]  /*e1f0*/  BRA `(.L_x_15083) ;  /* 0x0000000400087947 */ /* 0x000fea0003800000 */
.L_x_15096:
        /* <DEDUP_REMOVED lines=21> */
.L_x_15105:
[----:B------:R-:W-:Y:S05]  /*e350*/  BSYNC.RECONVERGENT B1 ;  /* 0x0000000000017941 */ /* 0x000fea0003800200 */
.L_x_15104:
[----:B------:R-:W-:Y:S01]  /*e360*/  IMAD.SHL.U32 R0, R0, 0x200000, RZ ;  /* 0x0020000000007824 */ /* 0x000fe200078e00ff */
[----:B------:R-:W-:-:S04]  /*e370*/  LEA R2, R2, 0x37800000, 0x17 ;  /* 0x3780000002027811 */ /* 0x000fc800078eb8ff */
[----:B------:R-:W-:-:S07]  /*e380*/  LOP3.LUT R19, R2, R0, R19, 0xfe, !PT ;  /* 0x0000000002137212 */ /* 0x000fce00078efe13 */
.L_x_15103:
[----:B------:R-:W-:Y:S05]  /*e390*/  BSYNC.RECONVERGENT B0 ;  /* 0x0000000000007941 */ /* 0x000fea0003800200 */
.L_x_15102:
[----:B------:R-:W0:Y:S01]  /*e3a0*/  F2I.FTZ.TRUNC.NTZ R19, R19 ;  /* 0x0000001300137305 */ /* 0x000e22000021f100 */
[----:B------:R-:W-:Y:S05]  /*e3b0*/  BRA `(.L_x_15083) ;  /* 0x0000000000987947 */ /* 0x000fea0003800000 */
.L_x_15095:
        /* <DEDUP_REMOVED lines=14> */
.L_x_15109:
[----:B------:R-:W-:Y:S05]  /*e4a0*/  BSYNC.RECONVERGENT B0 ;  /* 0x0000000000007941 */ /* 0x000fea0003800200 */
.L_x_15108:
[----:B------:R-:W0:Y:S01]  /*e4b0*/  F2I.FTZ.TRUNC.NTZ R19, R19 ;  /* 0x0000001300137305 */ /* 0x000e22000021f100 */
[----:B------:R-:W-:Y:S05]  /*e4c0*/  BRA `(.L_x_15083) ;  /* 0x0000000000547947 */ /* 0x000fea0003800000 */
.L_x_15082:
        /* <DEDUP_REMOVED lines=16> */
.L_x_15110:
[----:B------:R-:W-:Y:S01]  /*e5d0*/  MOV R19, RZ ;  /* 0x000000ff00137202 */ /* 0x000fe20000000f00 */
[----:B------:R-:W-:Y:S06]  /*e5e0*/  BRA `(.L_x_15083) ;  /* 0x00000000000c7947 */ /* 0x000fec0003800000 */
.L_x_15107:
[----:B------:R0:W5:Y:S01]  /*e5f0*/  LDG.E R19, desc[UR36][R2.64] ;  /* 0x0000002402137981 */ /* 0x000162000c1e1900 */
[----:B------:R-:W-:Y:S05]  /*e600*/  BRA `(.L_x_15083) ;  /* 0x0000000000047947 */ /* 0x000fea0003800000 */
.L_x_15106:
[----:B------:R0:W5:Y:S02]  /*e610*/  LDG.E R19, desc[UR36][R2.64] ;  /* 0x0000002402137981 */ /* 0x000164000c1e1900 */
.L_x_15083:
        /* <DEDUP_REMOVED lines=16> */
.L_x_15114:
[----:B----4-:R4:W5:Y:S01]  /*e720*/  LDG.E.U8 R0, desc[UR36][R2.64] ;  /* 0x0000002402007981 */ /* 0x010962000c1e1100 */
[----:B------:R-:W-:Y:S05]  /*e730*/  BRA `(.L_x_15116) ;  /* 0x0000000c002c7947 */ /* 0x000fea0003800000 */
.L_x_15113:
        /* <DEDUP_REMOVED lines=8> */
.L_x_15118:
[----:B----4-:R0:W5:Y:S01]  /*e7c0*/  LDG.E R0, desc[UR36][R2.64] ;  /* 0x0000002402007981 */ /* 0x010162000c1e1900 */
[----:B------:R-:W-:Y:S05]  /*e7d0*/  BRA `(.L_x_15116) ;  /* 0x0000000c00047947 */ /* 0x000fea0003800000 */
.L_x_15117:
[----:B----4-:R0:W5:Y:S01]  /*e7e0*/  LDG.E.S16 R0, desc[UR36][R2.64] ;  /* 0x0000002402007981 */ /* 0x010162000c1e1700 */
[----:B------:R-:W-:Y:S05]  /*e7f0*/  BRA `(.L_x_15116) ;  /* 0x0000000800fc7947 */ /* 0x000fea0003800000 */
.L_x_15112:
        /* <DEDUP_REMOVED lines=9> */
.L_x_15120:
[----:B------:R-:W4:Y:S02]  /*e890*/  LDG.E.U16 R2, desc[UR36][R2.64] ;  /* 0x0000002402027981 */ /* 0x000f24000c1e1500 */
[----:B----4-:R-:W-:-:S06]  /*e8a0*/  HADD2.F32 R0, -RZ, R2.H0_H0 ;  /* 0x20000002ff007230 */ /* 0x010fcc0000004100 */
[----:B------:R-:W0:Y:S01]  /*e8b0*/  F2I.FTZ.TRUNC.NTZ R0, R0 ;  /* 0x0000000000007305 */ /* 0x000e22000021f100 */
[----:B------:R-:W-:Y:S05]  /*e8c0*/  BRA `(.L_x_15116) ;  /* 0x0000000800c87947 */ /* 0x000fea0003800000 */
.L_x_15119:
        /* <DEDUP_REMOVED lines=9> */
.L_x_15122:
[----:B------:R-:W4:Y:S02]  /*e960*/  LDG.E.U16 R2, desc[UR36][R2.64] ;  /* 0x0000002402027981 */ /* 0x000f24000c1e1500 */
[----:B----4-:R-:W-:-:S06]  /*e970*/  HADD2.F32 R0, -RZ, R2.H0_H0 ;  /* 0x20000002ff007230 */ /* 0x010fcc0000004100 */
[----:B------:R-:W0:Y:S01]  /*e980*/  F2I.FTZ.TRUNC.NTZ R0, R0 ;  /* 0x0000000000007305 */ /* 0x000e22000021f100 */
[----:B------:R-:W-:Y:S05]  /*e990*/  BRA `(.L_x_15116) ;  /* 0x0000000800947947 */ /* 0x000fea0003800000 */
.L_x_15121:
[----:B------:R-:W4:Y:S02]  /*e9a0*/  LDG.E.64 R2, desc[UR36][R2.64] ;  /* 0x0000002402027981 */ /* 0x000f24000c1e1b00 */
[----:B----4-:R0:W4:Y:S01]  /*e9b0*/  F2I.F64.TRUNC R0, R2 ;  /* 0x0000000200007311 */ /* 0x010122000030d100 */
[----:B------:R-:W-:Y:S05]  /*e9c0*/  BRA `(.L_x_15116) ;  /* 0x0000000800887947 */ /* 0x000fea0003800000 */
.L_x_15111:
        /* <DEDUP_REMOVED lines=12> */
.L_x_15125:
[----:B------:R-:W4:Y:S02]  /*ea90*/  LDG.E.64 R2, desc[UR36][R2.64] ;  /* 0x0000002402027981 */ /* 0x000f24000c1e1b00 */
[----:B----4-:R0:W4:Y:S01]  /*eaa0*/  F2I.F64.TRUNC R0, R2 ;  /* 0x0000000200007311 */ /* 0x010122000030d100 */
[----:B------:R-:W-:Y:S05]  /*eab0*/  BRA `(.L_x_15116) ;  /* 0x00000008004c7947 */ /* 0x000fea0003800000 */
.L_x_15124:
        /* <DEDUP_REMOVED lines=26> */
.L_x_15127:
        /* <DEDUP_REMOVED lines=13> */
.L_x_15126:
[----:B----4-:R-:W4:Y:S02]  /*ed30*/  LDG.E.U16 R0, desc[UR36][R2.64] ;  /* 0x0000002402007981 */ /* 0x010f24000c1e1500 */
[----:B----4-:R-:W-:-:S06]  /*ed40*/  IMAD.U32 R0, R0, 0x10000, RZ ;  /* 0x0001000000007824 */ /* 0x010fcc00078e00ff */
[----:B------:R-:W0:Y:S01]  /*ed50*/  F2I.FTZ.TRUNC.NTZ R0, R0 ;  /* 0x0000000000007305 */ /* 0x000e22000021f100 */
[----:B------:R-:W-:Y:S05]  /*ed60*/  BRA `(.L_x_15116) ;  /* 0x0000000400a07947 */ /* 0x000fea0003800000 */
.L_x_15123:
        /* <DEDUP_REMOVED lines=10> */
.L_x_15130:
        /* <DEDUP_REMOVED lines=21> */
.L_x_15134:
[----:B------:R-:W-:Y:S05]  /*ef60*/  BSYNC.RECONVERGENT B1 ;  /* 0x0000000000017941 */ /* 0x000fea0003800200 */
.L_x_15133:
[----:B------:R-:W-:Y:S01]  /*ef70*/  IMAD.SHL.U32 R0, R0, 0x100000, RZ ;  /* 0x0010000000007824 */ /* 0x000fe200078e00ff */
[----:B------:R-:W-:-:S04]  /*ef80*/  LEA R2, R2, 0x3b800000, 0x17 ;  /* 0x3b80000002027811 */ /* 0x000fc800078eb8ff */
[----:B------:R-:W-:-:S07]  /*ef90*/  LOP3.LUT R0, R2, R0, R7, 0xfe, !PT ;  /* 0x0000000002007212 */ /* 0x000fce00078efe07 */
.L_x_15132:
[----:B------:R-:W-:Y:S05]  /*efa0*/  BSYNC.RECONVERGENT B0 ;  /* 0x0000000000007941 */ /* 0x000fea0003800200 */
.L_x_15131:
[----:B------:R-:W0:Y:S01]  /*efb0*/  F2I.FTZ.TRUNC.NTZ R0, R0 ;  /* 0x0000000000007305 */ /* 0x000e22000021f100 */
[----:B------:R-:W-:Y:S05]  /*efc0*/  BRA `(.L_x_15116) ;  /* 0x0000000400087947 */ /* 0x000fea0003800000 */
.L_x_15129:
        /* <DEDUP_REMOVED lines=21> */
.L_x_15138:
[----:B------:R-:W-:Y:S05]  /*f120*/  BSYNC.RECONVERGENT B1 ;  /* 0x0000000000017941 */ /* 0x000fea0003800200 */
.L_x_15137:
[----:B------:R-:W-:Y:S02]  /*f130*/  SHF.L.U32 R0, R0, 0x15, RZ ;  /* 0x0000001500007819 */ /* 0x000fe400000006ff */
[----:B------:R-:W-:-:S04]  /*f140*/  LEA R2, R2, 0x37800000, 0x17 ;  /* 0x3780000002027811 */ /* 0x000fc800078eb8ff */
[----:B------:R-:W-:-:S07]  /*f150*/  LOP3.LUT R0, R2, R0, R7, 0xfe, !PT ;  /* 0x0000000002007212 */ /* 0x000fce00078efe07 */
.L_x_15136:
[----:B------:R-:W-:Y:S05]  /*f160*/  BSYNC.RECONVERGENT B0 ;  /* 0x0000000000007941 */ /* 0x000fea0003800200 */
.L_x_15135:
[----:B------:R-:W0:Y:S01]  /*f170*/  F2I.FTZ.TRUNC.NTZ R0, R0 ;  /* 0x0000000000007305 */ /* 0x000e22000021f100 */
[----:B------:R-:W-:Y:S05]  /*f180*/  BRA `(.L_x_15116) ;  /* 0x0000000000987947 */ /* 0x000fea0003800000 */
.L_x_15128:
        /* <DEDUP_REMOVED lines=14> */
.L_x_15142:
[----:B------:R-:W-:Y:S05]  /*f270*/  BSYNC.RECONVERGENT B0 ;  /* 0x0000000000007941 */ /* 0x000fea0003800200 */
.L_x_15141:
[----:B------:R-:W0:Y:S01]  /*f280*/  F2I.FTZ.TRUNC.NTZ R0, R0 ;  /* 0x0000000000007305 */ /* 0x000e22000021f100 */
[----:B------:R-:W-:Y:S05]  /*f290*/  BRA `(.L_x_15116) ;  /* 0x0000000000547947 */ /* 0x000fea0003800000 */
.L_x_15115:
        /* <DEDUP_REMOVED lines=16> */
.L_x_15143:
[----:B------:R-:W-:Y:S01]  /*f3a0*/  IMAD.MOV.U32 R0, RZ, RZ, RZ ;  /* 0x000000ffff007224 */ /* 0x000fe200078e00ff */
[----:B------:R-:W-:Y:S06]  /*f3b0*/  BRA `(.L_x_15116) ;  /* 0x00000000000c7947 */ /* 0x000fec0003800000 */
.L_x_15140:
[----:B----4-:R0:W5:Y:S01]  /*f3c0*/  LDG.E R0, desc[UR36][R2.64] ;  /* 0x0000002402007981 */ /* 0x010162000c1e1900 */
[----:B------:R-:W-:Y:S05]  /*f3d0*/  BRA `(.L_x_15116) ;  /* 0x0000000000047947 */ /* 0x000fea0003800000 */
.L_x_15139:
[----:B----4-:R0:W5:Y:S02]  /*f3e0*/  LDG.E R0, desc[UR36][R2.64] ;  /* 0x0000002402007981 */ /* 0x010164000c1e1900 */
.L_x_15116:
[----:B------:R-:W-:Y:S01]  /*f3f0*/  UPRMT UR4, UR43, 0x9910, URZ ;  /* 0x000099102b047896 */ /* 0x000fe200080000ff */
[----:B0---45:R-:W-:Y:S02]  /*f400*/  ISETP.GT.U32.AND P0, PT, R0, 0x1f, PT ;  /* 0x0000001f0000780c */ /* 0x031fe40003f04070 */
[----:B-1-3--:R-:W-:Y:S01]  /*f410*/  SHF.L.U32 R19, R19, R0, RZ ;  /* 0x0000000013137219 */ /* 0x00afe200000006ff */
[----:B------:R-:W-:-:S03]  /*f420*/  UISETP.GT.AND UP0, UPT, UR4, 0x9, UPT ;  /* 0x000000090400788c */ /* 0x000fc6000bf04270 */
[----:B------:R-:W-:-:S06]  /*f430*/  SEL R2, R19, RZ, !P0 ;  /* 0x000000ff13027207 */ /* 0x000fcc0004000000 */
        /* <DEDUP_REMOVED lines=11> */
.L_x_15147:
[----:B------:R-:W-:Y:S01]  /*f4f0*/  STG.E.U8 desc[UR36][R16.64], R2 ;  /* 0x0000000210007986 */ /* 0x000fe2000c101124 */
[----:B------:R-:W-:Y:S05]  /*f500*/  EXIT ;  /* 0x000000000000794d */ /* 0x000fea0003800000 */
.L_x_15146:
        /* <DEDUP_REMOVED lines=9> */
.L_x_15150:
[----:B------:R-:W-:Y:S01]  /*f5a0*/  STG.E desc[UR36][R16.64], R2 ;  /* 0x0000000210007986 */ /* 0x000fe2000c101924 */
[----:B------:R-:W-:Y:S05]  /*f5b0*/  EXIT ;  /* 0x000000000000794d */ /* 0x000fea0003800000 */
.L_x_15149:
[----:B------:R-:W-:Y:S01]  /*f5c0*/  STG.E.U16 desc[UR36][R16.64], R2 ;  /* 0x0000000210007986 */ /* 0x000fe2000c101524 */
[----:B------:R-:W-:Y:S05]  /*f5d0*/  EXIT ;  /* 0x000000000000794d */ /* 0x000fea0003800000 */
.L_x_15145:
        /* <DEDUP_REMOVED lines=9> */
.L_x_15152:
[----:B------:R-:W-:-:S04]  /*f670*/  I2FP.F32.S32 R0, R2 ;  /* 0x0000000200007245 */ /* 0x000fc80000201400 */
[----:B------:R-:W-:-:S05]  /*f680*/  F2FP.F16.F32.PACK_AB R0, RZ, R0 ;  /* 0x00000000ff00723e */ /* 0x000fca00000000ff */
[----:B------:R-:W-:Y:S01]  /*f690*/  STG.E.U16 desc[UR36][R16.64], R0 ;  /* 0x0000000010007986 */ /* 0x000fe2000c101524 */
[----:B------:R-:W-:Y:S05]  /*f6a0*/  EXIT ;  /* 0x000000000000794d */ /* 0x000fea0003800000 */
.L_x_15151:
        /* <DEDUP_REMOVED lines=10> */
.L_x_15154:
[----:B------:R-:W-:-:S04]  /*f750*/  I2FP.F32.S32 R2, R2 ;  /* 0x0000000200027245 */ /* 0x000fc80000201400 */
[----:B------:R-:W-:-:S04]  /*f760*/  F2FP.F16.F32.PACK_AB R3, RZ, R2 ;  /* 0x00000002ff03723e */ /* 0x000fc800000000ff */
[----:B------:R-:W-:-:S05]  /*f770*/  PRMT R3, R3, 0x5410, RZ ;  /* 0x0000541003037816 */ /* 0x000fca00000000ff */
[----:B------:R-:W-:Y:S01]  /*f780*/  STG.E desc[UR36][R16.64], R3 ;  /* 0x0000000310007986 */ /* 0x000fe2000c101924 */
[----:B------:R-:W-:Y:S05]  /*f790*/  EXIT ;  /* 0x000000000000794d */ /* 0x000fea0003800000 */
.L_x_15153:
[----:B------:R-:W0:Y:S02]  /*f7a0*/  I2F.F64 R2, R2 ;  /* 0x0000000200027312 */ /* 0x000e240000201c00 */
[----:B0-----:R-:W-:Y:S01]  /*f7b0*/  STG.E.64 desc[UR36][R16.64], R2 ;  /* 0x0000000210007986 */ /* 0x001fe2000c101b24 */
[----:B------:R-:W-:Y:S05]  /*f7c0*/  EXIT ;  /* 0x000000000000794d */ /* 0x000fea0003800000 */
.L_x_15144:
        /* <DEDUP_REMOVED lines=12> */
.L_x_15158:
        /* <DEDUP_REMOVED lines=17> */
.L_x_15161:
[----:B------:R-:W-:-:S04]  /*f9a0*/  SHF.R.U32.HI R3, RZ, 0x18, R3 ;  /* 0x00000018ff037819 */ /* 0x000fc80000011603 */
[----:B------:R-:W-:-:S04]  /*f9b0*/  LOP3.LUT R0, R0, 0x80, R3, 0xf8, !PT ;  /* 0x0000008000007812 */ /* 0x000fc800078ef803 */
[----:B------:R-:W-:-:S07]  /*f9c0*/  PRMT R8, R0, 0x7610, R8 ;  /* 0x0000761000087816 */ /* 0x000fce0000000008 */
.L_x_15160:
[----:B------:R-:W-:Y:S05]  /*f9d0*/  BSYNC.RECONVERGENT B0 ;  /* 0x0000000000007941 */ /* 0x000fea0003800200 */
.L_x_15159:
[----:B------:R-:W-:Y:S01]  /*f9e0*/  STG.E.U8 desc[UR36][R16.64], R8 ;  /* 0x0000000810007986 */ /* 0x000fe2000c101124 */
[----:B------:R-:W-:Y:S05]  /*f9f0*/  EXIT ;  /* 0x000000000000794d */ /* 0x000fea0003800000 */
.L_x_15157:
        /* <DEDUP_REMOVED lines=17> */
.L_x_15164:
[----:B------:R-:W-:-:S04]  /*fb10*/  SHF.R.U32.HI R3, RZ, 0x18, R3 ;  /* 0x00000018ff037819 */ /* 0x000fc80000011603 */
[----:B------:R-:W-:-:S04]  /*fb20*/  LOP3.LUT R0, R0, 0x80, R3, 0xf8, !PT ;  /* 0x0000008000007812 */ /* 0x000fc800078ef803 */
[----:B------:R-:W-:-:S07]  /*fb30*/  PRMT R8, R0, 0x7610, R8 ;  /* 0x0000761000087816 */ /* 0x000fce0000000008 */
.L_x_15163:
[----:B------:R-:W-:Y:S05]  /*fb40*/  BSYNC.RECONVERGENT B0 ;  /* 0x0000000000007941 */ /* 0x000fea0003800200 */
.L_x_15162:
[----:B------:R-:W-:Y:S01]  /*fb50*/  STG.E.U8 desc[UR36][R16.64], R8 ;  /* 0x0000000810007986 */ /* 0x000fe2000c101124 */
[----:B------:R-:W-:Y:S05]  /*fb60*/  EXIT ;  /* 0x000000000000794d */ /* 0x000fea0003800000 */
.L_x_15156:
        /* <DEDUP_REMOVED lines=22> */
.L_x_15166:
[----:B------:R-:W-:-:S05]  /*fcd0*/  SHF.R.S32.HI R3, RZ, 0x1f, R2 ;  /* 0x0000001fff037819 */ /* 0x000fca0000011402 */
[----:B------:R-:W-:Y:S01]  /*fce0*/  STG.E.64 desc[UR36][R16.64], R2 ;  /* 0x0000000210007986 */ /* 0x000fe2000c101b24 */
[----:B------:R-:W-:Y:S05]  /*fcf0*/  EXIT ;  /* 0x000000000000794d */ /* 0x000fea0003800000 */
.L_x_15165:
[----:B------:R-:W-:Y:S01]  /*fd00*/  STG.E desc[UR36][R16.64], R2 ;  /* 0x0000000210007986 */ /* 0x000fe2000c101924 */
[----:B------:R-:W-:Y:S05]  /*fd10*/  EXIT ;  /* 0x000000000000794d */ /* 0x000fea0003800000 */
.L_x_15155:
        /* <DEDUP_REMOVED lines=10> */
.L_x_15168:
[----:B--2---:R-:W0:Y:S01]  /*fdc0*/  I2F.F64 R4, R2 ;  /* 0x0000000200047312 */ /* 0x004e220000201c00 */
[----:B------:R-:W-:-:S05]  /*fdd0*/  CS2R R6, SRZ ;  /* 0x0000000000067805 */ /* 0x000fca000001ff00 */
[----:B0-----:R-:W-:Y:S01]  /*fde0*/  STG.E.128 desc[UR36][R16.64], R4 ;  /* 0x0000000410007986 */ /* 0x001fe2000c101d24 */
[----:B------:R-:W-:Y:S05]  /*fdf0*/  EXIT ;  /* 0x000000000000794d */ /* 0x000fea0003800000 */
.L_x_15167:
[----:B------:R-:W-:-:S09]  /*fe00*/  UISETP.NE.AND UP0, UPT, UR4, 0xf, UPT ;  /* 0x0000000f0400788c */ /* 0x000fd2000bf05270 */
[----:B------:R-:W-:Y:S05]  /*fe10*/  BRA.U !UP0, `(.L_x_15169) ;  /* 0x0000000108e87547 */ /* 0x000fea000b800000 */
[----:B------:R-:W-:-:S09]  /*fe20*/  UISETP.NE.AND UP0, UPT, UR4, 0x17, UPT ;  /* 0x000000170400788c */ /* 0x000fd2000bf05270 */
[----:B------:R-:W-:Y:S05]  /*fe30*/  BRA.U !UP0, `(.L_x_15170) ;  /* 0x0000000108907547 */ /* 0x000fea000b800000 */
[----:B------:R-:W-:-:S09]  /*fe40*/  UISETP.NE.AND UP0, UPT, UR4, 0x18, UPT ;  /* 0x000000180400788c */ /* 0x000fd2000bf05270 */
[----:B------:R-:W-:Y:S05]  /*fe50*/  BRA.U !UP0, `(.L_x_15171) ;  /* 0x0000000108447547 */ /* 0x000fea000b800000 */
.L_x_15148:
        /* <DEDUP_REMOVED lines=16> */
.L_x_15172:
[----:B------:R-:W-:Y:S05]  /*ff60*/  EXIT ;  /* 0x000000000000794d */ /* 0x000fea0003800000 */
.L_x_15171:
        /* <DEDUP_REMOVED lines=13> */
.L_x_15174:
[----:B------:R-:W-:Y:S05]  /*10040*/  BSYNC.RECONVERGENT B0 ;  /* 0x0000000000007941 */ /* 0x000fea0003800200 */
.L_x_15173:
[----:B------:R-:W-:-:S05]  /*10050*/  LOP3.LUT R3, R0, 0x80, R3, 0xf8, !PT ;  /* 0x0000008000037812 */ /* 0x000fca00078ef803 */
[----:B------:R-:W-:Y:S01]  /*10060*/  STG.E.U8 desc[UR36][R16.64], R3 ;  /* 0x0000000310007986 */ /* 0x000fe2000c101124 */
[----:B------:R-:W-:Y:S05]  /*10070*/  EXIT ;  /* 0x000000000000794d */ /* 0x000fea0003800000 */
.L_x_15170:
        /* <DEDUP_REMOVED lines=12> */
.L_x_15176:
[----:B------:R-:W-:Y:S01]  /*10140*/  IMAD.MOV.U32 R0, RZ, RZ, 0x7f ;  /* 0x0000007fff007424 */ /* 0x000fe200078e00ff */
[----:B------:R-:W-:-:S04]  /*10150*/  ISETP.GT.U32.AND P0, PT, R2, 0x7f800000, PT ;  /* 0x7f8000000200780c */ /* 0x000fc80003f04070 */
[----:B------:R-:W-:-:S09]  /*10160*/  SEL R0, R0, 0x7c, P0 ;  /* 0x0000007c00007807 */ /* 0x000fd20000000000 */
.L_x_15177:
[----:B------:R-:W-:Y:S05]  /*10170*/  BSYNC.RECONVERGENT B0 ;  /* 0x0000000000007941 */ /* 0x000fea0003800200 */
.L_x_15175:
[----:B------:R-:W-:-:S04]  /*10180*/  SHF.R.U32.HI R3, RZ, 0x18, R3 ;  /* 0x00000018ff037819 */ /* 0x000fc80000011603 */
[----:B------:R-:W-:-:S05]  /*10190*/  LOP3.LUT R3, R0, 0x80, R3, 0xf8, !PT ;  /* 0x0000008000037812 */ /* 0x000fca00078ef803 */
[----:B------:R-:W-:Y:S01]  /*101a0*/  STG.E.U8 desc[UR36][R16.64], R3 ;  /* 0x0000000310007986 */ /* 0x000fe2000c101124 */
[----:B------:R-:W-:Y:S05]  /*101b0*/  EXIT ;  /* 0x000000000000794d */ /* 0x000fea0003800000 */
.L_x_15169:
[----:B------:R-:W-:-:S04]  /*101c0*/  I2FP.F32.S32 R0, R2 ;  /* 0x0000000200007245 */ /* 0x000fc80000201400 */
[----:B------:R-:W-:-:S05]  /*101d0*/  F2FP.BF16.F32.PACK_AB R0, RZ, R0 ;  /* 0x00000000ff00723e */ /* 0x000fca00000010ff */
[----:B------:R-:W-:Y:S01]  /*101e0*/  STG.E.U16 desc[UR36][R16.64], R0 ;  /* 0x0000000010007986 */ /* 0x000fe2000c101524 */
[----:B------:R-:W-:Y:S05]  /*101f0*/  EXIT ;  /* 0x000000000000794d */ /* 0x000fea0003800000 */
.L_x_15178:
        /* <DEDUP_REMOVED lines=16> */
.L_x_21181:


//--------------------- .text._ZN2at6native27unrolled_elementwise_kernelINS0_13BinaryFunctorIiiiZZZNS0_18lshift_kernel_cudaERNS_18TensorIteratorBaseEENKUlvE_clEvENKUlvE1_clEvEUliiE_EESt5arrayIPcLm3EELi4E23TrivialOffsetCalculatorILi2EjESC_ILi1EjENS0_6memory12LoadWithCastILi2EEENSF_13StoreWithCastILi1EEEEEviT_T0_T2_T3_T4_T5_ --------------------------
	.section	.text._ZN2at6native27unrolled_elementwise_kernelINS0_13BinaryFunctorIiiiZZZNS0_18lshift_kernel_cudaERNS_18TensorIteratorBaseEENKUlvE_clEvENKUlvE1_clEvEUliiE_EESt5arrayIPcLm3EELi4E23TrivialOffsetCalculatorILi2EjESC_ILi1EjENS0_6memory12LoadWithCastILi2EEENSF_13StoreWithCastILi1EEEEEviT_T0_T2_T3_T4_T5_,"ax",@progbits
	.align	128
        .global         _ZN2at6native27unrolled_elementwise_kernelINS0_13BinaryFunctorIiiiZZZNS0_18lshift_kernel_cudaERNS_18TensorIteratorBaseEENKUlvE_clEvENKUlvE1_clEvEUliiE_EESt5arrayIPcLm3EELi4E23TrivialOffsetCalculatorILi2EjESC_ILi1EjENS0_6memory12LoadWithCastILi2EEENSF_13StoreWithCastILi1EEEEEviT_T0_T2_T3_T4_T5_
        .type           _ZN2at6native27unrolled_elementwise_kernelINS0_13BinaryFunctorIiiiZZZNS0_18lshift_kernel_cudaERNS_18TensorIteratorBaseEENKUlvE_clEvENKUlvE1_clEvEUliiE_EESt5arrayIPcLm3EELi4E23TrivialOffsetCalculatorILi2EjESC_ILi1EjENS0_6memory12LoadWithCastILi2EEENSF_13StoreWithCastILi1EEEEEviT_T0_T2_T3_T4_T5_,@function
        .size           _ZN2at6native27unrolled_elementwise_kernelINS0_13BinaryFunctorIiiiZZZNS0_18lshift_kernel_cudaERNS_18TensorIteratorBaseEENKUlvE_clEvENKUlvE1_clEvEUliiE_EESt5arrayIPcLm3EELi4E23TrivialOffsetCalculatorILi2EjESC_ILi1EjENS0_6memory12LoadWithCastILi2EEENSF_13StoreWithCastILi1EEEEEviT_T0_T2_T3_T4_T5_,(.L_x_21182 - _ZN2at6native27unrolled_elementwise_kernelINS0_13BinaryFunctorIiiiZZZNS0_18lshift_kernel_cudaERNS_18TensorIteratorBaseEENKUlvE_clEvENKUlvE1_clEvEUliiE_EESt5arrayIPcLm3EELi4E23TrivialOffsetCalculatorILi2EjESC_ILi1EjENS0_6memory12LoadWithCastILi2EEENSF_13StoreWithCastILi1EEEEEviT_T0_T2_T3_T4_T5_)
        .other          _ZN2at6native27unrolled_elementwise_kernelINS0_13BinaryFunctorIiiiZZZNS0_18lshift_kernel_cudaERNS_18TensorIteratorBaseEENKUlvE_clEvENKUlvE1_clEvEUliiE_EESt5arrayIPcLm3EELi4E23TrivialOffsetCalculatorILi2EjESC_ILi1EjENS0_6memory12LoadWithCastILi2EEENSF_13StoreWithCastILi1EEEEEviT_T0_T2_T3_T4_T5_,@"STO_CUDA_ENTRY STV_DEFAULT"
_ZN2at6native27unrolled_elementwise_kernelINS0_13BinaryFunctorIiiiZZZNS0_18lshift_kernel_cudaERNS_18TensorIteratorBaseEENKUlvE_clEvENKUlvE1_clEvEUliiE_EESt5arrayIPcLm3EELi4E23TrivialOffsetCalculatorILi2EjESC_ILi1EjENS0_6memory12LoadWithCastILi2EEENSF_13StoreWithCastILi1EEEEEviT_T0_T2_T3_T4_T5_:
.text._ZN2at6native27unrolled_elementwise_kernelINS0_13BinaryFunctorIiiiZZZNS0_18lshift_kernel_cudaERNS_18TensorIteratorBaseEENKUlvE_clEvENKUlvE1_clEvEUliiE_EESt5arrayIPcLm3EELi4E23TrivialOffsetCalculatorILi2EjESC_ILi1EjENS0_6memory12LoadWithCastILi2EEENSF_13StoreWithCastILi1EEEEEviT_T0_T2_T3_T4_T5_:
        /* <DEDUP_REMOVED lines=32> */
.L_x_15184:
[----:B------:R3:W5:Y:S01]  /*0200*/  LDG.E.U8 R16, desc[UR36][R4.64] ;  /* 0x0000002404107981 */ /* 0x000762000c1e1100 */
[----:B------:R-:W-:Y:S05]  /*0210*/  BRA `(.L_x_15186) ;  /* 0x0000000c00307947 */ /* 0x000fea0003800000 */
.L_x_15183:
        /* <DEDUP_REMOVED lines=8> */
.L_x_15188:
[----:B------:R1:W5:Y:S01]  /*02a0*/  LDG.E R16, desc[UR36][R4.64] ;  /* 0x0000002404107981 */ /* 0x000362000c1e1900 */
[----:B------:R-:W-:Y:S05]  /*02b0*/  BRA `(.L_x_15186) ;  /* 0x0000000c00087947 */ /* 0x000fea0003800000 */
.L_x_15187:
[----:B------:R2:W5:Y:S01]  /*02c0*/  LDG.E.S16 R16, desc[UR36][R4.64] ;  /* 0x0000002404107981 */ /* 0x000562000c1e1700 */
[----:B------:R-:W-:Y:S05]  /*02d0*/  BRA `(.L_x_15186) ;  /* 0x0000000c00007947 */ /* 0x000fea0003800000 */
.L_x_15182:
        /* <DEDUP_REMOVED lines=9> */
.L_x_15190:
[----:B------:R-:W2:Y:S02]  /*0370*/  LDG.E.U16 R4, desc[UR36][R4.64] ;  /* 0x0000002404047981 */ /* 0x000ea4000c1e1500 */
[----:B--2---:R-:W-:-:S06]  /*0380*/  HADD2.F32 R16, -RZ, R4.H0_H0 ;  /* 0x20000004ff107230 */ /* 0x004fcc0000004100 */
[----:B------:R-:W0:Y:S01]  /*0390*/  F2I.FTZ.TRUNC.NTZ R16, R16 ;  /* 0x0000001000107305 */ /* 0x000e22000021f100 */
[----:B------:R-:W-:Y:S05]  /*03a0*/  BRA `(.L_x_15186) ;  /* 0x0000000800cc7947 */ /* 0x000fea0003800000 */
.L_x_15189:
        /* <DEDUP_REMOVED lines=9> */
.L_x_15192:
[----:B------:R-:W2:Y:S02]  /*0440*/  LDG.E.U16 R4, desc[UR36][R4.64] ;  /* 0x0000002404047981 */ /* 0x000ea4000c1e1500 */
[----:B--2---:R-:W-:-:S06]  /*0450*/  HADD2.F32 R16, -RZ, R4.H0_H0 ;  /* 0x20000004ff107230 */ /* 0x004fcc0000004100 */
[----:B------:R-:W0:Y:S01]  /*0460*/  F2I.FTZ.TRUNC.NTZ R16, R16 ;  /* 0x0000001000107305 */ /* 0x000e22000021f100 */
[----:B------:R-:W-:Y:S05]  /*0470*/  BRA `(.L_x_15186) ;  /* 0x0000000800987947 */ /* 0x000fea0003800000 */
.L_x_15191:
[----:B------:R-:W2:Y:S02]  /*0480*/  LDG.E.64 R4, desc[UR36][R4.64] ;  /* 0x0000002404047981 */ /* 0x000ea4000c1e1b00 */
[----:B--2---:R0:W1:Y:S01]  /*0490*/  F2I.F64.TRUNC R16, R4 ;  /* 0x0000000400107311 */ /* 0x004062000030d100 */
[----:B------:R-:W-:Y:S05]  /*04a0*/  BRA `(.L_x_15186) ;  /* 0x00000008008c7947 */ /* 0x000fea0003800000 */
.L_x_15181:
        /* <DEDUP_REMOVED lines=12> */
.L_x_15195:
[----:B------:R-:W2:Y:S02]  /*0570*/  LDG.E.64 R4, desc[UR36][R4.64] ;  /* 0x0000002404047981 */ /* 0x000ea4000c1e1b00 */
[----:B--2---:R0:W1:Y:S01]  /*0580*/  F2I.F64.TRUNC R16, R4 ;  /* 0x0000000400107311 */ /* 0x004062000030d100 */
[----:B------:R-:W-:Y:S05]  /*0590*/  BRA `(.L_x_15186) ;  /* 0x0000000800507947 */ /* 0x000fea0003800000 */
.L_x_15194:
        /* <DEDUP_REMOVED lines=26> */
.L_x_15197:
        /* <DEDUP_REMOVED lines=14> */
.L_x_15196:
[----:B------:R-:W2:Y:S02]  /*0820*/  LDG.E.U16 R16, desc[UR36][R4.64] ;  /* 0x0000002404107981 */ /* 0x000ea4000c1e1500 */
[----:B--2---:R-:W-:-:S06]  /*0830*/  IMAD.U32 R16, R16, 0x10000, RZ ;  /* 0x0001000010107824 */ /* 0x004fcc00078e00ff */
[----:B------:R-:W0:Y:S01]  /*0840*/  F2I.FTZ.TRUNC.NTZ R16, R16 ;  /* 0x0000001000107305 */ /* 0x000e22000021f100 */
[----:B------:R-:W-:Y:S05]  /*0850*/  BRA `(.L_x_15186) ;  /* 0x0000000400a07947 */ /* 0x000fea0003800000 */
.L_x_15193:
        /* <DEDUP_REMOVED lines=10> */
.L_x_15200:
        /* <DEDUP_REMOVED lines=21> */
.L_x_15204:
[----:B------:R-:W-:Y:S05]  /*0a50*/  BSYNC.RECONVERGENT B1 ;  /* 0x0000000000017941 */ /* 0x000fea0003800200 */
.L_x_15203:
[----:B------:R-:W-:Y:S01]  /*0a60*/  IMAD.SHL.U32 R0, R0, 0x100000, RZ ;  /* 0x0010000000007824 */ /* 0x000fe200078e00ff */
[----:B------:R-:W-:-:S04]  /*0a70*/  LEA R3, R3, 0x3b800000, 0x17 ;  /* 0x3b80000003037811 */ /* 0x000fc800078eb8ff */
[----:B------:R-:W-:-:S07]  /*0a80*/  LOP3.LUT R16, R3, R0, R7, 0xfe, !PT ;  /* 0x0000000003107212 */ /* 0x000fce00078efe07 */
.L_x_15202:
[----:B------:R-:W-:Y:S05]  /*0a90*/  BSYNC.RECONVERGENT B0 ;  /* 0x0000000000007941 */ /* 0x000fea0003800200 */
.L_x_15201:
[----:B------:R-:W0:Y:S01]  /*0aa0*/  F2I.FTZ.TRUNC.NTZ R16, R16 ;  /* 0x0000001000107305 */ /* 0x000e22000021f100 */
[----:B------:R-:W-:Y:S05]  /*0ab0*/  BRA `(.L_x_15186) ;  /* 0x0000000400087947 */ /* 0x000fea0003800000 */
.L_x_15199:
        /* <DEDUP_REMOVED lines=21> */
.L_x_15208:
[----:B------:R-:W-:Y:S05]  /*0c10*/  BSYNC.RECONVERGENT B1 ;  /* 0x0000000000017941 */ /* 0x000fea0003800200 */
.L_x_15207:
[----:B------:R-:W-:Y:S01]  /*0c20*/  IMAD.SHL.U32 R0, R0, 0x200000, RZ ;  /* 0x0020000000007824 */ /* 0x000fe200078e00ff */
[----:B------:R-:W-:-:S04]  /*0c30*/  LEA R3, R3, 0x37800000, 0x17 ;  /* 0x3780000003037811 */ /* 0x000fc800078eb8ff */
[----:B------:R-:W-:-:S07]  /*0c40*/  LOP3.LUT R16, R3, R0, R7, 0xfe, !PT ;  /* 0x0000000003107212 */ /* 0x000fce00078efe07 */
.L_x_15206:
[----:B------:R-:W-:Y:S05]  /*0c50*/  BSYNC.RECONVERGENT B0 ;  /* 0x0000000000007941 */ /* 0x000fea0003800200 */
.L_x_15205:
[----:B------:R-:W0:Y:S01]  /*0c60*/  F2I.FTZ.TRUNC.NTZ R16, R16 ;  /* 0x0000001000107305 */ /* 0x000e22000021f100 */
[----:B------:R-:W-:Y:S05]  /*0c70*/  BRA `(.L_x_15186) ;  /* 0x0000000000987947 */ /* 0x000fea0003800000 */
.L_x_15198:
[----:B------:R-:W-:-:S09]  /*0c80*/  UISETP.NE.AND UP0, UPT, UR4, 0x1c, UPT ;  /* 0x0000001c0400788c */ /* 0x000fd2000bf05270 */
[----:B------:R-:W-:Y:S05]  /*0c90*/  BRA.U !UP0, `(.L_x_15209) ;  /* 0x00000001088c7547 */ /* 0x000fea000b800000 */
[----:B------:R-:W-:-:S09]  /*0ca0*/  UISETP.NE.AND UP0, UPT, UR4, 0x1d, UPT ;  /* 0x0000001d0400788c */ /* 0x000fd2000bf05270 */
[----:B------:R-:W-:Y:S05]  /*0cb0*/  BRA.U !UP0, `(.L_x_15210) ;  /* 0x00000001087c7547 */ /* 0x000fea000b800000 */
[----:B------:R-:W-:-:S09]  /*0cc0*/  UISETP.NE.AND UP0, UPT, UR4, 0x2c, UPT ;  /* 0x0000002c0400788c */ /* 0x000fd2000bf05270 */
[----:B------:R-:W-:Y:S05]  /*0cd0*/  BRA.U !UP0, `(.L_x_15211) ;  /* 0x0000000108487547 */ /* 0x000fea000b800000 */
.L_x_15185:
        /* <DEDUP_REMOVED lines=16> */
.L_x_15212:
[----:B------:R-:W-:Y:S01]  /*0de0*/  IMAD.MOV.U32 R16, RZ, RZ, RZ ;  /* 0x000000ffff107224 */ /* 0x000fe200078e00ff */
[----:B------:R-:W-:Y:S06]  /*0df0*/  BRA `(.L_x_15186) ;  /* 0x0000000000387947 */ /* 0x000fec0003800000 */
.L_x_15211:
        /* <DEDUP_REMOVED lines=8> */
.L_x_15214:
[----:B------:R-:W-:Y:S05]  /*0e80*/  BSYNC.RECONVERGENT B0 ;  /* 0x0000000000007941 */ /* 0x000fea0003800200 */
.L_x_15213:
[----:B------:R-:W0:Y:S01]  /*0e90*/  F2I.FTZ.TRUNC.NTZ R16, R16 ;  /* 0x0000001000107305 */ /* 0x000e22000021f100 */
[----:B------:R-:W-:Y:S05]  /*0ea0*/  BRA `(.L_x_15186) ;  /* 0x00000000000c7947 */ /* 0x000fea0003800000 */
.L_x_15210:
[----:B------:R0:W5:Y:S01]  /*0eb0*/  LDG.E R16, desc[UR36][R4.64] ;  /* 0x0000002404107981 */ /* 0x000162000c1e1900 */
[----:B------:R-:W-:Y:S05]  /*0ec0*/  BRA `(.L_x_15186) ;  /* 0x0000000000047947 */ /* 0x000fea0003800000 */
.L_x_15209:
[----:B------:R0:W5:Y:S02]  /*0ed0*/  LDG.E R16, desc[UR36][R4.64] ;  /* 0x0000002404107981 */ /* 0x000164000c1e1900 */
.L_x_15186:
        /* <DEDUP_REMOVED lines=18> */
.L_x_15218:
[----:B------:R1:W5:Y:S01]  /*1000*/  LDG.E.U8 R17, desc[UR36][R4.64] ;  /* 0x0000002404117981 */ /* 0x000362000c1e1100 */
[----:B------:R-:W-:Y:S05]  /*1010*/  BRA `(.L_x_15220) ;  /* 0x0000000c00307947 */ /* 0x000fea0003800000 */
.L_x_15217:
        /* <DEDUP_REMOVED lines=8> */
.L_x_15222:
[----:B------:R3:W5:Y:S01]  /*10a0*/  LDG.E R17, desc[UR36][R4.64] ;  /* 0x0000002404117981 */ /* 0x000762000c1e1900 */
[----:B------:R-:W-:Y:S05]  /*10b0*/  BRA `(.L_x_15220) ;  /* 0x0000000c00087947 */ /* 0x000fea0003800000 */
.L_x_15221:
[----:B------:R2:W5:Y:S01]  /*10c0*/  LDG.E.S16 R17, desc[UR36][R4.64] ;  /* 0x0000002404117981 */ /* 0x000562000c1e1700 */
[----:B------:R-:W-:Y:S05]  /*10d0*/  BRA `(.L_x_15220) ;  /* 0x0000000c00007947 */ /* 0x000fea0003800000 */
.L_x_15216:
        /* <DEDUP_REMOVED lines=9> */
.L_x_15224:
[----:B------:R-:W2:Y:S02]  /*1170*/  LDG.E.U16 R4, desc[UR36][R4.64] ;  /* 0x0000002404047981 */ /* 0x000ea4000c1e1500 */
[----:B--2---:R-:W-:-:S06]  /*1180*/  HADD2.F32 R17, -RZ, R4.H0_H0 ;  /* 0x20000004ff117230 */ /* 0x004fcc0000004100 */
[----:B------:R-:W0:Y:S01]  /*1190*/  F2I.FTZ.TRUNC.NTZ R17, R17 ;  /* 0x0000001100117305 */ /* 0x000e22000021f100 */
[----:B------:R-:W-:Y:S05]  /*11a0*/  BRA `(.L_x_15220) ;  /* 0x0000000800cc7947 */ /* 0x000fea0003800000 */
.L_x_15223:
        /* <DEDUP_REMOVED lines=9> */
.L_x_15226:
[----:B------:R-:W2:Y:S02]  /*1240*/  LDG.E.U16 R4, desc[UR36][R4.64] ;  /* 0x0000002404047981 */ /* 0x000ea4000c1e1500 */
[----:B--2---:R-:W-:-:S06]  /*1250*/  HADD2.F32 R17, -RZ, R4.H0_H0 ;  /* 0x20000004ff117230 */ /* 0x004fcc0000004100 */
[----:B------:R-:W0:Y:S01]  /*1260*/  F2I.FTZ.TRUNC.NTZ R17, R17 ;  /* 0x0000001100117305 */ /* 0x000e22000021f100 */
[----:B------:R-:W-:Y:S05]  /*1270*/  BRA `(.L_x_15220) ;  /* 0x0000000800987947 */ /* 0x000fea0003800000 */
.L_x_15225:
[----:B------:R-:W2:Y:S02]  /*1280*/  LDG.E.64 R4, desc[UR36][R4.64] ;  /* 0x0000002404047981 */ /* 0x000ea4000c1e1b00 */
[----:B--2---:R0:W1:Y:S01]  /*1290*/  F2I.F64.TRUNC R17, R4 ;  /* 0x0000000400117311 */ /* 0x004062000030d100 */
[----:B------:R-:W-:Y:S05]  /*12a0*/  BRA `(.L_x_15220) ;  /* 0x00000008008c7947 */ /* 0x000fea0003800000 */
.L_x_15215:
        /* <DEDUP_REMOVED lines=12> */
.L_x_15229:
[----:B------:R-:W2:Y:S02]  /*1370*/  LDG.E.64 R4, desc[UR36][R4.64] ;  /* 0x0000002404047981 */ /* 0x000ea4000c1e1b00 */
[----:B--2---:R0:W1:Y:S01]  /*1380*/  F2I.F64.TRUNC R17, R4 ;  /* 0x0000000400117311 */ /* 0x004062000030d100 */
[----:B------:R-:W-:Y:S05]  /*1390*/  BRA `(.L_x_15220) ;  /* 0x0000000800507947 */ /* 0x000fea0003800000 */
.L_x_15228:
        /* <DEDUP_REMOVED lines=26> */
.L_x_15231:
        /* <DEDUP_REMOVED lines=14> */
.L_x_15230:
[----:B------:R-:W2:Y:S02]  /*1620*/  LDG.E.U16 R17, desc[UR36][R4.64] ;  /* 0x0000002404117981 */ /* 0x000ea4000c1e1500 */
[----:B--2---:R-:W-:-:S06]  /*1630*/  IMAD.U32 R17, R17, 0x10000, RZ ;  /* 0x0001000011117824 */ /* 0x004fcc00078e00ff */
[----:B------:R-:W0:Y:S01]  /*1640*/  F2I.FTZ.TRUNC.NTZ R17, R17 ;  /* 0x0000001100117305 */ /* 0x000e22000021f100 */
[----:B------:R-:W-:Y:S05]  /*1650*/  BRA `(.L_x_15220) ;  /* 0x0000000400a07947 */ /* 0x000fea0003800000 */
.L_x_15227:
        /* <DEDUP_REMOVED lines=10> */
.L_x_15234:
        /* <DEDUP_REMOVED lines=21> */
.L_x_15238:
[----:B------:R-:W-:Y:S05]  /*1850*/  BSYNC.RECONVERGENT B1 ;  /* 0x0000000000017941 */ /* 0x000fea0003800200 */
.L_x_15237:
[----:B------:R-:W-:Y:S01]  /*1860*/  IMAD.SHL.U32 R0, R0, 0x100000, RZ ;  /* 0x0010000000007824 */ /* 0x000fe200078e00ff */
[----:B------:R-:W-:-:S04]  /*1870*/  LEA R3, R3, 0x3b800000, 0x17 ;  /* 0x3b80000003037811 */ /* 0x000fc800078eb8ff */
[----:B------:R-:W-:-:S07]  /*1880*/  LOP3.LUT R17, R3, R0, R17, 0xfe, !PT ;  /* 0x0000000003117212 */ /* 0x000fce00078efe11 */
.L_x_15236:
[----:B------:R-:W-:Y:S05]  /*1890*/  BSYNC.RECONVERGENT B0 ;  /* 0x0000000000007941 */ /* 0x000fea0003800200 */
.L_x_15235:
[----:B------:R-:W0:Y:S01]  /*18a0*/  F2I.FTZ.TRUNC.NTZ R17, R17 ;  /* 0x0000001100117305 */ /* 0x000e22000021f100 */
[----:B------:R-:W-:Y:S05]  /*18b0*/  BRA `(.L_x_15220) ;  /* 0x0000000400087947 */ /* 0x000fea0003800000 */
.L_x_15233:
        /* <DEDUP_REMOVED lines=21> */
.L_x_15242:
[----:B------:R-:W-:Y:S05]  /*1a10*/  BSYNC.RECONVERGENT B1 ;  /* 0x0000000000017941 */ /* 0x000fea0003800200 */
.L_x_15241:
[----:B------:R-:W-:Y:S01]  /*1a20*/  IMAD.SHL.U32 R0, R0, 0x200000, RZ ;  /* 0x0020000000007824 */ /* 0x000fe200078e00ff */
[----:B------:R-:W-:-:S04]  /*1a30*/  LEA R3, R3, 0x37800000, 0x17 ;  /* 0x3780000003037811 */ /* 0x000fc800078eb8ff */
[----:B------:R-:W-:-:S07]  /*1a40*/  LOP3.LUT R17, R3, R0, R17, 0xfe, !PT ;  /* 0x0000000003117212 */ /* 0x000fce00078efe11 */
.L_x_15240:
[----:B------:R-:W-:Y:S05]  /*1a50*/  BSYNC.RECONVERGENT B0 ;  /* 0x0000000000007941 */ /* 0x000fea0003800200 */
.L_x_15239:
[----:B------:R-:W0:Y:S01]  /*1a60*/  F2I.FTZ.TRUNC.NTZ R17, R17 ;  /* 0x0000001100117305 */ /* 0x000e22000021f100 */
[----:B------:R-:W-:Y:S05]  /*1a70*/  BRA `(.L_x_15220) ;  /* 0x0000000000987947 */ /* 0x000fea0003800000 */
.L_x_15232:
[----:B------:R-:W-:-:S09]  /*1a80*/  UISETP.NE.AND UP0, UPT, UR4, 0x1c, UPT ;  /* 0x0000001c0400788c */ /* 0x000fd2000bf05270 */
[----:B------:R-:W-:Y:S05]  /*1a90*/  BRA.U !UP0, `(.L_x_15243) ;  /* 0x00000001088c7547 */ /* 0x000fea000b800000 */
[----:B------:R-:W-:-:S09]  /*1aa0*/  UISETP.NE.AND UP0, UPT, UR4, 0x1d, UPT ;  /* 0x0000001d0400788c */ /* 0x000fd2000bf05270 */
[----:B------:R-:W-:Y:S05]  /*1ab0*/  BRA.U !UP0, `(.L_x_15244) ;  /* 0x00000001087c7547 */ /* 0x000fea000b800000 */
[----:B------:R-:W-:-:S09]  /*1ac0*/  UISETP.NE.AND UP0, UPT, UR4, 0x2c, UPT ;  /* 0x0000002c0400788c */ /* 0x000fd2000bf05270 */
[----:B------:R-:W-:Y:S05]  /*1ad0*/  BRA.U !UP0, `(.L_x_15245) ;  /* 0x0000000108487547 */ /* 0x000fea000b800000 */
.L_x_15219:
        /* <DEDUP_REMOVED lines=16> */
.L_x_15246:
[----:B------:R-:W-:Y:S01]  /*1be0*/  IMAD.MOV.U32 R17, RZ, RZ, RZ ;  /* 0x000000ffff117224 */ /* 0x000fe200078e00ff */
[----:B------:R-:W-:Y:S06]  /*1bf0*/  BRA `(.L_x_15220) ;  /* 0x0000000000387947 */ /* 0x000fec0003800000 */
.L_x_15245:
        /* <DEDUP_REMOVED lines=8> */
.L_x_15248:
[----:B------:R-:W-:Y:S05]  /*1c80*/  BSYNC.RECONVERGENT B0 ;  /* 0x0000000000007941 */ /* 0x000fea0003800200 */
.L_x_15247:
[----:B------:R-:W0:Y:S01]  /*1c90*/  F2I.FTZ.TRUNC.NTZ R17, R17 ;  /* 0x0000001100117305 */ /* 0x000e22000021f100 */
[----:B------:R-:W-:Y:S05]  /*1ca0*/  BRA `(.L_x_15220) ;  /* 0x00000000000c7947 */ /* 0x000fea0003800000 */
.L_x_15244:
[----:B------:R0:W5:Y:S01]  /*1cb0*/  LDG.E R17, desc[UR36][R4.64] ;  /* 0x0000002404117981 */ /* 0x000162000c1e1900 */
[----:B------:R-:W-:Y:S05]  /*1cc0*/  BRA `(.L_x_15220) ;  /* 0x0000000000047947 */ /* 0x000fea0003800000 */
.L_x_15243:
[----:B------:R0:W5:Y:S02]  /*1cd0*/  LDG.E R17, desc[UR36][R4.64] ;  /* 0x0000002404117981 */ /* 0x000164000c1e1900 */
.L_x_15220:
[----:B------:R-:W-:-:S07]  /*1ce0*/  VIADD R29, R19, 0x80 ;  /* 0x00000080131d7836 */ /* 0x000fce0000000000 */
.L_x_15180:
[----:B------:R-:W-:Y:S05]  /*1cf0*/  BSYNC.RECONVERGENT B6 ;  /* 0x0000000000067941 */ /* 0x000fea0003800200 */
.L_x_15179:
        /* <DEDUP_REMOVED lines=24> */
.L_x_15254:
[----:B------:R0:W5:Y:S01]  /*1e80*/  LDG.E.U8 R18, desc[UR36][R4.64] ;  /* 0x0000002404127981 */ /* 0x000162000c1e1100 */
[----:B------:R-:W-:Y:S05]  /*1e90*/  BRA `(.L_x_15256) ;  /* 0x0000000c00307947 */ /* 0x000fea0003800000 */
.L_x_15253:
        /* <DEDUP_REMOVED lines=8> */
.L_x_15258:
[----:B------:R0:W5:Y:S01]  /*1f20*/  LDG.E R18, desc[UR36][R4.64] ;  /* 0x0000002404127981 */ /* 0x000162000c1e1900 */
[----:B------:R-:W-:Y:S05]  /*1f30*/  BRA `(.L_x_15256) ;  /* 0x0000000c00087947 */ /* 0x000fea0003800000 */
.L_x_15257:
[----:B------:R0:W5:Y:S01]  /*1f40*/  LDG.E.S16 R18, desc[UR36][R4.64] ;  /* 0x0000002404127981 */ /* 0x000162000c1e1700 */
[----:B------:R-:W-:Y:S05]  /*1f50*/  BRA `(.L_x_15256) ;  /* 0x0000000c00007947 */ /* 0x000fea0003800000 */
.L_x_15252:
        /* <DEDUP_REMOVED lines=9> */
.L_x_15260:
[----:B------:R-:W2:Y:S02]  /*1ff0*/  LDG.E.U16 R4, desc[UR36][R4.64] ;  /* 0x0000002404047981 */ /* 0x000ea4000c1e1500 */
[----:B--2---:R-:W-:-:S06]  /*2000*/  HADD2.F32 R18, -RZ, R4.H0_H0 ;  /* 0x20000004ff127230 */ /* 0x004fcc0000004100 */
[----:B------:R-:W0:Y:S01]  /*2010*/  F2I.FTZ.TRUNC.NTZ R18, R18 ;  /* 0x0000001200127305 */ /* 0x000e22000021f100 */
[----:B------:R-:W-:Y:S05]  /*2020*/  BRA `(.L_x_15256) ;  /* 0x0000000800cc7947 */ /* 0x000fea0003800000 */
.L_x_15259:
        /* <DEDUP_REMOVED lines=9> */
.L_x_15262:
[----:B------:R-:W2:Y:S02]  /*20c0*/  LDG.E.U16 R4, desc[UR36][R4.64] ;  /* 0x0000002404047981 */ /* 0x000ea4000c1e1500 */
[----:B--2---:R-:W-:-:S06]  /*20d0*/  HADD2.F32 R18, -RZ, R4.H0_H0 ;  /* 0x20000004ff127230 */ /* 0x004fcc0000004100 */
[----:B------:R-:W0:Y:S01]  /*20e0*/  F2I.FTZ.TRUNC.NTZ R18, R18 ;  /* 0x0000001200127305 */ /* 0x000e22000021f100 */
[----:B------:R-:W-:Y:S05]  /*20f0*/  BRA `(.L_x_15256) ;  /* 0x0000000800987947 */ /* 0x000fea0003800000 */
.L_x_15261:
[----:B------:R-:W2:Y:S02]  /*2100*/  LDG.E.64 R4, desc[UR36][R4.64] ;  /* 0x0000002404047981 */ /* 0x000ea4000c1e1b00 */
[----:B--2---:R0:W1:Y:S01]  /*2110*/  F2I.F64.TRUNC R18, R4 ;  /* 0x0000000400127311 */ /* 0x004062000030d100 */
[----:B------:R-:W-:Y:S05]  /*2120*/  BRA `(.L_x_15256) ;  /* 0x00000008008c7947 */ /* 0x000fea0003800000 */
.L_x_15251:
        /* <DEDUP_REMOVED lines=12> */
.L_x_15265:
[----:B------:R-:W2:Y:S02]  /*21f0*/  LDG.E.64 R4, desc[UR36][R4.64] ;  /* 0x0000002404047981 */ /* 0x000ea4000c1e1b00 */
[----:B--2---:R0:W1:Y:S01]  /*2200*/  F2I.F64.TRUNC R18, R4 ;  /* 0x0000000400127311 */ /* 0x004062000030d100 */
[----:B------:R-:W-:Y:S05]  /*2210*/  BRA `(.L_x_15256) ;  /* 0x0000000800507947 */ /* 0x000fea0003800000 */
.L_x_15264:
        /* <DEDUP_REMOVED lines=26> */
.L_x_15267:
        /* <DEDUP_REMOVED lines=14> */
.L_x_15266:
[----:B------:R-:W2:Y:S02]  /*24a0*/  LDG.E.U16 R18, desc[UR36][R4.64] ;  /* 0x0000002404127981 */ /* 0x000ea4000c1e1500 */
[----:B--2---:R-:W-:-:S06]  /*24b0*/  IMAD.U32 R18, R18, 0x10000, RZ ;  /* 0x0001000012127824 */ /* 0x004fcc00078e00ff */
[----:B------:R-:W2:Y:S01]  /*24c0*/  F2I.FTZ.TRUNC.NTZ R18, R18 ;  /* 0x0000001200127305 */ /* 0x000ea2000021f100 */
[----:B------:R-:W-:Y:S05]  /*24d0*/  BRA `(.L_x_15256) ;  /* 0x0000000400a07947 */ /* 0x000fea0003800000 */
.L_x_15263:
        /* <DEDUP_REMOVED lines=10> */
.L_x_15270:
        /* <DEDUP_REMOVED lines=21> */
.L_x_15274:
[----:B------:R-:W-:Y:S05]  /*26d0*/  BSYNC.RECONVERGENT B1 ;  /* 0x0000000000017941 */ /* 0x000fea0003800200 */
.L_x_15273:
[----:B------:R-:W-:Y:S01]  /*26e0*/  IMAD.SHL.U32 R0, R0, 0x100000, RZ ;  /* 0x0010000000007824 */ /* 0x000fe200078e00ff */
[----:B------:R-:W-:-:S04]  /*26f0*/  LEA R3, R3, 0x3b800000, 0x17 ;  /* 0x3b80000003037811 */ /* 0x000fc800078eb8ff */
[----:B------:R-:W-:-:S07]  /*2700*/  LOP3.LUT R18, R3, R0, R7, 0xfe, !PT ;  /* 0x0000000003127212 */ /* 0x000fce00078efe07 */
.L_x_15272:
[----:B------:R-:W-:Y:S05]  /*2710*/  BSYNC.RECONVERGENT B0 ;  /* 0x0000000000007941 */ /* 0x000fea0003800200 */
.L_x_15271:
[----:B------:R-:W0:Y:S01]  /*2720*/  F2I.FTZ.TRUNC.NTZ R18, R18 ;  /* 0x0000001200127305 */ /* 0x000e22000021f100 */
[----:B------:R-:W-:Y:S05]  /*2730*/  BRA `(.L_x_15256) ;  /* 0x0000000400087947 */ /* 0x000fea0003800000 */
.L_x_15269:
        /* <DEDUP_REMOVED lines=21> */
.L_x_15278:
[----:B------:R-:W-:Y:S05]  /*2890*/  BSYNC.RECONVERGENT B1 ;  /* 0x0000000000017941 */ /* 0x000fea0003800200 */
.L_x_15277:
[----:B------:R-:W-:Y:S01]  /*28a0*/  IMAD.SHL.U32 R0, R0, 0x200000, RZ ;  /* 0x0020000000007824 */ /* 0x000fe200078e00ff */
[----:B------:R-:W-:-:S04]  /*28b0*/  LEA R3, R3, 0x37800000, 0x17 ;  /* 0x3780000003037811 */ /* 0x000fc800078eb8ff */
[----:B------:R-:W-:-:S07]  /*28c0*/  LOP3.LUT R18, R3, R0, R7, 0xfe, !PT ;  /* 0x0000000003127212 */ /* 0x000fce00078efe07 */
.L_x_15276:
[----:B------:R-:W-:Y:S05]  /*28d0*/  BSYNC.RECONVERGENT B0 ;  /* 0x0000000000007941 */ /* 0x000fea0003800200 */
.L_x_15275:
[----:B------:R-:W0:Y:S01]  /*28e0*/  F2I.FTZ.TRUNC.NTZ R18, R18 ;  /* 0x0000001200127305 */ /* 0x000e22000021f100 */
[----:B------:R-:W-:Y:S05]  /*28f0*/  BRA `(.L_x_15256) ;  /* 0x0000000000987947 */ /* 0x000fea0003800000 */
.L_x_15268:
        /* <DEDUP_REMOVED lines=14> */
.L_x_15282:
[----:B------:R-:W-:Y:S05]  /*29e0*/  BSYNC.RECONVERGENT B0 ;  /* 0x0000000000007941 */ /* 0x000fea0003800200 */
.L_x_15281:
[----:B------:R-:W0:Y:S01]  /*29f0*/  F2I.FTZ.TRUNC.NTZ R18, R18 ;  /* 0x0000001200127305 */ /* 0x000e22000021f100 */
[----:B------:R-:W-:Y:S05]  /*2a00*/  BRA `(.L_x_15256) ;  /* 0x0000000000547947 */ /* 0x000fea0003800000 */
.L_x_15255:
        /* <DEDUP_REMOVED lines=16> */
.L_x_15283:
[----:B------:R-:W-:Y:S01]  /*2b10*/  IMAD.MOV.U32 R18, RZ, RZ, RZ ;  /* 0x000000ffff127224 */ /* 0x000fe200078e00ff */
[----:B------:R-:W-:Y:S06]  /*2b20*/  BRA `(.L_x_15256) ;  /* 0x00000000000c7947 */ /* 0x000fec0003800000 */
.L_x_15280:
[----:B------:R0:W5:Y:S01]  /*2b30*/  LDG.E R18, desc[UR36][R4.64] ;  /* 0x0000002404127981 */ /* 0x000162000c1e1900 */
[----:B------:R-:W-:Y:S05]  /*2b40*/  BRA `(.L_x_15256) ;  /* 0x0000000000047947 */ /* 0x000fea0003800000 */
.L_x_15279:
[----:B------:R0:W5:Y:S02]  /*2b50*/  LDG.E R18, desc[UR36][R4.64] ;  /* 0x0000002404127981 */ /* 0x000164000c1e1900 */
.L_x_15256:
        /* <DEDUP_REMOVED lines=18> */
.L_x_15287:
[----:B------:R0:W5:Y:S01]  /*2c80*/  LDG.E.U8 R23, desc[UR36][R4.64] ;  /* 0x0000002404177981 */ /* 0x000162000c1e1100 */
[----:B------:R-:W-:Y:S05]  /*2c90*/  BRA `(.L_x_15289) ;  /* 0x0000000c00307947 */ /* 0x000fea0003800000 */
.L_x_15286:
        /* <DEDUP_REMOVED lines=8> */
.L_x_15291:
[----:B------:R0:W5:Y:S01]  /*2d20*/  LDG.E R23, desc[UR36][R4.64] ;  /* 0x0000002404177981 */ /* 0x000162000c1e1900 */
[----:B------:R-:W-:Y:S05]  /*2d30*/  BRA `(.L_x_15289) ;  /* 0x0000000c00087947 */ /* 0x000fea0003800000 */
.L_x_15290:
[----:B------:R0:W5:Y:S01]  /*2d40*/  LDG.E.S16 R23, desc[UR36][R4.64] ;  /* 0x0000002404177981 */ /* 0x000162000c1e1700 */
[----:B------:R-:W-:Y:S05]  /*2d50*/  BRA `(.L_x_15289) ;  /* 0x0000000c00007947 */ /* 0x000fea0003800000 */
.L_x_15285:
        /* <DEDUP_REMOVED lines=9> */
.L_x_15293:
[----:B------:R-:W3:Y:S02]  /*2df0*/  LDG.E.U16 R4, desc[UR36][R4.64] ;  /* 0x0000002404047981 */ /* 0x000ee4000c1e1500 */
[----:B---3--:R-:W-:-:S06]  /*2e00*/  HADD2.F32 R23, -RZ, R4.H0_H0 ;  /* 0x20000004ff177230 */ /* 0x008fcc0000004100 */
[----:B------:R-:W0:Y:S01]  /*2e10*/  F2I.FTZ.TRUNC.NTZ R23, R23 ;  /* 0x0000001700177305 */ /* 0x000e22000021f100 */
[----:B------:R-:W-:Y:S05]  /*2e20*/  BRA `(.L_x_15289) ;  /* 0x0000000800cc7947 */ /* 0x000fea0003800000 */
.L_x_15292:
        /* <DEDUP_REMOVED lines=9> */
.L_x_15295:
[----:B------:R-:W3:Y:S02]  /*2ec0*/  LDG.E.U16 R4, desc[UR36][R4.64] ;  /* 0x0000002404047981 */ /* 0x000ee4000c1e1500 */
[----:B---3--:R-:W-:-:S06]  /*2ed0*/  HADD2.F32 R23, -RZ, R4.H0_H0 ;  /* 0x20000004ff177230 */ /* 0x008fcc0000004100 */
[----:B------:R-:W0:Y:S01]  /*2ee0*/  F2I.FTZ.TRUNC.NTZ R23, R23 ;  /* 0x0000001700177305 */ /* 0x000e22000021f100 */
[----:B------:R-:W-:Y:S05]  /*2ef0*/  BRA `(.L_x_15289) ;  /* 0x0000000800987947 */ /* 0x000fea0003800000 */
.L_x_15294:
[----:B------:R-:W3:Y:S02]  /*2f00*/  LDG.E.64 R4, desc[UR36][R4.64] ;  /* 0x0000002404047981 */ /* 0x000ee4000c1e1b00 */
[----:B---3--:R0:W3:Y:S01]  /*2f10*/  F2I.F64.TRUNC R23, R4 ;  /* 0x0000000400177311 */ /* 0x0080e2000030d100 */
[----:B------:R-:W-:Y:S05]  /*2f20*/  BRA `(.L_x_15289) ;  /* 0x00000008008c7947 */ /* 0x000fea0003800000 */
.L_x_15284:
        /* <DEDUP_REMOVED lines=12> */
.L_x_15298:
[----:B------:R-:W3:Y:S02]  /*2ff0*/  LDG.E.64 R4, desc[UR36][R4.64] ;  /* 0x0000002404047981 */ /* 0x000ee4000c1e1b00 */
[----:B---3--:R0:W3:Y:S01]  /*3000*/  F2I.F64.TRUNC R23, R4 ;  /* 0x0000000400177311 */ /* 0x0080e2000030d100 */
[----:B------:R-:W-:Y:S05]  /*3010*/  BRA `(.L_x_15289) ;  /* 0x0000000800507947 */ /* 0x000fea0003800000 */
.L_x_15297:
        /* <DEDUP_REMOVED lines=26> */
.L_x_15300:
        /* <DEDUP_REMOVED lines=14> */
.L_x_15299:
[----:B------:R-:W3:Y:S02]  /*32a0*/  LDG.E.U16 R23, desc[UR36][R4.64] ;  /* 0x0000002404177981 */ /* 0x000ee4000c1e1500 */
[----:B---3--:R-:W-:-:S06]  /*32b0*/  IMAD.U32 R23, R23, 0x10000, RZ ;  /* 0x0001000017177824 */ /* 0x008fcc00078e00ff */
[----:B------:R-:W0:Y:S01]  /*32c0*/  F2I.FTZ.TRUNC.NTZ R23, R23 ;  /* 0x0000001700177305 */ /* 0x000e22000021f100 */
[----:B------:R-:W-:Y:S05]  /*32d0*/  BRA `(.L_x_15289) ;  /* 0x0000000400a07947 */ /* 0x000fea0003800000 */
.L_x_15296:
        /* <DEDUP_REMOVED lines=10> */
.L_x_15303:
        /* <DEDUP_REMOVED lines=21> */
.L_x_15307:
[----:B------:R-:W-:Y:S05]  /*34d0*/  BSYNC.RECONVERGENT B1 ;  /* 0x0000000000017941 */ /* 0x000fea0003800200 */
.L_x_15306:
[----:B------:R-:W-:Y:S01]  /*34e0*/  IMAD.SHL.U32 R0, R0, 0x100000, RZ ;  /* 0x0010000000007824 */ /* 0x000fe200078e00ff */
[----:B------:R-:W-:-:S04]  /*34f0*/  LEA R3, R3, 0x3b800000, 0x17 ;  /* 0x3b80000003037811 */ /* 0x000fc800078eb8ff */
[----:B------:R-:W-:-:S07]  /*3500*/  LOP3.LUT R23, R3, R0, R23, 0xfe, !PT ;  /* 0x0000000003177212 */ /* 0x000fce00078efe17 */
.L_x_15305:
[----:B------:R-:W-:Y:S05]  /*3510*/  BSYNC.RECONVERGENT B0 ;  /* 0x0000000000007941 */ /* 0x000fea0003800200 */
.L_x_15304:
[----:B------:R-:W3:Y:S01]  /*3520*/  F2I.FTZ.TRUNC.NTZ R23, R23 ;  /* 0x0000001700177305 */ /* 0x000ee2000021f100 */
[----:B------:R-:W-:Y:S05]  /*3530*/  BRA `(.L_x_15289) ;  /* 0x0000000400087947 */ /* 0x000fea0003800000 */
.L_x_15302:
        /* <DEDUP_REMOVED lines=21> */
.L_x_15311:
[----:B------:R-:W-:Y:S05]  /*3690*/  BSYNC.RECONVERGENT B1 ;  /* 0x0000000000017941 */ /* 0x000fea0003800200 */
.L_x_15310:
[----:B------:R-:W-:Y:S01]  /*36a0*/  IMAD.SHL.U32 R0, R0, 0x200000, RZ ;  /* 0x0020000000007824 */ /* 0x000fe200078e00ff */
[----:B------:R-:W-:-:S04]  /*36b0*/  LEA R3, R3, 0x37800000, 0x17 ;  /* 0x3780000003037811 */ /* 0x000fc800078eb8ff */
[----:B------:R-:W-:-:S07]  /*36c0*/  LOP3.LUT R23, R3, R0, R23, 0xfe, !PT ;  /* 0x0000000003177212 */ /* 0x000fce00078efe17 */
.L_x_15309:
[----:B------:R-:W-:Y:S05]  /*36d0*/  BSYNC.RECONVERGENT B0 ;  /* 0x0000000000007941 */ /* 0x000fea0003800200 */
.L_x_15308:
[----:B------:R-:W0:Y:S01]  /*36e0*/  F2I.FTZ.TRUNC.NTZ R23, R23 ;  /* 0x0000001700177305 */ /* 0x000e22000021f100 */
[----:B------:R-:W-:Y:S05]  /*36f0*/  BRA `(.L_x_15289) ;  /* 0x0000000000987947 */ /* 0x000fea0003800000 */
.L_x_15301:
        /* <DEDUP_REMOVED lines=14> */
.L_x_15315:
[----:B------:R-:W-:Y:S05]  /*37e0*/  BSYNC.RECONVERGENT B0 ;  /* 0x0000000000007941 */ /* 0x000fea0003800200 */
.L_x_15314:
[----:B------:R-:W0:Y:S01]  /*37f0*/  F2I.FTZ.TRUNC.NTZ R23, R23 ;  /* 0x0000001700177305 */ /* 0x000e22000021f100 */
[----:B------:R-:W-:Y:S05]  /*3800*/  BRA `(.L_x_15289) ;  /* 0x0000000000547947 */ /* 0x000fea0003800000 */
.L_x_15288:
        /* <DEDUP_REMOVED lines=16> */
.L_x_15316:
[----:B------:R-:W-:Y:S01]  /*3910*/  IMAD.MOV.U32 R23, RZ, RZ, RZ ;  /* 0x000000ffff177224 */ /* 0x000fe200078e00ff */
[----:B------:R-:W-:Y:S06]  /*3920*/  BRA `(.L_x_15289) ;  /* 0x00000000000c7947 */ /* 0x000fec0003800000 */
.L_x_15313:
[----:B------:R0:W5:Y:S01]  /*3930*/  LDG.E R23, desc[UR36][R4.64] ;  /* 0x0000002404177981 */ /* 0x000162000c1e1900 */
[----:B------:R-:W-:Y:S05]  /*3940*/  BRA `(.L_x_15289) ;  /* 0x0000000000047947 */ /* 0x000fea0003800000 */
.L_x_15312:
[----:B------:R0:W5:Y:S02]  /*3950*/  LDG.E R23, desc[UR36][R4.64] ;  /* 0x0000002404177981 */ /* 0x000164000c1e1900 */
.L_x_15289:
[----:B------:R-:W-:-:S07]  /*3960*/  VIADD R29, R29, 0x80 ;  /* 0x000000801d1d7836 */ /* 0x000fce0000000000 */
.L_x_15250:
[----:B------:R-:W-:Y:S05]  /*3970*/  BSYNC.RECONVERGENT B6 ;  /* 0x0000000000067941 */ /* 0x000fea0003800200 */
.L_x_15249:
        /* <DEDUP_REMOVED lines=24> */
.L_x_15322:
[----:B------:R0:W5:Y:S01]  /*3b00*/  LDG.E.U8 R22, desc[UR36][R4.64] ;  /* 0x0000002404167981 */ /* 0x000162000c1e1100 */
[----:B------:R-:W-:Y:S05]  /*3b10*/  BRA `(.L_x_15324) ;  /* 0x0000000c00307947 */ /* 0x000fea0003800000 */
.L_x_15321:
        /* <DEDUP_REMOVED lines=8> */
.L_x_15326:
[----:B------:R0:W5:Y:S01]  /*3ba0*/  LDG.E R22, desc[UR36][R4.64] ;  /* 0x0000002404167981 */ /* 0x000162000c1e1900 */
[----:B------:R-:W-:Y:S05]  /*3bb0*/  BRA `(.L_x_15324) ;  /* 0x0000000c00087947 */ /* 0x000fea0003800000 */
.L_x_15325:
[----:B------:R0:W5:Y:S01]  /*3bc0*/  LDG.E.S16 R22, desc[UR36][R4.64] ;  /* 0x0000002404167981 */ /* 0x000162000c1e1700 */
[----:B------:R-:W-:Y:S05]  /*3bd0*/  BRA `(.L_x_15324) ;  /* 0x0000000c00007947 */ /* 0x000fea0003800000 */
.L_x_15320:
        /* <DEDUP_REMOVED lines=9> */
.L_x_15328:
[----:B------:R-:W2:Y:S02]  /*3c70*/  LDG.E.U16 R4, desc[UR36][R4.64] ;  /* 0x0000002404047981 */ /* 0x000ea4000c1e1500 */
[----:B--2---:R-:W-:-:S06]  /*3c80*/  HADD2.F32 R22, -RZ, R4.H0_H0 ;  /* 0x20000004ff167230 */ /* 0x004fcc0000004100 */
[----:B------:R-:W0:Y:S01]  /*3c90*/  F2I.FTZ.TRUNC.NTZ R22, R22 ;  /* 0x0000001600167305 */ /* 0x000e22000021f100 */
[----:B------:R-:W-:Y:S05]  /*3ca0*/  BRA `(.L_x_15324) ;  /* 0x0000000800cc7947 */ /* 0x000fea0003800000 */
.L_x_15327:
        /* <DEDUP_REMOVED lines=9> */
.L_x_15330:
[----:B------:R-:W2:Y:S02]  /*3d40*/  LDG.E.U16 R4, desc[UR36][R4.64] ;  /* 0x0000002404047981 */ /* 0x000ea4000c1e1500 */
[----:B--2---:R-:W-:-:S06]  /*3d50*/  HADD2.F32 R22, -RZ, R4.H0_H0 ;  /* 0x20000004ff167230 */ /* 0x004fcc0000004100 */
[----:B------:R-:W0:Y:S01]  /*3d60*/  F2I.FTZ.TRUNC.NTZ R22, R22 ;  /* 0x0000001600167305 */ /* 0x000e22000021f100 */
[----:B------:R-:W-:Y:S05]  /*3d70*/  BRA `(.L_x_15324) ;  /* 0x0000000800987947 */ /* 0x000fea0003800000 */
.L_x_15329:
[----:B------:R-:W2:Y:S02]  /*3d80*/  LDG.E.64 R4, desc[UR36][R4.64] ;  /* 0x0000002404047981 */ /* 0x000ea4000c1e1b00 */
[----:B--2---:R0:W1:Y:S01]  /*3d90*/  F2I.F64.TRUNC R22, R4 ;  /* 0x0000000400167311 */ /* 0x004062000030d100 */
[----:B------:R-:W-:Y:S05]  /*3da0*/  BRA `(.L_x_15324) ;  /* 0x00000008008c7947 */ /* 0x000fea0003800000 */
.L_x_15319:
        /* <DEDUP_REMOVED lines=12> */
.L_x_15333:
[----:B------:R-:W2:Y:S02]  /*3e70*/  LDG.E.64 R4, desc[UR36][R4.64] ;  /* 0x0000002404047981 */ /* 0x000ea4000c1e1b00 */
[----:B--2---:R0:W1:Y:S01]  /*3e80*/  F2I.F64.TRUNC R22, R4 ;  /* 0x0000000400167311 */ /* 0x004062000030d100 */
[----:B------:R-:W-:Y:S05]  /*3e90*/  BRA `(.L_x_15324) ;  /* 0x0000000800507947 */ /* 0x000fea0003800000 */
.L_x_15332:
        /* <DEDUP_REMOVED lines=26> */
.L_x_15335:
        /* <DEDUP_REMOVED lines=14> */
.L_x_15334:
[----:B------:R-:W2:Y:S02]  /*4120*/  LDG.E.U16 R22, desc[UR36][R4.64] ;  /* 0x0000002404167981 */ /* 0x000ea4000c1e1500 */
[----:B--2---:R-:W-:-:S06]  /*4130*/  IMAD.U32 R22, R22, 0x10000, RZ ;  /* 0x0001000016167824 */ /* 0x004fcc00078e00ff */
[----:B------:R-:W2:Y:S01]  /*4140*/  F2I.FTZ.TRUNC.NTZ R22, R22 ;  /* 0x0000001600167305 */ /* 0x000ea2000021f100 */
[----:B------:R-:W-:Y:S05]  /*4150*/  BRA `(.L_x_15324) ;  /* 0x0000000400a07947 */ /* 0x000fea0003800000 */
.L_x_15331:
        /* <DEDUP_REMOVED lines=10> */
.L_x_15338:
        /* <DEDUP_REMOVED lines=21> */
.L_x_15342:
[----:B------:R-:W-:Y:S05]  /*4350*/  BSYNC.RECONVERGENT B1 ;  /* 0x0000000000017941 */ /* 0x000fea0003800200 */
.L_x_15341:
[----:B------:R-:W-:Y:S01]  /*4360*/  IMAD.SHL.U32 R0, R0, 0x100000, RZ ;  /* 0x0010000000007824 */ /* 0x000fe200078e00ff */
[----:B------:R-:W-:-:S04]  /*4370*/  LEA R3, R3, 0x3b800000, 0x17 ;  /* 0x3b80000003037811 */ /* 0x000fc800078eb8ff */
[----:B------:R-:W-:-:S07]  /*4380*/  LOP3.LUT R22, R3, R0, R7, 0xfe, !PT ;  /* 0x0000000003167212 */ /* 0x000fce00078efe07 */
.L_x_15340:
[----:B------:R-:W-:Y:S05]  /*4390*/  BSYNC.RECONVERGENT B0 ;  /* 0x0000000000007941 */ /* 0x000fea0003800200 */
.L_x_15339:
[----:B------:R-:W0:Y:S01]  /*43a0*/  F2I.FTZ.TRUNC.NTZ R22, R22 ;  /* 0x0000001600167305 */ /* 0x000e22000021f100 */
[----:B------:R-:W-:Y:S05]  /*43b0*/  BRA `(.L_x_15324) ;  /* 0x0000000400087947 */ /* 0x000fea0003800000 */
.L_x_15337:
        /* <DEDUP_REMOVED lines=21> */
.L_x_15346:
[----:B------:R-:W-:Y:S05]  /*4510*/  BSYNC.RECONVERGENT B1 ;  /* 0x0000000000017941 */ /* 0x000fea0003800200 */
.L_x_15345:
[----:B------:R-:W-:Y:S01]  /*4520*/  IMAD.SHL.U32 R0, R0, 0x200000, RZ ;  /* 0x0020000000007824 */ /* 0x000fe200078e00ff */
[----:B------:R-:W-:-:S04]  /*4530*/  LEA R3, R3, 0x37800000, 0x17 ;  /* 0x3780000003037811 */ /* 0x000fc800078eb8ff */
[----:B------:R-:W-:-:S07]  /*4540*/  LOP3.LUT R22, R3, R0, R7, 0xfe, !PT ;  /* 0x0000000003167212 */ /* 0x000fce00078efe07 */
.L_x_15344:
[----:B------:R-:W-:Y:S05]  /*4550*/  BSYNC.RECONVERGENT B0 ;  /* 0x0000000000007941 */ /* 0x000fea0003800200 */
.L_x_15343:
[----:B------:R-:W0:Y:S01]  /*4560*/  F2I.FTZ.TRUNC.NTZ R22, R22 ;  /* 0x0000001600167305 */ /* 0x000e22000021f100 */
[----:B------:R-:W-:Y:S05]  /*4570*/  BRA `(.L_x_15324) ;  /* 0x0000000000987947 */ /* 0x000fea0003800000 */
.L_x_15336:
        /* <DEDUP_REMOVED lines=14> */
.L_x_15350:
[----:B------:R-:W-:Y:S05]  /*4660*/  BSYNC.RECONVERGENT B0 ;  /* 0x0000000000007941 */ /* 0x000fea0003800200 */
.L_x_15349:
[----:B------:R-:W0:Y:S01]  /*4670*/  F2I.FTZ.TRUNC.NTZ R22, R22 ;  /* 0x0000001600167305 */ /* 0x000e22000021f100 */
[----:B------:R-:W-:Y:S05]  /*4680*/  BRA `(.L_x_15324) ;  /* 0x0000000000547947 */ /* 0x000fea0003800000 */
.L_x_15323:
        /* <DEDUP_REMOVED lines=16> */
.L_x_15351:
[----:B------:R-:W-:Y:S01]  /*4790*/  IMAD.MOV.U32 R22, RZ, RZ, RZ ;  /* 0x000000ffff167224 */ /* 0x000fe200078e00ff */
[----:B------:R-:W-:Y:S06]  /*47a0*/  BRA `(.L_x_15324) ;  /* 0x00000000000c7947 */ /* 0x000fec0003800000 */
.L_x_15348:
[----:B------:R0:W5:Y:S01]  /*47b0*/  LDG.E R22, desc[UR36][R4.64] ;  /* 0x0000002404167981 */ /* 0x000162000c1e1900 */
[----:B------:R-:W-:Y:S05]  /*47c0*/  BRA `(.L_x_15324) ;  /* 0x0000000000047947 */ /* 0x000fea0003800000 */
.L_x_15347:
[----:B------:R0:W5:Y:S02]  /*47d0*/  LDG.E R22, desc[UR36][R4.64] ;  /* 0x0000002404167981 */ /* 0x000164000c1e1900 */
.L_x_15324:
        /* <DEDUP_REMOVED lines=18> */
.L_x_15355:
[----:B------:R0:W5:Y:S01]  /*4900*/  LDG.E.U8 R25, desc[UR36][R4.64] ;  /* 0x0000002404197981 */ /* 0x000162000c1e1100 */
[----:B------:R-:W-:Y:S05]  /*4910*/  BRA `(.L_x_15357) ;  /* 0x0000000c00307947 */ /* 0x000fea0003800000 */
.L_x_15354:
        /* <DEDUP_REMOVED lines=8> */
.L_x_15359:
[----:B------:R0:W5:Y:S01]  /*49a0*/  LDG.E R25, desc[UR36][R4.64] ;  /* 0x0000002404197981 */ /* 0x000162000c1e1900 */
[----:B------:R-:W-:Y:S05]  /*49b0*/  BRA `(.L_x_15357) ;  /* 0x0000000c00087947 */ /* 0x000fea0003800000 */
.L_x_15358:
[----:B------:R0:W5:Y:S01]  /*49c0*/  LDG.E.S16 R25, desc[UR36][R4.64] ;  /* 0x0000002404197981 */ /* 0x000162000c1e1700 */
[----:B------:R-:W-:Y:S05]  /*49d0*/  BRA `(.L_x_15357) ;  /* 0x0000000c00007947 */ /* 0x000fea0003800000 */
.L_x_15353:
        /* <DEDUP_REMOVED lines=9> */
.L_x_15361:
[----:B------:R-:W3:Y:S02]  /*4a70*/  LDG.E.U16 R4, desc[UR36][R4.64] ;  /* 0x0000002404047981 */ /* 0x000ee4000c1e1500 */
[----:B---3--:R-:W-:-:S06]  /*4a80*/  HADD2.F32 R25, -RZ, R4.H0_H0 ;  /* 0x20000004ff197230 */ /* 0x008fcc0000004100 */
[----:B------:R-:W0:Y:S01]  /*4a90*/  F2I.FTZ.TRUNC.NTZ R25, R25 ;  /* 0x0000001900197305 */ /* 0x000e22000021f100 */
[----:B------:R-:W-:Y:S05]  /*4aa0*/  BRA `(.L_x_15357) ;  /* 0x0000000800cc7947 */ /* 0x000fea0003800000 */
.L_x_15360:
        /* <DEDUP_REMOVED lines=9> */
.L_x_15363:
[----:B------:R-:W3:Y:S02]  /*4b40*/  LDG.E.U16 R4, desc[UR36][R4.64] ;  /* 0x0000002404047981 */ /* 0x000ee4000c1e1500 */
[----:B---3--:R-:W-:-:S06]  /*4b50*/  HADD2.F32 R25, -RZ, R4.H0_H0 ;  /* 0x20000004ff197230 */ /* 0x008fcc0000004100 */
[----:B------:R-:W0:Y:S01]  /*4b60*/  F2I.FTZ.TRUNC.NTZ R25, R25 ;  /* 0x0000001900197305 */ /* 0x000e22000021f100 */
[----:B------:R-:W-:Y:S05]  /*4b70*/  BRA `(.L_x_15357) ;  /* 0x0000000800987947 */ /* 0x000fea0003800000 */
.L_x_15362:
[----:B------:R-:W3:Y:S02]  /*4b80*/  LDG.E.64 R4, desc[UR36][R4.64] ;  /* 0x0000002404047981 */ /* 0x000ee4000c1e1b00 */
[----:B---3--:R0:W3:Y:S01]  /*4b90*/  F2I.F64.TRUNC R25, R4 ;  /* 0x0000000400197311 */ /* 0x0080e2000030d100 */
[----:B------:R-:W-:Y:S05]  /*4ba0*/  BRA `(.L_x_15357) ;  /* 0x00000008008c7947 */ /* 0x000fea0003800000 */
.L_x_15352:
        /* <DEDUP_REMOVED lines=12> */
.L_x_15366:
[----:B------:R-:W3:Y:S02]  /*4c70*/  LDG.E.64 R4, desc[UR36][R4.64] ;  /* 0x0000002404047981 */ /* 0x000ee4000c1e1b00 */
[----:B---3--:R0:W3:Y:S01]  /*4c80*/  F2I.F64.TRUNC R25, R4 ;  /* 0x0000000400197311 */ /* 0x0080e2000030d100 */
[----:B------:R-:W-:Y:S05]  /*4c90*/  BRA `(.L_x_15357) ;  /* 0x0000000800507947 */ /* 0x000fea0003800000 */
.L_x_15365:
        /* <DEDUP_REMOVED lines=26> */
.L_x_15368:
        /* <DEDUP_REMOVED lines=14> */
.L_x_15367:
[----:B------:R-:W3:Y:S02]  /*4f20*/  LDG.E.U16 R25, desc[UR36][R4.64] ;  /* 0x0000002404197981 */ /* 0x000ee4000c1e1500 */
[----:B---3--:R-:W-:-:S06]  /*4f30*/  IMAD.U32 R25, R25, 0x10000, RZ ;  /* 0x0001000019197824 */ /* 0x008fcc00078e00ff */
[----:B------:R-:W0:Y:S01]  /*4f40*/  F2I.FTZ.TRUNC.NTZ R25, R25 ;  /* 0x0000001900197305 */ /* 0x000e22000021f100 */
[----:B------:R-:W-:Y:S05]  /*4f50*/  BRA `(.L_x_15357) ;  /* 0x0000000400a07947 */ /* 0x000fea0003800000 */
.L_x_15364:
        /* <DEDUP_REMOVED lines=10> */
.L_x_15371:
        /* <DEDUP_REMOVED lines=21> */
.L_x_15375:
[----:B------:R-:W-:Y:S05]  /*5150*/  BSYNC.RECONVERGENT B1 ;  /* 0x0000000000017941 */ /* 0x000fea0003800200 */
.L_x_15374:
[----:B------:R-:W-:Y:S01]  /*5160*/  IMAD.SHL.U32 R0, R0, 0x100000, RZ ;  /* 0x0010000000007824 */ /* 0x000fe200078e00ff */
[----:B------:R-:W-:-:S04]  /*5170*/  LEA R3, R3, 0x3b800000, 0x17 ;  /* 0x3b80000003037811 */ /* 0x000fc800078eb8ff */
[----:B------:R-:W-:-:S07]  /*5180*/  LOP3.LUT R25, R3, R0, R25, 0xfe, !PT ;  /* 0x0000000003197212 */ /* 0x000fce00078efe19 */
.L_x_15373:
[----:B------:R-:W-:Y:S05]  /*5190*/  BSYNC.RECONVERGENT B0 ;  /* 0x0000000000007941 */ /* 0x000fea0003800200 */
.L_x_15372:
[----:B------:R-:W3:Y:S01]  /*51a0*/  F2I.FTZ.TRUNC.NTZ R25, R25 ;  /* 0x0000001900197305 */ /* 0x000ee2000021f100 */
[----:B------:R-:W-:Y:S05]  /*51b0*/  BRA `(.L_x_15357) ;  /* 0x0000000400087947 */ /* 0x000fea0003800000 */
.L_x_15370:
        /* <DEDUP_REMOVED lines=21> */
.L_x_15379:
[----:B------:R-:W-:Y:S05]  /*5310*/  BSYNC.RECONVERGENT B1 ;  /* 0x0000000000017941 */ /* 0x000fea0003800200 */
.L_x_15378:
[----:B------:R-:W-:Y:S01]  /*5320*/  IMAD.SHL.U32 R0, R0, 0x200000, RZ ;  /* 0x0020000000007824 */ /* 0x000fe200078e00ff */
[----:B------:R-:W-:-:S04]  /*5330*/  LEA R3, R3, 0x37800000, 0x17 ;  /* 0x3780000003037811 */ /* 0x000fc800078eb8ff */
[----:B------:R-:W-:-:S07]  /*5340*/  LOP3.LUT R25, R3, R0, R25, 0xfe, !PT ;  /* 0x0000000003197212 */ /* 0x000fce00078efe19 */
.L_x_15377:
[----:B------:R-:W-:Y:S05]  /*5350*/  BSYNC.RECONVERGENT B0 ;  /* 0x0000000000007941 */ /* 0x000fea0003800200 */
.L_x_15376:
[----:B------:R-:W0:Y:S01]  /*5360*/  F2I.FTZ.TRUNC.NTZ R25, R25 ;  /* 0x0000001900197305 */ /* 0x000e22000021f100 */
[----:B------:R-:W-:Y:S05]  /*5370*/  BRA `(.L_x_15357) ;  /* 0x0000000000987947 */ /* 0x000fea0003800000 */
.L_x_15369:
        /* <DEDUP_REMOVED lines=14> */
.L_x_15383:
[----:B------:R-:W-:Y:S05]  /*5460*/  BSYNC.RECONVERGENT B0 ;  /* 0x0000000000007941 */ /* 0x000fea0003800200 */
.L_x_15382:
[----:B------:R-:W0:Y:S01]  /*5470*/  F2I.FTZ.TRUNC.NTZ R25, R25 ;  /* 0x0000001900197305 */ /* 0x000e22000021f100 */
[----:B------:R-:W-:Y:S05]  /*5480*/  BRA `(.L_x_15357) ;  /* 0x0000000000547947 */ /* 0x000fea0003800000 */
.L_x_15356:
        /* <DEDUP_REMOVED lines=16> */
.L_x_15384:
[----:B------:R-:W-:Y:S01]  /*5590*/  IMAD.MOV.U32 R25, RZ, RZ, RZ ;  /* 0x000000ffff197224 */ /* 0x000fe200078e00ff */
[----:B------:R-:W-:Y:S06]  /*55a0*/  BRA `(.L_x_15357) ;  /* 0x00000000000c7947 */ /* 0x000fec0003800000 */
.L_x_15381:
[----:B------:R0:W5:Y:S01]  /*55b0*/  LDG.E R25, desc[UR36][R4.64] ;  /* 0x0000002404197981 */ /* 0x000162000c1e1900 */
[----:B------:R-:W-:Y:S05]  /*55c0*/  BRA `(.L_x_15357) ;  /* 0x0000000000047947 */ /* 0x000fea0003800000 */
.L_x_15380:
[----:B------:R0:W5:Y:S02]  /*55d0*/  LDG.E R25, desc[UR36][R4.64] ;  /* 0x0000002404197981 */ /* 0x000164000c1e1900 */
.L_x_15357:
[----:B------:R-:W-:-:S07]  /*55e0*/  VIADD R29, R29, 0x80 ;  /* 0x000000801d1d7836 */ /* 0x000fce0000000000 */
.L_x_15318:
[----:B------:R-:W-:Y:S05]  /*55f0*/  BSYNC.RECONVERGENT B6 ;  /* 0x0000000000067941 */ /* 0x000fea0003800200 */
.L_x_15317:
        /* <DEDUP_REMOVED lines=24> */
.L_x_15390:
[----:B------:R0:W5:Y:S01]  /*5780*/  LDG.E.U8 R27, desc[UR36][R4.64] ;  /* 0x00000024041b7981 */ /* 0x000162000c1e1100 */
[----:B------:R-:W-:Y:S05]  /*5790*/  BRA `(.L_x_15392) ;  /* 0x0000000c00307947 */ /* 0x000fea0003800000 */
.L_x_15389:
        /* <DEDUP_REMOVED lines=8> */
.L_x_15394:
[----:B------:R3:W5:Y:S01]  /*5820*/  LDG.E R27, desc[UR36][R4.64] ;  /* 0x00000024041b7981 */ /* 0x000762000c1e1900 */
[----:B------:R-:W-:Y:S05]  /*5830*/  BRA `(.L_x_15392) ;  /* 0x0000000c00087947 */ /* 0x000fea0003800000 */
.L_x_15393:
[----:B------:R2:W5:Y:S01]  /*5840*/  LDG.E.S16 R27, desc[UR36][R4.64] ;  /* 0x00000024041b7981 */ /* 0x000562000c1e1700 */
[----:B------:R-:W-:Y:S05]  /*5850*/  BRA `(.L_x_15392) ;  /* 0x0000000c00007947 */ /* 0x000fea0003800000 */
.L_x_15388:
        /* <DEDUP_REMOVED lines=9> */
.L_x_15396:
[----:B------:R-:W2:Y:S02]  /*58f0*/  LDG.E.U16 R4, desc[UR36][R4.64] ;  /* 0x0000002404047981 */ /* 0x000ea4000c1e1500 */
[----:B--2---:R-:W-:-:S06]  /*5900*/  HADD2.F32 R27, -RZ, R4.H0_H0 ;  /* 0x20000004ff1b7230 */ /* 0x004fcc0000004100 */
[----:B------:R-:W0:Y:S01]  /*5910*/  F2I.FTZ.TRUNC.NTZ R27, R27 ;  /* 0x0000001b001b7305 */ /* 0x000e22000021f100 */
[----:B------:R-:W-:Y:S05]  /*5920*/  BRA `(.L_x_15392) ;  /* 0x0000000800cc7947 */ /* 0x000fea0003800000 */
.L_x_15395:
        /* <DEDUP_REMOVED lines=9> */
.L_x_15398:
[----:B------:R-:W2:Y:S02]  /*59c0*/  LDG.E.U16 R4, desc[UR36][R4.64] ;  /* 0x0000002404047981 */ /* 0x000ea4000c1e1500 */
[----:B--2---:R-:W-:-:S06]  /*59d0*/  HADD2.F32 R27, -RZ, R4.H0_H0 ;  /* 0x20000004ff1b7230 */ /* 0x004fcc0000004100 */
[----:B------:R-:W0:Y:S01]  /*59e0*/  F2I.FTZ.TRUNC.NTZ R27, R27 ;  /* 0x0000001b001b7305 */ /* 0x000e22000021f100 */
[----:B------:R-:W-:Y:S05]  /*59f0*/  BRA `(.L_x_15392) ;  /* 0x0000000800987947 */ /* 0x000fea0003800000 */
.L_x_15397:
[----:B------:R-:W2:Y:S02]  /*5a00*/  LDG.E.64 R4, desc[UR36][R4.64] ;  /* 0x0000002404047981 */ /* 0x000ea4000c1e1b00 */
[----:B--2---:R0:W1:Y:S01]  /*5a10*/  F2I.F64.TRUNC R27, R4 ;  /* 0x00000004001b7311 */ /* 0x004062000030d100 */
[----:B------:R-:W-:Y:S05]  /*5a20*/  BRA `(.L_x_15392) ;  /* 0x00000008008c7947 */ /* 0x000fea0003800000 */
.L_x_15387:
        /* <DEDUP_REMOVED lines=12> */
.L_x_15401:
[----:B------:R-:W2:Y:S02]  /*5af0*/  LDG.E.64 R4, desc[UR36][R4.64] ;  /* 0x0000002404047981 */ /* 0x000ea4000c1e1b00 */
[----:B--2---:R0:W1:Y:S01]  /*5b00*/  F2I.F64.TRUNC R27, R4 ;  /* 0x00000004001b7311 */ /* 0x004062000030d100 */
[----:B------:R-:W-:Y:S05]  /*5b10*/  BRA `(.L_x_15392) ;  /* 0x0000000800507947 */ /* 0x000fea0003800000 */
.L_x_15400:
        /* <DEDUP_REMOVED lines=26> */
.L_x_15403:
        /* <DEDUP_REMOVED lines=14> */
.L_x_15402:
[----:B------:R-:W2:Y:S02]  /*5da0*/  LDG.E.U16 R27, desc[UR36][R4.64] ;  /* 0x00000024041b7981 */ /* 0x000ea4000c1e1500 */
[----:B--2---:R-:W-:-:S06]  /*5db0*/  IMAD.U32 R27, R27, 0x10000, RZ ;  /* 0x000100001b1b7824 */ /* 0x004fcc00078e00ff */
[----:B------:R-:W0:Y:S01]  /*5dc0*/  F2I.FTZ.TRUNC.NTZ R27, R27 ;  /* 0x0000001b001b7305 */ /* 0x000e22000021f100 */
[----:B------:R-:W-:Y:S05]  /*5dd0*/  BRA `(.L_x_15392) ;  /* 0x0000000400a07947 */ /* 0x000fea0003800000 */
.L_x_15399:
        /* <DEDUP_REMOVED lines=10> */
.L_x_15406:
        /* <DEDUP_REMOVED lines=21> */
.L_x_15410:
[----:B------:R-:W-:Y:S05]  /*5fd0*/  BSYNC.RECONVERGENT B1 ;  /* 0x0000000000017941 */ /* 0x000fea0003800200 */
.L_x_15409:
[----:B------:R-:W-:Y:S01]  /*5fe0*/  IMAD.SHL.U32 R0, R0, 0x100000, RZ ;  /* 0x0010000000007824 */ /* 0x000fe200078e00ff */
[----:B------:R-:W-:-:S04]  /*5ff0*/  LEA R3, R3, 0x3b800000, 0x17 ;  /* 0x3b80000003037811 */ /* 0x000fc800078eb8ff */
[----:B------:R-:W-:-:S07]  /*6000*/  LOP3.LUT R27, R3, R0, R27, 0xfe, !PT ;  /* 0x00000000031b7212 */ /* 0x000fce00078efe1b */
.L_x_15408:
[----:B------:R-:W-:Y:S05]  /*6010*/  BSYNC.RECONVERGENT B0 ;  /* 0x0000000000007941 */ /* 0x000fea0003800200 */
.L_x_15407:
[----:B------:R-:W0:Y:S01]  /*6020*/  F2I.FTZ.TRUNC.NTZ R27, R27 ;  /* 0x0000001b001b7305 */ /* 0x000e22000021f100 */
[----:B------:R-:W-:Y:S05]  /*6030*/  BRA `(.L_x_15392) ;  /* 0x0000000400087947 */ /* 0x000fea0003800000 */
.L_x_15405:
        /* <DEDUP_REMOVED lines=21> */
.L_x_15414:
[----:B------:R-:W-:Y:S05]  /*6190*/  BSYNC.RECONVERGENT B1 ;  /* 0x0000000000017941 */ /* 0x000fea0003800200 */
.L_x_15413:
[----:B------:R-:W-:Y:S01]  /*61a0*/  IMAD.SHL.U32 R0, R0, 0x200000, RZ ;  /* 0x0020000000007824 */ /* 0x000fe200078e00ff */
[----:B------:R-:W-:-:S04]  /*61b0*/  LEA R3, R3, 0x37800000, 0x17 ;  /* 0x3780000003037811 */ /* 0x000fc800078eb8ff */
[----:B------:R-:W-:-:S07]  /*61c0*/  LOP3.LUT R27, R3, R0, R27, 0xfe, !PT ;  /* 0x00000000031b7212 */ /* 0x000fce00078efe1b */
.L_x_15412:
[----:B------:R-:W-:Y:S05]  /*61d0*/  BSYNC.RECONVERGENT B0 ;  /* 0x0000000000007941 */ /* 0x000fea0003800200 */
.L_x_15411:
[----:B------:R-:W0:Y:S01]  /*61e0*/  F2I.FTZ.TRUNC.NTZ R27, R27 ;  /* 0x0000001b001b7305 */ /* 0x000e22000021f100 */
[----:B------:R-:W-:Y:S05]  /*61f0*/  BRA `(.L_x_15392) ;  /* 0x0000000000987947 */ /* 0x000fea0003800000 */
.L_x_15404:
        /* <DEDUP_REMOVED lines=14> */
.L_x_15418:
[----:B------:R-:W-:Y:S05]  /*62e0*/  BSYNC.RECONVERGENT B0 ;  /* 0x0000000000007941 */ /* 0x000fea0003800200 */
.L_x_15417:
[----:B------:R-:W0:Y:S01]  /*62f0*/  F2I.FTZ.TRUNC.NTZ R27, R27 ;  /* 0x0000001b001b7305 */ /* 0x000e22000021f100 */
[----:B------:R-:W-:Y:S05]  /*6300*/  BRA `(.L_x_15392) ;  /* 0x0000000000547947 */ /* 0x000fea0003800000 */
.L_x_15391:
        /* <DEDUP_REMOVED lines=16> */
.L_x_15419:
[----:B------:R-:W-:Y:S01]  /*6410*/  IMAD.MOV.U32 R27, RZ, RZ, RZ ;  /* 0x000000ffff1b7224 */ /* 0x000fe200078e00ff */
[----:B------:R-:W-:Y:S06]  /*6420*/  BRA `(.L_x_15392) ;  /* 0x00000000000c7947 */ /* 0x000fec0003800000 */
.L_x_15416:
[----:B------:R0:W5:Y:S01]  /*6430*/  LDG.E R27, desc[UR36][R4.64] ;  /* 0x00000024041b7981 */ /* 0x000162000c1e1900 */
[----:B------:R-:W-:Y:S05]  /*6440*/  BRA `(.L_x_15392) ;  /* 0x0000000000047947 */ /* 0x000fea0003800000 */
.L_x_15415:
[----:B------:R0:W5:Y:S02]  /*6450*/  LDG.E R27, desc[UR36][R4.64] ;  /* 0x00000024041b7981 */ /* 0x000164000c1e1900 */
.L_x_15392:
        /* <DEDUP_REMOVED lines=19> */
.L_x_15423:
[----:B------:R0:W5:Y:S01]  /*6590*/  LDG.E.U8 R24, desc[UR36][R4.64] ;  /* 0x0000002404187981 */ /* 0x000162000c1e1100 */
[----:B------:R-:W-:Y:S05]  /*65a0*/  BRA `(.L_x_15386) ;  /* 0x0000000c002c7947 */ /* 0x000fea0003800000 */
.L_x_15422:
        /* <DEDUP_REMOVED lines=8> */
.L_x_15426:
[----:B------:R0:W5:Y:S01]  /*6630*/  LDG.E R24, desc[UR36][R4.64] ;  /* 0x0000002404187981 */ /* 0x000162000c1e1900 */
[----:B------:R-:W-:Y:S05]  /*6640*/  BRA `(.L_x_15386) ;  /* 0x0000000c00047947 */ /* 0x000fea0003800000 */
.L_x_15425:
[----:B------:R0:W5:Y:S01]  /*6650*/  LDG.E.S16 R24, desc[UR36][R4.64] ;  /* 0x0000002404187981 */ /* 0x000162000c1e1700 */
[----:B------:R-:W-:Y:S05]  /*6660*/  BRA `(.L_x_15386) ;  /* 0x0000000800fc7947 */ /* 0x000fea0003800000 */
.L_x_15421:
        /* <DEDUP_REMOVED lines=9> */
.L_x_15428:
[----:B------:R-:W2:Y:S02]  /*6700*/  LDG.E.U16 R4, desc[UR36][R4.64] ;  /* 0x0000002404047981 */ /* 0x000ea4000c1e1500 */
[----:B--2---:R-:W-:-:S06]  /*6710*/  HADD2.F32 R24, -RZ, R4.H0_H0 ;  /* 0x20000004ff187230 */ /* 0x004fcc0000004100 */
[----:B------:R-:W0:Y:S01]  /*6720*/  F2I.FTZ.TRUNC.NTZ R24, R24 ;  /* 0x0000001800187305 */ /* 0x000e22000021f100 */
[----:B------:R-:W-:Y:S05]  /*6730*/  BRA `(.L_x_15386) ;  /* 0x0000000800c87947 */ /* 0x000fea0003800000 */
.L_x_15427:
        /* <DEDUP_REMOVED lines=9> */
.L_x_15430:
[----:B------:R-:W2:Y:S02]  /*67d0*/  LDG.E.U16 R4, desc[UR36][R4.64] ;  /* 0x0000002404047981 */ /* 0x000ea4000c1e1500 */
[----:B--2---:R-:W-:-:S06]  /*67e0*/  HADD2.F32 R24, -RZ, R4.H0_H0 ;  /* 0x20000004ff187230 */ /* 0x004fcc0000004100 */
[----:B------:R-:W0:Y:S01]  /*67f0*/  F2I.FTZ.TRUNC.NTZ R24, R24 ;  /* 0x0000001800187305 */ /* 0x000e22000021f100 */
[----:B------:R-:W-:Y:S05]  /*6800*/  BRA `(.L_x_15386) ;  /* 0x0000000800947947 */ /* 0x000fea0003800000 */
.L_x_15429:
[----:B------:R-:W2:Y:S02]  /*6810*/  LDG.E.64 R4, desc[UR36][R4.64] ;  /* 0x0000002404047981 */ /* 0x000ea4000c1e1b00 */
[----:B--2---:R0:W1:Y:S01]  /*6820*/  F2I.F64.TRUNC R24, R4 ;  /* 0x0000000400187311 */ /* 0x004062000030d100 */
[----:B------:R-:W-:Y:S05]  /*6830*/  BRA `(.L_x_15386) ;  /* 0x0000000800887947 */ /* 0x000fea0003800000 */
.L_x_15420:
        /* <DEDUP_REMOVED lines=12> */
.L_x_15433:
[----:B------:R-:W2:Y:S02]  /*6900*/  LDG.E.64 R4, desc[UR36][R4.64] ;  /* 0x0000002404047981 */ /* 0x000ea4000c1e1b00 */
[----:B--2---:R0:W1:Y:S01]  /*6910*/  F2I.F64.TRUNC R24, R4 ;  /* 0x0000000400187311 */ /* 0x004062000030d100 */
[----:B------:R-:W-:Y:S05]  /*6920*/  BRA `(.L_x_15386) ;  /* 0x00000008004c7947 */ /* 0x000fea0003800000 */
.L_x_15432:
        /* <DEDUP_REMOVED lines=26> */
.L_x_15435:
        /* <DEDUP_REMOVED lines=14> */
.L_x_15434:
[----:B------:R-:W2:Y:S02]  /*6bb0*/  LDG.E.U16 R24, desc[UR36][R4.64] ;  /* 0x0000002404187981 */ /* 0x000ea4000c1e1500 */
[----:B--2---:R-:W-:-:S06]  /*6bc0*/  IMAD.U32 R24, R24, 0x10000, RZ ;  /* 0x0001000018187824 */ /* 0x004fcc00078e00ff */
[----:B------:R-:W0:Y:S01]  /*6bd0*/  F2I.FTZ.TRUNC.NTZ R24, R24 ;  /* 0x0000001800187305 */ /* 0x000e22000021f100 */
[----:B------:R-:W-:Y:S05]  /*6be0*/  BRA `(.L_x_15386) ;  /* 0x00000004009c7947 */ /* 0x000fea0003800000 */
.L_x_15431:
        /* <DEDUP_REMOVED lines=10> */
.L_x_15438:
        /* <DEDUP_REMOVED lines=21> */
.L_x_15442:
[----:B------:R-:W-:Y:S05]  /*6de0*/  BSYNC.RECONVERGENT B1 ;  /* 0x0000000000017941 */ /* 0x000fea0003800200 */
.L_x_15441:
[----:B------:R-:W-:Y:S01]  /*6df0*/  IMAD.SHL.U32 R0, R0, 0x100000, RZ ;  /* 0x0010000000007824 */ /* 0x000fe200078e00ff */
[----:B------:R-:W-:-:S04]  /*6e00*/  LEA R3, R3, 0x3b800000, 0x17 ;  /* 0x3b80000003037811 */ /* 0x000fc800078eb8ff */
[----:B------:R-:W-:-:S07]  /*6e10*/  LOP3.LUT R24, R3, R0, R7, 0xfe, !PT ;  /* 0x0000000003187212 */ /* 0x000fce00078efe07 */
.L_x_15440:
[----:B------:R-:W-:Y:S05]  /*6e20*/  BSYNC.RECONVERGENT B0 ;  /* 0x0000000000007941 */ /* 0x000fea0003800200 */
.L_x_15439:
[----:B------:R-:W0:Y:S01]  /*6e30*/  F2I.FTZ.TRUNC.NTZ R24, R24 ;  /* 0x0000001800187305 */ /* 0x000e22000021f100 */
[----:B------:R-:W-:Y:S05]  /*6e40*/  BRA `(.L_x_15386) ;  /* 0x0000000400047947 */ /* 0x000fea0003800000 */
.L_x_15437:
        /* <DEDUP_REMOVED lines=21> */
.L_x_15446:
[----:B------:R-:W-:Y:S05]  /*6fa0*/  BSYNC.RECONVERGENT B1 ;  /* 0x0000000000017941 */ /* 0x000fea0003800200 */
.L_x_15445:
[----:B------:R-:W-:Y:S01]  /*6fb0*/  IMAD.SHL.U32 R0, R0, 0x200000, RZ ;  /* 0x0020000000007824 */ /* 0x000fe200078e00ff */
[----:B------:R-:W-:-:S04]  /*6fc0*/  LEA R3, R3, 0x37800000, 0x17 ;  /* 0x3780000003037811 */ /* 0x000fc800078eb8ff */
[----:B------:R-:W-:-:S07]  /*6fd0*/  LOP3.LUT R24, R3, R0, R7, 0xfe, !PT ;  /* 0x0000000003187212 */ /* 0x000fce00078efe07 */
.L_x_15444:
[----:B------:R-:W-:Y:S05]  /*6fe0*/  BSYNC.RECONVERGENT B0 ;  /* 0x0000000000007941 */ /* 0x000fea0003800200 */
.L_x_15443:
[----:B------:R-:W0:Y:S01]  /*6ff0*/  F2I.FTZ.TRUNC.NTZ R24, R24 ;  /* 0x0000001800187305 */ /* 0x000e22000021f100 */
[----:B------:R-:W-:Y:S05]  /*7000*/  BRA `(.L_x_15386) ;  /* 0x0000000000947947 */ /* 0x000fea0003800000 */
.L_x_15436:
        /* <DEDUP_REMOVED lines=14> */
.L_x_15450:
[----:B------:R-:W-:Y:S05]  /*70f0*/  BSYNC.RECONVERGENT B0 ;  /* 0x0000000000007941 */ /* 0x000fea0003800200 */
.L_x_15449:
[----:B------:R-:W0:Y:S01]  /*7100*/  F2I.FTZ.TRUNC.NTZ R24, R24 ;  /* 0x0000001800187305 */ /* 0x000e22000021f100 */
[----:B------:R-:W-:Y:S05]  /*7110*/  BRA `(.L_x_15386) ;  /* 0x0000000000507947 */ /* 0x000fea0003800000 */
.L_x_15424:
        /* <DEDUP_REMOVED lines=16> */
.L_x_15451:
[----:B------:R-:W-:Y:S05]  /*7220*/  BRA `(.L_x_15386) ;  /* 0x00000000000c7947 */ /* 0x000fea0003800000 */
.L_x_15448:
[----:B------:R0:W5:Y:S01]  /*7230*/  LDG.E R24, desc[UR36][R4.64] ;  /* 0x0000002404187981 */ /* 0x000162000c1e1900 */
[----:B------:R-:W-:Y:S05]  /*7240*/  BRA `(.L_x_15386) ;  /* 0x0000000000047947 */ /* 0x000fea0003800000 */
.L_x_15447:
[----:B------:R0:W5:Y:S02]  /*7250*/  LDG.E R24, desc[UR36][R4.64] ;  /* 0x0000002404187981 */ /* 0x000164000c1e1900 */
.L_x_15386:
[----:B------:R-:W-:Y:S05]  /*7260*/  BSYNC.RECONVERGENT B6 ;  /* 0x0000000000067941 */ /* 0x000fea0003800200 */
.L_x_15385:
[----:B------:R-:W2:Y:S01]  /*7270*/  LDC.U8 R26, c[0x0][0x3b0] ;  /* 0x0000ec00ff1a7b82 */ /* 0x000ea20000000000 */
[----:B------:R-:W-:Y:S01]  /*7280*/  ISETP.GE.AND P4, PT, R19, R28, PT ;  /* 0x0000001c1300720c */ /* 0x000fe20003f86270 */
[----:B------:R-:W-:Y:S01]  /*7290*/  BSSY.RECONVERGENT B7, `(.L_x_15452) ;  /* 0x00002c8000077945 */ /* 0x000fe20003800200 */
[----:B01---5:R-:W-:-:S03]  /*72a0*/  ISETP.GT.U32.AND P0, PT, R17, 0x1f, PT ;  /* 0x0000001f1100780c */ /* 0x023fc60003f04070 */
[----:B------:R-:W-:Y:S01]  /*72b0*/  BSSY.RELIABLE B6, `(.L_x_15453) ;  /* 0x00001de000067945 */ /* 0x000fe20003800100 */
[----:B------:R-:W-:Y:S02]  /*72c0*/  SHF.L.U32 R16, R16, R17, RZ ;  /* 0x0000001110107219 */ /* 0x000fe400000006ff */
[----:B---3--:R-:W-:Y:S02]  /*72d0*/  ISETP.GT.U32.AND P1, PT, R23, 0x1f, PT ;  /* 0x0000001f1700780c */ /* 0x008fe40003f24070 */
[----:B--2-4-:R-:W-:Y:S02]  /*72e0*/  SHF.L.U32 R18, R18, R23, RZ ;  /* 0x0000001712127219 */ /* 0x014fe400000006ff */
[----:B------:R-:W-:Y:S02]  /*72f0*/  ISETP.GT.U32.AND P2, PT, R25, 0x1f, PT ;  /* 0x0000001f1900780c */ /* 0x000fe40003f44070 */
[----:B------:R-:W-:Y:S02]  /*7300*/  ISETP.GT.U32.AND P3, PT, R24, 0x1f, PT ;  /* 0x0000001f1800780c */ /* 0x000fe40003f64070 */
[----:B------:R-:W-:-:S02]  /*7310*/  SHF.L.U32 R25, R22, R25, RZ ;  /* 0x0000001916197219 */ /* 0x000fc400000006ff */
[----:B------:R-:W-:Y:S02]  /*7320*/  SHF.L.U32 R27, R27, R24, RZ ;  /* 0x000000181b1b7219 */ /* 0x000fe400000006ff */
        /* <DEDUP_REMOVED lines=26> */
.L_x_15458:
[----:B------:R0:W-:Y:S01]  /*74d0*/  STG.E.U8 desc[UR36][R8.64], R4 ;  /* 0x0000000408007986 */ /* 0x0001e2000c101124 */
[----:B------:R-:W-:Y:S05]  /*74e0*/  BRA `(.L_x_15460) ;  /* 0x0000000c003c7947 */ /* 0x000fea0003800000 */
.L_x_15457:
        /* <DEDUP_REMOVED lines=9> */
.L_x_15462:
[----:B------:R0:W-:Y:S01]  /*7580*/  STG.E desc[UR36][R8.64], R4 ;  /* 0x0000000408007986 */ /* 0x0001e2000c101924 */
[----:B------:R-:W-:Y:S05]  /*7590*/  BRA `(.L_x_15460) ;  /* 0x0000000c00107947 */ /* 0x000fea0003800000 */
.L_x_15461:
[----:B------:R0:W-:Y:S01]  /*75a0*/  STG.E.U16 desc[UR36][R8.64], R4 ;  /* 0x0000000408007986 */ /* 0x0001e2000c101524 */
[----:B------:R-:W-:Y:S05]  /*75b0*/  BRA `(.L_x_15460) ;  /* 0x0000000c00087947 */ /* 0x000fea0003800000 */
.L_x_15456:
        /* <DEDUP_REMOVED lines=9> */
.L_x_15464:
[----:B------:R-:W-:-:S04]  /*7650*/  I2FP.F32.S32 R0, R4 ;  /* 0x0000000400007245 */ /* 0x000fc80000201400 */
[----:B------:R-:W-:-:S05]  /*7660*/  F2FP.F16.F32.PACK_AB R0, RZ, R0 ;  /* 0x00000000ff00723e */ /* 0x000fca00000000ff */
[----:B------:R0:W-:Y:S01]  /*7670*/  STG.E.U16 desc[UR36][R8.64], R0 ;  /* 0x0000000008007986 */ /* 0x0001e2000c101524 */
[----:B------:R-:W-:Y:S05]  /*7680*/  BRA `(.L_x_15460) ;  /* 0x0000000800d47947 */ /* 0x000fea0003800000 */
.L_x_15463:
        /* <DEDUP_REMOVED lines=10> */
.L_x_15466:
[----:B------:R-:W-:-:S04]  /*7730*/  I2FP.F32.S32 R4, R4 ;  /* 0x0000000400047245 */ /* 0x000fc80000201400 */
[----:B------:R-:W-:-:S04]  /*7740*/  F2FP.F16.F32.PACK_AB R3, RZ, R4 ;  /* 0x00000004ff03723e */ /* 0x000fc800000000ff */
[----:B------:R-:W-:-:S05]  /*7750*/  PRMT R3, R3, 0x5410, RZ ;  /* 0x0000541003037816 */ /* 0x000fca00000000ff */
[----:B------:R3:W-:Y:S01]  /*7760*/  STG.E desc[UR36][R8.64], R3 ;  /* 0x0000000308007986 */ /* 0x0007e2000c101924 */
[----:B------:R-:W-:Y:S05]  /*7770*/  BRA `(.L_x_15460) ;  /* 0x0000000800987947 */ /* 0x000fea0003800000 */
.L_x_15465:
[----:B------:R-:W0:Y:S02]  /*7780*/  I2F.F64 R4, R4 ;  /* 0x0000000400047312 */ /* 0x000e240000201c00 */
[----:B0-----:R4:W-:Y:S01]  /*7790*/  STG.E.64 desc[UR36][R8.64], R4 ;  /* 0x0000000408007986 */ /* 0x0019e2000c101b24 */
[----:B------:R-:W-:Y:S05]  /*77a0*/  BRA `(.L_x_15460) ;  /* 0x00000008008c7947 */ /* 0x000fea0003800000 */
.L_x_15455:
        /* <DEDUP_REMOVED lines=12> */
.L_x_15469:
[----:B------:R-:W0:Y:S01]  /*7870*/  I2F.F64 R4, R4 ;  /* 0x0000000400047312 */ /* 0x000e220000201c00 */
[----:B------:R-:W-:-:S05]  /*7880*/  CS2R R6, SRZ ;  /* 0x0000000000067805 */ /* 0x000fca000001ff00 */
[----:B0-----:R0:W-:Y:S01]  /*7890*/  STG.E.128 desc[UR36][R8.64], R4 ;  /* 0x0000000408007986 */ /* 0x0011e2000c101d24 */
[----:B------:R-:W-:Y:S05]  /*78a0*/  BRA `(.L_x_15460) ;  /* 0x00000008004c7947 */ /* 0x000fea0003800000 */
.L_x_15468:
        /* <DEDUP_REMOVED lines=19> */
.L_x_15473:
[----:B------:R-:W-:Y:S05]  /*79e0*/  BSYNC.RECONVERGENT B0 ;  /* 0x0000000000007941 */ /* 0x000fea0003800200 */
.L_x_15472:
[----:B------:R-:W-:-:S05]  /*79f0*/  LOP3.LUT R5, R0, 0x80, R5, 0xf8, !PT ;  /* 0x0000008000057812 */ /* 0x000fca00078ef805 */
[----:B------:R0:W-:Y:S01]  /*7a00*/  STG.E.U8 desc[UR36][R8.64], R5 ;  /* 0x0000000508007986 */ /* 0x0001e2000c101124 */
[----:B------:R-:W-:Y:S05]  /*7a10*/  BRA `(.L_x_15460) ;  /* 0x0000000400f07947 */ /* 0x000fea0003800000 */
.L_x_15471:
        /* <DEDUP_REMOVED lines=15> */
.L_x_15475:
[----:B------:R-:W-:Y:S05]  /*7b10*/  BSYNC.RECONVERGENT B0 ;  /* 0x0000000000007941 */ /* 0x000fea0003800200 */
.L_x_15474:
[----:B------:R-:W-:-:S05]  /*7b20*/  LOP3.LUT R5, R0, 0x80, R5, 0xf8, !PT ;  /* 0x0000008000057812 */ /* 0x000fca00078ef805 */
[----:B------:R0:W-:Y:S01]  /*7b30*/  STG.E.U8 desc[UR36][R8.64], R5 ;  /* 0x0000000508007986 */ /* 0x0001e2000c101124 */
[----:B------:R-:W-:Y:S05]  /*7b40*/  BRA `(.L_x_15460) ;  /* 0x0000000400a47947 */ /* 0x000fea0003800000 */
.L_x_15470:
[----:B------:R-:W-:-:S04]  /*7b50*/  I2FP.F32.S32 R0, R4 ;  /* 0x0000000400007245 */ /* 0x000fc80000201400 */
[----:B------:R-:W-:-:S05]  /*7b60*/  F2FP.BF16.F32.PACK_AB R0, RZ, R0 ;  /* 0x00000000ff00723e */ /* 0x000fca00000010ff */
[----:B------:R0:W-:Y:S01]  /*7b70*/  STG.E.U16 desc[UR36][R8.64], R0 ;  /* 0x0000000008007986 */ /* 0x0001e2000c101524 */
[----:B------:R-:W-:Y:S05]  /*7b80*/  BRA `(.L_x_15460) ;  /* 0x0000000400947947 */ /* 0x000fea0003800000 */
.L_x_15467:
        /* <DEDUP_REMOVED lines=10> */
.L_x_15478:
        /* <DEDUP_REMOVED lines=13> */
.L_x_15481:
[----:B------:R-:W-:-:S04]  /*7d00*/  SHF.R.U32.HI R0, RZ, 0x14, R3 ;  /* 0x00000014ff007819 */ /* 0x000fc80000011603 */
[----:B------:R-:W-:-:S04]  /*7d10*/  LOP3.LUT R0, R0, 0x1, RZ, 0xc0, !PT ;  /* 0x0000000100007812 */ /* 0x000fc800078ec0ff */
[----:B------:R-:W-:-:S04]  /*7d20*/  IADD3 R0, PT, PT, R3, 0x487ffff, R0 ;  /* 0x0487ffff03007810 */ /* 0x000fc80007ffe000 */
[----:B------:R-:W-:-:S04]  /*7d30*/  SHF.R.U32.HI R0, RZ, 0x14, R0 ;  /* 0x00000014ff007819 */ /* 0x000fc80000011600 */
[----:B------:R-:W-:-:S07]  /*7d40*/  LOP3.LUT R0, R0, 0xff, RZ, 0xc0, !PT ;  /* 0x000000ff00007812 */ /* 0x000fce00078ec0ff */
.L_x_15482:
[----:B------:R-:W-:-:S04]  /*7d50*/  SHF.R.U32.HI R3, RZ, 0x18, R3 ;  /* 0x00000018ff037819 */ /* 0x000fc80000011603 */
[----:B------:R-:W-:-:S04]  /*7d60*/  LOP3.LUT R0, R0, 0x80, R3, 0xf8, !PT ;  /* 0x0000008000007812 */ /* 0x000fc800078ef803 */
[----:B------:R-:W-:-:S07]  /*7d70*/  PRMT R4, R0, 0x7610, R4 ;  /* 0x0000761000047816 */ /* 0x000fce0000000004 */
.L_x_15480:
[----:B------:R-:W-:Y:S05]  /*7d80*/  BSYNC.RECONVERGENT B0 ;  /* 0x0000000000007941 */ /* 0x000fea0003800200 */
.L_x_15479:
[----:B------:R0:W-:Y:S01]  /*7d90*/  STG.E.U8 desc[UR36][R8.64], R4 ;  /* 0x0000000408007986 */ /* 0x0001e2000c101124 */
[----:B------:R-:W-:Y:S05]  /*7da0*/  BRA `(.L_x_15460) ;  /* 0x00000004000c7947 */ /* 0x000fea0003800000 */
.L_x_15477:
        /* <DEDUP_REMOVED lines=13> */
.L_x_15485:
[----:B------:R-:W-:-:S04]  /*7e80*/  SHF.R.U32.HI R0, RZ, 0x15, R3 ;  /* 0x00000015ff007819 */ /* 0x000fc80000011603 */
[----:B------:R-:W-:-:S04]  /*7e90*/  LOP3.LUT R0, R0, 0x1, RZ, 0xc0, !PT ;  /* 0x0000000100007812 */ /* 0x000fc800078ec0ff */
[----:B------:R-:W-:-:S04]  /*7ea0*/  IADD3 R0, PT, PT, R3, 0x88fffff, R0 ;  /* 0x088fffff03007810 */ /* 0x000fc80007ffe000 */
[----:B------:R-:W-:-:S04]  /*7eb0*/  SHF.R.U32.HI R0, RZ, 0x15, R0 ;  /* 0x00000015ff007819 */ /* 0x000fc80000011600 */
[----:B------:R-:W-:-:S07]  /*7ec0*/  LOP3.LUT R0, R0, 0xff, RZ, 0xc0, !PT ;  /* 0x000000ff00007812 */ /* 0x000fce00078ec0ff */
.L_x_15486:
[----:B------:R-:W-:-:S04]  /*7ed0*/  SHF.R.U32.HI R3, RZ, 0x18, R3 ;  /* 0x00000018ff037819 */ /* 0x000fc80000011603 */
[----:B------:R-:W-:-:S04]  /*7ee0*/  LOP3.LUT R0, R0, 0x80, R3, 0xf8, !PT ;  /* 0x0000008000007812 */ /* 0x000fc800078ef803 */
[----:B------:R-:W-:-:S07]  /*7ef0*/  PRMT R4, R0, 0x7610, R4 ;  /* 0x0000761000047816 */ /* 0x000fce0000000004 */
.L_x_15484:
[----:B------:R-:W-:Y:S05]  /*7f00*/  BSYNC.RECONVERGENT B0 ;  /* 0x0000000000007941 */ /* 0x000fea0003800200 */
.L_x_15483:
[----:B------:R0:W-:Y:S01]  /*7f10*/  STG.E.U8 desc[UR36][R8.64], R4 ;  /* 0x0000000408007986 */ /* 0x0001e2000c101124 */
[----:B------:R-:W-:Y:S05]  /*7f20*/  BRA `(.L_x_15460) ;  /* 0x0000000000ac7947 */ /* 0x000fea0003800000 */
.L_x_15476:
[----:B------:R-:W-:-:S13]  /*7f30*/  ISETP.NE.AND P0, PT, R0, 0x1c, PT ;  /* 0x0000001c0000780c */ /* 0x000fda0003f05270 */
[----:B------:R-:W-:Y:S05]  /*7f40*/  @!P0 BRA `(.L_x_15487) ;  /* 0x0000000000a08947 */ /* 0x000fea0003800000 */
[----:B------:R-:W-:-:S13]  /*7f50*/  ISETP.NE.AND P0, PT, R0, 0x1d, PT ;  /* 0x0000001d0000780c */ /* 0x000fda0003f05270 */
[----:B------:R-:W-:Y:S05]  /*7f60*/  @!P0 BRA `(.L_x_15488) ;  /* 0x00000000008c8947 */ /* 0x000fea0003800000 */
[----:B------:R-:W-:-:S13]  /*7f70*/  ISETP.NE.AND P0, PT, R0, 0x2c, PT ;  /* 0x0000002c0000780c */ /* 0x000fda0003f05270 */
[----:B------:R-:W-:Y:S05]  /*7f80*/  @!P0 BRA `(.L_x_15489) ;  /* 0x0000000000448947 */ /* 0x000fea0003800000 */
.L_x_15459:
        /* <DEDUP_REMOVED lines=16> */
.L_x_15490:
[----:B------:R-:W-:Y:S05]  /*8090*/  BRA `(.L_x_15460) ;  /* 0x0000000000507947 */ /* 0x000fea0003800000 */
.L_x_15489:
        /* <DEDUP_REMOVED lines=16> */
.L_x_15488:
[----:B------:R-:W-:-:S05]  /*81a0*/  SHF.R.S32.HI R5, RZ, 0x1f, R4 ;  /* 0x0000001fff057819 */ /* 0x000fca0000011404 */
[----:B------:R0:W-:Y:S01]  /*81b0*/  STG.E.64 desc[UR36][R8.64], R4 ;  /* 0x0000000408007986 */ /* 0x0001e2000c101b24 */
[----:B------:R-:W-:Y:S05]  /*81c0*/  BRA `(.L_x_15460) ;  /* 0x0000000000047947 */ /* 0x000fea0003800000 */
.L_x_15487:
[----:B------:R0:W-:Y:S02]  /*81d0*/  STG.E desc[UR36][R8.64], R4 ;  /* 0x0000000408007986 */ /* 0x0001e4000c101924 */
.L_x_15460:
        /* <DEDUP_REMOVED lines=23> */
.L_x_15495:
[----:B------:R4:W-:Y:S01]  /*8350*/  STG.E.U8 desc[UR36][R8.64], R22 ;  /* 0x0000001608007986 */ /* 0x0009e2000c101124 */
[----:B------:R-:W-:Y:S05]  /*8360*/  BRA `(.L_x_15497) ;  /* 0x0000000c00387947 */ /* 0x000fea0003800000 */
.L_x_15494:
        /* <DEDUP_REMOVED lines=9> */
.L_x_15499:
[----:B------:R2:W-:Y:S01]  /*8400*/  STG.E desc[UR36][R8.64], R22 ;  /* 0x0000001608007986 */ /* 0x0005e2000c101924 */
[----:B------:R-:W-:Y:S05]  /*8410*/  BRA `(.L_x_15497) ;  /* 0x0000000c000c7947 */ /* 0x000fea0003800000 */
.L_x_15498:
[----:B------:R0:W-:Y:S01]  /*8420*/  STG.E.U16 desc[UR36][R8.64], R22 ;  /* 0x0000001608007986 */ /* 0x0001e2000c101524 */
[----:B------:R-:W-:Y:S05]  /*8430*/  BRA `(.L_x_15497) ;  /* 0x0000000c00047947 */ /* 0x000fea0003800000 */
.L_x_15493:
        /* <DEDUP_REMOVED lines=9> */
.L_x_15501:
[----:B------:R-:W-:-:S04]  /*84d0*/  I2FP.F32.S32 R0, R22 ;  /* 0x0000001600007245 */ /* 0x000fc80000201400 */
[----:B------:R-:W-:-:S05]  /*84e0*/  F2FP.F16.F32.PACK_AB R0, RZ, R0 ;  /* 0x00000000ff00723e */ /* 0x000fca00000000ff */
[----:B------:R0:W-:Y:S01]  /*84f0*/  STG.E.U16 desc[UR36][R8.64], R0 ;  /* 0x0000000008007986 */ /* 0x0001e2000c101524 */
[----:B------:R-:W-:Y:S05]  /*8500*/  BRA `(.L_x_15497) ;  /* 0x0000000800d07947 */ /* 0x000fea0003800000 */
.L_x_15500:
        /* <DEDUP_REMOVED lines=10> */
.L_x_15503:
[----:B------:R-:W-:-:S04]  /*85b0*/  I2FP.F32.S32 R22, R22 ;  /* 0x0000001600167245 */ /* 0x000fc80000201400 */
[----:B------:R-:W-:-:S04]  /*85c0*/  F2FP.F16.F32.PACK_AB R3, RZ, R22 ;  /* 0x00000016ff03723e */ /* 0x000fc800000000ff */
[----:B------:R-:W-:-:S05]  /*85d0*/  PRMT R3, R3, 0x5410, RZ ;  /* 0x0000541003037816 */ /* 0x000fca00000000ff */
[----:B------:R0:W-:Y:S01]  /*85e0*/  STG.E desc[UR36][R8.64], R3 ;  /* 0x0000000308007986 */ /* 0x0001e2000c101924 */
[----:B------:R-:W-:Y:S05]  /*85f0*/  BRA `(.L_x_15497) ;  /* 0x0000000800947947 */ /* 0x000fea0003800000 */
.L_x_15502:
[----:B------:R-:W0:Y:S02]  /*8600*/  I2F.F64 R22, R22 ;  /* 0x0000001600167312 */ /* 0x000e240000201c00 */
[----:B0-----:R0:W-:Y:S01]  /*8610*/  STG.E.64 desc[UR36][R8.64], R22 ;  /* 0x0000001608007986 */ /* 0x0011e2000c101b24 */
[----:B------:R-:W-:Y:S05]  /*8620*/  BRA `(.L_x_15497) ;  /* 0x0000000800887947 */ /* 0x000fea0003800000 */
.L_x_15492:
        /* <DEDUP_REMOVED lines=12> */
.L_x_15507:
        /* <DEDUP_REMOVED lines=17> */
.L_x_15510:
[----:B------:R-:W-:-:S04]  /*8800*/  SHF.R.U32.HI R3, RZ, 0x18, R5 ;  /* 0x00000018ff037819 */ /* 0x000fc80000011605 */
[----:B------:R-:W-:-:S04]  /*8810*/  LOP3.LUT R0, R0, 0x80, R3, 0xf8, !PT ;  /* 0x0000008000007812 */ /* 0x000fc800078ef803 */
[----:B------:R-:W-:-:S07]  /*8820*/  PRMT R4, R0, 0x7610, R4 ;  /* 0x0000761000047816 */ /* 0x000fce0000000004 */
.L_x_15509:
[----:B------:R-:W-:Y:S05]  /*8830*/  BSYNC.RECONVERGENT B0 ;  /* 0x0000000000007941 */ /* 0x000fea0003800200 */
.L_x_15508:
[----:B------:R0:W-:Y:S01]  /*8840*/  STG.E.U8 desc[UR36][R8.64], R4 ;  /* 0x0000000408007986 */ /* 0x0001e2000c101124 */
[----:B------:R-:W-:Y:S05]  /*8850*/  BRA `(.L_x_15497) ;  /* 0x0000000400fc7947 */ /* 0x000fea0003800000 */
.L_x_15506:
        /* <DEDUP_REMOVED lines=17> */
.L_x_15513:
[----:B------:R-:W-:-:S04]  /*8970*/  SHF.R.U32.HI R3, RZ, 0x18, R5 ;  /* 0x00000018ff037819 */ /* 0x000fc80000011605 */
[----:B------:R-:W-:-:S04]  /*8980*/  LOP3.LUT R0, R0, 0x80, R3, 0xf8, !PT ;  /* 0x0000008000007812 */ /* 0x000fc800078ef803 */
[----:B------:R-:W-:-:S07]  /*8990*/  PRMT R4, R0, 0x7610, R4 ;  /* 0x0000761000047816 */ /* 0x000fce0000000004 */
.L_x_15512:
[----:B------:R-:W-:Y:S05]  /*89a0*/  BSYNC.RECONVERGENT B0 ;  /* 0x0000000000007941 */ /* 0x000fea0003800200 */
.L_x_15511:
[----:B------:R0:W-:Y:S01]  /*89b0*/  STG.E.U8 desc[UR36][R8.64], R4 ;  /* 0x0000000408007986 */ /* 0x0001e2000c101124 */
[----:B------:R-:W-:Y:S05]  /*89c0*/  BRA `(.L_x_15497) ;  /* 0x0000000400a07947 */ /* 0x000fea0003800000 */
.L_x_15505:
        /* <DEDUP_REMOVED lines=22> */
.L_x_15515:
[----:B------:R-:W-:-:S05]  /*8b30*/  SHF.R.S32.HI R23, RZ, 0x1f, R22 ;  /* 0x0000001fff177819 */ /* 0x000fca0000011416 */
[----:B------:R0:W-:Y:S01]  /*8b40*/  STG.E.64 desc[UR36][R8.64], R22 ;  /* 0x0000001608007986 */ /* 0x0001e2000c101b24 */
[----:B------:R-:W-:Y:S05]  /*8b50*/  BRA `(.L_x_15497) ;  /* 0x00000004003c7947 */ /* 0x000fea0003800000 */
.L_x_15514:
[----:B------:R0:W-:Y:S01]  /*8b60*/  STG.E desc[UR36][R8.64], R22 ;  /* 0x0000001608007986 */ /* 0x0001e2000c101924 */
[----:B------:R-:W-:Y:S05]  /*8b70*/  BRA `(.L_x_15497) ;  /* 0x0000000400347947 */ /* 0x000fea0003800000 */
.L_x_15504:
        /* <DEDUP_REMOVED lines=10> */
.L_x_15517:
[----:B------:R-:W0:Y:S01]  /*8c20*/  I2F.F64 R4, R22 ;  /* 0x0000001600047312 */ /* 0x000e220000201c00 */
[----:B------:R-:W-:-:S05]  /*8c30*/  CS2R R6, SRZ ;  /* 0x0000000000067805 */ /* 0x000fca000001ff00 */
[----:B0-----:R0:W-:Y:S01]  /*8c40*/  STG.E.128 desc[UR36][R8.64], R4 ;  /* 0x0000000408007986 */ /* 0x0011e2000c101d24 */
[----:B------:R-:W-:Y:S05]  /*8c50*/  BRA `(.L_x_15497) ;  /* 0x0000000000fc7947 */ /* 0x000fea0003800000 */
.L_x_15516:
[----:B------:R-:W-:-:S13]  /*8c60*/  ISETP.NE.AND P0, PT, R0, 0xf, PT ;  /* 0x0000000f0000780c */ /* 0x000fda0003f05270 */
[----:B------:R-:W-:Y:S05]  /*8c70*/  @!P0 BRA `(.L_x_15518) ;  /* 0x0000000000e88947 */ /* 0x000fea0003800000 */
[----:B------:R-:W-:-:S13]  /*8c80*/  ISETP.NE.AND P0, PT, R0, 0x17, PT ;  /* 0x000000170000780c */ /* 0x000fda0003f05270 */
[----:B------:R-:W-:Y:S05]  /*8c90*/  @!P0 BRA `(.L_x_15519) ;  /* 0x0000000000908947 */ /* 0x000fea0003800000 */
[----:B------:R-:W-:-:S13]  /*8ca0*/  ISETP.NE.AND P0, PT, R0, 0x18, PT ;  /* 0x000000180000780c */ /* 0x000fda0003f05270 */
[----:B------:R-:W-:Y:S05]  /*8cb0*/  @!P0 BRA `(.L_x_15520) ;  /* 0x0000000000448947 */ /* 0x000fea0003800000 */
.L_x_15496:
        /* <DEDUP_REMOVED lines=16> */
.L_x_15521:
[----:B------:R-:W-:Y:S05]  /*8dc0*/  BRA `(.L_x_15497) ;  /* 0x0000000000a07947 */ /* 0x000fea0003800000 */
.L_x_15520:
        /* <DEDUP_REMOVED lines=13> */
.L_x_15523:
[----:B------:R-:W-:Y:S05]  /*8ea0*/  BSYNC.RECONVERGENT B0 ;  /* 0x0000000000007941 */ /* 0x000fea0003800200 */
.L_x_15522:
[----:B------:R-:W-:-:S05]  /*8eb0*/  LOP3.LUT R3, R0, 0x80, R3, 0xf8, !PT ;  /* 0x0000008000037812 */ /* 0x000fca00078ef803 */
[----:B------:R0:W-:Y:S01]  /*8ec0*/  STG.E.U8 desc[UR36][R8.64], R3 ;  /* 0x0000000308007986 */ /* 0x0001e2000c101124 */
[----:B------:R-:W-:Y:S05]  /*8ed0*/  BRA `(.L_x_15497) ;  /* 0x00000000005c7947 */ /* 0x000fea0003800000 */
.L_x_15519:
        /* <DEDUP_REMOVED lines=12> */
.L_x_15525:
[----:B------:R-:W-:Y:S01]  /*8fa0*/  IMAD.MOV.U32 R0, RZ, RZ, 0x7f ;  /* 0x0000007fff007424 */ /* 0x000fe200078e00ff */
[----:B------:R-:W-:-:S04]  /*8fb0*/  ISETP.GT.U32.AND P0, PT, R4, 0x7f800000, PT ;  /* 0x7f8000000400780c */ /* 0x000fc80003f04070 */
[----:B------:R-:W-:-:S09]  /*8fc0*/  SEL R0, R0, 0x7c, P0 ;  /* 0x0000007c00007807 */ /* 0x000fd20000000000 */
.L_x_15526:
[----:B------:R-:W-:Y:S05]  /*8fd0*/  BSYNC.RECONVERGENT B0 ;  /* 0x0000000000007941 */ /* 0x000fea0003800200 */
.L_x_15524:
[----:B------:R-:W-:-:S04]  /*8fe0*/  SHF.R.U32.HI R3, RZ, 0x18, R3 ;  /* 0x00000018ff037819 */ /* 0x000fc80000011603 */
[----:B------:R-:W-:-:S05]  /*8ff0*/  LOP3.LUT R3, R0, 0x80, R3, 0xf8, !PT ;  /* 0x0000008000037812 */ /* 0x000fca00078ef803 */
[----:B------:R0:W-:Y:S01]  /*9000*/  STG.E.U8 desc[UR36][R8.64], R3 ;  /* 0x0000000308007986 */ /* 0x0001e2000c101124 */
[----:B------:R-:W-:Y:S05]  /*9010*/  BRA `(.L_x_15497) ;  /* 0x00000000000c7947 */ /* 0x000fea0003800000 */
.L_x_15518:
[----:B------:R-:W-:-:S04]  /*9020*/  I2FP.F32.S32 R0, R22 ;  /* 0x0000001600007245 */ /* 0x000fc80000201400 */
[----:B------:R-:W-:-:S05]  /*9030*/  F2FP.BF16.F32.PACK_AB R0, RZ, R0 ;  /* 0x00000000ff00723e */ /* 0x000fca00000010ff */
[----:B------:R0:W-:Y:S02]  /*9040*/  STG.E.U16 desc[UR36][R8.64], R0 ;  /* 0x0000000008007986 */ /* 0x0001e4000c101524 */
.L_x_15497:
[----:B------:R-:W-:-:S07]  /*9050*/  VIADD R19, R19, 0x80 ;  /* 0x0000008013137836 */ /* 0x000fce0000000000 */
.L_x_15454:
[----:B------:R-:W-:-:S13]  /*9060*/  ISETP.GE.AND P0, PT, R19, R28, PT ;  /* 0x0000001c1300720c */ /* 0x000fda0003f06270 */
[----:B------:R-:W-:Y:S05]  /*9070*/  @P0 BREAK.RELIABLE B6 ;  /* 0x0000000000060942 */ /* 0x000fea0003800100 */
[----:B------:R-:W-:Y:S05]  /*9080*/  @P0 BRA `(.L_x_15491) ;  /* 0x0000000c00a00947 */ /* 0x000fea0003800000 */
[----:B------:R-:W-:Y:S05]  /*9090*/  BSYNC.RELIABLE B6 ;  /* 0x0000000000067941 */ /* 0x000fea0003800100 */
.L_x_15453:
        /* <DEDUP_REMOVED lines=20> */
.L_x_15530:
[----:B------:R0:W-:Y:S01]  /*91e0*/  STG.E.U8 desc[UR36][R8.64], R18 ;  /* 0x0000001208007986 */ /* 0x0001e2000c101124 */
[----:B------:R-:W-:Y:S05]  /*91f0*/  BRA `(.L_x_15532) ;  /* 0x0000000c00407947 */ /* 0x000fea0003800000 */
.L_x_15529:
        /* <DEDUP_REMOVED lines=10> */
.L_x_15534:
[----:B------:R0:W-:Y:S01]  /*92a0*/  STG.E desc[UR36][R8.64], R18 ;  /* 0x0000001208007986 */ /* 0x0001e2000c101924 */
[----:B------:R-:W-:Y:S05]  /*92b0*/  BRA `(.L_x_15532) ;  /* 0x0000000c00107947 */ /* 0x000fea0003800000 */
.L_x_15533:
[----:B------:R0:W-:Y:S01]  /*92c0*/  STG.E.U16 desc[UR36][R8.64], R18 ;  /* 0x0000001208007986 */ /* 0x0001e2000c101524 */
[----:B------:R-:W-:Y:S05]  /*92d0*/  BRA `(.L_x_15532) ;  /* 0x0000000c00087947 */ /* 0x000fea0003800000 */
.L_x_15528:
        /* <DEDUP_REMOVED lines=9> */
.L_x_15536:
[----:B------:R-:W-:-:S04]  /*9370*/  I2FP.F32.S32 R0, R18 ;  /* 0x0000001200007245 */ /* 0x000fc80000201400 */
[----:B------:R-:W-:-:S05]  /*9380*/  F2FP.F16.F32.PACK_AB R0, RZ, R0 ;  /* 0x00000000ff00723e */ /* 0x000fca00000000ff */
[----:B------:R0:W-:Y:S01]  /*9390*/  STG.E.U16 desc[UR36][R8.64], R0 ;  /* 0x0000000008007986 */ /* 0x0001e2000c101524 */
[----:B------:R-:W-:Y:S05]  /*93a0*/  BRA `(.L_x_15532) ;  /* 0x0000000800d47947 */ /* 0x000fea0003800000 */
.L_x_15535:
        /* <DEDUP_REMOVED lines=10> */
.L_x_15538:
[----:B------:R-:W-:-:S04]  /*9450*/  I2FP.F32.S32 R18, R18 ;  /* 0x0000001200127245 */ /* 0x000fc80000201400 */
[----:B------:R-:W-:-:S04]  /*9460*/  F2FP.F16.F32.PACK_AB R3, RZ, R18 ;  /* 0x00000012ff03723e */ /* 0x000fc800000000ff */
[----:B------:R-:W-:-:S05]  /*9470*/  PRMT R3, R3, 0x5410, RZ ;  /* 0x0000541003037816 */ /* 0x000fca00000000ff */
[----:B------:R2:W-:Y:S01]  /*9480*/  STG.E desc[UR36][R8.64], R3 ;  /* 0x0000000308007986 */ /* 0x0005e2000c101924 */
[----:B------:R-:W-:Y:S05]  /*9490*/  BRA `(.L_x_15532) ;  /* 0x0000000800987947 */ /* 0x000fea0003800000 */
.L_x_15537:
[----:B------:R-:W0:Y:S02]  /*94a0*/  I2F.F64 R4, R18 ;  /* 0x0000001200047312 */ /* 0x000e240000201c00 */
[----:B0-----:R4:W-:Y:S01]  /*94b0*/  STG.E.64 desc[UR36][R8.64], R4 ;  /* 0x0000000408007986 */ /* 0x0019e2000c101b24 */
[----:B------:R-:W-:Y:S05]  /*94c0*/  BRA `(.L_x_15532) ;  /* 0x00000008008c7947 */ /* 0x000fea0003800000 */
.L_x_15527:
        /* <DEDUP_REMOVED lines=12> */
.L_x_15542:
        /* <DEDUP_REMOVED lines=17> */
.L_x_15545:
[----:B------:R-:W-:-:S04]  /*96a0*/  SHF.R.U32.HI R3, RZ, 0x18, R5 ;  /* 0x00000018ff037819 */ /* 0x000fc80000011605 */
[----:B------:R-:W-:-:S04]  /*96b0*/  LOP3.LUT R0, R0, 0x80, R3, 0xf8, !PT ;  /* 0x0000008000007812 */ /* 0x000fc800078ef803 */
[----:B------:R-:W-:-:S07]  /*96c0*/  PRMT R4, R0, 0x7610, R4 ;  /* 0x0000761000047816 */ /* 0x000fce0000000004 */
.L_x_15544:
[----:B------:R-:W-:Y:S05]  /*96d0*/  BSYNC.RECONVERGENT B0 ;  /* 0x0000000000007941 */ /* 0x000fea0003800200 */
.L_x_15543:
[----:B------:R0:W-:Y:S01]  /*96e0*/  STG.E.U8 desc[UR36][R8.64], R4 ;  /* 0x0000000408007986 */ /* 0x0001e2000c101124 */
[----:B------:R-:W-:Y:S05]  /*96f0*/  BRA `(.L_x_15532) ;  /* 0x0000000800007947 */ /* 0x000fea0003800000 */
.L_x_15541:
        /* <DEDUP_REMOVED lines=17> */
.L_x_15548:
[----:B------:R-:W-:-:S04]  /*9810*/  SHF.R.U32.HI R3, RZ, 0x18, R5 ;  /* 0x00000018ff037819 */ /* 0x000fc80000011605 */
[----:B------:R-:W-:-:S04]  /*9820*/  LOP3.LUT R0, R0, 0x80, R3, 0xf8, !PT ;  /* 0x0000008000007812 */ /* 0x000fc800078ef803 */
[----:B------:R-:W-:-:S07]  /*9830*/  PRMT R4, R0, 0x7610, R4 ;  /* 0x0000761000047816 */ /* 0x000fce0000000004 */
.L_x_15547:
[----:B------:R-:W-:Y:S05]  /*9840*/  BSYNC.RECONVERGENT B0 ;  /* 0x0000000000007941 */ /* 0x000fea0003800200 */
.L_x_15546:
[----:B------:R0:W-:Y:S01]  /*9850*/  STG.E.U8 desc[UR36][R8.64], R4 ;  /* 0x0000000408007986 */ /* 0x0001e2000c101124 */
[----:B------:R-:W-:Y:S05]  /*9860*/  BRA `(.L_x_15532) ;  /* 0x0000000400a47947 */ /* 0x000fea0003800000 */
.L_x_15540:
        /* <DEDUP_REMOVED lines=22> */
.L_x_15550:
[--C-:B------:R-:W-:Y:S01]  /*99d0*/  SHF.R.S32.HI R5, RZ, 0x1f, R18.reuse ;  /* 0x0000001fff057819 */ /* 0x100fe20000011412 */
[----:B------:R-:W-:-:S05]  /*99e0*/  IMAD.MOV.U32 R4, RZ, RZ, R18 ;  /* 0x000000ffff047224 */ /* 0x000fca00078e0012 */
[----:B------:R0:W-:Y:S01]  /*99f0*/  STG.E.64 desc[UR36][R8.64], R4 ;  /* 0x0000000408007986 */ /* 0x0001e2000c101b24 */
[----:B------:R-:W-:Y:S05]  /*9a00*/  BRA `(.L_x_15532) ;  /* 0x00000004003c7947 */ /* 0x000fea0003800000 */
.L_x_15549:
[----:B------:R0:W-:Y:S01]  /*9a10*/  STG.E desc[UR36][R8.64], R18 ;  /* 0x0000001208007986 */ /* 0x0001e2000c101924 */
[----:B------:R-:W-:Y:S05]  /*9a20*/  BRA `(.L_x_15532) ;  /* 0x0000000400347947 */ /* 0x000fea0003800000 */
.L_x_15539:
        /* <DEDUP_REMOVED lines=10> */
.L_x_15552:
[----:B------:R-:W0:Y:S01]  /*9ad0*/  I2F.F64 R4, R18 ;  /* 0x0000001200047312 */ /* 0x000e220000201c00 */
[----:B------:R-:W-:-:S05]  /*9ae0*/  CS2R R6, SRZ ;  /* 0x0000000000067805 */ /* 0x000fca000001ff00 */
[----:B0-----:R0:W-:Y:S01]  /*9af0*/  STG.E.128 desc[UR36][R8.64], R4 ;  /* 0x0000000408007986 */ /* 0x0011e2000c101d24 */
[----:B------:R-:W-:Y:S05]  /*9b00*/  BRA `(.L_x_15532) ;  /* 0x0000000000fc7947 */ /* 0x000fea0003800000 */
.L_x_15551:
[----:B------:R-:W-:-:S13]  /*9b10*/  ISETP.NE.AND P0, PT, R0, 0xf, PT ;  /* 0x0000000f0000780c */ /* 0x000fda0003f05270 */
[----:B------:R-:W-:Y:S05]  /*9b20*/  @!P0 BRA `(.L_x_15553) ;  /* 0x0000000000e88947 */ /* 0x000fea0003800000 */
[----:B------:R-:W-:-:S13]  /*9b30*/  ISETP.NE.AND P0, PT, R0, 0x17, PT ;  /* 0x000000170000780c */ /* 0x000fda0003f05270 */
[----:B------:R-:W-:Y:S05]  /*9b40*/  @!P0 BRA `(.L_x_15554) ;  /* 0x0000000000908947 */ /* 0x000fea0003800000 */
[----:B------:R-:W-:-:S13]  /*9b50*/  ISETP.NE.AND P0, PT, R0, 0x18, PT ;  /* 0x000000180000780c */ /* 0x000fda0003f05270 */
[----:B------:R-:W-:Y:S05]  /*9b60*/  @!P0 BRA `(.L_x_15555) ;  /* 0x0000000000448947 */ /* 0x000fea0003800000 */
.L_x_15531:
        /* <DEDUP_REMOVED lines=16> */
.L_x_15556:
[----:B------:R-:W-:Y:S05]  /*9c70*/  BRA `(.L_x_15532) ;  /* 0x0000000000a07947 */ /* 0x000fea0003800000 */
.L_x_15555:
        /* <DEDUP_REMOVED lines=13> */
.L_x_15558:
[----:B------:R-:W-:Y:S05]  /*9d50*/  BSYNC.RECONVERGENT B0 ;  /* 0x0000000000007941 */ /* 0x000fea0003800200 */
.L_x_15557:
[----:B------:R-:W-:-:S05]  /*9d60*/  LOP3.LUT R3, R0, 0x80, R3, 0xf8, !PT ;  /* 0x0000008000037812 */ /* 0x000fca00078ef803 */
[----:B------:R0:W-:Y:S01]  /*9d70*/  STG.E.U8 desc[UR36][R8.64], R3 ;  /* 0x0000000308007986 */ /* 0x0001e2000c101124 */
[----:B------:R-:W-:Y:S05]  /*9d80*/  BRA `(.L_x_15532) ;  /* 0x00000000005c7947 */ /* 0x000fea0003800000 */
.L_x_15554:
        /* <DEDUP_REMOVED lines=12> */
.L_x_15560:
[----:B------:R-:W-:Y:S01]  /*9e50*/  IMAD.MOV.U32 R0, RZ, RZ, 0x7f ;  /* 0x0000007fff007424 */ /* 0x000fe200078e00ff */
[----:B------:R-:W-:-:S04]  /*9e60*/  ISETP.GT.U32.AND P0, PT, R4, 0x7f800000, PT ;  /* 0x7f8000000400780c */ /* 0x000fc80003f04070 */
[----:B------:R-:W-:-:S09]  /*9e70*/  SEL R0, R0, 0x7c, P0 ;  /* 0x0000007c00007807 */ /* 0x000fd20000000000 */
.L_x_15561:
[----:B------:R-:W-:Y:S05]  /*9e80*/  BSYNC.RECONVERGENT B0 ;  /* 0x0000000000007941 */ /* 0x000fea0003800200 */
.L_x_15559:
[----:B------:R-:W-:-:S04]  /*9e90*/  SHF.R.U32.HI R3, RZ, 0x18, R3 ;  /* 0x00000018ff037819 */ /* 0x000fc80000011603 */
[----:B------:R-:W-:-:S05]  /*9ea0*/  LOP3.LUT R3, R0, 0x80, R3, 0xf8, !PT ;  /* 0x0000008000037812 */ /* 0x000fca00078ef803 */
[----:B------:R0:W-:Y:S01]  /*9eb0*/  STG.E.U8 desc[UR36][R8.64], R3 ;  /* 0x0000000308007986 */ /* 0x0001e2000c101124 */
[----:B------:R-:W-:Y:S05]  /*9ec0*/  BRA `(.L_x_15532) ;  /* 0x00000000000c7947 */ /* 0x000fea0003800000 */
.L_x_15553:
[----:B------:R-:W-:-:S04]  /*9ed0*/  I2FP.F32.S32 R0, R18 ;  /* 0x0000001200007245 */ /* 0x000fc80000201400 */
[----:B------:R-:W-:-:S05]  /*9ee0*/  F2FP.BF16.F32.PACK_AB R0, RZ, R0 ;  /* 0x00000000ff00723e */ /* 0x000fca00000010ff */
[----:B------:R0:W-:Y:S02]  /*9ef0*/  STG.E.U16 desc[UR36][R8.64], R0 ;  /* 0x0000000008007986 */ /* 0x0001e4000c101524 */
.L_x_15532:
[----:B------:R-:W-:-:S07]  /*9f00*/  VIADD R19, R19, 0x80 ;  /* 0x0000008013137836 */ /* 0x000fce0000000000 */
.L_x_15491:
[----:B------:R-:W-:Y:S05]  /*9f10*/  BSYNC.RECONVERGENT B7 ;  /* 0x0000000000077941 */ /* 0x000fea0003800200 */
.L_x_15452:
[----:B------:R-:W-:-:S13]  /*9f20*/  ISETP.GE.AND P0, PT, R19, R28, PT ;  /* 0x0000001c1300720c */ /* 0x000fda0003f06270 */
[----:B------:R-:W-:Y:S05]  /*9f30*/  @P0 EXIT ;  /* 0x000000000000094d */ /* 0x000fea0003800000 */
[----:B0-234-:R-:W0:Y:S01]  /*9f40*/  LDC.64 R4, c[0x0][0x388] ;  /* 0x0000e200ff047b82 */ /* 0x01de220000000a00 */
        /* <DEDUP_REMOVED lines=18> */
.L_x_15565:
[----:B------:R-:W-:Y:S01]  /*a070*/  STG.E.U8 desc[UR36][R2.64], R16 ;  /* 0x0000001002007986 */ /* 0x000fe2000c101124 */
[----:B------:R-:W-:Y:S05]  /*a080*/  EXIT ;  /* 0x000000000000794d */ /* 0x000fea0003800000 */
.L_x_15564:
        /* <DEDUP_REMOVED lines=9> */
.L_x_15568:
[----:B------:R-:W-:Y:S01]  /*a120*/  STG.E desc[UR36][R2.64], R16 ;  /* 0x0000001002007986 */ /* 0x000fe2000c101924 */
[----:B------:R-:W-:Y:S05]  /*a130*/  EXIT ;  /* 0x000000000000794d */ /* 0x000fea0003800000 */
.L_x_15567:
[----:B------:R-:W-:Y:S01]  /*a140*/  STG.E.U16 desc[UR36][R2.64], R16 ;  /* 0x0000001002007986 */ /* 0x000fe2000c101524 */
[----:B------:R-:W-:Y:S05]  /*a150*/  EXIT ;  /* 0x000000000000794d */ /* 0x000fea0003800000 */
.L_x_15563:
        /* <DEDUP_REMOVED lines=9> */
.L_x_15570:
[----:B------:R-:W-:-:S04]  /*a1f0*/  I2FP.F32.S32 R0, R16 ;  /* 0x0000001000007245 */ /* 0x000fc80000201400 */
[----:B------:R-:W-:-:S05]  /*a200*/  F2FP.F16.F32.PACK_AB R0, RZ, R0 ;  /* 0x00000000ff00723e */ /* 0x000fca00000000ff */
[----:B------:R-:W-:Y:S01]  /*a210*/  STG.E.U16 desc[UR36][R2.64], R0 ;  /* 0x0000000002007986 */ /* 0x000fe2000c101524 */
[----:B------:R-:W-:Y:S05]  /*a220*/  EXIT ;  /* 0x000000000000794d */ /* 0x000fea0003800000 */
.L_x_15569:
        /* <DEDUP_REMOVED lines=10> */
.L_x_15572:
[----:B------:R-:W-:-:S04]  /*a2d0*/  I2FP.F32.S32 R16, R16 ;  /* 0x0000001000107245 */ /* 0x000fc80000201400 */
[----:B------:R-:W-:-:S04]  /*a2e0*/  F2FP.F16.F32.PACK_AB R5, RZ, R16 ;  /* 0x00000010ff05723e */ /* 0x000fc800000000ff */
[----:B------:R-:W-:-:S05]  /*a2f0*/  PRMT R5, R5, 0x5410, RZ ;  /* 0x0000541005057816 */ /* 0x000fca00000000ff */
[----:B------:R-:W-:Y:S01]  /*a300*/  STG.E desc[UR36][R2.64], R5 ;  /* 0x0000000502007986 */ /* 0x000fe2000c101924 */
[----:B------:R-:W-:Y:S05]  /*a310*/  EXIT ;  /* 0x000000000000794d */ /* 0x000fea0003800000 */
.L_x_15571:
[----:B------:R-:W0:Y:S02]  /*a320*/  I2F.F64 R16, R16 ;  /* 0x0000001000107312 */ /* 0x000e240000201c00 */
[----:B0-----:R-:W-:Y:S01]  /*a330*/  STG.E.64 desc[UR36][R2.64], R16 ;  /* 0x0000001002007986 */ /* 0x001fe2000c101b24 */
[----:B------:R-:W-:Y:S05]  /*a340*/  EXIT ;  /* 0x000000000000794d */ /* 0x000fea0003800000 */
.L_x_15562:
        /* <DEDUP_REMOVED lines=12> */
.L_x_15576:
        /* <DEDUP_REMOVED lines=18> */
.L_x_15579:
[----:B------:R-:W-:-:S04]  /*a530*/  SHF.R.U32.HI R5, RZ, 0x18, R5 ;  /* 0x00000018ff057819 */ /* 0x000fc80000011605 */
[----:B------:R-:W-:-:S07]  /*a540*/  LOP3.LUT R0, R0, 0x80, R5, 0xf8, !PT ;  /* 0x0000008000007812 */ /* 0x000fce00078ef805 */
.L_x_15578:
[----:B------:R-:W-:Y:S05]  /*a550*/  BSYNC.RECONVERGENT B0 ;  /* 0x0000000000007941 */ /* 0x000fea0003800200 */
.L_x_15577:
[----:B------:R-:W-:Y:S01]  /*a560*/  STG.E.U8 desc[UR36][R2.64], R0 ;  /* 0x0000000002007986 */ /* 0x000fe2000c101124 */
[----:B------:R-:W-:Y:S05]  /*a570*/  EXIT ;  /* 0x000000000000794d */ /* 0x000fea0003800000 */
.L_x_15575:
        /* <DEDUP_REMOVED lines=18> */
.L_x_15582:
[----:B------:R-:W-:-:S04]  /*a6a0*/  SHF.R.U32.HI R5, RZ, 0x18, R5 ;  /* 0x00000018ff057819 */ /* 0x000fc80000011605 */
[----:B------:R-:W-:-:S07]  /*a6b0*/  LOP3.LUT R0, R0, 0x80, R5, 0xf8, !PT ;  /* 0x0000008000007812 */ /* 0x000fce00078ef805 */
.L_x_15581:
[----:B------:R-:W-:Y:S05]  /*a6c0*/  BSYNC.RECONVERGENT B0 ;  /* 0x0000000000007941 */ /* 0x000fea0003800200 */
.L_x_15580:
[----:B------:R-:W-:Y:S01]  /*a6d0*/  STG.E.U8 desc[UR36][R2.64], R0 ;  /* 0x0000000002007986 */ /* 0x000fe2000c101124 */
[----:B------:R-:W-:Y:S05]  /*a6e0*/  EXIT ;  /* 0x000000000000794d */ /* 0x000fea0003800000 */
.L_x_15574:
        /* <DEDUP_REMOVED lines=22> */
.L_x_15584:
[----:B------:R-:W-:-:S05]  /*a850*/  SHF.R.S32.HI R17, RZ, 0x1f, R16 ;  /* 0x0000001fff117819 */ /* 0x000fca0000011410 */
[----:B------:R-:W-:Y:S01]  /*a860*/  STG.E.64 desc[UR36][R2.64], R16 ;  /* 0x0000001002007986 */ /* 0x000fe2000c101b24 */
[----:B------:R-:W-:Y:S05]  /*a870*/  EXIT ;  /* 0x000000000000794d */ /* 0x000fea0003800000 */
.L_x_15583:
[----:B------:R-:W-:Y:S01]  /*a880*/  STG.E desc[UR36][R2.64], R16 ;  /* 0x0000001002007986 */ /* 0x000fe2000c101924 */
[----:B------:R-:W-:Y:S05]  /*a890*/  EXIT ;  /* 0x000000000000794d */ /* 0x000fea0003800000 */
.L_x_15573:
        /* <DEDUP_REMOVED lines=10> */
.L_x_15586:
[----:B------:R-:W0:Y:S01]  /*a940*/  I2F.F64 R16, R16 ;  /* 0x0000001000107312 */ /* 0x000e220000201c00 */
[----:B------:R-:W-:-:S05]  /*a950*/  CS2R R18, SRZ ;  /* 0x0000000000127805 */ /* 0x000fca000001ff00 */
[----:B0-----:R-:W-:Y:S01]  /*a960*/  STG.E.128 desc[UR36][R2.64], R16 ;  /* 0x0000001002007986 */ /* 0x001fe2000c101d24 */
[----:B------:R-:W-:Y:S05]  /*a970*/  EXIT ;  /* 0x000000000000794d */ /* 0x000fea0003800000 */
.L_x_15585:
[----:B------:R-:W-:-:S13]  /*a980*/  ISETP.NE.AND P0, PT, R0, 0xf, PT ;  /* 0x0000000f0000780c */ /* 0x000fda0003f05270 */
[----:B------:R-:W-:Y:S05]  /*a990*/  @!P0 BRA `(.L_x_15587) ;  /* 0x0000000000e88947 */ /* 0x000fea0003800000 */
[----:B------:R-:W-:-:S13]  /*a9a0*/  ISETP.NE.AND P0, PT, R0, 0x17, PT ;  /* 0x000000170000780c */ /* 0x000fda0003f05270 */
[----:B------:R-:W-:Y:S05]  /*a9b0*/  @!P0 BRA `(.L_x_15588) ;  /* 0x0000000000908947 */ /* 0x000fea0003800000 */
[----:B------:R-:W-:-:S13]  /*a9c0*/  ISETP.NE.AND P0, PT, R0, 0x18, PT ;  /* 0x000000180000780c */ /* 0x000fda0003f05270 */
[----:B------:R-:W-:Y:S05]  /*a9d0*/  @!P0 BRA `(.L_x_15589) ;  /* 0x0000000000448947 */ /* 0x000fea0003800000 */
.L_x_15566:
        /* <DEDUP_REMOVED lines=16> */
.L_x_15590:
[----:B------:R-:W-:Y:S05]  /*aae0*/  EXIT ;  /* 0x000000000000794d */ /* 0x000fea0003800000 */
.L_x_15589:
        /* <DEDUP_REMOVED lines=13> */
.L_x_15592:
[----:B------:R-:W-:Y:S05]  /*abc0*/  BSYNC.RECONVERGENT B0 ;  /* 0x0000000000007941 */ /* 0x000fea0003800200 */
.L_x_15591:
[----:B------:R-:W-:-:S05]  /*abd0*/  LOP3.LUT R5, R0, 0x80, R5, 0xf8, !PT ;  /* 0x0000008000057812 */ /* 0x000fca00078ef805 */
[----:B------:R-:W-:Y:S01]  /*abe0*/  STG.E.U8 desc[UR36][R2.64], R5 ;  /* 0x0000000502007986 */ /* 0x000fe2000c101124 */
[----:B------:R-:W-:Y:S05]  /*abf0*/  EXIT ;  /* 0x000000000000794d */ /* 0x000fea0003800000 */
.L_x_15588:
        /* <DEDUP_REMOVED lines=12> */
.L_x_15594:
[----:B------:R-:W-:Y:S01]  /*acc0*/  IMAD.MOV.U32 R0, RZ, RZ, 0x7f ;  /* 0x0000007fff007424 */ /* 0x000fe200078e00ff */
[----:B------:R-:W-:-:S04]  /*acd0*/  ISETP.GT.U32.AND P0, PT, R4, 0x7f800000, PT ;  /* 0x7f8000000400780c */ /* 0x000fc80003f04070 */
[----:B------:R-:W-:-:S09]  /*ace0*/  SEL R0, R0, 0x7c, P0 ;  /* 0x0000007c00007807 */ /* 0x000fd20000000000 */
.L_x_15595:
[----:B------:R-:W-:Y:S05]  /*acf0*/  BSYNC.RECONVERGENT B0 ;  /* 0x0000000000007941 */ /* 0x000fea0003800200 */
.L_x_15593:
[----:B------:R-:W-:-:S04]  /*ad00*/  SHF.R.U32.HI R5, RZ, 0x18, R5 ;  /* 0x00000018ff057819 */ /* 0x000fc80000011605 */
[----:B------:R-:W-:-:S05]  /*ad10*/  LOP3.LUT R5, R0, 0x80, R5, 0xf8, !PT ;  /* 0x0000008000057812 */ /* 0x000fca00078ef805 */
[----:B------:R-:W-:Y:S01]  /*ad20*/  STG.E.U8 desc[UR36][R2.64], R5 ;  /* 0x0000000502007986 */ /* 0x000fe2000c101124 */
[----:B------:R-:W-:Y:S05]  /*ad30*/  EXIT ;  /* 0x000000000000794d */ /* 0x000fea0003800000 */
.L_x_15587:
[----:B------:R-:W-:-:S04]  /*ad40*/  I2FP.F32.S32 R0, R16 ;  /* 0x0000001000007245 */ /* 0x000fc80000201400 */
[----:B------:R-:W-:-:S05]  /*ad50*/  F2FP.BF16.F32.PACK_AB R0, RZ, R0 ;  /* 0x00000000ff00723e */ /* 0x000fca00000010ff */
[----:B------:R-:W-:Y:S01]  /*ad60*/  STG.E.U16 desc[UR36][R2.64], R0 ;  /* 0x0000000002007986 */ /* 0x000fe2000c101524 */
[----:B------:R-:W-:Y:S05]  /*ad70*/  EXIT ;  /* 0x000000000000794d */ /* 0x000fea0003800000 */
.L_x_15596:
        /* <DEDUP_REMOVED lines=16> */
.L_x_21182:


//--------------------- .text._ZN2at6native18elementwise_kernelILi128ELi2EZNS0_22gpu_kernel_impl_nocastINS0_13BinaryFunctorIiiiZZZNS0_18lshift_kernel_cudaERNS_18TensorIteratorBaseEENKUlvE_clEvENKUlvE1_clEvEUliiE_EEEEvS5_RKT_EUliE_EEviT1_ --------------------------
	.section	.text._ZN2at6native18elementwise_kernelILi128ELi2EZNS0_22gpu_kernel_impl_nocastINS0_13BinaryFunctorIiiiZZZNS0_18lshift_kernel_cudaERNS_18TensorIteratorBaseEENKUlvE_clEvENKUlvE1_clEvEUliiE_EEEEvS5_RKT_EUliE_EEviT1_,"ax",@progbits
	.align	128
        .global         _ZN2at6native18elementwise_kernelILi128ELi2EZNS0_22gpu_kernel_impl_nocastINS0_13BinaryFunctorIiiiZZZNS0_18lshift_kernel_cudaERNS_18TensorIteratorBaseEENKUlvE_clEvENKUlvE1_clEvEUliiE_EEEEvS5_RKT_EUliE_EEviT1_
        .type           _ZN2at6native18elementwise_kernelILi128ELi2EZNS0_22gpu_kernel_impl_nocastINS0_13BinaryFunctorIiiiZZZNS0_18lshift_kernel_cudaERNS_18TensorIteratorBaseEENKUlvE_clEvENKUlvE1_clEvEUliiE_EEEEvS5_RKT_EUliE_EEviT1_,@function
        .size           _ZN2at6native18elementwise_kernelILi128ELi2EZNS0_22gpu_kernel_impl_nocastINS0_13BinaryFunctorIiiiZZZNS0_18lshift_kernel_cudaERNS_18TensorIteratorBaseEENKUlvE_clEvENKUlvE1_clEvEUliiE_EEEEvS5_RKT_EUliE_EEviT1_,(.L_x_21183 - _ZN2at6native18elementwise_kernelILi128ELi2EZNS0_22gpu_kernel_impl_nocastINS0_13BinaryFunctorIiiiZZZNS0_18lshift_kernel_cudaERNS_18TensorIteratorBaseEENKUlvE_clEvENKUlvE1_clEvEUliiE_EEEEvS5_RKT_EUliE_EEviT1_)
        .other          _ZN2at6native18elementwise_kernelILi128ELi2EZNS0_22gpu_kernel_impl_nocastINS0_13BinaryFunctorIiiiZZZNS0_18lshift_kernel_cudaERNS_18TensorIteratorBaseEENKUlvE_clEvENKUlvE1_clEvEUliiE_EEEEvS5_RKT_EUliE_EEviT1_,@"STO_CUDA_ENTRY STV_DEFAULT"
_ZN2at6native18elementwise_kernelILi128ELi2EZNS0_22gpu_kernel_impl_nocastINS0_13BinaryFunctorIiiiZZZNS0_18lshift_kernel_cudaERNS_18TensorIteratorBaseEENKUlvE_clEvENKUlvE1_clEvEUliiE_EEEEvS5_RKT_EUliE_EEviT1_:
.text._ZN2at6native18elementwise_kernelILi128ELi2EZNS0_22gpu_kernel_impl_nocastINS0_13BinaryFunctorIiiiZZZNS0_18lshift_kernel_cudaERNS_18TensorIteratorBaseEENKUlvE_clEvENKUlvE1_clEvEUliiE_EEEEvS5_RKT_EUliE_EEviT1_:
        /* <DEDUP_REMOVED lines=19> */
[----:B--2---:R-:W-:Y:S02]  /*0130*/  ISETP.GT.U32.AND P0, PT, R7, 0x1f, PT ;  /* 0x0000001f0700780c */ /* 0x004fe40003f04070 */
[----:B---3--:R-:W-:-:S04]  /*0140*/  SHF.L.U32 R0, R4, R7, RZ ;  /* 0x0000000704007219 */ /* 0x008fc800000006ff */
[----:B------:R-:W-:-:S05]  /*0150*/  SEL R11, R0, RZ, !P0 ;  /* 0x000000ff000b7207 */ /* 0x000fca0004000000 */
[----:B0-----:R0:W-:Y:S02]  /*0160*/  STG.E desc[UR6][R8.64], R11 ;  /* 0x0000000b08007986 */ /* 0x0011e4000c101906 */
.L_x_15599:
[----:B------:R-:W-:Y:S05]  /*0170*/  BSYNC.RECONVERGENT B0 ;  /* 0x0000000000007941 */ /* 0x000fea0003800200 */
.L_x_15598:
[----:B------:R-:W-:-:S13]  /*0180*/  ISETP.GE.AND P0, PT, R3, UR4, PT ;  /* 0x0000000403007c0c */ /* 0x000fda000bf06270 */
[----:B------:R-:W-:Y:S05]  /*0190*/  @P0 EXIT ;  /* 0x000000000000094d */ /* 0x000fea0003800000 */
[----:B------:R-:W1:Y:S08]  /*01a0*/  LDC.64 R4, c[0x0][0x5f8] ;  /* 0x00017e00ff047b82 */ /* 0x000e700000000a00 */
[----:B------:R-:W2:Y:S01]  /*01b0*/  LDC.64 R2, c[0x0][0x5f0] ;  /* 0x00017c00ff027b82 */ /* 0x000ea20000000a00 */
[----:B-1----:R-:W3:Y:S04]  /*01c0*/  LDG.E R5, desc[UR6][R4.64] ;  /* 0x0000000604057981 */ /* 0x002ee8000c1e1900 */
[----:B--2---:R-:W2:Y:S03]  /*01d0*/  LDG.E R2, desc[UR6][R2.64] ;  /* 0x0000000602027981 */ /* 0x004ea6000c1e1900 */
[----:B------:R-:W1:Y:S01]  /*01e0*/  LDC.64 R6, c[0x0][0x5e8] ;  /* 0x00017a00ff067b82 */ /* 0x000e620000000a00 */
[----:B---3--:R-:W-:-:S02]  /*01f0*/  ISETP.GT.U32.AND P0, PT, R5, 0x1f, PT ;  /* 0x0000001f0500780c */ /* 0x008fc40003f04070 */
[----:B--2---:R-:W-:-:S04]  /*0200*/  SHF.L.U32 R0, R2, R5, RZ ;  /* 0x0000000502007219 */ /* 0x004fc800000006ff */
[----:B0-----:R-:W-:-:S05]  /*0210*/  SEL R9, R0, RZ, !P0 ;  /* 0x000000ff00097207 */ /* 0x001fca0004000000 */
[----:B-1----:R-:W-:Y:S01]  /*0220*/  STG.E desc[UR6][R6.64], R9 ;  /* 0x0000000906007986 */ /* 0x002fe2000c101906 */
[----:B------:R-:W-:Y:S05]  /*0230*/  EXIT ;  /* 0x000000000000794d */ /* 0x000fea0003800000 */
.L_x_15597:
        /* <DEDUP_REMOVED lines=355> */
.L_x_15602:
[----:B------:R-:W0:Y:S02]  /*1870*/  LDCU.128 UR8, c[0x0][0x5f0] ;  /* 0x0000be00ff0877ac */ /* 0x000e240008000c00 */
[----:B0-----:R-:W-:Y:S02]  /*1880*/  IADD3 R8, P1, PT, R4, UR10, RZ ;  /* 0x0000000a04087c10 */ /* 0x001fe4000ff3e0ff */
[----:B------:R-:W-:Y:S02]  /*1890*/  IADD3 R6, P0, PT, R6, UR8, RZ ;  /* 0x0000000806067c10 */ /* 0x000fe4000ff1e0ff */
[----:B------:R-:W-:Y:S02]  /*18a0*/  IADD3.X R9, PT, PT, RZ, UR11, RZ, P1, !PT ;  /* 0x0000000bff097c10 */ /* 0x000fe40008ffe4ff */
[----:B------:R-:W-:Y:S01]  /*18b0*/  IADD3.X R7, PT, PT, RZ, UR9, RZ, P0, !PT ;  /* 0x00000009ff077c10 */ /* 0x000fe200087fe4ff */
[----:B------:R-:W0:Y:S03]  /*18c0*/  LDCU.64 UR8, c[0x0][0x5e8] ;  /* 0x0000bd00ff0877ac */ /* 0x000e260008000a00 */
[----:B------:R-:W2:Y:S04]  /*18d0*/  LDG.E R9, desc[UR6][R8.64] ;  /* 0x0000000608097981 */ /* 0x000ea8000c1e1900 */
[----:B------:R-:W3:Y:S01]  /*18e0*/  LDG.E R6, desc[UR6][R6.64] ;  /* 0x0000000606067981 */ /* 0x000ee2000c1e1900 */
[----:B------:R-:W-:-:S02]  /*18f0*/  IADD3 R3, PT, PT, R3, 0x80, RZ ;  /* 0x0000008003037810 */ /* 0x000fc40007ffe0ff */
[----:B0-----:R-:W-:-:S04]  /*1900*/  IADD3 R4, P1, PT, R5, UR8, RZ ;  /* 0x0000000805047c10 */ /* 0x001fc8000ff3e0ff */
[----:B------:R-:W-:Y:S02]  /*1910*/  IADD3.X R5, PT, PT, RZ, UR9, RZ, P1, !PT ;  /* 0x00000009ff057c10 */ /* 0x000fe40008ffe4ff */
[----:B--2---:R-:W-:Y:S02]  /*1920*/  ISETP.GT.U32.AND P0, PT, R9, 0x1f, PT ;  /* 0x0000001f0900780c */ /* 0x004fe40003f04070 */
[----:B---3--:R-:W-:-:S04]  /*1930*/  SHF.L.U32 R10, R6, R9, RZ ;  /* 0x00000009060a7219 */ /* 0x008fc800000006ff */
[----:B------:R-:W-:-:S05]  /*1940*/  SEL R11, R10, RZ, !P0 ;  /* 0x000000ff0a0b7207 */ /* 0x000fca0004000000 */
[----:B------:R0:W-:Y:S02]  /*1950*/  STG.E desc[UR6][R4.64], R11 ;  /* 0x0000000b04007986 */ /* 0x0001e4000c101906 */
.L_x_15601:
[----:B------:R-:W-:Y:S05]  /*1960*/  BSYNC.RECONVERGENT B0 ;  /* 0x0000000000007941 */ /* 0x000fea0003800200 */
.L_x_15600:
        /* <DEDUP_REMOVED lines=350> */
.L_x_15603:
[----:B------:R-:W0:Y:S01]  /*2f50*/  LDCU.128 UR8, c[0x0][0x5f0] ;  /* 0x0000be00ff0877ac */ /* 0x000e220008000c00 */
[----:B------:R-:W1:Y:S01]  /*2f60*/  LDCU.64 UR4, c[0x0][0x5e8] ;  /* 0x0000bd00ff0477ac */ /* 0x000e620008000a00 */
[----:B0-----:R-:W-:Y:S02]  /*2f70*/  IADD3 R6, P1, PT, R2, UR10, RZ ;  /* 0x0000000a02067c10 */ /* 0x001fe4000ff3e0ff */
[----:B------:R-:W-:Y:S02]  /*2f80*/  IADD3 R4, P0, PT, R4, UR8, RZ ;  /* 0x0000000804047c10 */ /* 0x000fe4000ff1e0ff */
[----:B------:R-:W-:Y:S02]  /*2f90*/  IADD3.X R7, PT, PT, RZ, UR11, RZ, P1, !PT ;  /* 0x0000000bff077c10 */ /* 0x000fe40008ffe4ff */
[----:B------:R-:W-:-:S04]  /*2fa0*/  IADD3.X R5, PT, PT, RZ, UR9, RZ, P0, !PT ;  /* 0x00000009ff057c10 */ /* 0x000fc800087fe4ff */
[----:B------:R-:W2:Y:S04]  /*2fb0*/  LDG.E R7, desc[UR6][R6.64] ;  /* 0x0000000606077981 */ /* 0x000ea8000c1e1900 */
[----:B------:R-:W3:Y:S01]  /*2fc0*/  LDG.E R4, desc[UR6][R4.64] ;  /* 0x0000000604047981 */ /* 0x000ee2000c1e1900 */
[----:B-1----:R-:W-:-:S04]  /*2fd0*/  IADD3 R2, P1, PT, R3, UR4, RZ ;  /* 0x0000000403027c10 */ /* 0x002fc8000ff3e0ff */
[----:B------:R-:W-:Y:S02]  /*2fe0*/  IADD3.X R3, PT, PT, RZ, UR5, RZ, P1, !PT ;  /* 0x00000005ff037c10 */ /* 0x000fe40008ffe4ff */
[----:B--2---:R-:W-:Y:S02]  /*2ff0*/  ISETP.GT.U32.AND P0, PT, R7, 0x1f, PT ;  /* 0x0000001f0700780c */ /* 0x004fe40003f04070 */
[----:B---3--:R-:W-:-:S04]  /*3000*/  SHF.L.U32 R0, R4, R7, RZ ;  /* 0x0000000704007219 */ /* 0x008fc800000006ff */
[----:B------:R-:W-:-:S05]  /*3010*/  SEL R9, R0, RZ, !P0 ;  /* 0x000000ff00097207 */ /* 0x000fca0004000000 */
[----:B------:R-:W-:Y:S01]  /*3020*/  STG.E desc[UR6][R2.64], R9 ;  /* 0x0000000902007986 */ /* 0x000fe2000c101906 */
[----:B------:R-:W-:Y:S05]  /*3030*/  EXIT ;  /* 0x000000000000794d */ /* 0x000fea0003800000 */
.L_x_15604:
        /* <DEDUP_REMOVED lines=12> */
.L_x_21183:


//--------------------- .text._ZN2at6native27unrolled_elementwise_kernelINS0_13BinaryFunctorIiiiZZZNS0_18lshift_kernel_cudaERNS_18TensorIteratorBaseEENKUlvE_clEvENKUlvE1_clEvEUliiE_EESt5arrayIPcLm3EELi4E23TrivialOffsetCalculatorILi2EjESC_ILi1EjENS0_6memory15LoadWithoutCastENSF_16StoreWithoutCastEEEviT_T0_T2_T3_T4_T5_ --------------------------
	.section	.text._ZN2at6native27unrolled_elementwise_kernelINS0_13BinaryFunctorIiiiZZZNS0_18lshift_kernel_cudaERNS_18TensorIteratorBaseEENKUlvE_clEvENKUlvE1_clEvEUliiE_EESt5arrayIPcLm3EELi4E23TrivialOffsetCalculatorILi2EjESC_ILi1EjENS0_6memory15LoadWithoutCastENSF_16StoreWithoutCastEEEviT_T0_T2_T3_T4_T5_,"ax",@progbits
	.align	128
        .global         _ZN2at6native27unrolled_elementwise_kernelINS0_13BinaryFunctorIiiiZZZNS0_18lshift_kernel_cudaERNS_18TensorIteratorBaseEENKUlvE_clEvENKUlvE1_clEvEUliiE_EESt5arrayIPcLm3EELi4E23TrivialOffsetCalculatorILi2EjESC_ILi1EjENS0_6memory15LoadWithoutCastENSF_16StoreWithoutCastEEEviT_T0_T2_T3_T4_T5_
        .type           _ZN2at6native27unrolled_elementwise_kernelINS0_13BinaryFunctorIiiiZZZNS0_18lshift_kernel_cudaERNS_18TensorIteratorBaseEENKUlvE_clEvENKUlvE1_clEvEUliiE_EESt5arrayIPcLm3EELi4E23TrivialOffsetCalculatorILi2EjESC_ILi1EjENS0_6memory15LoadWithoutCastENSF_16StoreWithoutCastEEEviT_T0_T2_T3_T4_T5_,@function
        .size           _ZN2at6native27unrolled_elementwise_kernelINS0_13BinaryFunctorIiiiZZZNS0_18lshift_kernel_cudaERNS_18TensorIteratorBaseEENKUlvE_clEvENKUlvE1_clEvEUliiE_EESt5arrayIPcLm3EELi4E23TrivialOffsetCalculatorILi2EjESC_ILi1EjENS0_6memory15LoadWithoutCastENSF_16StoreWithoutCastEEEviT_T0_T2_T3_T4_T5_,(.L_x_21184 - _ZN2at6native27unrolled_elementwise_kernelINS0_13BinaryFunctorIiiiZZZNS0_18lshift_kernel_cudaERNS_18TensorIteratorBaseEENKUlvE_clEvENKUlvE1_clEvEUliiE_EESt5arrayIPcLm3EELi4E23TrivialOffsetCalculatorILi2EjESC_ILi1EjENS0_6memory15LoadWithoutCastENSF_16StoreWithoutCastEEEviT_T0_T2_T3_T4_T5_)
        .other          _ZN2at6native27unrolled_elementwise_kernelINS0_13BinaryFunctorIiiiZZZNS0_18lshift_kernel_cudaERNS_18TensorIteratorBaseEENKUlvE_clEvENKUlvE1_clEvEUliiE_EESt5arrayIPcLm3EELi4E23TrivialOffsetCalculatorILi2EjESC_ILi1EjENS0_6memory15LoadWithoutCastENSF_16StoreWithoutCastEEEviT_T0_T2_T3_T4_T5_,@"STO_CUDA_ENTRY STV_DEFAULT"
_ZN2at6native27unrolled_elementwise_kernelINS0_13BinaryFunctorIiiiZZZNS0_18lshift_kernel_cudaERNS_18TensorIteratorBaseEENKUlvE_clEvENKUlvE1_clEvEUliiE_EESt5arrayIPcLm3EELi4E23TrivialOffsetCalculatorILi2EjESC_ILi1EjENS0_6memory15LoadWithoutCastENSF_16StoreWithoutCastEEEviT_T0_T2_T3_T4_T5_:
.text._ZN2at6native27unrolled_elementwise_kernelINS0_13BinaryFunctorIiiiZZZNS0_18lshift_kernel_cudaERNS_18TensorIteratorBaseEENKUlvE_clEvENKUlvE1_clEvEUliiE_EESt5arrayIPcLm3EELi4E23TrivialOffsetCalculatorILi2EjESC_ILi1EjENS0_6memory15LoadWithoutCastENSF_16StoreWithoutCastEEEviT_T0_T2_T3_T4_T5_:
        /* <DEDUP_REMOVED lines=19> */
[----:B------:R-:W3:Y:S08]  /*0130*/  LDC.64 R12, c[0x0][0x390] ;  /* 0x0000e400ff0c7b82 */ /* 0x000ef00000000a00 */
[----:B------:R-:W3:Y:S01]  /*0140*/  LDC.64 R4, c[0x0][0x398] ;  /* 0x0000e600ff047b82 */ /* 0x000ee20000000a00 */
[----:B----4-:R-:W-:-:S02]  /*0150*/  @!P0 IMAD.WIDE.U32 R14, R27, 0x4, R14 ;  /* 0x000000041b0e8825 */ /* 0x010fc400078e000e */
[----:B------:R-:W-:Y:S01]  /*0160*/  @!P1 LEA R25, R0, R21, 0x9 ;  /* 0x0000001500199211 */ /* 0x000fe200078e48ff */
[----:B-1----:R1:W4:Y:S01]  /*0170*/  @!P0 LDG.E R20, desc[UR4][R16.64] ;  /* 0x0000000410148981 */ /* 0x002322000c1e1900 */
[----:B------:R-:W-:-:S05]  /*0180*/  @!P1 VIADD R21, R21, 0x80 ;  /* 0x0000008015159836 */ /* 0x000fca0000000000 */
[----:B------:R-:W-:-:S13]  /*0190*/  ISETP.GE.AND P3, PT, R21, R18, PT ;  /* 0x000000121500720c */ /* 0x000fda0003f66270 */
[----:B------:R-:W-:Y:S01]  /*01a0*/  @!P3 LEA R23, R0, R21, 0x9 ;  /* 0x000000150017b211 */ /* 0x000fe200078e48ff */
[----:B------:R-:W-:-:S05]  /*01b0*/  @!P3 VIADD R21, R21, 0x80 ;  /* 0x000000801515b836 */ /* 0x000fca0000000000 */
[----:B------:R-:W-:Y:S01]  /*01c0*/  ISETP.GE.AND P2, PT, R21, R18, PT ;  /* 0x000000121500720c */ /* 0x000fe20003f46270 */
[----:B------:R-:W-:Y:S02]  /*01d0*/  HFMA2 R27, -RZ, RZ, 0, 0 ;  /* 0x00000000ff1b7431 */ /* 0x000fe400000001ff */
[----:B-----5:R-:W-:Y:S01]  /*01e0*/  @!P1 IMAD.WIDE.U32 R8, R25, 0x4, R8 ;  /* 0x0000000419089825 */ /* 0x020fe200078e0008 */
[----:B-1----:R-:W-:-:S03]  /*01f0*/  CS2R R16, SRZ ;  /* 0x0000000000107805 */ /* 0x002fc6000001ff00 */
[----:B0-----:R-:W-:-:S06]  /*0200*/  @!P1 IMAD.WIDE.U32 R10, R25, 0x4, R10 ;  /* 0x00000004190a9825 */ /* 0x001fcc00078e000a */
[----:B------:R-:W-:Y:S01]  /*0210*/  @!P2 LEA R21, R0, R21, 0x9 ;  /* 0x000000150015a211 */ /* 0x000fe200078e48ff */
[----:B------:R0:W5:Y:S01]  /*0220*/  @!P0 LDG.E R27, desc[UR4][R14.64] ;  /* 0x000000040e1b8981 */ /* 0x000162000c1e1900 */
[----:B------:R-:W-:Y:S02]  /*0230*/  IMAD.MOV.U32 R25, RZ, RZ, RZ ;  /* 0x000000ffff197224 */ /* 0x000fe400078e00ff */
[----:B------:R-:W-:Y:S02]  /*0240*/  IMAD.MOV.U32 R22, RZ, RZ, RZ ;  /* 0x000000ffff167224 */ /* 0x000fe400078e00ff */
[C---:B--2---:R-:W-:Y:S02]  /*0250*/  @!P2 IMAD.WIDE.U32 R6, R21.reuse, 0x4, R6 ;  /* 0x000000041506a825 */ /* 0x044fe400078e0006 */
[----:B------:R-:W2:Y:S02]  /*0260*/  @!P1 LDG.E R25, desc[UR4][R8.64] ;  /* 0x0000000408199981 */ /* 0x000ea4000c1e1900 */
[----:B------:R-:W-:-:S02]  /*0270*/  @!P2 IMAD.WIDE.U32 R2, R21, 0x4, R2 ;  /* 0x000000041502a825 */ /* 0x000fc400078e0002 */
[----:B------:R-:W2:Y:S02]  /*0280*/  @!P1 LDG.E R22, desc[UR4][R10.64] ;  /* 0x000000040a169981 */ /* 0x000ea4000c1e1900 */
[----:B------:R-:W-:Y:S02]  /*0290*/  IMAD.MOV.U32 R21, RZ, RZ, RZ ;  /* 0x000000ffff157224 */ /* 0x000fe400078e00ff */
[----:B0-----:R-:W-:Y:S02]  /*02a0*/  IMAD.MOV.U32 R14, RZ, RZ, RZ ;  /* 0x000000ffff0e7224 */ /* 0x001fe400078e00ff */
[C---:B---3--:R-:W-:Y:S02]  /*02b0*/  @!P3 IMAD.WIDE.U32 R12, R23.reuse, 0x4, R12 ;  /* 0x00000004170cb825 */ /* 0x048fe400078e000c */
[----:B------:R-:W3:Y:S02]  /*02c0*/  @!P2 LDG.E R21, desc[UR4][R2.64] ;  /* 0x000000040215a981 */ /* 0x000ee4000c1e1900 */
[----:B------:R-:W-:-:S02]  /*02d0*/  @!P3 IMAD.WIDE.U32 R4, R23, 0x4, R4 ;  /* 0x000000041704b825 */ /* 0x000fc400078e0004 */
[----:B------:R-:W3:Y:S04]  /*02e0*/  @!P3 LDG.E R16, desc[UR4][R12.64] ;  /* 0x000000040c10b981 */ /* 0x000ee8000c1e1900 */
[----:B------:R0:W3:Y:S04]  /*02f0*/  @!P3 LDG.E R17, desc[UR4][R4.64] ;  /* 0x000000040411b981 */ /* 0x0000e8000c1e1900 */
[----:B------:R-:W3:Y:S01]  /*0300*/  @!P2 LDG.E R14, desc[UR4][R6.64] ;  /* 0x00000004060ea981 */ /* 0x000ee2000c1e1900 */
[----:B------:R-:W-:Y:S01]  /*0310*/  ISETP.GE.AND P4, PT, R19, R18, PT ;  /* 0x000000121300720c */ /* 0x000fe20003f86270 */
[----:B------:R-:W-:Y:S04]  /*0320*/  BSSY.RECONVERGENT B0, `(.L_x_15605) ;  /* 0x0000023000007945 */ /* 0x000fe80003800200 */
[----:B------:R-:W-:Y:S01]  /*0330*/  BSSY.RELIABLE B1, `(.L_x_15606) ;  /* 0x000001b000017945 */ /* 0x000fe20003800100 */
[----:B-----5:R-:W-:-:S02]  /*0340*/  ISETP.GT.U32.AND P0, PT, R27, 0x1f, PT ;  /* 0x0000001f1b00780c */ /* 0x020fc40003f04070 */
[----:B----4-:R-:W-:-:S04]  /*0350*/  SHF.L.U32 R20, R20, R27, RZ ;  /* 0x0000001b14147219 */ /* 0x010fc800000006ff */
[----:B0-----:R-:W-:Y:S02]  /*0360*/  SEL R5, R20, RZ, !P0 ;  /* 0x000000ff14057207 */ /* 0x001fe40004000000 */
[----:B--2---:R-:W-:Y:S02]  /*0370*/  ISETP.GT.U32.AND P1, PT, R22, 0x1f, PT ;  /* 0x0000001f1600780c */ /* 0x004fe40003f24070 */
[----:B------:R-:W-:Y:S02]  /*0380*/  SHF.L.U32 R25, R25, R22, RZ ;  /* 0x0000001619197219 */ /* 0x000fe400000006ff */
[----:B---3--:R-:W-:Y:S02]  /*0390*/  ISETP.GT.U32.AND P3, PT, R21, 0x1f, PT ;  /* 0x0000001f1500780c */ /* 0x008fe40003f64070 */
[----:B------:R-:W-:Y:S02]  /*03a0*/  SEL R25, R25, RZ, !P1 ;  /* 0x000000ff19197207 */ /* 0x000fe40004800000 */
[----:B------:R-:W-:-:S02]  /*03b0*/  ISETP.GT.U32.AND P2, PT, R17, 0x1f, PT ;  /* 0x0000001f1100780c */ /* 0x000fc40003f44070 */
[----:B------:R-:W-:Y:S02]  /*03c0*/  SHF.L.U32 R16, R16, R17, RZ ;  /* 0x0000001110107219 */ /* 0x000fe400000006ff */
[----:B------:R-:W-:Y:S02]  /*03d0*/  SHF.L.U32 R14, R14, R21, RZ ;  /* 0x000000150e0e7219 */ /* 0x000fe400000006ff */
[----:B------:R-:W-:Y:S02]  /*03e0*/  SEL R7, R16, RZ, !P2 ;  /* 0x000000ff10077207 */ /* 0x000fe40005000000 */
[----:B------:R-:W-:Y:S01]  /*03f0*/  SEL R9, R14, RZ, !P3 ;  /* 0x000000ff0e097207 */ /* 0x000fe20005800000 */
        /* <DEDUP_REMOVED lines=14> */
.L_x_15607:
[----:B------:R-:W-:Y:S05]  /*04e0*/  BSYNC.RELIABLE B1 ;  /* 0x0000000000017941 */ /* 0x000fea0003800100 */
.L_x_15606:
[----:B------:R-:W-:-:S13]  /*04f0*/  ISETP.GE.AND P0, PT, R19, R18, PT ;  /* 0x000000121300720c */ /* 0x000fda0003f06270 */
[----:B0-----:R-:W0:Y:S01]  /*0500*/  @!P0 LDC.64 R2, c[0x0][0x388] ;  /* 0x0000e200ff028b82 */ /* 0x001e220000000a00 */
[----:B------:R-:W-:Y:S01]  /*0510*/  @!P0 LEA R5, R0, R19, 0x9 ;  /* 0x0000001300058211 */ /* 0x000fe200078e48ff */
[----:B------:R-:W-:-:S04]  /*0520*/  @!P0 VIADD R19, R19, 0x80 ;  /* 0x0000008013138836 */ /* 0x000fc80000000000 */
[----:B0-----:R-:W-:-:S05]  /*0530*/  @!P0 IMAD.WIDE.U32 R2, R5, 0x4, R2 ;  /* 0x0000000405028825 */ /* 0x001fca00078e0002 */
[----:B------:R1:W-:Y:S02]  /*0540*/  @!P0 STG.E desc[UR4][R2.64], R7 ;  /* 0x0000000702008986 */ /* 0x0003e4000c101904 */
.L_x_15608:
[----:B------:R-:W-:Y:S05]  /*0550*/  BSYNC.RECONVERGENT B0 ;  /* 0x0000000000007941 */ /* 0x000fea0003800200 */
.L_x_15605:
        /* <DEDUP_REMOVED lines=8> */
.L_x_15609:
        /* <DEDUP_REMOVED lines=10> */
.L_x_21184:


//--------------------- .text._ZN2at6native29vectorized_elementwise_kernelILi2ENS0_13BinaryFunctorIiiiZZZNS0_18lshift_kernel_cudaERNS_18TensorIteratorBaseEENKUlvE_clEvENKUlvE1_clEvEUliiE_EESt5arrayIPcLm3EEEEviT0_T1_ --------------------------
	.section	.text._ZN2at6native29vectorized_elementwise_kernelILi2ENS0_13BinaryFunctorIiiiZZZNS0_18lshift_kernel_cudaERNS_18TensorIteratorBaseEENKUlvE_clEvENKUlvE1_clEvEUliiE_EESt5arrayIPcLm3EEEEviT0_T1_,"ax",@progbits
	.align	128
        .global         _ZN2at6native29vectorized_elementwise_kernelILi2ENS0_13BinaryFunctorIiiiZZZNS0_18lshift_kernel_cudaERNS_18TensorIteratorBaseEENKUlvE_clEvENKUlvE1_clEvEUliiE_EESt5arrayIPcLm3EEEEviT0_T1_
        .type           _ZN2at6native29vectorized_elementwise_kernelILi2ENS0_13BinaryFunctorIiiiZZZNS0_18lshift_kernel_cudaERNS_18TensorIteratorBaseEENKUlvE_clEvENKUlvE1_clEvEUliiE_EESt5arrayIPcLm3EEEEviT0_T1_,@function
        .size           _ZN2at6native29vectorized_elementwise_kernelILi2ENS0_13BinaryFunctorIiiiZZZNS0_18lshift_kernel_cudaERNS_18TensorIteratorBaseEENKUlvE_clEvENKUlvE1_clEvEUliiE_EESt5arrayIPcLm3EEEEviT0_T1_,(.L_x_21185 - _ZN2at6native29vectorized_elementwise_kernelILi2ENS0_13BinaryFunctorIiiiZZZNS0_18lshift_kernel_cudaERNS_18TensorIteratorBaseEENKUlvE_clEvENKUlvE1_clEvEUliiE_EESt5arrayIPcLm3EEEEviT0_T1_)
        .other          _ZN2at6native29vectorized_elementwise_kernelILi2ENS0_13BinaryFunctorIiiiZZZNS0_18lshift_kernel_cudaERNS_18TensorIteratorBaseEENKUlvE_clEvENKUlvE1_clEvEUliiE_EESt5arrayIPcLm3EEEEviT0_T1_,@"STO_CUDA_ENTRY STV_DEFAULT"
_ZN2at6native29vectorized_elementwise_kernelILi2ENS0_13BinaryFunctorIiiiZZZNS0_18lshift_kernel_cudaERNS_18TensorIteratorBaseEENKUlvE_clEvENKUlvE1_clEvEUliiE_EESt5arrayIPcLm3EEEEviT0_T1_:
.text._ZN2at6native29vectorized_elementwise_kernelILi2ENS0_13BinaryFunctorIiiiZZZNS0_18lshift_kernel_cudaERNS_18TensorIteratorBaseEENKUlvE_clEvENKUlvE1_clEvEUliiE_EESt5arrayIPcLm3EEEEviT0_T1_:
        /* <DEDUP_REMOVED lines=24> */
[----:B------:R-:W-:Y:S01]  /*0180*/  CS2R R8, SRZ ;  /* 0x0000000000087805 */ /* 0x000fe2000001ff00 */
[----:B------:R2:W5:Y:S03]  /*0190*/  @!P0 LDG.E R11, desc[UR4][R14.64] ;  /* 0x000000040e0b8981 */ /* 0x000566000c1e1900 */
[----:B------:R-:W1:Y:S02]  /*01a0*/  LDC.64 R28, c[0x0][0x390] ;  /* 0x0000e400ff1c7b82 */ /* 0x000e640000000a00 */
[----:B------:R0:W5:Y:S01]  /*01b0*/  @!P0 LDG.E R8, desc[UR4][R20.64] ;  /* 0x0000000414088981 */ /* 0x000162000c1e1900 */
[----:B------:R-:W-:-:S02]  /*01c0*/  @!P1 IMAD.IADD R17, R0, 0x1, R5 ;  /* 0x0000000100119824 */ /* 0x000fc400078e0205 */
[----:B------:R-:W-:-:S03]  /*01d0*/  @!P1 VIADD R5, R5, 0x80 ;  /* 0x0000008005059836 */ /* 0x000fc60000000000 */
[----:B--2---:R-:W2:Y:S02]  /*01e0*/  LDC.64 R14, c[0x0][0x390] ;  /* 0x0000e400ff0e7b82 */ /* 0x004ea40000000a00 */
[----:B------:R-:W-:-:S13]  /*01f0*/  ISETP.GE.U32.AND P2, PT, R5, R2, PT ;  /* 0x000000020500720c */ /* 0x000fda0003f46070 */
[----:B------:R-:W-:Y:S02]  /*0200*/  @!P2 IMAD.IADD R7, R0, 0x1, R5 ;  /* 0x000000010007a824 */ /* 0x000fe400078e0205 */
[----:B------:R-:W-:-:S05]  /*0210*/  @!P2 VIADD R5, R5, 0x80 ;  /* 0x000000800505a836 */ /* 0x000fca0000000000 */
[----:B------:R-:W-:Y:S01]  /*0220*/  ISETP.GE.U32.AND P3, PT, R5, R2, PT ;  /* 0x000000020500720c */ /* 0x000fe20003f66070 */
[----:B---3--:R-:W-:-:S12]  /*0230*/  @!P2 IMAD.WIDE.U32 R12, R7, 0x4, R12 ;  /* 0x00000004070ca825 */ /* 0x008fd800078e000c */
[----:B------:R-:W-:Y:S02]  /*0240*/  @!P3 IMAD.IADD R4, R0, 0x1, R5 ;  /* 0x000000010004b824 */ /* 0x000fe400078e0205 */
[----:B------:R-:W-:-:S05]  /*0250*/  @!P3 VIADD R5, R5, 0x80 ;  /* 0x000000800505b836 */ /* 0x000fca0000000000 */
[----:B------:R-:W-:Y:S01]  /*0260*/  ISETP.GE.U32.AND P0, PT, R5, R2, PT ;  /* 0x000000020500720c */ /* 0x000fe20003f06070 */
[----:B----4-:R-:W-:Y:S01]  /*0270*/  @!P2 IMAD.WIDE.U32 R26, R7, 0x4, R26 ;  /* 0x00000004071aa825 */ /* 0x010fe200078e001a */
[----:B------:R-:W-:-:S03]  /*0280*/  CS2R R6, SRZ ;  /* 0x0000000000067805 */ /* 0x000fc6000001ff00 */
[C---:B0-----:R-:W-:Y:S01]  /*0290*/  @!P1 IMAD.WIDE.U32 R18, R17.reuse, 0x4, R18 ;  /* 0x0000000411129825 */ /* 0x041fe200078e0012 */
[----:B------:R-:W-:Y:S01]  /*02a0*/  CS2R R20, SRZ ;  /* 0x0000000000147805 */ /* 0x000fe2000001ff00 */
[----:B------:R-:W3:Y:S02]  /*02b0*/  @!P2 LDG.E R9, desc[UR4][R26.64] ;  /* 0x000000041a09a981 */ /* 0x000ee4000c1e1900 */
[----:B-----5:R-:W-:Y:S02]  /*02c0*/  @!P1 IMAD.WIDE.U32 R22, R17, 0x4, R22 ;  /* 0x0000000411169825 */ /* 0x020fe400078e0016 */
[----:B------:R0:W4:Y:S01]  /*02d0*/  @!P1 LDG.E R7, desc[UR4][R18.64] ;  /* 0x0000000412079981 */ /* 0x000122000c1e1900 */
[----:B------:R-:W5:Y:S03]  /*02e0*/  LDC.64 R16, c[0x0][0x398] ;  /* 0x0000e600ff107b82 */ /* 0x000f660000000a00 */
[----:B------:R1:W3:Y:S04]  /*02f0*/  @!P1 LDG.E R6, desc[UR4][R22.64] ;  /* 0x0000000416069981 */ /* 0x0002e8000c1e1900 */
[----:B------:R2:W3:Y:S01]  /*0300*/  @!P2 LDG.E R20, desc[UR4][R12.64] ;  /* 0x000000040c14a981 */ /* 0x0004e2000c1e1900 */
[----:B0-----:R-:W-:-:S02]  /*0310*/  @!P0 IMAD.IADD R19, R0, 0x1, R5 ;  /* 0x0000000100138824 */ /* 0x001fc400078e0205 */
[----:B------:R-:W-:Y:S01]  /*0320*/  @!P0 VIADD R5, R5, 0x80 ;  /* 0x0000008005058836 */ /* 0x000fe20000000000 */
[----:B-1----:R-:W0:Y:S04]  /*0330*/  LDC.64 R22, c[0x0][0x398] ;  /* 0x0000e600ff167b82 */ /* 0x002e280000000a00 */
[----:B------:R-:W-:-:S04]  /*0340*/  ISETP.GE.U32.AND P1, PT, R5, R2, PT ;  /* 0x000000020500720c */ /* 0x000fc80003f26070 */
[----:B--2---:R-:W1:Y:S01]  /*0350*/  LDC.64 R12, c[0x0][0x398] ;  /* 0x0000e600ff0c7b82 */ /* 0x004e620000000a00 */
[----:B------:R-:W-:-:S04]  /*0360*/  @!P3 IMAD.WIDE.U32 R24, R4, 0x4, R24 ;  /* 0x000000040418b825 */ /* 0x000fc800078e0018 */
[----:B-----5:R-:W-:Y:S01]  /*0370*/  @!P3 IMAD.WIDE.U32 R16, R4, 0x4, R16 ;  /* 0x000000040410b825 */ /* 0x020fe200078e0010 */
[----:B------:R2:W5:Y:S03]  /*0380*/  @!P3 LDG.E R21, desc[UR4][R24.64] ;  /* 0x000000041815b981 */ /* 0x000566000c1e1900 */
[----:B------:R-:W-:Y:S02]  /*0390*/  @!P1 IMAD.IADD R27, R0, 0x1, R5 ;  /* 0x00000001001b9824 */ /* 0x000fe400078e0205 */
[----:B------:R-:W-:-:S05]  /*03a0*/  @!P1 VIADD R5, R5, 0x80 ;  /* 0x0000008005059836 */ /* 0x000fca0000000000 */
[----:B------:R-:W-:Y:S01]  /*03b0*/  ISETP.GE.U32.AND P2, PT, R5, R2, PT ;  /* 0x000000020500720c */ /* 0x000fe20003f46070 */
[----:B------:R-:W-:Y:S01]  /*03c0*/  IMAD.MOV.U32 R4, RZ, RZ, RZ ;  /* 0x000000ffff047224 */ /* 0x000fe200078e00ff */
[----:B--2---:R-:W-:Y:S01]  /*03d0*/  CS2R R24, SRZ ;  /* 0x0000000000187805 */ /* 0x004fe2000001ff00 */
[----:B------:R-:W-:-:S04]  /*03e0*/  @!P1 IMAD.WIDE.U32 R28, R27, 0x4, R28 ;  /* 0x000000041b1c9825 */ /* 0x000fc800078e001c */
[----:B0-----:R-:W-:Y:S01]  /*03f0*/  @!P1 IMAD.WIDE.U32 R22, R27, 0x4, R22 ;  /* 0x000000041b169825 */ /* 0x001fe200078e0016 */
[----:B------:R-:W-:Y:S01]  /*0400*/  CS2R R26, SRZ ;  /* 0x00000000001a7805 */ /* 0x000fe2000001ff00 */
[----:B------:R0:W2:Y:S02]  /*0410*/  @!P3 LDG.E R4, desc[UR4][R16.64] ;  /* 0x000000041004b981 */ /* 0x0000a4000c1e1900 */
[C---:B------:R-:W-:Y:S02]  /*0420*/  @!P0 IMAD.WIDE.U32 R14, R19.reuse, 0x4, R14 ;  /* 0x00000004130e8825 */ /* 0x040fe400078e000e */
[----:B------:R-:W5:Y:S02]  /*0430*/  @!P1 LDG.E R24, desc[UR4][R28.64] ;  /* 0x000000041c189981 */ /* 0x000f64000c1e1900 */
[----:B-1----:R-:W-:Y:S02]  /*0440*/  @!P0 IMAD.WIDE.U32 R12, R19, 0x4, R12 ;  /* 0x00000004130c8825 */ /* 0x002fe400078e000c */
[----:B------:R-:W5:Y:S01]  /*0450*/  @!P0 LDG.E R10, desc[UR4][R14.64] ;  /* 0x000000040e0a8981 */ /* 0x000f62000c1e1900 */
[----:B------:R-:W1:Y:S03]  /*0460*/  LDC.64 R18, c[0x0][0x398] ;  /* 0x0000e600ff127b82 */ /* 0x000e660000000a00 */
[----:B------:R0:W5:Y:S04]  /*0470*/  @!P0 LDG.E R25, desc[UR4][R12.64] ;  /* 0x000000040c198981 */ /* 0x000168000c1e1900 */
[----:B------:R0:W5:Y:S02]  /*0480*/  @!P1 LDG.E R27, desc[UR4][R22.64] ;  /* 0x00000004161b9981 */ /* 0x000164000c1e1900 */
[----:B0-----:R-:W0:Y:S08]  /*0490*/  LDC.64 R16, c[0x0][0x390] ;  /* 0x0000e400ff107b82 */ /* 0x001e300000000a00 */
[----:B------:R-:W0:Y:S01]  /*04a0*/  LDC.64 R12, c[0x0][0x390] ;  /* 0x0000e400ff0c7b82 */ /* 0x000e220000000a00 */
[----:B------:R-:W-:-:S02]  /*04b0*/  @!P2 IMAD.IADD R23, R0, 0x1, R5 ;  /* 0x000000010017a824 */ /* 0x000fc400078e0205 */
[----:B------:R-:W-:-:S05]  /*04c0*/  @!P2 VIADD R5, R5, 0x80 ;  /* 0x000000800505a836 */ /* 0x000fca0000000000 */
[----:B------:R-:W0:Y:S01]  /*04d0*/  LDC.64 R14, c[0x0][0x398] ;  /* 0x0000e600ff0e7b82 */ /* 0x000e220000000a00 */
[----:B------:R-:W-:Y:S01]  /*04e0*/  ISETP.GE.U32.AND P0, PT, R5, R2, PT ;  /* 0x000000020500720c */ /* 0x000fe20003f06070 */
[----:B-1----:R-:W-:-:S05]  /*04f0*/  @!P2 IMAD.WIDE.U32 R18, R23, 0x4, R18 ;  /* 0x000000041712a825 */ /* 0x002fca00078e0012 */
[----:B------:R-:W5:Y:S01]  /*0500*/  @!P2 LDG.E R26, desc[UR4][R18.64] ;  /* 0x00000004121aa981 */ /* 0x000f62000c1e1900 */
[----:B0-----:R-:W-:Y:S01]  /*0510*/  @!P2 IMAD.WIDE.U32 R16, R23, 0x4, R16 ;  /* 0x000000041710a825 */ /* 0x001fe200078e0010 */
[----:B------:R-:W-:-:S05]  /*0520*/  CS2R R22, SRZ ;  /* 0x0000000000167805 */ /* 0x000fca000001ff00 */
[----:B------:R-:W-:Y:S01]  /*0530*/  @!P0 IMAD.IADD R5, R0, 0x1, R5 ;  /* 0x0000000100058824 */ /* 0x000fe200078e0205 */
[----:B------:R-:W5:Y:S03]  /*0540*/  @!P2 LDG.E R23, desc[UR4][R16.64] ;  /* 0x000000041017a981 */ /* 0x000f66000c1e1900 */
[----:B------:R-:W-:-:S05]  /*0550*/  @!P0 IMAD.WIDE.U32 R12, R5, 0x4, R12 ;  /* 0x00000004050c8825 */ /* 0x000fca00078e000c */
[----:B------:R0:W5:Y:S01]  /*0560*/  @!P0 LDG.E R22, desc[UR4][R12.64] ;  /* 0x000000040c168981 */ /* 0x000162000c1e1900 */
[----:B------:R-:W-:-:S04]  /*0570*/  @!P0 IMAD.WIDE.U32 R14, R5, 0x4, R14 ;  /* 0x00000004050e8825 */ /* 0x000fc800078e000e */
[----:B------:R-:W-:-:S06]  /*0580*/  IMAD.MOV.U32 R5, RZ, RZ, RZ ;  /* 0x000000ffff057224 */ /* 0x000fcc00078e00ff */
[----:B------:R1:W5:Y:S01]  /*0590*/  @!P0 LDG.E R5, desc[UR4][R14.64] ;  /* 0x000000040e058981 */ /* 0x000362000c1e1900 */
[----:B------:R-:W-:Y:S04]  /*05a0*/  BSSY.RECONVERGENT B0, `(.L_x_15611) ;  /* 0x000004c000007945 */ /* 0x000fe80003800200 */
[----:B------:R-:W-:Y:S01]  /*05b0*/  BSSY.RELIABLE B1, `(.L_x_15612) ;  /* 0x0000044000017945 */ /* 0x000fe20003800100 */
[----:B------:R-:W-:Y:S02]  /*05c0*/  ISETP.GT.U32.AND P5, PT, R8, 0x1f, PT ;  /* 0x0000001f0800780c */ /* 0x000fe40003fa4070 */
[----:B------:R-:W-:-:S04]  /*05d0*/  SHF.L.U32 R11, R11, R8, RZ ;  /* 0x000000080b0b7219 */ /* 0x000fc800000006ff */
[----:B0-----:R-:W-:Y:S02]  /*05e0*/  SEL R13, R11, RZ, !P5 ;  /* 0x000000ff0b0d7207 */ /* 0x001fe40006800000 */
[----:B----4-:R-:W-:Y:S02]  /*05f0*/  ISETP.GT.U32.AND P0, PT, R7, 0x1f, PT ;  /* 0x0000001f0700780c */ /* 0x010fe40003f04070 */
[----:B---3--:R-:W-:-:S04]  /*0600*/  SHF.L.U32 R6, R6, R7, RZ ;  /* 0x0000000706067219 */ /* 0x008fc800000006ff */
[----:B-1----:R-:W-:Y:S02]  /*0610*/  SEL R15, R6, RZ, !P0 ;  /* 0x000000ff060f7207 */ /* 0x002fe40004000000 */
[----:B------:R-:W-:Y:S02]  /*0620*/  ISETP.GE.U32.AND P0, PT, R3, R2, PT ;  /* 0x000000020300720c */ /* 0x000fe40003f06070 */
[----:B------:R-:W-:Y:S02]  /*0630*/  ISETP.GT.U32.AND P1, PT, R9, 0x1f, PT ;  /* 0x0000001f0900780c */ /* 0x000fe40003f24070 */
[----:B------:R-:W-:-:S04]  /*0640*/  SHF.L.U32 R9, R20, R9, RZ ;  /* 0x0000000914097219 */ /* 0x000fc800000006ff */
[----:B------:R-:W-:Y:S02]  /*0650*/  SEL R9, R9, RZ, !P1 ;  /* 0x000000ff09097207 */ /* 0x000fe40004800000 */
[----:B--2---:R-:W-:Y:S02]  /*0660*/  ISETP.GT.U32.AND P2, PT, R4, 0x1f, PT ;  /* 0x0000001f0400780c */ /* 0x004fe40003f44070 */
[----:B-----5:R-:W-:-:S04]  /*0670*/  SHF.L.U32 R8, R21, R4, RZ ;  /* 0x0000000415087219 */ /* 0x020fc800000006ff */
[----:B------:R-:W-:Y:S02]  /*0680*/  SEL R8, R8, RZ, !P2 ;  /* 0x000000ff08087207 */ /* 0x000fe40005000000 */
[----:B------:R-:W-:Y:S02]  /*0690*/  ISETP.GT.U32.AND P3, PT, R25, 0x1f, PT ;  /* 0x0000001f1900780c */ /* 0x000fe40003f64070 */
[----:B------:R-:W-:Y:S02]  /*06a0*/  SHF.L.U32 R7, R10, R25, RZ ;  /* 0x000000190a077219 */ /* 0x000fe400000006ff */
[----:B------:R-:W-:Y:S02]  /*06b0*/  ISETP.GT.U32.AND P4, PT, R27, 0x1f, PT ;  /* 0x0000001f1b00780c */ /* 0x000fe40003f84070 */
[----:B------:R-:W-:Y:S02]  /*06c0*/  SHF.L.U32 R24, R24, R27, RZ ;  /* 0x0000001b18187219 */ /* 0x000fe400000006ff */
[----:B------:R-:W-:-:S02]  /*06d0*/  SEL R7, R7, RZ, !P3 ;  /* 0x000000ff07077207 */ /* 0x000fc40005800000 */
[----:B------:R-:W-:Y:S02]  /*06e0*/  SEL R6, R24, RZ, !P4 ;  /* 0x000000ff18067207 */ /* 0x000fe40006000000 */
[----:B------:R-:W-:Y:S02]  /*06f0*/  ISETP.GT.U32.AND P6, PT, R26, 0x1f, PT ;  /* 0x0000001f1a00780c */ /* 0x000fe40003fc4070 */
[----:B------:R-:W-:Y:S02]  /*0700*/  SHF.L.U32 R23, R23, R26, RZ ;  /* 0x0000001a17177219 */ /* 0x000fe400000006ff */
[----:B------:R-:W-:Y:S02]  /*0710*/  ISETP.GT.U32.AND P5, PT, R5, 0x1f, PT ;  /* 0x0000001f0500780c */ /* 0x000fe40003fa4070 */
[----:B------:R-:W-:Y:S02]  /*0720*/  SHF.L.U32 R4, R22, R5, RZ ;  /* 0x0000000516047219 */ /* 0x000fe400000006ff */
        /* <DEDUP_REMOVED lines=15> */
.L_x_15613:
[----:B------:R-:W-:-:S13]  /*0820*/  ISETP.GE.U32.AND P0, PT, R3, R2, PT ;  /* 0x000000020300720c */ /* 0x000fda0003f06070 */
[----:B------:R-:W-:Y:S05]  /*0830*/  @P0 BRA `(.L_x_15615) ;  /* 0x0000000000300947 */ /* 0x000fea0003800000 */
[----:B0-----:R-:W0:Y:S01]  /*0840*/  LDC.64 R10, c[0x0][0x388] ;  /* 0x0000e200ff0a7b82 */ /* 0x001e220000000a00 */
[----:B------:R-:W-:Y:S02]  /*0850*/  IMAD.IADD R13, R0, 0x1, R3 ;  /* 0x00000001000d7824 */ /* 0x000fe400078e0203 */
[----:B------:R-:W-:Y:S02]  /*0860*/  VIADD R3, R3, 0x80 ;  /* 0x0000008003037836 */ /* 0x000fe40000000000 */
[----:B0-----:R-:W-:-:S05]  /*0870*/  IMAD.WIDE.U32 R10, R13, 0x4, R10 ;  /* 0x000000040d0a7825 */ /* 0x001fca00078e000a */
[----:B------:R1:W-:Y:S02]  /*0880*/  STG.E desc[UR4][R10.64], R9 ;  /* 0x000000090a007986 */ /* 0x0003e4000c101904 */
.L_x_15614:
[----:B------:R-:W-:-:S13]  /*0890*/  ISETP.GE.U32.AND P0, PT, R3, R2, PT ;  /* 0x000000020300720c */ /* 0x000fda0003f06070 */
[----:B------:R-:W-:Y:S05]  /*08a0*/  @P0 BRA `(.L_x_15616) ;  /* 0x0000000000300947 */ /* 0x000fea0003800000 */
[----:B01----:R-:W0:Y:S01]  /*08b0*/  LDC.64 R10, c[0x0][0x388] ;  /* 0x0000e200ff0a7b82 */ /* 0x003e220000000a00 */
[----:B------:R-:W-:Y:S02]  /*08c0*/  IMAD.IADD R9, R0, 0x1, R3 ;  /* 0x0000000100097824 */ /* 0x000fe400078e0203 */
[----:B------:R-:W-:Y:S02]  /*08d0*/  VIADD R3, R3, 0x80 ;  /* 0x0000008003037836 */ /* 0x000fe40000000000 */
[----:B0-----:R-:W-:-:S05]  /*08e0*/  IMAD.WIDE.U32 R10, R9, 0x4, R10 ;  /* 0x00000004090a7825 */ /* 0x001fca00078e000a */
[----:B------:R1:W-:Y:S02]  /*08f0*/  STG.E desc[UR4][R10.64], R8 ;  /* 0x000000080a007986 */ /* 0x0003e4000c101904 */
.L_x_15615:
[----:B------:R-:W-:-:S13]  /*0900*/  ISETP.GE.U32.AND P0, PT, R3, R2, PT ;  /* 0x000000020300720c */ /* 0x000fda0003f06070 */
[----:B------:R-:W-:Y:S05]  /*0910*/  @P0 BRA `(.L_x_15617) ;  /* 0x0000000000340947 */ /* 0x000fea0003800000 */
[----:B-1----:R-:W1:Y:S01]  /*0920*/  LDC.64 R8, c[0x0][0x388] ;  /* 0x0000e200ff087b82 */ /* 0x002e620000000a00 */
[----:B0-----:R-:W-:Y:S02]  /*0930*/  IMAD.IADD R11, R0, 0x1, R3 ;  /* 0x00000001000b7824 */ /* 0x001fe400078e0203 */
[----:B------:R-:W-:Y:S02]  /*0940*/  VIADD R3, R3, 0x80 ;  /* 0x0000008003037836 */ /* 0x000fe40000000000 */
[----:B-1----:R-:W-:-:S05]  /*0950*/  IMAD.WIDE.U32 R8, R11, 0x4, R8 ;  /* 0x000000040b087825 */ /* 0x002fca00078e0008 */
[----:B------:R2:W-:Y:S02]  /*0960*/  STG.E desc[UR4][R8.64], R7 ;  /* 0x0000000708007986 */ /* 0x0005e4000c101904 */
.L_x_15616:
[----:B------:R-:W-:-:S13]  /*0970*/  ISETP.GE.U32.AND P0, PT, R3, R2, PT ;  /* 0x000000020300720c */ /* 0x000fda0003f06070 */
[----:B------:R-:W-:Y:S05]  /*0980*/  @P0 BREAK.RELIABLE B1 ;  /* 0x0000000000010942 */ /* 0x000fea0003800100 */
[----:B------:R-:W-:Y:S05]  /*0990*/  @P0 BRA `(.L_x_15618) ;  /* 0x0000000000300947 */ /* 0x000fea0003800000 */
[----:B-12---:R-:W1:Y:S01]  /*09a0*/  LDC.64 R8, c[0x0][0x388] ;  /* 0x0000e200ff087b82 */ /* 0x006e620000000a00 */
[----:B------:R-:W-:Y:S02]  /*09b0*/  IMAD.IADD R7, R0, 0x1, R3 ;  /* 0x0000000100077824 */ /* 0x000fe400078e0203 */
[----:B------:R-:W-:Y:S02]  /*09c0*/  VIADD R3, R3, 0x80 ;  /* 0x0000008003037836 */ /* 0x000fe40000000000 */
[----:B-1----:R-:W-:-:S05]  /*09d0*/  IMAD.WIDE.U32 R8, R7, 0x4, R8 ;  /* 0x0000000407087825 */ /* 0x002fca00078e0008 */
[----:B------:R2:W-:Y:S02]  /*09e0*/  STG.E desc[UR4][R8.64], R6 ;  /* 0x0000000608007986 */ /* 0x0005e4000c101904 */
.L_x_15617:
[----:B------:R-:W-:Y:S05]  /*09f0*/  BSYNC.RELIABLE B1 ;  /* 0x0000000000017941 */ /* 0x000fea0003800100 */
.L_x_15612:
[----:B------:R-:W-:-:S13]  /*0a00*/  ISETP.GE.U32.AND P0, PT, R3, R2, PT ;  /* 0x000000020300720c */ /* 0x000fda0003f06070 */
[----:B--2---:R-:W2:Y:S01]  /*0a10*/  @!P0 LDC.64 R6, c[0x0][0x388] ;  /* 0x0000e200ff068b82 */ /* 0x004ea20000000a00 */
[----:B------:R-:W-:Y:S02]  /*0a20*/  @!P0 IMAD.IADD R9, R0, 0x1, R3 ;  /* 0x0000000100098824 */ /* 0x000fe400078e0203 */
[----:B------:R-:W-:Y:S02]  /*0a30*/  @!P0 VIADD R3, R3, 0x80 ;  /* 0x0000008003038836 */ /* 0x000fe40000000000 */
[----:B--2---:R-:W-:-:S05]  /*0a40*/  @!P0 IMAD.WIDE.U32 R6, R9, 0x4, R6 ;  /* 0x0000000409068825 */ /* 0x004fca00078e0006 */
[----:B------:R3:W-:Y:S02]  /*0a50*/  @!P0 STG.E desc[UR4][R6.64], R5 ;  /* 0x0000000506008986 */ /* 0x0007e4000c101904 */
.L_x_15618:
[----:B------:R-:W-:Y:S05]  /*0a60*/  BSYNC.RECONVERGENT B0 ;  /* 0x0000000000007941 */ /* 0x000fea0003800200 */
.L_x_15611:
        /* <DEDUP_REMOVED lines=8> */
.L_x_15610:
        /* <DEDUP_REMOVED lines=18> */
[----:B--2---:R-:W-:Y:S02]  /*0c10*/  ISETP.GT.U32.AND P6, PT, R10, 0x1f, PT ;  /* 0x0000001f0a00780c */ /* 0x004fe40003fc4070 */
[----:B------:R-:W-:Y:S02]  /*0c20*/  ISETP.GT.U32.AND P5, PT, R11, 0x1f, PT ;  /* 0x0000001f0b00780c */ /* 0x000fe40003fa4070 */
[----:B----4-:R-:W-:Y:S02]  /*0c30*/  ISETP.GT.U32.AND P4, PT, R8, 0x1f, PT ;  /* 0x0000001f0800780c */ /* 0x010fe40003f84070 */
[----:B------:R-:W-:Y:S02]  /*0c40*/  ISETP.GT.U32.AND P3, PT, R9, 0x1f, PT ;  /* 0x0000001f0900780c */ /* 0x000fe40003f64070 */
[----:B-----5:R-:W-:Y:S02]  /*0c50*/  SHF.L.U32 R16, R16, R10, RZ ;  /* 0x0000000a10107219 */ /* 0x020fe400000006ff */
[----:B------:R-:W-:-:S02]  /*0c60*/  SHF.L.U32 R17, R17, R11, RZ ;  /* 0x0000000b11117219 */ /* 0x000fc400000006ff */
[----:B------:R-:W-:Y:S02]  /*0c70*/  SEL R16, R16, RZ, !P6 ;  /* 0x000000ff10107207 */ /* 0x000fe40007000000 */
[----:B------:R-:W-:Y:S02]  /*0c80*/  SHF.L.U32 R14, R14, R8, RZ ;  /* 0x000000080e0e7219 */ /* 0x000fe400000006ff */
[----:B------:R-:W-:Y:S02]  /*0c90*/  SHF.L.U32 R15, R15, R9, RZ ;  /* 0x000000090f0f7219 */ /* 0x000fe400000006ff */
        /* <DEDUP_REMOVED lines=15> */
[----:B------:R-:W-:Y:S04]  /*0d90*/  STG.E.64 desc[UR4][R2.64], R16 ;  /* 0x0000001002007986 */ /* 0x000fe8000c101b04 */
[----:B------:R-:W-:Y:S04]  /*0da0*/  STG.E.64 desc[UR4][R2.64+0x400], R14 ;  /* 0x0004000e02007986 */ /* 0x000fe8000c101b04 */
[----:B------:R-:W-:Y:S04]  /*0db0*/  STG.E.64 desc[UR4][R2.64+0x800], R6 ;  /* 0x0008000602007986 */ /* 0x000fe8000c101b04 */
[----:B------:R-:W-:Y:S01]  /*0dc0*/  STG.E.64 desc[UR4][R2.64+0xc00], R18 ;  /* 0x000c001202007986 */ /* 0x000fe2000c101b04 */
[----:B------:R-:W-:Y:S05]  /*0dd0*/  EXIT ;  /* 0x000000000000794d */ /* 0x000fea0003800000 */
.L_x_15619:
        /* <DEDUP_REMOVED lines=10> */
.L_x_21185:


//--------------------- .text._ZN2at6native29vectorized_elementwise_kernelILi4ENS0_13BinaryFunctorIiiiZZZNS0_18lshift_kernel_cudaERNS_18TensorIteratorBaseEENKUlvE_clEvENKUlvE1_clEvEUliiE_EESt5arrayIPcLm3EEEEviT0_T1_ --------------------------
	.section	.text._ZN2at6native29vectorized_elementwise_kernelILi4ENS0_13BinaryFunctorIiiiZZZNS0_18lshift_kernel_cudaERNS_18TensorIteratorBaseEENKUlvE_clEvENKUlvE1_clEvEUliiE_EESt5arrayIPcLm3EEEEviT0_T1_,"ax",@progbits
	.align	128
        .global         _ZN2at6native29vectorized_elementwise_kernelILi4ENS0_13BinaryFunctorIiiiZZZNS0_18lshift_kernel_cudaERNS_18TensorIteratorBaseEENKUlvE_clEvENKUlvE1_clEvEUliiE_EESt5arrayIPcLm3EEEEviT0_T1_
        .type           _ZN2at6native29vectorized_elementwise_kernelILi4ENS0_13BinaryFunctorIiiiZZZNS0_18lshift_kernel_cudaERNS_18TensorIteratorBaseEENKUlvE_clEvENKUlvE1_clEvEUliiE_EESt5arrayIPcLm3EEEEviT0_T1_,@function
        .size           _ZN2at6native29vectorized_elementwise_kernelILi4ENS0_13BinaryFunctorIiiiZZZNS0_18lshift_kernel_cudaERNS_18TensorIteratorBaseEENKUlvE_clEvENKUlvE1_clEvEUliiE_EESt5arrayIPcLm3EEEEviT0_T1_,(.L_x_21186 - _ZN2at6native29vectorized_elementwise_kernelILi4ENS0_13BinaryFunctorIiiiZZZNS0_18lshift_kernel_cudaERNS_18TensorIteratorBaseEENKUlvE_clEvENKUlvE1_clEvEUliiE_EESt5arrayIPcLm3EEEEviT0_T1_)
        .other          _ZN2at6native29vectorized_elementwise_kernelILi4ENS0_13BinaryFunctorIiiiZZZNS0_18lshift_kernel_cudaERNS_18TensorIteratorBaseEENKUlvE_clEvENKUlvE1_clEvEUliiE_EESt5arrayIPcLm3EEEEviT0_T1_,@"STO_CUDA_ENTRY STV_DEFAULT"
_ZN2at6native29vectorized_elementwise_kernelILi4ENS0_13BinaryFunctorIiiiZZZNS0_18lshift_kernel_cudaERNS_18TensorIteratorBaseEENKUlvE_clEvENKUlvE1_clEvEUliiE_EESt5arrayIPcLm3EEEEviT0_T1_:
.text._ZN2at6native29vectorized_elementwise_kernelILi4ENS0_13BinaryFunctorIiiiZZZNS0_18lshift_kernel_cudaERNS_18TensorIteratorBaseEENKUlvE_clEvENKUlvE1_clEvEUliiE_EESt5arrayIPcLm3EEEEviT0_T1_:
        /* <DEDUP_REMOVED lines=130> */
.L_x_15623:
[----:B------:R-:W-:-:S13]  /*0820*/  ISETP.GE.U32.AND P0, PT, R3, R2, PT ;  /* 0x000000020300720c */ /* 0x000fda0003f06070 */
[----:B------:R-:W-:Y:S05]  /*0830*/  @P0 BRA `(.L_x_15625) ;  /* 0x0000000000300947 */ /* 0x000fea0003800000 */
[----:B0-----:R-:W0:Y:S01]  /*0840*/  LDC.64 R10, c[0x0][0x388] ;  /* 0x0000e200ff0a7b82 */ /* 0x001e220000000a00 */
[----:B------:R-:W-:Y:S02]  /*0850*/  IMAD.IADD R13, R0, 0x1, R3 ;  /* 0x00000001000d7824 */ /* 0x000fe400078e0203 */
[----:B------:R-:W-:Y:S02]  /*0860*/  VIADD R3, R3, 0x80 ;  /* 0x0000008003037836 */ /* 0x000fe40000000000 */
[----:B0-----:R-:W-:-:S05]  /*0870*/  IMAD.WIDE.U32 R10, R13, 0x4, R10 ;  /* 0x000000040d0a7825 */ /* 0x001fca00078e000a */
[----:B------:R1:W-:Y:S02]  /*0880*/  STG.E desc[UR4][R10.64], R9 ;  /* 0x000000090a007986 */ /* 0x0003e4000c101904 */
.L_x_15624:
[----:B------:R-:W-:-:S13]  /*0890*/  ISETP.GE.U32.AND P0, PT, R3, R2, PT ;  /* 0x000000020300720c */ /* 0x000fda0003f06070 */
[----:B------:R-:W-:Y:S05]  /*08a0*/  @P0 BRA `(.L_x_15626) ;  /* 0x0000000000300947 */ /* 0x000fea0003800000 */
[----:B01----:R-:W0:Y:S01]  /*08b0*/  LDC.64 R10, c[0x0][0x388] ;  /* 0x0000e200ff0a7b82 */ /* 0x003e220000000a00 */
[----:B------:R-:W-:Y:S02]  /*08c0*/  IMAD.IADD R9, R0, 0x1, R3 ;  /* 0x0000000100097824 */ /* 0x000fe400078e0203 */
[----:B------:R-:W-:Y:S02]  /*08d0*/  VIADD R3, R3, 0x80 ;  /* 0x0000008003037836 */ /* 0x000fe40000000000 */
[----:B0-----:R-:W-:-:S05]  /*08e0*/  IMAD.WIDE.U32 R10, R9, 0x4, R10 ;  /* 0x00000004090a7825 */ /* 0x001fca00078e000a */
[----:B------:R1:W-:Y:S02]  /*08f0*/  STG.E desc[UR4][R10.64], R8 ;  /* 0x000000080a007986 */ /* 0x0003e4000c101904 */
.L_x_15625:
[----:B------:R-:W-:-:S13]  /*0900*/  ISETP.GE.U32.AND P0, PT, R3, R2, PT ;  /* 0x000000020300720c */ /* 0x000fda0003f06070 */
[----:B------:R-:W-:Y:S05]  /*0910*/  @P0 BRA `(.L_x_15627) ;  /* 0x0000000000340947 */ /* 0x000fea0003800000 */
[----:B-1----:R-:W1:Y:S01]  /*0920*/  LDC.64 R8, c[0x0][0x388] ;  /* 0x0000e200ff087b82 */ /* 0x002e620000000a00 */
[----:B0-----:R-:W-:Y:S02]  /*0930*/  IMAD.IADD R11, R0, 0x1, R3 ;  /* 0x00000001000b7824 */ /* 0x001fe400078e0203 */
[----:B------:R-:W-:Y:S02]  /*0940*/  VIADD R3, R3, 0x80 ;  /* 0x0000008003037836 */ /* 0x000fe40000000000 */
[----:B-1----:R-:W-:-:S05]  /*0950*/  IMAD.WIDE.U32 R8, R11, 0x4, R8 ;  /* 0x000000040b087825 */ /* 0x002fca00078e0008 */
[----:B------:R2:W-:Y:S02]  /*0960*/  STG.E desc[UR4][R8.64], R7 ;  /* 0x0000000708007986 */ /* 0x0005e4000c101904 */
.L_x_15626:
        /* <DEDUP_REMOVED lines=8> */
.L_x_15627:
[----:B------:R-:W-:Y:S05]  /*09f0*/  BSYNC.RELIABLE B1 ;  /* 0x0000000000017941 */ /* 0x000fea0003800100 */
.L_x_15622:
[----:B------:R-:W-:-:S13]  /*0a00*/  ISETP.GE.U32.AND P0, PT, R3, R2, PT ;  /* 0x000000020300720c */ /* 0x000fda0003f06070 */
[----:B--2---:R-:W2:Y:S01]  /*0a10*/  @!P0 LDC.64 R6, c[0x0][0x388] ;  /* 0x0000e200ff068b82 */ /* 0x004ea20000000a00 */
[----:B------:R-:W-:Y:S02]  /*0a20*/  @!P0 IMAD.IADD R9, R0, 0x1, R3 ;  /* 0x0000000100098824 */ /* 0x000fe400078e0203 */
[----:B------:R-:W-:Y:S02]  /*0a30*/  @!P0 VIADD R3, R3, 0x80 ;  /* 0x0000008003038836 */ /* 0x000fe40000000000 */
[----:B--2---:R-:W-:-:S05]  /*0a40*/  @!P0 IMAD.WIDE.U32 R6, R9, 0x4, R6 ;  /* 0x0000000409068825 */ /* 0x004fca00078e0006 */
[----:B------:R3:W-:Y:S02]  /*0a50*/  @!P0 STG.E desc[UR4][R6.64], R5 ;  /* 0x0000000506008986 */ /* 0x0007e4000c101904 */
.L_x_15628:
[----:B------:R-:W-:Y:S05]  /*0a60*/  BSYNC.RECONVERGENT B0 ;  /* 0x0000000000007941 */ /* 0x000fea0003800200 */
.L_x_15621:
        /* <DEDUP_REMOVED lines=8> */
.L_x_15620:
[----:B------:R-:W0:Y:S01]  /*0af0*/  S2R R2, SR_TID.X ;  /* 0x0000000000027919 */ /* 0x000e220000002100 */
[----:B------:R-:W1:Y:S08]  /*0b00*/  LDC.64 R6, c[0x0][0x398] ;  /* 0x0000e600ff067b82 */ /* 0x000e700000000a00 */
[----:B------:R-:W2:Y:S08]  /*0b10*/  LDC.64 R4, c[0x0][0x390] ;  /* 0x0000e400ff047b82 */ /* 0x000eb00000000a00 */
[----:B------:R-:W3:Y:S01]  /*0b20*/  LDC.64 R24, c[0x0][0x388] ;  /* 0x0000e200ff187b82 */ /* 0x000ee20000000a00 */
[----:B-1----:R-:W-:-:S04]  /*0b30*/  IMAD.WIDE.U32 R6, R0, 0x4, R6 ;  /* 0x0000000400067825 */ /* 0x002fc800078e0006 */
[----:B0-----:R-:W-:-:S04]  /*0b40*/  IMAD.WIDE.U32 R22, R2, 0x10, R6 ;  /* 0x0000001002167825 */ /* 0x001fc800078e0006 */
[----:B--2---:R-:W-:Y:S01]  /*0b50*/  IMAD.WIDE.U32 R4, R0, 0x4, R4 ;  /* 0x0000000400047825 */ /* 0x004fe200078e0004 */
[----:B------:R-:W2:Y:S04]  /*0b60*/  LDG.E.128 R12, desc[UR4][R22.64] ;  /* 0x00000004160c7981 */ /* 0x000ea8000c1e1d00 */
[----:B------:R-:W4:Y:S01]  /*0b70*/  LDG.E.128 R8, desc[UR4][R22.64+0x800] ;  /* 0x0008000416087981 */ /* 0x000f22000c1e1d00 */
[----:B------:R-:W-:-:S05]  /*0b80*/  IMAD.WIDE.U32 R20, R2, 0x10, R4 ;  /* 0x0000001002147825 */ /* 0x000fca00078e0004 */
[----:B------:R-:W5:Y:S04]  /*0b90*/  LDG.E.128 R16, desc[UR4][R20.64] ;  /* 0x0000000414107981 */ /* 0x000f68000c1e1d00 */
[----:B------:R-:W5:Y:S01]  /*0ba0*/  LDG.E.128 R4, desc[UR4][R20.64+0x800] ;  /* 0x0008000414047981 */ /* 0x000f62000c1e1d00 */
[----:B---3--:R-:W-:-:S04]  /*0bb0*/  IMAD.WIDE.U32 R24, R0, 0x4, R24 ;  /* 0x0000000400187825 */ /* 0x008fc800078e0018 */
[----:B------:R-:W-:Y:S01]  /*0bc0*/  IMAD.WIDE.U32 R2, R2, 0x10, R24 ;  /* 0x0000001002027825 */ /* 0x000fe200078e0018 */
[----:B--2---:R-:W-:Y:S02]  /*0bd0*/  ISETP.GT.U32.AND P6, PT, R12, 0x1f, PT ;  /* 0x0000001f0c00780c */ /* 0x004fe40003fc4070 */
[----:B----4-:R-:W-:Y:S02]  /*0be0*/  ISETP.GT.U32.AND P2, PT, R8, 0x1f, PT ;  /* 0x0000001f0800780c */ /* 0x010fe40003f44070 */
[----:B-----5:R-:W-:Y:S02]  /*0bf0*/  SHF.L.U32 R16, R16, R12, RZ ;  /* 0x0000000c10107219 */ /* 0x020fe400000006ff */
[----:B------:R-:W-:Y:S02]  /*0c00*/  ISETP.GT.U32.AND P1, PT, R9, 0x1f, PT ;  /* 0x0000001f0900780c */ /* 0x000fe40003f24070 */
[----:B------:R-:W-:Y:S02]  /*0c10*/  SHF.L.U32 R8, R4, R8, RZ ;  /* 0x0000000804087219 */ /* 0x000fe400000006ff */
[----:B------:R-:W-:-:S02]  /*0c20*/  SEL R4, R16, RZ, !P6 ;  /* 0x000000ff10047207 */ /* 0x000fc40007000000 */
[----:B------:R-:W-:Y:S02]  /*0c30*/  ISETP.GT.U32.AND P0, PT, R10, 0x1f, PT ;  /* 0x0000001f0a00780c */ /* 0x000fe40003f04070 */
[----:B------:R-:W-:Y:S02]  /*0c40*/  ISETP.GT.U32.AND P6, PT, R11, 0x1f, PT ;  /* 0x0000001f0b00780c */ /* 0x000fe40003fc4070 */
[----:B------:R-:W-:Y:S02]  /*0c50*/  ISETP.GT.U32.AND P5, PT, R13, 0x1f, PT ;  /* 0x0000001f0d00780c */ /* 0x000fe40003fa4070 */
[----:B------:R-:W-:Y:S02]  /*0c60*/  SHF.L.U32 R17, R17, R13, RZ ;  /* 0x0000000d11117219 */ /* 0x000fe400000006ff */
[----:B------:R-:W-:Y:S02]  /*0c70*/  ISETP.GT.U32.AND P4, PT, R14, 0x1f, PT ;  /* 0x0000001f0e00780c */ /* 0x000fe40003f84070 */
[----:B------:R-:W-:-:S02]  /*0c80*/  SHF.L.U32 R18, R18, R14, RZ ;  /* 0x0000000e12127219 */ /* 0x000fc400000006ff */
[----:B------:R-:W-:Y:S02]  /*0c90*/  ISETP.GT.U32.AND P3, PT, R15, 0x1f, PT ;  /* 0x0000001f0f00780c */ /* 0x000fe40003f64070 */
[----:B------:R-:W-:Y:S02]  /*0ca0*/  SHF.L.U32 R19, R19, R15, RZ ;  /* 0x0000000f13137219 */ /* 0x000fe400000006ff */
[----:B------:R-:W-:Y:S02]  /*0cb0*/  SHF.L.U32 R9, R5, R9, RZ ;  /* 0x0000000905097219 */ /* 0x000fe400000006ff */
[----:B------:R-:W-:Y:S02]  /*0cc0*/  SHF.L.U32 R10, R6, R10, RZ ;  /* 0x0000000a060a7219 */ /* 0x000fe400000006ff */
        /* <DEDUP_REMOVED lines=8> */
[----:B------:R-:W-:Y:S04]  /*0d50*/  STG.E.128 desc[UR4][R2.64], R4 ;  /* 0x0000000402007986 */ /* 0x000fe8000c101d04 */
[----:B------:R-:W-:Y:S01]  /*0d60*/  STG.E.128 desc[UR4][R2.64+0x800], R8 ;  /* 0x0008000802007986 */ /* 0x000fe2000c101d04 */
[----:B------:R-:W-:Y:S05]  /*0d70*/  EXIT ;  /* 0x000000000000794d */ /* 0x000fea0003800000 */
.L_x_15629:
        /* <DEDUP_REMOVED lines=16> */
.L_x_21186:


//--------------------- .text._ZN2at6native29vectorized_elementwise_kernelILi8ENS0_13BinaryFunctorIiiiZZZNS0_18lshift_kernel_cudaERNS_18TensorIteratorBaseEENKUlvE_clEvENKUlvE1_clEvEUliiE_EESt5arrayIPcLm3EEEEviT0_T1_ --------------------------
	.section	.text._ZN2at6native29vectorized_elementwise_kernelILi8ENS0_13BinaryFunctorIiiiZZZNS0_18lshift_kernel_cudaERNS_18TensorIteratorBaseEENKUlvE_clEvENKUlvE1_clEvEUliiE_EESt5arrayIPcLm3EEEEviT0_T1_,"ax",@progbits
	.align	128
        .global         _ZN2at6native29vectorized_elementwise_kernelILi8ENS0_13BinaryFunctorIiiiZZZNS0_18lshift_kernel_cudaERNS_18TensorIteratorBaseEENKUlvE_clEvENKUlvE1_clEvEUliiE_EESt5arrayIPcLm3EEEEviT0_T1_
        .type           _ZN2at6native29vectorized_elementwise_kernelILi8ENS0_13BinaryFunctorIiiiZZZNS0_18lshift_kernel_cudaERNS_18TensorIteratorBaseEENKUlvE_clEvENKUlvE1_clEvEUliiE_EESt5arrayIPcLm3EEEEviT0_T1_,@function
        .size           _ZN2at6native29vectorized_elementwise_kernelILi8ENS0_13BinaryFunctorIiiiZZZNS0_18lshift_kernel_cudaERNS_18TensorIteratorBaseEENKUlvE_clEvENKUlvE1_clEvEUliiE_EESt5arrayIPcLm3EEEEviT0_T1_,(.L_x_21187 - _ZN2at6native29vectorized_elementwise_kernelILi8ENS0_13BinaryFunctorIiiiZZZNS0_18lshift_kernel_cudaERNS_18TensorIteratorBaseEENKUlvE_clEvENKUlvE1_clEvEUliiE_EESt5arrayIPcLm3EEEEviT0_T1_)
        .other          _ZN2at6native29vectorized_elementwise_kernelILi8ENS0_13BinaryFunctorIiiiZZZNS0_18lshift_kernel_cudaERNS_18TensorIteratorBaseEENKUlvE_clEvENKUlvE1_clEvEUliiE_EESt5arrayIPcLm3EEEEviT0_T1_,@"STO_CUDA_ENTRY STV_DEFAULT"
_ZN2at6native29vectorized_elementwise_kernelILi8ENS0_13BinaryFunctorIiiiZZZNS0_18lshift_kernel_cudaERNS_18TensorIteratorBaseEENKUlvE_clEvENKUlvE1_clEvEUliiE_EESt5arrayIPcLm3EEEEviT0_T1_:
.text._ZN2at6native29vectorized_elementwise_kernelILi8ENS0_13BinaryFunctorIiiiZZZNS0_18lshift_kernel_cudaERNS_18TensorIteratorBaseEENKUlvE_clEvENKUlvE1_clEvEUliiE_EESt5arrayIPcLm3EEEEviT0_T1_:
        /* <DEDUP_REMOVED lines=130> */
.L_x_15633:
[----:B------:R-:W-:-:S13]  /*0820*/  ISETP.GE.U32.AND P0, PT, R3, R2, PT ;  /* 0x000000020300720c */ /* 0x000fda0003f06070 */
[----:B------:R-:W-:Y:S05]  /*0830*/  @P0 BRA `(.L_x_15635) ;  /* 0x0000000000300947 */ /* 0x000fea0003800000 */
[----:B0-----:R-:W0:Y:S01]  /*0840*/  LDC.64 R10, c[0x0][0x388] ;  /* 0x0000e200ff0a7b82 */ /* 0x001e220000000a00 */
[----:B------:R-:W-:Y:S02]  /*0850*/  IMAD.IADD R13, R0, 0x1, R3 ;  /* 0x00000001000d7824 */ /* 0x000fe400078e0203 */
[----:B------:R-:W-:Y:S02]  /*0860*/  VIADD R3, R3, 0x80 ;  /* 0x0000008003037836 */ /* 0x000fe40000000000 */
[----:B0-----:R-:W-:-:S05]  /*0870*/  IMAD.WIDE.U32 R10, R13, 0x4, R10 ;  /* 0x000000040d0a7825 */ /* 0x001fca00078e000a */
[----:B------:R1:W-:Y:S02]  /*0880*/  STG.E desc[UR4][R10.64], R9 ;  /* 0x000000090a007986 */ /* 0x0003e4000c101904 */
.L_x_15634:
[----:B------:R-:W-:-:S13]  /*0890*/  ISETP.GE.U32.AND P0, PT, R3, R2, PT ;  /* 0x000000020300720c */ /* 0x000fda0003f06070 */
[----:B------:R-:W-:Y:S05]  /*08a0*/  @P0 BRA `(.L_x_15636) ;  /* 0x0000000000300947 */ /* 0x000fea0003800000 */
[----:B01----:R-:W0:Y:S01]  /*08b0*/  LDC.64 R10, c[0x0][0x388] ;  /* 0x0000e200ff0a7b82 */ /* 0x003e220000000a00 */
[----:B------:R-:W-:Y:S02]  /*08c0*/  IMAD.IADD R9, R0, 0x1, R3 ;  /* 0x0000000100097824 */ /* 0x000fe400078e0203 */
[----:B------:R-:W-:Y:S02]  /*08d0*/  VIADD R3, R3, 0x80 ;  /* 0x0000008003037836 */ /* 0x000fe40000000000 */
[----:B0-----:R-:W-:-:S05]  /*08e0*/  IMAD.WIDE.U32 R10, R9, 0x4, R10 ;  /* 0x00000004090a7825 */ /* 0x001fca00078e000a */
[----:B------:R1:W-:Y:S02]  /*08f0*/  STG.E desc[UR4][R10.64], R8 ;  /* 0x000000080a007986 */ /* 0x0003e4000c101904 */
.L_x_15635:
[----:B------:R-:W-:-:S13]  /*0900*/  ISETP.GE.U32.AND P0, PT, R3, R2, PT ;  /* 0x000000020300720c */ /* 0x000fda0003f06070 */
[----:B------:R-:W-:Y:S05]  /*0910*/  @P0 BRA `(.L_x_15637) ;  /* 0x0000000000340947 */ /* 0x000fea0003800000 */
[----:B-1----:R-:W1:Y:S01]  /*0920*/  LDC.64 R8, c[0x0][0x388] ;  /* 0x0000e200ff087b82 */ /* 0x002e620000000a00 */
[----:B0-----:R-:W-:Y:S02]  /*0930*/  IMAD.IADD R11, R0, 0x1, R3 ;  /* 0x00000001000b7824 */ /* 0x001fe400078e0203 */
[----:B------:R-:W-:Y:S02]  /*0940*/  VIADD R3, R3, 0x80 ;  /* 0x0000008003037836 */ /* 0x000fe40000000000 */
[----:B-1----:R-:W-:-:S05]  /*0950*/  IMAD.WIDE.U32 R8, R11, 0x4, R8 ;  /* 0x000000040b087825 */ /* 0x002fca00078e0008 */
[----:B------:R2:W-:Y:S02]  /*0960*/  STG.E desc[UR4][R8.64], R7 ;  /* 0x0000000708007986 */ /* 0x0005e4000c101904 */
.L_x_15636:
        /* <DEDUP_REMOVED lines=8> */
.L_x_15637:
[----:B------:R-:W-:Y:S05]  /*09f0*/  BSYNC.RELIABLE B1 ;  /* 0x0000000000017941 */ /* 0x000fea0003800100 */
.L_x_15632:
[----:B------:R-:W-:-:S13]  /*0a00*/  ISETP.GE.U32.AND P0, PT, R3, R2, PT ;  /* 0x000000020300720c */ /* 0x000fda0003f06070 */
[----:B--2---:R-:W2:Y:S01]  /*0a10*/  @!P0 LDC.64 R6, c[0x0][0x388] ;  /* 0x0000e200ff068b82 */ /* 0x004ea20000000a00 */
[----:B------:R-:W-:Y:S02]  /*0a20*/  @!P0 IMAD.IADD R9, R0, 0x1, R3 ;  /* 0x0000000100098824 */ /* 0x000fe400078e0203 */
[----:B------:R-:W-:Y:S02]  /*0a30*/  @!P0 VIADD R3, R3, 0x80 ;  /* 0x0000008003038836 */ /* 0x000fe40000000000 */
[----:B--2---:R-:W-:-:S05]  /*0a40*/  @!P0 IMAD.WIDE.U32 R6, R9, 0x4, R6 ;  /* 0x0000000409068825 */ /* 0x004fca00078e0006 */
[----:B------:R3:W-:Y:S02]  /*0a50*/  @!P0 STG.E desc[UR4][R6.64], R5 ;  /* 0x0000000506008986 */ /* 0x0007e4000c101904 */
.L_x_15638:
[----:B------:R-:W-:Y:S05]  /*0a60*/  BSYNC.RECONVERGENT B0 ;  /* 0x0000000000007941 */ /* 0x000fea0003800200 */
.L_x_15631:
        /* <DEDUP_REMOVED lines=8> */
.L_x_15630:
[----:B------:R-:W0:Y:S01]  /*0af0*/  S2R R2, SR_TID.X ;  /* 0x0000000000027919 */ /* 0x000e220000002100 */
[----:B------:R-:W1:Y:S08]  /*0b00*/  LDC.64 R6, c[0x0][0x398] ;  /* 0x0000e600ff067b82 */ /* 0x000e700000000a00 */
[----:B------:R-:W2:Y:S08]  /*0b10*/  LDC.64 R4, c[0x0][0x390] ;  /* 0x0000e400ff047b82 */ /* 0x000eb00000000a00 */
[----:B------:R-:W3:Y:S01]  /*0b20*/  LDC.64 R20, c[0x0][0x388] ;  /* 0x0000e200ff147b82 */ /* 0x000ee20000000a00 */
[----:B-1----:R-:W-:-:S04]  /*0b30*/  IMAD.WIDE.U32 R6, R0, 0x4, R6 ;  /* 0x0000000400067825 */ /* 0x002fc800078e0006 */
[----:B0-----:R-:W-:-:S04]  /*0b40*/  IMAD.WIDE.U32 R6, R2, 0x20, R6 ;  /* 0x0000002002067825 */ /* 0x001fc800078e0006 */
[----:B--2---:R-:W-:-:S04]  /*0b50*/  IMAD.WIDE.U32 R4, R0, 0x4, R4 ;  /* 0x0000000400047825 */ /* 0x004fc800078e0004 */
[----:B------:R-:W-:Y:S02]  /*0b60*/  IMAD.WIDE.U32 R8, R2, 0x20, R4 ;  /* 0x0000002002087825 */ /* 0x000fe400078e0004 */
[----:B------:R-:W2:Y:S04]  /*0b70*/  LDG.E.ENL2.256 R4, R16, desc[UR4][R6.64] ;  /* 0xfe0000040610797e */ /* 0x000ea80008121904 */
[----:B------:R-:W4:Y:S01]  /*0b80*/  LDG.E.ENL2.256 R8, R12, desc[UR4][R8.64] ;  /* 0xfe000004080c797e */ /* 0x000f220008121908 */
[----:B---3--:R-:W-:-:S04]  /*0b90*/  IMAD.WIDE.U32 R20, R0, 0x4, R20 ;  /* 0x0000000400147825 */ /* 0x008fc800078e0014 */
[----:B------:R-:W-:Y:S01]  /*0ba0*/  IMAD.WIDE.U32 R20, R2, 0x20, R20 ;  /* 0x0000002002147825 */ /* 0x000fe200078e0014 */
[----:B--2---:R-:W-:Y:S02]  /*0bb0*/  ISETP.GT.U32.AND P6, PT, R16, 0x1f, PT ;  /* 0x0000001f1000780c */ /* 0x004fe40003fc4070 */
[----:B------:R-:W-:Y:S02]  /*0bc0*/  ISETP.GT.U32.AND P2, PT, R4, 0x1f, PT ;  /* 0x0000001f0400780c */ /* 0x000fe40003f44070 */
[----:B----4-:R-:W-:Y:S02]  /*0bd0*/  SHF.L.U32 R12, R12, R16, RZ ;  /* 0x000000100c0c7219 */ /* 0x010fe400000006ff */
[----:B------:R-:W-:Y:S02]  /*0be0*/  SHF.L.U32 R8, R8, R4, RZ ;  /* 0x0000000408087219 */ /* 0x000fe400000006ff */
[----:B------:R-:W-:Y:S02]  /*0bf0*/  SEL R4, R12, RZ, !P6 ;  /* 0x000000ff0c047207 */ /* 0x000fe40007000000 */
[----:B------:R-:W-:-:S02]  /*0c00*/  ISETP.GT.U32.AND P5, PT, R17, 0x1f, PT ;  /* 0x0000001f1100780c */ /* 0x000fc40003fa4070 */
[----:B------:R-:W-:Y:S02]  /*0c10*/  SHF.L.U32 R13, R13, R17, RZ ;  /* 0x000000110d0d7219 */ /* 0x000fe400000006ff */
[----:B------:R-:W-:Y:S02]  /*0c20*/  ISETP.GT.U32.AND P4, PT, R18, 0x1f, PT ;  /* 0x0000001f1200780c */ /* 0x000fe40003f84070 */
        /* <DEDUP_REMOVED lines=15> */
[----:B------:R-:W-:-:S05]  /*0d20*/  SEL R11, R11, RZ, !P6 ;  /* 0x000000ff0b0b7207 */ /* 0x000fca0007000000 */
[----:B------:R-:W-:Y:S01]  /*0d30*/  STG.E.ENL2.256 desc[UR4][R20.64], R4, R8 ;  /* 0xf80000041408797f */ /* 0x000fe2000f121804 */
[----:B------:R-:W-:Y:S05]  /*0d40*/  EXIT ;  /* 0x000000000000794d */ /* 0x000fea0003800000 */
.L_x_15639:
        /* <DEDUP_REMOVED lines=11> */
.L_x_21187:


//--------------------- .text._ZN2at6native18elementwise_kernelILi128ELi4EZNS0_15gpu_kernel_implINS0_13BUnaryFunctorIiiiZZZNS0_18lshift_kernel_cudaERNS_18TensorIteratorBaseEENKUlvE_clEvENKUlvE1_clEvEUliiE_EEEEvS5_RKT_EUliE_EEviT1_ --------------------------
	.section	.text._ZN2at6native18elementwise_kernelILi128ELi4EZNS0_15gpu_kernel_implINS0_13BUnaryFunctorIiiiZZZNS0_18lshift_kernel_cudaERNS_18TensorIteratorBaseEENKUlvE_clEvENKUlvE1_clEvEUliiE_EEEEvS5_RKT_EUliE_EEviT1_,"ax",@progbits
	.align	128
        .global         _ZN2at6native18elementwise_kernelILi128ELi4EZNS0_15gpu_kernel_implINS0_13BUnaryFunctorIiiiZZZNS0_18lshift_kernel_cudaERNS_18TensorIteratorBaseEENKUlvE_clEvENKUlvE1_clEvEUliiE_EEEEvS5_RKT_EUliE_EEviT1_
        .type           _ZN2at6native18elementwise_kernelILi128ELi4EZNS0_15gpu_kernel_implINS0_13BUnaryFunctorIiiiZZZNS0_18lshift_kernel_cudaERNS_18TensorIteratorBaseEENKUlvE_clEvENKUlvE1_clEvEUliiE_EEEEvS5_RKT_EUliE_EEviT1_,@function
        .size           _ZN2at6native18elementwise_kernelILi128ELi4EZNS0_15gpu_kernel_implINS0_13BUnaryFunctorIiiiZZZNS0_18lshift_kernel_cudaERNS_18TensorIteratorBaseEENKUlvE_clEvENKUlvE1_clEvEUliiE_EEEEvS5_RKT_EUliE_EEviT1_,(.L_x_21188 - _ZN2at6native18elementwise_kernelILi128ELi4EZNS0_15gpu_kernel_implINS0_13BUnaryFunctorIiiiZZZNS0_18lshift_kernel_cudaERNS_18TensorIteratorBaseEENKUlvE_clEvENKUlvE1_clEvEUliiE_EEEEvS5_RKT_EUliE_EEviT1_)
        .other          _ZN2at6native18elementwise_kernelILi128ELi4EZNS0_15gpu_kernel_implINS0_13BUnaryFunctorIiiiZZZNS0_18lshift_kernel_cudaERNS_18TensorIteratorBaseEENKUlvE_clEvENKUlvE1_clEvEUliiE_EEEEvS5_RKT_EUliE_EEviT1_,@"STO_CUDA_ENTRY STV_DEFAULT"
_ZN2at6native18elementwise_kernelILi128ELi4EZNS0_15gpu_kernel_implINS0_13BUnaryFunctorIiiiZZZNS0_18lshift_kernel_cudaERNS_18TensorIteratorBaseEENKUlvE_clEvENKUlvE1_clEvEUliiE_EEEEvS5_RKT_EUliE_EEviT1_:
.text._ZN2at6native18elementwise_kernelILi128ELi4EZNS0_15gpu_kernel_implINS0_13BUnaryFunctorIiiiZZZNS0_18lshift_kernel_cudaERNS_18TensorIteratorBaseEENKUlvE_clEvENKUlvE1_clEvEUliiE_EEEEvS5_RKT_EUliE_EEviT1_:
        /* <DEDUP_REMOVED lines=319> */
.L_x_15642:
        /* <DEDUP_REMOVED lines=16> */
.L_x_15646:
[----:B------:R0:W5:Y:S01]  /*14f0*/  LDG.E.U8 R0, desc[UR36][R2.64] ;  /* 0x0000002402007981 */ /* 0x000162000c1e1100 */
[----:B------:R-:W-:Y:S05]  /*1500*/  BRA `(.L_x_15648) ;  /* 0x0000000c002c7947 */ /* 0x000fea0003800000 */
.L_x_15645:
        /* <DEDUP_REMOVED lines=8> */
.L_x_15650:
[----:B------:R0:W5:Y:S01]  /*1590*/  LDG.E R0, desc[UR36][R2.64] ;  /* 0x0000002402007981 */ /* 0x000162000c1e1900 */
[----:B------:R-:W-:Y:S05]  /*15a0*/  BRA `(.L_x_15648) ;  /* 0x0000000c00047947 */ /* 0x000fea0003800000 */
.L_x_15649:
[----:B------:R0:W5:Y:S01]  /*15b0*/  LDG.E.S16 R0, desc[UR36][R2.64] ;  /* 0x0000002402007981 */ /* 0x000162000c1e1700 */
[----:B------:R-:W-:Y:S05]  /*15c0*/  BRA `(.L_x_15648) ;  /* 0x0000000800fc7947 */ /* 0x000fea0003800000 */
.L_x_15644:
        /* <DEDUP_REMOVED lines=9> */
.L_x_15652:
[----:B------:R-:W2:Y:S02]  /*1660*/  LDG.E.U16 R2, desc[UR36][R2.64] ;  /* 0x0000002402027981 */ /* 0x000ea4000c1e1500 */
[----:B--2---:R-:W-:-:S06]  /*1670*/  HADD2.F32 R0, -RZ, R2.H0_H0 ;  /* 0x20000002ff007230 */ /* 0x004fcc0000004100 */
[----:B------:R-:W0:Y:S01]  /*1680*/  F2I.FTZ.TRUNC.NTZ R0, R0 ;  /* 0x0000000000007305 */ /* 0x000e22000021f100 */
[----:B------:R-:W-:Y:S05]  /*1690*/  BRA `(.L_x_15648) ;  /* 0x0000000800c87947 */ /* 0x000fea0003800000 */
.L_x_15651:
        /* <DEDUP_REMOVED lines=9> */
.L_x_15654:
[----:B------:R-:W2:Y:S02]  /*1730*/  LDG.E.U16 R2, desc[UR36][R2.64] ;  /* 0x0000002402027981 */ /* 0x000ea4000c1e1500 */
[----:B--2---:R-:W-:-:S06]  /*1740*/  HADD2.F32 R0, -RZ, R2.H0_H0 ;  /* 0x20000002ff007230 */ /* 0x004fcc0000004100 */
[----:B------:R-:W0:Y:S01]  /*1750*/  F2I.FTZ.TRUNC.NTZ R0, R0 ;  /* 0x0000000000007305 */ /* 0x000e22000021f100 */
[----:B------:R-:W-:Y:S05]  /*1760*/  BRA `(.L_x_15648) ;  /* 0x0000000800947947 */ /* 0x000fea0003800000 */
.L_x_15653:
[----:B------:R-:W2:Y:S02]  /*1770*/  LDG.E.64 R2, desc[UR36][R2.64] ;  /* 0x0000002402027981 */ /* 0x000ea4000c1e1b00 */
[----:B--2---:R0:W1:Y:S01]  /*1780*/  F2I.F64.TRUNC R0, R2 ;  /* 0x0000000200007311 */ /* 0x004062000030d100 */
[----:B------:R-:W-:Y:S05]  /*1790*/  BRA `(.L_x_15648) ;  /* 0x0000000800887947 */ /* 0x000fea0003800000 */
.L_x_15643:
        /* <DEDUP_REMOVED lines=12> */
.L_x_15657:
[----:B------:R-:W2:Y:S02]  /*1860*/  LDG.E.64 R2, desc[UR36][R2.64] ;  /* 0x0000002402027981 */ /* 0x000ea4000c1e1b00 */
[----:B--2---:R0:W1:Y:S01]  /*1870*/  F2I.F64.TRUNC R0, R2 ;  /* 0x0000000200007311 */ /* 0x004062000030d100 */
[----:B------:R-:W-:Y:S05]  /*1880*/  BRA `(.L_x_15648) ;  /* 0x00000008004c7947 */ /* 0x000fea0003800000 */
.L_x_15656:
        /* <DEDUP_REMOVED lines=26> */
.L_x_15659:
        /* <DEDUP_REMOVED lines=13> */
.L_x_15658:
[----:B------:R-:W2:Y:S02]  /*1b00*/  LDG.E.U16 R0, desc[UR36][R2.64] ;  /* 0x0000002402007981 */ /* 0x000ea4000c1e1500 */
[----:B--2---:R-:W-:-:S06]  /*1b10*/  IMAD.U32 R0, R0, 0x10000, RZ ;  /* 0x0001000000007824 */ /* 0x004fcc00078e00ff */
[----:B------:R-:W0:Y:S01]  /*1b20*/  F2I.FTZ.TRUNC.NTZ R0, R0 ;  /* 0x0000000000007305 */ /* 0x000e22000021f100 */
[----:B------:R-:W-:Y:S05]  /*1b30*/  BRA `(.L_x_15648) ;  /* 0x0000000400a07947 */ /* 0x000fea0003800000 */
.L_x_15655:
        /* <DEDUP_REMOVED lines=10> */
.L_x_15662:
        /* <DEDUP_REMOVED lines=21> */
.L_x_15666:
[----:B------:R-:W-:Y:S05]  /*1d30*/  BSYNC.RECONVERGENT B1 ;  /* 0x0000000000017941 */ /* 0x000fea0003800200 */
.L_x_15665:
[----:B------:R-:W-:Y:S02]  /*1d40*/  SHF.L.U32 R0, R0, 0x14, RZ ;  /* 0x0000001400007819 */ /* 0x000fe400000006ff */
[----:B------:R-:W-:-:S04]  /*1d50*/  LEA R2, R2, 0x3b800000, 0x17 ;  /* 0x3b80000002027811 */ /* 0x000fc800078eb8ff */
[----:B------:R-:W-:-:S07]  /*1d60*/  LOP3.LUT R0, R2, R0, R7, 0xfe, !PT ;  /* 0x0000000002007212 */ /* 0x000fce00078efe07 */
.L_x_15664:
[----:B------:R-:W-:Y:S05]  /*1d70*/  BSYNC.RECONVERGENT B0 ;  /* 0x0000000000007941 */ /* 0x000fea0003800200 */
.L_x_15663:
[----:B------:R-:W1:Y:S01]  /*1d80*/  F2I.FTZ.TRUNC.NTZ R0, R0 ;  /* 0x0000000000007305 */ /* 0x000e62000021f100 */
[----:B------:R-:W-:Y:S05]  /*1d90*/  BRA `(.L_x_15648) ;  /* 0x0000000400087947 */ /* 0x000fea0003800000 */
.L_x_15661:
        /* <DEDUP_REMOVED lines=21> */
.L_x_15670:
[----:B------:R-:W-:Y:S05]  /*1ef0*/  BSYNC.RECONVERGENT B1 ;  /* 0x0000000000017941 */ /* 0x000fea0003800200 */
.L_x_15669:
[----:B------:R-:W-:Y:S01]  /*1f00*/  IMAD.SHL.U32 R0, R0, 0x200000, RZ ;  /* 0x0020000000007824 */ /* 0x000fe200078e00ff */
[----:B------:R-:W-:-:S04]  /*1f10*/  LEA R2, R2, 0x37800000, 0x17 ;  /* 0x3780000002027811 */ /* 0x000fc800078eb8ff */
[----:B------:R-:W-:-:S07]  /*1f20*/  LOP3.LUT R0, R2, R0, R7, 0xfe, !PT ;  /* 0x0000000002007212 */ /* 0x000fce00078efe07 */
.L_x_15668:
[----:B------:R-:W-:Y:S05]  /*1f30*/  BSYNC.RECONVERGENT B0 ;  /* 0x0000000000007941 */ /* 0x000fea0003800200 */
.L_x_15667:
[----:B------:R-:W2:Y:S01]  /*1f40*/  F2I.FTZ.TRUNC.NTZ R0, R0 ;  /* 0x0000000000007305 */ /* 0x000ea2000021f100 */
[----:B------:R-:W-:Y:S05]  /*1f50*/  BRA `(.L_x_15648) ;  /* 0x0000000000987947 */ /* 0x000fea0003800000 */
.L_x_15660:
[----:B------:R-:W-:-:S09]  /*1f60*/  UISETP.NE.AND UP0, UPT, UR4, 0x1c, UPT ;  /* 0x0000001c0400788c */ /* 0x000fd2000bf05270 */
[----:B------:R-:W-:Y:S05]  /*1f70*/  BRA.U !UP0, `(.L_x_15671) ;  /* 0x00000001088c7547 */ /* 0x000fea000b800000 */
[----:B------:R-:W-:-:S09]  /*1f80*/  UISETP.NE.AND UP0, UPT, UR4, 0x1d, UPT ;  /* 0x0000001d0400788c */ /* 0x000fd2000bf05270 */
[----:B------:R-:W-:Y:S05]  /*1f90*/  BRA.U !UP0, `(.L_x_15672) ;  /* 0x00000001087c7547 */ /* 0x000fea000b800000 */
[----:B------:R-:W-:-:S09]  /*1fa0*/  UISETP.NE.AND UP0, UPT, UR4, 0x2c, UPT ;  /* 0x0000002c0400788c */ /* 0x000fd2000bf05270 */
[----:B------:R-:W-:Y:S05]  /*1fb0*/  BRA.U !UP0, `(.L_x_15673) ;  /* 0x0000000108487547 */ /* 0x000fea000b800000 */
.L_x_15647:
        /* <DEDUP_REMOVED lines=16> */
.L_x_15674:
[----:B------:R-:W-:Y:S01]  /*20c0*/  IMAD.MOV.U32 R0, RZ, RZ, RZ ;  /* 0x000000ffff007224 */ /* 0x000fe200078e00ff */
[----:B------:R-:W-:Y:S06]  /*20d0*/  BRA `(.L_x_15648) ;  /* 0x0000000000387947 */ /* 0x000fec0003800000 */
.L_x_15673:
        /* <DEDUP_REMOVED lines=8> */
.L_x_15676:
[----:B------:R-:W-:Y:S05]  /*2160*/  BSYNC.RECONVERGENT B0 ;  /* 0x0000000000007941 */ /* 0x000fea0003800200 */
.L_x_15675:
[----:B------:R-:W4:Y:S01]  /*2170*/  F2I.FTZ.TRUNC.NTZ R0, R0 ;  /* 0x0000000000007305 */ /* 0x000f22000021f100 */
[----:B------:R-:W-:Y:S05]  /*2180*/  BRA `(.L_x_15648) ;  /* 0x00000000000c7947 */ /* 0x000fea0003800000 */
.L_x_15672:
[----:B------:R0:W5:Y:S01]  /*2190*/  LDG.E R0, desc[UR36][R2.64] ;  /* 0x0000002402007981 */ /* 0x000162000c1e1900 */
[----:B------:R-:W-:Y:S05]  /*21a0*/  BRA `(.L_x_15648) ;  /* 0x0000000000047947 */ /* 0x000fea0003800000 */
.L_x_15671:
[----:B------:R3:W5:Y:S02]  /*21b0*/  LDG.E R0, desc[UR36][R2.64] ;  /* 0x0000002402007981 */ /* 0x000764000c1e1900 */
.L_x_15648:
[----:B0--3--:R-:W0:Y:S01]  /*21c0*/  LDC R3, c[0x0][0x594] ;  /* 0x00016500ff037b82 */ /* 0x009e220000000800 */
[----:B------:R-:W3:Y:S01]  /*21d0*/  LDCU.64 UR6, c[0x0][0x580] ;  /* 0x0000b000ff0677ac */ /* 0x000ee20008000a00 */
[----:B------:R-:W-:-:S04]  /*21e0*/  UPRMT UR4, UR41, 0x9910, URZ ;  /* 0x0000991029047896 */ /* 0x000fc800080000ff */
[----:B------:R-:W-:Y:S01]  /*21f0*/  UISETP.GT.AND UP0, UPT, UR4, 0x9, UPT ;  /* 0x000000090400788c */ /* 0x000fe2000bf04270 */
[----:B---3--:R-:W-:Y:S02]  /*2200*/  IADD3 R2, P1, PT, R16, UR6, RZ ;  /* 0x0000000610027c10 */ /* 0x008fe4000ff3e0ff */
[----:B0-----:R-:W-:Y:S02]  /*2210*/  ISETP.GT.U32.AND P0, PT, R3, 0x1f, PT ;  /* 0x0000001f0300780c */ /* 0x001fe40003f04070 */
[----:B-12-45:R-:W-:Y:S01]  /*2220*/  SHF.L.U32 R0, R0, R3, RZ ;  /* 0x0000000300007219 */ /* 0x036fe200000006ff */
        /* <DEDUP_REMOVED lines=13> */
.L_x_15680:
[----:B------:R3:W-:Y:S01]  /*2300*/  STG.E.U8 desc[UR36][R2.64], R4 ;  /* 0x0000000402007986 */ /* 0x0007e2000c101124 */
[----:B------:R-:W-:Y:S05]  /*2310*/  BRA `(.L_x_15682) ;  /* 0x0000000c003c7947 */ /* 0x000fea0003800000 */
.L_x_15679:
        /* <DEDUP_REMOVED lines=9> */
.L_x_15684:
[----:B------:R1:W-:Y:S01]  /*23b0*/  STG.E desc[UR36][R2.64], R4 ;  /* 0x0000000402007986 */ /* 0x0003e2000c101924 */
[----:B------:R-:W-:Y:S05]  /*23c0*/  BRA `(.L_x_15682) ;  /* 0x0000000c00107947 */ /* 0x000fea0003800000 */
.L_x_15683:
[----:B------:R2:W-:Y:S01]  /*23d0*/  STG.E.U16 desc[UR36][R2.64], R4 ;  /* 0x0000000402007986 */ /* 0x0005e2000c101524 */
[----:B------:R-:W-:Y:S05]  /*23e0*/  BRA `(.L_x_15682) ;  /* 0x0000000c00087947 */ /* 0x000fea0003800000 */
.L_x_15678:
        /* <DEDUP_REMOVED lines=9> */
.L_x_15686:
[----:B------:R-:W-:-:S04]  /*2480*/  I2FP.F32.S32 R0, R4 ;  /* 0x0000000400007245 */ /* 0x000fc80000201400 */
[----:B------:R-:W-:-:S05]  /*2490*/  F2FP.F16.F32.PACK_AB R0, RZ, R0 ;  /* 0x00000000ff00723e */ /* 0x000fca00000000ff */
[----:B------:R0:W-:Y:S01]  /*24a0*/  STG.E.U16 desc[UR36][R2.64], R0 ;  /* 0x0000000002007986 */ /* 0x0001e2000c101524 */
[----:B------:R-:W-:Y:S05]  /*24b0*/  BRA `(.L_x_15682) ;  /* 0x0000000800d47947 */ /* 0x000fea0003800000 */
.L_x_15685:
        /* <DEDUP_REMOVED lines=10> */
.L_x_15688:
[----:B------:R-:W-:-:S04]  /*2560*/  I2FP.F32.S32 R4, R4 ;  /* 0x0000000400047245 */ /* 0x000fc80000201400 */
[----:B------:R-:W-:-:S04]  /*2570*/  F2FP.F16.F32.PACK_AB R5, RZ, R4 ;  /* 0x00000004ff05723e */ /* 0x000fc800000000ff */
[----:B------:R-:W-:-:S05]  /*2580*/  PRMT R5, R5, 0x5410, RZ ;  /* 0x0000541005057816 */ /* 0x000fca00000000ff */
[----:B------:R0:W-:Y:S01]  /*2590*/  STG.E desc[UR36][R2.64], R5 ;  /* 0x0000000502007986 */ /* 0x0001e2000c101924 */
[----:B------:R-:W-:Y:S05]  /*25a0*/  BRA `(.L_x_15682) ;  /* 0x0000000800987947 */ /* 0x000fea0003800000 */
.L_x_15687:
[----:B------:R-:W0:Y:S02]  /*25b0*/  I2F.F64 R4, R4 ;  /* 0x0000000400047312 */ /* 0x000e240000201c00 */
[----:B0-----:R0:W-:Y:S01]  /*25c0*/  STG.E.64 desc[UR36][R2.64], R4 ;  /* 0x0000000402007986 */ /* 0x0011e2000c101b24 */
[----:B------:R-:W-:Y:S05]  /*25d0*/  BRA `(.L_x_15682) ;  /* 0x00000008008c7947 */ /* 0x000fea0003800000 */
.L_x_15677:
        /* <DEDUP_REMOVED lines=12> */
.L_x_15691:
[----:B------:R-:W0:Y:S01]  /*26a0*/  I2F.F64 R4, R4 ;  /* 0x0000000400047312 */ /* 0x000e220000201c00 */
[----:B------:R-:W-:-:S05]  /*26b0*/  CS2R R6, SRZ ;  /* 0x0000000000067805 */ /* 0x000fca000001ff00 */
[----:B0-----:R0:W-:Y:S01]  /*26c0*/  STG.E.128 desc[UR36][R2.64], R4 ;  /* 0x0000000402007986 */ /* 0x0011e2000c101d24 */
[----:B------:R-:W-:Y:S05]  /*26d0*/  BRA `(.L_x_15682) ;  /* 0x00000008004c7947 */ /* 0x000fea0003800000 */
.L_x_15690:
        /* <DEDUP_REMOVED lines=19> */
.L_x_15695:
[----:B------:R-:W-:Y:S05]  /*2810*/  BSYNC.RECONVERGENT B0 ;  /* 0x0000000000007941 */ /* 0x000fea0003800200 */
.L_x_15694:
[----:B------:R-:W-:-:S05]  /*2820*/  LOP3.LUT R5, R0, 0x80, R5, 0xf8, !PT ;  /* 0x0000008000057812 */ /* 0x000fca00078ef805 */
[----:B------:R0:W-:Y:S01]  /*2830*/  STG.E.U8 desc[UR36][R2.64], R5 ;  /* 0x0000000502007986 */ /* 0x0001e2000c101124 */
[----:B------:R-:W-:Y:S05]  /*2840*/  BRA `(.L_x_15682) ;  /* 0x0000000400f07947 */ /* 0x000fea0003800000 */
.L_x_15693:
        /* <DEDUP_REMOVED lines=15> */
.L_x_15697:
[----:B------:R-:W-:Y:S05]  /*2940*/  BSYNC.RECONVERGENT B0 ;  /* 0x0000000000007941 */ /* 0x000fea0003800200 */
.L_x_15696:
[----:B------:R-:W-:-:S05]  /*2950*/  LOP3.LUT R5, R0, 0x80, R5, 0xf8, !PT ;  /* 0x0000008000057812 */ /* 0x000fca00078ef805 */
[----:B------:R0:W-:Y:S01]  /*2960*/  STG.E.U8 desc[UR36][R2.64], R5 ;  /* 0x0000000502007986 */ /* 0x0001e2000c101124 */
[----:B------:R-:W-:Y:S05]  /*2970*/  BRA `(.L_x_15682) ;  /* 0x0000000400a47947 */ /* 0x000fea0003800000 */
.L_x_15692:
[----:B------:R-:W-:-:S04]  /*2980*/  I2FP.F32.S32 R0, R4 ;  /* 0x0000000400007245 */ /* 0x000fc80000201400 */
[----:B------:R-:W-:-:S05]  /*2990*/  F2FP.BF16.F32.PACK_AB R0, RZ, R0 ;  /* 0x00000000ff00723e */ /* 0x000fca00000010ff */
[----:B------:R0:W-:Y:S01]  /*29a0*/  STG.E.U16 desc[UR36][R2.64], R0 ;  /* 0x0000000002007986 */ /* 0x0001e2000c101524 */
[----:B------:R-:W-:Y:S05]  /*29b0*/  BRA `(.L_x_15682) ;  /* 0x0000000400947947 */ /* 0x000fea0003800000 */
.L_x_15689:
        /* <DEDUP_REMOVED lines=10> */
.L_x_15700:
        /* <DEDUP_REMOVED lines=13> */
.L_x_15703:
[----:B------:R-:W-:-:S04]  /*2b30*/  SHF.R.U32.HI R0, RZ, 0x14, R5 ;  /* 0x00000014ff007819 */ /* 0x000fc80000011605 */
[----:B------:R-:W-:-:S04]  /*2b40*/  LOP3.LUT R0, R0, 0x1, RZ, 0xc0, !PT ;  /* 0x0000000100007812 */ /* 0x000fc800078ec0ff */
[----:B------:R-:W-:-:S04]  /*2b50*/  IADD3 R0, PT, PT, R5, 0x487ffff, R0 ;  /* 0x0487ffff05007810 */ /* 0x000fc80007ffe000 */
[----:B------:R-:W-:-:S04]  /*2b60*/  SHF.R.U32.HI R0, RZ, 0x14, R0 ;  /* 0x00000014ff007819 */ /* 0x000fc80000011600 */
[----:B------:R-:W-:-:S07]  /*2b70*/  LOP3.LUT R4, R0, 0xff, RZ, 0xc0, !PT ;  /* 0x000000ff00047812 */ /* 0x000fce00078ec0ff */
.L_x_15704:
[----:B------:R-:W-:-:S04]  /*2b80*/  SHF.R.U32.HI R5, RZ, 0x18, R5 ;  /* 0x00000018ff057819 */ /* 0x000fc80000011605 */
[----:B------:R-:W-:-:S04]  /*2b90*/  LOP3.LUT R4, R4, 0x80, R5, 0xf8, !PT ;  /* 0x0000008004047812 */ /* 0x000fc800078ef805 */
[----:B------:R-:W-:-:S07]  /*2ba0*/  PRMT R0, R4, 0x7610, R0 ;  /* 0x0000761004007816 */ /* 0x000fce0000000000 */
.L_x_15702:
[----:B------:R-:W-:Y:S05]  /*2bb0*/  BSYNC.RECONVERGENT B0 ;  /* 0x0000000000007941 */ /* 0x000fea0003800200 */
.L_x_15701:
[----:B------:R0:W-:Y:S01]  /*2bc0*/  STG.E.U8 desc[UR36][R2.64], R0 ;  /* 0x0000000002007986 */ /* 0x0001e2000c101124 */
[----:B------:R-:W-:Y:S05]  /*2bd0*/  BRA `(.L_x_15682) ;  /* 0x00000004000c7947 */ /* 0x000fea0003800000 */
.L_x_15699:
        /* <DEDUP_REMOVED lines=13> */
.L_x_15707:
[----:B------:R-:W-:-:S04]  /*2cb0*/  SHF.R.U32.HI R0, RZ, 0x15, R5 ;  /* 0x00000015ff007819 */ /* 0x000fc80000011605 */
[----:B------:R-:W-:-:S04]  /*2cc0*/  LOP3.LUT R0, R0, 0x1, RZ, 0xc0, !PT ;  /* 0x0000000100007812 */ /* 0x000fc800078ec0ff */
[----:B------:R-:W-:-:S04]  /*2cd0*/  IADD3 R0, PT, PT, R5, 0x88fffff, R0 ;  /* 0x088fffff05007810 */ /* 0x000fc80007ffe000 */
[----:B------:R-:W-:-:S04]  /*2ce0*/  SHF.R.U32.HI R0, RZ, 0x15, R0 ;  /* 0x00000015ff007819 */ /* 0x000fc80000011600 */
[----:B------:R-:W-:-:S07]  /*2cf0*/  LOP3.LUT R4, R0, 0xff, RZ, 0xc0, !PT ;  /* 0x000000ff00047812 */ /* 0x000fce00078ec0ff */
.L_x_15708:
[----:B------:R-:W-:-:S04]  /*2d00*/  SHF.R.U32.HI R5, RZ, 0x18, R5 ;  /* 0x00000018ff057819 */ /* 0x000fc80000011605 */
[----:B------:R-:W-:-:S04]  /*2d10*/  LOP3.LUT R4, R4, 0x80, R5, 0xf8, !PT ;  /* 0x0000008004047812 */ /* 0x000fc800078ef805 */
[----:B------:R-:W-:-:S07]  /*2d20*/  PRMT R0, R4, 0x7610, R0 ;  /* 0x0000761004007816 */ /* 0x000fce0000000000 */
.L_x_15706:
[----:B------:R-:W-:Y:S05]  /*2d30*/  BSYNC.RECONVERGENT B0 ;  /* 0x0000000000007941 */ /* 0x000fea0003800200 */
.L_x_15705:
[----:B------:R0:W-:Y:S01]  /*2d40*/  STG.E.U8 desc[UR36][R2.64], R0 ;  /* 0x0000000002007986 */ /* 0x0001e2000c101124 */
[----:B------:R-:W-:Y:S05]  /*2d50*/  BRA `(.L_x_15682) ;  /* 0x0000000000ac7947 */ /* 0x000fea0003800000 */
.L_x_15698:
[----:B------:R-:W-:-:S09]  /*2d60*/  UISETP.NE.AND UP0, UPT, UR4, 0x1c, UPT ;  /* 0x0000001c0400788c */ /* 0x000fd2000bf05270 */
[----:B------:R-:W-:Y:S05]  /*2d70*/  BRA.U !UP0, `(.L_x_15709) ;  /* 0x0000000108a07547 */ /* 0x000fea000b800000 */
[----:B------:R-:W-:-:S09]  /*2d80*/  UISETP.NE.AND UP0, UPT, UR4, 0x1d, UPT ;  /* 0x0000001d0400788c */ /* 0x000fd2000bf05270 */
[----:B------:R-:W-:Y:S05]  /*2d90*/  BRA.U !UP0, `(.L_x_15710) ;  /* 0x00000001088c7547 */ /* 0x000fea000b800000 */
[----:B------:R-:W-:-:S09]  /*2da0*/  UISETP.NE.AND UP0, UPT, UR4, 0x2c, UPT ;  /* 0x0000002c0400788c */ /* 0x000fd2000bf05270 */
[----:B------:R-:W-:Y:S05]  /*2db0*/  BRA.U !UP0, `(.L_x_15711) ;  /* 0x0000000108447547 */ /* 0x000fea000b800000 */
.L_x_15681:
        /* <DEDUP_REMOVED lines=16> */
.L_x_15712:
[----:B------:R-:W-:Y:S05]  /*2ec0*/  BRA `(.L_x_15682) ;  /* 0x0000000000507947 */ /* 0x000fea0003800000 */
.L_x_15711:
        /* <DEDUP_REMOVED lines=16> */
.L_x_15710:
[----:B------:R-:W-:-:S05]  /*2fd0*/  SHF.R.S32.HI R5, RZ, 0x1f, R4 ;  /* 0x0000001fff057819 */ /* 0x000fca0000011404 */
[----:B------:R0:W-:Y:S01]  /*2fe0*/  STG.E.64 desc[UR36][R2.64], R4 ;  /* 0x0000000402007986 */ /* 0x0001e2000c101b24 */
[----:B------:R-:W-:Y:S05]  /*2ff0*/  BRA `(.L_x_15682) ;  /* 0x0000000000047947 */ /* 0x000fea0003800000 */
.L_x_15709:
[----:B------:R0:W-:Y:S02]  /*3000*/  STG.E desc[UR36][R2.64], R4 ;  /* 0x0000000402007986 */ /* 0x0001e4000c101924 */
.L_x_15682:
[----:B------:R-:W-:-:S07]  /*3010*/  VIADD R17, R17, 0x80 ;  /* 0x0000008011117836 */ /* 0x000fce0000000000 */
.L_x_15641:
[----:B------:R-:W-:Y:S05]  /*3020*/  BSYNC.RECONVERGENT B6 ;  /* 0x0000000000067941 */ /* 0x000fea0003800200 */
.L_x_15640:
        /* <DEDUP_REMOVED lines=307> */
.L_x_15715:
        /* <DEDUP_REMOVED lines=16> */
.L_x_15719:
[----:B------:R1:W5:Y:S01]  /*4460*/  LDG.E.U8 R0, desc[UR36][R2.64] ;  /* 0x0000002402007981 */ /* 0x000362000c1e1100 */
[----:B------:R-:W-:Y:S05]  /*4470*/  BRA `(.L_x_15721) ;  /* 0x0000000c002c7947 */ /* 0x000fea0003800000 */
.L_x_15718:
        /* <DEDUP_REMOVED lines=8> */
.L_x_15723:
[----:B------:R3:W5:Y:S01]  /*4500*/  LDG.E R0, desc[UR36][R2.64] ;  /* 0x0000002402007981 */ /* 0x000762000c1e1900 */
[----:B------:R-:W-:Y:S05]  /*4510*/  BRA `(.L_x_15721) ;  /* 0x0000000c00047947 */ /* 0x000fea0003800000 */
.L_x_15722:
[----:B------:R2:W5:Y:S01]  /*4520*/  LDG.E.S16 R0, desc[UR36][R2.64] ;  /* 0x0000002402007981 */ /* 0x000562000c1e1700 */
[----:B------:R-:W-:Y:S05]  /*4530*/  BRA `(.L_x_15721) ;  /* 0x0000000800fc7947 */ /* 0x000fea0003800000 */
.L_x_15717:
        /* <DEDUP_REMOVED lines=9> */
.L_x_15725:
[----:B------:R-:W2:Y:S02]  /*45d0*/  LDG.E.U16 R2, desc[UR36][R2.64] ;  /* 0x0000002402027981 */ /* 0x000ea4000c1e1500 */
[----:B--2---:R-:W-:-:S06]  /*45e0*/  HADD2.F32 R0, -RZ, R2.H0_H0 ;  /* 0x20000002ff007230 */ /* 0x004fcc0000004100 */
[----:B------:R-:W0:Y:S01]  /*45f0*/  F2I.FTZ.TRUNC.NTZ R0, R0 ;  /* 0x0000000000007305 */ /* 0x000e22000021f100 */
[----:B------:R-:W-:Y:S05]  /*4600*/  BRA `(.L_x_15721) ;  /* 0x0000000800c87947 */ /* 0x000fea0003800000 */
.L_x_15724:
        /* <DEDUP_REMOVED lines=9> */
.L_x_15727:
[----:B------:R-:W2:Y:S02]  /*46a0*/  LDG.E.U16 R2, desc[UR36][R2.64] ;  /* 0x0000002402027981 */ /* 0x000ea4000c1e1500 */
[----:B--2---:R-:W-:-:S06]  /*46b0*/  HADD2.F32 R0, -RZ, R2.H0_H0 ;  /* 0x20000002ff007230 */ /* 0x004fcc0000004100 */
[----:B------:R-:W0:Y:S01]  /*46c0*/  F2I.FTZ.TRUNC.NTZ R0, R0 ;  /* 0x0000000000007305 */ /* 0x000e22000021f100 */
[----:B------:R-:W-:Y:S05]  /*46d0*/  BRA `(.L_x_15721) ;  /* 0x0000000800947947 */ /* 0x000fea0003800000 */
.L_x_15726:
[----:B------:R-:W2:Y:S02]  /*46e0*/  LDG.E.64 R2, desc[UR36][R2.64] ;  /* 0x0000002402027981 */ /* 0x000ea4000c1e1b00 */
[----:B--2---:R0:W1:Y:S01]  /*46f0*/  F2I.F64.TRUNC R0, R2 ;  /* 0x0000000200007311 */ /* 0x004062000030d100 */
[----:B------:R-:W-:Y:S05]  /*4700*/  BRA `(.L_x_15721) ;  /* 0x0000000800887947 */ /* 0x000fea0003800000 */
.L_x_15716:
        /* <DEDUP_REMOVED lines=12> */
.L_x_15730:
[----:B------:R-:W2:Y:S02]  /*47d0*/  LDG.E.64 R2, desc[UR36][R2.64] ;  /* 0x0000002402027981 */ /* 0x000ea4000c1e1b00 */
[----:B--2---:R0:W1:Y:S01]  /*47e0*/  F2I.F64.TRUNC R0, R2 ;  /* 0x0000000200007311 */ /* 0x004062000030d100 */
[----:B------:R-:W-:Y:S05]  /*47f0*/  BRA `(.L_x_15721) ;  /* 0x00000008004c7947 */ /* 0x000fea0003800000 */
.L_x_15729:
        /* <DEDUP_REMOVED lines=26> */
.L_x_15732:
        /* <DEDUP_REMOVED lines=13> */
.L_x_15731:
[----:B------:R-:W2:Y:S02]  /*4a70*/  LDG.E.U16 R0, desc[UR36][R2.64] ;  /* 0x0000002402007981 */ /* 0x000ea4000c1e1500 */
[----:B--2---:R-:W-:-:S06]  /*4a80*/  IMAD.U32 R0, R0, 0x10000, RZ ;  /* 0x0001000000007824 */ /* 0x004fcc00078e00ff */
[----:B------:R-:W0:Y:S01]  /*4a90*/  F2I.FTZ.TRUNC.NTZ R0, R0 ;  /* 0x0000000000007305 */ /* 0x000e22000021f100 */
[----:B------:R-:W-:Y:S05]  /*4aa0*/  BRA `(.L_x_15721) ;  /* 0x0000000400a07947 */ /* 0x000fea0003800000 */
.L_x_15728:
        /* <DEDUP_REMOVED lines=10> */
.L_x_15735:
        /* <DEDUP_REMOVED lines=21> */
.L_x_15739:
[----:B------:R-:W-:Y:S05]  /*4ca0*/  BSYNC.RECONVERGENT B1 ;  /* 0x0000000000017941 */ /* 0x000fea0003800200 */
.L_x_15738:
[----:B------:R-:W-:Y:S02]  /*4cb0*/  SHF.L.U32 R0, R0, 0x14, RZ ;  /* 0x0000001400007819 */ /* 0x000fe400000006ff */
[----:B------:R-:W-:-:S04]  /*4cc0*/  LEA R2, R2, 0x3b800000, 0x17 ;  /* 0x3b80000002027811 */ /* 0x000fc800078eb8ff */
[----:B------:R-:W-:-:S07]  /*4cd0*/  LOP3.LUT R0, R2, R0, R7, 0xfe, !PT ;  /* 0x0000000002007212 */ /* 0x000fce00078efe07 */
.L_x_15737:
[----:B------:R-:W-:Y:S05]  /*4ce0*/  BSYNC.RECONVERGENT B0 ;  /* 0x0000000000007941 */ /* 0x000fea0003800200 */
.L_x_15736:
[----:B------:R-:W0:Y:S01]  /*4cf0*/  F2I.FTZ.TRUNC.NTZ R0, R0 ;  /* 0x0000000000007305 */ /* 0x000e22000021f100 */
[----:B------:R-:W-:Y:S05]  /*4d00*/  BRA `(.L_x_15721) ;  /* 0x0000000400087947 */ /* 0x000fea0003800000 */
.L_x_15734:
        /* <DEDUP_REMOVED lines=21> */
.L_x_15743:
[----:B------:R-:W-:Y:S05]  /*4e60*/  BSYNC.RECONVERGENT B1 ;  /* 0x0000000000017941 */ /* 0x000fea0003800200 */
.L_x_15742:
[----:B------:R-:W-:Y:S01]  /*4e70*/  IMAD.SHL.U32 R0, R0, 0x200000, RZ ;  /* 0x0020000000007824 */ /* 0x000fe200078e00ff */
[----:B------:R-:W-:-:S04]  /*4e80*/  LEA R2, R2, 0x37800000, 0x17 ;  /* 0x3780000002027811 */ /* 0x000fc800078eb8ff */
[----:B------:R-:W-:-:S07]  /*4e90*/  LOP3.LUT R0, R2, R0, R7, 0xfe, !PT ;  /* 0x0000000002007212 */ /* 0x000fce00078efe07 */
.L_x_15741:
[----:B------:R-:W-:Y:S05]  /*4ea0*/  BSYNC.RECONVERGENT B0 ;  /* 0x0000000000007941 */ /* 0x000fea0003800200 */
.L_x_15740:
[----:B------:R-:W0:Y:S01]  /*4eb0*/  F2I.FTZ.TRUNC.NTZ R0, R0 ;  /* 0x0000000000007305 */ /* 0x000e22000021f100 */
[----:B------:R-:W-:Y:S05]  /*4ec0*/  BRA `(.L_x_15721) ;  /* 0x0000000000987947 */ /* 0x000fea0003800000 */
.L_x_15733:
        /* <DEDUP_REMOVED lines=14> */
.L_x_15747:
[----:B------:R-:W-:Y:S05]  /*4fb0*/  BSYNC.RECONVERGENT B0 ;  /* 0x0000000000007941 */ /* 0x000fea0003800200 */
.L_x_15746:
[----:B------:R-:W0:Y:S01]  /*4fc0*/  F2I.FTZ.TRUNC.NTZ R0, R0 ;  /* 0x0000000000007305 */ /* 0x000e22000021f100 */
[----:B------:R-:W-:Y:S05]  /*4fd0*/  BRA `(.L_x_15721) ;  /* 0x0000000000547947 */ /* 0x000fea0003800000 */
.L_x_15720:
        /* <DEDUP_REMOVED lines=16> */
.L_x_15748:
[----:B------:R-:W-:Y:S01]  /*50e0*/  MOV R0, RZ ;  /* 0x000000ff00007202 */ /* 0x000fe20000000f00 */
[----:B------:R-:W-:Y:S06]  /*50f0*/  BRA `(.L_x_15721) ;  /* 0x00000000000c7947 */ /* 0x000fec0003800000 */
.L_x_15745:
[----:B------:R0:W5:Y:S01]  /*5100*/  LDG.E R0, desc[UR36][R2.64] ;  /* 0x0000002402007981 */ /* 0x000162000c1e1900 */
[----:B------:R-:W-:Y:S05]  /*5110*/  BRA `(.L_x_15721) ;  /* 0x0000000000047947 */ /* 0x000fea0003800000 */
.L_x_15744:
[----:B------:R0:W5:Y:S02]  /*5120*/  LDG.E R0, desc[UR36][R2.64] ;  /* 0x0000002402007981 */ /* 0x000164000c1e1900 */
.L_x_15721:
[----:B01234-:R-:W0:Y:S01]  /*5130*/  LDC R3, c[0x0][0x594] ;  /* 0x00016500ff037b82 */ /* 0x01fe220000000800 */
[----:B------:R-:W1:Y:S01]  /*5140*/  LDCU.64 UR6, c[0x0][0x580] ;  /* 0x0000b000ff0677ac */ /* 0x000e620008000a00 */
[----:B------:R-:W-:-:S04]  /*5150*/  UPRMT UR4, UR41, 0x9910, URZ ;  /* 0x0000991029047896 */ /* 0x000fc800080000ff */
[----:B------:R-:W-:Y:S01]  /*5160*/  UISETP.GT.AND UP0, UPT, UR4, 0x9, UPT ;  /* 0x000000090400788c */ /* 0x000fe2000bf04270 */
[----:B-1----:R-:W-:Y:S02]  /*5170*/  IADD3 R2, P0, PT, R16, UR6, RZ ;  /* 0x0000000610027c10 */ /* 0x002fe4000ff1e0ff */
[----:B0-----:R-:W-:Y:S02]  /*5180*/  ISETP.GT.U32.AND P1, PT, R3, 0x1f, PT ;  /* 0x0000001f0300780c */ /* 0x001fe40003f24070 */
[----:B-----5:R-:W-:Y:S01]  /*5190*/  SHF.L.U32 R0, R0, R3, RZ ;  /* 0x0000000300007219 */ /* 0x020fe200000006ff */
        /* <DEDUP_REMOVED lines=13> */
.L_x_15752:
[----:B------:R0:W-:Y:S01]  /*5270*/  STG.E.U8 desc[UR36][R2.64], R4 ;  /* 0x0000000402007986 */ /* 0x0001e2000c101124 */
[----:B------:R-:W-:Y:S05]  /*5280*/  BRA `(.L_x_15754) ;  /* 0x0000000c00387947 */ /* 0x000fea0003800000 */
.L_x_15751:
        /* <DEDUP_REMOVED lines=9> */
.L_x_15756:
[----:B------:R0:W-:Y:S01]  /*5320*/  STG.E desc[UR36][R2.64], R4 ;  /* 0x0000000402007986 */ /* 0x0001e2000c101924 */
[----:B------:R-:W-:Y:S05]  /*5330*/  BRA `(.L_x_15754) ;  /* 0x0000000c000c7947 */ /* 0x000fea0003800000 */
.L_x_15755:
[----:B------:R0:W-:Y:S01]  /*5340*/  STG.E.U16 desc[UR36][R2.64], R4 ;  /* 0x0000000402007986 */ /* 0x0001e2000c101524 */
[----:B------:R-:W-:Y:S05]  /*5350*/  BRA `(.L_x_15754) ;  /* 0x0000000c00047947 */ /* 0x000fea0003800000 */
.L_x_15750:
        /* <DEDUP_REMOVED lines=9> */
.L_x_15758:
[----:B------:R-:W-:-:S04]  /*53f0*/  I2FP.F32.S32 R0, R4 ;  /* 0x0000000400007245 */ /* 0x000fc80000201400 */
[----:B------:R-:W-:-:S05]  /*5400*/  F2FP.F16.F32.PACK_AB R0, RZ, R0 ;  /* 0x00000000ff00723e */ /* 0x000fca00000000ff */
[----:B------:R0:W-:Y:S01]  /*5410*/  STG.E.U16 desc[UR36][R2.64], R0 ;  /* 0x0000000002007986 */ /* 0x0001e2000c101524 */
[----:B------:R-:W-:Y:S05]  /*5420*/  BRA `(.L_x_15754) ;  /* 0x0000000800d07947 */ /* 0x000fea0003800000 */
.L_x_15757:
        /* <DEDUP_REMOVED lines=10> */
.L_x_15760:
[----:B------:R-:W-:-:S04]  /*54d0*/  I2FP.F32.S32 R4, R4 ;  /* 0x0000000400047245 */ /* 0x000fc80000201400 */
[----:B------:R-:W-:-:S04]  /*54e0*/  F2FP.F16.F32.PACK_AB R5, RZ, R4 ;  /* 0x00000004ff05723e */ /* 0x000fc800000000ff */
[----:B------:R-:W-:-:S05]  /*54f0*/  PRMT R5, R5, 0x5410, RZ ;  /* 0x0000541005057816 */ /* 0x000fca00000000ff */
[----:B------:R0:W-:Y:S01]  /*5500*/  STG.E desc[UR36][R2.64], R5 ;  /* 0x0000000502007986 */ /* 0x0001e2000c101924 */
[----:B------:R-:W-:Y:S05]  /*5510*/  BRA `(.L_x_15754) ;  /* 0x0000000800947947 */ /* 0x000fea0003800000 */
.L_x_15759:
[----:B------:R-:W0:Y:S02]  /*5520*/  I2F.F64 R4, R4 ;  /* 0x0000000400047312 */ /* 0x000e240000201c00 */
[----:B0-----:R0:W-:Y:S01]  /*5530*/  STG.E.64 desc[UR36][R2.64], R4 ;  /* 0x0000000402007986 */ /* 0x0011e2000c101b24 */
[----:B------:R-:W-:Y:S05]  /*5540*/  BRA `(.L_x_15754) ;  /* 0x0000000800887947 */ /* 0x000fea0003800000 */
.L_x_15749:
        /* <DEDUP_REMOVED lines=12> */
.L_x_15764:
        /* <DEDUP_REMOVED lines=18> */
.L_x_15767:
[----:B------:R-:W-:-:S04]  /*5730*/  SHF.R.U32.HI R5, RZ, 0x18, R5 ;  /* 0x00000018ff057819 */ /* 0x000fc80000011605 */
[----:B------:R-:W-:-:S07]  /*5740*/  LOP3.LUT R0, R0, 0x80, R5, 0xf8, !PT ;  /* 0x0000008000007812 */ /* 0x000fce00078ef805 */
.L_x_15766:
[----:B------:R-:W-:Y:S05]  /*5750*/  BSYNC.RECONVERGENT B0 ;  /* 0x0000000000007941 */ /* 0x000fea0003800200 */
.L_x_15765:
[----:B------:R0:W-:Y:S01]  /*5760*/  STG.E.U8 desc[UR36][R2.64], R0 ;  /* 0x0000000002007986 */ /* 0x0001e2000c101124 */
[----:B------:R-:W-:Y:S05]  /*5770*/  BRA `(.L_x_15754) ;  /* 0x0000000400fc7947 */ /* 0x000fea0003800000 */
.L_x_15763:
        /* <DEDUP_REMOVED lines=18> */
.L_x_15770:
[----:B------:R-:W-:-:S04]  /*58a0*/  SHF.R.U32.HI R5, RZ, 0x18, R5 ;  /* 0x00000018ff057819 */ /* 0x000fc80000011605 */
[----:B------:R-:W-:-:S07]  /*58b0*/  LOP3.LUT R0, R0, 0x80, R5, 0xf8, !PT ;  /* 0x0000008000007812 */ /* 0x000fce00078ef805 */
.L_x_15769:
[----:B------:R-:W-:Y:S05]  /*58c0*/  BSYNC.RECONVERGENT B0 ;  /* 0x0000000000007941 */ /* 0x000fea0003800200 */
.L_x_15768:
[----:B------:R0:W-:Y:S01]  /*58d0*/  STG.E.U8 desc[UR36][R2.64], R0 ;  /* 0x0000000002007986 */ /* 0x0001e2000c101124 */
[----:B------:R-:W-:Y:S05]  /*58e0*/  BRA `(.L_x_15754) ;  /* 0x0000000400a07947 */ /* 0x000fea0003800000 */
.L_x_15762:
        /* <DEDUP_REMOVED lines=22> */
.L_x_15772:
[----:B------:R-:W-:-:S05]  /*5a50*/  SHF.R.S32.HI R5, RZ, 0x1f, R4 ;  /* 0x0000001fff057819 */ /* 0x000fca0000011404 */
[----:B------:R0:W-:Y:S01]  /*5a60*/  STG.E.64 desc[UR36][R2.64], R4 ;  /* 0x0000000402007986 */ /* 0x0001e2000c101b24 */
[----:B------:R-:W-:Y:S05]  /*5a70*/  BRA `(.L_x_15754) ;  /* 0x00000004003c7947 */ /* 0x000fea0003800000 */
.L_x_15771:
[----:B------:R0:W-:Y:S01]  /*5a80*/  STG.E desc[UR36][R2.64], R4 ;  /* 0x0000000402007986 */ /* 0x0001e2000c101924 */
[----:B------:R-:W-:Y:S05]  /*5a90*/  BRA `(.L_x_15754) ;  /* 0x0000000400347947 */ /* 0x000fea0003800000 */
.L_x_15761:
        /* <DEDUP_REMOVED lines=10> */
.L_x_15774:
[----:B------:R-:W0:Y:S01]  /*5b40*/  I2F.F64 R4, R4 ;  /* 0x0000000400047312 */ /* 0x000e220000201c00 */
[----:B------:R-:W-:-:S05]  /*5b50*/  CS2R R6, SRZ ;  /* 0x0000000000067805 */ /* 0x000fca000001ff00 */
[----:B0-----:R4:W-:Y:S01]  /*5b60*/  STG.E.128 desc[UR36][R2.64], R4 ;  /* 0x0000000402007986 */ /* 0x0019e2000c101d24 */
[----:B------:R-:W-:Y:S05]  /*5b70*/  BRA `(.L_x_15754) ;  /* 0x0000000000fc7947 */ /* 0x000fea0003800000 */
.L_x_15773:
[----:B------:R-:W-:-:S09]  /*5b80*/  UISETP.NE.AND UP0, UPT, UR4, 0xf, UPT ;  /* 0x0000000f0400788c */ /* 0x000fd2000bf05270 */
[----:B------:R-:W-:Y:S05]  /*5b90*/  BRA.U !UP0, `(.L_x_15775) ;  /* 0x0000000108e87547 */ /* 0x000fea000b800000 */
[----:B------:R-:W-:-:S09]  /*5ba0*/  UISETP.NE.AND UP0, UPT, UR4, 0x17, UPT ;  /* 0x000000170400788c */ /* 0x000fd2000bf05270 */
[----:B------:R-:W-:Y:S05]  /*5bb0*/  BRA.U !UP0, `(.L_x_15776) ;  /* 0x0000000108907547 */ /* 0x000fea000b800000 */
[----:B------:R-:W-:-:S09]  /*5bc0*/  UISETP.NE.AND UP0, UPT, UR4, 0x18, UPT ;  /* 0x000000180400788c */ /* 0x000fd2000bf05270 */
[----:B------:R-:W-:Y:S05]  /*5bd0*/  BRA.U !UP0, `(.L_x_15777) ;  /* 0x0000000108447547 */ /* 0x000fea000b800000 */
.L_x_15753:
        /* <DEDUP_REMOVED lines=16> */
.L_x_15778:
[----:B------:R-:W-:Y:S05]  /*5ce0*/  BRA `(.L_x_15754) ;  /* 0x0000000000a07947 */ /* 0x000fea0003800000 */
.L_x_15777:
        /* <DEDUP_REMOVED lines=13> */
.L_x_15780:
[----:B------:R-:W-:Y:S05]  /*5dc0*/  BSYNC.RECONVERGENT B0 ;  /* 0x0000000000007941 */ /* 0x000fea0003800200 */
.L_x_15779:
[----:B------:R-:W-:-:S05]  /*5dd0*/  LOP3.LUT R5, R0, 0x80, R5, 0xf8, !PT ;  /* 0x0000008000057812 */ /* 0x000fca00078ef805 */
[----:B------:R2:W-:Y:S01]  /*5de0*/  STG.E.U8 desc[UR36][R2.64], R5 ;  /* 0x0000000502007986 */ /* 0x0005e2000c101124 */
[----:B------:R-:W-:Y:S05]  /*5df0*/  BRA `(.L_x_15754) ;  /* 0x00000000005c7947 */ /* 0x000fea0003800000 */
.L_x_15776:
        /* <DEDUP_REMOVED lines=12> */
.L_x_15782:
[----:B------:R-:W-:Y:S02]  /*5ec0*/  ISETP.GT.U32.AND P0, PT, R4, 0x7f800000, PT ;  /* 0x7f8000000400780c */ /* 0x000fe40003f04070 */
[----:B------:R-:W-:-:S04]  /*5ed0*/  MOV R0, 0x7f ;  /* 0x0000007f00007802 */ /* 0x000fc80000000f00 */
[----:B------:R-:W-:-:S07]  /*5ee0*/  SEL R0, R0, 0x7c, P0 ;  /* 0x0000007c00007807 */ /* 0x000fce0000000000 */
.L_x_15783:
[----:B------:R-:W-:Y:S05]  /*5ef0*/  BSYNC.RECONVERGENT B0 ;  /* 0x0000000000007941 */ /* 0x000fea0003800200 */
.L_x_15781:
[----:B------:R-:W-:-:S04]  /*5f00*/  SHF.R.U32.HI R5, RZ, 0x18, R5 ;  /* 0x00000018ff057819 */ /* 0x000fc80000011605 */
[----:B------:R-:W-:-:S05]  /*5f10*/  LOP3.LUT R5, R0, 0x80, R5, 0xf8, !PT ;  /* 0x0000008000057812 */ /* 0x000fca00078ef805 */
[----:B------:R1:W-:Y:S01]  /*5f20*/  STG.E.U8 desc[UR36][R2.64], R5 ;  /* 0x0000000502007986 */ /* 0x0003e2000c101124 */
[----:B------:R-:W-:Y:S05]  /*5f30*/  BRA `(.L_x_15754) ;  /* 0x00000000000c7947 */ /* 0x000fea0003800000 */
.L_x_15775:
[----:B------:R-:W-:-:S04]  /*5f40*/  I2FP.F32.S32 R0, R4 ;  /* 0x0000000400007245 */ /* 0x000fc80000201400 */
[----:B------:R-:W-:-:S05]  /*5f50*/  F2FP.BF16.F32.PACK_AB R0, RZ, R0 ;  /* 0x00000000ff00723e */ /* 0x000fca00000010ff */
[----:B------:R0:W-:Y:S02]  /*5f60*/  STG.E.U16 desc[UR36][R2.64], R0 ;  /* 0x0000000002007986 */ /* 0x0001e4000c101524 */
.L_x_15754:
[----:B------:R-:W-:-:S07]  /*5f70*/  VIADD R17, R17, 0x80 ;  /* 0x0000008011117836 */ /* 0x000fce0000000000 */
.L_x_15714:
[----:B------:R-:W-:Y:S05]  /*5f80*/  BSYNC.RECONVERGENT B6 ;  /* 0x0000000000067941 */ /* 0x000fea0003800200 */
.L_x_15713:
        /* <DEDUP_REMOVED lines=307> */
.L_x_15786:
        /* <DEDUP_REMOVED lines=16> */
.L_x_15790:
[----:B------:R0:W5:Y:S01]  /*73c0*/  LDG.E.U8 R0, desc[UR36][R2.64] ;  /* 0x0000002402007981 */ /* 0x000162000c1e1100 */
[----:B------:R-:W-:Y:S05]  /*73d0*/  BRA `(.L_x_15792) ;  /* 0x0000000c002c7947 */ /* 0x000fea0003800000 */
.L_x_15789:
        /* <DEDUP_REMOVED lines=8> */
.L_x_15794:
[----:B------:R0:W5:Y:S01]  /*7460*/  LDG.E R0, desc[UR36][R2.64] ;  /* 0x0000002402007981 */ /* 0x000162000c1e1900 */
[----:B------:R-:W-:Y:S05]  /*7470*/  BRA `(.L_x_15792) ;  /* 0x0000000c00047947 */ /* 0x000fea0003800000 */
.L_x_15793:
[----:B------:R0:W5:Y:S01]  /*7480*/  LDG.E.S16 R0, desc[UR36][R2.64] ;  /* 0x0000002402007981 */ /* 0x000162000c1e1700 */
[----:B------:R-:W-:Y:S05]  /*7490*/  BRA `(.L_x_15792) ;  /* 0x0000000800fc7947 */ /* 0x000fea0003800000 */
.L_x_15788:
        /* <DEDUP_REMOVED lines=9> */
.L_x_15796:
[----:B------:R-:W2:Y:S02]  /*7530*/  LDG.E.U16 R2, desc[UR36][R2.64] ;  /* 0x0000002402027981 */ /* 0x000ea4000c1e1500 */
[----:B--2---:R-:W-:-:S06]  /*7540*/  HADD2.F32 R0, -RZ, R2.H0_H0 ;  /* 0x20000002ff007230 */ /* 0x004fcc0000004100 */
[----:B------:R-:W0:Y:S01]  /*7550*/  F2I.FTZ.TRUNC.NTZ R0, R0 ;  /* 0x0000000000007305 */ /* 0x000e22000021f100 */
[----:B------:R-:W-:Y:S05]  /*7560*/  BRA `(.L_x_15792) ;  /* 0x0000000800c87947 */ /* 0x000fea0003800000 */
.L_x_15795:
        /* <DEDUP_REMOVED lines=9> */
.L_x_15798:
[----:B------:R-:W2:Y:S02]  /*7600*/  LDG.E.U16 R2, desc[UR36][R2.64] ;  /* 0x0000002402027981 */ /* 0x000ea4000c1e1500 */
[----:B--2---:R-:W-:-:S06]  /*7610*/  HADD2.F32 R0, -RZ, R2.H0_H0 ;  /* 0x20000002ff007230 */ /* 0x004fcc0000004100 */
[----:B------:R-:W0:Y:S01]  /*7620*/  F2I.FTZ.TRUNC.NTZ R0, R0 ;  /* 0x0000000000007305 */ /* 0x000e22000021f100 */
[----:B------:R-:W-:Y:S05]  /*7630*/  BRA `(.L_x_15792) ;  /* 0x0000000800947947 */ /* 0x000fea0003800000 */
.L_x_15797:
[----:B------:R-:W2:Y:S02]  /*7640*/  LDG.E.64 R2, desc[UR36][R2.64] ;  /* 0x0000002402027981 */ /* 0x000ea4000c1e1b00 */
[----:B--2---:R0:W1:Y:S01]  /*7650*/  F2I.F64.TRUNC R0, R2 ;  /* 0x0000000200007311 */ /* 0x004062000030d100 */
[----:B------:R-:W-:Y:S05]  /*7660*/  BRA `(.L_x_15792) ;  /* 0x0000000800887947 */ /* 0x000fea0003800000 */
.L_x_15787:
        /* <DEDUP_REMOVED lines=12> */
.L_x_15801:
[----:B------:R-:W2:Y:S02]  /*7730*/  LDG.E.64 R2, desc[UR36][R2.64] ;  /* 0x0000002402027981 */ /* 0x000ea4000c1e1b00 */
[----:B--2---:R0:W1:Y:S01]  /*7740*/  F2I.F64.TRUNC R0, R2 ;  /* 0x0000000200007311 */ /* 0x004062000030d100 */
[----:B------:R-:W-:Y:S05]  /*7750*/  BRA `(.L_x_15792) ;  /* 0x00000008004c7947 */ /* 0x000fea0003800000 */
.L_x_15800:
        /* <DEDUP_REMOVED lines=26> */
.L_x_15803:
        /* <DEDUP_REMOVED lines=13> */
.L_x_15802:
[----:B------:R-:W2:Y:S02]  /*79d0*/  LDG.E.U16 R0, desc[UR36][R2.64] ;  /* 0x0000002402007981 */ /* 0x000ea4000c1e1500 */
[----:B--2---:R-:W-:-:S06]  /*79e0*/  IMAD.U32 R0, R0, 0x10000, RZ ;  /* 0x0001000000007824 */ /* 0x004fcc00078e00ff */
[----:B------:R-:W4:Y:S01]  /*79f0*/  F2I.FTZ.TRUNC.NTZ R0, R0 ;  /* 0x0000000000007305 */ /* 0x000f22000021f100 */
[----:B------:R-:W-:Y:S05]  /*7a00*/  BRA `(.L_x_15792) ;  /* 0x0000000400a07947 */ /* 0x000fea0003800000 */
.L_x_15799:
        /* <DEDUP_REMOVED lines=10> */
.L_x_15806:
        /* <DEDUP_REMOVED lines=21> */
.L_x_15810:
[----:B------:R-:W-:Y:S05]  /*7c00*/  BSYNC.RECONVERGENT B1 ;  /* 0x0000000000017941 */ /* 0x000fea0003800200 */
.L_x_15809:
[----:B------:R-:W-:Y:S02]  /*7c10*/  SHF.L.U32 R0, R0, 0x14, RZ ;  /* 0x0000001400007819 */ /* 0x000fe400000006ff */
[----:B------:R-:W-:-:S04]  /*7c20*/  LEA R2, R2, 0x3b800000, 0x17 ;  /* 0x3b80000002027811 */ /* 0x000fc800078eb8ff */
[----:B------:R-:W-:-:S07]  /*7c30*/  LOP3.LUT R0, R2, R0, R7, 0xfe, !PT ;  /* 0x0000000002007212 */ /* 0x000fce00078efe07 */
.L_x_15808:
[----:B------:R-:W-:Y:S05]  /*7c40*/  BSYNC.RECONVERGENT B0 ;  /* 0x0000000000007941 */ /* 0x000fea0003800200 */
.L_x_15807:
[----:B------:R-:W0:Y:S01]  /*7c50*/  F2I.FTZ.TRUNC.NTZ R0, R0 ;  /* 0x0000000000007305 */ /* 0x000e22000021f100 */
[----:B------:R-:W-:Y:S05]  /*7c60*/  BRA `(.L_x_15792) ;  /* 0x0000000400087947 */ /* 0x000fea0003800000 */
.L_x_15805:
        /* <DEDUP_REMOVED lines=21> */
.L_x_15814:
[----:B------:R-:W-:Y:S05]  /*7dc0*/  BSYNC.RECONVERGENT B1 ;  /* 0x0000000000017941 */ /* 0x000fea0003800200 */
.L_x_15813:
[----:B------:R-:W-:Y:S01]  /*7dd0*/  IMAD.SHL.U32 R0, R0, 0x200000, RZ ;  /* 0x0020000000007824 */ /* 0x000fe200078e00ff */
[----:B------:R-:W-:-:S04]  /*7de0*/  LEA R2, R2, 0x37800000, 0x17 ;  /* 0x3780000002027811 */ /* 0x000fc800078eb8ff */
[----:B------:R-:W-:-:S07]  /*7df0*/  LOP3.LUT R0, R2, R0, R7, 0xfe, !PT ;  /* 0x0000000002007212 */ /* 0x000fce00078efe07 */
.L_x_15812:
[----:B------:R-:W-:Y:S05]  /*7e00*/  BSYNC.RECONVERGENT B0 ;  /* 0x0000000000007941 */ /* 0x000fea0003800200 */
.L_x_15811:
[----:B------:R-:W0:Y:S01]  /*7e10*/  F2I.FTZ.TRUNC.NTZ R0, R0 ;  /* 0x0000000000007305 */ /* 0x000e22000021f100 */
[----:B------:R-:W-:Y:S05]  /*7e20*/  BRA `(.L_x_15792) ;  /* 0x0000000000987947 */ /* 0x000fea0003800000 */
.L_x_15804:
        /* <DEDUP_REMOVED lines=14> */
.L_x_15818:
[----:B------:R-:W-:Y:S05]  /*7f10*/  BSYNC.RECONVERGENT B0 ;  /* 0x0000000000007941 */ /* 0x000fea0003800200 */
.L_x_15817:
[----:B------:R-:W0:Y:S01]  /*7f20*/  F2I.FTZ.TRUNC.NTZ R0, R0 ;  /* 0x0000000000007305 */ /* 0x000e22000021f100 */
[----:B------:R-:W-:Y:S05]  /*7f30*/  BRA `(.L_x_15792) ;  /* 0x0000000000547947 */ /* 0x000fea0003800000 */
.L_x_15791:
        /* <DEDUP_REMOVED lines=16> */
.L_x_15819:
[----:B------:R-:W-:Y:S01]  /*8040*/  MOV R0, RZ ;  /* 0x000000ff00007202 */ /* 0x000fe20000000f00 */
[----:B------:R-:W-:Y:S06]  /*8050*/  BRA `(.L_x_15792) ;  /* 0x00000000000c7947 */ /* 0x000fec0003800000 */
.L_x_15816:
[----:B------:R0:W5:Y:S01]  /*8060*/  LDG.E R0, desc[UR36][R2.64] ;  /* 0x0000002402007981 */ /* 0x000162000c1e1900 */
[----:B------:R-:W-:Y:S05]  /*8070*/  BRA `(.L_x_15792) ;  /* 0x0000000000047947 */ /* 0x000fea0003800000 */
.L_x_15815:
[----:B------:R0:W5:Y:S02]  /*8080*/  LDG.E R0, desc[UR36][R2.64] ;  /* 0x0000002402007981 */ /* 0x000164000c1e1900 */
.L_x_15792:
[----:B0-----:R-:W0:Y:S01]  /*8090*/  LDC R3, c[0x0][0x594] ;  /* 0x00016500ff037b82 */ /* 0x001e220000000800 */
[----:B------:R-:W1:Y:S01]  /*80a0*/  LDCU.64 UR6, c[0x0][0x580] ;  /* 0x0000b000ff0677ac */ /* 0x000e620008000a00 */
[----:B------:R-:W-:-:S04]  /*80b0*/  UPRMT UR4, UR41, 0x9910, URZ ;  /* 0x0000991029047896 */ /* 0x000fc800080000ff */
[----:B------:R-:W-:Y:S01]  /*80c0*/  UISETP.GT.AND UP0, UPT, UR4, 0x9, UPT ;  /* 0x000000090400788c */ /* 0x000fe2000bf04270 */
[----:B-1----:R-:W-:Y:S02]  /*80d0*/  IADD3 R2, P0, PT, R16, UR6, RZ ;  /* 0x0000000610027c10 */ /* 0x002fe4000ff1e0ff */
[----:B0-----:R-:W-:Y:S02]  /*80e0*/  ISETP.GT.U32.AND P1, PT, R3, 0x1f, PT ;  /* 0x0000001f0300780c */ /* 0x001fe40003f24070 */
[----:B--2345:R-:W-:Y:S01]  /*80f0*/  SHF.L.U32 R0, R0, R3, RZ ;  /* 0x0000000300007219 */ /* 0x03cfe200000006ff */
        /* <DEDUP_REMOVED lines=13> */
.L_x_15823:
[----:B------:R4:W-:Y:S01]  /*81d0*/  STG.E.U8 desc[UR36][R2.64], R4 ;  /* 0x0000000402007986 */ /* 0x0009e2000c101124 */
[----:B------:R-:W-:Y:S05]  /*81e0*/  BRA `(.L_x_15825) ;  /* 0x0000000c00387947 */ /* 0x000fea0003800000 */
.L_x_15822:
        /* <DEDUP_REMOVED lines=9> */
.L_x_15827:
[----:B------:R2:W-:Y:S01]  /*8280*/  STG.E desc[UR36][R2.64], R4 ;  /* 0x0000000402007986 */ /* 0x0005e2000c101924 */
[----:B------:R-:W-:Y:S05]  /*8290*/  BRA `(.L_x_15825) ;  /* 0x0000000c000c7947 */ /* 0x000fea0003800000 */
.L_x_15826:
[----:B------:R0:W-:Y:S01]  /*82a0*/  STG.E.U16 desc[UR36][R2.64], R4 ;  /* 0x0000000402007986 */ /* 0x0001e2000c101524 */
[----:B------:R-:W-:Y:S05]  /*82b0*/  BRA `(.L_x_15825) ;  /* 0x0000000c00047947 */ /* 0x000fea0003800000 */
.L_x_15821:
        /* <DEDUP_REMOVED lines=9> */
.L_x_15829:
[----:B------:R-:W-:-:S04]  /*8350*/  I2FP.F32.S32 R0, R4 ;  /* 0x0000000400007245 */ /* 0x000fc80000201400 */
[----:B------:R-:W-:-:S05]  /*8360*/  F2FP.F16.F32.PACK_AB R0, RZ, R0 ;  /* 0x00000000ff00723e */ /* 0x000fca00000000ff */
[----:B------:R0:W-:Y:S01]  /*8370*/  STG.E.U16 desc[UR36][R2.64], R0 ;  /* 0x0000000002007986 */ /* 0x0001e2000c101524 */
[----:B------:R-:W-:Y:S05]  /*8380*/  BRA `(.L_x_15825) ;  /* 0x0000000800d07947 */ /* 0x000fea0003800000 */
.L_x_15828:
        /* <DEDUP_REMOVED lines=10> */
.L_x_15831:
[----:B------:R-:W-:-:S04]  /*8430*/  I2FP.F32.S32 R4, R4 ;  /* 0x0000000400047245 */ /* 0x000fc80000201400 */
[----:B------:R-:W-:-:S04]  /*8440*/  F2FP.F16.F32.PACK_AB R5, RZ, R4 ;  /* 0x00000004ff05723e */ /* 0x000fc800000000ff */
[----:B------:R-:W-:-:S05]  /*8450*/  PRMT R5, R5, 0x5410, RZ ;  /* 0x0000541005057816 */ /* 0x000fca00000000ff */
[----:B------:R0:W-:Y:S01]  /*8460*/  STG.E desc[UR36][R2.64], R5 ;  /* 0x0000000502007986 */ /* 0x0001e2000c101924 */
[----:B------:R-:W-:Y:S05]  /*8470*/  BRA `(.L_x_15825) ;  /* 0x0000000800947947 */ /* 0x000fea0003800000 */
.L_x_15830:
[----:B------:R-:W0:Y:S02]  /*8480*/  I2F.F64 R4, R4 ;  /* 0x0000000400047312 */ /* 0x000e240000201c00 */
[----:B0-----:R0:W-:Y:S01]  /*8490*/  STG.E.64 desc[UR36][R2.64], R4 ;  /* 0x0000000402007986 */ /* 0x0011e2000c101b24 */
[----:B------:R-:W-:Y:S05]  /*84a0*/  BRA `(.L_x_15825) ;  /* 0x0000000800887947 */ /* 0x000fea0003800000 */
.L_x_15820:
        /* <DEDUP_REMOVED lines=12> */
.L_x_15835:
        /* <DEDUP_REMOVED lines=18> */
.L_x_15838:
[----:B------:R-:W-:-:S04]  /*8690*/  SHF.R.U32.HI R5, RZ, 0x18, R5 ;  /* 0x00000018ff057819 */ /* 0x000fc80000011605 */
[----:B------:R-:W-:-:S07]  /*86a0*/  LOP3.LUT R0, R0, 0x80, R5, 0xf8, !PT ;  /* 0x0000008000007812 */ /* 0x000fce00078ef805 */
.L_x_15837:
[----:B------:R-:W-:Y:S05]  /*86b0*/  BSYNC.RECONVERGENT B0 ;  /* 0x0000000000007941 */ /* 0x000fea0003800200 */
.L_x_15836:
[----:B------:R0:W-:Y:S01]  /*86c0*/  STG.E.U8 desc[UR36][R2.64], R0 ;  /* 0x0000000002007986 */ /* 0x0001e2000c101124 */
[----:B------:R-:W-:Y:S05]  /*86d0*/  BRA `(.L_x_15825) ;  /* 0x0000000400fc7947 */ /* 0x000fea0003800000 */
.L_x_15834:
        /* <DEDUP_REMOVED lines=18> */
.L_x_15841:
[----:B------:R-:W-:-:S04]  /*8800*/  SHF.R.U32.HI R5, RZ, 0x18, R5 ;  /* 0x00000018ff057819 */ /* 0x000fc80000011605 */
[----:B------:R-:W-:-:S07]  /*8810*/  LOP3.LUT R0, R0, 0x80, R5, 0xf8, !PT ;  /* 0x0000008000007812 */ /* 0x000fce00078ef805 */
.L_x_15840:
[----:B------:R-:W-:Y:S05]  /*8820*/  BSYNC.RECONVERGENT B0 ;  /* 0x0000000000007941 */ /* 0x000fea0003800200 */
.L_x_15839:
[----:B------:R0:W-:Y:S01]  /*8830*/  STG.E.U8 desc[UR36][R2.64], R0 ;  /* 0x0000000002007986 */ /* 0x0001e2000c101124 */
[----:B------:R-:W-:Y:S05]  /*8840*/  BRA `(.L_x_15825) ;  /* 0x0000000400a07947 */ /* 0x000fea0003800000 */
.L_x_15833:
        /* <DEDUP_REMOVED lines=22> */
.L_x_15843:
[----:B------:R-:W-:-:S05]  /*89b0*/  SHF.R.S32.HI R5, RZ, 0x1f, R4 ;  /* 0x0000001fff057819 */ /* 0x000fca0000011404 */
[----:B------:R0:W-:Y:S01]  /*89c0*/  STG.E.64 desc[UR36][R2.64], R4 ;  /* 0x0000000402007986 */ /* 0x0001e2000c101b24 */
[----:B------:R-:W-:Y:S05]  /*89d0*/  BRA `(.L_x_15825) ;  /* 0x00000004003c7947 */ /* 0x000fea0003800000 */
.L_x_15842:
[----:B------:R0:W-:Y:S01]  /*89e0*/  STG.E desc[UR36][R2.64], R4 ;  /* 0x0000000402007986 */ /* 0x0001e2000c101924 */
[----:B------:R-:W-:Y:S05]  /*89f0*/  BRA `(.L_x_15825) ;  /* 0x0000000400347947 */ /* 0x000fea0003800000 */
.L_x_15832:
        /* <DEDUP_REMOVED lines=10> */
.L_x_15845:
[----:B------:R-:W0:Y:S01]  /*8aa0*/  I2F.F64 R4, R4 ;  /* 0x0000000400047312 */ /* 0x000e220000201c00 */
[----:B------:R-:W-:-:S05]  /*8ab0*/  CS2R R6, SRZ ;  /* 0x0000000000067805 */ /* 0x000fca000001ff00 */
[----:B0-----:R0:W-:Y:S01]  /*8ac0*/  STG.E.128 desc[UR36][R2.64], R4 ;  /* 0x0000000402007986 */ /* 0x0011e2000c101d24 */
[----:B------:R-:W-:Y:S05]  /*8ad0*/  BRA `(.L_x_15825) ;  /* 0x0000000000fc7947 */ /* 0x000fea0003800000 */
.L_x_15844:
[----:B------:R-:W-:-:S09]  /*8ae0*/  UISETP.NE.AND UP0, UPT, UR4, 0xf, UPT ;  /* 0x0000000f0400788c */ /* 0x000fd2000bf05270 */
[----:B------:R-:W-:Y:S05]  /*8af0*/  BRA.U !UP0, `(.L_x_15846) ;  /* 0x0000000108e87547 */ /* 0x000fea000b800000 */
[----:B------:R-:W-:-:S09]  /*8b00*/  UISETP.NE.AND UP0, UPT, UR4, 0x17, UPT ;  /* 0x000000170400788c */ /* 0x000fd2000bf05270 */
[----:B------:R-:W-:Y:S05]  /*8b10*/  BRA.U !UP0, `(.L_x_15847) ;  /* 0x0000000108907547 */ /* 0x000fea000b800000 */
[----:B------:R-:W-:-:S09]  /*8b20*/  UISETP.NE.AND UP0, UPT, UR4, 0x18, UPT ;  /* 0x000000180400788c */ /* 0x000fd2000bf05270 */
[----:B------:R-:W-:Y:S05]  /*8b30*/  BRA.U !UP0, `(.L_x_15848) ;  /* 0x0000000108447547 */ /* 0x000fea000b800000 */
.L_x_15824:
        /* <DEDUP_REMOVED lines=16> */
.L_x_15849:
[----:B------:R-:W-:Y:S05]  /*8c40*/  BRA `(.L_x_15825) ;  /* 0x0000000000a07947 */ /* 0x000fea0003800000 */
.L_x_15848:
        /* <DEDUP_REMOVED lines=13> */
.L_x_15851:
[----:B------:R-:W-:Y:S05]  /*8d20*/  BSYNC.RECONVERGENT B0 ;  /* 0x0000000000007941 */ /* 0x000fea0003800200 */
.L_x_15850:
[----:B------:R-:W-:-:S05]  /*8d30*/  LOP3.LUT R5, R0, 0x80, R5, 0xf8, !PT ;  /* 0x0000008000057812 */ /* 0x000fca00078ef805 */
[----:B------:R0:W-:Y:S01]  /*8d40*/  STG.E.U8 desc[UR36][R2.64], R5 ;  /* 0x0000000502007986 */ /* 0x0001e2000c101124 */
[----:B------:R-:W-:Y:S05]  /*8d50*/  BRA `(.L_x_15825) ;  /* 0x00000000005c7947 */ /* 0x000fea0003800000 */
.L_x_15847:
        /* <DEDUP_REMOVED lines=12> */
.L_x_15853:
[----:B------:R-:W-:Y:S02]  /*8e20*/  ISETP.GT.U32.AND P0, PT, R4, 0x7f800000, PT ;  /* 0x7f8000000400780c */ /* 0x000fe40003f04070 */
[----:B------:R-:W-:-:S04]  /*8e30*/  MOV R0, 0x7f ;  /* 0x0000007f00007802 */ /* 0x000fc80000000f00 */
[----:B------:R-:W-:-:S07]  /*8e40*/  SEL R0, R0, 0x7c, P0 ;  /* 0x0000007c00007807 */ /* 0x000fce0000000000 */
.L_x_15854:
[----:B------:R-:W-:Y:S05]  /*8e50*/  BSYNC.RECONVERGENT B0 ;  /* 0x0000000000007941 */ /* 0x000fea0003800200 */
.L_x_15852:
[----:B------:R-:W-:-:S04]  /*8e60*/  SHF.R.U32.HI R5, RZ, 0x18, R5 ;  /* 0x00000018ff057819 */ /* 0x000fc80000011605 */
[----:B------:R-:W-:-:S05]  /*8e70*/  LOP3.LUT R5, R0, 0x80, R5, 0xf8, !PT ;  /* 0x0000008000057812 */ /* 0x000fca00078ef805 */
[----:B------:R0:W-:Y:S01]  /*8e80*/  STG.E.U8 desc[UR36][R2.64], R5 ;  /* 0x0000000502007986 */ /* 0x0001e2000c101124 */
[----:B------:R-:W-:Y:S05]  /*8e90*/  BRA `(.L_x_15825) ;  /* 0x00000000000c7947 */ /* 0x000fea0003800000 */
.L_x_15846:
[----:B------:R-:W-:-:S04]  /*8ea0*/  I2FP.F32.S32 R0, R4 ;  /* 0x0000000400007245 */ /* 0x000fc80000201400 */
[----:B------:R-:W-:-:S05]  /*8eb0*/  F2FP.BF16.F32.PACK_AB R0, RZ, R0 ;  /* 0x00000000ff00723e */ /* 0x000fca00000010ff */
[----:B------:R0:W-:Y:S02]  /*8ec0*/  STG.E.U16 desc[UR36][R2.64], R0 ;  /* 0x0000000002007986 */ /* 0x0001e4000c101524 */
.L_x_15825:
[----:B------:R-:W-:-:S07]  /*8ed0*/  VIADD R17, R17, 0x80 ;  /* 0x0000008011117836 */ /* 0x000fce0000000000 */
.L_x_15785:
[----:B------:R-:W-:Y:S05]  /*8ee0*/  BSYNC.RECONVERGENT B6 ;  /* 0x0000000000067941 */ /* 0x000fea0003800200 */
.L_x_15784:
        /* <DEDUP_REMOVED lines=306> */
.L_x_15855:
        /* <DEDUP_REMOVED lines=18> */
.L_x_15859:
[----:B------:R0:W5:Y:S01]  /*a330*/  LDG.E.U8 R0, desc[UR36][R2.64] ;  /* 0x0000002402007981 */ /* 0x000162000c1e1100 */
[----:B------:R-:W-:Y:S05]  /*a340*/  BRA `(.L_x_15861) ;  /* 0x0000000c002c7947 */ /* 0x000fea0003800000 */
.L_x_15858:
        /* <DEDUP_REMOVED lines=8> */
.L_x_15863:
[----:B------:R0:W5:Y:S01]  /*a3d0*/  LDG.E R0, desc[UR36][R2.64] ;  /* 0x0000002402007981 */ /* 0x000162000c1e1900 */
[----:B------:R-:W-:Y:S05]  /*a3e0*/  BRA `(.L_x_15861) ;  /* 0x0000000c00047947 */ /* 0x000fea0003800000 */
.L_x_15862:
[----:B------:R0:W5:Y:S01]  /*a3f0*/  LDG.E.S16 R0, desc[UR36][R2.64] ;  /* 0x0000002402007981 */ /* 0x000162000c1e1700 */
[----:B------:R-:W-:Y:S05]  /*a400*/  BRA `(.L_x_15861) ;  /* 0x0000000800fc7947 */ /* 0x000fea0003800000 */
.L_x_15857:
        /* <DEDUP_REMOVED lines=9> */
.L_x_15865:
[----:B------:R-:W2:Y:S02]  /*a4a0*/  LDG.E.U16 R2, desc[UR36][R2.64] ;  /* 0x0000002402027981 */ /* 0x000ea4000c1e1500 */
[----:B--2---:R-:W-:-:S06]  /*a4b0*/  HADD2.F32 R0, -RZ, R2.H0_H0 ;  /* 0x20000002ff007230 */ /* 0x004fcc0000004100 */
[----:B------:R-:W0:Y:S01]  /*a4c0*/  F2I.FTZ.TRUNC.NTZ R0, R0 ;  /* 0x0000000000007305 */ /* 0x000e22000021f100 */
[----:B------:R-:W-:Y:S05]  /*a4d0*/  BRA `(.L_x_15861) ;  /* 0x0000000800c87947 */ /* 0x000fea0003800000 */
.L_x_15864:
        /* <DEDUP_REMOVED lines=9> */
.L_x_15867:
[----:B------:R-:W2:Y:S02]  /*a570*/  LDG.E.U16 R2, desc[UR36][R2.64] ;  /* 0x0000002402027981 */ /* 0x000ea4000c1e1500 */
[----:B--2---:R-:W-:-:S06]  /*a580*/  HADD2.F32 R0, -RZ, R2.H0_H0 ;  /* 0x20000002ff007230 */ /* 0x004fcc0000004100 */
[----:B------:R-:W0:Y:S01]  /*a590*/  F2I.FTZ.TRUNC.NTZ R0, R0 ;  /* 0x0000000000007305 */ /* 0x000e22000021f100 */
[----:B------:R-:W-:Y:S05]  /*a5a0*/  BRA `(.L_x_15861) ;  /* 0x0000000800947947 */ /* 0x000fea0003800000 */
.L_x_15866:
[----:B------:R-:W2:Y:S02]  /*a5b0*/  LDG.E.64 R2, desc[UR36][R2.64] ;  /* 0x0000002402027981 */ /* 0x000ea4000c1e1b00 */
[----:B--2---:R0:W1:Y:S01]  /*a5c0*/  F2I.F64.TRUNC R0, R2 ;  /* 0x0000000200007311 */ /* 0x004062000030d100 */
[----:B------:R-:W-:Y:S05]  /*a5d0*/  BRA `(.L_x_15861) ;  /* 0x0000000800887947 */ /* 0x000fea0003800000 */
.L_x_15856:
        /* <DEDUP_REMOVED lines=12> */
.L_x_15870:
[----:B------:R-:W2:Y:S02]  /*a6a0*/  LDG.E.64 R2, desc[UR36][R2.64] ;  /* 0x0000002402027981 */ /* 0x000ea4000c1e1b00 */
[----:B--2---:R0:W1:Y:S01]  /*a6b0*/  F2I.F64.TRUNC R0, R2 ;  /* 0x0000000200007311 */ /* 0x004062000030d100 */
[----:B------:R-:W-:Y:S05]  /*a6c0*/  BRA `(.L_x_15861) ;  /* 0x00000008004c7947 */ /* 0x000fea0003800000 */
.L_x_15869:
        /* <DEDUP_REMOVED lines=26> */
.L_x_15872:
        /* <DEDUP_REMOVED lines=13> */
.L_x_15871:
[----:B------:R-:W2:Y:S02]  /*a940*/  LDG.E.U16 R0, desc[UR36][R2.64] ;  /* 0x0000002402007981 */ /* 0x000ea4000c1e1500 */
[----:B--2---:R-:W-:-:S06]  /*a950*/  IMAD.U32 R0, R0, 0x10000, RZ ;  /* 0x0001000000007824 */ /* 0x004fcc00078e00ff */
[----:B------:R-:W0:Y:S01]  /*a960*/  F2I.FTZ.TRUNC.NTZ R0, R0 ;  /* 0x0000000000007305 */ /* 0x000e22000021f100 */
[----:B------:R-:W-:Y:S05]  /*a970*/  BRA `(.L_x_15861) ;  /* 0x0000000400a07947 */ /* 0x000fea0003800000 */
.L_x_15868:
        /* <DEDUP_REMOVED lines=10> */
.L_x_15875:
        /* <DEDUP_REMOVED lines=21> */
.L_x_15879:
[----:B------:R-:W-:Y:S05]  /*ab70*/  BSYNC.RECONVERGENT B1 ;  /* 0x0000000000017941 */ /* 0x000fea0003800200 */
.L_x_15878:
[----:B------:R-:W-:Y:S01]  /*ab80*/  IMAD.SHL.U32 R0, R0, 0x100000, RZ ;  /* 0x0010000000007824 */ /* 0x000fe200078e00ff */
[----:B------:R-:W-:-:S04]  /*ab90*/  LEA R2, R2, 0x3b800000, 0x17 ;  /* 0x3b80000002027811 */ /* 0x000fc800078eb8ff */
[----:B------:R-:W-:-:S07]  /*aba0*/  LOP3.LUT R0, R2, R0, R7, 0xfe, !PT ;  /* 0x0000000002007212 */ /* 0x000fce00078efe07 */
.L_x_15877:
[----:B------:R-:W-:Y:S05]  /*abb0*/  BSYNC.RECONVERGENT B0 ;  /* 0x0000000000007941 */ /* 0x000fea0003800200 */
.L_x_15876:
[----:B------:R-:W2:Y:S01]  /*abc0*/  F2I.FTZ.TRUNC.NTZ R0, R0 ;  /* 0x0000000000007305 */ /* 0x000ea2000021f100 */
[----:B------:R-:W-:Y:S05]  /*abd0*/  BRA `(.L_x_15861) ;  /* 0x0000000400087947 */ /* 0x000fea0003800000 */
.L_x_15874:
        /* <DEDUP_REMOVED lines=21> */
.L_x_15883:
[----:B------:R-:W-:Y:S05]  /*ad30*/  BSYNC.RECONVERGENT B1 ;  /* 0x0000000000017941 */ /* 0x000fea0003800200 */
.L_x_15882:
[----:B------:R-:W-:Y:S02]  /*ad40*/  SHF.L.U32 R0, R0, 0x15, RZ ;  /* 0x0000001500007819 */ /* 0x000fe400000006ff */
[----:B------:R-:W-:-:S04]  /*ad50*/  LEA R2, R2, 0x37800000, 0x17 ;  /* 0x3780000002027811 */ /* 0x000fc800078eb8ff */
[----:B------:R-:W-:-:S07]  /*ad60*/  LOP3.LUT R0, R2, R0, R7, 0xfe, !PT ;  /* 0x0000000002007212 */ /* 0x000fce00078efe07 */
.L_x_15881:
[----:B------:R-:W-:Y:S05]  /*ad70*/  BSYNC.RECONVERGENT B0 ;  /* 0x0000000000007941 */ /* 0x000fea0003800200 */
.L_x_15880:
[----:B------:R-:W0:Y:S01]  /*ad80*/  F2I.FTZ.TRUNC.NTZ R0, R0 ;  /* 0x0000000000007305 */ /* 0x000e22000021f100 */
[----:B------:R-:W-:Y:S05]  /*ad90*/  BRA `(.L_x_15861) ;  /* 0x0000000000987947 */ /* 0x000fea0003800000 */
.L_x_15873:
        /* <DEDUP_REMOVED lines=14> */
.L_x_15887:
[----:B------:R-:W-:Y:S05]  /*ae80*/  BSYNC.RECONVERGENT B0 ;  /* 0x0000000000007941 */ /* 0x000fea0003800200 */
.L_x_15886:
[----:B------:R-:W4:Y:S01]  /*ae90*/  F2I.FTZ.TRUNC.NTZ R0, R0 ;  /* 0x0000000000007305 */ /* 0x000f22000021f100 */
[----:B------:R-:W-:Y:S05]  /*aea0*/  BRA `(.L_x_15861) ;  /* 0x0000000000547947 */ /* 0x000fea0003800000 */
.L_x_15860:
        /* <DEDUP_REMOVED lines=16> */
.L_x_15888:
[----:B------:R-:W-:Y:S01]  /*afb0*/  IMAD.MOV.U32 R0, RZ, RZ, RZ ;  /* 0x000000ffff007224 */ /* 0x000fe200078e00ff */
[----:B------:R-:W-:Y:S06]  /*afc0*/  BRA `(.L_x_15861) ;  /* 0x00000000000c7947 */ /* 0x000fec0003800000 */
.L_x_15885:
[----:B------:R0:W5:Y:S01]  /*afd0*/  LDG.E R0, desc[UR36][R2.64] ;  /* 0x0000002402007981 */ /* 0x000162000c1e1900 */
[----:B------:R-:W-:Y:S05]  /*afe0*/  BRA `(.L_x_15861) ;  /* 0x0000000000047947 */ /* 0x000fea0003800000 */
.L_x_15884:
[----:B------:R3:W5:Y:S02]  /*aff0*/  LDG.E R0, desc[UR36][R2.64] ;  /* 0x0000002402007981 */ /* 0x000764000c1e1900 */
.L_x_15861:
[----:B01-3--:R-:W0:Y:S01]  /*b000*/  LDC R3, c[0x0][0x594] ;  /* 0x00016500ff037b82 */ /* 0x00be220000000800 */
[----:B------:R-:W-:-:S04]  /*b010*/  UPRMT UR4, UR41, 0x9910, URZ ;  /* 0x0000991029047896 */ /* 0x000fc800080000ff */
[----:B------:R-:W-:Y:S01]  /*b020*/  UISETP.GT.AND UP0, UPT, UR4, 0x9, UPT ;  /* 0x000000090400788c */ /* 0x000fe2000bf04270 */
[----:B0-----:R-:W-:Y:S02]  /*b030*/  ISETP.GT.U32.AND P0, PT, R3, 0x1f, PT ;  /* 0x0000001f0300780c */ /* 0x001fe40003f04070 */
[----:B--2-45:R-:W-:-:S04]  /*b040*/  SHF.L.U32 R0, R0, R3, RZ ;  /* 0x0000000300007219 */ /* 0x034fc800000006ff */
        /* <DEDUP_REMOVED lines=12> */
.L_x_15892:
[----:B------:R-:W-:Y:S01]  /*b110*/  STG.E.U8 desc[UR36][R16.64], R2 ;  /* 0x0000000210007986 */ /* 0x000fe2000c101124 */
[----:B------:R-:W-:Y:S05]  /*b120*/  EXIT ;  /* 0x000000000000794d */ /* 0x000fea0003800000 */
.L_x_15891:
        /* <DEDUP_REMOVED lines=9> */
.L_x_15895:
[----:B------:R-:W-:Y:S01]  /*b1c0*/  STG.E desc[UR36][R16.64], R2 ;  /* 0x0000000210007986 */ /* 0x000fe2000c101924 */
[----:B------:R-:W-:Y:S05]  /*b1d0*/  EXIT ;  /* 0x000000000000794d */ /* 0x000fea0003800000 */
.L_x_15894:
[----:B------:R-:W-:Y:S01]  /*b1e0*/  STG.E.U16 desc[UR36][R16.64], R2 ;  /* 0x0000000210007986 */ /* 0x000fe2000c101524 */
[----:B------:R-:W-:Y:S05]  /*b1f0*/  EXIT ;  /* 0x000000000000794d */ /* 0x000fea0003800000 */
.L_x_15890:
        /* <DEDUP_REMOVED lines=9> */
.L_x_15897:
[----:B------:R-:W-:-:S04]  /*b290*/  I2FP.F32.S32 R0, R2 ;  /* 0x0000000200007245 */ /* 0x000fc80000201400 */
[----:B------:R-:W-:-:S05]  /*b2a0*/  F2FP.F16.F32.PACK_AB R0, RZ, R0 ;  /* 0x00000000ff00723e */ /* 0x000fca00000000ff */
[----:B------:R-:W-:Y:S01]  /*b2b0*/  STG.E.U16 desc[UR36][R16.64], R0 ;  /* 0x0000000010007986 */ /* 0x000fe2000c101524 */
[----:B------:R-:W-:Y:S05]  /*b2c0*/  EXIT ;  /* 0x000000000000794d */ /* 0x000fea0003800000 */
.L_x_15896:
        /* <DEDUP_REMOVED lines=10> */
.L_x_15899:
[----:B------:R-:W-:-:S04]  /*b370*/  I2FP.F32.S32 R2, R2 ;  /* 0x0000000200027245 */ /* 0x000fc80000201400 */
[----:B------:R-:W-:-:S04]  /*b380*/  F2FP.F16.F32.PACK_AB R3, RZ, R2 ;  /* 0x00000002ff03723e */ /* 0x000fc800000000ff */
[----:B------:R-:W-:-:S05]  /*b390*/  PRMT R3, R3, 0x5410, RZ ;  /* 0x0000541003037816 */ /* 0x000fca00000000ff */
[----:B------:R-:W-:Y:S01]  /*b3a0*/  STG.E desc[UR36][R16.64], R3 ;  /* 0x0000000310007986 */ /* 0x000fe2000c101924 */
[----:B------:R-:W-:Y:S05]  /*b3b0*/  EXIT ;  /* 0x000000000000794d */ /* 0x000fea0003800000 */
.L_x_15898:
[----:B------:R-:W0:Y:S02]  /*b3c0*/  I2F.F64 R2, R2 ;  /* 0x0000000200027312 */ /* 0x000e240000201c00 */
[----:B0-----:R-:W-:Y:S01]  /*b3d0*/  STG.E.64 desc[UR36][R16.64], R2 ;  /* 0x0000000210007986 */ /* 0x001fe2000c101b24 */
[----:B------:R-:W-:Y:S05]  /*b3e0*/  EXIT ;  /* 0x000000000000794d */ /* 0x000fea0003800000 */
.L_x_15889:
        /* <DEDUP_REMOVED lines=12> */
.L_x_15903:
        /* <DEDUP_REMOVED lines=17> */
.L_x_15906:
[----:B------:R-:W-:-:S04]  /*b5c0*/  SHF.R.U32.HI R3, RZ, 0x18, R3 ;  /* 0x00000018ff037819 */ /* 0x000fc80000011603 */
[----:B------:R-:W-:-:S04]  /*b5d0*/  LOP3.LUT R0, R0, 0x80, R3, 0xf8, !PT ;  /* 0x0000008000007812 */ /* 0x000fc800078ef803 */
[----:B------:R-:W-:-:S07]  /*b5e0*/  PRMT R8, R0, 0x7610, R8 ;  /* 0x0000761000087816 */ /* 0x000fce0000000008 */
.L_x_15905:
[----:B------:R-:W-:Y:S05]  /*b5f0*/  BSYNC.RECONVERGENT B0 ;  /* 0x0000000000007941 */ /* 0x000fea0003800200 */
.L_x_15904:
[----:B------:R-:W-:Y:S01]  /*b600*/  STG.E.U8 desc[UR36][R16.64], R8 ;  /* 0x0000000810007986 */ /* 0x000fe2000c101124 */
[----:B------:R-:W-:Y:S05]  /*b610*/  EXIT ;  /* 0x000000000000794d */ /* 0x000fea0003800000 */
.L_x_15902:
        /* <DEDUP_REMOVED lines=17> */
.L_x_15909:
[----:B------:R-:W-:-:S04]  /*b730*/  SHF.R.U32.HI R3, RZ, 0x18, R3 ;  /* 0x00000018ff037819 */ /* 0x000fc80000011603 */
[----:B------:R-:W-:-:S04]  /*b740*/  LOP3.LUT R0, R0, 0x80, R3, 0xf8, !PT ;  /* 0x0000008000007812 */ /* 0x000fc800078ef803 */
[----:B------:R-:W-:-:S07]  /*b750*/  PRMT R8, R0, 0x7610, R8 ;  /* 0x0000761000087816 */ /* 0x000fce0000000008 */
.L_x_15908:
[----:B------:R-:W-:Y:S05]  /*b760*/  BSYNC.RECONVERGENT B0 ;  /* 0x0000000000007941 */ /* 0x000fea0003800200 */
.L_x_15907:
[----:B------:R-:W-:Y:S01]  /*b770*/  STG.E.U8 desc[UR36][R16.64], R8 ;  /* 0x0000000810007986 */ /* 0x000fe2000c101124 */
[----:B------:R-:W-:Y:S05]  /*b780*/  EXIT ;  /* 0x000000000000794d */ /* 0x000fea0003800000 */
.L_x_15901:
        /* <DEDUP_REMOVED lines=22> */
.L_x_15911:
[----:B------:R-:W-:-:S05]  /*b8f0*/  SHF.R.S32.HI R3, RZ, 0x1f, R2 ;  /* 0x0000001fff037819 */ /* 0x000fca0000011402 */
[----:B------:R-:W-:Y:S01]  /*b900*/  STG.E.64 desc[UR36][R16.64], R2 ;  /* 0x0000000210007986 */ /* 0x000fe2000c101b24 */
[----:B------:R-:W-:Y:S05]  /*b910*/  EXIT ;  /* 0x000000000000794d */ /* 0x000fea0003800000 */
.L_x_15910:
[----:B------:R-:W-:Y:S01]  /*b920*/  STG.E desc[UR36][R16.64], R2 ;  /* 0x0000000210007986 */ /* 0x000fe2000c101924 */
[----:B------:R-:W-:Y:S05]  /*b930*/  EXIT ;  /* 0x000000000000794d */ /* 0x000fea0003800000 */
.L_x_15900:
        /* <DEDUP_REMOVED lines=10> */
.L_x_15913:
[----:B------:R-:W0:Y:S01]  /*b9e0*/  I2F.F64 R4, R2 ;  /* 0x0000000200047312 */ /* 0x000e220000201c00 */
[----:B------:R-:W-:-:S05]  /*b9f0*/  CS2R R6, SRZ ;  /* 0x0000000000067805 */ /* 0x000fca000001ff00 */
[----:B0-----:R-:W-:Y:S01]  /*ba00*/  STG.E.128 desc[UR36][R16.64], R4 ;  /* 0x0000000410007986 */ /* 0x001fe2000c101d24 */
[----:B------:R-:W-:Y:S05]  /*ba10*/  EXIT ;  /* 0x000000000000794d */ /* 0x000fea0003800000 */
.L_x_15912:
[----:B------:R-:W-:-:S09]  /*ba20*/  UISETP.NE.AND UP0, UPT, UR4, 0xf, UPT ;  /* 0x0000000f0400788c */ /* 0x000fd2000bf05270 */
[----:B------:R-:W-:Y:S05]  /*ba30*/  BRA.U !UP0, `(.L_x_15914) ;  /* 0x0000000108e87547 */ /* 0x000fea000b800000 */
[----:B------:R-:W-:-:S09]  /*ba40*/  UISETP.NE.AND UP0, UPT, UR4, 0x17, UPT ;  /* 0x000000170400788c */ /* 0x000fd2000bf05270 */
[----:B------:R-:W-:Y:S05]  /*ba50*/  BRA.U !UP0, `(.L_x_15915) ;  /* 0x0000000108907547 */ /* 0x000fea000b800000 */
[----:B------:R-:W-:-:S09]  /*ba60*/  UISETP.NE.AND UP0, UPT, UR4, 0x18, UPT ;  /* 0x000000180400788c */ /* 0x000fd2000bf05270 */
[----:B------:R-:W-:Y:S05]  /*ba70*/  BRA.U !UP0, `(.L_x_15916) ;  /* 0x0000000108447547 */ /* 0x000fea000b800000 */
.L_x_15893:
        /* <DEDUP_REMOVED lines=16> */
.L_x_15917:
[----:B------:R-:W-:Y:S05]  /*bb80*/  EXIT ;  /* 0x000000000000794d */ /* 0x000fea0003800000 */
.L_x_15916:
        /* <DEDUP_REMOVED lines=13> */
.L_x_15919:
[----:B------:R-:W-:Y:S05]  /*bc60*/  BSYNC.RECONVERGENT B0 ;  /* 0x0000000000007941 */ /* 0x000fea0003800200 */
.L_x_15918:
[----:B------:R-:W-:-:S05]  /*bc70*/  LOP3.LUT R3, R0, 0x80, R3, 0xf8, !PT ;  /* 0x0000008000037812 */ /* 0x000fca00078ef803 */
[----:B------:R-:W-:Y:S01]  /*bc80*/  STG.E.U8 desc[UR36][R16.64], R3 ;  /* 0x0000000310007986 */ /* 0x000fe2000c101124 */
[----:B------:R-:W-:Y:S05]  /*bc90*/  EXIT ;  /* 0x000000000000794d */ /* 0x000fea0003800000 */
.L_x_15915:
        /* <DEDUP_REMOVED lines=12> */
.L_x_15921:
[----:B------:R-:W-:Y:S01]  /*bd60*/  IMAD.MOV.U32 R0, RZ, RZ, 0x7f ;  /* 0x0000007fff007424 */ /* 0x000fe200078e00ff */
[----:B------:R-:W-:-:S04]  /*bd70*/  ISETP.GT.U32.AND P0, PT, R2, 0x7f800000, PT ;  /* 0x7f8000000200780c */ /* 0x000fc80003f04070 */
[----:B------:R-:W-:-:S09]  /*bd80*/  SEL R0, R0, 0x7c, P0 ;  /* 0x0000007c00007807 */ /* 0x000fd20000000000 */
.L_x_15922:
[----:B------:R-:W-:Y:S05]  /*bd90*/  BSYNC.RECONVERGENT B0 ;  /* 0x0000000000007941 */ /* 0x000fea0003800200 */
.L_x_15920:
[----:B------:R-:W-:-:S04]  /*bda0*/  SHF.R.U32.HI R3, RZ, 0x18, R3 ;  /* 0x00000018ff037819 */ /* 0x000fc80000011603 */
[----:B------:R-:W-:-:S05]  /*bdb0*/  LOP3.LUT R3, R0, 0x80, R3, 0xf8, !PT ;  /* 0x0000008000037812 */ /* 0x000fca00078ef803 */
[----:B------:R-:W-:Y:S01]  /*bdc0*/  STG.E.U8 desc[UR36][R16.64], R3 ;  /* 0x0000000310007986 */ /* 0x000fe2000c101124 */
[----:B------:R-:W-:Y:S05]  /*bdd0*/  EXIT ;  /* 0x000000000000794d */ /* 0x000fea0003800000 */
.L_x_15914:
[----:B------:R-:W-:-:S04]  /*bde0*/  I2FP.F32.S32 R0, R2 ;  /* 0x0000000200007245 */ /* 0x000fc80000201400 */
[----:B------:R-:W-:-:S05]  /*bdf0*/  F2FP.BF16.F32.PACK_AB R0, RZ, R0 ;  /* 0x00000000ff00723e */ /* 0x000fca00000010ff */
[----:B------:R-:W-:Y:S01]  /*be00*/  STG.E.U16 desc[UR36][R16.64], R0 ;  /* 0x0000000010007986 */ /* 0x000fe2000c101524 */
[----:B------:R-:W-:Y:S05]  /*be10*/  EXIT ;  /* 0x000000000000794d */ /* 0x000fea0003800000 */
.L_x_15923:
        /* <DEDUP_REMOVED lines=14> */
.L_x_21188:


//--------------------- .text._ZN2at6native27unrolled_elementwise_kernelINS0_13BUnaryFunctorIiiiZZZNS0_18lshift_kernel_cudaERNS_18TensorIteratorBaseEENKUlvE_clEvENKUlvE1_clEvEUliiE_EESt5arrayIPcLm2EELi4E23TrivialOffsetCalculatorILi1EjESD_NS0_6memory12LoadWithCastILi1EEENSE_13StoreWithCastILi1EEEEEviT_T0_T2_T3_T4_T5_ --------------------------
	.section	.text._ZN2at6native27unrolled_elementwise_kernelINS0_13BUnaryFunctorIiiiZZZNS0_18lshift_kernel_cudaERNS_18TensorIteratorBaseEENKUlvE_clEvENKUlvE1_clEvEUliiE_EESt5arrayIPcLm2EELi4E23TrivialOffsetCalculatorILi1EjESD_NS0_6memory12LoadWithCastILi1EEENSE_13StoreWithCastILi1EEEEEviT_T0_T2_T3_T4_T5_,"ax",@progbits
	.align	128
        .global         _ZN2at6native27unrolled_elementwise_kernelINS0_13BUnaryFunctorIiiiZZZNS0_18lshift_kernel_cudaERNS_18TensorIteratorBaseEENKUlvE_clEvENKUlvE1_clEvEUliiE_EESt5arrayIPcLm2EELi4E23TrivialOffsetCalculatorILi1EjESD_NS0_6memory12LoadWithCastILi1EEENSE_13StoreWithCastILi1EEEEEviT_T0_T2_T3_T4_T5_
        .type           _ZN2at6native27unrolled_elementwise_kernelINS0_13BUnaryFunctorIiiiZZZNS0_18lshift_kernel_cudaERNS_18TensorIteratorBaseEENKUlvE_clEvENKUlvE1_clEvEUliiE_EESt5arrayIPcLm2EELi4E23TrivialOffsetCalculatorILi1EjESD_NS0_6memory12LoadWithCastILi1EEENSE_13StoreWithCastILi1EEEEEviT_T0_T2_T3_T4_T5_,@function
        .size           _ZN2at6native27unrolled_elementwise_kernelINS0_13BUnaryFunctorIiiiZZZNS0_18lshift_kernel_cudaERNS_18TensorIteratorBaseEENKUlvE_clEvENKUlvE1_clEvEUliiE_EESt5arrayIPcLm2EELi4E23TrivialOffsetCalculatorILi1EjESD_NS0_6memory12LoadWithCastILi1EEENSE_13StoreWithCastILi1EEEEEviT_T0_T2_T3_T4_T5_,(.L_x_21189 - _ZN2at6native27unrolled_elementwise_kernelINS0_13BUnaryFunctorIiiiZZZNS0_18lshift_kernel_cudaERNS_18TensorIteratorBaseEENKUlvE_clEvENKUlvE1_clEvEUliiE_EESt5arrayIPcLm2EELi4E23TrivialOffsetCalculatorILi1EjESD_NS0_6memory12LoadWithCastILi1EEENSE_13StoreWithCastILi1EEEEEviT_T0_T2_T3_T4_T5_)
        .other          _ZN2at6native27unrolled_elementwise_kernelINS0_13BUnaryFunctorIiiiZZZNS0_18lshift_kernel_cudaERNS_18TensorIteratorBaseEENKUlvE_clEvENKUlvE1_clEvEUliiE_EESt5arrayIPcLm2EELi4E23TrivialOffsetCalculatorILi1EjESD_NS0_6memory12LoadWithCastILi1EEENSE_13StoreWithCastILi1EEEEEviT_T0_T2_T3_T4_T5_,@"STO_CUDA_ENTRY STV_DEFAULT"
_ZN2at6native27unrolled_elementwise_kernelINS0_13BUnaryFunctorIiiiZZZNS0_18lshift_kernel_cudaERNS_18TensorIteratorBaseEENKUlvE_clEvENKUlvE1_clEvEUliiE_EESt5arrayIPcLm2EELi4E23TrivialOffsetCalculatorILi1EjESD_NS0_6memory12LoadWithCastILi1EEENSE_13StoreWithCastILi1EEEEEviT_T0_T2_T3_T4_T5_:
.text._ZN2at6native27unrolled_elementwise_kernelINS0_13BUnaryFunctorIiiiZZZNS0_18lshift_kernel_cudaERNS_18TensorIteratorBaseEENKUlvE_clEvENKUlvE1_clEvEUliiE_EESt5arrayIPcLm2EELi4E23TrivialOffsetCalculatorILi1EjESD_NS0_6memory12LoadWithCastILi1EEENSE_13StoreWithCastILi1EEEEEviT_T0_T2_T3_T4_T5_:
        /* <DEDUP_REMOVED lines=31> */
.L_x_15929:
[----:B------:R3:W5:Y:S01]  /*01f0*/  LDG.E.U8 R16, desc[UR36][R4.64] ;  /* 0x0000002404107981 */ /* 0x000762000c1e1100 */
[----:B------:R-:W-:Y:S05]  /*0200*/  BRA `(.L_x_15931) ;  /* 0x0000000c00307947 */ /* 0x000fea0003800000 */
.L_x_15928:
        /* <DEDUP_REMOVED lines=8> */
.L_x_15933:
[----:B------:R1:W5:Y:S01]  /*0290*/  LDG.E R16, desc[UR36][R4.64] ;  /* 0x0000002404107981 */ /* 0x000362000c1e1900 */
[----:B------:R-:W-:Y:S05]  /*02a0*/  BRA `(.L_x_15931) ;  /* 0x0000000c00087947 */ /* 0x000fea0003800000 */
.L_x_15932:
[----:B------:R2:W5:Y:S01]  /*02b0*/  LDG.E.S16 R16, desc[UR36][R4.64] ;  /* 0x0000002404107981 */ /* 0x000562000c1e1700 */
[----:B------:R-:W-:Y:S05]  /*02c0*/  BRA `(.L_x_15931) ;  /* 0x0000000c00007947 */ /* 0x000fea0003800000 */
.L_x_15927:
        /* <DEDUP_REMOVED lines=9> */
.L_x_15935:
[----:B------:R-:W2:Y:S02]  /*0360*/  LDG.E.U16 R4, desc[UR36][R4.64] ;  /* 0x0000002404047981 */ /* 0x000ea4000c1e1500 */
[----:B--2---:R-:W-:-:S06]  /*0370*/  HADD2.F32 R16, -RZ, R4.H0_H0 ;  /* 0x20000004ff107230 */ /* 0x004fcc0000004100 */
[----:B------:R-:W0:Y:S01]  /*0380*/  F2I.FTZ.TRUNC.NTZ R16, R16 ;  /* 0x0000001000107305 */ /* 0x000e22000021f100 */
[----:B------:R-:W-:Y:S05]  /*0390*/  BRA `(.L_x_15931) ;  /* 0x0000000800cc7947 */ /* 0x000fea0003800000 */
.L_x_15934:
        /* <DEDUP_REMOVED lines=9> */
.L_x_15937:
[----:B------:R-:W2:Y:S02]  /*0430*/  LDG.E.U16 R4, desc[UR36][R4.64] ;  /* 0x0000002404047981 */ /* 0x000ea4000c1e1500 */
[----:B--2---:R-:W-:-:S06]  /*0440*/  HADD2.F32 R16, -RZ, R4.H0_H0 ;  /* 0x20000004ff107230 */ /* 0x004fcc0000004100 */
[----:B------:R-:W0:Y:S01]  /*0450*/  F2I.FTZ.TRUNC.NTZ R16, R16 ;  /* 0x0000001000107305 */ /* 0x000e22000021f100 */
[----:B------:R-:W-:Y:S05]  /*0460*/  BRA `(.L_x_15931) ;  /* 0x0000000800987947 */ /* 0x000fea0003800000 */
.L_x_15936:
[----:B------:R-:W2:Y:S02]  /*0470*/  LDG.E.64 R16, desc[UR36][R4.64] ;  /* 0x0000002404107981 */ /* 0x000ea4000c1e1b00 */
[----:B--2---:R0:W1:Y:S01]  /*0480*/  F2I.F64.TRUNC R16, R16 ;  /* 0x0000001000107311 */ /* 0x004062000030d100 */
[----:B------:R-:W-:Y:S05]  /*0490*/  BRA `(.L_x_15931) ;  /* 0x00000008008c7947 */ /* 0x000fea0003800000 */
.L_x_15926:
        /* <DEDUP_REMOVED lines=12> */
.L_x_15940:
[----:B------:R-:W2:Y:S02]  /*0560*/  LDG.E.64 R4, desc[UR36][R4.64] ;  /* 0x0000002404047981 */ /* 0x000ea4000c1e1b00 */
[----:B--2---:R0:W1:Y:S01]  /*0570*/  F2I.F64.TRUNC R16, R4 ;  /* 0x0000000400107311 */ /* 0x004062000030d100 */
[----:B------:R-:W-:Y:S05]  /*0580*/  BRA `(.L_x_15931) ;  /* 0x0000000800507947 */ /* 0x000fea0003800000 */
.L_x_15939:
        /* <DEDUP_REMOVED lines=26> */
.L_x_15942:
        /* <DEDUP_REMOVED lines=14> */
.L_x_15941:
[----:B------:R-:W2:Y:S02]  /*0810*/  LDG.E.U16 R16, desc[UR36][R4.64] ;  /* 0x0000002404107981 */ /* 0x000ea4000c1e1500 */
[----:B--2---:R-:W-:-:S06]  /*0820*/  IMAD.U32 R16, R16, 0x10000, RZ ;  /* 0x0001000010107824 */ /* 0x004fcc00078e00ff */
[----:B------:R-:W0:Y:S01]  /*0830*/  F2I.FTZ.TRUNC.NTZ R16, R16 ;  /* 0x0000001000107305 */ /* 0x000e22000021f100 */
[----:B------:R-:W-:Y:S05]  /*0840*/  BRA `(.L_x_15931) ;  /* 0x0000000400a07947 */ /* 0x000fea0003800000 */
.L_x_15938:
        /* <DEDUP_REMOVED lines=10> */
.L_x_15945:
        /* <DEDUP_REMOVED lines=21> */
.L_x_15949:
[----:B------:R-:W-:Y:S05]  /*0a40*/  BSYNC.RECONVERGENT B1 ;  /* 0x0000000000017941 */ /* 0x000fea0003800200 */
.L_x_15948:
[----:B------:R-:W-:Y:S01]  /*0a50*/  IMAD.SHL.U32 R0, R0, 0x100000, RZ ;  /* 0x0010000000007824 */ /* 0x000fe200078e00ff */
[----:B------:R-:W-:-:S04]  /*0a60*/  LEA R3, R3, 0x3b800000, 0x17 ;  /* 0x3b80000003037811 */ /* 0x000fc800078eb8ff */
[----:B------:R-:W-:-:S07]  /*0a70*/  LOP3.LUT R16, R3, R0, R7, 0xfe, !PT ;  /* 0x0000000003107212 */ /* 0x000fce00078efe07 */
.L_x_15947:
[----:B------:R-:W-:Y:S05]  /*0a80*/  BSYNC.RECONVERGENT B0 ;  /* 0x0000000000007941 */ /* 0x000fea0003800200 */
.L_x_15946:
[----:B------:R-:W0:Y:S01]  /*0a90*/  F2I.FTZ.TRUNC.NTZ R16, R16 ;  /* 0x0000001000107305 */ /* 0x000e22000021f100 */
[----:B------:R-:W-:Y:S05]  /*0aa0*/  BRA `(.L_x_15931) ;  /* 0x0000000400087947 */ /* 0x000fea0003800000 */
.L_x_15944:
        /* <DEDUP_REMOVED lines=21> */
.L_x_15953:
[----:B------:R-:W-:Y:S05]  /*0c00*/  BSYNC.RECONVERGENT B1 ;  /* 0x0000000000017941 */ /* 0x000fea0003800200 */
.L_x_15952:
[----:B------:R-:W-:Y:S01]  /*0c10*/  IMAD.SHL.U32 R0, R0, 0x200000, RZ ;  /* 0x0020000000007824 */ /* 0x000fe200078e00ff */
[----:B------:R-:W-:-:S04]  /*0c20*/  LEA R3, R3, 0x37800000, 0x17 ;  /* 0x3780000003037811 */ /* 0x000fc800078eb8ff */
[----:B------:R-:W-:-:S07]  /*0c30*/  LOP3.LUT R16, R3, R0, R7, 0xfe, !PT ;  /* 0x0000000003107212 */ /* 0x000fce00078efe07 */
.L_x_15951:
[----:B------:R-:W-:Y:S05]  /*0c40*/  BSYNC.RECONVERGENT B0 ;  /* 0x0000000000007941 */ /* 0x000fea0003800200 */
.L_x_15950:
[----:B------:R-:W0:Y:S01]  /*0c50*/  F2I.FTZ.TRUNC.NTZ R16, R16 ;  /* 0x0000001000107305 */ /* 0x000e22000021f100 */
[----:B------:R-:W-:Y:S05]  /*0c60*/  BRA `(.L_x_15931) ;  /* 0x0000000000987947 */ /* 0x000fea0003800000 */
.L_x_15943:
[----:B------:R-:W-:-:S09]  /*0c70*/  UISETP.NE.AND UP0, UPT, UR4, 0x1c, UPT ;  /* 0x0000001c0400788c */ /* 0x000fd2000bf05270 */
[----:B------:R-:W-:Y:S05]  /*0c80*/  BRA.U !UP0, `(.L_x_15954) ;  /* 0x00000001088c7547 */ /* 0x000fea000b800000 */
[----:B------:R-:W-:-:S09]  /*0c90*/  UISETP.NE.AND UP0, UPT, UR4, 0x1d, UPT ;  /* 0x0000001d0400788c */ /* 0x000fd2000bf05270 */
[----:B------:R-:W-:Y:S05]  /*0ca0*/  BRA.U !UP0, `(.L_x_15955) ;  /* 0x00000001087c7547 */ /* 0x000fea000b800000 */
[----:B------:R-:W-:-:S09]  /*0cb0*/  UISETP.NE.AND UP0, UPT, UR4, 0x2c, UPT ;  /* 0x0000002c0400788c */ /* 0x000fd2000bf05270 */
[----:B------:R-:W-:Y:S05]  /*0cc0*/  BRA.U !UP0, `(.L_x_15956) ;  /* 0x0000000108487547 */ /* 0x000fea000b800000 */
.L_x_15930:
        /* <DEDUP_REMOVED lines=16> */
.L_x_15957:
[----:B------:R-:W-:Y:S01]  /*0dd0*/  IMAD.MOV.U32 R16, RZ, RZ, RZ ;  /* 0x000000ffff107224 */ /* 0x000fe200078e00ff */
[----:B------:R-:W-:Y:S06]  /*0de0*/  BRA `(.L_x_15931) ;  /* 0x0000000000387947 */ /* 0x000fec0003800000 */
.L_x_15956:
        /* <DEDUP_REMOVED lines=8> */
.L_x_15959:
[----:B------:R-:W-:Y:S05]  /*0e70*/  BSYNC.RECONVERGENT B0 ;  /* 0x0000000000007941 */ /* 0x000fea0003800200 */
.L_x_15958:
[----:B------:R-:W0:Y:S01]  /*0e80*/  F2I.FTZ.TRUNC.NTZ R16, R16 ;  /* 0x0000001000107305 */ /* 0x000e22000021f100 */
[----:B------:R-:W-:Y:S05]  /*0e90*/  BRA `(.L_x_15931) ;  /* 0x00000000000c7947 */ /* 0x000fea0003800000 */
.L_x_15955:
[----:B------:R0:W5:Y:S01]  /*0ea0*/  LDG.E R16, desc[UR36][R4.64] ;  /* 0x0000002404107981 */ /* 0x000162000c1e1900 */
[----:B------:R-:W-:Y:S05]  /*0eb0*/  BRA `(.L_x_15931) ;  /* 0x0000000000047947 */ /* 0x000fea0003800000 */
.L_x_15954:
[----:B------:R0:W5:Y:S02]  /*0ec0*/  LDG.E R16, desc[UR36][R4.64] ;  /* 0x0000002404107981 */ /* 0x000164000c1e1900 */
.L_x_15931:
[----:B------:R-:W-:-:S07]  /*0ed0*/  VIADD R26, R2, 0x80 ;  /* 0x00000080021a7836 */ /* 0x000fce0000000000 */
.L_x_15925:
[----:B------:R-:W-:Y:S05]  /*0ee0*/  BSYNC.RECONVERGENT B6 ;  /* 0x0000000000067941 */ /* 0x000fea0003800200 */
.L_x_15924:
        /* <DEDUP_REMOVED lines=23> */
.L_x_15965:
[----:B------:R0:W5:Y:S01]  /*1060*/  LDG.E.U8 R18, desc[UR36][R4.64] ;  /* 0x0000002404127981 */ /* 0x000162000c1e1100 */
[----:B------:R-:W-:Y:S05]  /*1070*/  BRA `(.L_x_15967) ;  /* 0x0000000c00307947 */ /* 0x000fea0003800000 */
.L_x_15964:
        /* <DEDUP_REMOVED lines=8> */
.L_x_15969:
[----:B------:R0:W5:Y:S01]  /*1100*/  LDG.E R18, desc[UR36][R4.64] ;  /* 0x0000002404127981 */ /* 0x000162000c1e1900 */
[----:B------:R-:W-:Y:S05]  /*1110*/  BRA `(.L_x_15967) ;  /* 0x0000000c00087947 */ /* 0x000fea0003800000 */
.L_x_15968:
[----:B------:R0:W5:Y:S01]  /*1120*/  LDG.E.S16 R18, desc[UR36][R4.64] ;  /* 0x0000002404127981 */ /* 0x000162000c1e1700 */
[----:B------:R-:W-:Y:S05]  /*1130*/  BRA `(.L_x_15967) ;  /* 0x0000000c00007947 */ /* 0x000fea0003800000 */
.L_x_15963:
        /* <DEDUP_REMOVED lines=9> */
.L_x_15971:
[----:B------:R-:W2:Y:S02]  /*11d0*/  LDG.E.U16 R4, desc[UR36][R4.64] ;  /* 0x0000002404047981 */ /* 0x000ea4000c1e1500 */
[----:B--2---:R-:W-:-:S06]  /*11e0*/  HADD2.F32 R18, -RZ, R4.H0_H0 ;  /* 0x20000004ff127230 */ /* 0x004fcc0000004100 */
[----:B------:R-:W0:Y:S01]  /*11f0*/  F2I.FTZ.TRUNC.NTZ R18, R18 ;  /* 0x0000001200127305 */ /* 0x000e22000021f100 */
[----:B------:R-:W-:Y:S05]  /*1200*/  BRA `(.L_x_15967) ;  /* 0x0000000800cc7947 */ /* 0x000fea0003800000 */
.L_x_15970:
        /* <DEDUP_REMOVED lines=9> */
.L_x_15973:
[----:B------:R-:W2:Y:S02]  /*12a0*/  LDG.E.U16 R4, desc[UR36][R4.64] ;  /* 0x0000002404047981 */ /* 0x000ea4000c1e1500 */
[----:B--2---:R-:W-:-:S06]  /*12b0*/  HADD2.F32 R18, -RZ, R4.H0_H0 ;  /* 0x20000004ff127230 */ /* 0x004fcc0000004100 */
[----:B------:R-:W0:Y:S01]  /*12c0*/  F2I.FTZ.TRUNC.NTZ R18, R18 ;  /* 0x0000001200127305 */ /* 0x000e22000021f100 */
[----:B------:R-:W-:Y:S05]  /*12d0*/  BRA `(.L_x_15967) ;  /* 0x0000000800987947 */ /* 0x000fea0003800000 */
.L_x_15972:
[----:B------:R-:W2:Y:S02]  /*12e0*/  LDG.E.64 R4, desc[UR36][R4.64] ;  /* 0x0000002404047981 */ /* 0x000ea4000c1e1b00 */
[----:B--2---:R0:W1:Y:S01]  /*12f0*/  F2I.F64.TRUNC R18, R4 ;  /* 0x0000000400127311 */ /* 0x004062000030d100 */
[----:B------:R-:W-:Y:S05]  /*1300*/  BRA `(.L_x_15967) ;  /* 0x00000008008c7947 */ /* 0x000fea0003800000 */
.L_x_15962:
        /* <DEDUP_REMOVED lines=12> */
.L_x_15976:
[----:B------:R-:W2:Y:S02]  /*13d0*/  LDG.E.64 R4, desc[UR36][R4.64] ;  /* 0x0000002404047981 */ /* 0x000ea4000c1e1b00 */
[----:B--2---:R0:W1:Y:S01]  /*13e0*/  F2I.F64.TRUNC R18, R4 ;  /* 0x0000000400127311 */ /* 0x004062000030d100 */
[----:B------:R-:W-:Y:S05]  /*13f0*/  BRA `(.L_x_15967) ;  /* 0x0000000800507947 */ /* 0x000fea0003800000 */
.L_x_15975:
        /* <DEDUP_REMOVED lines=26> */
.L_x_15978:
        /* <DEDUP_REMOVED lines=14> */
.L_x_15977:
[----:B------:R-:W2:Y:S02]  /*1680*/  LDG.E.U16 R18, desc[UR36][R4.64] ;  /* 0x0000002404127981 */ /* 0x000ea4000c1e1500 */
[----:B--2---:R-:W-:-:S06]  /*1690*/  IMAD.U32 R18, R18, 0x10000, RZ ;  /* 0x0001000012127824 */ /* 0x004fcc00078e00ff */
[----:B------:R-:W4:Y:S01]  /*16a0*/  F2I.FTZ.TRUNC.NTZ R18, R18 ;  /* 0x0000001200127305 */ /* 0x000f22000021f100 */
[----:B------:R-:W-:Y:S05]  /*16b0*/  BRA `(.L_x_15967) ;  /* 0x0000000400a07947 */ /* 0x000fea0003800000 */
.L_x_15974:
        /* <DEDUP_REMOVED lines=10> */
.L_x_15981:
        /* <DEDUP_REMOVED lines=21> */
.L_x_15985:
[----:B------:R-:W-:Y:S05]  /*18b0*/  BSYNC.RECONVERGENT B1 ;  /* 0x0000000000017941 */ /* 0x000fea0003800200 */
.L_x_15984:
[----:B------:R-:W-:Y:S01]  /*18c0*/  IMAD.SHL.U32 R0, R0, 0x100000, RZ ;  /* 0x0010000000007824 */ /* 0x000fe200078e00ff */
[----:B------:R-:W-:-:S04]  /*18d0*/  LEA R3, R3, 0x3b800000, 0x17 ;  /* 0x3b80000003037811 */ /* 0x000fc800078eb8ff */
[----:B------:R-:W-:-:S07]  /*18e0*/  LOP3.LUT R18, R3, R0, R7, 0xfe, !PT ;  /* 0x0000000003127212 */ /* 0x000fce00078efe07 */
.L_x_15983:
[----:B------:R-:W-:Y:S05]  /*18f0*/  BSYNC.RECONVERGENT B0 ;  /* 0x0000000000007941 */ /* 0x000fea0003800200 */
.L_x_15982:
[----:B------:R-:W0:Y:S01]  /*1900*/  F2I.FTZ.TRUNC.NTZ R18, R18 ;  /* 0x0000001200127305 */ /* 0x000e22000021f100 */
[----:B------:R-:W-:Y:S05]  /*1910*/  BRA `(.L_x_15967) ;  /* 0x0000000400087947 */ /* 0x000fea0003800000 */
.L_x_15980:
        /* <DEDUP_REMOVED lines=21> */
.L_x_15989:
[----:B------:R-:W-:Y:S05]  /*1a70*/  BSYNC.RECONVERGENT B1 ;  /* 0x0000000000017941 */ /* 0x000fea0003800200 */
.L_x_15988:
[----:B------:R-:W-:Y:S01]  /*1a80*/  IMAD.SHL.U32 R0, R0, 0x200000, RZ ;  /* 0x0020000000007824 */ /* 0x000fe200078e00ff */
[----:B------:R-:W-:-:S04]  /*1a90*/  LEA R3, R3, 0x37800000, 0x17 ;  /* 0x3780000003037811 */ /* 0x000fc800078eb8ff */
[----:B------:R-:W-:-:S07]  /*1aa0*/  LOP3.LUT R18, R3, R0, R7, 0xfe, !PT ;  /* 0x0000000003127212 */ /* 0x000fce00078efe07 */
.L_x_15987:
[----:B------:R-:W-:Y:S05]  /*1ab0*/  BSYNC.RECONVERGENT B0 ;  /* 0x0000000000007941 */ /* 0x000fea0003800200 */
.L_x_15986:
[----:B------:R-:W0:Y:S01]  /*1ac0*/  F2I.FTZ.TRUNC.NTZ R18, R18 ;  /* 0x0000001200127305 */ /* 0x000e22000021f100 */
[----:B------:R-:W-:Y:S05]  /*1ad0*/  BRA `(.L_x_15967) ;  /* 0x0000000000987947 */ /* 0x000fea0003800000 */
.L_x_15979:
        /* <DEDUP_REMOVED lines=14> */
.L_x_15993:
[----:B------:R-:W-:Y:S05]  /*1bc0*/  BSYNC.RECONVERGENT B0 ;  /* 0x0000000000007941 */ /* 0x000fea0003800200 */
.L_x_15992:
[----:B------:R-:W0:Y:S01]  /*1bd0*/  F2I.FTZ.TRUNC.NTZ R18, R18 ;  /* 0x0000001200127305 */ /* 0x000e22000021f100 */
[----:B------:R-:W-:Y:S05]  /*1be0*/  BRA `(.L_x_15967) ;  /* 0x0000000000547947 */ /* 0x000fea0003800000 */
.L_x_15966:
        /* <DEDUP_REMOVED lines=16> */
.L_x_15994:
[----:B------:R-:W-:Y:S01]  /*1cf0*/  IMAD.MOV.U32 R18, RZ, RZ, RZ ;  /* 0x000000ffff127224 */ /* 0x000fe200078e00ff */
[----:B------:R-:W-:Y:S06]  /*1d00*/  BRA `(.L_x_15967) ;  /* 0x00000000000c7947 */ /* 0x000fec0003800000 */
.L_x_15991:
[----:B------:R0:W5:Y:S01]  /*1d10*/  LDG.E R18, desc[UR36][R4.64] ;  /* 0x0000002404127981 */ /* 0x000162000c1e1900 */
[----:B------:R-:W-:Y:S05]  /*1d20*/  BRA `(.L_x_15967) ;  /* 0x0000000000047947 */ /* 0x000fea0003800000 */
.L_x_15990:
[----:B------:R0:W5:Y:S02]  /*1d30*/  LDG.E R18, desc[UR36][R4.64] ;  /* 0x0000002404127981 */ /* 0x000164000c1e1900 */
.L_x_15967:
[----:B------:R-:W-:-:S07]  /*1d40*/  VIADD R26, R26, 0x80 ;  /* 0x000000801a1a7836 */ /* 0x000fce0000000000 */
.L_x_15961:
[----:B------:R-:W-:Y:S05]  /*1d50*/  BSYNC.RECONVERGENT B6 ;  /* 0x0000000000067941 */ /* 0x000fea0003800200 */
.L_x_15960:
        /* <DEDUP_REMOVED lines=23> */
.L_x_16000:
[----:B------:R0:W5:Y:S01]  /*1ed0*/  LDG.E.U8 R22, desc[UR36][R4.64] ;  /* 0x0000002404167981 */ /* 0x000162000c1e1100 */
[----:B------:R-:W-:Y:S05]  /*1ee0*/  BRA `(.L_x_16002) ;  /* 0x0000000c00307947 */ /* 0x000fea0003800000 */
.L_x_15999:
        /* <DEDUP_REMOVED lines=8> */
.L_x_16004:
[----:B------:R0:W5:Y:S01]  /*1f70*/  LDG.E R22, desc[UR36][R4.64] ;  /* 0x0000002404167981 */ /* 0x000162000c1e1900 */
[----:B------:R-:W-:Y:S05]  /*1f80*/  BRA `(.L_x_16002) ;  /* 0x0000000c00087947 */ /* 0x000fea0003800000 */
.L_x_16003:
[----:B------:R0:W5:Y:S01]  /*1f90*/  LDG.E.S16 R22, desc[UR36][R4.64] ;  /* 0x0000002404167981 */ /* 0x000162000c1e1700 */
[----:B------:R-:W-:Y:S05]  /*1fa0*/  BRA `(.L_x_16002) ;  /* 0x0000000c00007947 */ /* 0x000fea0003800000 */
.L_x_15998:
        /* <DEDUP_REMOVED lines=9> */
.L_x_16006:
[----:B------:R-:W2:Y:S02]  /*2040*/  LDG.E.U16 R4, desc[UR36][R4.64] ;  /* 0x0000002404047981 */ /* 0x000ea4000c1e1500 */
[----:B--2---:R-:W-:-:S06]  /*2050*/  HADD2.F32 R22, -RZ, R4.H0_H0 ;  /* 0x20000004ff167230 */ /* 0x004fcc0000004100 */
[----:B------:R-:W0:Y:S01]  /*2060*/  F2I.FTZ.TRUNC.NTZ R22, R22 ;  /* 0x0000001600167305 */ /* 0x000e22000021f100 */
[----:B------:R-:W-:Y:S05]  /*2070*/  BRA `(.L_x_16002) ;  /* 0x0000000800cc7947 */ /* 0x000fea0003800000 */
.L_x_16005:
        /* <DEDUP_REMOVED lines=9> */
.L_x_16008:
[----:B------:R-:W2:Y:S02]  /*2110*/  LDG.E.U16 R4, desc[UR36][R4.64] ;  /* 0x0000002404047981 */ /* 0x000ea4000c1e1500 */
[----:B--2---:R-:W-:-:S06]  /*2120*/  HADD2.F32 R22, -RZ, R4.H0_H0 ;  /* 0x20000004ff167230 */ /* 0x004fcc0000004100 */
[----:B------:R-:W0:Y:S01]  /*2130*/  F2I.FTZ.TRUNC.NTZ R22, R22 ;  /* 0x0000001600167305 */ /* 0x000e22000021f100 */
[----:B------:R-:W-:Y:S05]  /*2140*/  BRA `(.L_x_16002) ;  /* 0x0000000800987947 */ /* 0x000fea0003800000 */
.L_x_16007:
[----:B------:R-:W2:Y:S02]  /*2150*/  LDG.E.64 R4, desc[UR36][R4.64] ;  /* 0x0000002404047981 */ /* 0x000ea4000c1e1b00 */
[----:B--2---:R0:W1:Y:S01]  /*2160*/  F2I.F64.TRUNC R22, R4 ;  /* 0x0000000400167311 */ /* 0x004062000030d100 */
[----:B------:R-:W-:Y:S05]  /*2170*/  BRA `(.L_x_16002) ;  /* 0x00000008008c7947 */ /* 0x000fea0003800000 */
.L_x_15997:
        /* <DEDUP_REMOVED lines=12> */
.L_x_16011:
[----:B------:R-:W2:Y:S02]  /*2240*/  LDG.E.64 R4, desc[UR36][R4.64] ;  /* 0x0000002404047981 */ /* 0x000ea4000c1e1b00 */
[----:B--2---:R0:W1:Y:S01]  /*2250*/  F2I.F64.TRUNC R22, R4 ;  /* 0x0000000400167311 */ /* 0x004062000030d100 */
[----:B------:R-:W-:Y:S05]  /*2260*/  BRA `(.L_x_16002) ;  /* 0x0000000800507947 */ /* 0x000fea0003800000 */
.L_x_16010:
        /* <DEDUP_REMOVED lines=26> */
.L_x_16013:
        /* <DEDUP_REMOVED lines=14> */
.L_x_16012:
[----:B------:R-:W2:Y:S02]  /*24f0*/  LDG.E.U16 R22, desc[UR36][R4.64] ;  /* 0x0000002404167981 */ /* 0x000ea4000c1e1500 */
[----:B--2---:R-:W-:-:S06]  /*2500*/  IMAD.U32 R22, R22, 0x10000, RZ ;  /* 0x0001000016167824 */ /* 0x004fcc00078e00ff */
[----:B------:R-:W0:Y:S01]  /*2510*/  F2I.FTZ.TRUNC.NTZ R22, R22 ;  /* 0x0000001600167305 */ /* 0x000e22000021f100 */
[----:B------:R-:W-:Y:S05]  /*2520*/  BRA `(.L_x_16002) ;  /* 0x0000000400a07947 */ /* 0x000fea0003800000 */
.L_x_16009:
        /* <DEDUP_REMOVED lines=10> */
.L_x_16016:
        /* <DEDUP_REMOVED lines=21> */
.L_x_16020:
[----:B------:R-:W-:Y:S05]  /*2720*/  BSYNC.RECONVERGENT B1 ;  /* 0x0000000000017941 */ /* 0x000fea0003800200 */
.L_x_16019:
[----:B------:R-:W-:Y:S01]  /*2730*/  IMAD.SHL.U32 R0, R0, 0x100000, RZ ;  /* 0x0010000000007824 */ /* 0x000fe200078e00ff */
[----:B------:R-:W-:-:S04]  /*2740*/  LEA R3, R3, 0x3b800000, 0x17 ;  /* 0x3b80000003037811 */ /* 0x000fc800078eb8ff */
[----:B------:R-:W-:-:S07]  /*2750*/  LOP3.LUT R22, R3, R0, R7, 0xfe, !PT ;  /* 0x0000000003167212 */ /* 0x000fce00078efe07 */
.L_x_16018:
[----:B------:R-:W-:Y:S05]  /*2760*/  BSYNC.RECONVERGENT B0 ;  /* 0x0000000000007941 */ /* 0x000fea0003800200 */
.L_x_16017:
[----:B------:R-:W1:Y:S01]  /*2770*/  F2I.FTZ.TRUNC.NTZ R22, R22 ;  /* 0x0000001600167305 */ /* 0x000e62000021f100 */
[----:B------:R-:W-:Y:S05]  /*2780*/  BRA `(.L_x_16002) ;  /* 0x0000000400087947 */ /* 0x000fea0003800000 */
.L_x_16015:
        /* <DEDUP_REMOVED lines=21> */
.L_x_16024:
[----:B------:R-:W-:Y:S05]  /*28e0*/  BSYNC.RECONVERGENT B1 ;  /* 0x0000000000017941 */ /* 0x000fea0003800200 */
.L_x_16023:
[----:B------:R-:W-:Y:S01]  /*28f0*/  IMAD.SHL.U32 R0, R0, 0x200000, RZ ;  /* 0x0020000000007824 */ /* 0x000fe200078e00ff */
[----:B------:R-:W-:-:S04]  /*2900*/  LEA R3, R3, 0x37800000, 0x17 ;  /* 0x3780000003037811 */ /* 0x000fc800078eb8ff */
[----:B------:R-:W-:-:S07]  /*2910*/  LOP3.LUT R22, R3, R0, R7, 0xfe, !PT ;  /* 0x0000000003167212 */ /* 0x000fce00078efe07 */
.L_x_16022:
[----:B------:R-:W-:Y:S05]  /*2920*/  BSYNC.RECONVERGENT B0 ;  /* 0x0000000000007941 */ /* 0x000fea0003800200 */
.L_x_16021:
[----:B------:R-:W2:Y:S01]  /*2930*/  F2I.FTZ.TRUNC.NTZ R22, R22 ;  /* 0x0000001600167305 */ /* 0x000ea2000021f100 */
[----:B------:R-:W-:Y:S05]  /*2940*/  BRA `(.L_x_16002) ;  /* 0x0000000000987947 */ /* 0x000fea0003800000 */
.L_x_16014:
        /* <DEDUP_REMOVED lines=14> */
.L_x_16028:
[----:B------:R-:W-:Y:S05]  /*2a30*/  BSYNC.RECONVERGENT B0 ;  /* 0x0000000000007941 */ /* 0x000fea0003800200 */
.L_x_16027:
[----:B------:R-:W4:Y:S01]  /*2a40*/  F2I.FTZ.TRUNC.NTZ R22, R22 ;  /* 0x0000001600167305 */ /* 0x000f22000021f100 */
[----:B------:R-:W-:Y:S05]  /*2a50*/  BRA `(.L_x_16002) ;  /* 0x0000000000547947 */ /* 0x000fea0003800000 */
.L_x_16001:
        /* <DEDUP_REMOVED lines=16> */
.L_x_16029:
[----:B------:R-:W-:Y:S01]  /*2b60*/  IMAD.MOV.U32 R22, RZ, RZ, RZ ;  /* 0x000000ffff167224 */ /* 0x000fe200078e00ff */
[----:B------:R-:W-:Y:S06]  /*2b70*/  BRA `(.L_x_16002) ;  /* 0x00000000000c7947 */ /* 0x000fec0003800000 */
.L_x_16026:
[----:B------:R0:W5:Y:S01]  /*2b80*/  LDG.E R22, desc[UR36][R4.64] ;  /* 0x0000002404167981 */ /* 0x000162000c1e1900 */
[----:B------:R-:W-:Y:S05]  /*2b90*/  BRA `(.L_x_16002) ;  /* 0x0000000000047947 */ /* 0x000fea0003800000 */
.L_x_16025:
[----:B------:R3:W5:Y:S02]  /*2ba0*/  LDG.E R22, desc[UR36][R4.64] ;  /* 0x0000002404167981 */ /* 0x000764000c1e1900 */
.L_x_16002:
[----:B------:R-:W-:-:S07]  /*2bb0*/  VIADD R26, R26, 0x80 ;  /* 0x000000801a1a7836 */ /* 0x000fce0000000000 */
.L_x_15996:
[----:B------:R-:W-:Y:S05]  /*2bc0*/  BSYNC.RECONVERGENT B6 ;  /* 0x0000000000067941 */ /* 0x000fea0003800200 */
.L_x_15995:
        /* <DEDUP_REMOVED lines=23> */
.L_x_16035:
[----:B------:R0:W5:Y:S01]  /*2d40*/  LDG.E.U8 R24, desc[UR36][R4.64] ;  /* 0x0000002404187981 */ /* 0x000162000c1e1100 */
[----:B------:R-:W-:Y:S05]  /*2d50*/  BRA `(.L_x_16031) ;  /* 0x0000000c002c7947 */ /* 0x000fea0003800000 */
.L_x_16034:
        /* <DEDUP_REMOVED lines=8> */
.L_x_16038:
[----:B------:R0:W5:Y:S01]  /*2de0*/  LDG.E R24, desc[UR36][R4.64] ;  /* 0x0000002404187981 */ /* 0x000162000c1e1900 */
[----:B------:R-:W-:Y:S05]  /*2df0*/  BRA `(.L_x_16031) ;  /* 0x0000000c00047947 */ /* 0x000fea0003800000 */
.L_x_16037:
[----:B------:R0:W5:Y:S01]  /*2e00*/  LDG.E.S16 R24, desc[UR36][R4.64] ;  /* 0x0000002404187981 */ /* 0x000162000c1e1700 */
[----:B------:R-:W-:Y:S05]  /*2e10*/  BRA `(.L_x_16031) ;  /* 0x0000000800fc7947 */ /* 0x000fea0003800000 */
.L_x_16033:
        /* <DEDUP_REMOVED lines=9> */
.L_x_16040:
[----:B------:R-:W2:Y:S02]  /*2eb0*/  LDG.E.U16 R4, desc[UR36][R4.64] ;  /* 0x0000002404047981 */ /* 0x000ea4000c1e1500 */
[----:B--2---:R-:W-:-:S06]  /*2ec0*/  HADD2.F32 R24, -RZ, R4.H0_H0 ;  /* 0x20000004ff187230 */ /* 0x004fcc0000004100 */
[----:B------:R-:W0:Y:S01]  /*2ed0*/  F2I.FTZ.TRUNC.NTZ R24, R24 ;  /* 0x0000001800187305 */ /* 0x000e22000021f100 */
[----:B------:R-:W-:Y:S05]  /*2ee0*/  BRA `(.L_x_16031) ;  /* 0x0000000800c87947 */ /* 0x000fea0003800000 */
.L_x_16039:
        /* <DEDUP_REMOVED lines=9> */
.L_x_16042:
[----:B------:R-:W2:Y:S02]  /*2f80*/  LDG.E.U16 R4, desc[UR36][R4.64] ;  /* 0x0000002404047981 */ /* 0x000ea4000c1e1500 */
[----:B--2---:R-:W-:-:S06]  /*2f90*/  HADD2.F32 R24, -RZ, R4.H0_H0 ;  /* 0x20000004ff187230 */ /* 0x004fcc0000004100 */
[----:B------:R-:W0:Y:S01]  /*2fa0*/  F2I.FTZ.TRUNC.NTZ R24, R24 ;  /* 0x0000001800187305 */ /* 0x000e22000021f100 */
[----:B------:R-:W-:Y:S05]  /*2fb0*/  BRA `(.L_x_16031) ;  /* 0x0000000800947947 */ /* 0x000fea0003800000 */
.L_x_16041:
[----:B------:R-:W2:Y:S02]  /*2fc0*/  LDG.E.64 R24, desc[UR36][R4.64] ;  /* 0x0000002404187981 */ /* 0x000ea4000c1e1b00 */
[----:B--2---:R0:W1:Y:S01]  /*2fd0*/  F2I.F64.TRUNC R24, R24 ;  /* 0x0000001800187311 */ /* 0x004062000030d100 */
[----:B------:R-:W-:Y:S05]  /*2fe0*/  BRA `(.L_x_16031) ;  /* 0x0000000800887947 */ /* 0x000fea0003800000 */
.L_x_16032:
        /* <DEDUP_REMOVED lines=12> */
.L_x_16045:
[----:B------:R-:W2:Y:S02]  /*30b0*/  LDG.E.64 R4, desc[UR36][R4.64] ;  /* 0x0000002404047981 */ /* 0x000ea4000c1e1b00 */
[----:B--2---:R0:W1:Y:S01]  /*30c0*/  F2I.F64.TRUNC R24, R4 ;  /* 0x0000000400187311 */ /* 0x004062000030d100 */
[----:B------:R-:W-:Y:S05]  /*30d0*/  BRA `(.L_x_16031) ;  /* 0x00000008004c7947 */ /* 0x000fea0003800000 */
.L_x_16044:
        /* <DEDUP_REMOVED lines=26> */
.L_x_16047:
        /* <DEDUP_REMOVED lines=14> */
.L_x_16046:
[----:B------:R-:W2:Y:S02]  /*3360*/  LDG.E.U16 R24, desc[UR36][R4.64] ;  /* 0x0000002404187981 */ /* 0x000ea4000c1e1500 */
[----:B--2---:R-:W-:-:S06]  /*3370*/  IMAD.U32 R24, R24, 0x10000, RZ ;  /* 0x0001000018187824 */ /* 0x004fcc00078e00ff */
[----:B------:R-:W0:Y:S01]  /*3380*/  F2I.FTZ.TRUNC.NTZ R24, R24 ;  /* 0x0000001800187305 */ /* 0x000e22000021f100 */
[----:B------:R-:W-:Y:S05]  /*3390*/  BRA `(.L_x_16031) ;  /* 0x00000004009c7947 */ /* 0x000fea0003800000 */
.L_x_16043:
        /* <DEDUP_REMOVED lines=10> */
.L_x_16050:
        /* <DEDUP_REMOVED lines=21> */
.L_x_16054:
[----:B------:R-:W-:Y:S05]  /*3590*/  BSYNC.RECONVERGENT B1 ;  /* 0x0000000000017941 */ /* 0x000fea0003800200 */
.L_x_16053:
[----:B------:R-:W-:Y:S01]  /*35a0*/  IMAD.SHL.U32 R0, R0, 0x100000, RZ ;  /* 0x0010000000007824 */ /* 0x000fe200078e00ff */
[----:B------:R-:W-:-:S04]  /*35b0*/  LEA R3, R3, 0x3b800000, 0x17 ;  /* 0x3b80000003037811 */ /* 0x000fc800078eb8ff */
[----:B------:R-:W-:-:S07]  /*35c0*/  LOP3.LUT R24, R3, R0, R7, 0xfe, !PT ;  /* 0x0000000003187212 */ /* 0x000fce00078efe07 */
.L_x_16052:
[----:B------:R-:W-:Y:S05]  /*35d0*/  BSYNC.RECONVERGENT B0 ;  /* 0x0000000000007941 */ /* 0x000fea0003800200 */
.L_x_16051:
[----:B------:R-:W0:Y:S01]  /*35e0*/  F2I.FTZ.TRUNC.NTZ R24, R24 ;  /* 0x0000001800187305 */ /* 0x000e22000021f100 */
[----:B------:R-:W-:Y:S05]  /*35f0*/  BRA `(.L_x_16031) ;  /* 0x0000000400047947 */ /* 0x000fea0003800000 */
.L_x_16049:
        /* <DEDUP_REMOVED lines=21> */
.L_x_16058:
[----:B------:R-:W-:Y:S05]  /*3750*/  BSYNC.RECONVERGENT B1 ;  /* 0x0000000000017941 */ /* 0x000fea0003800200 */
.L_x_16057:
[----:B------:R-:W-:Y:S01]  /*3760*/  IMAD.SHL.U32 R0, R0, 0x200000, RZ ;  /* 0x0020000000007824 */ /* 0x000fe200078e00ff */
[----:B------:R-:W-:-:S04]  /*3770*/  LEA R3, R3, 0x37800000, 0x17 ;  /* 0x3780000003037811 */ /* 0x000fc800078eb8ff */
[----:B------:R-:W-:-:S07]  /*3780*/  LOP3.LUT R24, R3, R0, R7, 0xfe, !PT ;  /* 0x0000000003187212 */ /* 0x000fce00078efe07 */
.L_x_16056:
[----:B------:R-:W-:Y:S05]  /*3790*/  BSYNC.RECONVERGENT B0 ;  /* 0x0000000000007941 */ /* 0x000fea0003800200 */
.L_x_16055:
[----:B------:R-:W0:Y:S01]  /*37a0*/  F2I.FTZ.TRUNC.NTZ R24, R24 ;  /* 0x0000001800187305 */ /* 0x000e22000021f100 */
[----:B------:R-:W-:Y:S05]  /*37b0*/  BRA `(.L_x_16031) ;  /* 0x0000000000947947 */ /* 0x000fea0003800000 */
.L_x_16048:
        /* <DEDUP_REMOVED lines=14> */
.L_x_16062:
[----:B------:R-:W-:Y:S05]  /*38a0*/  BSYNC.RECONVERGENT B0 ;  /* 0x0000000000007941 */ /* 0x000fea0003800200 */
.L_x_16061:
[----:B------:R-:W0:Y:S01]  /*38b0*/  F2I.FTZ.TRUNC.NTZ R24, R24 ;  /* 0x0000001800187305 */ /* 0x000e22000021f100 */
[----:B------:R-:W-:Y:S05]  /*38c0*/  BRA `(.L_x_16031) ;  /* 0x0000000000507947 */ /* 0x000fea0003800000 */
.L_x_16036:
        /* <DEDUP_REMOVED lines=16> */
.L_x_16063:
[----:B------:R-:W-:Y:S05]  /*39d0*/  BRA `(.L_x_16031) ;  /* 0x00000000000c7947 */ /* 0x000fea0003800000 */
.L_x_16060:
[----:B------:R0:W5:Y:S01]  /*39e0*/  LDG.E R24, desc[UR36][R4.64] ;  /* 0x0000002404187981 */ /* 0x000162000c1e1900 */
[----:B------:R-:W-:Y:S05]  /*39f0*/  BRA `(.L_x_16031) ;  /* 0x0000000000047947 */ /* 0x000fea0003800000 */
.L_x_16059:
[----:B------:R0:W5:Y:S02]  /*3a00*/  LDG.E R24, desc[UR36][R4.64] ;  /* 0x0000002404187981 */ /* 0x000164000c1e1900 */
.L_x_16031:
[----:B------:R-:W-:Y:S05]  /*3a10*/  BSYNC.RECONVERGENT B6 ;  /* 0x0000000000067941 */ /* 0x000fea0003800200 */
.L_x_16030:
[----:B0-----:R-:W0:Y:S01]  /*3a20*/  LDC R3, c[0x0][0x388] ;  /* 0x0000e200ff037b82 */ /* 0x001e220000000800 */
[----:B------:R-:W-:Y:S01]  /*3a30*/  ISETP.GE.AND P1, PT, R2, R19, PT ;  /* 0x000000130200720c */ /* 0x000fe20003f26270 */
[----:B------:R-:W-:Y:S04]  /*3a40*/  BSSY.RECONVERGENT B7, `(.L_x_16064) ;  /* 0x00002c8000077945 */ /* 0x000fe80003800200 */
[----:B------:R-:W-:Y:S02]  /*3a50*/  BSSY.RELIABLE B6, `(.L_x_16065) ;  /* 0x00001df000067945 */ /* 0x000fe40003800100 */
[----:B------:R-:W2:Y:S01]  /*3a60*/  LDC.U8 R17, c[0x0][0x3ac] ;  /* 0x0000eb00ff117b82 */ /* 0x000ea20000000000 */
[----:B0-----:R-:W-:Y:S02]  /*3a70*/  ISETP.GT.U32.AND P0, PT, R3, 0x1f, PT ;  /* 0x0000001f0300780c */ /* 0x001fe40003f04070 */
[----:B-1---5:R-:W-:-:S02]  /*3a80*/  SHF.L.U32 R16, R16, R3, RZ ;  /* 0x0000000310107219 */ /* 0x022fc400000006ff */
[-C--:B---34-:R-:W-:Y:S02]  /*3a90*/  SHF.L.U32 R18, R18, R3.reuse, RZ ;  /* 0x0000000312127219 */ /* 0x098fe400000006ff */
[-C--:B--2---:R-:W-:Y:S02]  /*3aa0*/  SHF.L.U32 R0, R22, R3.reuse, RZ ;  /* 0x0000000316007219 */ /* 0x084fe400000006ff */
[----:B------:R-:W-:Y:S02]  /*3ab0*/  SHF.L.U32 R24, R24, R3, RZ ;  /* 0x0000000318187219 */ /* 0x000fe400000006ff */
[----:B------:R-:W-:Y:S02]  /*3ac0*/  SEL R4, R16, RZ, !P0 ;  /* 0x000000ff10047207 */ /* 0x000fe40004000000 */
[----:B------:R-:W-:Y:S02]  /*3ad0*/  SEL R22, R18, RZ, !P0 ;  /* 0x000000ff12167207 */ /* 0x000fe40004000000 */
[----:B------:R-:W-:-:S02]  /*3ae0*/  SEL R18, R0, RZ, !P0 ;  /* 0x000000ff00127207 */ /* 0x000fc40004000000 */
        /* <DEDUP_REMOVED lines=23> */
.L_x_16070:
[----:B------:R0:W-:Y:S01]  /*3c60*/  STG.E.U8 desc[UR36][R8.64], R4 ;  /* 0x0000000408007986 */ /* 0x0001e2000c101124 */
[----:B------:R-:W-:Y:S05]  /*3c70*/  BRA `(.L_x_16072) ;  /* 0x0000000c003c7947 */ /* 0x000fea0003800000 */
.L_x_16069:
        /* <DEDUP_REMOVED lines=9> */
.L_x_16074:
[----:B------:R0:W-:Y:S01]  /*3d10*/  STG.E desc[UR36][R8.64], R4 ;  /* 0x0000000408007986 */ /* 0x0001e2000c101924 */
[----:B------:R-:W-:Y:S05]  /*3d20*/  BRA `(.L_x_16072) ;  /* 0x0000000c00107947 */ /* 0x000fea0003800000 */
.L_x_16073:
[----:B------:R0:W-:Y:S01]  /*3d30*/  STG.E.U16 desc[UR36][R8.64], R4 ;  /* 0x0000000408007986 */ /* 0x0001e2000c101524 */
[----:B------:R-:W-:Y:S05]  /*3d40*/  BRA `(.L_x_16072) ;  /* 0x0000000c00087947 */ /* 0x000fea0003800000 */
.L_x_16068:
        /* <DEDUP_REMOVED lines=9> */
.L_x_16076:
[----:B------:R-:W-:-:S04]  /*3de0*/  I2FP.F32.S32 R0, R4 ;  /* 0x0000000400007245 */ /* 0x000fc80000201400 */
[----:B------:R-:W-:-:S05]  /*3df0*/  F2FP.F16.F32.PACK_AB R0, RZ, R0 ;  /* 0x00000000ff00723e */ /* 0x000fca00000000ff */
[----:B------:R0:W-:Y:S01]  /*3e00*/  STG.E.U16 desc[UR36][R8.64], R0 ;  /* 0x0000000008007986 */ /* 0x0001e2000c101524 */
[----:B------:R-:W-:Y:S05]  /*3e10*/  BRA `(.L_x_16072) ;  /* 0x0000000800d47947 */ /* 0x000fea0003800000 */
.L_x_16075:
        /* <DEDUP_REMOVED lines=10> */
.L_x_16078:
[----:B------:R-:W-:-:S04]  /*3ec0*/  I2FP.F32.S32 R4, R4 ;  /* 0x0000000400047245 */ /* 0x000fc80000201400 */
[----:B------:R-:W-:-:S04]  /*3ed0*/  F2FP.F16.F32.PACK_AB R3, RZ, R4 ;  /* 0x00000004ff03723e */ /* 0x000fc800000000ff */
[----:B------:R-:W-:-:S05]  /*3ee0*/  PRMT R3, R3, 0x5410, RZ ;  /* 0x0000541003037816 */ /* 0x000fca00000000ff */
[----:B------:R0:W-:Y:S01]  /*3ef0*/  STG.E desc[UR36][R8.64], R3 ;  /* 0x0000000308007986 */ /* 0x0001e2000c101924 */
[----:B------:R-:W-:Y:S05]  /*3f00*/  BRA `(.L_x_16072) ;  /* 0x0000000800987947 */ /* 0x000fea0003800000 */
.L_x_16077:
[----:B------:R-:W0:Y:S02]  /*3f10*/  I2F.F64 R4, R4 ;  /* 0x0000000400047312 */ /* 0x000e240000201c00 */
[----:B0-----:R0:W-:Y:S01]  /*3f20*/  STG.E.64 desc[UR36][R8.64], R4 ;  /* 0x0000000408007986 */ /* 0x0011e2000c101b24 */
[----:B------:R-:W-:Y:S05]  /*3f30*/  BRA `(.L_x_16072) ;  /* 0x00000008008c7947 */ /* 0x000fea0003800000 */
.L_x_16067:
        /* <DEDUP_REMOVED lines=12> */
.L_x_16081:
[----:B------:R-:W0:Y:S01]  /*4000*/  I2F.F64 R4, R4 ;  /* 0x0000000400047312 */ /* 0x000e220000201c00 */
[----:B------:R-:W-:-:S05]  /*4010*/  CS2R R6, SRZ ;  /* 0x0000000000067805 */ /* 0x000fca000001ff00 */
[----:B0-----:R3:W-:Y:S01]  /*4020*/  STG.E.128 desc[UR36][R8.64], R4 ;  /* 0x0000000408007986 */ /* 0x0017e2000c101d24 */
[----:B------:R-:W-:Y:S05]  /*4030*/  BRA `(.L_x_16072) ;  /* 0x00000008004c7947 */ /* 0x000fea0003800000 */
.L_x_16080:
        /* <DEDUP_REMOVED lines=19> */
.L_x_16085:
[----:B------:R-:W-:Y:S05]  /*4170*/  BSYNC.RECONVERGENT B0 ;  /* 0x0000000000007941 */ /* 0x000fea0003800200 */
.L_x_16084:
[----:B------:R-:W-:-:S05]  /*4180*/  LOP3.LUT R5, R0, 0x80, R5, 0xf8, !PT ;  /* 0x0000008000057812 */ /* 0x000fca00078ef805 */
[----:B------:R2:W-:Y:S01]  /*4190*/  STG.E.U8 desc[UR36][R8.64], R5 ;  /* 0x0000000508007986 */ /* 0x0005e2000c101124 */
[----:B------:R-:W-:Y:S05]  /*41a0*/  BRA `(.L_x_16072) ;  /* 0x0000000400f07947 */ /* 0x000fea0003800000 */
.L_x_16083:
        /* <DEDUP_REMOVED lines=15> */
.L_x_16087:
[----:B------:R-:W-:Y:S05]  /*42a0*/  BSYNC.RECONVERGENT B0 ;  /* 0x0000000000007941 */ /* 0x000fea0003800200 */
.L_x_16086:
[----:B------:R-:W-:-:S05]  /*42b0*/  LOP3.LUT R5, R0, 0x80, R5, 0xf8, !PT ;  /* 0x0000008000057812 */ /* 0x000fca00078ef805 */
[----:B------:R1:W-:Y:S01]  /*42c0*/  STG.E.U8 desc[UR36][R8.64], R5 ;  /* 0x0000000508007986 */ /* 0x0003e2000c101124 */
[----:B------:R-:W-:Y:S05]  /*42d0*/  BRA `(.L_x_16072) ;  /* 0x0000000400a47947 */ /* 0x000fea0003800000 */
.L_x_16082:
[----:B------:R-:W-:-:S04]  /*42e0*/  I2FP.F32.S32 R0, R4 ;  /* 0x0000000400007245 */ /* 0x000fc80000201400 */
[----:B------:R-:W-:-:S05]  /*42f0*/  F2FP.BF16.F32.PACK_AB R0, RZ, R0 ;  /* 0x00000000ff00723e */ /* 0x000fca00000010ff */
[----:B------:R0:W-:Y:S01]  /*4300*/  STG.E.U16 desc[UR36][R8.64], R0 ;  /* 0x0000000008007986 */ /* 0x0001e2000c101524 */
[----:B------:R-:W-:Y:S05]  /*4310*/  BRA `(.L_x_16072) ;  /* 0x0000000400947947 */ /* 0x000fea0003800000 */
.L_x_16079:
        /* <DEDUP_REMOVED lines=10> */
.L_x_16090:
        /* <DEDUP_REMOVED lines=13> */
.L_x_16093:
[----:B------:R-:W-:-:S04]  /*4490*/  SHF.R.U32.HI R0, RZ, 0x14, R3 ;  /* 0x00000014ff007819 */ /* 0x000fc80000011603 */
[----:B------:R-:W-:-:S04]  /*44a0*/  LOP3.LUT R0, R0, 0x1, RZ, 0xc0, !PT ;  /* 0x0000000100007812 */ /* 0x000fc800078ec0ff */
[----:B------:R-:W-:-:S04]  /*44b0*/  IADD3 R0, PT, PT, R3, 0x487ffff, R0 ;  /* 0x0487ffff03007810 */ /* 0x000fc80007ffe000 */
[----:B------:R-:W-:-:S04]  /*44c0*/  SHF.R.U32.HI R0, RZ, 0x14, R0 ;  /* 0x00000014ff007819 */ /* 0x000fc80000011600 */
[----:B------:R-:W-:-:S07]  /*44d0*/  LOP3.LUT R0, R0, 0xff, RZ, 0xc0, !PT ;  /* 0x000000ff00007812 */ /* 0x000fce00078ec0ff */
.L_x_16094:
[----:B------:R-:W-:-:S04]  /*44e0*/  SHF.R.U32.HI R3, RZ, 0x18, R3 ;  /* 0x00000018ff037819 */ /* 0x000fc80000011603 */
[----:B------:R-:W-:-:S04]  /*44f0*/  LOP3.LUT R0, R0, 0x80, R3, 0xf8, !PT ;  /* 0x0000008000007812 */ /* 0x000fc800078ef803 */
[----:B------:R-:W-:-:S07]  /*4500*/  PRMT R4, R0, 0x7610, R4 ;  /* 0x0000761000047816 */ /* 0x000fce0000000004 */
.L_x_16092:
[----:B------:R-:W-:Y:S05]  /*4510*/  BSYNC.RECONVERGENT B0 ;  /* 0x0000000000007941 */ /* 0x000fea0003800200 */
.L_x_16091:
[----:B------:R0:W-:Y:S01]  /*4520*/  STG.E.U8 desc[UR36][R8.64], R4 ;  /* 0x0000000408007986 */ /* 0x0001e2000c101124 */
[----:B------:R-:W-:Y:S05]  /*4530*/  BRA `(.L_x_16072) ;  /* 0x00000004000c7947 */ /* 0x000fea0003800000 */
.L_x_16089:
        /* <DEDUP_REMOVED lines=13> */
.L_x_16097:
[----:B------:R-:W-:-:S04]  /*4610*/  SHF.R.U32.HI R0, RZ, 0x15, R3 ;  /* 0x00000015ff007819 */ /* 0x000fc80000011603 */
[----:B------:R-:W-:-:S04]  /*4620*/  LOP3.LUT R0, R0, 0x1, RZ, 0xc0, !PT ;  /* 0x0000000100007812 */ /* 0x000fc800078ec0ff */
[----:B------:R-:W-:-:S04]  /*4630*/  IADD3 R0, PT, PT, R3, 0x88fffff, R0 ;  /* 0x088fffff03007810 */ /* 0x000fc80007ffe000 */
[----:B------:R-:W-:-:S04]  /*4640*/  SHF.R.U32.HI R0, RZ, 0x15, R0 ;  /* 0x00000015ff007819 */ /* 0x000fc80000011600 */
[----:B------:R-:W-:-:S07]  /*4650*/  LOP3.LUT R0, R0, 0xff, RZ, 0xc0, !PT ;  /* 0x000000ff00007812 */ /* 0x000fce00078ec0ff */
.L_x_16098:
[----:B------:R-:W-:-:S04]  /*4660*/  SHF.R.U32.HI R3, RZ, 0x18, R3 ;  /* 0x00000018ff037819 */ /* 0x000fc80000011603 */
[----:B------:R-:W-:-:S04]  /*4670*/  LOP3.LUT R0, R0, 0x80, R3, 0xf8, !PT ;  /* 0x0000008000007812 */ /* 0x000fc800078ef803 */
[----:B------:R-:W-:-:S07]  /*4680*/  PRMT R4, R0, 0x7610, R4 ;  /* 0x0000761000047816 */ /* 0x000fce0000000004 */
.L_x_16096:
[----:B------:R-:W-:Y:S05]  /*4690*/  BSYNC.RECONVERGENT B0 ;  /* 0x0000000000007941 */ /* 0x000fea0003800200 */
.L_x_16095:
[----:B------:R0:W-:Y:S01]  /*46a0*/  STG.E.U8 desc[UR36][R8.64], R4 ;  /* 0x0000000408007986 */ /* 0x0001e2000c101124 */
[----:B------:R-:W-:Y:S05]  /*46b0*/  BRA `(.L_x_16072) ;  /* 0x0000000000ac7947 */ /* 0x000fea0003800000 */
.L_x_16088:
[----:B------:R-:W-:-:S13]  /*46c0*/  ISETP.NE.AND P0, PT, R0, 0x1c, PT ;  /* 0x0000001c0000780c */ /* 0x000fda0003f05270 */
[----:B------:R-:W-:Y:S05]  /*46d0*/  @!P0 BRA `(.L_x_16099) ;  /* 0x0000000000a08947 */ /* 0x000fea0003800000 */
[----:B------:R-:W-:-:S13]  /*46e0*/  ISETP.NE.AND P0, PT, R0, 0x1d, PT ;  /* 0x0000001d0000780c */ /* 0x000fda0003f05270 */
[----:B------:R-:W-:Y:S05]  /*46f0*/  @!P0 BRA `(.L_x_16100) ;  /* 0x00000000008c8947 */ /* 0x000fea0003800000 */
[----:B------:R-:W-:-:S13]  /*4700*/  ISETP.NE.AND P0, PT, R0, 0x2c, PT ;  /* 0x0000002c0000780c */ /* 0x000fda0003f05270 */
[----:B------:R-:W-:Y:S05]  /*4710*/  @!P0 BRA `(.L_x_16101) ;  /* 0x0000000000448947 */ /* 0x000fea0003800000 */
.L_x_16071:
        /* <DEDUP_REMOVED lines=16> */
.L_x_16102:
[----:B------:R-:W-:Y:S05]  /*4820*/  BRA `(.L_x_16072) ;  /* 0x0000000000507947 */ /* 0x000fea0003800000 */
.L_x_16101:
        /* <DEDUP_REMOVED lines=16> */
.L_x_16100:
[----:B------:R-:W-:-:S05]  /*4930*/  SHF.R.S32.HI R5, RZ, 0x1f, R4 ;  /* 0x0000001fff057819 */ /* 0x000fca0000011404 */
[----:B------:R0:W-:Y:S01]  /*4940*/  STG.E.64 desc[UR36][R8.64], R4 ;  /* 0x0000000408007986 */ /* 0x0001e2000c101b24 */
[----:B------:R-:W-:Y:S05]  /*4950*/  BRA `(.L_x_16072) ;  /* 0x0000000000047947 */ /* 0x000fea0003800000 */
.L_x_16099:
[----:B------:R0:W-:Y:S02]  /*4960*/  STG.E desc[UR36][R8.64], R4 ;  /* 0x0000000408007986 */ /* 0x0001e4000c101924 */
.L_x_16072:
        /* <DEDUP_REMOVED lines=23> */
.L_x_16107:
[----:B------:R0:W-:Y:S01]  /*4ae0*/  STG.E.U8 desc[UR36][R8.64], R22 ;  /* 0x0000001608007986 */ /* 0x0001e2000c101124 */
[----:B------:R-:W-:Y:S05]  /*4af0*/  BRA `(.L_x_16109) ;  /* 0x0000000c00407947 */ /* 0x000fea0003800000 */
.L_x_16106:
        /* <DEDUP_REMOVED lines=10> */
.L_x_16111:
[----:B------:R3:W-:Y:S01]  /*4ba0*/  STG.E desc[UR36][R8.64], R22 ;  /* 0x0000001608007986 */ /* 0x0007e2000c101924 */
[----:B------:R-:W-:Y:S05]  /*4bb0*/  BRA `(.L_x_16109) ;  /* 0x0000000c00107947 */ /* 0x000fea0003800000 */
.L_x_16110:
[----:B------:R2:W-:Y:S01]  /*4bc0*/  STG.E.U16 desc[UR36][R8.64], R22 ;  /* 0x0000001608007986 */ /* 0x0005e2000c101524 */
[----:B------:R-:W-:Y:S05]  /*4bd0*/  BRA `(.L_x_16109) ;  /* 0x0000000c00087947 */ /* 0x000fea0003800000 */
.L_x_16105:
        /* <DEDUP_REMOVED lines=9> */
.L_x_16113:
[----:B------:R-:W-:-:S04]  /*4c70*/  I2FP.F32.S32 R0, R22 ;  /* 0x0000001600007245 */ /* 0x000fc80000201400 */
[----:B------:R-:W-:-:S05]  /*4c80*/  F2FP.F16.F32.PACK_AB R0, RZ, R0 ;  /* 0x00000000ff00723e */ /* 0x000fca00000000ff */
[----:B------:R0:W-:Y:S01]  /*4c90*/  STG.E.U16 desc[UR36][R8.64], R0 ;  /* 0x0000000008007986 */ /* 0x0001e2000c101524 */
[----:B------:R-:W-:Y:S05]  /*4ca0*/  BRA `(.L_x_16109) ;  /* 0x0000000800d47947 */ /* 0x000fea0003800000 */
.L_x_16112:
        /* <DEDUP_REMOVED lines=10> */
.L_x_16115:
[----:B------:R-:W-:-:S04]  /*4d50*/  I2FP.F32.S32 R22, R22 ;  /* 0x0000001600167245 */ /* 0x000fc80000201400 */
[----:B------:R-:W-:-:S04]  /*4d60*/  F2FP.F16.F32.PACK_AB R3, RZ, R22 ;  /* 0x00000016ff03723e */ /* 0x000fc800000000ff */
[----:B------:R-:W-:-:S05]  /*4d70*/  PRMT R3, R3, 0x5410, RZ ;  /* 0x0000541003037816 */ /* 0x000fca00000000ff */
[----:B------:R0:W-:Y:S01]  /*4d80*/  STG.E desc[UR36][R8.64], R3 ;  /* 0x0000000308007986 */ /* 0x0001e2000c101924 */
[----:B------:R-:W-:Y:S05]  /*4d90*/  BRA `(.L_x_16109) ;  /* 0x0000000800987947 */ /* 0x000fea0003800000 */
.L_x_16114:
[----:B------:R-:W0:Y:S02]  /*4da0*/  I2F.F64 R4, R22 ;  /* 0x0000001600047312 */ /* 0x000e240000201c00 */
[----:B0-----:R0:W-:Y:S01]  /*4db0*/  STG.E.64 desc[UR36][R8.64], R4 ;  /* 0x0000000408007986 */ /* 0x0011e2000c101b24 */
[----:B------:R-:W-:Y:S05]  /*4dc0*/  BRA `(.L_x_16109) ;  /* 0x00000008008c7947 */ /* 0x000fea0003800000 */
.L_x_16104:
        /* <DEDUP_REMOVED lines=12> */
.L_x_16119:
        /* <DEDUP_REMOVED lines=17> */
.L_x_16122:
[----:B------:R-:W-:-:S04]  /*4fa0*/  SHF.R.U32.HI R3, RZ, 0x18, R5 ;  /* 0x00000018ff037819 */ /* 0x000fc80000011605 */
[----:B------:R-:W-:-:S04]  /*4fb0*/  LOP3.LUT R0, R0, 0x80, R3, 0xf8, !PT ;  /* 0x0000008000007812 */ /* 0x000fc800078ef803 */
[----:B------:R-:W-:-:S07]  /*4fc0*/  PRMT R4, R0, 0x7610, R4 ;  /* 0x0000761000047816 */ /* 0x000fce0000000004 */
.L_x_16121:
[----:B------:R-:W-:Y:S05]  /*4fd0*/  BSYNC.RECONVERGENT B0 ;  /* 0x0000000000007941 */ /* 0x000fea0003800200 */
.L_x_16120:
[----:B------:R0:W-:Y:S01]  /*4fe0*/  STG.E.U8 desc[UR36][R8.64], R4 ;  /* 0x0000000408007986 */ /* 0x0001e2000c101124 */
[----:B------:R-:W-:Y:S05]  /*4ff0*/  BRA `(.L_x_16109) ;  /* 0x0000000800007947 */ /* 0x000fea0003800000 */
.L_x_16118:
        /* <DEDUP_REMOVED lines=17> */
.L_x_16125:
[----:B------:R-:W-:-:S04]  /*5110*/  SHF.R.U32.HI R3, RZ, 0x18, R5 ;  /* 0x00000018ff037819 */ /* 0x000fc80000011605 */
[----:B------:R-:W-:-:S04]  /*5120*/  LOP3.LUT R0, R0, 0x80, R3, 0xf8, !PT ;  /* 0x0000008000007812 */ /* 0x000fc800078ef803 */
[----:B------:R-:W-:-:S07]  /*5130*/  PRMT R4, R0, 0x7610, R4 ;  /* 0x0000761000047816 */ /* 0x000fce0000000004 */
.L_x_16124:
[----:B------:R-:W-:Y:S05]  /*5140*/  BSYNC.RECONVERGENT B0 ;  /* 0x0000000000007941 */ /* 0x000fea0003800200 */
.L_x_16123:
[----:B------:R0:W-:Y:S01]  /*5150*/  STG.E.U8 desc[UR36][R8.64], R4 ;  /* 0x0000000408007986 */ /* 0x0001e2000c101124 */
[----:B------:R-:W-:Y:S05]  /*5160*/  BRA `(.L_x_16109) ;  /* 0x0000000400a47947 */ /* 0x000fea0003800000 */
.L_x_16117:
        /* <DEDUP_REMOVED lines=22> */
.L_x_16127:
[--C-:B------:R-:W-:Y:S01]  /*52d0*/  SHF.R.S32.HI R5, RZ, 0x1f, R22.reuse ;  /* 0x0000001fff057819 */ /* 0x100fe20000011416 */
[----:B------:R-:W-:-:S05]  /*52e0*/  IMAD.MOV.U32 R4, RZ, RZ, R22 ;  /* 0x000000ffff047224 */ /* 0x000fca00078e0016 */
[----:B------:R0:W-:Y:S01]  /*52f0*/  STG.E.64 desc[UR36][R8.64], R4 ;  /* 0x0000000408007986 */ /* 0x0001e2000c101b24 */
[----:B------:R-:W-:Y:S05]  /*5300*/  BRA `(.L_x_16109) ;  /* 0x00000004003c7947 */ /* 0x000fea0003800000 */
.L_x_16126:
[----:B------:R0:W-:Y:S01]  /*5310*/  STG.E desc[UR36][R8.64], R22 ;  /* 0x0000001608007986 */ /* 0x0001e2000c101924 */
[----:B------:R-:W-:Y:S05]  /*5320*/  BRA `(.L_x_16109) ;  /* 0x0000000400347947 */ /* 0x000fea0003800000 */
.L_x_16116:
        /* <DEDUP_REMOVED lines=10> */
.L_x_16129:
[----:B------:R-:W0:Y:S01]  /*53d0*/  I2F.F64 R4, R22 ;  /* 0x0000001600047312 */ /* 0x000e220000201c00 */
[----:B------:R-:W-:-:S05]  /*53e0*/  CS2R R6, SRZ ;  /* 0x0000000000067805 */ /* 0x000fca000001ff00 */
[----:B0-----:R0:W-:Y:S01]  /*53f0*/  STG.E.128 desc[UR36][R8.64], R4 ;  /* 0x0000000408007986 */ /* 0x0011e2000c101d24 */
[----:B------:R-:W-:Y:S05]  /*5400*/  BRA `(.L_x_16109) ;  /* 0x0000000000fc7947 */ /* 0x000fea0003800000 */
.L_x_16128:
[----:B------:R-:W-:-:S13]  /*5410*/  ISETP.NE.AND P0, PT, R0, 0xf, PT ;  /* 0x0000000f0000780c */ /* 0x000fda0003f05270 */
[----:B------:R-:W-:Y:S05]  /*5420*/  @!P0 BRA `(.L_x_16130) ;  /* 0x0000000000e88947 */ /* 0x000fea0003800000 */
[----:B------:R-:W-:-:S13]  /*5430*/  ISETP.NE.AND P0, PT, R0, 0x17, PT ;  /* 0x000000170000780c */ /* 0x000fda0003f05270 */
[----:B------:R-:W-:Y:S05]  /*5440*/  @!P0 BRA `(.L_x_16131) ;  /* 0x0000000000908947 */ /* 0x000fea0003800000 */
[----:B------:R-:W-:-:S13]  /*5450*/  ISETP.NE.AND P0, PT, R0, 0x18, PT ;  /* 0x000000180000780c */ /* 0x000fda0003f05270 */
[----:B------:R-:W-:Y:S05]  /*5460*/  @!P0 BRA `(.L_x_16132) ;  /* 0x0000000000448947 */ /* 0x000fea0003800000 */
.L_x_16108:
        /* <DEDUP_REMOVED lines=16> */
.L_x_16133:
[----:B------:R-:W-:Y:S05]  /*5570*/  BRA `(.L_x_16109) ;  /* 0x0000000000a07947 */ /* 0x000fea0003800000 */
.L_x_16132:
        /* <DEDUP_REMOVED lines=13> */
.L_x_16135:
[----:B------:R-:W-:Y:S05]  /*5650*/  BSYNC.RECONVERGENT B0 ;  /* 0x0000000000007941 */ /* 0x000fea0003800200 */
.L_x_16134:
[----:B------:R-:W-:-:S05]  /*5660*/  LOP3.LUT R3, R0, 0x80, R3, 0xf8, !PT ;  /* 0x0000008000037812 */ /* 0x000fca00078ef803 */
[----:B------:R0:W-:Y:S01]  /*5670*/  STG.E.U8 desc[UR36][R8.64], R3 ;  /* 0x0000000308007986 */ /* 0x0001e2000c101124 */
[----:B------:R-:W-:Y:S05]  /*5680*/  BRA `(.L_x_16109) ;  /* 0x00000000005c7947 */ /* 0x000fea0003800000 */
.L_x_16131:
        /* <DEDUP_REMOVED lines=12> */
.L_x_16137:
[----:B------:R-:W-:Y:S01]  /*5750*/  IMAD.MOV.U32 R0, RZ, RZ, 0x7f ;  /* 0x0000007fff007424 */ /* 0x000fe200078e00ff */
[----:B------:R-:W-:-:S04]  /*5760*/  ISETP.GT.U32.AND P0, PT, R4, 0x7f800000, PT ;  /* 0x7f8000000400780c */ /* 0x000fc80003f04070 */
[----:B------:R-:W-:-:S09]  /*5770*/  SEL R0, R0, 0x7c, P0 ;  /* 0x0000007c00007807 */ /* 0x000fd20000000000 */
.L_x_16138:
[----:B------:R-:W-:Y:S05]  /*5780*/  BSYNC.RECONVERGENT B0 ;  /* 0x0000000000007941 */ /* 0x000fea0003800200 */
.L_x_16136:
[----:B------:R-:W-:-:S04]  /*5790*/  SHF.R.U32.HI R3, RZ, 0x18, R3 ;  /* 0x00000018ff037819 */ /* 0x000fc80000011603 */
[----:B------:R-:W-:-:S05]  /*57a0*/  LOP3.LUT R3, R0, 0x80, R3, 0xf8, !PT ;  /* 0x0000008000037812 */ /* 0x000fca00078ef803 */
[----:B------:R0:W-:Y:S01]  /*57b0*/  STG.E.U8 desc[UR36][R8.64], R3 ;  /* 0x0000000308007986 */ /* 0x0001e2000c101124 */
[----:B------:R-:W-:Y:S05]  /*57c0*/  BRA `(.L_x_16109) ;  /* 0x00000000000c7947 */ /* 0x000fea0003800000 */
.L_x_16130:
[----:B------:R-:W-:-:S04]  /*57d0*/  I2FP.F32.S32 R0, R22 ;  /* 0x0000001600007245 */ /* 0x000fc80000201400 */
[----:B------:R-:W-:-:S05]  /*57e0*/  F2FP.BF16.F32.PACK_AB R0, RZ, R0 ;  /* 0x00000000ff00723e */ /* 0x000fca00000010ff */
[----:B------:R0:W-:Y:S02]  /*57f0*/  STG.E.U16 desc[UR36][R8.64], R0 ;  /* 0x0000000008007986 */ /* 0x0001e4000c101524 */
.L_x_16109:
[----:B------:R-:W-:-:S07]  /*5800*/  VIADD R2, R2, 0x80 ;  /* 0x0000008002027836 */ /* 0x000fce0000000000 */
.L_x_16066:
[----:B------:R-:W-:-:S13]  /*5810*/  ISETP.GE.AND P0, PT, R2, R19, PT ;  /* 0x000000130200720c */ /* 0x000fda0003f06270 */
[----:B------:R-:W-:Y:S05]  /*5820*/  @P0 BREAK.RELIABLE B6 ;  /* 0x0000000000060942 */ /* 0x000fea0003800100 */
[----:B------:R-:W-:Y:S05]  /*5830*/  @P0 BRA `(.L_x_16103) ;  /* 0x0000000c00a00947 */ /* 0x000fea0003800000 */
[----:B------:R-:W-:Y:S05]  /*5840*/  BSYNC.RELIABLE B6 ;  /* 0x0000000000067941 */ /* 0x000fea0003800100 */
.L_x_16065:
        /* <DEDUP_REMOVED lines=20> */
.L_x_16142:
[----:B------:R0:W-:Y:S01]  /*5990*/  STG.E.U8 desc[UR36][R8.64], R18 ;  /* 0x0000001208007986 */ /* 0x0001e2000c101124 */
[----:B------:R-:W-:Y:S05]  /*59a0*/  BRA `(.L_x_16144) ;  /* 0x0000000c00407947 */ /* 0x000fea0003800000 */
.L_x_16141:
        /* <DEDUP_REMOVED lines=10> */
.L_x_16146:
[----:B------:R0:W-:Y:S01]  /*5a50*/  STG.E desc[UR36][R8.64], R18 ;  /* 0x0000001208007986 */ /* 0x0001e2000c101924 */
[----:B------:R-:W-:Y:S05]  /*5a60*/  BRA `(.L_x_16144) ;  /* 0x0000000c00107947 */ /* 0x000fea0003800000 */
.L_x_16145:
[----:B------:R0:W-:Y:S01]  /*5a70*/  STG.E.U16 desc[UR36][R8.64], R18 ;  /* 0x0000001208007986 */ /* 0x0001e2000c101524 */
[----:B------:R-:W-:Y:S05]  /*5a80*/  BRA `(.L_x_16144) ;  /* 0x0000000c00087947 */ /* 0x000fea0003800000 */
.L_x_16140:
        /* <DEDUP_REMOVED lines=9> */
.L_x_16148:
[----:B------:R-:W-:-:S04]  /*5b20*/  I2FP.F32.S32 R0, R18 ;  /* 0x0000001200007245 */ /* 0x000fc80000201400 */
[----:B------:R-:W-:-:S05]  /*5b30*/  F2FP.F16.F32.PACK_AB R0, RZ, R0 ;  /* 0x00000000ff00723e */ /* 0x000fca00000000ff */
[----:B------:R0:W-:Y:S01]  /*5b40*/  STG.E.U16 desc[UR36][R8.64], R0 ;  /* 0x0000000008007986 */ /* 0x0001e2000c101524 */
[----:B------:R-:W-:Y:S05]  /*5b50*/  BRA `(.L_x_16144) ;  /* 0x0000000800d47947 */ /* 0x000fea0003800000 */
.L_x_16147:
        /* <DEDUP_REMOVED lines=10> */
.L_x_16150:
[----:B------:R-:W-:-:S04]  /*5c00*/  I2FP.F32.S32 R18, R18 ;  /* 0x0000001200127245 */ /* 0x000fc80000201400 */
[----:B------:R-:W-:-:S04]  /*5c10*/  F2FP.F16.F32.PACK_AB R3, RZ, R18 ;  /* 0x00000012ff03723e */ /* 0x000fc800000000ff */
[----:B------:R-:W-:-:S05]  /*5c20*/  PRMT R3, R3, 0x5410, RZ ;  /* 0x0000541003037816 */ /* 0x000fca00000000ff */
[----:B------:R0:W-:Y:S01]  /*5c30*/  STG.E desc[UR36][R8.64], R3 ;  /* 0x0000000308007986 */ /* 0x0001e2000c101924 */
[----:B------:R-:W-:Y:S05]  /*5c40*/  BRA `(.L_x_16144) ;  /* 0x0000000800987947 */ /* 0x000fea0003800000 */
.L_x_16149:
[----:B------:R-:W0:Y:S02]  /*5c50*/  I2F.F64 R4, R18 ;  /* 0x0000001200047312 */ /* 0x000e240000201c00 */
[----:B0-----:R0:W-:Y:S01]  /*5c60*/  STG.E.64 desc[UR36][R8.64], R4 ;  /* 0x0000000408007986 */ /* 0x0011e2000c101b24 */
[----:B------:R-:W-:Y:S05]  /*5c70*/  BRA `(.L_x_16144) ;  /* 0x00000008008c7947 */ /* 0x000fea0003800000 */
.L_x_16139:
        /* <DEDUP_REMOVED lines=12> */
.L_x_16154:
        /* <DEDUP_REMOVED lines=17> */
.L_x_16157:
[----:B------:R-:W-:-:S04]  /*5e50*/  SHF.R.U32.HI R3, RZ, 0x18, R5 ;  /* 0x00000018ff037819 */ /* 0x000fc80000011605 */
[----:B------:R-:W-:-:S04]  /*5e60*/  LOP3.LUT R0, R0, 0x80, R3, 0xf8, !PT ;  /* 0x0000008000007812 */ /* 0x000fc800078ef803 */
[----:B------:R-:W-:-:S07]  /*5e70*/  PRMT R4, R0, 0x7610, R4 ;  /* 0x0000761000047816 */ /* 0x000fce0000000004 */
.L_x_16156:
[----:B------:R-:W-:Y:S05]  /*5e80*/  BSYNC.RECONVERGENT B0 ;  /* 0x0000000000007941 */ /* 0x000fea0003800200 */
.L_x_16155:
[----:B------:R0:W-:Y:S01]  /*5e90*/  STG.E.U8 desc[UR36][R8.64], R4 ;  /* 0x0000000408007986 */ /* 0x0001e2000c101124 */
[----:B------:R-:W-:Y:S05]  /*5ea0*/  BRA `(.L_x_16144) ;  /* 0x0000000800007947 */ /* 0x000fea0003800000 */
.L_x_16153:
        /* <DEDUP_REMOVED lines=17> */
.L_x_16160:
[----:B------:R-:W-:-:S04]  /*5fc0*/  SHF.R.U32.HI R3, RZ, 0x18, R5 ;  /* 0x00000018ff037819 */ /* 0x000fc80000011605 */
[----:B------:R-:W-:-:S04]  /*5fd0*/  LOP3.LUT R0, R0, 0x80, R3, 0xf8, !PT ;  /* 0x0000008000007812 */ /* 0x000fc800078ef803 */
[----:B------:R-:W-:-:S07]  /*5fe0*/  PRMT R4, R0, 0x7610, R4 ;  /* 0x0000761000047816 */ /* 0x000fce0000000004 */
.L_x_16159:
[----:B------:R-:W-:Y:S05]  /*5ff0*/  BSYNC.RECONVERGENT B0 ;  /* 0x0000000000007941 */ /* 0x000fea0003800200 */
.L_x_16158:
[----:B------:R0:W-:Y:S01]  /*6000*/  STG.E.U8 desc[UR36][R8.64], R4 ;  /* 0x0000000408007986 */ /* 0x0001e2000c101124 */
[----:B------:R-:W-:Y:S05]  /*6010*/  BRA `(.L_x_16144) ;  /* 0x0000000400a47947 */ /* 0x000fea0003800000 */
.L_x_16152:
        /* <DEDUP_REMOVED lines=22> */
.L_x_16162:
[--C-:B------:R-:W-:Y:S01]  /*6180*/  SHF.R.S32.HI R5, RZ, 0x1f, R18.reuse ;  /* 0x0000001fff057819 */ /* 0x100fe20000011412 */
[----:B------:R-:W-:-:S05]  /*6190*/  IMAD.MOV.U32 R4, RZ, RZ, R18 ;  /* 0x000000ffff047224 */ /* 0x000fca00078e0012 */
[----:B------:R0:W-:Y:S01]  /*61a0*/  STG.E.64 desc[UR36][R8.64], R4 ;  /* 0x0000000408007986 */ /* 0x0001e2000c101b24 */
[----:B------:R-:W-:Y:S05]  /*61b0*/  BRA `(.L_x_16144) ;  /* 0x00000004003c7947 */ /* 0x000fea0003800000 */
.L_x_16161:
[----:B------:R0:W-:Y:S01]  /*61c0*/  STG.E desc[UR36][R8.64], R18 ;  /* 0x0000001208007986 */ /* 0x0001e2000c101924 */
[----:B------:R-:W-:Y:S05]  /*61d0*/  BRA `(.L_x_16144) ;  /* 0x0000000400347947 */ /* 0x000fea0003800000 */
.L_x_16151:
        /* <DEDUP_REMOVED lines=10> */
.L_x_16164:
[----:B------:R-:W0:Y:S01]  /*6280*/  I2F.F64 R4, R18 ;  /* 0x0000001200047312 */ /* 0x000e220000201c00 */
[----:B------:R-:W-:-:S05]  /*6290*/  CS2R R6, SRZ ;  /* 0x0000000000067805 */ /* 0x000fca000001ff00 */
[----:B0-----:R4:W-:Y:S01]  /*62a0*/  STG.E.128 desc[UR36][R8.64], R4 ;  /* 0x0000000408007986 */ /* 0x0019e2000c101d24 */
[----:B------:R-:W-:Y:S05]  /*62b0*/  BRA `(.L_x_16144) ;  /* 0x0000000000fc7947 */ /* 0x000fea0003800000 */
.L_x_16163:
[----:B------:R-:W-:-:S13]  /*62c0*/  ISETP.NE.AND P0, PT, R0, 0xf, PT ;  /* 0x0000000f0000780c */ /* 0x000fda0003f05270 */
[----:B------:R-:W-:Y:S05]  /*62d0*/  @!P0 BRA `(.L_x_16165) ;  /* 0x0000000000e88947 */ /* 0x000fea0003800000 */
[----:B------:R-:W-:-:S13]  /*62e0*/  ISETP.NE.AND P0, PT, R0, 0x17, PT ;  /* 0x000000170000780c */ /* 0x000fda0003f05270 */
[----:B------:R-:W-:Y:S05]  /*62f0*/  @!P0 BRA `(.L_x_16166) ;  /* 0x0000000000908947 */ /* 0x000fea0003800000 */
[----:B------:R-:W-:-:S13]  /*6300*/  ISETP.NE.AND P0, PT, R0, 0x18, PT ;  /* 0x000000180000780c */ /* 0x000fda0003f05270 */
[----:B------:R-:W-:Y:S05]  /*6310*/  @!P0 BRA `(.L_x_16167) ;  /* 0x0000000000448947 */ /* 0x000fea0003800000 */
.L_x_16143:
        /* <DEDUP_REMOVED lines=16> */
.L_x_16168:
[----:B------:R-:W-:Y:S05]  /*6420*/  BRA `(.L_x_16144) ;  /* 0x0000000000a07947 */ /* 0x000fea0003800000 */
.L_x_16167:
        /* <DEDUP_REMOVED lines=13> */
.L_x_16170:
[----:B------:R-:W-:Y:S05]  /*6500*/  BSYNC.RECONVERGENT B0 ;  /* 0x0000000000007941 */ /* 0x000fea0003800200 */
.L_x_16169:
[----:B------:R-:W-:-:S05]  /*6510*/  LOP3.LUT R3, R0, 0x80, R3, 0xf8, !PT ;  /* 0x0000008000037812 */ /* 0x000fca00078ef803 */
[----:B------:R2:W-:Y:S01]  /*6520*/  STG.E.U8 desc[UR36][R8.64], R3 ;  /* 0x0000000308007986 */ /* 0x0005e2000c101124 */
[----:B------:R-:W-:Y:S05]  /*6530*/  BRA `(.L_x_16144) ;  /* 0x00000000005c7947 */ /* 0x000fea0003800000 */
.L_x_16166:
        /* <DEDUP_REMOVED lines=12> */
.L_x_16172:
[----:B------:R-:W-:Y:S01]  /*6600*/  IMAD.MOV.U32 R0, RZ, RZ, 0x7f ;  /* 0x0000007fff007424 */ /* 0x000fe200078e00ff */
[----:B------:R-:W-:-:S04]  /*6610*/  ISETP.GT.U32.AND P0, PT, R4, 0x7f800000, PT ;  /* 0x7f8000000400780c */ /* 0x000fc80003f04070 */
[----:B------:R-:W-:-:S09]  /*6620*/  SEL R0, R0, 0x7c, P0 ;  /* 0x0000007c00007807 */ /* 0x000fd20000000000 */
.L_x_16173:
[----:B------:R-:W-:Y:S05]  /*6630*/  BSYNC.RECONVERGENT B0 ;  /* 0x0000000000007941 */ /* 0x000fea0003800200 */
.L_x_16171:
[----:B------:R-:W-:-:S04]  /*6640*/  SHF.R.U32.HI R3, RZ, 0x18, R3 ;  /* 0x00000018ff037819 */ /* 0x000fc80000011603 */
[----:B------:R-:W-:-:S05]  /*6650*/  LOP3.LUT R3, R0, 0x80, R3, 0xf8, !PT ;  /* 0x0000008000037812 */ /* 0x000fca00078ef803 */
[----:B------:R1:W-:Y:S01]  /*6660*/  STG.E.U8 desc[UR36][R8.64], R3 ;  /* 0x0000000308007986 */ /* 0x0003e2000c101124 */
[----:B------:R-:W-:Y:S05]  /*6670*/  BRA `(.L_x_16144) ;  /* 0x00000000000c7947 */ /* 0x000fea0003800000 */
.L_x_16165:
[----:B------:R-:W-:-:S04]  /*6680*/  I2FP.F32.S32 R0, R18 ;  /* 0x0000001200007245 */ /* 0x000fc80000201400 */
[----:B------:R-:W-:-:S05]  /*6690*/  F2FP.BF16.F32.PACK_AB R0, RZ, R0 ;  /* 0x00000000ff00723e */ /* 0x000fca00000010ff */
[----:B------:R0:W-:Y:S02]  /*66a0*/  STG.E.U16 desc[UR36][R8.64], R0 ;  /* 0x0000000008007986 */ /* 0x0001e4000c101524 */
.L_x_16144:
[----:B------:R-:W-:-:S07]  /*66b0*/  VIADD R2, R2, 0x80 ;  /* 0x0000008002027836 */ /* 0x000fce0000000000 */
.L_x_16103:
[----:B------:R-:W-:Y:S05]  /*66c0*/  BSYNC.RECONVERGENT B7 ;  /* 0x0000000000077941 */ /* 0x000fea0003800200 */
.L_x_16064:
        /* <DEDUP_REMOVED lines=21> */
.L_x_16177:
[----:B------:R-:W-:Y:S01]  /*6820*/  STG.E.U8 desc[UR36][R2.64], R16 ;  /* 0x0000001002007986 */ /* 0x000fe2000c101124 */
[----:B------:R-:W-:Y:S05]  /*6830*/  EXIT ;  /* 0x000000000000794d */ /* 0x000fea0003800000 */
.L_x_16176:
        /* <DEDUP_REMOVED lines=9> */
.L_x_16180:
[----:B------:R-:W-:Y:S01]  /*68d0*/  STG.E desc[UR36][R2.64], R16 ;  /* 0x0000001002007986 */ /* 0x000fe2000c101924 */
[----:B------:R-:W-:Y:S05]  /*68e0*/  EXIT ;  /* 0x000000000000794d */ /* 0x000fea0003800000 */
.L_x_16179:
[----:B------:R-:W-:Y:S01]  /*68f0*/  STG.E.U16 desc[UR36][R2.64], R16 ;  /* 0x0000001002007986 */ /* 0x000fe2000c101524 */
[----:B------:R-:W-:Y:S05]  /*6900*/  EXIT ;  /* 0x000000000000794d */ /* 0x000fea0003800000 */
.L_x_16175:
        /* <DEDUP_REMOVED lines=9> */
.L_x_16182:
[----:B------:R-:W-:-:S04]  /*69a0*/  I2FP.F32.S32 R0, R16 ;  /* 0x0000001000007245 */ /* 0x000fc80000201400 */
[----:B------:R-:W-:-:S05]  /*69b0*/  F2FP.F16.F32.PACK_AB R0, RZ, R0 ;  /* 0x00000000ff00723e */ /* 0x000fca00000000ff */
[----:B------:R-:W-:Y:S01]  /*69c0*/  STG.E.U16 desc[UR36][R2.64], R0 ;  /* 0x0000000002007986 */ /* 0x000fe2000c101524 */
[----:B------:R-:W-:Y:S05]  /*69d0*/  EXIT ;  /* 0x000000000000794d */ /* 0x000fea0003800000 */
.L_x_16181:
        /* <DEDUP_REMOVED lines=10> */
.L_x_16184:
[----:B------:R-:W-:-:S04]  /*6a80*/  I2FP.F32.S32 R16, R16 ;  /* 0x0000001000107245 */ /* 0x000fc80000201400 */
[----:B------:R-:W-:-:S04]  /*6a90*/  F2FP.F16.F32.PACK_AB R5, RZ, R16 ;  /* 0x00000010ff05723e */ /* 0x000fc800000000ff */
[----:B------:R-:W-:-:S05]  /*6aa0*/  PRMT R5, R5, 0x5410, RZ ;  /* 0x0000541005057816 */ /* 0x000fca00000000ff */
[----:B------:R-:W-:Y:S01]  /*6ab0*/  STG.E desc[UR36][R2.64], R5 ;  /* 0x0000000502007986 */ /* 0x000fe2000c101924 */
[----:B------:R-:W-:Y:S05]  /*6ac0*/  EXIT ;  /* 0x000000000000794d */ /* 0x000fea0003800000 */
.L_x_16183:
[----:B------:R-:W0:Y:S02]  /*6ad0*/  I2F.F64 R16, R16 ;  /* 0x0000001000107312 */ /* 0x000e240000201c00 */
[----:B0-----:R-:W-:Y:S01]  /*6ae0*/  STG.E.64 desc[UR36][R2.64], R16 ;  /* 0x0000001002007986 */ /* 0x001fe2000c101b24 */
[----:B------:R-:W-:Y:S05]  /*6af0*/  EXIT ;  /* 0x000000000000794d */ /* 0x000fea0003800000 */
.L_x_16174:
        /* <DEDUP_REMOVED lines=12> */
.L_x_16188:
        /* <DEDUP_REMOVED lines=18> */
.L_x_16191:
[----:B------:R-:W-:-:S04]  /*6ce0*/  SHF.R.U32.HI R5, RZ, 0x18, R5 ;  /* 0x00000018ff057819 */ /* 0x000fc80000011605 */
[----:B------:R-:W-:-:S07]  /*6cf0*/  LOP3.LUT R0, R0, 0x80, R5, 0xf8, !PT ;  /* 0x0000008000007812 */ /* 0x000fce00078ef805 */
.L_x_16190:
[----:B------:R-:W-:Y:S05]  /*6d00*/  BSYNC.RECONVERGENT B0 ;  /* 0x0000000000007941 */ /* 0x000fea0003800200 */
.L_x_16189:
[----:B------:R-:W-:Y:S01]  /*6d10*/  STG.E.U8 desc[UR36][R2.64], R0 ;  /* 0x0000000002007986 */ /* 0x000fe2000c101124 */
[----:B------:R-:W-:Y:S05]  /*6d20*/  EXIT ;  /* 0x000000000000794d */ /* 0x000fea0003800000 */
.L_x_16187:
        /* <DEDUP_REMOVED lines=18> */
.L_x_16194:
[----:B------:R-:W-:-:S04]  /*6e50*/  SHF.R.U32.HI R5, RZ, 0x18, R5 ;  /* 0x00000018ff057819 */ /* 0x000fc80000011605 */
[----:B------:R-:W-:-:S07]  /*6e60*/  LOP3.LUT R0, R0, 0x80, R5, 0xf8, !PT ;  /* 0x0000008000007812 */ /* 0x000fce00078ef805 */
.L_x_16193:
[----:B------:R-:W-:Y:S05]  /*6e70*/  BSYNC.RECONVERGENT B0 ;  /* 0x0000000000007941 */ /* 0x000fea0003800200 */
.L_x_16192:
[----:B------:R-:W-:Y:S01]  /*6e80*/  STG.E.U8 desc[UR36][R2.64], R0 ;  /* 0x0000000002007986 */ /* 0x000fe2000c101124 */
[----:B------:R-:W-:Y:S05]  /*6e90*/  EXIT ;  /* 0x000000000000794d */ /* 0x000fea0003800000 */
.L_x_16186:
        /* <DEDUP_REMOVED lines=22> */
.L_x_16196:
[----:B------:R-:W-:-:S05]  /*7000*/  SHF.R.S32.HI R17, RZ, 0x1f, R16 ;  /* 0x0000001fff117819 */ /* 0x000fca0000011410 */
[----:B------:R-:W-:Y:S01]  /*7010*/  STG.E.64 desc[UR36][R2.64], R16 ;  /* 0x0000001002007986 */ /* 0x000fe2000c101b24 */
[----:B------:R-:W-:Y:S05]  /*7020*/  EXIT ;  /* 0x000000000000794d */ /* 0x000fea0003800000 */
.L_x_16195:
[----:B------:R-:W-:Y:S01]  /*7030*/  STG.E desc[UR36][R2.64], R16 ;  /* 0x0000001002007986 */ /* 0x000fe2000c101924 */
[----:B------:R-:W-:Y:S05]  /*7040*/  EXIT ;  /* 0x000000000000794d */ /* 0x000fea0003800000 */
.L_x_16185:
        /* <DEDUP_REMOVED lines=10> */
.L_x_16198:
[----:B------:R-:W0:Y:S01]  /*70f0*/  I2F.F64 R16, R16 ;  /* 0x0000001000107312 */ /* 0x000e220000201c00 */
[----:B------:R-:W-:-:S05]  /*7100*/  CS2R R18, SRZ ;  /* 0x0000000000127805 */ /* 0x000fca000001ff00 */
[----:B0-----:R-:W-:Y:S01]  /*7110*/  STG.E.128 desc[UR36][R2.64], R16 ;  /* 0x0000001002007986 */ /* 0x001fe2000c101d24 */
[----:B------:R-:W-:Y:S05]  /*7120*/  EXIT ;  /* 0x000000000000794d */ /* 0x000fea0003800000 */
.L_x_16197:
[----:B------:R-:W-:-:S13]  /*7130*/  ISETP.NE.AND P0, PT, R0, 0xf, PT ;  /* 0x0000000f0000780c */ /* 0x000fda0003f05270 */
[----:B------:R-:W-:Y:S05]  /*7140*/  @!P0 BRA `(.L_x_16199) ;  /* 0x0000000000e88947 */ /* 0x000fea0003800000 */
[----:B------:R-:W-:-:S13]  /*7150*/  ISETP.NE.AND P0, PT, R0, 0x17, PT ;  /* 0x000000170000780c */ /* 0x000fda0003f05270 */
[----:B------:R-:W-:Y:S05]  /*7160*/  @!P0 BRA `(.L_x_16200) ;  /* 0x0000000000908947 */ /* 0x000fea0003800000 */
[----:B------:R-:W-:-:S13]  /*7170*/  ISETP.NE.AND P0, PT, R0, 0x18, PT ;  /* 0x000000180000780c */ /* 0x000fda0003f05270 */
[----:B------:R-:W-:Y:S05]  /*7180*/  @!P0 BRA `(.L_x_16201) ;  /* 0x0000000000448947 */ /* 0x000fea0003800000 */
.L_x_16178:
        /* <DEDUP_REMOVED lines=16> */
.L_x_16202:
[----:B------:R-:W-:Y:S05]  /*7290*/  EXIT ;  /* 0x000000000000794d */ /* 0x000fea0003800000 */
.L_x_16201:
        /* <DEDUP_REMOVED lines=13> */
.L_x_16204:
[----:B------:R-:W-:Y:S05]  /*7370*/  BSYNC.RECONVERGENT B0 ;  /* 0x0000000000007941 */ /* 0x000fea0003800200 */
.L_x_16203:
[----:B------:R-:W-:-:S05]  /*7380*/  LOP3.LUT R5, R0, 0x80, R5, 0xf8, !PT ;  /* 0x0000008000057812 */ /* 0x000fca00078ef805 */
[----:B------:R-:W-:Y:S01]  /*7390*/  STG.E.U8 desc[UR36][R2.64], R5 ;  /* 0x0000000502007986 */ /* 0x000fe2000c101124 */
[----:B------:R-:W-:Y:S05]  /*73a0*/  EXIT ;  /* 0x000000000000794d */ /* 0x000fea0003800000 */
.L_x_16200:
        /* <DEDUP_REMOVED lines=12> */
.L_x_16206:
[----:B------:R-:W-:Y:S01]  /*7470*/  IMAD.MOV.U32 R0, RZ, RZ, 0x7f ;  /* 0x0000007fff007424 */ /* 0x000fe200078e00ff */
[----:B------:R-:W-:-:S04]  /*7480*/  ISETP.GT.U32.AND P0, PT, R4, 0x7f800000, PT ;  /* 0x7f8000000400780c */ /* 0x000fc80003f04070 */
[----:B------:R-:W-:-:S09]  /*7490*/  SEL R0, R0, 0x7c, P0 ;  /* 0x0000007c00007807 */ /* 0x000fd20000000000 */
.L_x_16207:
[----:B------:R-:W-:Y:S05]  /*74a0*/  BSYNC.RECONVERGENT B0 ;  /* 0x0000000000007941 */ /* 0x000fea0003800200 */
.L_x_16205:
[----:B------:R-:W-:-:S04]  /*74b0*/  SHF.R.U32.HI R5, RZ, 0x18, R5 ;  /* 0x00000018ff057819 */ /* 0x000fc80000011605 */
[----:B------:R-:W-:-:S05]  /*74c0*/  LOP3.LUT R5, R0, 0x80, R5, 0xf8, !PT ;  /* 0x0000008000057812 */ /* 0x000fca00078ef805 */
[----:B------:R-:W-:Y:S01]  /*74d0*/  STG.E.U8 desc[UR36][R2.64], R5 ;  /* 0x0000000502007986 */ /* 0x000fe2000c101124 */
[----:B------:R-:W-:Y:S05]  /*74e0*/  EXIT ;  /* 0x000000000000794d */ /* 0x000fea0003800000 */
.L_x_16199:
[----:B------:R-:W-:-:S04]  /*74f0*/  I2FP.F32.S32 R0, R16 ;  /* 0x0000001000007245 */ /* 0x000fc80000201400 */
[----:B------:R-:W-:-:S05]  /*7500*/  F2FP.BF16.F32.PACK_AB R0, RZ, R0 ;  /* 0x00000000ff00723e */ /* 0x000fca00000010ff */
[----:B------:R-:W-:Y:S01]  /*7510*/  STG.E.U16 desc[UR36][R2.64], R0 ;  /* 0x0000000002007986 */ /* 0x000fe2000c101524 */
[----:B------:R-:W-:Y:S05]  /*7520*/  EXIT ;  /* 0x000000000000794d */ /* 0x000fea0003800000 */
.L_x_16208:
        /* <DEDUP_REMOVED lines=13> */
.L_x_21189:


//--------------------- .text._ZN2at6native18elementwise_kernelILi128ELi2EZNS0_22gpu_kernel_impl_nocastINS0_13BUnaryFunctorIiiiZZZNS0_18lshift_kernel_cudaERNS_18TensorIteratorBaseEENKUlvE_clEvENKUlvE1_clEvEUliiE_EEEEvS5_RKT_EUliE_EEviT1_ --------------------------
	.section	.text._ZN2at6native18elementwise_kernelILi128ELi2EZNS0_22gpu_kernel_impl_nocastINS0_13BUnaryFunctorIiiiZZZNS0_18lshift_kernel_cudaERNS_18TensorIteratorBaseEENKUlvE_clEvENKUlvE1_clEvEUliiE_EEEEvS5_RKT_EUliE_EEviT1_,"ax",@progbits
	.align	128
        .global         _ZN2at6native18elementwise_kernelILi128ELi2EZNS0_22gpu_kernel_impl_nocastINS0_13BUnaryFunctorIiiiZZZNS0_18lshift_kernel_cudaERNS_18TensorIteratorBaseEENKUlvE_clEvENKUlvE1_clEvEUliiE_EEEEvS5_RKT_EUliE_EEviT1_
        .type           _ZN2at6native18elementwise_kernelILi128ELi2EZNS0_22gpu_kernel_impl_nocastINS0_13BUnaryFunctorIiiiZZZNS0_18lshift_kernel_cudaERNS_18TensorIteratorBaseEENKUlvE_clEvENKUlvE1_clEvEUliiE_EEEEvS5_RKT_EUliE_EEviT1_,@function
        .size           _ZN2at6native18elementwise_kernelILi128ELi2EZNS0_22gpu_kernel_impl_nocastINS0_13BUnaryFunctorIiiiZZZNS0_18lshift_kernel_cudaERNS_18TensorIteratorBaseEENKUlvE_clEvENKUlvE1_clEvEUliiE_EEEEvS5_RKT_EUliE_EEviT1_,(.L_x_21190 - _ZN2at6native18elementwise_kernelILi128ELi2EZNS0_22gpu_kernel_impl_nocastINS0_13BUnaryFunctorIiiiZZZNS0_18lshift_kernel_cudaERNS_18TensorIteratorBaseEENKUlvE_clEvENKUlvE1_clEvEUliiE_EEEEvS5_RKT_EUliE_EEviT1_)
        .other          _ZN2at6native18elementwise_kernelILi128ELi2EZNS0_22gpu_kernel_impl_nocastINS0_13BUnaryFunctorIiiiZZZNS0_18lshift_kernel_cudaERNS_18TensorIteratorBaseEENKUlvE_clEvENKUlvE1_clEvEUliiE_EEEEvS5_RKT_EUliE_EEviT1_,@"STO_CUDA_ENTRY STV_DEFAULT"
_ZN2at6native18elementwise_kernelILi128ELi2EZNS0_22gpu_kernel_impl_nocastINS0_13BUnaryFunctorIiiiZZZNS0_18lshift_kernel_cudaERNS_18TensorIteratorBaseEENKUlvE_clEvENKUlvE1_clEvEUliiE_EEEEvS5_RKT_EUliE_EEviT1_:
.text._ZN2at6native18elementwise_kernelILi128ELi2EZNS0_22gpu_kernel_impl_nocastINS0_13BUnaryFunctorIiiiZZZNS0_18lshift_kernel_cudaERNS_18TensorIteratorBaseEENKUlvE_clEvENKUlvE1_clEvEUliiE_EEEEvS5_RKT_EUliE_EEviT1_:
        /* <DEDUP_REMOVED lines=18> */
[----:B-1----:R-:W-:Y:S02]  /*0120*/  ISETP.GT.U32.AND P0, PT, R9, 0x1f, PT ;  /* 0x0000001f0900780c */ /* 0x002fe40003f04070 */
[----:B--2---:R-:W-:-:S04]  /*0130*/  SHF.L.U32 R0, R4, R9, RZ ;  /* 0x0000000904007219 */ /* 0x004fc800000006ff */
[----:B------:R-:W-:-:S05]  /*0140*/  SEL R9, R0, RZ, !P0 ;  /* 0x000000ff00097207 */ /* 0x000fca0004000000 */
[----:B0-----:R0:W-:Y:S02]  /*0150*/  STG.E desc[UR6][R6.64], R9 ;  /* 0x0000000906007986 */ /* 0x0011e4000c101906 */
.L_x_16211:
[----:B------:R-:W-:Y:S05]  /*0160*/  BSYNC.RECONVERGENT B0 ;  /* 0x0000000000007941 */ /* 0x000fea0003800200 */
.L_x_16210:
[----:B------:R-:W-:-:S13]  /*0170*/  ISETP.GE.AND P0, PT, R3, UR4, PT ;  /* 0x0000000403007c0c */ /* 0x000fda000bf06270 */
[----:B------:R-:W-:Y:S05]  /*0180*/  @P0 EXIT ;  /* 0x000000000000094d */ /* 0x000fea0003800000 */
[----:B------:R-:W1:Y:S08]  /*0190*/  LDC.64 R2, c[0x0][0x588] ;  /* 0x00016200ff027b82 */ /* 0x000e700000000a00 */
[----:B0-----:R-:W0:Y:S01]  /*01a0*/  LDC R7, c[0x0][0x594] ;  /* 0x00016500ff077b82 */ /* 0x001e220000000800 */
[----:B-1----:R-:W2:Y:S07]  /*01b0*/  LDG.E R2, desc[UR6][R2.64] ;  /* 0x0000000602027981 */ /* 0x002eae000c1e1900 */
[----:B------:R-:W1:Y:S01]  /*01c0*/  LDC.64 R4, c[0x0][0x580] ;  /* 0x00016000ff047b82 */ /* 0x000e620000000a00 */
[----:B0-----:R-:W-:-:S02]  /*01d0*/  ISETP.GT.U32.AND P0, PT, R7, 0x1f, PT ;  /* 0x0000001f0700780c */ /* 0x001fc40003f04070 */
[----:B--2---:R-:W-:-:S04]  /*01e0*/  SHF.L.U32 R0, R2, R7, RZ ;  /* 0x0000000702007219 */ /* 0x004fc800000006ff */
[----:B------:R-:W-:-:S05]  /*01f0*/  SEL R7, R0, RZ, !P0 ;  /* 0x000000ff00077207 */ /* 0x000fca0004000000 */
[----:B-1----:R-:W-:Y:S01]  /*0200*/  STG.E desc[UR6][R4.64], R7 ;  /* 0x0000000704007986 */ /* 0x002fe2000c101906 */
[----:B------:R-:W-:Y:S05]  /*0210*/  EXIT ;  /* 0x000000000000794d */ /* 0x000fea0003800000 */
.L_x_16209:
        /* <DEDUP_REMOVED lines=305> */
.L_x_16214:
[----:B------:R-:W0:Y:S01]  /*1530*/  LDCU.128 UR8, c[0x0][0x580] ;  /* 0x0000b000ff0877ac */ /* 0x000e220008000c00 */
[----:B------:R-:W1:Y:S01]  /*1540*/  LDC R9, c[0x0][0x594] ;  /* 0x00016500ff097b82 */ /* 0x000e620000000800 */
[----:B0-----:R-:W-:-:S05]  /*1550*/  IADD3 R6, P0, PT, R4, UR10, RZ ;  /* 0x0000000a04067c10 */ /* 0x001fca000ff1e0ff */
[----:B------:R-:W-:-:S05]  /*1560*/  IMAD.X R7, RZ, RZ, UR11, P0 ;  /* 0x0000000bff077e24 */ /* 0x000fca00080e06ff */
[----:B------:R-:W2:Y:S01]  /*1570*/  LDG.E R6, desc[UR6][R6.64] ;  /* 0x0000000606067981 */ /* 0x000ea2000c1e1900 */
[----:B------:R-:W-:Y:S02]  /*1580*/  IADD3 R4, P0, PT, R5, UR8, RZ ;  /* 0x0000000805047c10 */ /* 0x000fe4000ff1e0ff */
[----:B-1----:R-:W-:Y:S02]  /*1590*/  ISETP.GT.U32.AND P1, PT, R9, 0x1f, PT ;  /* 0x0000001f0900780c */ /* 0x002fe40003f24070 */
[----:B------:R-:W-:Y:S02]  /*15a0*/  IADD3.X R5, PT, PT, RZ, UR9, RZ, P0, !PT ;  /* 0x00000009ff057c10 */ /* 0x000fe400087fe4ff */
[----:B------:R-:W-:Y:S02]  /*15b0*/  IADD3 R3, PT, PT, R3, 0x80, RZ ;  /* 0x0000008003037810 */ /* 0x000fe40007ffe0ff */
[----:B--2---:R-:W-:-:S04]  /*15c0*/  SHF.L.U32 R8, R6, R9, RZ ;  /* 0x0000000906087219 */ /* 0x004fc800000006ff */
[----:B------:R-:W-:-:S05]  /*15d0*/  SEL R9, R8, RZ, !P1 ;  /* 0x000000ff08097207 */ /* 0x000fca0004800000 */
[----:B------:R0:W-:Y:S02]  /*15e0*/  STG.E desc[UR6][R4.64], R9 ;  /* 0x0000000904007986 */ /* 0x0001e4000c101906 */
.L_x_16213:
[----:B------:R-:W-:Y:S05]  /*15f0*/  BSYNC.RECONVERGENT B0 ;  /* 0x0000000000007941 */ /* 0x000fea0003800200 */
.L_x_16212:
        /* <DEDUP_REMOVED lines=281> */
[----:B------:R-:W-:Y:S01]  /*2790*/  HFMA2 R4, -RZ, RZ, 0, 0 ;  /* 0x00000000ff047431 */ /* 0x000fe200000001ff */
        /* <DEDUP_REMOVED lines=18> */
.L_x_16215:
[----:B------:R-:W0:Y:S01]  /*28c0*/  LDCU.128 UR8, c[0x0][0x580] ;  /* 0x0000b000ff0877ac */ /* 0x000e220008000c00 */
[----:B------:R-:W1:Y:S01]  /*28d0*/  LDC R7, c[0x0][0x594] ;  /* 0x00016500ff077b82 */ /* 0x000e620000000800 */
[----:B0-----:R-:W-:-:S04]  /*28e0*/  IADD3 R4, P0, PT, R2, UR10, RZ ;  /* 0x0000000a02047c10 */ /* 0x001fc8000ff1e0ff */
[----:B------:R-:W-:-:S05]  /*28f0*/  IADD3.X R5, PT, PT, RZ, UR11, RZ, P0, !PT ;  /* 0x0000000bff057c10 */ /* 0x000fca00087fe4ff */
[----:B------:R-:W2:Y:S01]  /*2900*/  LDG.E R4, desc[UR6][R4.64] ;  /* 0x0000000604047981 */ /* 0x000ea2000c1e1900 */
[----:B------:R-:W-:Y:S02]  /*2910*/  IADD3 R2, P0, PT, R3, UR8, RZ ;  /* 0x0000000803027c10 */ /* 0x000fe4000ff1e0ff */
[----:B-1----:R-:W-:Y:S02]  /*2920*/  ISETP.GT.U32.AND P1, PT, R7, 0x1f, PT ;  /* 0x0000001f0700780c */ /* 0x002fe40003f24070 */
[----:B------:R-:W-:Y:S02]  /*2930*/  IADD3.X R3, PT, PT, RZ, UR9, RZ, P0, !PT ;  /* 0x00000009ff037c10 */ /* 0x000fe400087fe4ff */
[----:B--2---:R-:W-:-:S04]  /*2940*/  SHF.L.U32 R0, R4, R7, RZ ;  /* 0x0000000704007219 */ /* 0x004fc800000006ff */
[----:B------:R-:W-:-:S05]  /*2950*/  SEL R7, R0, RZ, !P1 ;  /* 0x000000ff00077207 */ /* 0x000fca0004800000 */
[----:B------:R-:W-:Y:S01]  /*2960*/  STG.E desc[UR6][R2.64], R7 ;  /* 0x0000000702007986 */ /* 0x000fe2000c101906 */
[----:B------:R-:W-:Y:S05]  /*2970*/  EXIT ;  /* 0x000000000000794d */ /* 0x000fea0003800000 */
.L_x_16216:
        /* <DEDUP_REMOVED lines=16> */
.L_x_21190:


//--------------------- .text._ZN2at6native27unrolled_elementwise_kernelINS0_13BUnaryFunctorIiiiZZZNS0_18lshift_kernel_cudaERNS_18TensorIteratorBaseEENKUlvE_clEvENKUlvE1_clEvEUliiE_EESt5arrayIPcLm2EELi4E23TrivialOffsetCalculatorILi1EjESD_NS0_6memory15LoadWithoutCastENSE_16StoreWithoutCastEEEviT_T0_T2_T3_T4_T5_ --------------------------
	.section	.text._ZN2at6native27unrolled_elementwise_kernelINS0_13BUnaryFunctorIiiiZZZNS0_18lshift_kernel_cudaERNS_18TensorIteratorBaseEENKUlvE_clEvENKUlvE1_clEvEUliiE_EESt5arrayIPcLm2EELi4E23TrivialOffsetCalculatorILi1EjESD_NS0_6memory15LoadWithoutCastENSE_16StoreWithoutCastEEEviT_T0_T2_T3_T4_T5_,"ax",@progbits
	.align	128
        .global         _ZN2at6native27unrolled_elementwise_kernelINS0_13BUnaryFunctorIiiiZZZNS0_18lshift_kernel_cudaERNS_18TensorIteratorBaseEENKUlvE_clEvENKUlvE1_clEvEUliiE_EESt5arrayIPcLm2EELi4E23TrivialOffsetCalculatorILi1EjESD_NS0_6memory15LoadWithoutCastENSE_16StoreWithoutCastEEEviT_T0_T2_T3_T4_T5_
        .type           _ZN2at6native27unrolled_elementwise_kernelINS0_13BUnaryFunctorIiiiZZZNS0_18lshift_kernel_cudaERNS_18TensorIteratorBaseEENKUlvE_clEvENKUlvE1_clEvEUliiE_EESt5arrayIPcLm2EELi4E23TrivialOffsetCalculatorILi1EjESD_NS0_6memory15LoadWithoutCastENSE_16StoreWithoutCastEEEviT_T0_T2_T3_T4_T5_,@function
        .size           _ZN2at6native27unrolled_elementwise_kernelINS0_13BUnaryFunctorIiiiZZZNS0_18lshift_kernel_cudaERNS_18TensorIteratorBaseEENKUlvE_clEvENKUlvE1_clEvEUliiE_EESt5arrayIPcLm2EELi4E23TrivialOffsetCalculatorILi1EjESD_NS0_6memory15LoadWithoutCastENSE_16StoreWithoutCastEEEviT_T0_T2_T3_T4_T5_,(.L_x_21191 - _ZN2at6native27unrolled_elementwise_kernelINS0_13BUnaryFunctorIiiiZZZNS0_18lshift_kernel_cudaERNS_18TensorIteratorBaseEENKUlvE_clEvENKUlvE1_clEvEUliiE_EESt5arrayIPcLm2EELi4E23TrivialOffsetCalculatorILi1EjESD_NS0_6memory15LoadWithoutCastENSE_16StoreWithoutCastEEEviT_T0_T2_T3_T4_T5_)
        .other          _ZN2at6native27unrolled_elementwise_kernelINS0_13BUnaryFunctorIiiiZZZNS0_18lshift_kernel_cudaERNS_18TensorIteratorBaseEENKUlvE_clEvENKUlvE1_clEvEUliiE_EESt5arrayIPcLm2EELi4E23TrivialOffsetCalculatorILi1EjESD_NS0_6memory15LoadWithoutCastENSE_16StoreWithoutCastEEEviT_T0_T2_T3_T4_T5_,@"STO_CUDA_ENTRY STV_DEFAULT"
_ZN2at6native27unrolled_elementwise_kernelINS0_13BUnaryFunctorIiiiZZZNS0_18lshift_kernel_cudaERNS_18TensorIteratorBaseEENKUlvE_clEvENKUlvE1_clEvEUliiE_EESt5arrayIPcLm2EELi4E23TrivialOffsetCalculatorILi1EjESD_NS0_6memory15LoadWithoutCastENSE_16StoreWithoutCastEEEviT_T0_T2_T3_T4_T5_:
.text._ZN2at6native27unrolled_elementwise_kernelINS0_13BUnaryFunctorIiiiZZZNS0_18lshift_kernel_cudaERNS_18TensorIteratorBaseEENKUlvE_clEvENKUlvE1_clEvEUliiE_EESt5arrayIPcLm2EELi4E23TrivialOffsetCalculatorILi1EjESD_NS0_6memory15LoadWithoutCastENSE_16StoreWithoutCastEEEviT_T0_T2_T3_T4_T5_:
        /* <DEDUP_REMOVED lines=34> */
[----:B------:R-:W-:Y:S01]  /*0220*/  BSSY.RECONVERGENT B0, `(.L_x_16217) ;  /* 0x0000020000007945 */ /* 0x000fe20003800200 */
[----:B---3--:R-:W-:-:S03]  /*0230*/  ISETP.GT.U32.AND P0, PT, R16, 0x1f, PT ;  /* 0x0000001f1000780c */ /* 0x008fc60003f04070 */
[----:B------:R-:W-:Y:S01]  /*0240*/  BSSY.RELIABLE B1, `(.L_x_16218) ;  /* 0x0000017000017945 */ /* 0x000fe20003800100 */
[----:B----4-:R-:W-:-:S04]  /*0250*/  SHF.L.U32 R14, R14, R16, RZ ;  /* 0x000000100e0e7219 */ /* 0x010fc800000006ff */
[----:B0-----:R-:W-:Y:S02]  /*0260*/  SEL R9, R14, RZ, !P0 ;  /* 0x000000ff0e097207 */ /* 0x001fe40004000000 */
[-C--:B--2---:R-:W-:Y:S02]  /*0270*/  SHF.L.U32 R15, R15, R16.reuse, RZ ;  /* 0x000000100f0f7219 */ /* 0x084fe400000006ff */
[-C--:B-----5:R-:W-:Y:S02]  /*0280*/  SHF.L.U32 R12, R12, R16.reuse, RZ ;  /* 0x000000100c0c7219 */ /* 0x0a0fe400000006ff */
[----:B------:R-:W-:Y:S02]  /*0290*/  SHF.L.U32 R13, R13, R16, RZ ;  /* 0x000000100d0d7219 */ /* 0x000fe400000006ff */
        /* <DEDUP_REMOVED lines=17> */
.L_x_16219:
[----:B------:R-:W-:Y:S05]  /*03b0*/  BSYNC.RELIABLE B1 ;  /* 0x0000000000017941 */ /* 0x000fea0003800100 */
.L_x_16218:
[----:B------:R-:W-:-:S13]  /*03c0*/  ISETP.GE.AND P0, PT, R3, R2, PT ;  /* 0x000000020300720c */ /* 0x000fda0003f06270 */
[----:B0-----:R-:W0:Y:S01]  /*03d0*/  @!P0 LDC.64 R4, c[0x0][0x390] ;  /* 0x0000e400ff048b82 */ /* 0x001e220000000a00 */
[----:B------:R-:W-:Y:S01]  /*03e0*/  @!P0 IMAD R7, R0, 0x200, R3 ;  /* 0x0000020000078824 */ /* 0x000fe200078e0203 */
[----:B------:R-:W-:-:S03]  /*03f0*/  @!P0 IADD3 R3, PT, PT, R3, 0x80, RZ ;  /* 0x0000008003038810 */ /* 0x000fc60007ffe0ff */
[----:B0-----:R-:W-:-:S05]  /*0400*/  @!P0 IMAD.WIDE.U32 R4, R7, 0x4, R4 ;  /* 0x0000000407048825 */ /* 0x001fca00078e0004 */
[----:B------:R1:W-:Y:S02]  /*0410*/  @!P0 STG.E desc[UR4][R4.64], R9 ;  /* 0x0000000904008986 */ /* 0x0003e4000c101904 */
.L_x_16220:
[----:B------:R-:W-:Y:S05]  /*0420*/  BSYNC.RECONVERGENT B0 ;  /* 0x0000000000007941 */ /* 0x000fea0003800200 */
.L_x_16217:
        /* <DEDUP_REMOVED lines=8> */
.L_x_16221:
        /* <DEDUP_REMOVED lines=13> */
.L_x_21191:


//--------------------- .text._ZN2at6native29vectorized_elementwise_kernelILi2ENS0_13BUnaryFunctorIiiiZZZNS0_18lshift_kernel_cudaERNS_18TensorIteratorBaseEENKUlvE_clEvENKUlvE1_clEvEUliiE_EESt5arrayIPcLm2EEEEviT0_T1_ --------------------------
	.section	.text._ZN2at6native29vectorized_elementwise_kernelILi2ENS0_13BUnaryFunctorIiiiZZZNS0_18lshift_kernel_cudaERNS_18TensorIteratorBaseEENKUlvE_clEvENKUlvE1_clEvEUliiE_EESt5arrayIPcLm2EEEEviT0_T1_,"ax",@progbits
	.align	128
        .global         _ZN2at6native29vectorized_elementwise_kernelILi2ENS0_13BUnaryFunctorIiiiZZZNS0_18lshift_kernel_cudaERNS_18TensorIteratorBaseEENKUlvE_clEvENKUlvE1_clEvEUliiE_EESt5arrayIPcLm2EEEEviT0_T1_
        .type           _ZN2at6native29vectorized_elementwise_kernelILi2ENS0_13BUnaryFunctorIiiiZZZNS0_18lshift_kernel_cudaERNS_18TensorIteratorBaseEENKUlvE_clEvENKUlvE1_clEvEUliiE_EESt5arrayIPcLm2EEEEviT0_T1_,@function
        .size           _ZN2at6native29vectorized_elementwise_kernelILi2ENS0_13BUnaryFunctorIiiiZZZNS0_18lshift_kernel_cudaERNS_18TensorIteratorBaseEENKUlvE_clEvENKUlvE1_clEvEUliiE_EESt5arrayIPcLm2EEEEviT0_T1_,(.L_x_21192 - _ZN2at6native29vectorized_elementwise_kernelILi2ENS0_13BUnaryFunctorIiiiZZZNS0_18lshift_kernel_cudaERNS_18TensorIteratorBaseEENKUlvE_clEvENKUlvE1_clEvEUliiE_EESt5arrayIPcLm2EEEEviT0_T1_)
        .other          _ZN2at6native29vectorized_elementwise_kernelILi2ENS0_13BUnaryFunctorIiiiZZZNS0_18lshift_kernel_cudaERNS_18TensorIteratorBaseEENKUlvE_clEvENKUlvE1_clEvEUliiE_EESt5arrayIPcLm2EEEEviT0_T1_,@"STO_CUDA_ENTRY STV_DEFAULT"
_ZN2at6native29vectorized_elementwise_kernelILi2ENS0_13BUnaryFunctorIiiiZZZNS0_18lshift_kernel_cudaERNS_18TensorIteratorBaseEENKUlvE_clEvENKUlvE1_clEvEUliiE_EESt5arrayIPcLm2EEEEviT0_T1_:
.text._ZN2at6native29vectorized_elementwise_kernelILi2ENS0_13BUnaryFunctorIiiiZZZNS0_18lshift_kernel_cudaERNS_18TensorIteratorBaseEENKUlvE_clEvENKUlvE1_clEvEUliiE_EESt5arrayIPcLm2EEEEviT0_T1_:
        /* <DEDUP_REMOVED lines=23> */
[----:B------:R-:W3:Y:S01]  /*0170*/  @!P4 LDC.64 R12, c[0x0][0x398] ;  /* 0x0000e600ff0ccb82 */ /* 0x000ee20000000a00 */
[----:B------:R-:W-:-:S05]  /*0180*/  @!P4 VIADD R25, R25, 0x80 ;  /* 0x000000801919c836 */ /* 0x000fca0000000000 */
[----:B------:R-:W-:-:S13]  /*0190*/  ISETP.GE.U32.AND P3, PT, R25, R16, PT ;  /* 0x000000101900720c */ /* 0x000fda0003f66070 */
[----:B------:R-:W-:Y:S01]  /*01a0*/  @!P3 IMAD.IADD R27, R0, 0x1, R25 ;  /* 0x00000001001bb824 */ /* 0x000fe200078e0219 */
[----:B------:R-:W-:Y:S01]  /*01b0*/  @!P3 IADD3 R25, PT, PT, R25, 0x80, RZ ;  /* 0x000000801919b810 */ /* 0x000fe20007ffe0ff */
[----:B0-----:R-:W0:Y:S03]  /*01c0*/  @!P3 LDC.64 R2, c[0x0][0x398] ;  /* 0x0000e600ff02bb82 */ /* 0x001e260000000a00 */
        /* <DEDUP_REMOVED lines=9> */
[----:B------:R-:W-:Y:S01]  /*0260*/  @!P0 IADD3 R19, PT, PT, R0, R25, RZ ;  /* 0x0000001900138210 */ /* 0x000fe20007ffe0ff */
[----:B------:R-:W-:Y:S01]  /*0270*/  @!P0 VIADD R25, R25, 0x80 ;  /* 0x0000008019198836 */ /* 0x000fe20000000000 */
[----:B------:R-:W0:Y:S04]  /*0280*/  @!P0 LDC.64 R8, c[0x0][0x398] ;  /* 0x0000e600ff088b82 */ /* 0x000e280000000a00 */
[----:B------:R-:W-:-:S13]  /*0290*/  ISETP.GE.U32.AND P6, PT, R25, R16, PT ;  /* 0x000000101900720c */ /* 0x000fda0003fc6070 */
[----:B------:R-:W0:Y:S01]  /*02a0*/  @!P6 LDC.64 R10, c[0x0][0x398] ;  /* 0x0000e600ff0aeb82 */ /* 0x000e220000000a00 */
[----:B-1----:R-:W-:-:S04]  /*02b0*/  @!P5 IMAD.WIDE.U32 R14, R20, 0x4, R14 ;  /* 0x00000004140ed825 */ /* 0x002fc800078e000e */
[----:B------:R-:W-:Y:S02]  /*02c0*/  IMAD.MOV.U32 R22, RZ, RZ, RZ ;  /* 0x000000ffff167224 */ /* 0x000fe400078e00ff */
[----:B------:R-:W-:Y:S02]  /*02d0*/  IMAD.MOV.U32 R20, RZ, RZ, RZ ;  /* 0x000000ffff147224 */ /* 0x000fe400078e00ff */
[----:B---3--:R-:W-:Y:S02]  /*02e0*/  @!P4 IMAD.WIDE.U32 R12, R29, 0x4, R12 ;  /* 0x000000041d0cc825 */ /* 0x008fe400078e000c */
[----:B------:R-:W3:Y:S02]  /*02f0*/  @!P5 LDG.E R22, desc[UR4][R14.64] ;  /* 0x000000040e16d981 */ /* 0x000ee4000c1e1900 */
[----:B----4-:R-:W-:-:S04]  /*0300*/  @!P2 IMAD.WIDE.U32 R4, R23, 0x4, R4 ;  /* 0x000000041704a825 */ /* 0x010fc800078e0004 */
[----:B------:R-:W-:Y:S01]  /*0310*/  HFMA2 R23, -RZ, RZ, 0, 0 ;  /* 0x00000000ff177431 */ /* 0x000fe200000001ff */
[----:B------:R1:W4:Y:S01]  /*0320*/  @!P4 LDG.E R20, desc[UR4][R12.64] ;  /* 0x000000040c14c981 */ /* 0x000322000c1e1900 */
[----:B------:R-:W-:Y:S02]  /*0330*/  @!P6 IMAD.IADD R25, R0, 0x1, R25 ;  /* 0x000000010019e824 */ /* 0x000fe400078e0219 */
[----:B-----5:R-:W-:-:S04]  /*0340*/  @!P1 IMAD.WIDE.U32 R6, R21, 0x4, R6 ;  /* 0x0000000415069825 */ /* 0x020fc800078e0006 */
[----:B0-----:R-:W-:Y:S01]  /*0350*/  @!P0 IMAD.WIDE.U32 R8, R19, 0x4, R8 ;  /* 0x0000000413088825 */ /* 0x001fe200078e0008 */
[----:B------:R-:W5:Y:S01]  /*0360*/  @!P1 LDG.E R23, desc[UR4][R6.64] ;  /* 0x0000000406179981 */ /* 0x000f62000c1e1900 */
[----:B-1----:R-:W0:Y:S02]  /*0370*/  LDC R13, c[0x0][0x388] ;  /* 0x0000e200ff0d7b82 */ /* 0x002e240000000800 */
[----:B------:R-:W-:Y:S02]  /*0380*/  IMAD.MOV.U32 R19, RZ, RZ, RZ ;  /* 0x000000ffff137224 */ /* 0x000fe400078e00ff */
[----:B------:R-:W-:Y:S02]  /*0390*/  IMAD.MOV.U32 R21, RZ, RZ, RZ ;  /* 0x000000ffff157224 */ /* 0x000fe400078e00ff */
[----:B------:R-:W-:Y:S02]  /*03a0*/  IMAD.MOV.U32 R14, RZ, RZ, RZ ;  /* 0x000000ffff0e7224 */ /* 0x000fe400078e00ff */
[----:B------:R-:W-:-:S02]  /*03b0*/  IMAD.MOV.U32 R12, RZ, RZ, RZ ;  /* 0x000000ffff0c7224 */ /* 0x000fc400078e00ff */
[----:B------:R-:W-:Y:S01]  /*03c0*/  @!P3 IMAD.WIDE.U32 R2, R27, 0x4, R2 ;  /* 0x000000041b02b825 */ /* 0x000fe200078e0002 */
[----:B------:R-:W5:Y:S03]  /*03d0*/  @!P2 LDG.E R21, desc[UR4][R4.64] ;  /* 0x000000040415a981 */ /* 0x000f66000c1e1900 */
[----:B------:R-:W-:Y:S01]  /*03e0*/  @!P6 IMAD.WIDE.U32 R10, R25, 0x4, R10 ;  /* 0x00000004190ae825 */ /* 0x000fe200078e000a */
[----:B------:R-:W5:Y:S04]  /*03f0*/  @!P3 LDG.E R19, desc[UR4][R2.64] ;  /* 0x000000040213b981 */ /* 0x000f68000c1e1900 */
[----:B------:R-:W5:Y:S04]  /*0400*/  @!P0 LDG.E R14, desc[UR4][R8.64] ;  /* 0x00000004080e8981 */ /* 0x000f68000c1e1900 */
[----:B------:R1:W5:Y:S01]  /*0410*/  @!P6 LDG.E R12, desc[UR4][R10.64] ;  /* 0x000000040a0ce981 */ /* 0x000362000c1e1900 */
[----:B------:R-:W-:Y:S01]  /*0420*/  ISETP.GE.U32.AND P1, PT, R17, R16, PT ;  /* 0x000000101100720c */ /* 0x000fe20003f26070 */
[----:B------:R-:W-:Y:S01]  /*0430*/  BSSY.RECONVERGENT B0, `(.L_x_16223) ;  /* 0x0000044000007945 */ /* 0x000fe20003800200 */
[----:B0-----:R-:W-:-:S03]  /*0440*/  ISETP.GT.U32.AND P0, PT, R13, 0x1f, PT ;  /* 0x0000001f0d00780c */ /* 0x001fc60003f04070 */
[----:B------:R-:W-:Y:S01]  /*0450*/  BSSY.RELIABLE B1, `(.L_x_16224) ;  /* 0x000003b000017945 */ /* 0x000fe20003800100 */
[----:B--2---:R-:W-:-:S04]  /*0460*/  SHF.L.U32 R18, R18, R13, RZ ;  /* 0x0000000d12127219 */ /* 0x004fc800000006ff */
[----:B-1----:R-:W-:Y:S02]  /*0470*/  SEL R11, R18, RZ, !P0 ;  /* 0x000000ff120b7207 */ /* 0x002fe40004000000 */
[-C--:B---3--:R-:W-:Y:S02]  /*0480*/  SHF.L.U32 R22, R22, R13.reuse, RZ ;  /* 0x0000000d16167219 */ /* 0x088fe400000006ff */
[----:B----4-:R-:W-:-:S04]  /*0490*/  SHF.L.U32 R20, R20, R13, RZ ;  /* 0x0000000d14147219 */ /* 0x010fc800000006ff */
[----:B------:R-:W-:Y:S02]  /*04a0*/  SEL R7, R20, RZ, !P0 ;  /* 0x000000ff14077207 */ /* 0x000fe40004000000 */
[----:B-----5:R-:W-:-:S04]  /*04b0*/  SHF.L.U32 R4, R23, R13, RZ ;  /* 0x0000000d17047219 */ /* 0x020fc800000006ff */
[----:B------:R-:W-:Y:S02]  /*04c0*/  SEL R4, R4, RZ, !P0 ;  /* 0x000000ff04047207 */ /* 0x000fe40004000000 */
[-C--:B------:R-:W-:Y:S02]  /*04d0*/  SHF.L.U32 R21, R21, R13.reuse, RZ ;  /* 0x0000000d15157219 */ /* 0x080fe400000006ff */
[-C--:B------:R-:W-:Y:S02]  /*04e0*/  SHF.L.U32 R19, R19, R13.reuse, RZ ;  /* 0x0000000d13137219 */ /* 0x080fe400000006ff */
[-C--:B------:R-:W-:Y:S02]  /*04f0*/  SHF.L.U32 R3, R14, R13.reuse, RZ ;  /* 0x0000000d0e037219 */ /* 0x080fe400000006ff */
[----:B------:R-:W-:Y:S02]  /*0500*/  SHF.L.U32 R2, R12, R13, RZ ;  /* 0x0000000d0c027219 */ /* 0x000fe400000006ff */
[----:B------:R-:W-:-:S02]  /*0510*/  SEL R13, R22, RZ, !P0 ;  /* 0x000000ff160d7207 */ /* 0x000fc40004000000 */
        /* <DEDUP_REMOVED lines=17> */
.L_x_16225:
[----:B------:R-:W-:-:S13]  /*0630*/  ISETP.GE.U32.AND P0, PT, R17, R16, PT ;  /* 0x000000101100720c */ /* 0x000fda0003f06070 */
[----:B------:R-:W-:Y:S05]  /*0640*/  @P0 BRA `(.L_x_16227) ;  /* 0x0000000000300947 */ /* 0x000fea0003800000 */
[----:B0-----:R-:W0:Y:S01]  /*0650*/  LDC.64 R8, c[0x0][0x390] ;  /* 0x0000e400ff087b82 */ /* 0x001e220000000a00 */
[----:B------:R-:W-:Y:S01]  /*0660*/  IADD3 R11, PT, PT, R0, R17, RZ ;  /* 0x00000011000b7210 */ /* 0x000fe20007ffe0ff */
[----:B------:R-:W-:-:S04]  /*0670*/  VIADD R17, R17, 0x80 ;  /* 0x0000008011117836 */ /* 0x000fc80000000000 */
[----:B0-----:R-:W-:-:S05]  /*0680*/  IMAD.WIDE.U32 R8, R11, 0x4, R8 ;  /* 0x000000040b087825 */ /* 0x001fca00078e0008 */
[----:B------:R1:W-:Y:S02]  /*0690*/  STG.E desc[UR4][R8.64], R7 ;  /* 0x0000000708007986 */ /* 0x0003e4000c101904 */
.L_x_16226:
[----:B------:R-:W-:-:S13]  /*06a0*/  ISETP.GE.U32.AND P0, PT, R17, R16, PT ;  /* 0x000000101100720c */ /* 0x000fda0003f06070 */
[----:B------:R-:W-:Y:S05]  /*06b0*/  @P0 BRA `(.L_x_16228) ;  /* 0x0000000000300947 */ /* 0x000fea0003800000 */
[----:B01----:R-:W0:Y:S01]  /*06c0*/  LDC.64 R8, c[0x0][0x390] ;  /* 0x0000e400ff087b82 */ /* 0x003e220000000a00 */
[----:B------:R-:W-:Y:S02]  /*06d0*/  IMAD.IADD R7, R0, 0x1, R17 ;  /* 0x0000000100077824 */ /* 0x000fe400078e0211 */
[----:B------:R-:W-:Y:S02]  /*06e0*/  VIADD R17, R17, 0x80 ;  /* 0x0000008011117836 */ /* 0x000fe40000000000 */
[----:B0-----:R-:W-:-:S05]  /*06f0*/  IMAD.WIDE.U32 R8, R7, 0x4, R8 ;  /* 0x0000000407087825 */ /* 0x001fca00078e0008 */
[----:B------:R1:W-:Y:S02]  /*0700*/  STG.E desc[UR4][R8.64], R6 ;  /* 0x0000000608007986 */ /* 0x0003e4000c101904 */
.L_x_16227:
[----:B------:R-:W-:-:S13]  /*0710*/  ISETP.GE.U32.AND P0, PT, R17, R16, PT ;  /* 0x000000101100720c */ /* 0x000fda0003f06070 */
[----:B------:R-:W-:Y:S05]  /*0720*/  @P0 BRA `(.L_x_16229) ;  /* 0x0000000000340947 */ /* 0x000fea0003800000 */
[----:B-1----:R-:W1:Y:S01]  /*0730*/  LDC.64 R6, c[0x0][0x390] ;  /* 0x0000e400ff067b82 */ /* 0x002e620000000a00 */
[----:B0-----:R-:W-:Y:S02]  /*0740*/  IMAD.IADD R9, R0, 0x1, R17 ;  /* 0x0000000100097824 */ /* 0x001fe400078e0211 */
[----:B------:R-:W-:Y:S02]  /*0750*/  VIADD R17, R17, 0x80 ;  /* 0x0000008011117836 */ /* 0x000fe40000000000 */
[----:B-1----:R-:W-:-:S05]  /*0760*/  IMAD.WIDE.U32 R6, R9, 0x4, R6 ;  /* 0x0000000409067825 */ /* 0x002fca00078e0006 */
[----:B------:R2:W-:Y:S02]  /*0770*/  STG.E desc[UR4][R6.64], R5 ;  /* 0x0000000506007986 */ /* 0x0005e4000c101904 */
.L_x_16228:
[----:B------:R-:W-:-:S13]  /*0780*/  ISETP.GE.U32.AND P0, PT, R17, R16, PT ;  /* 0x000000101100720c */ /* 0x000fda0003f06070 */
[----:B------:R-:W-:Y:S05]  /*0790*/  @P0 BREAK.RELIABLE B1 ;  /* 0x0000000000010942 */ /* 0x000fea0003800100 */
[----:B------:R-:W-:Y:S05]  /*07a0*/  @P0 BRA `(.L_x_16230) ;  /* 0x0000000000300947 */ /* 0x000fea0003800000 */
[----:B-12---:R-:W1:Y:S01]  /*07b0*/  LDC.64 R6, c[0x0][0x390] ;  /* 0x0000e400ff067b82 */ /* 0x006e620000000a00 */
[----:B------:R-:W-:Y:S01]  /*07c0*/  IADD3 R5, PT, PT, R0, R17, RZ ;  /* 0x0000001100057210 */ /* 0x000fe20007ffe0ff */
[----:B------:R-:W-:-:S04]  /*07d0*/  VIADD R17, R17, 0x80 ;  /* 0x0000008011117836 */ /* 0x000fc80000000000 */
[----:B-1----:R-:W-:-:S05]  /*07e0*/  IMAD.WIDE.U32 R6, R5, 0x4, R6 ;  /* 0x0000000405067825 */ /* 0x002fca00078e0006 */
[----:B------:R2:W-:Y:S02]  /*07f0*/  STG.E desc[UR4][R6.64], R4 ;  /* 0x0000000406007986 */ /* 0x0005e4000c101904 */
.L_x_16229:
[----:B------:R-:W-:Y:S05]  /*0800*/  BSYNC.RELIABLE B1 ;  /* 0x0000000000017941 */ /* 0x000fea0003800100 */
.L_x_16224:
[----:B------:R-:W-:-:S13]  /*0810*/  ISETP.GE.U32.AND P0, PT, R17, R16, PT ;  /* 0x000000101100720c */ /* 0x000fda0003f06070 */
[----:B--2---:R-:W2:Y:S01]  /*0820*/  @!P0 LDC.64 R4, c[0x0][0x390] ;  /* 0x0000e400ff048b82 */ /* 0x004ea20000000a00 */
[----:B------:R-:W-:Y:S02]  /*0830*/  @!P0 IMAD.IADD R7, R0, 0x1, R17 ;  /* 0x0000000100078824 */ /* 0x000fe400078e0211 */
[----:B------:R-:W-:Y:S02]  /*0840*/  @!P0 VIADD R17, R17, 0x80 ;  /* 0x0000008011118836 */ /* 0x000fe40000000000 */
[----:B--2---:R-:W-:-:S05]  /*0850*/  @!P0 IMAD.WIDE.U32 R4, R7, 0x4, R4 ;  /* 0x0000000407048825 */ /* 0x004fca00078e0004 */
[----:B------:R3:W-:Y:S02]  /*0860*/  @!P0 STG.E desc[UR4][R4.64], R3 ;  /* 0x0000000304008986 */ /* 0x0007e4000c101904 */
.L_x_16230:
[----:B------:R-:W-:Y:S05]  /*0870*/  BSYNC.RECONVERGENT B0 ;  /* 0x0000000000007941 */ /* 0x000fea0003800200 */
.L_x_16223:
        /* <DEDUP_REMOVED lines=8> */
.L_x_16222:
[----:B------:R-:W0:Y:S01]  /*0900*/  S2R R15, SR_TID.X ;  /* 0x00000000000f7919 */ /* 0x000e220000002100 */
[----:B------:R-:W1:Y:S08]  /*0910*/  LDC.64 R2, c[0x0][0x398] ;  /* 0x0000e600ff027b82 */ /* 0x000e700000000a00 */
[----:B------:R-:W2:Y:S01]  /*0920*/  LDC R14, c[0x0][0x388] ;  /* 0x0000e200ff0e7b82 */ /* 0x000ea20000000800 */
[----:B-1----:R-:W-:-:S04]  /*0930*/  IMAD.WIDE.U32 R2, R0, 0x4, R2 ;  /* 0x0000000400027825 */ /* 0x002fc800078e0002 */
[----:B0-----:R-:W-:-:S03]  /*0940*/  IMAD.WIDE.U32 R8, R15, 0x8, R2 ;  /* 0x000000080f087825 */ /* 0x001fc600078e0002 */
[----:B------:R-:W0:Y:S02]  /*0950*/  LDC.64 R2, c[0x0][0x390] ;  /* 0x0000e400ff027b82 */ /* 0x000e240000000a00 */
[----:B------:R-:W3:Y:S04]  /*0960*/  LDG.E.64 R10, desc[UR4][R8.64] ;  /* 0x00000004080a7981 */ /* 0x000ee8000c1e1b00 */
[----:B------:R-:W4:Y:S04]  /*0970*/  LDG.E.64 R12, desc[UR4][R8.64+0x400] ;  /* 0x00040004080c7981 */ /* 0x000f28000c1e1b00 */
[----:B------:R-:W5:Y:S04]  /*0980*/  LDG.E.64 R6, desc[UR4][R8.64+0x800] ;  /* 0x0008000408067981 */ /* 0x000f68000c1e1b00 */
[----:B------:R-:W5:Y:S01]  /*0990*/  LDG.E.64 R4, desc[UR4][R8.64+0xc00] ;  /* 0x000c000408047981 */ /* 0x000f62000c1e1b00 */
[----:B--2---:R-:W-:Y:S01]  /*09a0*/  ISETP.GT.U32.AND P0, PT, R14, 0x1f, PT ;  /* 0x0000001f0e00780c */ /* 0x004fe20003f04070 */
[----:B0-----:R-:W-:-:S04]  /*09b0*/  IMAD.WIDE.U32 R2, R0, 0x4, R2 ;  /* 0x0000000400027825 */ /* 0x001fc800078e0002 */
[----:B------:R-:W-:Y:S01]  /*09c0*/  IMAD.WIDE.U32 R2, R15, 0x8, R2 ;  /* 0x000000080f027825 */ /* 0x000fe200078e0002 */
[-C--:B---3--:R-:W-:Y:S02]  /*09d0*/  SHF.L.U32 R10, R10, R14.reuse, RZ ;  /* 0x0000000e0a0a7219 */ /* 0x088fe400000006ff */
[-C--:B------:R-:W-:Y:S02]  /*09e0*/  SHF.L.U32 R11, R11, R14.reuse, RZ ;  /* 0x0000000e0b0b7219 */ /* 0x080fe400000006ff */
[-C--:B----4-:R-:W-:Y:S02]  /*09f0*/  SHF.L.U32 R12, R12, R14.reuse, RZ ;  /* 0x0000000e0c0c7219 */ /* 0x090fe400000006ff */
[-C--:B------:R-:W-:Y:S02]  /*0a00*/  SHF.L.U32 R13, R13, R14.reuse, RZ ;  /* 0x0000000e0d0d7219 */ /* 0x080fe400000006ff */
[-C--:B-----5:R-:W-:Y:S02]  /*0a10*/  SHF.L.U32 R6, R6, R14.reuse, RZ ;  /* 0x0000000e06067219 */ /* 0x0a0fe400000006ff */
[----:B------:R-:W-:-:S02]  /*0a20*/  SHF.L.U32 R7, R7, R14, RZ ;  /* 0x0000000e07077219 */ /* 0x000fc400000006ff */
[-C--:B------:R-:W-:Y:S02]  /*0a30*/  SHF.L.U32 R4, R4, R14.reuse, RZ ;  /* 0x0000000e04047219 */ /* 0x080fe400000006ff */
[----:B------:R-:W-:Y:S02]  /*0a40*/  SHF.L.U32 R5, R5, R14, RZ ;  /* 0x0000000e05057219 */ /* 0x000fe400000006ff */
[----:B------:R-:W-:Y:S02]  /*0a50*/  SEL R10, R10, RZ, !P0 ;  /* 0x000000ff0a0a7207 */ /* 0x000fe40004000000 */
[----:B------:R-:W-:Y:S02]  /*0a60*/  SEL R11, R11, RZ, !P0 ;  /* 0x000000ff0b0b7207 */ /* 0x000fe40004000000 */
[----:B------:R-:W-:Y:S02]  /*0a70*/  SEL R12, R12, RZ, !P0 ;  /* 0x000000ff0c0c7207 */ /* 0x000fe40004000000 */
[----:B------:R-:W-:Y:S01]  /*0a80*/  SEL R13, R13, RZ, !P0 ;  /* 0x000000ff0d0d7207 */ /* 0x000fe20004000000 */
[----:B------:R-:W-:Y:S01]  /*0a90*/  STG.E.64 desc[UR4][R2.64], R10 ;  /* 0x0000000a02007986 */ /* 0x000fe2000c101b04 */
[----:B------:R-:W-:-:S02]  /*0aa0*/  SEL R6, R6, RZ, !P0 ;  /* 0x000000ff06067207 */ /* 0x000fc40004000000 */
[----:B------:R-:W-:Y:S01]  /*0ab0*/  SEL R7, R7, RZ, !P0 ;  /* 0x000000ff07077207 */ /* 0x000fe20004000000 */
[----:B------:R-:W-:Y:S01]  /*0ac0*/  STG.E.64 desc[UR4][R2.64+0x400], R12 ;  /* 0x0004000c02007986 */ /* 0x000fe2000c101b04 */
[----:B------:R-:W-:Y:S02]  /*0ad0*/  SEL R4, R4, RZ, !P0 ;  /* 0x000000ff04047207 */ /* 0x000fe40004000000 */
[----:B------:R-:W-:Y:S01]  /*0ae0*/  SEL R5, R5, RZ, !P0 ;  /* 0x000000ff05057207 */ /* 0x000fe20004000000 */
[----:B------:R-:W-:Y:S04]  /*0af0*/  STG.E.64 desc[UR4][R2.64+0x800], R6 ;  /* 0x0008000602007986 */ /* 0x000fe8000c101b04 */
[----:B------:R-:W-:Y:S01]  /*0b00*/  STG.E.64 desc[UR4][R2.64+0xc00], R4 ;  /* 0x000c000402007986 */ /* 0x000fe2000c101b04 */
[----:B------:R-:W-:Y:S05]  /*0b10*/  EXIT ;  /* 0x000000000000794d */ /* 0x000fea0003800000 */
.L_x_16231:
        /* <DEDUP_REMOVED lines=14> */
.L_x_21192:


//--------------------- .text._ZN2at6native29vectorized_elementwise_kernelILi4ENS0_13BUnaryFunctorIiiiZZZNS0_18lshift_kernel_cudaERNS_18TensorIteratorBaseEENKUlvE_clEvENKUlvE1_clEvEUliiE_EESt5arrayIPcLm2EEEEviT0_T1_ --------------------------
	.section	.text._ZN2at6native29vectorized_elementwise_kernelILi4ENS0_13BUnaryFunctorIiiiZZZNS0_18lshift_kernel_cudaERNS_18TensorIteratorBaseEENKUlvE_clEvENKUlvE1_clEvEUliiE_EESt5arrayIPcLm2EEEEviT0_T1_,"ax",@progbits
	.align	128
        .global         _ZN2at6native29vectorized_elementwise_kernelILi4ENS0_13BUnaryFunctorIiiiZZZNS0_18lshift_kernel_cudaERNS_18TensorIteratorBaseEENKUlvE_clEvENKUlvE1_clEvEUliiE_EESt5arrayIPcLm2EEEEviT0_T1_
        .type           _ZN2at6native29vectorized_elementwise_kernelILi4ENS0_13BUnaryFunctorIiiiZZZNS0_18lshift_kernel_cudaERNS_18TensorIteratorBaseEENKUlvE_clEvENKUlvE1_clEvEUliiE_EESt5arrayIPcLm2EEEEviT0_T1_,@function
        .size           _ZN2at6native29vectorized_elementwise_kernelILi4ENS0_13BUnaryFunctorIiiiZZZNS0_18lshift_kernel_cudaERNS_18TensorIteratorBaseEENKUlvE_clEvENKUlvE1_clEvEUliiE_EESt5arrayIPcLm2EEEEviT0_T1_,(.L_x_21193 - _ZN2at6native29vectorized_elementwise_kernelILi4ENS0_13BUnaryFunctorIiiiZZZNS0_18lshift_kernel_cudaERNS_18TensorIteratorBaseEENKUlvE_clEvENKUlvE1_clEvEUliiE_EESt5arrayIPcLm2EEEEviT0_T1_)
        .other          _ZN2at6native29vectorized_elementwise_kernelILi4ENS0_13BUnaryFunctorIiiiZZZNS0_18lshift_kernel_cudaERNS_18TensorIteratorBaseEENKUlvE_clEvENKUlvE1_clEvEUliiE_EESt5arrayIPcLm2EEEEviT0_T1_,@"STO_CUDA_ENTRY STV_DEFAULT"
_ZN2at6native29vectorized_elementwise_kernelILi4ENS0_13BUnaryFunctorIiiiZZZNS0_18lshift_kernel_cudaERNS_18TensorIteratorBaseEENKUlvE_clEvENKUlvE1_clEvEUliiE_EESt5arrayIPcLm2EEEEviT0_T1_:
.text._ZN2at6native29vectorized_elementwise_kernelILi4ENS0_13BUnaryFunctorIiiiZZZNS0_18lshift_kernel_cudaERNS_18TensorIteratorBaseEENKUlvE_clEvENKUlvE1_clEvEUliiE_EESt5arrayIPcLm2EEEEviT0_T1_:
        /* <DEDUP_REMOVED lines=99> */
.L_x_16235:
[----:B------:R-:W-:-:S13]  /*0630*/  ISETP.GE.U32.AND P0, PT, R17, R16, PT ;  /* 0x000000101100720c */ /* 0x000fda0003f06070 */
[----:B------:R-:W-:Y:S05]  /*0640*/  @P0 BRA `(.L_x_16237) ;  /* 0x0000000000300947 */ /* 0x000fea0003800000 */
[----:B0-----:R-:W0:Y:S01]  /*0650*/  LDC.64 R8, c[0x0][0x390] ;  /* 0x0000e400ff087b82 */ /* 0x001e220000000a00 */
[----:B------:R-:W-:Y:S01]  /*0660*/  IADD3 R11, PT, PT, R0, R17, RZ ;  /* 0x00000011000b7210 */ /* 0x000fe20007ffe0ff */
[----:B------:R-:W-:-:S04]  /*0670*/  VIADD R17, R17, 0x80 ;  /* 0x0000008011117836 */ /* 0x000fc80000000000 */
[----:B0-----:R-:W-:-:S05]  /*0680*/  IMAD.WIDE.U32 R8, R11, 0x4, R8 ;  /* 0x000000040b087825 */ /* 0x001fca00078e0008 */
[----:B------:R1:W-:Y:S02]  /*0690*/  STG.E desc[UR4][R8.64], R7 ;  /* 0x0000000708007986 */ /* 0x0003e4000c101904 */
.L_x_16236:
[----:B------:R-:W-:-:S13]  /*06a0*/  ISETP.GE.U32.AND P0, PT, R17, R16, PT ;  /* 0x000000101100720c */ /* 0x000fda0003f06070 */
[----:B------:R-:W-:Y:S05]  /*06b0*/  @P0 BRA `(.L_x_16238) ;  /* 0x0000000000300947 */ /* 0x000fea0003800000 */
[----:B01----:R-:W0:Y:S01]  /*06c0*/  LDC.64 R8, c[0x0][0x390] ;  /* 0x0000e400ff087b82 */ /* 0x003e220000000a00 */
[----:B------:R-:W-:Y:S02]  /*06d0*/  IMAD.IADD R7, R0, 0x1, R17 ;  /* 0x0000000100077824 */ /* 0x000fe400078e0211 */
[----:B------:R-:W-:Y:S02]  /*06e0*/  VIADD R17, R17, 0x80 ;  /* 0x0000008011117836 */ /* 0x000fe40000000000 */
[----:B0-----:R-:W-:-:S05]  /*06f0*/  IMAD.WIDE.U32 R8, R7, 0x4, R8 ;  /* 0x0000000407087825 */ /* 0x001fca00078e0008 */
[----:B------:R1:W-:Y:S02]  /*0700*/  STG.E desc[UR4][R8.64], R6 ;  /* 0x0000000608007986 */ /* 0x0003e4000c101904 */
.L_x_16237:
[----:B------:R-:W-:-:S13]  /*0710*/  ISETP.GE.U32.AND P0, PT, R17, R16, PT ;  /* 0x000000101100720c */ /* 0x000fda0003f06070 */
[----:B------:R-:W-:Y:S05]  /*0720*/  @P0 BRA `(.L_x_16239) ;  /* 0x0000000000340947 */ /* 0x000fea0003800000 */
[----:B-1----:R-:W1:Y:S01]  /*0730*/  LDC.64 R6, c[0x0][0x390] ;  /* 0x0000e400ff067b82 */ /* 0x002e620000000a00 */
[----:B0-----:R-:W-:Y:S02]  /*0740*/  IMAD.IADD R9, R0, 0x1, R17 ;  /* 0x0000000100097824 */ /* 0x001fe400078e0211 */
[----:B------:R-:W-:Y:S02]  /*0750*/  VIADD R17, R17, 0x80 ;  /* 0x0000008011117836 */ /* 0x000fe40000000000 */
[----:B-1----:R-:W-:-:S05]  /*0760*/  IMAD.WIDE.U32 R6, R9, 0x4, R6 ;  /* 0x0000000409067825 */ /* 0x002fca00078e0006 */
[----:B------:R2:W-:Y:S02]  /*0770*/  STG.E desc[UR4][R6.64], R5 ;  /* 0x0000000506007986 */ /* 0x0005e4000c101904 */
.L_x_16238:
        /* <DEDUP_REMOVED lines=8> */
.L_x_16239:
[----:B------:R-:W-:Y:S05]  /*0800*/  BSYNC.RELIABLE B1 ;  /* 0x0000000000017941 */ /* 0x000fea0003800100 */
.L_x_16234:
[----:B------:R-:W-:-:S13]  /*0810*/  ISETP.GE.U32.AND P0, PT, R17, R16, PT ;  /* 0x000000101100720c */ /* 0x000fda0003f06070 */
[----:B--2---:R-:W2:Y:S01]  /*0820*/  @!P0 LDC.64 R4, c[0x0][0x390] ;  /* 0x0000e400ff048b82 */ /* 0x004ea20000000a00 */
[----:B------:R-:W-:Y:S02]  /*0830*/  @!P0 IMAD.IADD R7, R0, 0x1, R17 ;  /* 0x0000000100078824 */ /* 0x000fe400078e0211 */
[----:B------:R-:W-:Y:S02]  /*0840*/  @!P0 VIADD R17, R17, 0x80 ;  /* 0x0000008011118836 */ /* 0x000fe40000000000 */
[----:B--2---:R-:W-:-:S05]  /*0850*/  @!P0 IMAD.WIDE.U32 R4, R7, 0x4, R4 ;  /* 0x0000000407048825 */ /* 0x004fca00078e0004 */
[----:B------:R3:W-:Y:S02]  /*0860*/  @!P0 STG.E desc[UR4][R4.64], R3 ;  /* 0x0000000304008986 */ /* 0x0007e4000c101904 */
.L_x_16240:
[----:B------:R-:W-:Y:S05]  /*0870*/  BSYNC.RECONVERGENT B0 ;  /* 0x0000000000007941 */ /* 0x000fea0003800200 */
.L_x_16233:
        /* <DEDUP_REMOVED lines=8> */
.L_x_16232:
        /* <DEDUP_REMOVED lines=8> */
[----:B--2---:R-:W-:Y:S01]  /*0980*/  ISETP.GT.U32.AND P0, PT, R14, 0x1f, PT ;  /* 0x0000001f0e00780c */ /* 0x004fe20003f04070 */
[----:B0-----:R-:W-:-:S04]  /*0990*/  IMAD.WIDE.U32 R2, R0, 0x4, R2 ;  /* 0x0000000400027825 */ /* 0x001fc800078e0002 */
[----:B------:R-:W-:Y:S01]  /*09a0*/  IMAD.WIDE.U32 R2, R15, 0x10, R2 ;  /* 0x000000100f027825 */ /* 0x000fe200078e0002 */
[-C--:B---3--:R-:W-:Y:S02]  /*09b0*/  SHF.L.U32 R4, R4, R14.reuse, RZ ;  /* 0x0000000e04047219 */ /* 0x088fe400000006ff */
[-C--:B------:R-:W-:Y:S02]  /*09c0*/  SHF.L.U32 R5, R5, R14.reuse, RZ ;  /* 0x0000000e05057219 */ /* 0x080fe400000006ff */
[-C--:B------:R-:W-:Y:S02]  /*09d0*/  SHF.L.U32 R6, R6, R14.reuse, RZ ;  /* 0x0000000e06067219 */ /* 0x080fe400000006ff */
[-C--:B------:R-:W-:Y:S02]  /*09e0*/  SHF.L.U32 R7, R7, R14.reuse, RZ ;  /* 0x0000000e07077219 */ /* 0x080fe400000006ff */
[-C--:B----4-:R-:W-:Y:S02]  /*09f0*/  SHF.L.U32 R8, R8, R14.reuse, RZ ;  /* 0x0000000e08087219 */ /* 0x090fe400000006ff */
        /* <DEDUP_REMOVED lines=8> */
[----:B------:R-:W-:Y:S01]  /*0a80*/  SEL R9, R9, RZ, !P0 ;  /* 0x000000ff09097207 */ /* 0x000fe20004000000 */
[----:B------:R-:W-:Y:S01]  /*0a90*/  STG.E.128 desc[UR4][R2.64], R4 ;  /* 0x0000000402007986 */ /* 0x000fe2000c101d04 */
[----:B------:R-:W-:Y:S02]  /*0aa0*/  SEL R10, R10, RZ, !P0 ;  /* 0x000000ff0a0a7207 */ /* 0x000fe40004000000 */
[----:B------:R-:W-:-:S05]  /*0ab0*/  SEL R11, R11, RZ, !P0 ;  /* 0x000000ff0b0b7207 */ /* 0x000fca0004000000 */
[----:B------:R-:W-:Y:S01]  /*0ac0*/  STG.E.128 desc[UR4][R2.64+0x800], R8 ;  /* 0x0008000802007986 */ /* 0x000fe2000c101d04 */
[----:B------:R-:W-:Y:S05]  /*0ad0*/  EXIT ;  /* 0x000000000000794d */ /* 0x000fea0003800000 */
.L_x_16241:
        /* <DEDUP_REMOVED lines=10> */
.L_x_21193:


//--------------------- .text._ZN2at6native29vectorized_elementwise_kernelILi8ENS0_13BUnaryFunctorIiiiZZZNS0_18lshift_kernel_cudaERNS_18TensorIteratorBaseEENKUlvE_clEvENKUlvE1_clEvEUliiE_EESt5arrayIPcLm2EEEEviT0_T1_ --------------------------
	.section	.text._ZN2at6native29vectorized_elementwise_kernelILi8ENS0_13BUnaryFunctorIiiiZZZNS0_18lshift_kernel_cudaERNS_18TensorIteratorBaseEENKUlvE_clEvENKUlvE1_clEvEUliiE_EESt5arrayIPcLm2EEEEviT0_T1_,"ax",@progbits
	.align	128
        .global         _ZN2at6native29vectorized_elementwise_kernelILi8ENS0_13BUnaryFunctorIiiiZZZNS0_18lshift_kernel_cudaERNS_18TensorIteratorBaseEENKUlvE_clEvENKUlvE1_clEvEUliiE_EESt5arrayIPcLm2EEEEviT0_T1_
        .type           _ZN2at6native29vectorized_elementwise_kernelILi8ENS0_13BUnaryFunctorIiiiZZZNS0_18lshift_kernel_cudaERNS_18TensorIteratorBaseEENKUlvE_clEvENKUlvE1_clEvEUliiE_EESt5arrayIPcLm2EEEEviT0_T1_,@function
        .size           _ZN2at6native29vectorized_elementwise_kernelILi8ENS0_13BUnaryFunctorIiiiZZZNS0_18lshift_kernel_cudaERNS_18TensorIteratorBaseEENKUlvE_clEvENKUlvE1_clEvEUliiE_EESt5arrayIPcLm2EEEEviT0_T1_,(.L_x_21194 - _ZN2at6native29vectorized_elementwise_kernelILi8ENS0_13BUnaryFunctorIiiiZZZNS0_18lshift_kernel_cudaERNS_18TensorIteratorBaseEENKUlvE_clEvENKUlvE1_clEvEUliiE_EESt5arrayIPcLm2EEEEviT0_T1_)
        .other          _ZN2at6native29vectorized_elementwise_kernelILi8ENS0_13BUnaryFunctorIiiiZZZNS0_18lshift_kernel_cudaERNS_18TensorIteratorBaseEENKUlvE_clEvENKUlvE1_clEvEUliiE_EESt5arrayIPcLm2EEEEviT0_T1_,@"STO_CUDA_ENTRY STV_DEFAULT"
_ZN2at6native29vectorized_elementwise_kernelILi8ENS0_13BUnaryFunctorIiiiZZZNS0_18lshift_kernel_cudaERNS_18TensorIteratorBaseEENKUlvE_clEvENKUlvE1_clEvEUliiE_EESt5arrayIPcLm2EEEEviT0_T1_:
.text._ZN2at6native29vectorized_elementwise_kernelILi8ENS0_13BUnaryFunctorIiiiZZZNS0_18lshift_kernel_cudaERNS_18TensorIteratorBaseEENKUlvE_clEvENKUlvE1_clEvEUliiE_EESt5arrayIPcLm2EEEEviT0_T1_:
        /* <DEDUP_REMOVED lines=99> */
.L_x_16245:
[----:B------:R-:W-:-:S13]  /*0630*/  ISETP.GE.U32.AND P0, PT, R17, R16, PT ;  /* 0x000000101100720c */ /* 0x000fda0003f06070 */
[----:B------:R-:W-:Y:S05]  /*0640*/  @P0 BRA `(.L_x_16247) ;  /* 0x0000000000300947 */ /* 0x000fea0003800000 */
[----:B0-----:R-:W0:Y:S01]  /*0650*/  LDC.64 R8, c[0x0][0x390] ;  /* 0x0000e400ff087b82 */ /* 0x001e220000000a00 */
[----:B------:R-:W-:Y:S01]  /*0660*/  IADD3 R11, PT, PT, R0, R17, RZ ;  /* 0x00000011000b7210 */ /* 0x000fe20007ffe0ff */
[----:B------:R-:W-:-:S04]  /*0670*/  VIADD R17, R17, 0x80 ;  /* 0x0000008011117836 */ /* 0x000fc80000000000 */
[----:B0-----:R-:W-:-:S05]  /*0680*/  IMAD.WIDE.U32 R8, R11, 0x4, R8 ;  /* 0x000000040b087825 */ /* 0x001fca00078e0008 */
[----:B------:R1:W-:Y:S02]  /*0690*/  STG.E desc[UR4][R8.64], R7 ;  /* 0x0000000708007986 */ /* 0x0003e4000c101904 */
.L_x_16246:
[----:B------:R-:W-:-:S13]  /*06a0*/  ISETP.GE.U32.AND P0, PT, R17, R16, PT ;  /* 0x000000101100720c */ /* 0x000fda0003f06070 */
[----:B------:R-:W-:Y:S05]  /*06b0*/  @P0 BRA `(.L_x_16248) ;  /* 0x0000000000300947 */ /* 0x000fea0003800000 */
[----:B01----:R-:W0:Y:S01]  /*06c0*/  LDC.64 R8, c[0x0][0x390] ;  /* 0x0000e400ff087b82 */ /* 0x003e220000000a00 */
[----:B------:R-:W-:Y:S02]  /*06d0*/  IMAD.IADD R7, R0, 0x1, R17 ;  /* 0x0000000100077824 */ /* 0x000fe400078e0211 */
[----:B------:R-:W-:Y:S02]  /*06e0*/  VIADD R17, R17, 0x80 ;  /* 0x0000008011117836 */ /* 0x000fe40000000000 */
[----:B0-----:R-:W-:-:S05]  /*06f0*/  IMAD.WIDE.U32 R8, R7, 0x4, R8 ;  /* 0x0000000407087825 */ /* 0x001fca00078e0008 */
[----:B------:R1:W-:Y:S02]  /*0700*/  STG.E desc[UR4][R8.64], R6 ;  /* 0x0000000608007986 */ /* 0x0003e4000c101904 */
.L_x_16247:
[----:B------:R-:W-:-:S13]  /*0710*/  ISETP.GE.U32.AND P0, PT, R17, R16, PT ;  /* 0x000000101100720c */ /* 0x000fda0003f06070 */
[----:B------:R-:W-:Y:S05]  /*0720*/  @P0 BRA `(.L_x_16249) ;  /* 0x0000000000340947 */ /* 0x000fea0003800000 */
[----:B-1----:R-:W1:Y:S01]  /*0730*/  LDC.64 R6, c[0x0][0x390] ;  /* 0x0000e400ff067b82 */ /* 0x002e620000000a00 */
[----:B0-----:R-:W-:Y:S02]  /*0740*/  IMAD.IADD R9, R0, 0x1, R17 ;  /* 0x0000000100097824 */ /* 0x001fe400078e0211 */
[----:B------:R-:W-:Y:S02]  /*0750*/  VIADD R17, R17, 0x80 ;  /* 0x0000008011117836 */ /* 0x000fe40000000000 */
[----:B-1----:R-:W-:-:S05]  /*0760*/  IMAD.WIDE.U32 R6, R9, 0x4, R6 ;  /* 0x0000000409067825 */ /* 0x002fca00078e0006 */
[----:B------:R2:W-:Y:S02]  /*0770*/  STG.E desc[UR4][R6.64], R5 ;  /* 0x0000000506007986 */ /* 0x0005e4000c101904 */
.L_x_16248:
        /* <DEDUP_REMOVED lines=8> */
.L_x_16249:
[----:B------:R-:W-:Y:S05]  /*0800*/  BSYNC.RELIABLE B1 ;  /* 0x0000000000017941 */ /* 0x000fea0003800100 */
.L_x_16244:
[----:B------:R-:W-:-:S13]  /*0810*/  ISETP.GE.U32.AND P0, PT, R17, R16, PT ;  /* 0x000000101100720c */ /* 0x000fda0003f06070 */
[----:B--2---:R-:W2:Y:S01]  /*0820*/  @!P0 LDC.64 R4, c[0x0][0x390] ;  /* 0x0000e400ff048b82 */ /* 0x004ea20000000a00 */
[----:B------:R-:W-:Y:S02]  /*0830*/  @!P0 IMAD.IADD R7, R0, 0x1, R17 ;  /* 0x0000000100078824 */ /* 0x000fe400078e0211 */
[----:B------:R-:W-:Y:S02]  /*0840*/  @!P0 VIADD R17, R17, 0x80 ;  /* 0x0000008011118836 */ /* 0x000fe40000000000 */
[----:B--2---:R-:W-:-:S05]  /*0850*/  @!P0 IMAD.WIDE.U32 R4, R7, 0x4, R4 ;  /* 0x0000000407048825 */ /* 0x004fca00078e0004 */
[----:B------:R3:W-:Y:S02]  /*0860*/  @!P0 STG.E desc[UR4][R4.64], R3 ;  /* 0x0000000304008986 */ /* 0x0007e4000c101904 */
.L_x_16250:
[----:B------:R-:W-:Y:S05]  /*0870*/  BSYNC.RECONVERGENT B0 ;  /* 0x0000000000007941 */ /* 0x000fea0003800200 */
.L_x_16243:
        /* <DEDUP_REMOVED lines=8> */
.L_x_16242:
[----:B------:R-:W0:Y:S01]  /*0900*/  S2R R13, SR_TID.X ;  /* 0x00000000000d7919 */ /* 0x000e220000002100 */
[----:B------:R-:W1:Y:S08]  /*0910*/  LDC.64 R2, c[0x0][0x398] ;  /* 0x0000e600ff027b82 */ /* 0x000e700000000a00 */
[----:B------:R-:W2:Y:S01]  /*0920*/  LDC R14, c[0x0][0x388] ;  /* 0x0000e200ff0e7b82 */ /* 0x000ea20000000800 */
[----:B-1----:R-:W-:-:S04]  /*0930*/  IMAD.WIDE.U32 R2, R0, 0x4, R2 ;  /* 0x0000000400027825 */ /* 0x002fc800078e0002 */
[----:B0-----:R-:W-:-:S03]  /*0940*/  IMAD.WIDE.U32 R4, R13, 0x20, R2 ;  /* 0x000000200d047825 */ /* 0x001fc600078e0002 */
[----:B------:R-:W0:Y:S03]  /*0950*/  LDC.64 R2, c[0x0][0x390] ;  /* 0x0000e400ff027b82 */ /* 0x000e260000000a00 */
[----:B------:R-:W3:Y:S01]  /*0960*/  LDG.E.ENL2.256 R4, R8, desc[UR4][R4.64] ;  /* 0xfe0000040408797e */ /* 0x000ee20008121904 */
[----:B--2---:R-:W-:Y:S01]  /*0970*/  ISETP.GT.U32.AND P0, PT, R14, 0x1f, PT ;  /* 0x0000001f0e00780c */ /* 0x004fe20003f04070 */
[----:B0-----:R-:W-:-:S04]  /*0980*/  IMAD.WIDE.U32 R2, R0, 0x4, R2 ;  /* 0x0000000400027825 */ /* 0x001fc800078e0002 */
[----:B------:R-:W-:Y:S01]  /*0990*/  IMAD.WIDE.U32 R2, R13, 0x20, R2 ;  /* 0x000000200d027825 */ /* 0x000fe200078e0002 */
[-C--:B---3--:R-:W-:Y:S02]  /*09a0*/  SHF.L.U32 R8, R8, R14.reuse, RZ ;  /* 0x0000000e08087219 */ /* 0x088fe400000006ff */
        /* <DEDUP_REMOVED lines=14> */
[----:B------:R-:W-:-:S05]  /*0a90*/  SEL R11, R14, RZ, !P0 ;  /* 0x000000ff0e0b7207 */ /* 0x000fca0004000000 */
[----:B------:R-:W-:Y:S01]  /*0aa0*/  STG.E.ENL2.256 desc[UR4][R2.64], R4, R8 ;  /* 0xf80000040208797f */ /* 0x000fe2000f121804 */
[----:B------:R-:W-:Y:S05]  /*0ab0*/  EXIT ;  /* 0x000000000000794d */ /* 0x000fea0003800000 */
.L_x_16251:
        /* <DEDUP_REMOVED lines=12> */
.L_x_21194:


//--------------------- .text._ZN2at6native18elementwise_kernelILi128ELi4EZNS0_15gpu_kernel_implINS0_13AUnaryFunctorIiiiZZZNS0_18lshift_kernel_cudaERNS_18TensorIteratorBaseEENKUlvE_clEvENKUlvE1_clEvEUliiE_EEEEvS5_RKT_EUliE_EEviT1_ --------------------------
	.section	.text._ZN2at6native18elementwise_kernelILi128ELi4EZNS0_15gpu_kernel_implINS0_13AUnaryFunctorIiiiZZZNS0_18lshift_kernel_cudaERNS_18TensorIteratorBaseEENKUlvE_clEvENKUlvE1_clEvEUliiE_EEEEvS5_RKT_EUliE_EEviT1_,"ax",@progbits
	.align	128
        .global         _ZN2at6native18elementwise_kernelILi128ELi4EZNS0_15gpu_kernel_implINS0_13AUnaryFunctorIiiiZZZNS0_18lshift_kernel_cudaERNS_18TensorIteratorBaseEENKUlvE_clEvENKUlvE1_clEvEUliiE_EEEEvS5_RKT_EUliE_EEviT1_
        .type           _ZN2at6native18elementwise_kernelILi128ELi4EZNS0_15gpu_kernel_implINS0_13AUnaryFunctorIiiiZZZNS0_18lshift_kernel_cudaERNS_18TensorIteratorBaseEENKUlvE_clEvENKUlvE1_clEvEUliiE_EEEEvS5_RKT_EUliE_EEviT1_,@function
        .size           _ZN2at6native18elementwise_kernelILi128ELi4EZNS0_15gpu_kernel_implINS0_13AUnaryFunctorIiiiZZZNS0_18lshift_kernel_cudaERNS_18TensorIteratorBaseEENKUlvE_clEvENKUlvE1_clEvEUliiE_EEEEvS5_RKT_EUliE_EEviT1_,(.L_x_21195 - _ZN2at6native18elementwise_kernelILi128ELi4EZNS0_15gpu_kernel_implINS0_13AUnaryFunctorIiiiZZZNS0_18lshift_kernel_cudaERNS_18TensorIteratorBaseEENKUlvE_clEvENKUlvE1_clEvEUliiE_EEEEvS5_RKT_EUliE_EEviT1_)
        .other          _ZN2at6native18elementwise_kernelILi128ELi4EZNS0_15gpu_kernel_implINS0_13AUnaryFunctorIiiiZZZNS0_18lshift_kernel_cudaERNS_18TensorIteratorBaseEENKUlvE_clEvENKUlvE1_clEvEUliiE_EEEEvS5_RKT_EUliE_EEviT1_,@"STO_CUDA_ENTRY STV_DEFAULT"
_ZN2at6native18elementwise_kernelILi128ELi4EZNS0_15gpu_kernel_implINS0_13AUnaryFunctorIiiiZZZNS0_18lshift_kernel_cudaERNS_18TensorIteratorBaseEENKUlvE_clEvENKUlvE1_clEvEUliiE_EEEEvS5_RKT_EUliE_EEviT1_:
.text._ZN2at6native18elementwise_kernelILi128ELi4EZNS0_15gpu_kernel_implINS0_13AUnaryFunctorIiiiZZZNS0_18lshift_kernel_cudaERNS_18TensorIteratorBaseEENKUlvE_clEvENKUlvE1_clEvEUliiE_EEEEvS5_RKT_EUliE_EEviT1_:
        /* <DEDUP_REMOVED lines=319> */
.L_x_16254:
        /* <DEDUP_REMOVED lines=16> */
.L_x_16258:
[----:B------:R0:W5:Y:S01]  /*14f0*/  LDG.E.U8 R0, desc[UR36][R2.64] ;  /* 0x0000002402007981 */ /* 0x000162000c1e1100 */
[----:B------:R-:W-:Y:S05]  /*1500*/  BRA `(.L_x_16260) ;  /* 0x0000000c002c7947 */ /* 0x000fea0003800000 */
.L_x_16257:
        /* <DEDUP_REMOVED lines=8> */
.L_x_16262:
[----:B------:R0:W5:Y:S01]  /*1590*/  LDG.E R0, desc[UR36][R2.64] ;  /* 0x0000002402007981 */ /* 0x000162000c1e1900 */
[----:B------:R-:W-:Y:S05]  /*15a0*/  BRA `(.L_x_16260) ;  /* 0x0000000c00047947 */ /* 0x000fea0003800000 */
.L_x_16261:
[----:B------:R0:W5:Y:S01]  /*15b0*/  LDG.E.S16 R0, desc[UR36][R2.64] ;  /* 0x0000002402007981 */ /* 0x000162000c1e1700 */
[----:B------:R-:W-:Y:S05]  /*15c0*/  BRA `(.L_x_16260) ;  /* 0x0000000800fc7947 */ /* 0x000fea0003800000 */
.L_x_16256:
        /* <DEDUP_REMOVED lines=9> */
.L_x_16264:
[----:B------:R-:W2:Y:S02]  /*1660*/  LDG.E.U16 R2, desc[UR36][R2.64] ;  /* 0x0000002402027981 */ /* 0x000ea4000c1e1500 */
[----:B--2---:R-:W-:-:S06]  /*1670*/  HADD2.F32 R0, -RZ, R2.H0_H0 ;  /* 0x20000002ff007230 */ /* 0x004fcc0000004100 */
[----:B------:R-:W0:Y:S01]  /*1680*/  F2I.FTZ.TRUNC.NTZ R0, R0 ;  /* 0x0000000000007305 */ /* 0x000e22000021f100 */
[----:B------:R-:W-:Y:S05]  /*1690*/  BRA `(.L_x_16260) ;  /* 0x0000000800c87947 */ /* 0x000fea0003800000 */
.L_x_16263:
        /* <DEDUP_REMOVED lines=9> */
.L_x_16266:
[----:B------:R-:W2:Y:S02]  /*1730*/  LDG.E.U16 R2, desc[UR36][R2.64] ;  /* 0x0000002402027981 */ /* 0x000ea4000c1e1500 */
[----:B--2---:R-:W-:-:S06]  /*1740*/  HADD2.F32 R0, -RZ, R2.H0_H0 ;  /* 0x20000002ff007230 */ /* 0x004fcc0000004100 */
[----:B------:R-:W0:Y:S01]  /*1750*/  F2I.FTZ.TRUNC.NTZ R0, R0 ;  /* 0x0000000000007305 */ /* 0x000e22000021f100 */
[----:B------:R-:W-:Y:S05]  /*1760*/  BRA `(.L_x_16260) ;  /* 0x0000000800947947 */ /* 0x000fea0003800000 */
.L_x_16265:
[----:B------:R-:W2:Y:S02]  /*1770*/  LDG.E.64 R2, desc[UR36][R2.64] ;  /* 0x0000002402027981 */ /* 0x000ea4000c1e1b00 */
[----:B--2---:R0:W1:Y:S01]  /*1780*/  F2I.F64.TRUNC R0, R2 ;  /* 0x0000000200007311 */ /* 0x004062000030d100 */
[----:B------:R-:W-:Y:S05]  /*1790*/  BRA `(.L_x_16260) ;  /* 0x0000000800887947 */ /* 0x000fea0003800000 */
.L_x_16255:
        /* <DEDUP_REMOVED lines=12> */
.L_x_16269:
[----:B------:R-:W2:Y:S02]  /*1860*/  LDG.E.64 R2, desc[UR36][R2.64] ;  /* 0x0000002402027981 */ /* 0x000ea4000c1e1b00 */
[----:B--2---:R0:W1:Y:S01]  /*1870*/  F2I.F64.TRUNC R0, R2 ;  /* 0x0000000200007311 */ /* 0x004062000030d100 */
[----:B------:R-:W-:Y:S05]  /*1880*/  BRA `(.L_x_16260) ;  /* 0x00000008004c7947 */ /* 0x000fea0003800000 */
.L_x_16268:
        /* <DEDUP_REMOVED lines=26> */
.L_x_16271:
        /* <DEDUP_REMOVED lines=13> */
.L_x_16270:
[----:B------:R-:W2:Y:S02]  /*1b00*/  LDG.E.U16 R0, desc[UR36][R2.64] ;  /* 0x0000002402007981 */ /* 0x000ea4000c1e1500 */
[----:B--2---:R-:W-:-:S06]  /*1b10*/  IMAD.U32 R0, R0, 0x10000, RZ ;  /* 0x0001000000007824 */ /* 0x004fcc00078e00ff */
[----:B------:R-:W0:Y:S01]  /*1b20*/  F2I.FTZ.TRUNC.NTZ R0, R0 ;  /* 0x0000000000007305 */ /* 0x000e22000021f100 */
[----:B------:R-:W-:Y:S05]  /*1b30*/  BRA `(.L_x_16260) ;  /* 0x0000000400a07947 */ /* 0x000fea0003800000 */
.L_x_16267:
        /* <DEDUP_REMOVED lines=10> */
.L_x_16274:
        /* <DEDUP_REMOVED lines=21> */
.L_x_16278:
[----:B------:R-:W-:Y:S05]  /*1d30*/  BSYNC.RECONVERGENT B1 ;  /* 0x0000000000017941 */ /* 0x000fea0003800200 */
.L_x_16277:
[----:B------:R-:W-:Y:S02]  /*1d40*/  SHF.L.U32 R0, R0, 0x14, RZ ;  /* 0x0000001400007819 */ /* 0x000fe400000006ff */
[----:B------:R-:W-:-:S04]  /*1d50*/  LEA R2, R2, 0x3b800000, 0x17 ;  /* 0x3b80000002027811 */ /* 0x000fc800078eb8ff */
[----:B------:R-:W-:-:S07]  /*1d60*/  LOP3.LUT R0, R2, R0, R7, 0xfe, !PT ;  /* 0x0000000002007212 */ /* 0x000fce00078efe07 */
.L_x_16276:
[----:B------:R-:W-:Y:S05]  /*1d70*/  BSYNC.RECONVERGENT B0 ;  /* 0x0000000000007941 */ /* 0x000fea0003800200 */
.L_x_16275:
[----:B------:R-:W1:Y:S01]  /*1d80*/  F2I.FTZ.TRUNC.NTZ R0, R0 ;  /* 0x0000000000007305 */ /* 0x000e62000021f100 */
[----:B------:R-:W-:Y:S05]  /*1d90*/  BRA `(.L_x_16260) ;  /* 0x0000000400087947 */ /* 0x000fea0003800000 */
.L_x_16273:
        /* <DEDUP_REMOVED lines=21> */
.L_x_16282:
[----:B------:R-:W-:Y:S05]  /*1ef0*/  BSYNC.RECONVERGENT B1 ;  /* 0x0000000000017941 */ /* 0x000fea0003800200 */
.L_x_16281:
[----:B------:R-:W-:Y:S01]  /*1f00*/  IMAD.SHL.U32 R0, R0, 0x200000, RZ ;  /* 0x0020000000007824 */ /* 0x000fe200078e00ff */
[----:B------:R-:W-:-:S04]  /*1f10*/  LEA R2, R2, 0x37800000, 0x17 ;  /* 0x3780000002027811 */ /* 0x000fc800078eb8ff */
[----:B------:R-:W-:-:S07]  /*1f20*/  LOP3.LUT R0, R2, R0, R7, 0xfe, !PT ;  /* 0x0000000002007212 */ /* 0x000fce00078efe07 */
.L_x_16280:
[----:B------:R-:W-:Y:S05]  /*1f30*/  BSYNC.RECONVERGENT B0 ;  /* 0x0000000000007941 */ /* 0x000fea0003800200 */
.L_x_16279:
[----:B------:R-:W2:Y:S01]  /*1f40*/  F2I.FTZ.TRUNC.NTZ R0, R0 ;  /* 0x0000000000007305 */ /* 0x000ea2000021f100 */
[----:B------:R-:W-:Y:S05]  /*1f50*/  BRA `(.L_x_16260) ;  /* 0x0000000000987947 */ /* 0x000fea0003800000 */
.L_x_16272:
[----:B------:R-:W-:-:S09]  /*1f60*/  UISETP.NE.AND UP0, UPT, UR4, 0x1c, UPT ;  /* 0x0000001c0400788c */ /* 0x000fd2000bf05270 */
[----:B------:R-:W-:Y:S05]  /*1f70*/  BRA.U !UP0, `(.L_x_16283) ;  /* 0x00000001088c7547 */ /* 0x000fea000b800000 */
[----:B------:R-:W-:-:S09]  /*1f80*/  UISETP.NE.AND UP0, UPT, UR4, 0x1d, UPT ;  /* 0x0000001d0400788c */ /* 0x000fd2000bf05270 */
[----:B------:R-:W-:Y:S05]  /*1f90*/  BRA.U !UP0, `(.L_x_16284) ;  /* 0x00000001087c7547 */ /* 0x000fea000b800000 */
[----:B------:R-:W-:-:S09]  /*1fa0*/  UISETP.NE.AND UP0, UPT, UR4, 0x2c, UPT ;  /* 0x0000002c0400788c */ /* 0x000fd2000bf05270 */
[----:B------:R-:W-:Y:S05]  /*1fb0*/  BRA.U !UP0, `(.L_x_16285) ;  /* 0x0000000108487547 */ /* 0x000fea000b800000 */
.L_x_16259:
        /* <DEDUP_REMOVED lines=16> */
.L_x_16286:
[----:B------:R-:W-:Y:S01]  /*20c0*/  IMAD.MOV.U32 R0, RZ, RZ, RZ ;  /* 0x000000ffff007224 */ /* 0x000fe200078e00ff */
[----:B------:R-:W-:Y:S06]  /*20d0*/  BRA `(.L_x_16260) ;  /* 0x0000000000387947 */ /* 0x000fec0003800000 */
.L_x_16285:
        /* <DEDUP_REMOVED lines=8> */
.L_x_16288:
[----:B------:R-:W-:Y:S05]  /*2160*/  BSYNC.RECONVERGENT B0 ;  /* 0x0000000000007941 */ /* 0x000fea0003800200 */
.L_x_16287:
[----:B------:R-:W4:Y:S01]  /*2170*/  F2I.FTZ.TRUNC.NTZ R0, R0 ;  /* 0x0000000000007305 */ /* 0x000f22000021f100 */
[----:B------:R-:W-:Y:S05]  /*2180*/  BRA `(.L_x_16260) ;  /* 0x00000000000c7947 */ /* 0x000fea0003800000 */
.L_x_16284:
[----:B------:R0:W5:Y:S01]  /*2190*/  LDG.E R0, desc[UR36][R2.64] ;  /* 0x0000002402007981 */ /* 0x000162000c1e1900 */
[----:B------:R-:W-:Y:S05]  /*21a0*/  BRA `(.L_x_16260) ;  /* 0x0000000000047947 */ /* 0x000fea0003800000 */
.L_x_16283:
[----:B------:R3:W5:Y:S02]  /*21b0*/  LDG.E R0, desc[UR36][R2.64] ;  /* 0x0000002402007981 */ /* 0x000764000c1e1900 */
.L_x_16260:
[----:B0--3--:R-:W0:Y:S01]  /*21c0*/  LDC R3, c[0x0][0x594] ;  /* 0x00016500ff037b82 */ /* 0x009e220000000800 */
[----:B------:R-:W3:Y:S01]  /*21d0*/  LDCU.64 UR6, c[0x0][0x580] ;  /* 0x0000b000ff0677ac */ /* 0x000ee20008000a00 */
[----:B-12-45:R-:W-:Y:S01]  /*21e0*/  ISETP.GT.U32.AND P0, PT, R0, 0x1f, PT ;  /* 0x0000001f0000780c */ /* 0x036fe20003f04070 */
[----:B------:R-:W-:-:S04]  /*21f0*/  UPRMT UR4, UR41, 0x9910, URZ ;  /* 0x0000991029047896 */ /* 0x000fc800080000ff */
[----:B------:R-:W-:Y:S01]  /*2200*/  UISETP.GT.AND UP0, UPT, UR4, 0x9, UPT ;  /* 0x000000090400788c */ /* 0x000fe2000bf04270 */
[----:B---3--:R-:W-:Y:S02]  /*2210*/  IADD3 R2, P1, PT, R16, UR6, RZ ;  /* 0x0000000610027c10 */ /* 0x008fe4000ff3e0ff */
[----:B0-----:R-:W-:-:S03]  /*2220*/  SHF.L.U32 R0, R3, R0, RZ ;  /* 0x0000000003007219 */ /* 0x001fc600000006ff */
[----:B------:R-:W-:Y:S01]  /*2230*/  IMAD.X R3, RZ, RZ, UR7, P1 ;  /* 0x00000007ff037e24 */ /* 0x000fe200088e06ff */
        /* <DEDUP_REMOVED lines=12> */
.L_x_16292:
[----:B------:R3:W-:Y:S01]  /*2300*/  STG.E.U8 desc[UR36][R2.64], R4 ;  /* 0x0000000402007986 */ /* 0x0007e2000c101124 */
[----:B------:R-:W-:Y:S05]  /*2310*/  BRA `(.L_x_16294) ;  /* 0x0000000c003c7947 */ /* 0x000fea0003800000 */
.L_x_16291:
        /* <DEDUP_REMOVED lines=9> */
.L_x_16296:
[----:B------:R1:W-:Y:S01]  /*23b0*/  STG.E desc[UR36][R2.64], R4 ;  /* 0x0000000402007986 */ /* 0x0003e2000c101924 */
[----:B------:R-:W-:Y:S05]  /*23c0*/  BRA `(.L_x_16294) ;  /* 0x0000000c00107947 */ /* 0x000fea0003800000 */
.L_x_16295:
[----:B------:R2:W-:Y:S01]  /*23d0*/  STG.E.U16 desc[UR36][R2.64], R4 ;  /* 0x0000000402007986 */ /* 0x0005e2000c101524 */
[----:B------:R-:W-:Y:S05]  /*23e0*/  BRA `(.L_x_16294) ;  /* 0x0000000c00087947 */ /* 0x000fea0003800000 */
.L_x_16290:
        /* <DEDUP_REMOVED lines=9> */
.L_x_16298:
[----:B------:R-:W-:-:S04]  /*2480*/  I2FP.F32.S32 R0, R4 ;  /* 0x0000000400007245 */ /* 0x000fc80000201400 */
[----:B------:R-:W-:-:S05]  /*2490*/  F2FP.F16.F32.PACK_AB R0, RZ, R0 ;  /* 0x00000000ff00723e */ /* 0x000fca00000000ff */
[----:B------:R0:W-:Y:S01]  /*24a0*/  STG.E.U16 desc[UR36][R2.64], R0 ;  /* 0x0000000002007986 */ /* 0x0001e2000c101524 */
[----:B------:R-:W-:Y:S05]  /*24b0*/  BRA `(.L_x_16294) ;  /* 0x0000000800d47947 */ /* 0x000fea0003800000 */
.L_x_16297:
        /* <DEDUP_REMOVED lines=10> */
.L_x_16300:
[----:B------:R-:W-:-:S04]  /*2560*/  I2FP.F32.S32 R4, R4 ;  /* 0x0000000400047245 */ /* 0x000fc80000201400 */
[----:B------:R-:W-:-:S04]  /*2570*/  F2FP.F16.F32.PACK_AB R5, RZ, R4 ;  /* 0x00000004ff05723e */ /* 0x000fc800000000ff */
[----:B------:R-:W-:-:S05]  /*2580*/  PRMT R5, R5, 0x5410, RZ ;  /* 0x0000541005057816 */ /* 0x000fca00000000ff */
[----:B------:R0:W-:Y:S01]  /*2590*/  STG.E desc[UR36][R2.64], R5 ;  /* 0x0000000502007986 */ /* 0x0001e2000c101924 */
[----:B------:R-:W-:Y:S05]  /*25a0*/  BRA `(.L_x_16294) ;  /* 0x0000000800987947 */ /* 0x000fea0003800000 */
.L_x_16299:
[----:B------:R-:W0:Y:S02]  /*25b0*/  I2F.F64 R4, R4 ;  /* 0x0000000400047312 */ /* 0x000e240000201c00 */
[----:B0-----:R0:W-:Y:S01]  /*25c0*/  STG.E.64 desc[UR36][R2.64], R4 ;  /* 0x0000000402007986 */ /* 0x0011e2000c101b24 */
[----:B------:R-:W-:Y:S05]  /*25d0*/  BRA `(.L_x_16294) ;  /* 0x00000008008c7947 */ /* 0x000fea0003800000 */
.L_x_16289:
        /* <DEDUP_REMOVED lines=12> */
.L_x_16303:
[----:B------:R-:W0:Y:S01]  /*26a0*/  I2F.F64 R4, R4 ;  /* 0x0000000400047312 */ /* 0x000e220000201c00 */
[----:B------:R-:W-:-:S05]  /*26b0*/  CS2R R6, SRZ ;  /* 0x0000000000067805 */ /* 0x000fca000001ff00 */
[----:B0-----:R0:W-:Y:S01]  /*26c0*/  STG.E.128 desc[UR36][R2.64], R4 ;  /* 0x0000000402007986 */ /* 0x0011e2000c101d24 */
[----:B------:R-:W-:Y:S05]  /*26d0*/  BRA `(.L_x_16294) ;  /* 0x00000008004c7947 */ /* 0x000fea0003800000 */
.L_x_16302:
        /* <DEDUP_REMOVED lines=19> */
.L_x_16307:
[----:B------:R-:W-:Y:S05]  /*2810*/  BSYNC.RECONVERGENT B0 ;  /* 0x0000000000007941 */ /* 0x000fea0003800200 */
.L_x_16306:
[----:B------:R-:W-:-:S05]  /*2820*/  LOP3.LUT R5, R0, 0x80, R5, 0xf8, !PT ;  /* 0x0000008000057812 */ /* 0x000fca00078ef805 */
[----:B------:R0:W-:Y:S01]  /*2830*/  STG.E.U8 desc[UR36][R2.64], R5 ;  /* 0x0000000502007986 */ /* 0x0001e2000c101124 */
[----:B------:R-:W-:Y:S05]  /*2840*/  BRA `(.L_x_16294) ;  /* 0x0000000400f07947 */ /* 0x000fea0003800000 */
.L_x_16305:
        /* <DEDUP_REMOVED lines=15> */
.L_x_16309:
[----:B------:R-:W-:Y:S05]  /*2940*/  BSYNC.RECONVERGENT B0 ;  /* 0x0000000000007941 */ /* 0x000fea0003800200 */
.L_x_16308:
[----:B------:R-:W-:-:S05]  /*2950*/  LOP3.LUT R5, R0, 0x80, R5, 0xf8, !PT ;  /* 0x0000008000057812 */ /* 0x000fca00078ef805 */
[----:B------:R0:W-:Y:S01]  /*2960*/  STG.E.U8 desc[UR36][R2.64], R5 ;  /* 0x0000000502007986 */ /* 0x0001e2000c101124 */
[----:B------:R-:W-:Y:S05]  /*2970*/  BRA `(.L_x_16294) ;  /* 0x0000000400a47947 */ /* 0x000fea0003800000 */
.L_x_16304:
[----:B------:R-:W-:-:S04]  /*2980*/  I2FP.F32.S32 R0, R4 ;  /* 0x0000000400007245 */ /* 0x000fc80000201400 */
[----:B------:R-:W-:-:S05]  /*2990*/  F2FP.BF16.F32.PACK_AB R0, RZ, R0 ;  /* 0x00000000ff00723e */ /* 0x000fca00000010ff */
[----:B------:R0:W-:Y:S01]  /*29a0*/  STG.E.U16 desc[UR36][R2.64], R0 ;  /* 0x0000000002007986 */ /* 0x0001e2000c101524 */
[----:B------:R-:W-:Y:S05]  /*29b0*/  BRA `(.L_x_16294) ;  /* 0x0000000400947947 */ /* 0x000fea0003800000 */
.L_x_16301:
        /* <DEDUP_REMOVED lines=10> */
.L_x_16312:
        /* <DEDUP_REMOVED lines=13> */
.L_x_16315:
[----:B------:R-:W-:-:S04]  /*2b30*/  SHF.R.U32.HI R0, RZ, 0x14, R5 ;  /* 0x00000014ff007819 */ /* 0x000fc80000011605 */
[----:B------:R-:W-:-:S04]  /*2b40*/  LOP3.LUT R0, R0, 0x1, RZ, 0xc0, !PT ;  /* 0x0000000100007812 */ /* 0x000fc800078ec0ff */
[----:B------:R-:W-:-:S04]  /*2b50*/  IADD3 R0, PT, PT, R5, 0x487ffff, R0 ;  /* 0x0487ffff05007810 */ /* 0x000fc80007ffe000 */
[----:B------:R-:W-:-:S04]  /*2b60*/  SHF.R.U32.HI R0, RZ, 0x14, R0 ;  /* 0x00000014ff007819 */ /* 0x000fc80000011600 */
[----:B------:R-:W-:-:S07]  /*2b70*/  LOP3.LUT R4, R0, 0xff, RZ, 0xc0, !PT ;  /* 0x000000ff00047812 */ /* 0x000fce00078ec0ff */
.L_x_16316:
[----:B------:R-:W-:-:S04]  /*2b80*/  SHF.R.U32.HI R5, RZ, 0x18, R5 ;  /* 0x00000018ff057819 */ /* 0x000fc80000011605 */
[----:B------:R-:W-:-:S04]  /*2b90*/  LOP3.LUT R4, R4, 0x80, R5, 0xf8, !PT ;  /* 0x0000008004047812 */ /* 0x000fc800078ef805 */
[----:B------:R-:W-:-:S07]  /*2ba0*/  PRMT R0, R4, 0x7610, R0 ;  /* 0x0000761004007816 */ /* 0x000fce0000000000 */
.L_x_16314:
[----:B------:R-:W-:Y:S05]  /*2bb0*/  BSYNC.RECONVERGENT B0 ;  /* 0x0000000000007941 */ /* 0x000fea0003800200 */
.L_x_16313:
[----:B------:R0:W-:Y:S01]  /*2bc0*/  STG.E.U8 desc[UR36][R2.64], R0 ;  /* 0x0000000002007986 */ /* 0x0001e2000c101124 */
[----:B------:R-:W-:Y:S05]  /*2bd0*/  BRA `(.L_x_16294) ;  /* 0x00000004000c7947 */ /* 0x000fea0003800000 */
.L_x_16311:
        /* <DEDUP_REMOVED lines=13> */
.L_x_16319:
[----:B------:R-:W-:-:S04]  /*2cb0*/  SHF.R.U32.HI R0, RZ, 0x15, R5 ;  /* 0x00000015ff007819 */ /* 0x000fc80000011605 */
[----:B------:R-:W-:-:S04]  /*2cc0*/  LOP3.LUT R0, R0, 0x1, RZ, 0xc0, !PT ;  /* 0x0000000100007812 */ /* 0x000fc800078ec0ff */
[----:B------:R-:W-:-:S04]  /*2cd0*/  IADD3 R0, PT, PT, R5, 0x88fffff, R0 ;  /* 0x088fffff05007810 */ /* 0x000fc80007ffe000 */
[----:B------:R-:W-:-:S04]  /*2ce0*/  SHF.R.U32.HI R0, RZ, 0x15, R0 ;  /* 0x00000015ff007819 */ /* 0x000fc80000011600 */
[----:B------:R-:W-:-:S07]  /*2cf0*/  LOP3.LUT R4, R0, 0xff, RZ, 0xc0, !PT ;  /* 0x000000ff00047812 */ /* 0x000fce00078ec0ff */
.L_x_16320:
[----:B------:R-:W-:-:S04]  /*2d00*/  SHF.R.U32.HI R5, RZ, 0x18, R5 ;  /* 0x00000018ff057819 */ /* 0x000fc80000011605 */
[----:B------:R-:W-:-:S04]  /*2d10*/  LOP3.LUT R4, R4, 0x80, R5, 0xf8, !PT ;  /* 0x0000008004047812 */ /* 0x000fc800078ef805 */
[----:B------:R-:W-:-:S07]  /*2d20*/  PRMT R0, R4, 0x7610, R0 ;  /* 0x0000761004007816 */ /* 0x000fce0000000000 */
.L_x_16318:
[----:B------:R-:W-:Y:S05]  /*2d30*/  BSYNC.RECONVERGENT B0 ;  /* 0x0000000000007941 */ /* 0x000fea0003800200 */
.L_x_16317:
[----:B------:R0:W-:Y:S01]  /*2d40*/  STG.E.U8 desc[UR36][R2.64], R0 ;  /* 0x0000000002007986 */ /* 0x0001e2000c101124 */
[----:B------:R-:W-:Y:S05]  /*2d50*/  BRA `(.L_x_16294) ;  /* 0x0000000000ac7947 */ /* 0x000fea0003800000 */
.L_x_16310:
[----:B------:R-:W-:-:S09]  /*2d60*/  UISETP.NE.AND UP0, UPT, UR4, 0x1c, UPT ;  /* 0x0000001c0400788c */ /* 0x000fd2000bf05270 */
[----:B------:R-:W-:Y:S05]  /*2d70*/  BRA.U !UP0, `(.L_x_16321) ;  /* 0x0000000108a07547 */ /* 0x000fea000b800000 */
[----:B------:R-:W-:-:S09]  /*2d80*/  UISETP.NE.AND UP0, UPT, UR4, 0x1d, UPT ;  /* 0x0000001d0400788c */ /* 0x000fd2000bf05270 */
[----:B------:R-:W-:Y:S05]  /*2d90*/  BRA.U !UP0, `(.L_x_16322) ;  /* 0x00000001088c7547 */ /* 0x000fea000b800000 */
[----:B------:R-:W-:-:S09]  /*2da0*/  UISETP.NE.AND UP0, UPT, UR4, 0x2c, UPT ;  /* 0x0000002c0400788c */ /* 0x000fd2000bf05270 */
[----:B------:R-:W-:Y:S05]  /*2db0*/  BRA.U !UP0, `(.L_x_16323) ;  /* 0x0000000108447547 */ /* 0x000fea000b800000 */
.L_x_16293:
        /* <DEDUP_REMOVED lines=16> */
.L_x_16324:
[----:B------:R-:W-:Y:S05]  /*2ec0*/  BRA `(.L_x_16294) ;  /* 0x0000000000507947 */ /* 0x000fea0003800000 */
.L_x_16323:
        /* <DEDUP_REMOVED lines=16> */
.L_x_16322:
[----:B------:R-:W-:-:S05]  /*2fd0*/  SHF.R.S32.HI R5, RZ, 0x1f, R4 ;  /* 0x0000001fff057819 */ /* 0x000fca0000011404 */
[----:B------:R0:W-:Y:S01]  /*2fe0*/  STG.E.64 desc[UR36][R2.64], R4 ;  /* 0x0000000402007986 */ /* 0x0001e2000c101b24 */
[----:B------:R-:W-:Y:S05]  /*2ff0*/  BRA `(.L_x_16294) ;  /* 0x0000000000047947 */ /* 0x000fea0003800000 */
.L_x_16321:
[----:B------:R0:W-:Y:S02]  /*3000*/  STG.E desc[UR36][R2.64], R4 ;  /* 0x0000000402007986 */ /* 0x0001e4000c101924 */
.L_x_16294:
[----:B------:R-:W-:-:S07]  /*3010*/  VIADD R17, R17, 0x80 ;  /* 0x0000008011117836 */ /* 0x000fce0000000000 */
.L_x_16253:
[----:B------:R-:W-:Y:S05]  /*3020*/  BSYNC.RECONVERGENT B6 ;  /* 0x0000000000067941 */ /* 0x000fea0003800200 */
.L_x_16252:
        /* <DEDUP_REMOVED lines=307> */
.L_x_16327:
        /* <DEDUP_REMOVED lines=16> */
.L_x_16331:
[----:B------:R1:W5:Y:S01]  /*4460*/  LDG.E.U8 R0, desc[UR36][R2.64] ;  /* 0x0000002402007981 */ /* 0x000362000c1e1100 */
[----:B------:R-:W-:Y:S05]  /*4470*/  BRA `(.L_x_16333) ;  /* 0x0000000c002c7947 */ /* 0x000fea0003800000 */
.L_x_16330:
        /* <DEDUP_REMOVED lines=8> */
.L_x_16335:
[----:B------:R3:W5:Y:S01]  /*4500*/  LDG.E R0, desc[UR36][R2.64] ;  /* 0x0000002402007981 */ /* 0x000762000c1e1900 */
[----:B------:R-:W-:Y:S05]  /*4510*/  BRA `(.L_x_16333) ;  /* 0x0000000c00047947 */ /* 0x000fea0003800000 */
.L_x_16334:
[----:B------:R2:W5:Y:S01]  /*4520*/  LDG.E.S16 R0, desc[UR36][R2.64] ;  /* 0x0000002402007981 */ /* 0x000562000c1e1700 */
[----:B------:R-:W-:Y:S05]  /*4530*/  BRA `(.L_x_16333) ;  /* 0x0000000800fc7947 */ /* 0x000fea0003800000 */
.L_x_16329:
        /* <DEDUP_REMOVED lines=9> */
.L_x_16337:
[----:B------:R-:W2:Y:S02]  /*45d0*/  LDG.E.U16 R2, desc[UR36][R2.64] ;  /* 0x0000002402027981 */ /* 0x000ea4000c1e1500 */
[----:B--2---:R-:W-:-:S06]  /*45e0*/  HADD2.F32 R0, -RZ, R2.H0_H0 ;  /* 0x20000002ff007230 */ /* 0x004fcc0000004100 */
[----:B------:R-:W0:Y:S01]  /*45f0*/  F2I.FTZ.TRUNC.NTZ R0, R0 ;  /* 0x0000000000007305 */ /* 0x000e22000021f100 */
[----:B------:R-:W-:Y:S05]  /*4600*/  BRA `(.L_x_16333) ;  /* 0x0000000800c87947 */ /* 0x000fea0003800000 */
.L_x_16336:
        /* <DEDUP_REMOVED lines=9> */
.L_x_16339:
[----:B------:R-:W2:Y:S02]  /*46a0*/  LDG.E.U16 R2, desc[UR36][R2.64] ;  /* 0x0000002402027981 */ /* 0x000ea4000c1e1500 */
[----:B--2---:R-:W-:-:S06]  /*46b0*/  HADD2.F32 R0, -RZ, R2.H0_H0 ;  /* 0x20000002ff007230 */ /* 0x004fcc0000004100 */
[----:B------:R-:W0:Y:S01]  /*46c0*/  F2I.FTZ.TRUNC.NTZ R0, R0 ;  /* 0x0000000000007305 */ /* 0x000e22000021f100 */
[----:B------:R-:W-:Y:S05]  /*46d0*/  BRA `(.L_x_16333) ;  /* 0x0000000800947947 */ /* 0x000fea0003800000 */
.L_x_16338:
[----:B------:R-:W2:Y:S02]  /*46e0*/  LDG.E.64 R2, desc[UR36][R2.64] ;  /* 0x0000002402027981 */ /* 0x000ea4000c1e1b00 */
[----:B--2---:R0:W1:Y:S01]  /*46f0*/  F2I.F64.TRUNC R0, R2 ;  /* 0x0000000200007311 */ /* 0x004062000030d100 */
[----:B------:R-:W-:Y:S05]  /*4700*/  BRA `(.L_x_16333) ;  /* 0x0000000800887947 */ /* 0x000fea0003800000 */
.L_x_16328:
        /* <DEDUP_REMOVED lines=12> */
.L_x_16342:
[----:B------:R-:W2:Y:S02]  /*47d0*/  LDG.E.64 R2, desc[UR36][R2.64] ;  /* 0x0000002402027981 */ /* 0x000ea4000c1e1b00 */
[----:B--2---:R0:W1:Y:S01]  /*47e0*/  F2I.F64.TRUNC R0, R2 ;  /* 0x0000000200007311 */ /* 0x004062000030d100 */
[----:B------:R-:W-:Y:S05]  /*47f0*/  BRA `(.L_x_16333) ;  /* 0x00000008004c7947 */ /* 0x000fea0003800000 */
.L_x_16341:
        /* <DEDUP_REMOVED lines=26> */
.L_x_16344:
        /* <DEDUP_REMOVED lines=13> */
.L_x_16343:
[----:B------:R-:W2:Y:S02]  /*4a70*/  LDG.E.U16 R0, desc[UR36][R2.64] ;  /* 0x0000002402007981 */ /* 0x000ea4000c1e1500 */
[----:B--2---:R-:W-:-:S06]  /*4a80*/  IMAD.U32 R0, R0, 0x10000, RZ ;  /* 0x0001000000007824 */ /* 0x004fcc00078e00ff */
[----:B------:R-:W0:Y:S01]  /*4a90*/  F2I.FTZ.TRUNC.NTZ R0, R0 ;  /* 0x0000000000007305 */ /* 0x000e22000021f100 */
[----:B------:R-:W-:Y:S05]  /*4aa0*/  BRA `(.L_x_16333) ;  /* 0x0000000400a07947 */ /* 0x000fea0003800000 */
.L_x_16340:
        /* <DEDUP_REMOVED lines=10> */
.L_x_16347:
        /* <DEDUP_REMOVED lines=21> */
.L_x_16351:
[----:B------:R-:W-:Y:S05]  /*4ca0*/  BSYNC.RECONVERGENT B1 ;  /* 0x0000000000017941 */ /* 0x000fea0003800200 */
.L_x_16350:
[----:B------:R-:W-:Y:S02]  /*4cb0*/  SHF.L.U32 R0, R0, 0x14, RZ ;  /* 0x0000001400007819 */ /* 0x000fe400000006ff */
[----:B------:R-:W-:-:S04]  /*4cc0*/  LEA R2, R2, 0x3b800000, 0x17 ;  /* 0x3b80000002027811 */ /* 0x000fc800078eb8ff */
[----:B------:R-:W-:-:S07]  /*4cd0*/  LOP3.LUT R0, R2, R0, R7, 0xfe, !PT ;  /* 0x0000000002007212 */ /* 0x000fce00078efe07 */
.L_x_16349:
[----:B------:R-:W-:Y:S05]  /*4ce0*/  BSYNC.RECONVERGENT B0 ;  /* 0x0000000000007941 */ /* 0x000fea0003800200 */
.L_x_16348:
[----:B------:R-:W0:Y:S01]  /*4cf0*/  F2I.FTZ.TRUNC.NTZ R0, R0 ;  /* 0x0000000000007305 */ /* 0x000e22000021f100 */
[----:B------:R-:W-:Y:S05]  /*4d00*/  BRA `(.L_x_16333) ;  /* 0x0000000400087947 */ /* 0x000fea0003800000 */
.L_x_16346:
        /* <DEDUP_REMOVED lines=21> */
.L_x_16355:
[----:B------:R-:W-:Y:S05]  /*4e60*/  BSYNC.RECONVERGENT B1 ;  /* 0x0000000000017941 */ /* 0x000fea0003800200 */
.L_x_16354:
[----:B------:R-:W-:Y:S01]  /*4e70*/  IMAD.SHL.U32 R0, R0, 0x200000, RZ ;  /* 0x0020000000007824 */ /* 0x000fe200078e00ff */
[----:B------:R-:W-:-:S04]  /*4e80*/  LEA R2, R2, 0x37800000, 0x17 ;  /* 0x3780000002027811 */ /* 0x000fc800078eb8ff */
[----:B------:R-:W-:-:S07]  /*4e90*/  LOP3.LUT R0, R2, R0, R7, 0xfe, !PT ;  /* 0x0000000002007212 */ /* 0x000fce00078efe07 */
.L_x_16353:
[----:B------:R-:W-:Y:S05]  /*4ea0*/  BSYNC.RECONVERGENT B0 ;  /* 0x0000000000007941 */ /* 0x000fea0003800200 */
.L_x_16352:
[----:B------:R-:W0:Y:S01]  /*4eb0*/  F2I.FTZ.TRUNC.NTZ R0, R0 ;  /* 0x0000000000007305 */ /* 0x000e22000021f100 */
[----:B------:R-:W-:Y:S05]  /*4ec0*/  BRA `(.L_x_16333) ;  /* 0x0000000000987947 */ /* 0x000fea0003800000 */
.L_x_16345:
        /* <DEDUP_REMOVED lines=14> */
.L_x_16359:
[----:B------:R-:W-:Y:S05]  /*4fb0*/  BSYNC.RECONVERGENT B0 ;  /* 0x0000000000007941 */ /* 0x000fea0003800200 */
.L_x_16358:
[----:B------:R-:W0:Y:S01]  /*4fc0*/  F2I.FTZ.TRUNC.NTZ R0, R0 ;  /* 0x0000000000007305 */ /* 0x000e22000021f100 */
[----:B------:R-:W-:Y:S05]  /*4fd0*/  BRA `(.L_x_16333) ;  /* 0x0000000000547947 */ /* 0x000fea0003800000 */
.L_x_16332:
        /* <DEDUP_REMOVED lines=16> */
.L_x_16360:
[----:B------:R-:W-:Y:S01]  /*50e0*/  MOV R0, RZ ;  /* 0x000000ff00007202 */ /* 0x000fe20000000f00 */
[----:B------:R-:W-:Y:S06]  /*50f0*/  BRA `(.L_x_16333) ;  /* 0x00000000000c7947 */ /* 0x000fec0003800000 */
.L_x_16357:
[----:B------:R0:W5:Y:S01]  /*5100*/  LDG.E R0, desc[UR36][R2.64] ;  /* 0x0000002402007981 */ /* 0x000162000c1e1900 */
[----:B------:R-:W-:Y:S05]  /*5110*/  BRA `(.L_x_16333) ;  /* 0x0000000000047947 */ /* 0x000fea0003800000 */
.L_x_16356:
[----:B------:R0:W5:Y:S02]  /*5120*/  LDG.E R0, desc[UR36][R2.64] ;  /* 0x0000002402007981 */ /* 0x000164000c1e1900 */
.L_x_16333:
[----:B01234-:R-:W0:Y:S01]  /*5130*/  LDC R3, c[0x0][0x594] ;  /* 0x00016500ff037b82 */ /* 0x01fe220000000800 */
[----:B------:R-:W1:Y:S01]  /*5140*/  LDCU.64 UR6, c[0x0][0x580] ;  /* 0x0000b000ff0677ac */ /* 0x000e620008000a00 */
[----:B-----5:R-:W-:Y:S01]  /*5150*/  ISETP.GT.U32.AND P0, PT, R0, 0x1f, PT ;  /* 0x0000001f0000780c */ /* 0x020fe20003f04070 */
[----:B------:R-:W-:-:S04]  /*5160*/  UPRMT UR4, UR41, 0x9910, URZ ;  /* 0x0000991029047896 */ /* 0x000fc800080000ff */
[----:B------:R-:W-:Y:S01]  /*5170*/  UISETP.GT.AND UP0, UPT, UR4, 0x9, UPT ;  /* 0x000000090400788c */ /* 0x000fe2000bf04270 */
[----:B-1----:R-:W-:Y:S02]  /*5180*/  IADD3 R2, P1, PT, R16, UR6, RZ ;  /* 0x0000000610027c10 */ /* 0x002fe4000ff3e0ff */
        /* <DEDUP_REMOVED lines=14> */
.L_x_16364:
[----:B------:R0:W-:Y:S01]  /*5270*/  STG.E.U8 desc[UR36][R2.64], R4 ;  /* 0x0000000402007986 */ /* 0x0001e2000c101124 */
[----:B------:R-:W-:Y:S05]  /*5280*/  BRA `(.L_x_16366) ;  /* 0x0000000c00387947 */ /* 0x000fea0003800000 */
.L_x_16363:
        /* <DEDUP_REMOVED lines=9> */
.L_x_16368:
[----:B------:R0:W-:Y:S01]  /*5320*/  STG.E desc[UR36][R2.64], R4 ;  /* 0x0000000402007986 */ /* 0x0001e2000c101924 */
[----:B------:R-:W-:Y:S05]  /*5330*/  BRA `(.L_x_16366) ;  /* 0x0000000c000c7947 */ /* 0x000fea0003800000 */
.L_x_16367:
[----:B------:R0:W-:Y:S01]  /*5340*/  STG.E.U16 desc[UR36][R2.64], R4 ;  /* 0x0000000402007986 */ /* 0x0001e2000c101524 */
[----:B------:R-:W-:Y:S05]  /*5350*/  BRA `(.L_x_16366) ;  /* 0x0000000c00047947 */ /* 0x000fea0003800000 */
.L_x_16362:
        /* <DEDUP_REMOVED lines=9> */
.L_x_16370:
[----:B------:R-:W-:-:S04]  /*53f0*/  I2FP.F32.S32 R0, R4 ;  /* 0x0000000400007245 */ /* 0x000fc80000201400 */
[----:B------:R-:W-:-:S05]  /*5400*/  F2FP.F16.F32.PACK_AB R0, RZ, R0 ;  /* 0x00000000ff00723e */ /* 0x000fca00000000ff */
[----:B------:R0:W-:Y:S01]  /*5410*/  STG.E.U16 desc[UR36][R2.64], R0 ;  /* 0x0000000002007986 */ /* 0x0001e2000c101524 */
[----:B------:R-:W-:Y:S05]  /*5420*/  BRA `(.L_x_16366) ;  /* 0x0000000800d07947 */ /* 0x000fea0003800000 */
.L_x_16369:
        /* <DEDUP_REMOVED lines=10> */
.L_x_16372:
[----:B------:R-:W-:-:S04]  /*54d0*/  I2FP.F32.S32 R4, R4 ;  /* 0x0000000400047245 */ /* 0x000fc80000201400 */
[----:B------:R-:W-:-:S04]  /*54e0*/  F2FP.F16.F32.PACK_AB R5, RZ, R4 ;  /* 0x00000004ff05723e */ /* 0x000fc800000000ff */
[----:B------:R-:W-:-:S05]  /*54f0*/  PRMT R5, R5, 0x5410, RZ ;  /* 0x0000541005057816 */ /* 0x000fca00000000ff */
[----:B------:R0:W-:Y:S01]  /*5500*/  STG.E desc[UR36][R2.64], R5 ;  /* 0x0000000502007986 */ /* 0x0001e2000c101924 */
[----:B------:R-:W-:Y:S05]  /*5510*/  BRA `(.L_x_16366) ;  /* 0x0000000800947947 */ /* 0x000fea0003800000 */
.L_x_16371:
[----:B------:R-:W0:Y:S02]  /*5520*/  I2F.F64 R4, R4 ;  /* 0x0000000400047312 */ /* 0x000e240000201c00 */
[----:B0-----:R0:W-:Y:S01]  /*5530*/  STG.E.64 desc[UR36][R2.64], R4 ;  /* 0x0000000402007986 */ /* 0x0011e2000c101b24 */
[----:B------:R-:W-:Y:S05]  /*5540*/  BRA `(.L_x_16366) ;  /* 0x0000000800887947 */ /* 0x000fea0003800000 */
.L_x_16361:
        /* <DEDUP_REMOVED lines=12> */
.L_x_16376:
        /* <DEDUP_REMOVED lines=18> */
.L_x_16379:
[----:B------:R-:W-:-:S04]  /*5730*/  SHF.R.U32.HI R5, RZ, 0x18, R5 ;  /* 0x00000018ff057819 */ /* 0x000fc80000011605 */
[----:B------:R-:W-:-:S07]  /*5740*/  LOP3.LUT R0, R0, 0x80, R5, 0xf8, !PT ;  /* 0x0000008000007812 */ /* 0x000fce00078ef805 */
.L_x_16378:
[----:B------:R-:W-:Y:S05]  /*5750*/  BSYNC.RECONVERGENT B0 ;  /* 0x0000000000007941 */ /* 0x000fea0003800200 */
.L_x_16377:
[----:B------:R0:W-:Y:S01]  /*5760*/  STG.E.U8 desc[UR36][R2.64], R0 ;  /* 0x0000000002007986 */ /* 0x0001e2000c101124 */
[----:B------:R-:W-:Y:S05]  /*5770*/  BRA `(.L_x_16366) ;  /* 0x0000000400fc7947 */ /* 0x000fea0003800000 */
.L_x_16375:
        /* <DEDUP_REMOVED lines=18> */
.L_x_16382:
[----:B------:R-:W-:-:S04]  /*58a0*/  SHF.R.U32.HI R5, RZ, 0x18, R5 ;  /* 0x00000018ff057819 */ /* 0x000fc80000011605 */
[----:B------:R-:W-:-:S07]  /*58b0*/  LOP3.LUT R0, R0, 0x80, R5, 0xf8, !PT ;  /* 0x0000008000007812 */ /* 0x000fce00078ef805 */
.L_x_16381:
[----:B------:R-:W-:Y:S05]  /*58c0*/  BSYNC.RECONVERGENT B0 ;  /* 0x0000000000007941 */ /* 0x000fea0003800200 */
.L_x_16380:
[----:B------:R0:W-:Y:S01]  /*58d0*/  STG.E.U8 desc[UR36][R2.64], R0 ;  /* 0x0000000002007986 */ /* 0x0001e2000c101124 */
[----:B------:R-:W-:Y:S05]  /*58e0*/  BRA `(.L_x_16366) ;  /* 0x0000000400a07947 */ /* 0x000fea0003800000 */
.L_x_16374:
        /* <DEDUP_REMOVED lines=22> */
.L_x_16384:
[----:B------:R-:W-:-:S05]  /*5a50*/  SHF.R.S32.HI R5, RZ, 0x1f, R4 ;  /* 0x0000001fff057819 */ /* 0x000fca0000011404 */
[----:B------:R0:W-:Y:S01]  /*5a60*/  STG.E.64 desc[UR36][R2.64], R4 ;  /* 0x0000000402007986 */ /* 0x0001e2000c101b24 */
[----:B------:R-:W-:Y:S05]  /*5a70*/  BRA `(.L_x_16366) ;  /* 0x00000004003c7947 */ /* 0x000fea0003800000 */
.L_x_16383:
[----:B------:R0:W-:Y:S01]  /*5a80*/  STG.E desc[UR36][R2.64], R4 ;  /* 0x0000000402007986 */ /* 0x0001e2000c101924 */
[----:B------:R-:W-:Y:S05]  /*5a90*/  BRA `(.L_x_16366) ;  /* 0x0000000400347947 */ /* 0x000fea0003800000 */
.L_x_16373:
        /* <DEDUP_REMOVED lines=10> */
.L_x_16386:
[----:B------:R-:W0:Y:S01]  /*5b40*/  I2F.F64 R4, R4 ;  /* 0x0000000400047312 */ /* 0x000e220000201c00 */
[----:B------:R-:W-:-:S05]  /*5b50*/  CS2R R6, SRZ ;  /* 0x0000000000067805 */ /* 0x000fca000001ff00 */
[----:B0-----:R4:W-:Y:S01]  /*5b60*/  STG.E.128 desc[UR36][R2.64], R4 ;  /* 0x0000000402007986 */ /* 0x0019e2000c101d24 */
[----:B------:R-:W-:Y:S05]  /*5b70*/  BRA `(.L_x_16366) ;  /* 0x0000000000fc7947 */ /* 0x000fea0003800000 */
.L_x_16385:
[----:B------:R-:W-:-:S09]  /*5b80*/  UISETP.NE.AND UP0, UPT, UR4, 0xf, UPT ;  /* 0x0000000f0400788c */ /* 0x000fd2000bf05270 */
[----:B------:R-:W-:Y:S05]  /*5b90*/  BRA.U !UP0, `(.L_x_16387) ;  /* 0x0000000108e87547 */ /* 0x000fea000b800000 */
[----:B------:R-:W-:-:S09]  /*5ba0*/  UISETP.NE.AND UP0, UPT, UR4, 0x17, UPT ;  /* 0x000000170400788c */ /* 0x000fd2000bf05270 */
[----:B------:R-:W-:Y:S05]  /*5bb0*/  BRA.U !UP0, `(.L_x_16388) ;  /* 0x0000000108907547 */ /* 0x000fea000b800000 */
[----:B------:R-:W-:-:S09]  /*5bc0*/  UISETP.NE.AND UP0, UPT, UR4, 0x18, UPT ;  /* 0x000000180400788c */ /* 0x000fd2000bf05270 */
[----:B------:R-:W-:Y:S05]  /*5bd0*/  BRA.U !UP0, `(.L_x_16389) ;  /* 0x0000000108447547 */ /* 0x000fea000b800000 */
.L_x_16365:
        /* <DEDUP_REMOVED lines=16> */
.L_x_16390:
[----:B------:R-:W-:Y:S05]  /*5ce0*/  BRA `(.L_x_16366) ;  /* 0x0000000000a07947 */ /* 0x000fea0003800000 */
.L_x_16389:
        /* <DEDUP_REMOVED lines=13> */
.L_x_16392:
[----:B------:R-:W-:Y:S05]  /*5dc0*/  BSYNC.RECONVERGENT B0 ;  /* 0x0000000000007941 */ /* 0x000fea0003800200 */
.L_x_16391:
[----:B------:R-:W-:-:S05]  /*5dd0*/  LOP3.LUT R5, R0, 0x80, R5, 0xf8, !PT ;  /* 0x0000008000057812 */ /* 0x000fca00078ef805 */
[----:B------:R2:W-:Y:S01]  /*5de0*/  STG.E.U8 desc[UR36][R2.64], R5 ;  /* 0x0000000502007986 */ /* 0x0005e2000c101124 */
[----:B------:R-:W-:Y:S05]  /*5df0*/  BRA `(.L_x_16366) ;  /* 0x00000000005c7947 */ /* 0x000fea0003800000 */
.L_x_16388:
        /* <DEDUP_REMOVED lines=12> */
.L_x_16394:
[----:B------:R-:W-:Y:S02]  /*5ec0*/  ISETP.GT.U32.AND P0, PT, R4, 0x7f800000, PT ;  /* 0x7f8000000400780c */ /* 0x000fe40003f04070 */
[----:B------:R-:W-:-:S04]  /*5ed0*/  MOV R0, 0x7f ;  /* 0x0000007f00007802 */ /* 0x000fc80000000f00 */
[----:B------:R-:W-:-:S07]  /*5ee0*/  SEL R0, R0, 0x7c, P0 ;  /* 0x0000007c00007807 */ /* 0x000fce0000000000 */
.L_x_16395:
[----:B------:R-:W-:Y:S05]  /*5ef0*/  BSYNC.RECONVERGENT B0 ;  /* 0x0000000000007941 */ /* 0x000fea0003800200 */
.L_x_16393:
[----:B------:R-:W-:-:S04]  /*5f00*/  SHF.R.U32.HI R5, RZ, 0x18, R5 ;  /* 0x00000018ff057819 */ /* 0x000fc80000011605 */
[----:B------:R-:W-:-:S05]  /*5f10*/  LOP3.LUT R5, R0, 0x80, R5, 0xf8, !PT ;  /* 0x0000008000057812 */ /* 0x000fca00078ef805 */
[----:B------:R1:W-:Y:S01]  /*5f20*/  STG.E.U8 desc[UR36][R2.64], R5 ;  /* 0x0000000502007986 */ /* 0x0003e2000c101124 */
[----:B------:R-:W-:Y:S05]  /*5f30*/  BRA `(.L_x_16366) ;  /* 0x00000000000c7947 */ /* 0x000fea0003800000 */
.L_x_16387:
[----:B------:R-:W-:-:S04]  /*5f40*/  I2FP.F32.S32 R0, R4 ;  /* 0x0000000400007245 */ /* 0x000fc80000201400 */
[----:B------:R-:W-:-:S05]  /*5f50*/  F2FP.BF16.F32.PACK_AB R0, RZ, R0 ;  /* 0x00000000ff00723e */ /* 0x000fca00000010ff */
[----:B------:R0:W-:Y:S02]  /*5f60*/  STG.E.U16 desc[UR36][R2.64], R0 ;  /* 0x0000000002007986 */ /* 0x0001e4000c101524 */
.L_x_16366:
[----:B------:R-:W-:-:S07]  /*5f70*/  VIADD R17, R17, 0x80 ;  /* 0x0000008011117836 */ /* 0x000fce0000000000 */
.L_x_16326:
[----:B------:R-:W-:Y:S05]  /*5f80*/  BSYNC.RECONVERGENT B6 ;  /* 0x0000000000067941 */ /* 0x000fea0003800200 */
.L_x_16325:
        /* <DEDUP_REMOVED lines=307> */
.L_x_16398:
        /* <DEDUP_REMOVED lines=16> */
.L_x_16402:
[----:B------:R0:W5:Y:S01]  /*73c0*/  LDG.E.U8 R0, desc[UR36][R2.64] ;  /* 0x0000002402007981 */ /* 0x000162000c1e1100 */
[----:B------:R-:W-:Y:S05]  /*73d0*/  BRA `(.L_x_16404) ;  /* 0x0000000c002c7947 */ /* 0x000fea0003800000 */
.L_x_16401:
        /* <DEDUP_REMOVED lines=8> */
.L_x_16406:
[----:B------:R0:W5:Y:S01]  /*7460*/  LDG.E R0, desc[UR36][R2.64] ;  /* 0x0000002402007981 */ /* 0x000162000c1e1900 */
[----:B------:R-:W-:Y:S05]  /*7470*/  BRA `(.L_x_16404) ;  /* 0x0000000c00047947 */ /* 0x000fea0003800000 */
.L_x_16405:
[----:B------:R0:W5:Y:S01]  /*7480*/  LDG.E.S16 R0, desc[UR36][R2.64] ;  /* 0x0000002402007981 */ /* 0x000162000c1e1700 */
[----:B------:R-:W-:Y:S05]  /*7490*/  BRA `(.L_x_16404) ;  /* 0x0000000800fc7947 */ /* 0x000fea0003800000 */
.L_x_16400:
        /* <DEDUP_REMOVED lines=9> */
.L_x_16408:
[----:B------:R-:W2:Y:S02]  /*7530*/  LDG.E.U16 R2, desc[UR36][R2.64] ;  /* 0x0000002402027981 */ /* 0x000ea4000c1e1500 */
[----:B--2---:R-:W-:-:S06]  /*7540*/  HADD2.F32 R0, -RZ, R2.H0_H0 ;  /* 0x20000002ff007230 */ /* 0x004fcc0000004100 */
[----:B------:R-:W0:Y:S01]  /*7550*/  F2I.FTZ.TRUNC.NTZ R0, R0 ;  /* 0x0000000000007305 */ /* 0x000e22000021f100 */
[----:B------:R-:W-:Y:S05]  /*7560*/  BRA `(.L_x_16404) ;  /* 0x0000000800c87947 */ /* 0x000fea0003800000 */
.L_x_16407:
        /* <DEDUP_REMOVED lines=9> */
.L_x_16410:
[----:B------:R-:W2:Y:S02]  /*7600*/  LDG.E.U16 R2, desc[UR36][R2.64] ;  /* 0x0000002402027981 */ /* 0x000ea4000c1e1500 */
[----:B--2---:R-:W-:-:S06]  /*7610*/  HADD2.F32 R0, -RZ, R2.H0_H0 ;  /* 0x20000002ff007230 */ /* 0x004fcc0000004100 */
[----:B------:R-:W0:Y:S01]  /*7620*/  F2I.FTZ.TRUNC.NTZ R0, R0 ;  /* 0x0000000000007305 */ /* 0x000e22000021f100 */
[----:B------:R-:W-:Y:S05]  /*7630*/  BRA `(.L_x_16404) ;  /* 0x0000000800947947 */ /* 0x000fea0003800000 */
.L_x_16409:
[----:B------:R-:W2:Y:S02]  /*7640*/  LDG.E.64 R2, desc[UR36][R2.64] ;  /* 0x0000002402027981 */ /* 0x000ea4000c1e1b00 */
[----:B--2---:R0:W1:Y:S01]  /*7650*/  F2I.F64.TRUNC R0, R2 ;  /* 0x0000000200007311 */ /* 0x004062000030d100 */
[----:B------:R-:W-:Y:S05]  /*7660*/  BRA `(.L_x_16404) ;  /* 0x0000000800887947 */ /* 0x000fea0003800000 */
.L_x_16399:
        /* <DEDUP_REMOVED lines=12> */
.L_x_16413:
[----:B------:R-:W2:Y:S02]  /*7730*/  LDG.E.64 R2, desc[UR36][R2.64] ;  /* 0x0000002402027981 */ /* 0x000ea4000c1e1b00 */
[----:B--2---:R0:W1:Y:S01]  /*7740*/  F2I.F64.TRUNC R0, R2 ;  /* 0x0000000200007311 */ /* 0x004062000030d100 */
[----:B------:R-:W-:Y:S05]  /*7750*/  BRA `(.L_x_16404) ;  /* 0x00000008004c7947 */ /* 0x000fea0003800000 */
.L_x_16412:
        /* <DEDUP_REMOVED lines=26> */
.L_x_16415:
        /* <DEDUP_REMOVED lines=13> */
.L_x_16414:
[----:B------:R-:W2:Y:S02]  /*79d0*/  LDG.E.U16 R0, desc[UR36][R2.64] ;  /* 0x0000002402007981 */ /* 0x000ea4000c1e1500 */
[----:B--2---:R-:W-:-:S06]  /*79e0*/  IMAD.U32 R0, R0, 0x10000, RZ ;  /* 0x0001000000007824 */ /* 0x004fcc00078e00ff */
[----:B------:R-:W4:Y:S01]  /*79f0*/  F2I.FTZ.TRUNC.NTZ R0, R0 ;  /* 0x0000000000007305 */ /* 0x000f22000021f100 */
[----:B------:R-:W-:Y:S05]  /*7a00*/  BRA `(.L_x_16404) ;  /* 0x0000000400a07947 */ /* 0x000fea0003800000 */
.L_x_16411:
        /* <DEDUP_REMOVED lines=10> */
.L_x_16418:
        /* <DEDUP_REMOVED lines=21> */
.L_x_16422:
[----:B------:R-:W-:Y:S05]  /*7c00*/  BSYNC.RECONVERGENT B1 ;  /* 0x0000000000017941 */ /* 0x000fea0003800200 */
.L_x_16421:
[----:B------:R-:W-:Y:S02]  /*7c10*/  SHF.L.U32 R0, R0, 0x14, RZ ;  /* 0x0000001400007819 */ /* 0x000fe400000006ff */
[----:B------:R-:W-:-:S04]  /*7c20*/  LEA R2, R2, 0x3b800000, 0x17 ;  /* 0x3b80000002027811 */ /* 0x000fc800078eb8ff */
[----:B------:R-:W-:-:S07]  /*7c30*/  LOP3.LUT R0, R2, R0, R7, 0xfe, !PT ;  /* 0x0000000002007212 */ /* 0x000fce00078efe07 */
.L_x_16420:
[----:B------:R-:W-:Y:S05]  /*7c40*/  BSYNC.RECONVERGENT B0 ;  /* 0x0000000000007941 */ /* 0x000fea0003800200 */
.L_x_16419:
[----:B------:R-:W0:Y:S01]  /*7c50*/  F2I.FTZ.TRUNC.NTZ R0, R0 ;  /* 0x0000000000007305 */ /* 0x000e22000021f100 */
[----:B------:R-:W-:Y:S05]  /*7c60*/  BRA `(.L_x_16404) ;  /* 0x0000000400087947 */ /* 0x000fea0003800000 */
.L_x_16417:
        /* <DEDUP_REMOVED lines=21> */
.L_x_16426:
[----:B------:R-:W-:Y:S05]  /*7dc0*/  BSYNC.RECONVERGENT B1 ;  /* 0x0000000000017941 */ /* 0x000fea0003800200 */
.L_x_16425:
[----:B------:R-:W-:Y:S01]  /*7dd0*/  IMAD.SHL.U32 R0, R0, 0x200000, RZ ;  /* 0x0020000000007824 */ /* 0x000fe200078e00ff */
[----:B------:R-:W-:-:S04]  /*7de0*/  LEA R2, R2, 0x37800000, 0x17 ;  /* 0x3780000002027811 */ /* 0x000fc800078eb8ff */
[----:B------:R-:W-:-:S07]  /*7df0*/  LOP3.LUT R0, R2, R0, R7, 0xfe, !PT ;  /* 0x0000000002007212 */ /* 0x000fce00078efe07 */
.L_x_16424:
[----:B------:R-:W-:Y:S05]  /*7e00*/  BSYNC.RECONVERGENT B0 ;  /* 0x0000000000007941 */ /* 0x000fea0003800200 */
.L_x_16423:
[----:B------:R-:W0:Y:S01]  /*7e10*/  F2I.FTZ.TRUNC.NTZ R0, R0 ;  /* 0x0000000000007305 */ /* 0x000e22000021f100 */
[----:B------:R-:W-:Y:S05]  /*7e20*/  BRA `(.L_x_16404) ;  /* 0x0000000000987947 */ /* 0x000fea0003800000 */
.L_x_16416:
        /* <DEDUP_REMOVED lines=14> */
.L_x_16430:
[----:B------:R-:W-:Y:S05]  /*7f10*/  BSYNC.RECONVERGENT B0 ;  /* 0x0000000000007941 */ /* 0x000fea0003800200 */
.L_x_16429:
[----:B------:R-:W0:Y:S01]  /*7f20*/  F2I.FTZ.TRUNC.NTZ R0, R0 ;  /* 0x0000000000007305 */ /* 0x000e22000021f100 */
[----:B------:R-:W-:Y:S05]  /*7f30*/  BRA `(.L_x_16404) ;  /* 0x0000000000547947 */ /* 0x000fea0003800000 */
.L_x_16403:
        /* <DEDUP_REMOVED lines=16> */
.L_x_16431:
[----:B------:R-:W-:Y:S01]  /*8040*/  MOV R0, RZ ;  /* 0x000000ff00007202 */ /* 0x000fe20000000f00 */
[----:B------:R-:W-:Y:S06]  /*8050*/  BRA `(.L_x_16404) ;  /* 0x00000000000c7947 */ /* 0x000fec0003800000 */
.L_x_16428:
[----:B------:R0:W5:Y:S01]  /*8060*/  LDG.E R0, desc[UR36][R2.64] ;  /* 0x0000002402007981 */ /* 0x000162000c1e1900 */
[----:B------:R-:W-:Y:S05]  /*8070*/  BRA `(.L_x_16404) ;  /* 0x0000000000047947 */ /* 0x000fea0003800000 */
.L_x_16427:
[----:B------:R0:W5:Y:S02]  /*8080*/  LDG.E R0, desc[UR36][R2.64] ;  /* 0x0000002402007981 */ /* 0x000164000c1e1900 */
.L_x_16404:
[----:B0-----:R-:W0:Y:S01]  /*8090*/  LDC R3, c[0x0][0x594] ;  /* 0x00016500ff037b82 */ /* 0x001e220000000800 */
[----:B------:R-:W1:Y:S02]  /*80a0*/  LDCU.64 UR6, c[0x0][0x580] ;  /* 0x0000b000ff0677ac */ /* 0x000e640008000a00 */
[----:B-12345:R-:W-:Y:S01]  /*80b0*/  ISETP.GT.U32.AND P0, PT, R0, 0x1f, PT ;  /* 0x0000001f0000780c */ /* 0x03efe20003f04070 */
[----:B------:R-:W-:-:S04]  /*80c0*/  UPRMT UR4, UR41, 0x9910, URZ ;  /* 0x0000991029047896 */ /* 0x000fc800080000ff */
[----:B------:R-:W-:Y:S01]  /*80d0*/  UISETP.GT.AND UP0, UPT, UR4, 0x9, UPT ;  /* 0x000000090400788c */ /* 0x000fe2000bf04270 */
[----:B------:R-:W-:Y:S02]  /*80e0*/  IADD3 R2, P1, PT, R16, UR6, RZ ;  /* 0x0000000610027c10 */ /* 0x000fe4000ff3e0ff */
        /* <DEDUP_REMOVED lines=14> */
.L_x_16435:
[----:B------:R4:W-:Y:S01]  /*81d0*/  STG.E.U8 desc[UR36][R2.64], R4 ;  /* 0x0000000402007986 */ /* 0x0009e2000c101124 */
[----:B------:R-:W-:Y:S05]  /*81e0*/  BRA `(.L_x_16437) ;  /* 0x0000000c00387947 */ /* 0x000fea0003800000 */
.L_x_16434:
        /* <DEDUP_REMOVED lines=9> */
.L_x_16439:
[----:B------:R2:W-:Y:S01]  /*8280*/  STG.E desc[UR36][R2.64], R4 ;  /* 0x0000000402007986 */ /* 0x0005e2000c101924 */
[----:B------:R-:W-:Y:S05]  /*8290*/  BRA `(.L_x_16437) ;  /* 0x0000000c000c7947 */ /* 0x000fea0003800000 */
.L_x_16438:
[----:B------:R0:W-:Y:S01]  /*82a0*/  STG.E.U16 desc[UR36][R2.64], R4 ;  /* 0x0000000402007986 */ /* 0x0001e2000c101524 */
[----:B------:R-:W-:Y:S05]  /*82b0*/  BRA `(.L_x_16437) ;  /* 0x0000000c00047947 */ /* 0x000fea0003800000 */
.L_x_16433:
        /* <DEDUP_REMOVED lines=9> */
.L_x_16441:
[----:B------:R-:W-:-:S04]  /*8350*/  I2FP.F32.S32 R0, R4 ;  /* 0x0000000400007245 */ /* 0x000fc80000201400 */
[----:B------:R-:W-:-:S05]  /*8360*/  F2FP.F16.F32.PACK_AB R0, RZ, R0 ;  /* 0x00000000ff00723e */ /* 0x000fca00000000ff */
[----:B------:R0:W-:Y:S01]  /*8370*/  STG.E.U16 desc[UR36][R2.64], R0 ;  /* 0x0000000002007986 */ /* 0x0001e2000c101524 */
[----:B------:R-:W-:Y:S05]  /*8380*/  BRA `(.L_x_16437) ;  /* 0x0000000800d07947 */ /* 0x000fea0003800000 */
.L_x_16440:
        /* <DEDUP_REMOVED lines=10> */
.L_x_16443:
[----:B------:R-:W-:-:S04]  /*8430*/  I2FP.F32.S32 R4, R4 ;  /* 0x0000000400047245 */ /* 0x000fc80000201400 */
[----:B------:R-:W-:-:S04]  /*8440*/  F2FP.F16.F32.PACK_AB R5, RZ, R4 ;  /* 0x00000004ff05723e */ /* 0x000fc800000000ff */
[----:B------:R-:W-:-:S05]  /*8450*/  PRMT R5, R5, 0x5410, RZ ;  /* 0x0000541005057816 */ /* 0x000fca00000000ff */
[----:B------:R0:W-:Y:S01]  /*8460*/  STG.E desc[UR36][R2.64], R5 ;  /* 0x0000000502007986 */ /* 0x0001e2000c101924 */
[----:B------:R-:W-:Y:S05]  /*8470*/  BRA `(.L_x_16437) ;  /* 0x0000000800947947 */ /* 0x000fea0003800000 */
.L_x_16442:
[----:B------:R-:W0:Y:S02]  /*8480*/  I2F.F64 R4, R4 ;  /* 0x0000000400047312 */ /* 0x000e240000201c00 */
[----:B0-----:R0:W-:Y:S01]  /*8490*/  STG.E.64 desc[UR36][R2.64], R4 ;  /* 0x0000000402007986 */ /* 0x0011e2000c101b24 */
[----:B------:R-:W-:Y:S05]  /*84a0*/  BRA `(.L_x_16437) ;  /* 0x0000000800887947 */ /* 0x000fea0003800000 */
.L_x_16432:
        /* <DEDUP_REMOVED lines=12> */
.L_x_16447:
        /* <DEDUP_REMOVED lines=18> */
.L_x_16450:
[----:B------:R-:W-:-:S04]  /*8690*/  SHF.R.U32.HI R5, RZ, 0x18, R5 ;  /* 0x00000018ff057819 */ /* 0x000fc80000011605 */
[----:B------:R-:W-:-:S07]  /*86a0*/  LOP3.LUT R0, R0, 0x80, R5, 0xf8, !PT ;  /* 0x0000008000007812 */ /* 0x000fce00078ef805 */
.L_x_16449:
[----:B------:R-:W-:Y:S05]  /*86b0*/  BSYNC.RECONVERGENT B0 ;  /* 0x0000000000007941 */ /* 0x000fea0003800200 */
.L_x_16448:
[----:B------:R0:W-:Y:S01]  /*86c0*/  STG.E.U8 desc[UR36][R2.64], R0 ;  /* 0x0000000002007986 */ /* 0x0001e2000c101124 */
[----:B------:R-:W-:Y:S05]  /*86d0*/  BRA `(.L_x_16437) ;  /* 0x0000000400fc7947 */ /* 0x000fea0003800000 */
.L_x_16446:
        /* <DEDUP_REMOVED lines=18> */
.L_x_16453:
[----:B------:R-:W-:-:S04]  /*8800*/  SHF.R.U32.HI R5, RZ, 0x18, R5 ;  /* 0x00000018ff057819 */ /* 0x000fc80000011605 */
[----:B------:R-:W-:-:S07]  /*8810*/  LOP3.LUT R0, R0, 0x80, R5, 0xf8, !PT ;  /* 0x0000008000007812 */ /* 0x000fce00078ef805 */
.L_x_16452:
[----:B------:R-:W-:Y:S05]  /*8820*/  BSYNC.RECONVERGENT B0 ;  /* 0x0000000000007941 */ /* 0x000fea0003800200 */
.L_x_16451:
[----:B------:R0:W-:Y:S01]  /*8830*/  STG.E.U8 desc[UR36][R2.64], R0 ;  /* 0x0000000002007986 */ /* 0x0001e2000c101124 */
[----:B------:R-:W-:Y:S05]  /*8840*/  BRA `(.L_x_16437) ;  /* 0x0000000400a07947 */ /* 0x000fea0003800000 */
.L_x_16445:
        /* <DEDUP_REMOVED lines=22> */
.L_x_16455:
[----:B------:R-:W-:-:S05]  /*89b0*/  SHF.R.S32.HI R5, RZ, 0x1f, R4 ;  /* 0x0000001fff057819 */ /* 0x000fca0000011404 */
[----:B------:R0:W-:Y:S01]  /*89c0*/  STG.E.64 desc[UR36][R2.64], R4 ;  /* 0x0000000402007986 */ /* 0x0001e2000c101b24 */
[----:B------:R-:W-:Y:S05]  /*89d0*/  BRA `(.L_x_16437) ;  /* 0x00000004003c7947 */ /* 0x000fea0003800000 */
.L_x_16454:
[----:B------:R0:W-:Y:S01]  /*89e0*/  STG.E desc[UR36][R2.64], R4 ;  /* 0x0000000402007986 */ /* 0x0001e2000c101924 */
[----:B------:R-:W-:Y:S05]  /*89f0*/  BRA `(.L_x_16437) ;  /* 0x0000000400347947 */ /* 0x000fea0003800000 */
.L_x_16444:
        /* <DEDUP_REMOVED lines=10> */
.L_x_16457:
[----:B------:R-:W0:Y:S01]  /*8aa0*/  I2F.F64 R4, R4 ;  /* 0x0000000400047312 */ /* 0x000e220000201c00 */
[----:B------:R-:W-:-:S05]  /*8ab0*/  CS2R R6, SRZ ;  /* 0x0000000000067805 */ /* 0x000fca000001ff00 */
[----:B0-----:R0:W-:Y:S01]  /*8ac0*/  STG.E.128 desc[UR36][R2.64], R4 ;  /* 0x0000000402007986 */ /* 0x0011e2000c101d24 */
[----:B------:R-:W-:Y:S05]  /*8ad0*/  BRA `(.L_x_16437) ;  /* 0x0000000000fc7947 */ /* 0x000fea0003800000 */
.L_x_16456:
[----:B------:R-:W-:-:S09]  /*8ae0*/  UISETP.NE.AND UP0, UPT, UR4, 0xf, UPT ;  /* 0x0000000f0400788c */ /* 0x000fd2000bf05270 */
[----:B------:R-:W-:Y:S05]  /*8af0*/  BRA.U !UP0, `(.L_x_16458) ;  /* 0x0000000108e87547 */ /* 0x000fea000b800000 */
[----:B------:R-:W-:-:S09]  /*8b00*/  UISETP.NE.AND UP0, UPT, UR4, 0x17, UPT ;  /* 0x000000170400788c */ /* 0x000fd2000bf05270 */
[----:B------:R-:W-:Y:S05]  /*8b10*/  BRA.U !UP0, `(.L_x_16459) ;  /* 0x0000000108907547 */ /* 0x000fea000b800000 */
[----:B------:R-:W-:-:S09]  /*8b20*/  UISETP.NE.AND UP0, UPT, UR4, 0x18, UPT ;  /* 0x000000180400788c */ /* 0x000fd2000bf05270 */
[----:B------:R-:W-:Y:S05]  /*8b30*/  BRA.U !UP0, `(.L_x_16460) ;  /* 0x0000000108447547 */ /* 0x000fea000b800000 */
.L_x_16436:
        /* <DEDUP_REMOVED lines=16> */
.L_x_16461:
[----:B------:R-:W-:Y:S05]  /*8c40*/  BRA `(.L_x_16437) ;  /* 0x0000000000a07947 */ /* 0x000fea0003800000 */
.L_x_16460:
        /* <DEDUP_REMOVED lines=13> */
.L_x_16463:
[----:B------:R-:W-:Y:S05]  /*8d20*/  BSYNC.RECONVERGENT B0 ;  /* 0x0000000000007941 */ /* 0x000fea0003800200 */
.L_x_16462:
[----:B------:R-:W-:-:S05]  /*8d30*/  LOP3.LUT R5, R0, 0x80, R5, 0xf8, !PT ;  /* 0x0000008000057812 */ /* 0x000fca00078ef805 */
[----:B------:R0:W-:Y:S01]  /*8d40*/  STG.E.U8 desc[UR36][R2.64], R5 ;  /* 0x0000000502007986 */ /* 0x0001e2000c101124 */
[----:B------:R-:W-:Y:S05]  /*8d50*/  BRA `(.L_x_16437) ;  /* 0x00000000005c7947 */ /* 0x000fea0003800000 */
.L_x_16459:
        /* <DEDUP_REMOVED lines=12> */
.L_x_16465:
[----:B------:R-:W-:Y:S02]  /*8e20*/  ISETP.GT.U32.AND P0, PT, R4, 0x7f800000, PT ;  /* 0x7f8000000400780c */ /* 0x000fe40003f04070 */
[----:B------:R-:W-:-:S04]  /*8e30*/  MOV R0, 0x7f ;  /* 0x0000007f00007802 */ /* 0x000fc80000000f00 */
[----:B------:R-:W-:-:S07]  /*8e40*/  SEL R0, R0, 0x7c, P0 ;  /* 0x0000007c00007807 */ /* 0x000fce0000000000 */
.L_x_16466:
[----:B------:R-:W-:Y:S05]  /*8e50*/  BSYNC.RECONVERGENT B0 ;  /* 0x0000000000007941 */ /* 0x000fea0003800200 */
.L_x_16464:
[----:B------:R-:W-:-:S04]  /*8e60*/  SHF.R.U32.HI R5, RZ, 0x18, R5 ;  /* 0x00000018ff057819 */ /* 0x000fc80000011605 */
[----:B------:R-:W-:-:S05]  /*8e70*/  LOP3.LUT R5, R0, 0x80, R5, 0xf8, !PT ;  /* 0x0000008000057812 */ /* 0x000fca00078ef805 */
[----:B------:R0:W-:Y:S01]  /*8e80*/  STG.E.U8 desc[UR36][R2.64], R5 ;  /* 0x0000000502007986 */ /* 0x0001e2000c101124 */
[----:B------:R-:W-:Y:S05]  /*8e90*/  BRA `(.L_x_16437) ;  /* 0x00000000000c7947 */ /* 0x000fea0003800000 */
.L_x_16458:
[----:B------:R-:W-:-:S04]  /*8ea0*/  I2FP.F32.S32 R0, R4 ;  /* 0x0000000400007245 */ /* 0x000fc80000201400 */
[----:B------:R-:W-:-:S05]  /*8eb0*/  F2FP.BF16.F32.PACK_AB R0, RZ, R0 ;  /* 0x00000000ff00723e */ /* 0x000fca00000010ff */
[----:B------:R0:W-:Y:S02]  /*8ec0*/  STG.E.U16 desc[UR36][R2.64], R0 ;  /* 0x0000000002007986 */ /* 0x0001e4000c101524 */
.L_x_16437:
[----:B------:R-:W-:-:S07]  /*8ed0*/  VIADD R17, R17, 0x80 ;  /* 0x0000008011117836 */ /* 0x000fce0000000000 */
.L_x_16397:
[----:B------:R-:W-:Y:S05]  /*8ee0*/  BSYNC.RECONVERGENT B6 ;  /* 0x0000000000067941 */ /* 0x000fea0003800200 */
.L_x_16396:
        /* <DEDUP_REMOVED lines=306> */
.L_x_16467:
        /* <DEDUP_REMOVED lines=18> */
.L_x_16471:
[----:B------:R0:W5:Y:S01]  /*a330*/  LDG.E.U8 R0, desc[UR36][R2.64] ;  /* 0x0000002402007981 */ /* 0x000162000c1e1100 */
[----:B------:R-:W-:Y:S05]  /*a340*/  BRA `(.L_x_16473) ;  /* 0x0000000c002c7947 */ /* 0x000fea0003800000 */
.L_x_16470:
        /* <DEDUP_REMOVED lines=8> */
.L_x_16475:
[----:B------:R0:W5:Y:S01]  /*a3d0*/  LDG.E R0, desc[UR36][R2.64] ;  /* 0x0000002402007981 */ /* 0x000162000c1e1900 */
[----:B------:R-:W-:Y:S05]  /*a3e0*/  BRA `(.L_x_16473) ;  /* 0x0000000c00047947 */ /* 0x000fea0003800000 */
.L_x_16474:
[----:B------:R0:W5:Y:S01]  /*a3f0*/  LDG.E.S16 R0, desc[UR36][R2.64] ;  /* 0x0000002402007981 */ /* 0x000162000c1e1700 */
[----:B------:R-:W-:Y:S05]  /*a400*/  BRA `(.L_x_16473) ;  /* 0x0000000800fc7947 */ /* 0x000fea0003800000 */
.L_x_16469:
        /* <DEDUP_REMOVED lines=9> */
.L_x_16477:
[----:B------:R-:W2:Y:S02]  /*a4a0*/  LDG.E.U16 R2, desc[UR36][R2.64] ;  /* 0x0000002402027981 */ /* 0x000ea4000c1e1500 */
[----:B--2---:R-:W-:-:S06]  /*a4b0*/  HADD2.F32 R0, -RZ, R2.H0_H0 ;  /* 0x20000002ff007230 */ /* 0x004fcc0000004100 */
[----:B------:R-:W0:Y:S01]  /*a4c0*/  F2I.FTZ.TRUNC.NTZ R0, R0 ;  /* 0x0000000000007305 */ /* 0x000e22000021f100 */
[----:B------:R-:W-:Y:S05]  /*a4d0*/  BRA `(.L_x_16473) ;  /* 0x0000000800c87947 */ /* 0x000fea0003800000 */
.L_x_16476:
        /* <DEDUP_REMOVED lines=9> */
.L_x_16479:
[----:B------:R-:W2:Y:S02]  /*a570*/  LDG.E.U16 R2, desc[UR36][R2.64] ;  /* 0x0000002402027981 */ /* 0x000ea4000c1e1500 */
[----:B--2---:R-:W-:-:S06]  /*a580*/  HADD2.F32 R0, -RZ, R2.H0_H0 ;  /* 0x20000002ff007230 */ /* 0x004fcc0000004100 */
[----:B------:R-:W0:Y:S01]  /*a590*/  F2I.FTZ.TRUNC.NTZ R0, R0 ;  /* 0x0000000000007305 */ /* 0x000e22000021f100 */
[----:B------:R-:W-:Y:S05]  /*a5a0*/  BRA `(.L_x_16473) ;  /* 0x0000000800947947 */ /* 0x000fea0003800000 */
.L_x_16478:
[----:B------:R-:W2:Y:S02]  /*a5b0*/  LDG.E.64 R2, desc[UR36][R2.64] ;  /* 0x0000002402027981 */ /* 0x000ea4000c1e1b00 */
[----:B--2---:R0:W1:Y:S01]  /*a5c0*/  F2I.F64.TRUNC R0, R2 ;  /* 0x0000000200007311 */ /* 0x004062000030d100 */
[----:B------:R-:W-:Y:S05]  /*a5d0*/  BRA `(.L_x_16473) ;  /* 0x0000000800887947 */ /* 0x000fea0003800000 */
.L_x_16468:
        /* <DEDUP_REMOVED lines=12> */
.L_x_16482:
[----:B------:R-:W2:Y:S02]  /*a6a0*/  LDG.E.64 R2, desc[UR36][R2.64] ;  /* 0x0000002402027981 */ /* 0x000ea4000c1e1b00 */
[----:B--2---:R0:W1:Y:S01]  /*a6b0*/  F2I.F64.TRUNC R0, R2 ;  /* 0x0000000200007311 */ /* 0x004062000030d100 */
[----:B------:R-:W-:Y:S05]  /*a6c0*/  BRA `(.L_x_16473) ;  /* 0x00000008004c7947 */ /* 0x000fea0003800000 */
.L_x_16481:
        /* <DEDUP_REMOVED lines=26> */
.L_x_16484:
        /* <DEDUP_REMOVED lines=13> */
.L_x_16483:
[----:B------:R-:W2:Y:S02]  /*a940*/  LDG.E.U16 R0, desc[UR36][R2.64] ;  /* 0x0000002402007981 */ /* 0x000ea4000c1e1500 */
[----:B--2---:R-:W-:-:S06]  /*a950*/  IMAD.U32 R0, R0, 0x10000, RZ ;  /* 0x0001000000007824 */ /* 0x004fcc00078e00ff */
[----:B------:R-:W0:Y:S01]  /*a960*/  F2I.FTZ.TRUNC.NTZ R0, R0 ;  /* 0x0000000000007305 */ /* 0x000e22000021f100 */
[----:B------:R-:W-:Y:S05]  /*a970*/  BRA `(.L_x_16473) ;  /* 0x0000000400a07947 */ /* 0x000fea0003800000 */
.L_x_16480:
        /* <DEDUP_REMOVED lines=10> */
.L_x_16487:
        /* <DEDUP_REMOVED lines=21> */
.L_x_16491:
[----:B------:R-:W-:Y:S05]  /*ab70*/  BSYNC.RECONVERGENT B1 ;  /* 0x0000000000017941 */ /* 0x000fea0003800200 */
.L_x_16490:
[----:B------:R-:W-:Y:S01]  /*ab80*/  IMAD.SHL.U32 R0, R0, 0x100000, RZ ;  /* 0x0010000000007824 */ /* 0x000fe200078e00ff */
[----:B------:R-:W-:-:S04]  /*ab90*/  LEA R2, R2, 0x3b800000, 0x17 ;  /* 0x3b80000002027811 */ /* 0x000fc800078eb8ff */
[----:B------:R-:W-:-:S07]  /*aba0*/  LOP3.LUT R0, R2, R0, R7, 0xfe, !PT ;  /* 0x0000000002007212 */ /* 0x000fce00078efe07 */
.L_x_16489:
[----:B------:R-:W-:Y:S05]  /*abb0*/  BSYNC.RECONVERGENT B0 ;  /* 0x0000000000007941 */ /* 0x000fea0003800200 */
.L_x_16488:
[----:B------:R-:W2:Y:S01]  /*abc0*/  F2I.FTZ.TRUNC.NTZ R0, R0 ;  /* 0x0000000000007305 */ /* 0x000ea2000021f100 */
[----:B------:R-:W-:Y:S05]  /*abd0*/  BRA `(.L_x_16473) ;  /* 0x0000000400087947 */ /* 0x000fea0003800000 */
.L_x_16486:
        /* <DEDUP_REMOVED lines=21> */
.L_x_16495:
[----:B------:R-:W-:Y:S05]  /*ad30*/  BSYNC.RECONVERGENT B1 ;  /* 0x0000000000017941 */ /* 0x000fea0003800200 */
.L_x_16494:
[----:B------:R-:W-:Y:S02]  /*ad40*/  SHF.L.U32 R0, R0, 0x15, RZ ;  /* 0x0000001500007819 */ /* 0x000fe400000006ff */
[----:B------:R-:W-:-:S04]  /*ad50*/  LEA R2, R2, 0x37800000, 0x17 ;  /* 0x3780000002027811 */ /* 0x000fc800078eb8ff */
[----:B------:R-:W-:-:S07]  /*ad60*/  LOP3.LUT R0, R2, R0, R7, 0xfe, !PT ;  /* 0x0000000002007212 */ /* 0x000fce00078efe07 */
.L_x_16493:
[----:B------:R-:W-:Y:S05]  /*ad70*/  BSYNC.RECONVERGENT B0 ;  /* 0x0000000000007941 */ /* 0x000fea0003800200 */
.L_x_16492:
[----:B------:R-:W0:Y:S01]  /*ad80*/  F2I.FTZ.TRUNC.NTZ R0, R0 ;  /* 0x0000000000007305 */ /* 0x000e22000021f100 */
[----:B------:R-:W-:Y:S05]  /*ad90*/  BRA `(.L_x_16473) ;  /* 0x0000000000987947 */ /* 0x000fea0003800000 */
.L_x_16485:
        /* <DEDUP_REMOVED lines=14> */
.L_x_16499:
[----:B------:R-:W-:Y:S05]  /*ae80*/  BSYNC.RECONVERGENT B0 ;  /* 0x0000000000007941 */ /* 0x000fea0003800200 */
.L_x_16498:
[----:B------:R-:W4:Y:S01]  /*ae90*/  F2I.FTZ.TRUNC.NTZ R0, R0 ;  /* 0x0000000000007305 */ /* 0x000f22000021f100 */
[----:B------:R-:W-:Y:S05]  /*aea0*/  BRA `(.L_x_16473) ;  /* 0x0000000000547947 */ /* 0x000fea0003800000 */
.L_x_16472:
        /* <DEDUP_REMOVED lines=16> */
.L_x_16500:
[----:B------:R-:W-:Y:S01]  /*afb0*/  IMAD.MOV.U32 R0, RZ, RZ, RZ ;  /* 0x000000ffff007224 */ /* 0x000fe200078e00ff */
[----:B------:R-:W-:Y:S06]  /*afc0*/  BRA `(.L_x_16473) ;  /* 0x00000000000c7947 */ /* 0x000fec0003800000 */
.L_x_16497:
[----:B------:R0:W5:Y:S01]  /*afd0*/  LDG.E R0, desc[UR36][R2.64] ;  /* 0x0000002402007981 */ /* 0x000162000c1e1900 */
[----:B------:R-:W-:Y:S05]  /*afe0*/  BRA `(.L_x_16473) ;  /* 0x0000000000047947 */ /* 0x000fea0003800000 */
.L_x_16496:
[----:B------:R3:W5:Y:S02]  /*aff0*/  LDG.E R0, desc[UR36][R2.64] ;  /* 0x0000002402007981 */ /* 0x000764000c1e1900 */
.L_x_16473:
[----:B01-3--:R-:W0:Y:S01]  /*b000*/  LDC R3, c[0x0][0x594] ;  /* 0x00016500ff037b82 */ /* 0x00be220000000800 */
[----:B------:R-:W-:Y:S01]  /*b010*/  UPRMT UR4, UR41, 0x9910, URZ ;  /* 0x0000991029047896 */ /* 0x000fe200080000ff */
[----:B--2-45:R-:W-:-:S03]  /*b020*/  ISETP.GT.U32.AND P0, PT, R0, 0x1f, PT ;  /* 0x0000001f0000780c */ /* 0x034fc60003f04070 */
[----:B------:R-:W-:Y:S01]  /*b030*/  UISETP.GT.AND UP0, UPT, UR4, 0x9, UPT ;  /* 0x000000090400788c */ /* 0x000fe2000bf04270 */
[----:B0-----:R-:W-:-:S04]  /*b040*/  SHF.L.U32 R0, R3, R0, RZ ;  /* 0x0000000003007219 */ /* 0x001fc800000006ff */
[----:B------:R-:W-:-:S04]  /*b050*/  SEL R2, R0, RZ, !P0 ;  /* 0x000000ff00027207 */ /* 0x000fc80004000000 */
        /* <DEDUP_REMOVED lines=11> */
.L_x_16504:
[----:B------:R-:W-:Y:S01]  /*b110*/  STG.E.U8 desc[UR36][R16.64], R2 ;  /* 0x0000000210007986 */ /* 0x000fe2000c101124 */
[----:B------:R-:W-:Y:S05]  /*b120*/  EXIT ;  /* 0x000000000000794d */ /* 0x000fea0003800000 */
.L_x_16503:
        /* <DEDUP_REMOVED lines=9> */
.L_x_16507:
[----:B------:R-:W-:Y:S01]  /*b1c0*/  STG.E desc[UR36][R16.64], R2 ;  /* 0x0000000210007986 */ /* 0x000fe2000c101924 */
[----:B------:R-:W-:Y:S05]  /*b1d0*/  EXIT ;  /* 0x000000000000794d */ /* 0x000fea0003800000 */
.L_x_16506:
[----:B------:R-:W-:Y:S01]  /*b1e0*/  STG.E.U16 desc[UR36][R16.64], R2 ;  /* 0x0000000210007986 */ /* 0x000fe2000c101524 */
[----:B------:R-:W-:Y:S05]  /*b1f0*/  EXIT ;  /* 0x000000000000794d */ /* 0x000fea0003800000 */
.L_x_16502:
        /* <DEDUP_REMOVED lines=9> */
.L_x_16509:
[----:B------:R-:W-:-:S04]  /*b290*/  I2FP.F32.S32 R0, R2 ;  /* 0x0000000200007245 */ /* 0x000fc80000201400 */
[----:B------:R-:W-:-:S05]  /*b2a0*/  F2FP.F16.F32.PACK_AB R0, RZ, R0 ;  /* 0x00000000ff00723e */ /* 0x000fca00000000ff */
[----:B------:R-:W-:Y:S01]  /*b2b0*/  STG.E.U16 desc[UR36][R16.64], R0 ;  /* 0x0000000010007986 */ /* 0x000fe2000c101524 */
[----:B------:R-:W-:Y:S05]  /*b2c0*/  EXIT ;  /* 0x000000000000794d */ /* 0x000fea0003800000 */
.L_x_16508:
        /* <DEDUP_REMOVED lines=10> */
.L_x_16511:
[----:B------:R-:W-:-:S04]  /*b370*/  I2FP.F32.S32 R2, R2 ;  /* 0x0000000200027245 */ /* 0x000fc80000201400 */
[----:B------:R-:W-:-:S04]  /*b380*/  F2FP.F16.F32.PACK_AB R3, RZ, R2 ;  /* 0x00000002ff03723e */ /* 0x000fc800000000ff */
[----:B------:R-:W-:-:S05]  /*b390*/  PRMT R3, R3, 0x5410, RZ ;  /* 0x0000541003037816 */ /* 0x000fca00000000ff */
[----:B------:R-:W-:Y:S01]  /*b3a0*/  STG.E desc[UR36][R16.64], R3 ;  /* 0x0000000310007986 */ /* 0x000fe2000c101924 */
[----:B------:R-:W-:Y:S05]  /*b3b0*/  EXIT ;  /* 0x000000000000794d */ /* 0x000fea0003800000 */
.L_x_16510:
[----:B------:R-:W0:Y:S02]  /*b3c0*/  I2F.F64 R2, R2 ;  /* 0x0000000200027312 */ /* 0x000e240000201c00 */
[----:B0-----:R-:W-:Y:S01]  /*b3d0*/  STG.E.64 desc[UR36][R16.64], R2 ;  /* 0x0000000210007986 */ /* 0x001fe2000c101b24 */
[----:B------:R-:W-:Y:S05]  /*b3e0*/  EXIT ;  /* 0x000000000000794d */ /* 0x000fea0003800000 */
.L_x_16501:
        /* <DEDUP_REMOVED lines=12> */
.L_x_16515:
        /* <DEDUP_REMOVED lines=17> */
.L_x_16518:
[----:B------:R-:W-:-:S04]  /*b5c0*/  SHF.R.U32.HI R3, RZ, 0x18, R3 ;  /* 0x00000018ff037819 */ /* 0x000fc80000011603 */
[----:B------:R-:W-:-:S04]  /*b5d0*/  LOP3.LUT R0, R0, 0x80, R3, 0xf8, !PT ;  /* 0x0000008000007812 */ /* 0x000fc800078ef803 */
[----:B------:R-:W-:-:S07]  /*b5e0*/  PRMT R8, R0, 0x7610, R8 ;  /* 0x0000761000087816 */ /* 0x000fce0000000008 */
.L_x_16517:
[----:B------:R-:W-:Y:S05]  /*b5f0*/  BSYNC.RECONVERGENT B0 ;  /* 0x0000000000007941 */ /* 0x000fea0003800200 */
.L_x_16516:
[----:B------:R-:W-:Y:S01]  /*b600*/  STG.E.U8 desc[UR36][R16.64], R8 ;  /* 0x0000000810007986 */ /* 0x000fe2000c101124 */
[----:B------:R-:W-:Y:S05]  /*b610*/  EXIT ;  /* 0x000000000000794d */ /* 0x000fea0003800000 */
.L_x_16514:
        /* <DEDUP_REMOVED lines=17> */
.L_x_16521:
[----:B------:R-:W-:-:S04]  /*b730*/  SHF.R.U32.HI R3, RZ, 0x18, R3 ;  /* 0x00000018ff037819 */ /* 0x000fc80000011603 */
[----:B------:R-:W-:-:S04]  /*b740*/  LOP3.LUT R0, R0, 0x80, R3, 0xf8, !PT ;  /* 0x0000008000007812 */ /* 0x000fc800078ef803 */
[----:B------:R-:W-:-:S07]  /*b750*/  PRMT R8, R0, 0x7610, R8 ;  /* 0x0000761000087816 */ /* 0x000fce0000000008 */
.L_x_16520:
[----:B------:R-:W-:Y:S05]  /*b760*/  BSYNC.RECONVERGENT B0 ;  /* 0x0000000000007941 */ /* 0x000fea0003800200 */
.L_x_16519:
[----:B------:R-:W-:Y:S01]  /*b770*/  STG.E.U8 desc[UR36][R16.64], R8 ;  /* 0x0000000810007986 */ /* 0x000fe2000c101124 */
[----:B------:R-:W-:Y:S05]  /*b780*/  EXIT ;  /* 0x000000000000794d */ /* 0x000fea0003800000 */
.L_x_16513:
        /* <DEDUP_REMOVED lines=22> */
.L_x_16523:
[----:B------:R-:W-:-:S05]  /*b8f0*/  SHF.R.S32.HI R3, RZ, 0x1f, R2 ;  /* 0x0000001fff037819 */ /* 0x000fca0000011402 */
[----:B------:R-:W-:Y:S01]  /*b900*/  STG.E.64 desc[UR36][R16.64], R2 ;  /* 0x0000000210007986 */ /* 0x000fe2000c101b24 */
[----:B------:R-:W-:Y:S05]  /*b910*/  EXIT ;  /* 0x000000000000794d */ /* 0x000fea0003800000 */
.L_x_16522:
[----:B------:R-:W-:Y:S01]  /*b920*/  STG.E desc[UR36][R16.64], R2 ;  /* 0x0000000210007986 */ /* 0x000fe2000c101924 */
[----:B------:R-:W-:Y:S05]  /*b930*/  EXIT ;  /* 0x000000000000794d */ /* 0x000fea0003800000 */
.L_x_16512:
        /* <DEDUP_REMOVED lines=10> */
.L_x_16525:
[----:B------:R-:W0:Y:S01]  /*b9e0*/  I2F.F64 R4, R2 ;  /* 0x0000000200047312 */ /* 0x000e220000201c00 */
[----:B------:R-:W-:-:S05]  /*b9f0*/  CS2R R6, SRZ ;  /* 0x0000000000067805 */ /* 0x000fca000001ff00 */
[----:B0-----:R-:W-:Y:S01]  /*ba00*/  STG.E.128 desc[UR36][R16.64], R4 ;  /* 0x0000000410007986 */ /* 0x001fe2000c101d24 */
[----:B------:R-:W-:Y:S05]  /*ba10*/  EXIT ;  /* 0x000000000000794d */ /* 0x000fea0003800000 */
.L_x_16524:
[----:B------:R-:W-:-:S09]  /*ba20*/  UISETP.NE.AND UP0, UPT, UR4, 0xf, UPT ;  /* 0x0000000f0400788c */ /* 0x000fd2000bf05270 */
[----:B------:R-:W-:Y:S05]  /*ba30*/  BRA.U !UP0, `(.L_x_16526) ;  /* 0x0000000108e87547 */ /* 0x000fea000b800000 */
[----:B------:R-:W-:-:S09]  /*ba40*/  UISETP.NE.AND UP0, UPT, UR4, 0x17, UPT ;  /* 0x000000170400788c */ /* 0x000fd2000bf05270 */
[----:B------:R-:W-:Y:S05]  /*ba50*/  BRA.U !UP0, `(.L_x_16527) ;  /* 0x0000000108907547 */ /* 0x000fea000b800000 */
[----:B------:R-:W-:-:S09]  /*ba60*/  UISETP.NE.AND UP0, UPT, UR4, 0x18, UPT ;  /* 0x000000180400788c */ /* 0x000fd2000bf05270 */
[----:B------:R-:W-:Y:S05]  /*ba70*/  BRA.U !UP0, `(.L_x_16528) ;  /* 0x0000000108447547 */ /* 0x000fea000b800000 */
.L_x_16505:
        /* <DEDUP_REMOVED lines=16> */
.L_x_16529:
[----:B------:R-:W-:Y:S05]  /*bb80*/  EXIT ;  /* 0x000000000000794d */ /* 0x000fea0003800000 */
.L_x_16528:
        /* <DEDUP_REMOVED lines=13> */
.L_x_16531:
[----:B------:R-:W-:Y:S05]  /*bc60*/  BSYNC.RECONVERGENT B0 ;  /* 0x0000000000007941 */ /* 0x000fea0003800200 */
.L_x_16530:
[----:B------:R-:W-:-:S05]  /*bc70*/  LOP3.LUT R3, R0, 0x80, R3, 0xf8, !PT ;  /* 0x0000008000037812 */ /* 0x000fca00078ef803 */
[----:B------:R-:W-:Y:S01]  /*bc80*/  STG.E.U8 desc[UR36][R16.64], R3 ;  /* 0x0000000310007986 */ /* 0x000fe2000c101124 */
[----:B------:R-:W-:Y:S05]  /*bc90*/  EXIT ;  /* 0x000000000000794d */ /* 0x000fea0003800000 */
.L_x_16527:
        /* <DEDUP_REMOVED lines=12> */
.L_x_16533:
[----:B------:R-:W-:Y:S01]  /*bd60*/  IMAD.MOV.U32 R0, RZ, RZ, 0x7f ;  /* 0x0000007fff007424 */ /* 0x000fe200078e00ff */
[----:B------:R-:W-:-:S04]  /*bd70*/  ISETP.GT.U32.AND P0, PT, R2, 0x7f800000, PT ;  /* 0x7f8000000200780c */ /* 0x000fc80003f04070 */
[----:B------:R-:W-:-:S09]  /*bd80*/  SEL R0, R0, 0x7c, P0 ;  /* 0x0000007c00007807 */ /* 0x000fd20000000000 */
.L_x_16534:
[----:B------:R-:W-:Y:S05]  /*bd90*/  BSYNC.RECONVERGENT B0 ;  /* 0x0000000000007941 */ /* 0x000fea0003800200 */
.L_x_16532:
[----:B------:R-:W-:-:S04]  /*bda0*/  SHF.R.U32.HI R3, RZ, 0x18, R3 ;  /* 0x00000018ff037819 */ /* 0x000fc80000011603 */
[----:B------:R-:W-:-:S05]  /*bdb0*/  LOP3.LUT R3, R0, 0x80, R3, 0xf8, !PT ;  /* 0x0000008000037812 */ /* 0x000fca00078ef803 */
[----:B------:R-:W-:Y:S01]  /*bdc0*/  STG.E.U8 desc[UR36][R16.64], R3 ;  /* 0x0000000310007986 */ /* 0x000fe2000c101124 */
[----:B------:R-:W-:Y:S05]  /*bdd0*/  EXIT ;  /* 0x000000000000794d */ /* 0x000fea0003800000 */
.L_x_16526:
[----:B------:R-:W-:-:S04]  /*bde0*/  I2FP.F32.S32 R0, R2 ;  /* 0x0000000200007245 */ /* 0x000fc80000201400 */
[----:B------:R-:W-:-:S05]  /*bdf0*/  F2FP.BF16.F32.PACK_AB R0, RZ, R0 ;  /* 0x00000000ff00723e */ /* 0x000fca00000010ff */
[----:B------:R-:W-:Y:S01]  /*be00*/  STG.E.U16 desc[UR36][R16.64], R0 ;  /* 0x0000000010007986 */ /* 0x000fe2000c101524 */
[----:B------:R-:W-:Y:S05]  /*be10*/  EXIT ;  /* 0x000000000000794d */ /* 0x000fea0003800000 */
.L_x_16535:
        /* <DEDUP_REMOVED lines=14> */
.L_x_21195:


//--------------------- .text._ZN2at6native27unrolled_elementwise_kernelINS0_13AUnaryFunctorIiiiZZZNS0_18lshift_kernel_cudaERNS_18TensorIteratorBaseEENKUlvE_clEvENKUlvE1_clEvEUliiE_EESt5arrayIPcLm2EELi4E23TrivialOffsetCalculatorILi1EjESD_NS0_6memory12LoadWithCastILi1EEENSE_13StoreWithCastILi1EEEEEviT_T0_T2_T3_T4_T5_ --------------------------
	.section	.text._ZN2at6native27unrolled_elementwise_kernelINS0_13AUnaryFunctorIiiiZZZNS0_18lshift_kernel_cudaERNS_18TensorIteratorBaseEENKUlvE_clEvENKUlvE1_clEvEUliiE_EESt5arrayIPcLm2EELi4E23TrivialOffsetCalculatorILi1EjESD_NS0_6memory12LoadWithCastILi1EEENSE_13StoreWithCastILi1EEEEEviT_T0_T2_T3_T4_T5_,"ax",@progbits
	.align	128
        .global         _ZN2at6native27unrolled_elementwise_kernelINS0_13AUnaryFunctorIiiiZZZNS0_18lshift_kernel_cudaERNS_18TensorIteratorBaseEENKUlvE_clEvENKUlvE1_clEvEUliiE_EESt5arrayIPcLm2EELi4E23TrivialOffsetCalculatorILi1EjESD_NS0_6memory12LoadWithCastILi1EEENSE_13StoreWithCastILi1EEEEEviT_T0_T2_T3_T4_T5_
        .type           _ZN2at6native27unrolled_elementwise_kernelINS0_13AUnaryFunctorIiiiZZZNS0_18lshift_kernel_cudaERNS_18TensorIteratorBaseEENKUlvE_clEvENKUlvE1_clEvEUliiE_EESt5arrayIPcLm2EELi4E23TrivialOffsetCalculatorILi1EjESD_NS0_6memory12LoadWithCastILi1EEENSE_13StoreWithCastILi1EEEEEviT_T0_T2_T3_T4_T5_,@function
        .size           _ZN2at6native27unrolled_elementwise_kernelINS0_13AUnaryFunctorIiiiZZZNS0_18lshift_kernel_cudaERNS_18TensorIteratorBaseEENKUlvE_clEvENKUlvE1_clEvEUliiE_EESt5arrayIPcLm2EELi4E23TrivialOffsetCalculatorILi1EjESD_NS0_6memory12LoadWithCastILi1EEENSE_13StoreWithCastILi1EEEEEviT_T0_T2_T3_T4_T5_,(.L_x_21196 - _ZN2at6native27unrolled_elementwise_kernelINS0_13AUnaryFunctorIiiiZZZNS0_18lshift_kernel_cudaERNS_18TensorIteratorBaseEENKUlvE_clEvENKUlvE1_clEvEUliiE_EESt5arrayIPcLm2EELi4E23TrivialOffsetCalculatorILi1EjESD_NS0_6memory12LoadWithCastILi1EEENSE_13StoreWithCastILi1EEEEEviT_T0_T2_T3_T4_T5_)
        .other          _ZN2at6native27unrolled_elementwise_kernelINS0_13AUnaryFunctorIiiiZZZNS0_18lshift_kernel_cudaERNS_18TensorIteratorBaseEENKUlvE_clEvENKUlvE1_clEvEUliiE_EESt5arrayIPcLm2EELi4E23TrivialOffsetCalculatorILi1EjESD_NS0_6memory12LoadWithCastILi1EEENSE_13StoreWithCastILi1EEEEEviT_T0_T2_T3_T4_T5_,@"STO_CUDA_ENTRY STV_DEFAULT"
_ZN2at6native27unrolled_elementwise_kernelINS0_13AUnaryFunctorIiiiZZZNS0_18lshift_kernel_cudaERNS_18TensorIteratorBaseEENKUlvE_clEvENKUlvE1_clEvEUliiE_EESt5arrayIPcLm2EELi4E23TrivialOffsetCalculatorILi1EjESD_NS0_6memory12LoadWithCastILi1EEENSE_13StoreWithCastILi1EEEEEviT_T0_T2_T3_T4_T5_:
.text._ZN2at6native27unrolled_elementwise_kernelINS0_13AUnaryFunctorIiiiZZZNS0_18lshift_kernel_cudaERNS_18TensorIteratorBaseEENKUlvE_clEvENKUlvE1_clEvEUliiE_EESt5arrayIPcLm2EELi4E23TrivialOffsetCalculatorILi1EjESD_NS0_6memory12LoadWithCastILi1EEENSE_13StoreWithCastILi1EEEEEviT_T0_T2_T3_T4_T5_:
        /* <DEDUP_REMOVED lines=31> */
.L_x_16541:
[----:B------:R3:W5:Y:S01]  /*01f0*/  LDG.E.U8 R16, desc[UR36][R4.64] ;  /* 0x0000002404107981 */ /* 0x000762000c1e1100 */
[----:B------:R-:W-:Y:S05]  /*0200*/  BRA `(.L_x_16543) ;  /* 0x0000000c00307947 */ /* 0x000fea0003800000 */
.L_x_16540:
        /* <DEDUP_REMOVED lines=8> */
.L_x_16545:
[----:B------:R1:W5:Y:S01]  /*0290*/  LDG.E R16, desc[UR36][R4.64] ;  /* 0x0000002404107981 */ /* 0x000362000c1e1900 */
[----:B------:R-:W-:Y:S05]  /*02a0*/  BRA `(.L_x_16543) ;  /* 0x0000000c00087947 */ /* 0x000fea0003800000 */
.L_x_16544:
[----:B------:R2:W5:Y:S01]  /*02b0*/  LDG.E.S16 R16, desc[UR36][R4.64] ;  /* 0x0000002404107981 */ /* 0x000562000c1e1700 */
[----:B------:R-:W-:Y:S05]  /*02c0*/  BRA `(.L_x_16543) ;  /* 0x0000000c00007947 */ /* 0x000fea0003800000 */
.L_x_16539:
        /* <DEDUP_REMOVED lines=9> */
.L_x_16547:
[----:B------:R-:W2:Y:S02]  /*0360*/  LDG.E.U16 R4, desc[UR36][R4.64] ;  /* 0x0000002404047981 */ /* 0x000ea4000c1e1500 */
[----:B--2---:R-:W-:-:S06]  /*0370*/  HADD2.F32 R16, -RZ, R4.H0_H0 ;  /* 0x20000004ff107230 */ /* 0x004fcc0000004100 */
[----:B------:R-:W0:Y:S01]  /*0380*/  F2I.FTZ.TRUNC.NTZ R16, R16 ;  /* 0x0000001000107305 */ /* 0x000e22000021f100 */
[----:B------:R-:W-:Y:S05]  /*0390*/  BRA `(.L_x_16543) ;  /* 0x0000000800cc7947 */ /* 0x000fea0003800000 */
.L_x_16546:
        /* <DEDUP_REMOVED lines=9> */
.L_x_16549:
[----:B------:R-:W2:Y:S02]  /*0430*/  LDG.E.U16 R4, desc[UR36][R4.64] ;  /* 0x0000002404047981 */ /* 0x000ea4000c1e1500 */
[----:B--2---:R-:W-:-:S06]  /*0440*/  HADD2.F32 R16, -RZ, R4.H0_H0 ;  /* 0x20000004ff107230 */ /* 0x004fcc0000004100 */
[----:B------:R-:W0:Y:S01]  /*0450*/  F2I.FTZ.TRUNC.NTZ R16, R16 ;  /* 0x0000001000107305 */ /* 0x000e22000021f100 */
[----:B------:R-:W-:Y:S05]  /*0460*/  BRA `(.L_x_16543) ;  /* 0x0000000800987947 */ /* 0x000fea0003800000 */
.L_x_16548:
[----:B------:R-:W2:Y:S02]  /*0470*/  LDG.E.64 R16, desc[UR36][R4.64] ;  /* 0x0000002404107981 */ /* 0x000ea4000c1e1b00 */
[----:B--2---:R0:W1:Y:S01]  /*0480*/  F2I.F64.TRUNC R16, R16 ;  /* 0x0000001000107311 */ /* 0x004062000030d100 */
[----:B------:R-:W-:Y:S05]  /*0490*/  BRA `(.L_x_16543) ;  /* 0x00000008008c7947 */ /* 0x000fea0003800000 */
.L_x_16538:
        /* <DEDUP_REMOVED lines=12> */
.L_x_16552:
[----:B------:R-:W2:Y:S02]  /*0560*/  LDG.E.64 R4, desc[UR36][R4.64] ;  /* 0x0000002404047981 */ /* 0x000ea4000c1e1b00 */
[----:B--2---:R0:W1:Y:S01]  /*0570*/  F2I.F64.TRUNC R16, R4 ;  /* 0x0000000400107311 */ /* 0x004062000030d100 */
[----:B------:R-:W-:Y:S05]  /*0580*/  BRA `(.L_x_16543) ;  /* 0x0000000800507947 */ /* 0x000fea0003800000 */
.L_x_16551:
        /* <DEDUP_REMOVED lines=26> */
.L_x_16554:
        /* <DEDUP_REMOVED lines=14> */
.L_x_16553:
[----:B------:R-:W2:Y:S02]  /*0810*/  LDG.E.U16 R16, desc[UR36][R4.64] ;  /* 0x0000002404107981 */ /* 0x000ea4000c1e1500 */
[----:B--2---:R-:W-:-:S06]  /*0820*/  IMAD.U32 R16, R16, 0x10000, RZ ;  /* 0x0001000010107824 */ /* 0x004fcc00078e00ff */
[----:B------:R-:W0:Y:S01]  /*0830*/  F2I.FTZ.TRUNC.NTZ R16, R16 ;  /* 0x0000001000107305 */ /* 0x000e22000021f100 */
[----:B------:R-:W-:Y:S05]  /*0840*/  BRA `(.L_x_16543) ;  /* 0x0000000400a07947 */ /* 0x000fea0003800000 */
.L_x_16550:
        /* <DEDUP_REMOVED lines=10> */
.L_x_16557:
        /* <DEDUP_REMOVED lines=21> */
.L_x_16561:
[----:B------:R-:W-:Y:S05]  /*0a40*/  BSYNC.RECONVERGENT B1 ;  /* 0x0000000000017941 */ /* 0x000fea0003800200 */
.L_x_16560:
[----:B------:R-:W-:Y:S01]  /*0a50*/  IMAD.SHL.U32 R0, R0, 0x100000, RZ ;  /* 0x0010000000007824 */ /* 0x000fe200078e00ff */
[----:B------:R-:W-:-:S04]  /*0a60*/  LEA R3, R3, 0x3b800000, 0x17 ;  /* 0x3b80000003037811 */ /* 0x000fc800078eb8ff */
[----:B------:R-:W-:-:S07]  /*0a70*/  LOP3.LUT R16, R3, R0, R7, 0xfe, !PT ;  /* 0x0000000003107212 */ /* 0x000fce00078efe07 */
.L_x_16559:
[----:B------:R-:W-:Y:S05]  /*0a80*/  BSYNC.RECONVERGENT B0 ;  /* 0x0000000000007941 */ /* 0x000fea0003800200 */
.L_x_16558:
[----:B------:R-:W0:Y:S01]  /*0a90*/  F2I.FTZ.TRUNC.NTZ R16, R16 ;  /* 0x0000001000107305 */ /* 0x000e22000021f100 */
[----:B------:R-:W-:Y:S05]  /*0aa0*/  BRA `(.L_x_16543) ;  /* 0x0000000400087947 */ /* 0x000fea0003800000 */
.L_x_16556:
        /* <DEDUP_REMOVED lines=21> */
.L_x_16565:
[----:B------:R-:W-:Y:S05]  /*0c00*/  BSYNC.RECONVERGENT B1 ;  /* 0x0000000000017941 */ /* 0x000fea0003800200 */
.L_x_16564:
[----:B------:R-:W-:Y:S01]  /*0c10*/  IMAD.SHL.U32 R0, R0, 0x200000, RZ ;  /* 0x0020000000007824 */ /* 0x000fe200078e00ff */
[----:B------:R-:W-:-:S04]  /*0c20*/  LEA R3, R3, 0x37800000, 0x17 ;  /* 0x3780000003037811 */ /* 0x000fc800078eb8ff */
[----:B------:R-:W-:-:S07]  /*0c30*/  LOP3.LUT R16, R3, R0, R7, 0xfe, !PT ;  /* 0x0000000003107212 */ /* 0x000fce00078efe07 */
.L_x_16563:
[----:B------:R-:W-:Y:S05]  /*0c40*/  BSYNC.RECONVERGENT B0 ;  /* 0x0000000000007941 */ /* 0x000fea0003800200 */
.L_x_16562:
[----:B------:R-:W0:Y:S01]  /*0c50*/  F2I.FTZ.TRUNC.NTZ R16, R16 ;  /* 0x0000001000107305 */ /* 0x000e22000021f100 */
[----:B------:R-:W-:Y:S05]  /*0c60*/  BRA `(.L_x_16543) ;  /* 0x0000000000987947 */ /* 0x000fea0003800000 */
.L_x_16555:
[----:B------:R-:W-:-:S09]  /*0c70*/  UISETP.NE.AND UP0, UPT, UR4, 0x1c, UPT ;  /* 0x0000001c0400788c */ /* 0x000fd2000bf05270 */
[----:B------:R-:W-:Y:S05]  /*0c80*/  BRA.U !UP0, `(.L_x_16566) ;  /* 0x00000001088c7547 */ /* 0x000fea000b800000 */
[----:B------:R-:W-:-:S09]  /*0c90*/  UISETP.NE.AND UP0, UPT, UR4, 0x1d, UPT ;  /* 0x0000001d0400788c */ /* 0x000fd2000bf05270 */
[----:B------:R-:W-:Y:S05]  /*0ca0*/  BRA.U !UP0, `(.L_x_16567) ;  /* 0x00000001087c7547 */ /* 0x000fea000b800000 */
[----:B------:R-:W-:-:S09]  /*0cb0*/  UISETP.NE.AND UP0, UPT, UR4, 0x2c, UPT ;  /* 0x0000002c0400788c */ /* 0x000fd2000bf05270 */
[----:B------:R-:W-:Y:S05]  /*0cc0*/  BRA.U !UP0, `(.L_x_16568) ;  /* 0x0000000108487547 */ /* 0x000fea000b800000 */
.L_x_16542:
        /* <DEDUP_REMOVED lines=16> */
.L_x_16569:
[----:B------:R-:W-:Y:S01]  /*0dd0*/  IMAD.MOV.U32 R16, RZ, RZ, RZ ;  /* 0x000000ffff107224 */ /* 0x000fe200078e00ff */
[----:B------:R-:W-:Y:S06]  /*0de0*/  BRA `(.L_x_16543) ;  /* 0x0000000000387947 */ /* 0x000fec0003800000 */
.L_x_16568:
        /* <DEDUP_REMOVED lines=8> */
.L_x_16571:
[----:B------:R-:W-:Y:S05]  /*0e70*/  BSYNC.RECONVERGENT B0 ;  /* 0x0000000000007941 */ /* 0x000fea0003800200 */
.L_x_16570:
[----:B------:R-:W0:Y:S01]  /*0e80*/  F2I.FTZ.TRUNC.NTZ R16, R16 ;  /* 0x0000001000107305 */ /* 0x000e22000021f100 */
[----:B------:R-:W-:Y:S05]  /*0e90*/  BRA `(.L_x_16543) ;  /* 0x00000000000c7947 */ /* 0x000fea0003800000 */
.L_x_16567:
[----:B------:R0:W5:Y:S01]  /*0ea0*/  LDG.E R16, desc[UR36][R4.64] ;  /* 0x0000002404107981 */ /* 0x000162000c1e1900 */
[----:B------:R-:W-:Y:S05]  /*0eb0*/  BRA `(.L_x_16543) ;  /* 0x0000000000047947 */ /* 0x000fea0003800000 */
.L_x_16566:
[----:B------:R0:W5:Y:S02]  /*0ec0*/  LDG.E R16, desc[UR36][R4.64] ;  /* 0x0000002404107981 */ /* 0x000164000c1e1900 */
.L_x_16543:
[----:B------:R-:W-:-:S07]  /*0ed0*/  VIADD R26, R2, 0x80 ;  /* 0x00000080021a7836 */ /* 0x000fce0000000000 */
.L_x_16537:
[----:B------:R-:W-:Y:S05]  /*0ee0*/  BSYNC.RECONVERGENT B6 ;  /* 0x0000000000067941 */ /* 0x000fea0003800200 */
.L_x_16536:
        /* <DEDUP_REMOVED lines=23> */
.L_x_16577:
[----:B------:R0:W5:Y:S01]  /*1060*/  LDG.E.U8 R18, desc[UR36][R4.64] ;  /* 0x0000002404127981 */ /* 0x000162000c1e1100 */
[----:B------:R-:W-:Y:S05]  /*1070*/  BRA `(.L_x_16579) ;  /* 0x0000000c00307947 */ /* 0x000fea0003800000 */
.L_x_16576:
        /* <DEDUP_REMOVED lines=8> */
.L_x_16581:
[----:B------:R0:W5:Y:S01]  /*1100*/  LDG.E R18, desc[UR36][R4.64] ;  /* 0x0000002404127981 */ /* 0x000162000c1e1900 */
[----:B------:R-:W-:Y:S05]  /*1110*/  BRA `(.L_x_16579) ;  /* 0x0000000c00087947 */ /* 0x000fea0003800000 */
.L_x_16580:
[----:B------:R0:W5:Y:S01]  /*1120*/  LDG.E.S16 R18, desc[UR36][R4.64] ;  /* 0x0000002404127981 */ /* 0x000162000c1e1700 */
[----:B------:R-:W-:Y:S05]  /*1130*/  BRA `(.L_x_16579) ;  /* 0x0000000c00007947 */ /* 0x000fea0003800000 */
.L_x_16575:
        /* <DEDUP_REMOVED lines=9> */
.L_x_16583:
[----:B------:R-:W2:Y:S02]  /*11d0*/  LDG.E.U16 R4, desc[UR36][R4.64] ;  /* 0x0000002404047981 */ /* 0x000ea4000c1e1500 */
[----:B--2---:R-:W-:-:S06]  /*11e0*/  HADD2.F32 R18, -RZ, R4.H0_H0 ;  /* 0x20000004ff127230 */ /* 0x004fcc0000004100 */
[----:B------:R-:W0:Y:S01]  /*11f0*/  F2I.FTZ.TRUNC.NTZ R18, R18 ;  /* 0x0000001200127305 */ /* 0x000e22000021f100 */
[----:B------:R-:W-:Y:S05]  /*1200*/  BRA `(.L_x_16579) ;  /* 0x0000000800cc7947 */ /* 0x000fea0003800000 */
.L_x_16582:
        /* <DEDUP_REMOVED lines=9> */
.L_x_16585:
[----:B------:R-:W2:Y:S02]  /*12a0*/  LDG.E.U16 R4, desc[UR36][R4.64] ;  /* 0x0000002404047981 */ /* 0x000ea4000c1e1500 */
[----:B--2---:R-:W-:-:S06]  /*12b0*/  HADD2.F32 R18, -RZ, R4.H0_H0 ;  /* 0x20000004ff127230 */ /* 0x004fcc0000004100 */
[----:B------:R-:W0:Y:S01]  /*12c0*/  F2I.FTZ.TRUNC.NTZ R18, R18 ;  /* 0x0000001200127305 */ /* 0x000e22000021f100 */
[----:B------:R-:W-:Y:S05]  /*12d0*/  BRA `(.L_x_16579) ;  /* 0x0000000800987947 */ /* 0x000fea0003800000 */
.L_x_16584:
[----:B------:R-:W2:Y:S02]  /*12e0*/  LDG.E.64 R4, desc[UR36][R4.64] ;  /* 0x0000002404047981 */ /* 0x000ea4000c1e1b00 */
[----:B--2---:R0:W1:Y:S01]  /*12f0*/  F2I.F64.TRUNC R18, R4 ;  /* 0x0000000400127311 */ /* 0x004062000030d100 */
[----:B------:R-:W-:Y:S05]  /*1300*/  BRA `(.L_x_16579) ;  /* 0x00000008008c7947 */ /* 0x000fea0003800000 */
.L_x_16574:
        /* <DEDUP_REMOVED lines=12> */
.L_x_16588:
[----:B------:R-:W2:Y:S02]  /*13d0*/  LDG.E.64 R4, desc[UR36][R4.64] ;  /* 0x0000002404047981 */ /* 0x000ea4000c1e1b00 */
[----:B--2---:R0:W1:Y:S01]  /*13e0*/  F2I.F64.TRUNC R18, R4 ;  /* 0x0000000400127311 */ /* 0x004062000030d100 */
[----:B------:R-:W-:Y:S05]  /*13f0*/  BRA `(.L_x_16579) ;  /* 0x0000000800507947 */ /* 0x000fea0003800000 */
.L_x_16587:
        /* <DEDUP_REMOVED lines=26> */
.L_x_16590:
        /* <DEDUP_REMOVED lines=14> */
.L_x_16589:
[----:B------:R-:W2:Y:S02]  /*1680*/  LDG.E.U16 R18, desc[UR36][R4.64] ;  /* 0x0000002404127981 */ /* 0x000ea4000c1e1500 */
[----:B--2---:R-:W-:-:S06]  /*1690*/  IMAD.U32 R18, R18, 0x10000, RZ ;  /* 0x0001000012127824 */ /* 0x004fcc00078e00ff */
[----:B------:R-:W4:Y:S01]  /*16a0*/  F2I.FTZ.TRUNC.NTZ R18, R18 ;  /* 0x0000001200127305 */ /* 0x000f22000021f100 */
[----:B------:R-:W-:Y:S05]  /*16b0*/  BRA `(.L_x_16579) ;  /* 0x0000000400a07947 */ /* 0x000fea0003800000 */
.L_x_16586:
        /* <DEDUP_REMOVED lines=10> */
.L_x_16593:
        /* <DEDUP_REMOVED lines=21> */
.L_x_16597:
[----:B------:R-:W-:Y:S05]  /*18b0*/  BSYNC.RECONVERGENT B1 ;  /* 0x0000000000017941 */ /* 0x000fea0003800200 */
.L_x_16596:
[----:B------:R-:W-:Y:S01]  /*18c0*/  IMAD.SHL.U32 R0, R0, 0x100000, RZ ;  /* 0x0010000000007824 */ /* 0x000fe200078e00ff */
[----:B------:R-:W-:-:S04]  /*18d0*/  LEA R3, R3, 0x3b800000, 0x17 ;  /* 0x3b80000003037811 */ /* 0x000fc800078eb8ff */
[----:B------:R-:W-:-:S07]  /*18e0*/  LOP3.LUT R18, R3, R0, R7, 0xfe, !PT ;  /* 0x0000000003127212 */ /* 0x000fce00078efe07 */
.L_x_16595:
[----:B------:R-:W-:Y:S05]  /*18f0*/  BSYNC.RECONVERGENT B0 ;  /* 0x0000000000007941 */ /* 0x000fea0003800200 */
.L_x_16594:
[----:B------:R-:W0:Y:S01]  /*1900*/  F2I.FTZ.TRUNC.NTZ R18, R18 ;  /* 0x0000001200127305 */ /* 0x000e22000021f100 */
[----:B------:R-:W-:Y:S05]  /*1910*/  BRA `(.L_x_16579) ;  /* 0x0000000400087947 */ /* 0x000fea0003800000 */
.L_x_16592:
        /* <DEDUP_REMOVED lines=21> */
.L_x_16601:
[----:B------:R-:W-:Y:S05]  /*1a70*/  BSYNC.RECONVERGENT B1 ;  /* 0x0000000000017941 */ /* 0x000fea0003800200 */
.L_x_16600:
[----:B------:R-:W-:Y:S01]  /*1a80*/  IMAD.SHL.U32 R0, R0, 0x200000, RZ ;  /* 0x0020000000007824 */ /* 0x000fe200078e00ff */
[----:B------:R-:W-:-:S04]  /*1a90*/  LEA R3, R3, 0x37800000, 0x17 ;  /* 0x3780000003037811 */ /* 0x000fc800078eb8ff */
[----:B------:R-:W-:-:S07]  /*1aa0*/  LOP3.LUT R18, R3, R0, R7, 0xfe, !PT ;  /* 0x0000000003127212 */ /* 0x000fce00078efe07 */
.L_x_16599:
[----:B------:R-:W-:Y:S05]  /*1ab0*/  BSYNC.RECONVERGENT B0 ;  /* 0x0000000000007941 */ /* 0x000fea0003800200 */
.L_x_16598:
[----:B------:R-:W0:Y:S01]  /*1ac0*/  F2I.FTZ.TRUNC.NTZ R18, R18 ;  /* 0x0000001200127305 */ /* 0x000e22000021f100 */
[----:B------:R-:W-:Y:S05]  /*1ad0*/  BRA `(.L_x_16579) ;  /* 0x0000000000987947 */ /* 0x000fea0003800000 */
.L_x_16591:
        /* <DEDUP_REMOVED lines=14> */
.L_x_16605:
[----:B------:R-:W-:Y:S05]  /*1bc0*/  BSYNC.RECONVERGENT B0 ;  /* 0x0000000000007941 */ /* 0x000fea0003800200 */
.L_x_16604:
[----:B------:R-:W0:Y:S01]  /*1bd0*/  F2I.FTZ.TRUNC.NTZ R18, R18 ;  /* 0x0000001200127305 */ /* 0x000e22000021f100 */
[----:B------:R-:W-:Y:S05]  /*1be0*/  BRA `(.L_x_16579) ;  /* 0x0000000000547947 */ /* 0x000fea0003800000 */
.L_x_16578:
        /* <DEDUP_REMOVED lines=16> */
.L_x_16606:
[----:B------:R-:W-:Y:S01]  /*1cf0*/  IMAD.MOV.U32 R18, RZ, RZ, RZ ;  /* 0x000000ffff127224 */ /* 0x000fe200078e00ff */
[----:B------:R-:W-:Y:S06]  /*1d00*/  BRA `(.L_x_16579) ;  /* 0x00000000000c7947 */ /* 0x000fec0003800000 */
.L_x_16603:
[----:B------:R0:W5:Y:S01]  /*1d10*/  LDG.E R18, desc[UR36][R4.64] ;  /* 0x0000002404127981 */ /* 0x000162000c1e1900 */
[----:B------:R-:W-:Y:S05]  /*1d20*/  BRA `(.L_x_16579) ;  /* 0x0000000000047947 */ /* 0x000fea0003800000 */
.L_x_16602:
[----:B------:R0:W5:Y:S02]  /*1d30*/  LDG.E R18, desc[UR36][R4.64] ;  /* 0x0000002404127981 */ /* 0x000164000c1e1900 */
.L_x_16579:
[----:B------:R-:W-:-:S07]  /*1d40*/  VIADD R26, R26, 0x80 ;  /* 0x000000801a1a7836 */ /* 0x000fce0000000000 */
.L_x_16573:
[----:B------:R-:W-:Y:S05]  /*1d50*/  BSYNC.RECONVERGENT B6 ;  /* 0x0000000000067941 */ /* 0x000fea0003800200 */
.L_x_16572:
        /* <DEDUP_REMOVED lines=23> */
.L_x_16612:
[----:B------:R0:W5:Y:S01]  /*1ed0*/  LDG.E.U8 R22, desc[UR36][R4.64] ;  /* 0x0000002404167981 */ /* 0x000162000c1e1100 */
[----:B------:R-:W-:Y:S05]  /*1ee0*/  BRA `(.L_x_16614) ;  /* 0x0000000c00307947 */ /* 0x000fea0003800000 */
.L_x_16611:
        /* <DEDUP_REMOVED lines=8> */
.L_x_16616:
[----:B------:R0:W5:Y:S01]  /*1f70*/  LDG.E R22, desc[UR36][R4.64] ;  /* 0x0000002404167981 */ /* 0x000162000c1e1900 */
[----:B------:R-:W-:Y:S05]  /*1f80*/  BRA `(.L_x_16614) ;  /* 0x0000000c00087947 */ /* 0x000fea0003800000 */
.L_x_16615:
[----:B------:R0:W5:Y:S01]  /*1f90*/  LDG.E.S16 R22, desc[UR36][R4.64] ;  /* 0x0000002404167981 */ /* 0x000162000c1e1700 */
[----:B------:R-:W-:Y:S05]  /*1fa0*/  BRA `(.L_x_16614) ;  /* 0x0000000c00007947 */ /* 0x000fea0003800000 */
.L_x_16610:
        /* <DEDUP_REMOVED lines=9> */
.L_x_16618:
[----:B------:R-:W2:Y:S02]  /*2040*/  LDG.E.U16 R4, desc[UR36][R4.64] ;  /* 0x0000002404047981 */ /* 0x000ea4000c1e1500 */
[----:B--2---:R-:W-:-:S06]  /*2050*/  HADD2.F32 R22, -RZ, R4.H0_H0 ;  /* 0x20000004ff167230 */ /* 0x004fcc0000004100 */
[----:B------:R-:W0:Y:S01]  /*2060*/  F2I.FTZ.TRUNC.NTZ R22, R22 ;  /* 0x0000001600167305 */ /* 0x000e22000021f100 */
[----:B------:R-:W-:Y:S05]  /*2070*/  BRA `(.L_x_16614) ;  /* 0x0000000800cc7947 */ /* 0x000fea0003800000 */
.L_x_16617:
        /* <DEDUP_REMOVED lines=9> */
.L_x_16620:
[----:B------:R-:W2:Y:S02]  /*2110*/  LDG.E.U16 R4, desc[UR36][R4.64] ;  /* 0x0000002404047981 */ /* 0x000ea4000c1e1500 */
[----:B--2---:R-:W-:-:S06]  /*2120*/  HADD2.F32 R22, -RZ, R4.H0_H0 ;  /* 0x20000004ff167230 */ /* 0x004fcc0000004100 */
[----:B------:R-:W0:Y:S01]  /*2130*/  F2I.FTZ.TRUNC.NTZ R22, R22 ;  /* 0x0000001600167305 */ /* 0x000e22000021f100 */
[----:B------:R-:W-:Y:S05]  /*2140*/  BRA `(.L_x_16614) ;  /* 0x0000000800987947 */ /* 0x000fea0003800000 */
.L_x_16619:
[----:B------:R-:W2:Y:S02]  /*2150*/  LDG.E.64 R4, desc[UR36][R4.64] ;  /* 0x0000002404047981 */ /* 0x000ea4000c1e1b00 */
[----:B--2---:R0:W1:Y:S01]  /*2160*/  F2I.F64.TRUNC R22, R4 ;  /* 0x0000000400167311 */ /* 0x004062000030d100 */
[----:B------:R-:W-:Y:S05]  /*2170*/  BRA `(.L_x_16614) ;  /* 0x00000008008c7947 */ /* 0x000fea0003800000 */
.L_x_16609:
        /* <DEDUP_REMOVED lines=12> */
.L_x_16623:
[----:B------:R-:W2:Y:S02]  /*2240*/  LDG.E.64 R4, desc[UR36][R4.64] ;  /* 0x0000002404047981 */ /* 0x000ea4000c1e1b00 */
[----:B--2---:R0:W1:Y:S01]  /*2250*/  F2I.F64.TRUNC R22, R4 ;  /* 0x0000000400167311 */ /* 0x004062000030d100 */
[----:B------:R-:W-:Y:S05]  /*2260*/  BRA `(.L_x_16614) ;  /* 0x0000000800507947 */ /* 0x000fea0003800000 */
.L_x_16622:
        /* <DEDUP_REMOVED lines=26> */
.L_x_16625:
        /* <DEDUP_REMOVED lines=14> */
.L_x_16624:
[----:B------:R-:W2:Y:S02]  /*24f0*/  LDG.E.U16 R22, desc[UR36][R4.64] ;  /* 0x0000002404167981 */ /* 0x000ea4000c1e1500 */
[----:B--2---:R-:W-:-:S06]  /*2500*/  IMAD.U32 R22, R22, 0x10000, RZ ;  /* 0x0001000016167824 */ /* 0x004fcc00078e00ff */
[----:B------:R-:W0:Y:S01]  /*2510*/  F2I.FTZ.TRUNC.NTZ R22, R22 ;  /* 0x0000001600167305 */ /* 0x000e22000021f100 */
[----:B------:R-:W-:Y:S05]  /*2520*/  BRA `(.L_x_16614) ;  /* 0x0000000400a07947 */ /* 0x000fea0003800000 */
.L_x_16621:
        /* <DEDUP_REMOVED lines=10> */
.L_x_16628:
        /* <DEDUP_REMOVED lines=21> */
.L_x_16632:
[----:B------:R-:W-:Y:S05]  /*2720*/  BSYNC.RECONVERGENT B1 ;  /* 0x0000000000017941 */ /* 0x000fea0003800200 */
.L_x_16631:
[----:B------:R-:W-:Y:S01]  /*2730*/  IMAD.SHL.U32 R0, R0, 0x100000, RZ ;  /* 0x0010000000007824 */ /* 0x000fe200078e00ff */
[----:B------:R-:W-:-:S04]  /*2740*/  LEA R3, R3, 0x3b800000, 0x17 ;  /* 0x3b80000003037811 */ /* 0x000fc800078eb8ff */
[----:B------:R-:W-:-:S07]  /*2750*/  LOP3.LUT R22, R3, R0, R7, 0xfe, !PT ;  /* 0x0000000003167212 */ /* 0x000fce00078efe07 */
.L_x_16630:
[----:B------:R-:W-:Y:S05]  /*2760*/  BSYNC.RECONVERGENT B0 ;  /* 0x0000000000007941 */ /* 0x000fea0003800200 */
.L_x_16629:
[----:B------:R-:W1:Y:S01]  /*2770*/  F2I.FTZ.TRUNC.NTZ R22, R22 ;  /* 0x0000001600167305 */ /* 0x000e62000021f100 */
[----:B------:R-:W-:Y:S05]  /*2780*/  BRA `(.L_x_16614) ;  /* 0x0000000400087947 */ /* 0x000fea0003800000 */
.L_x_16627:
        /* <DEDUP_REMOVED lines=21> */
.L_x_16636:
[----:B------:R-:W-:Y:S05]  /*28e0*/  BSYNC.RECONVERGENT B1 ;  /* 0x0000000000017941 */ /* 0x000fea0003800200 */
.L_x_16635:
[----:B------:R-:W-:Y:S01]  /*28f0*/  IMAD.SHL.U32 R0, R0, 0x200000, RZ ;  /* 0x0020000000007824 */ /* 0x000fe200078e00ff */
[----:B------:R-:W-:-:S04]  /*2900*/  LEA R3, R3, 0x37800000, 0x17 ;  /* 0x3780000003037811 */ /* 0x000fc800078eb8ff */
[----:B------:R-:W-:-:S07]  /*2910*/  LOP3.LUT R22, R3, R0, R7, 0xfe, !PT ;  /* 0x0000000003167212 */ /* 0x000fce00078efe07 */
.L_x_16634:
[----:B------:R-:W-:Y:S05]  /*2920*/  BSYNC.RECONVERGENT B0 ;  /* 0x0000000000007941 */ /* 0x000fea0003800200 */
.L_x_16633:
[----:B------:R-:W2:Y:S01]  /*2930*/  F2I.FTZ.TRUNC.NTZ R22, R22 ;  /* 0x0000001600167305 */ /* 0x000ea2000021f100 */
[----:B------:R-:W-:Y:S05]  /*2940*/  BRA `(.L_x_16614) ;  /* 0x0000000000987947 */ /* 0x000fea0003800000 */
.L_x_16626:
        /* <DEDUP_REMOVED lines=14> */
.L_x_16640:
[----:B------:R-:W-:Y:S05]  /*2a30*/  BSYNC.RECONVERGENT B0 ;  /* 0x0000000000007941 */ /* 0x000fea0003800200 */
.L_x_16639:
[----:B------:R-:W4:Y:S01]  /*2a40*/  F2I.FTZ.TRUNC.NTZ R22, R22 ;  /* 0x0000001600167305 */ /* 0x000f22000021f100 */
[----:B------:R-:W-:Y:S05]  /*2a50*/  BRA `(.L_x_16614) ;  /* 0x0000000000547947 */ /* 0x000fea0003800000 */
.L_x_16613:
        /* <DEDUP_REMOVED lines=16> */
.L_x_16641:
[----:B------:R-:W-:Y:S01]  /*2b60*/  IMAD.MOV.U32 R22, RZ, RZ, RZ ;  /* 0x000000ffff167224 */ /* 0x000fe200078e00ff */
[----:B------:R-:W-:Y:S06]  /*2b70*/  BRA `(.L_x_16614) ;  /* 0x00000000000c7947 */ /* 0x000fec0003800000 */
.L_x_16638:
[----:B------:R0:W5:Y:S01]  /*2b80*/  LDG.E R22, desc[UR36][R4.64] ;  /* 0x0000002404167981 */ /* 0x000162000c1e1900 */
[----:B------:R-:W-:Y:S05]  /*2b90*/  BRA `(.L_x_16614) ;  /* 0x0000000000047947 */ /* 0x000fea0003800000 */
.L_x_16637:
[----:B------:R3:W5:Y:S02]  /*2ba0*/  LDG.E R22, desc[UR36][R4.64] ;  /* 0x0000002404167981 */ /* 0x000764000c1e1900 */
.L_x_16614:
[----:B------:R-:W-:-:S07]  /*2bb0*/  VIADD R26, R26, 0x80 ;  /* 0x000000801a1a7836 */ /* 0x000fce0000000000 */
.L_x_16608:
[----:B------:R-:W-:Y:S05]  /*2bc0*/  BSYNC.RECONVERGENT B6 ;  /* 0x0000000000067941 */ /* 0x000fea0003800200 */
.L_x_16607:
        /* <DEDUP_REMOVED lines=23> */
.L_x_16647:
[----:B------:R0:W5:Y:S01]  /*2d40*/  LDG.E.U8 R24, desc[UR36][R4.64] ;  /* 0x0000002404187981 */ /* 0x000162000c1e1100 */
[----:B------:R-:W-:Y:S05]  /*2d50*/  BRA `(.L_x_16643) ;  /* 0x0000000c002c7947 */ /* 0x000fea0003800000 */
.L_x_16646:
        /* <DEDUP_REMOVED lines=8> */
.L_x_16650:
[----:B------:R0:W5:Y:S01]  /*2de0*/  LDG.E R24, desc[UR36][R4.64] ;  /* 0x0000002404187981 */ /* 0x000162000c1e1900 */
[----:B------:R-:W-:Y:S05]  /*2df0*/  BRA `(.L_x_16643) ;  /* 0x0000000c00047947 */ /* 0x000fea0003800000 */
.L_x_16649:
[----:B------:R0:W5:Y:S01]  /*2e00*/  LDG.E.S16 R24, desc[UR36][R4.64] ;  /* 0x0000002404187981 */ /* 0x000162000c1e1700 */
[----:B------:R-:W-:Y:S05]  /*2e10*/  BRA `(.L_x_16643) ;  /* 0x0000000800fc7947 */ /* 0x000fea0003800000 */
.L_x_16645:
        /* <DEDUP_REMOVED lines=9> */
.L_x_16652:
[----:B------:R-:W2:Y:S02]  /*2eb0*/  LDG.E.U16 R4, desc[UR36][R4.64] ;  /* 0x0000002404047981 */ /* 0x000ea4000c1e1500 */
[----:B--2---:R-:W-:-:S06]  /*2ec0*/  HADD2.F32 R24, -RZ, R4.H0_H0 ;  /* 0x20000004ff187230 */ /* 0x004fcc0000004100 */
[----:B------:R-:W0:Y:S01]  /*2ed0*/  F2I.FTZ.TRUNC.NTZ R24, R24 ;  /* 0x0000001800187305 */ /* 0x000e22000021f100 */
[----:B------:R-:W-:Y:S05]  /*2ee0*/  BRA `(.L_x_16643) ;  /* 0x0000000800c87947 */ /* 0x000fea0003800000 */
.L_x_16651:
        /* <DEDUP_REMOVED lines=9> */
.L_x_16654:
[----:B------:R-:W2:Y:S02]  /*2f80*/  LDG.E.U16 R4, desc[UR36][R4.64] ;  /* 0x0000002404047981 */ /* 0x000ea4000c1e1500 */
[----:B--2---:R-:W-:-:S06]  /*2f90*/  HADD2.F32 R24, -RZ, R4.H0_H0 ;  /* 0x20000004ff187230 */ /* 0x004fcc0000004100 */
[----:B------:R-:W0:Y:S01]  /*2fa0*/  F2I.FTZ.TRUNC.NTZ R24, R24 ;  /* 0x0000001800187305 */ /* 0x000e22000021f100 */
[----:B------:R-:W-:Y:S05]  /*2fb0*/  BRA `(.L_x_16643) ;  /* 0x0000000800947947 */ /* 0x000fea0003800000 */
.L_x_16653:
[----:B------:R-:W2:Y:S02]  /*2fc0*/  LDG.E.64 R24, desc[UR36][R4.64] ;  /* 0x0000002404187981 */ /* 0x000ea4000c1e1b00 */
[----:B--2---:R0:W1:Y:S01]  /*2fd0*/  F2I.F64.TRUNC R24, R24 ;  /* 0x0000001800187311 */ /* 0x004062000030d100 */
[----:B------:R-:W-:Y:S05]  /*2fe0*/  BRA `(.L_x_16643) ;  /* 0x0000000800887947 */ /* 0x000fea0003800000 */
.L_x_16644:
        /* <DEDUP_REMOVED lines=12> */
.L_x_16657:
[----:B------:R-:W2:Y:S02]  /*30b0*/  LDG.E.64 R4, desc[UR36][R4.64] ;  /* 0x0000002404047981 */ /* 0x000ea4000c1e1b00 */
[----:B--2---:R0:W1:Y:S01]  /*30c0*/  F2I.F64.TRUNC R24, R4 ;  /* 0x0000000400187311 */ /* 0x004062000030d100 */
[----:B------:R-:W-:Y:S05]  /*30d0*/  BRA `(.L_x_16643) ;  /* 0x00000008004c7947 */ /* 0x000fea0003800000 */
.L_x_16656:
        /* <DEDUP_REMOVED lines=26> */
.L_x_16659:
        /* <DEDUP_REMOVED lines=14> */
.L_x_16658:
[----:B------:R-:W2:Y:S02]  /*3360*/  LDG.E.U16 R24, desc[UR36][R4.64] ;  /* 0x0000002404187981 */ /* 0x000ea4000c1e1500 */
[----:B--2---:R-:W-:-:S06]  /*3370*/  IMAD.U32 R24, R24, 0x10000, RZ ;  /* 0x0001000018187824 */ /* 0x004fcc00078e00ff */
[----:B------:R-:W0:Y:S01]  /*3380*/  F2I.FTZ.TRUNC.NTZ R24, R24 ;  /* 0x0000001800187305 */ /* 0x000e22000021f100 */
[----:B------:R-:W-:Y:S05]  /*3390*/  BRA `(.L_x_16643) ;  /* 0x00000004009c7947 */ /* 0x000fea0003800000 */
.L_x_16655:
        /* <DEDUP_REMOVED lines=10> */
.L_x_16662:
        /* <DEDUP_REMOVED lines=21> */
.L_x_16666:
[----:B------:R-:W-:Y:S05]  /*3590*/  BSYNC.RECONVERGENT B1 ;  /* 0x0000000000017941 */ /* 0x000fea0003800200 */
.L_x_16665:
[----:B------:R-:W-:Y:S01]  /*35a0*/  IMAD.SHL.U32 R0, R0, 0x100000, RZ ;  /* 0x0010000000007824 */ /* 0x000fe200078e00ff */
[----:B------:R-:W-:-:S04]  /*35b0*/  LEA R3, R3, 0x3b800000, 0x17 ;  /* 0x3b80000003037811 */ /* 0x000fc800078eb8ff */
[----:B------:R-:W-:-:S07]  /*35c0*/  LOP3.LUT R24, R3, R0, R7, 0xfe, !PT ;  /* 0x0000000003187212 */ /* 0x000fce00078efe07 */
.L_x_16664:
[----:B------:R-:W-:Y:S05]  /*35d0*/  BSYNC.RECONVERGENT B0 ;  /* 0x0000000000007941 */ /* 0x000fea0003800200 */
.L_x_16663:
[----:B------:R-:W0:Y:S01]  /*35e0*/  F2I.FTZ.TRUNC.NTZ R24, R24 ;  /* 0x0000001800187305 */ /* 0x000e22000021f100 */
[----:B------:R-:W-:Y:S05]  /*35f0*/  BRA `(.L_x_16643) ;  /* 0x0000000400047947 */ /* 0x000fea0003800000 */
.L_x_16661:
        /* <DEDUP_REMOVED lines=21> */
.L_x_16670:
[----:B------:R-:W-:Y:S05]  /*3750*/  BSYNC.RECONVERGENT B1 ;  /* 0x0000000000017941 */ /* 0x000fea0003800200 */
.L_x_16669:
[----:B------:R-:W-:Y:S01]  /*3760*/  IMAD.SHL.U32 R0, R0, 0x200000, RZ ;  /* 0x0020000000007824 */ /* 0x000fe200078e00ff */
[----:B------:R-:W-:-:S04]  /*3770*/  LEA R3, R3, 0x37800000, 0x17 ;  /* 0x3780000003037811 */ /* 0x000fc800078eb8ff */
[----:B------:R-:W-:-:S07]  /*3780*/  LOP3.LUT R24, R3, R0, R7, 0xfe, !PT ;  /* 0x0000000003187212 */ /* 0x000fce00078efe07 */
.L_x_16668:
[----:B------:R-:W-:Y:S05]  /*3790*/  BSYNC.RECONVERGENT B0 ;  /* 0x0000000000007941 */ /* 0x000fea0003800200 */
.L_x_16667:
[----:B------:R-:W0:Y:S01]  /*37a0*/  F2I.FTZ.TRUNC.NTZ R24, R24 ;  /* 0x0000001800187305 */ /* 0x000e22000021f100 */
[----:B------:R-:W-:Y:S05]  /*37b0*/  BRA `(.L_x_16643) ;  /* 0x0000000000947947 */ /* 0x000fea0003800000 */
.L_x_16660:
        /* <DEDUP_REMOVED lines=14> */
.L_x_16674:
[----:B------:R-:W-:Y:S05]  /*38a0*/  BSYNC.RECONVERGENT B0 ;  /* 0x0000000000007941 */ /* 0x000fea0003800200 */
.L_x_16673:
[----:B------:R-:W0:Y:S01]  /*38b0*/  F2I.FTZ.TRUNC.NTZ R24, R24 ;  /* 0x0000001800187305 */ /* 0x000e22000021f100 */
[----:B------:R-:W-:Y:S05]  /*38c0*/  BRA `(.L_x_16643) ;  /* 0x0000000000507947 */ /* 0x000fea0003800000 */
.L_x_16648:
        /* <DEDUP_REMOVED lines=16> */
.L_x_16675:
[----:B------:R-:W-:Y:S05]  /*39d0*/  BRA `(.L_x_16643) ;  /* 0x00000000000c7947 */ /* 0x000fea0003800000 */
.L_x_16672:
[----:B------:R0:W5:Y:S01]  /*39e0*/  LDG.E R24, desc[UR36][R4.64] ;  /* 0x0000002404187981 */ /* 0x000162000c1e1900 */
[----:B------:R-:W-:Y:S05]  /*39f0*/  BRA `(.L_x_16643) ;  /* 0x0000000000047947 */ /* 0x000fea0003800000 */
.L_x_16671:
[----:B------:R0:W5:Y:S02]  /*3a00*/  LDG.E R24, desc[UR36][R4.64] ;  /* 0x0000002404187981 */ /* 0x000164000c1e1900 */
.L_x_16643:
[----:B------:R-:W-:Y:S05]  /*3a10*/  BSYNC.RECONVERGENT B6 ;  /* 0x0000000000067941 */ /* 0x000fea0003800200 */
.L_x_16642:
[----:B0-----:R-:W0:Y:S01]  /*3a20*/  LDC R3, c[0x0][0x388] ;  /* 0x0000e200ff037b82 */ /* 0x001e220000000800 */
[----:B------:R-:W-:Y:S01]  /*3a30*/  ISETP.GE.AND P4, PT, R2, R19, PT ;  /* 0x000000130200720c */ /* 0x000fe20003f86270 */
[----:B------:R-:W-:Y:S01]  /*3a40*/  BSSY.RECONVERGENT B7, `(.L_x_16676) ;  /* 0x00002cb000077945 */ /* 0x000fe20003800200 */
[----:B-1---5:R-:W-:-:S03]  /*3a50*/  ISETP.GT.U32.AND P0, PT, R16, 0x1f, PT ;  /* 0x0000001f1000780c */ /* 0x022fc60003f04070 */
[----:B------:R-:W-:Y:S01]  /*3a60*/  BSSY.RELIABLE B6, `(.L_x_16677) ;  /* 0x00001e1000067945 */ /* 0x000fe20003800100 */
[----:B---34-:R-:W-:Y:S02]  /*3a70*/  ISETP.GT.U32.AND P1, PT, R18, 0x1f, PT ;  /* 0x0000001f1200780c */ /* 0x018fe40003f24070 */
[----:B------:R-:W-:Y:S01]  /*3a80*/  ISETP.GT.U32.AND P3, PT, R24, 0x1f, PT ;  /* 0x0000001f1800780c */ /* 0x000fe20003f64070 */
[----:B------:R-:W1:Y:S01]  /*3a90*/  LDC.U8 R17, c[0x0][0x3ac] ;  /* 0x0000eb00ff117b82 */ /* 0x000e620000000000 */
[----:B--2---:R-:W-:Y:S02]  /*3aa0*/  ISETP.GT.U32.AND P2, PT, R22, 0x1f, PT ;  /* 0x0000001f1600780c */ /* 0x004fe40003f44070 */
[C---:B0-----:R-:W-:Y:S02]  /*3ab0*/  SHF.L.U32 R16, R3.reuse, R16, RZ ;  /* 0x0000001003107219 */ /* 0x041fe400000006ff */
[C---:B------:R-:W-:Y:S02]  /*3ac0*/  SHF.L.U32 R18, R3.reuse, R18, RZ ;  /* 0x0000001203127219 */ /* 0x040fe400000006ff */
[----:B------:R-:W-:-:S02]  /*3ad0*/  SHF.L.U32 R0, R3, R22, RZ ;  /* 0x0000001603007219 */ /* 0x000fc400000006ff */
[----:B------:R-:W-:Y:S02]  /*3ae0*/  SHF.L.U32 R24, R3, R24, RZ ;  /* 0x0000001803187219 */ /* 0x000fe400000006ff */
[----:B------:R-:W-:Y:S02]  /*3af0*/  SEL R4, R16, RZ, !P0 ;  /* 0x000000ff10047207 */ /* 0x000fe40004000000 */
[----:B------:R-:W-:Y:S02]  /*3b00*/  SEL R22, R18, RZ, !P1 ;  /* 0x000000ff12167207 */ /* 0x000fe40004800000 */
[----:B------:R-:W-:Y:S02]  /*3b10*/  SEL R18, R0, RZ, !P2 ;  /* 0x000000ff00127207 */ /* 0x000fe40005000000 */
        /* <DEDUP_REMOVED lines=23> */
.L_x_16682:
[----:B------:R0:W-:Y:S01]  /*3c90*/  STG.E.U8 desc[UR36][R8.64], R4 ;  /* 0x0000000408007986 */ /* 0x0001e2000c101124 */
[----:B------:R-:W-:Y:S05]  /*3ca0*/  BRA `(.L_x_16684) ;  /* 0x0000000c003c7947 */ /* 0x000fea0003800000 */
.L_x_16681:
        /* <DEDUP_REMOVED lines=9> */
.L_x_16686:
[----:B------:R0:W-:Y:S01]  /*3d40*/  STG.E desc[UR36][R8.64], R4 ;  /* 0x0000000408007986 */ /* 0x0001e2000c101924 */
[----:B------:R-:W-:Y:S05]  /*3d50*/  BRA `(.L_x_16684) ;  /* 0x0000000c00107947 */ /* 0x000fea0003800000 */
.L_x_16685:
[----:B------:R0:W-:Y:S01]  /*3d60*/  STG.E.U16 desc[UR36][R8.64], R4 ;  /* 0x0000000408007986 */ /* 0x0001e2000c101524 */
[----:B------:R-:W-:Y:S05]  /*3d70*/  BRA `(.L_x_16684) ;  /* 0x0000000c00087947 */ /* 0x000fea0003800000 */
.L_x_16680:
        /* <DEDUP_REMOVED lines=9> */
.L_x_16688:
[----:B------:R-:W-:-:S04]  /*3e10*/  I2FP.F32.S32 R0, R4 ;  /* 0x0000000400007245 */ /* 0x000fc80000201400 */
[----:B------:R-:W-:-:S05]  /*3e20*/  F2FP.F16.F32.PACK_AB R0, RZ, R0 ;  /* 0x00000000ff00723e */ /* 0x000fca00000000ff */
[----:B------:R0:W-:Y:S01]  /*3e30*/  STG.E.U16 desc[UR36][R8.64], R0 ;  /* 0x0000000008007986 */ /* 0x0001e2000c101524 */
[----:B------:R-:W-:Y:S05]  /*3e40*/  BRA `(.L_x_16684) ;  /* 0x0000000800d47947 */ /* 0x000fea0003800000 */
.L_x_16687:
        /* <DEDUP_REMOVED lines=10> */
.L_x_16690:
[----:B------:R-:W-:-:S04]  /*3ef0*/  I2FP.F32.S32 R4, R4 ;  /* 0x0000000400047245 */ /* 0x000fc80000201400 */
[----:B------:R-:W-:-:S04]  /*3f00*/  F2FP.F16.F32.PACK_AB R3, RZ, R4 ;  /* 0x00000004ff03723e */ /* 0x000fc800000000ff */
[----:B------:R-:W-:-:S05]  /*3f10*/  PRMT R3, R3, 0x5410, RZ ;  /* 0x0000541003037816 */ /* 0x000fca00000000ff */
[----:B------:R0:W-:Y:S01]  /*3f20*/  STG.E desc[UR36][R8.64], R3 ;  /* 0x0000000308007986 */ /* 0x0001e2000c101924 */
[----:B------:R-:W-:Y:S05]  /*3f30*/  BRA `(.L_x_16684) ;  /* 0x0000000800987947 */ /* 0x000fea0003800000 */
.L_x_16689:
[----:B------:R-:W0:Y:S02]  /*3f40*/  I2F.F64 R4, R4 ;  /* 0x0000000400047312 */ /* 0x000e240000201c00 */
[----:B0-----:R0:W-:Y:S01]  /*3f50*/  STG.E.64 desc[UR36][R8.64], R4 ;  /* 0x0000000408007986 */ /* 0x0011e2000c101b24 */
[----:B------:R-:W-:Y:S05]  /*3f60*/  BRA `(.L_x_16684) ;  /* 0x00000008008c7947 */ /* 0x000fea0003800000 */
.L_x_16679:
        /* <DEDUP_REMOVED lines=12> */
.L_x_16693:
[----:B------:R-:W0:Y:S01]  /*4030*/  I2F.F64 R4, R4 ;  /* 0x0000000400047312 */ /* 0x000e220000201c00 */
[----:B------:R-:W-:-:S05]  /*4040*/  CS2R R6, SRZ ;  /* 0x0000000000067805 */ /* 0x000fca000001ff00 */
[----:B0-----:R3:W-:Y:S01]  /*4050*/  STG.E.128 desc[UR36][R8.64], R4 ;  /* 0x0000000408007986 */ /* 0x0017e2000c101d24 */
[----:B------:R-:W-:Y:S05]  /*4060*/  BRA `(.L_x_16684) ;  /* 0x00000008004c7947 */ /* 0x000fea0003800000 */
.L_x_16692:
        /* <DEDUP_REMOVED lines=19> */
.L_x_16697:
[----:B------:R-:W-:Y:S05]  /*41a0*/  BSYNC.RECONVERGENT B0 ;  /* 0x0000000000007941 */ /* 0x000fea0003800200 */
.L_x_16696:
[----:B------:R-:W-:-:S05]  /*41b0*/  LOP3.LUT R5, R0, 0x80, R5, 0xf8, !PT ;  /* 0x0000008000057812 */ /* 0x000fca00078ef805 */
[----:B------:R2:W-:Y:S01]  /*41c0*/  STG.E.U8 desc[UR36][R8.64], R5 ;  /* 0x0000000508007986 */ /* 0x0005e2000c101124 */
[----:B------:R-:W-:Y:S05]  /*41d0*/  BRA `(.L_x_16684) ;  /* 0x0000000400f07947 */ /* 0x000fea0003800000 */
.L_x_16695:
        /* <DEDUP_REMOVED lines=15> */
.L_x_16699:
[----:B------:R-:W-:Y:S05]  /*42d0*/  BSYNC.RECONVERGENT B0 ;  /* 0x0000000000007941 */ /* 0x000fea0003800200 */
.L_x_16698:
[----:B------:R-:W-:-:S05]  /*42e0*/  LOP3.LUT R5, R0, 0x80, R5, 0xf8, !PT ;  /* 0x0000008000057812 */ /* 0x000fca00078ef805 */
[----:B------:R1:W-:Y:S01]  /*42f0*/  STG.E.U8 desc[UR36][R8.64], R5 ;  /* 0x0000000508007986 */ /* 0x0003e2000c101124 */
[----:B------:R-:W-:Y:S05]  /*4300*/  BRA `(.L_x_16684) ;  /* 0x0000000400a47947 */ /* 0x000fea0003800000 */
.L_x_16694:
[----:B------:R-:W-:-:S04]  /*4310*/  I2FP.F32.S32 R0, R4 ;  /* 0x0000000400007245 */ /* 0x000fc80000201400 */
[----:B------:R-:W-:-:S05]  /*4320*/  F2FP.BF16.F32.PACK_AB R0, RZ, R0 ;  /* 0x00000000ff00723e */ /* 0x000fca00000010ff */
[----:B------:R0:W-:Y:S01]  /*4330*/  STG.E.U16 desc[UR36][R8.64], R0 ;  /* 0x0000000008007986 */ /* 0x0001e2000c101524 */
[----:B------:R-:W-:Y:S05]  /*4340*/  BRA `(.L_x_16684) ;  /* 0x0000000400947947 */ /* 0x000fea0003800000 */
.L_x_16691:
        /* <DEDUP_REMOVED lines=10> */
.L_x_16702:
        /* <DEDUP_REMOVED lines=13> */
.L_x_16705:
[----:B------:R-:W-:-:S04]  /*44c0*/  SHF.R.U32.HI R0, RZ, 0x14, R3 ;  /* 0x00000014ff007819 */ /* 0x000fc80000011603 */
[----:B------:R-:W-:-:S04]  /*44d0*/  LOP3.LUT R0, R0, 0x1, RZ, 0xc0, !PT ;  /* 0x0000000100007812 */ /* 0x000fc800078ec0ff */
[----:B------:R-:W-:-:S04]  /*44e0*/  IADD3 R0, PT, PT, R3, 0x487ffff, R0 ;  /* 0x0487ffff03007810 */ /* 0x000fc80007ffe000 */
[----:B------:R-:W-:-:S04]  /*44f0*/  SHF.R.U32.HI R0, RZ, 0x14, R0 ;  /* 0x00000014ff007819 */ /* 0x000fc80000011600 */
[----:B------:R-:W-:-:S07]  /*4500*/  LOP3.LUT R0, R0, 0xff, RZ, 0xc0, !PT ;  /* 0x000000ff00007812 */ /* 0x000fce00078ec0ff */
.L_x_16706:
[----:B------:R-:W-:-:S04]  /*4510*/  SHF.R.U32.HI R3, RZ, 0x18, R3 ;  /* 0x00000018ff037819 */ /* 0x000fc80000011603 */
[----:B------:R-:W-:-:S04]  /*4520*/  LOP3.LUT R0, R0, 0x80, R3, 0xf8, !PT ;  /* 0x0000008000007812 */ /* 0x000fc800078ef803 */
[----:B------:R-:W-:-:S07]  /*4530*/  PRMT R4, R0, 0x7610, R4 ;  /* 0x0000761000047816 */ /* 0x000fce0000000004 */
.L_x_16704:
[----:B------:R-:W-:Y:S05]  /*4540*/  BSYNC.RECONVERGENT B0 ;  /* 0x0000000000007941 */ /* 0x000fea0003800200 */
.L_x_16703:
[----:B------:R0:W-:Y:S01]  /*4550*/  STG.E.U8 desc[UR36][R8.64], R4 ;  /* 0x0000000408007986 */ /* 0x0001e2000c101124 */
[----:B------:R-:W-:Y:S05]  /*4560*/  BRA `(.L_x_16684) ;  /* 0x00000004000c7947 */ /* 0x000fea0003800000 */
.L_x_16701:
        /* <DEDUP_REMOVED lines=13> */
.L_x_16709:
[----:B------:R-:W-:-:S04]  /*4640*/  SHF.R.U32.HI R0, RZ, 0x15, R3 ;  /* 0x00000015ff007819 */ /* 0x000fc80000011603 */
[----:B------:R-:W-:-:S04]  /*4650*/  LOP3.LUT R0, R0, 0x1, RZ, 0xc0, !PT ;  /* 0x0000000100007812 */ /* 0x000fc800078ec0ff */
[----:B------:R-:W-:-:S04]  /*4660*/  IADD3 R0, PT, PT, R3, 0x88fffff, R0 ;  /* 0x088fffff03007810 */ /* 0x000fc80007ffe000 */
[----:B------:R-:W-:-:S04]  /*4670*/  SHF.R.U32.HI R0, RZ, 0x15, R0 ;  /* 0x00000015ff007819 */ /* 0x000fc80000011600 */
[----:B------:R-:W-:-:S07]  /*4680*/  LOP3.LUT R0, R0, 0xff, RZ, 0xc0, !PT ;  /* 0x000000ff00007812 */ /* 0x000fce00078ec0ff */
.L_x_16710:
[----:B------:R-:W-:-:S04]  /*4690*/  SHF.R.U32.HI R3, RZ, 0x18, R3 ;  /* 0x00000018ff037819 */ /* 0x000fc80000011603 */
[----:B------:R-:W-:-:S04]  /*46a0*/  LOP3.LUT R0, R0, 0x80, R3, 0xf8, !PT ;  /* 0x0000008000007812 */ /* 0x000fc800078ef803 */
[----:B------:R-:W-:-:S07]  /*46b0*/  PRMT R4, R0, 0x7610, R4 ;  /* 0x0000761000047816 */ /* 0x000fce0000000004 */
.L_x_16708:
[----:B------:R-:W-:Y:S05]  /*46c0*/  BSYNC.RECONVERGENT B0 ;  /* 0x0000000000007941 */ /* 0x000fea0003800200 */
.L_x_16707:
[----:B------:R0:W-:Y:S01]  /*46d0*/  STG.E.U8 desc[UR36][R8.64], R4 ;  /* 0x0000000408007986 */ /* 0x0001e2000c101124 */
[----:B------:R-:W-:Y:S05]  /*46e0*/  BRA `(.L_x_16684) ;  /* 0x0000000000ac7947 */ /* 0x000fea0003800000 */
.L_x_16700:
[----:B------:R-:W-:-:S13]  /*46f0*/  ISETP.NE.AND P0, PT, R0, 0x1c, PT ;  /* 0x0000001c0000780c */ /* 0x000fda0003f05270 */
[----:B------:R-:W-:Y:S05]  /*4700*/  @!P0 BRA `(.L_x_16711) ;  /* 0x0000000000a08947 */ /* 0x000fea0003800000 */
[----:B------:R-:W-:-:S13]  /*4710*/  ISETP.NE.AND P0, PT, R0, 0x1d, PT ;  /* 0x0000001d0000780c */ /* 0x000fda0003f05270 */
[----:B------:R-:W-:Y:S05]  /*4720*/  @!P0 BRA `(.L_x_16712) ;  /* 0x00000000008c8947 */ /* 0x000fea0003800000 */
[----:B------:R-:W-:-:S13]  /*4730*/  ISETP.NE.AND P0, PT, R0, 0x2c, PT ;  /* 0x0000002c0000780c */ /* 0x000fda0003f05270 */
[----:B------:R-:W-:Y:S05]  /*4740*/  @!P0 BRA `(.L_x_16713) ;  /* 0x0000000000448947 */ /* 0x000fea0003800000 */
.L_x_16683:
        /* <DEDUP_REMOVED lines=16> */
.L_x_16714:
[----:B------:R-:W-:Y:S05]  /*4850*/  BRA `(.L_x_16684) ;  /* 0x0000000000507947 */ /* 0x000fea0003800000 */
.L_x_16713:
        /* <DEDUP_REMOVED lines=16> */
.L_x_16712:
[----:B------:R-:W-:-:S05]  /*4960*/  SHF.R.S32.HI R5, RZ, 0x1f, R4 ;  /* 0x0000001fff057819 */ /* 0x000fca0000011404 */
[----:B------:R0:W-:Y:S01]  /*4970*/  STG.E.64 desc[UR36][R8.64], R4 ;  /* 0x0000000408007986 */ /* 0x0001e2000c101b24 */
[----:B------:R-:W-:Y:S05]  /*4980*/  BRA `(.L_x_16684) ;  /* 0x0000000000047947 */ /* 0x000fea0003800000 */
.L_x_16711:
[----:B------:R0:W-:Y:S02]  /*4990*/  STG.E desc[UR36][R8.64], R4 ;  /* 0x0000000408007986 */ /* 0x0001e4000c101924 */
.L_x_16684:
        /* <DEDUP_REMOVED lines=23> */
.L_x_16719:
[----:B------:R0:W-:Y:S01]  /*4b10*/  STG.E.U8 desc[UR36][R8.64], R22 ;  /* 0x0000001608007986 */ /* 0x0001e2000c101124 */
[----:B------:R-:W-:Y:S05]  /*4b20*/  BRA `(.L_x_16721) ;  /* 0x0000000c00407947 */ /* 0x000fea0003800000 */
.L_x_16718:
        /* <DEDUP_REMOVED lines=10> */
.L_x_16723:
[----:B------:R3:W-:Y:S01]  /*4bd0*/  STG.E desc[UR36][R8.64], R22 ;  /* 0x0000001608007986 */ /* 0x0007e2000c101924 */
[----:B------:R-:W-:Y:S05]  /*4be0*/  BRA `(.L_x_16721) ;  /* 0x0000000c00107947 */ /* 0x000fea0003800000 */
.L_x_16722:
[----:B------:R2:W-:Y:S01]  /*4bf0*/  STG.E.U16 desc[UR36][R8.64], R22 ;  /* 0x0000001608007986 */ /* 0x0005e2000c101524 */
[----:B------:R-:W-:Y:S05]  /*4c00*/  BRA `(.L_x_16721) ;  /* 0x0000000c00087947 */ /* 0x000fea0003800000 */
.L_x_16717:
        /* <DEDUP_REMOVED lines=9> */
.L_x_16725:
[----:B------:R-:W-:-:S04]  /*4ca0*/  I2FP.F32.S32 R0, R22 ;  /* 0x0000001600007245 */ /* 0x000fc80000201400 */
[----:B------:R-:W-:-:S05]  /*4cb0*/  F2FP.F16.F32.PACK_AB R0, RZ, R0 ;  /* 0x00000000ff00723e */ /* 0x000fca00000000ff */
[----:B------:R0:W-:Y:S01]  /*4cc0*/  STG.E.U16 desc[UR36][R8.64], R0 ;  /* 0x0000000008007986 */ /* 0x0001e2000c101524 */
[----:B------:R-:W-:Y:S05]  /*4cd0*/  BRA `(.L_x_16721) ;  /* 0x0000000800d47947 */ /* 0x000fea0003800000 */
.L_x_16724:
        /* <DEDUP_REMOVED lines=10> */
.L_x_16727:
[----:B------:R-:W-:-:S04]  /*4d80*/  I2FP.F32.S32 R22, R22 ;  /* 0x0000001600167245 */ /* 0x000fc80000201400 */
[----:B------:R-:W-:-:S04]  /*4d90*/  F2FP.F16.F32.PACK_AB R3, RZ, R22 ;  /* 0x00000016ff03723e */ /* 0x000fc800000000ff */
[----:B------:R-:W-:-:S05]  /*4da0*/  PRMT R3, R3, 0x5410, RZ ;  /* 0x0000541003037816 */ /* 0x000fca00000000ff */
[----:B------:R0:W-:Y:S01]  /*4db0*/  STG.E desc[UR36][R8.64], R3 ;  /* 0x0000000308007986 */ /* 0x0001e2000c101924 */
[----:B------:R-:W-:Y:S05]  /*4dc0*/  BRA `(.L_x_16721) ;  /* 0x0000000800987947 */ /* 0x000fea0003800000 */
.L_x_16726:
[----:B------:R-:W0:Y:S02]  /*4dd0*/  I2F.F64 R4, R22 ;  /* 0x0000001600047312 */ /* 0x000e240000201c00 */
[----:B0-----:R0:W-:Y:S01]  /*4de0*/  STG.E.64 desc[UR36][R8.64], R4 ;  /* 0x0000000408007986 */ /* 0x0011e2000c101b24 */
[----:B------:R-:W-:Y:S05]  /*4df0*/  BRA `(.L_x_16721) ;  /* 0x00000008008c7947 */ /* 0x000fea0003800000 */
.L_x_16716:
        /* <DEDUP_REMOVED lines=12> */
.L_x_16731:
        /* <DEDUP_REMOVED lines=17> */
.L_x_16734:
[----:B------:R-:W-:-:S04]  /*4fd0*/  SHF.R.U32.HI R3, RZ, 0x18, R5 ;  /* 0x00000018ff037819 */ /* 0x000fc80000011605 */
[----:B------:R-:W-:-:S04]  /*4fe0*/  LOP3.LUT R0, R0, 0x80, R3, 0xf8, !PT ;  /* 0x0000008000007812 */ /* 0x000fc800078ef803 */
[----:B------:R-:W-:-:S07]  /*4ff0*/  PRMT R4, R0, 0x7610, R4 ;  /* 0x0000761000047816 */ /* 0x000fce0000000004 */
.L_x_16733:
[----:B------:R-:W-:Y:S05]  /*5000*/  BSYNC.RECONVERGENT B0 ;  /* 0x0000000000007941 */ /* 0x000fea0003800200 */
.L_x_16732:
[----:B------:R0:W-:Y:S01]  /*5010*/  STG.E.U8 desc[UR36][R8.64], R4 ;  /* 0x0000000408007986 */ /* 0x0001e2000c101124 */
[----:B------:R-:W-:Y:S05]  /*5020*/  BRA `(.L_x_16721) ;  /* 0x0000000800007947 */ /* 0x000fea0003800000 */
.L_x_16730:
        /* <DEDUP_REMOVED lines=17> */
.L_x_16737:
[----:B------:R-:W-:-:S04]  /*5140*/  SHF.R.U32.HI R3, RZ, 0x18, R5 ;  /* 0x00000018ff037819 */ /* 0x000fc80000011605 */
[----:B------:R-:W-:-:S04]  /*5150*/  LOP3.LUT R0, R0, 0x80, R3, 0xf8, !PT ;  /* 0x0000008000007812 */ /* 0x000fc800078ef803 */
[----:B------:R-:W-:-:S07]  /*5160*/  PRMT R4, R0, 0x7610, R4 ;  /* 0x0000761000047816 */ /* 0x000fce0000000004 */
.L_x_16736:
[----:B------:R-:W-:Y:S05]  /*5170*/  BSYNC.RECONVERGENT B0 ;  /* 0x0000000000007941 */ /* 0x000fea0003800200 */
.L_x_16735:
[----:B------:R0:W-:Y:S01]  /*5180*/  STG.E.U8 desc[UR36][R8.64], R4 ;  /* 0x0000000408007986 */ /* 0x0001e2000c101124 */
[----:B------:R-:W-:Y:S05]  /*5190*/  BRA `(.L_x_16721) ;  /* 0x0000000400a47947 */ /* 0x000fea0003800000 */
.L_x_16729:
        /* <DEDUP_REMOVED lines=22> */
.L_x_16739:
[--C-:B------:R-:W-:Y:S01]  /*5300*/  SHF.R.S32.HI R5, RZ, 0x1f, R22.reuse ;  /* 0x0000001fff057819 */ /* 0x100fe20000011416 */
[----:B------:R-:W-:-:S05]  /*5310*/  IMAD.MOV.U32 R4, RZ, RZ, R22 ;  /* 0x000000ffff047224 */ /* 0x000fca00078e0016 */
[----:B------:R0:W-:Y:S01]  /*5320*/  STG.E.64 desc[UR36][R8.64], R4 ;  /* 0x0000000408007986 */ /* 0x0001e2000c101b24 */
[----:B------:R-:W-:Y:S05]  /*5330*/  BRA `(.L_x_16721) ;  /* 0x00000004003c7947 */ /* 0x000fea0003800000 */
.L_x_16738:
[----:B------:R0:W-:Y:S01]  /*5340*/  STG.E desc[UR36][R8.64], R22 ;  /* 0x0000001608007986 */ /* 0x0001e2000c101924 */
[----:B------:R-:W-:Y:S05]  /*5350*/  BRA `(.L_x_16721) ;  /* 0x0000000400347947 */ /* 0x000fea0003800000 */
.L_x_16728:
        /* <DEDUP_REMOVED lines=10> */
.L_x_16741:
[----:B------:R-:W0:Y:S01]  /*5400*/  I2F.F64 R4, R22 ;  /* 0x0000001600047312 */ /* 0x000e220000201c00 */
[----:B------:R-:W-:-:S05]  /*5410*/  CS2R R6, SRZ ;  /* 0x0000000000067805 */ /* 0x000fca000001ff00 */
[----:B0-----:R0:W-:Y:S01]  /*5420*/  STG.E.128 desc[UR36][R8.64], R4 ;  /* 0x0000000408007986 */ /* 0x0011e2000c101d24 */
[----:B------:R-:W-:Y:S05]  /*5430*/  BRA `(.L_x_16721) ;  /* 0x0000000000fc7947 */ /* 0x000fea0003800000 */
.L_x_16740:
[----:B------:R-:W-:-:S13]  /*5440*/  ISETP.NE.AND P0, PT, R0, 0xf, PT ;  /* 0x0000000f0000780c */ /* 0x000fda0003f05270 */
[----:B------:R-:W-:Y:S05]  /*5450*/  @!P0 BRA `(.L_x_16742) ;  /* 0x0000000000e88947 */ /* 0x000fea0003800000 */
[----:B------:R-:W-:-:S13]  /*5460*/  ISETP.NE.AND P0, PT, R0, 0x17, PT ;  /* 0x000000170000780c */ /* 0x000fda0003f05270 */
[----:B------:R-:W-:Y:S05]  /*5470*/  @!P0 BRA `(.L_x_16743) ;  /* 0x0000000000908947 */ /* 0x000fea0003800000 */
[----:B------:R-:W-:-:S13]  /*5480*/  ISETP.NE.AND P0, PT, R0, 0x18, PT ;  /* 0x000000180000780c */ /* 0x000fda0003f05270 */
[----:B------:R-:W-:Y:S05]  /*5490*/  @!P0 BRA `(.L_x_16744) ;  /* 0x0000000000448947 */ /* 0x000fea0003800000 */
.L_x_16720:
        /* <DEDUP_REMOVED lines=16> */
.L_x_16745:
[----:B------:R-:W-:Y:S05]  /*55a0*/  BRA `(.L_x_16721) ;  /* 0x0000000000a07947 */ /* 0x000fea0003800000 */
.L_x_16744:
        /* <DEDUP_REMOVED lines=13> */
.L_x_16747:
[----:B------:R-:W-:Y:S05]  /*5680*/  BSYNC.RECONVERGENT B0 ;  /* 0x0000000000007941 */ /* 0x000fea0003800200 */
.L_x_16746:
[----:B------:R-:W-:-:S05]  /*5690*/  LOP3.LUT R3, R0, 0x80, R3, 0xf8, !PT ;  /* 0x0000008000037812 */ /* 0x000fca00078ef803 */
[----:B------:R0:W-:Y:S01]  /*56a0*/  STG.E.U8 desc[UR36][R8.64], R3 ;  /* 0x0000000308007986 */ /* 0x0001e2000c101124 */
[----:B------:R-:W-:Y:S05]  /*56b0*/  BRA `(.L_x_16721) ;  /* 0x00000000005c7947 */ /* 0x000fea0003800000 */
.L_x_16743:
        /* <DEDUP_REMOVED lines=12> */
.L_x_16749:
[----:B------:R-:W-:Y:S01]  /*5780*/  IMAD.MOV.U32 R0, RZ, RZ, 0x7f ;  /* 0x0000007fff007424 */ /* 0x000fe200078e00ff */
[----:B------:R-:W-:-:S04]  /*5790*/  ISETP.GT.U32.AND P0, PT, R4, 0x7f800000, PT ;  /* 0x7f8000000400780c */ /* 0x000fc80003f04070 */
[----:B------:R-:W-:-:S09]  /*57a0*/  SEL R0, R0, 0x7c, P0 ;  /* 0x0000007c00007807 */ /* 0x000fd20000000000 */
.L_x_16750:
[----:B------:R-:W-:Y:S05]  /*57b0*/  BSYNC.RECONVERGENT B0 ;  /* 0x0000000000007941 */ /* 0x000fea0003800200 */
.L_x_16748:
[----:B------:R-:W-:-:S04]  /*57c0*/  SHF.R.U32.HI R3, RZ, 0x18, R3 ;  /* 0x00000018ff037819 */ /* 0x000fc80000011603 */
[----:B------:R-:W-:-:S05]  /*57d0*/  LOP3.LUT R3, R0, 0x80, R3, 0xf8, !PT ;  /* 0x0000008000037812 */ /* 0x000fca00078ef803 */
[----:B------:R0:W-:Y:S01]  /*57e0*/  STG.E.U8 desc[UR36][R8.64], R3 ;  /* 0x0000000308007986 */ /* 0x0001e2000c101124 */
[----:B------:R-:W-:Y:S05]  /*57f0*/  BRA `(.L_x_16721) ;  /* 0x00000000000c7947 */ /* 0x000fea0003800000 */
.L_x_16742:
[----:B------:R-:W-:-:S04]  /*5800*/  I2FP.F32.S32 R0, R22 ;  /* 0x0000001600007245 */ /* 0x000fc80000201400 */
[----:B------:R-:W-:-:S05]  /*5810*/  F2FP.BF16.F32.PACK_AB R0, RZ, R0 ;  /* 0x00000000ff00723e */ /* 0x000fca00000010ff */
[----:B------:R0:W-:Y:S02]  /*5820*/  STG.E.U16 desc[UR36][R8.64], R0 ;  /* 0x0000000008007986 */ /* 0x0001e4000c101524 */
.L_x_16721:
[----:B------:R-:W-:-:S07]  /*5830*/  VIADD R2, R2, 0x80 ;  /* 0x0000008002027836 */ /* 0x000fce0000000000 */
.L_x_16678:
[----:B------:R-:W-:-:S13]  /*5840*/  ISETP.GE.AND P0, PT, R2, R19, PT ;  /* 0x000000130200720c */ /* 0x000fda0003f06270 */
[----:B------:R-:W-:Y:S05]  /*5850*/  @P0 BREAK.RELIABLE B6 ;  /* 0x0000000000060942 */ /* 0x000fea0003800100 */
[----:B------:R-:W-:Y:S05]  /*5860*/  @P0 BRA `(.L_x_16715) ;  /* 0x0000000c00a00947 */ /* 0x000fea0003800000 */
[----:B------:R-:W-:Y:S05]  /*5870*/  BSYNC.RELIABLE B6 ;  /* 0x0000000000067941 */ /* 0x000fea0003800100 */
.L_x_16677:
        /* <DEDUP_REMOVED lines=20> */
.L_x_16754:
[----:B------:R0:W-:Y:S01]  /*59c0*/  STG.E.U8 desc[UR36][R8.64], R18 ;  /* 0x0000001208007986 */ /* 0x0001e2000c101124 */
[----:B------:R-:W-:Y:S05]  /*59d0*/  BRA `(.L_x_16756) ;  /* 0x0000000c00407947 */ /* 0x000fea0003800000 */
.L_x_16753:
        /* <DEDUP_REMOVED lines=10> */
.L_x_16758:
[----:B------:R0:W-:Y:S01]  /*5a80*/  STG.E desc[UR36][R8.64], R18 ;  /* 0x0000001208007986 */ /* 0x0001e2000c101924 */
[----:B------:R-:W-:Y:S05]  /*5a90*/  BRA `(.L_x_16756) ;  /* 0x0000000c00107947 */ /* 0x000fea0003800000 */
.L_x_16757:
[----:B------:R0:W-:Y:S01]  /*5aa0*/  STG.E.U16 desc[UR36][R8.64], R18 ;  /* 0x0000001208007986 */ /* 0x0001e2000c101524 */
[----:B------:R-:W-:Y:S05]  /*5ab0*/  BRA `(.L_x_16756) ;  /* 0x0000000c00087947 */ /* 0x000fea0003800000 */
.L_x_16752:
        /* <DEDUP_REMOVED lines=9> */
.L_x_16760:
[----:B------:R-:W-:-:S04]  /*5b50*/  I2FP.F32.S32 R0, R18 ;  /* 0x0000001200007245 */ /* 0x000fc80000201400 */
[----:B------:R-:W-:-:S05]  /*5b60*/  F2FP.F16.F32.PACK_AB R0, RZ, R0 ;  /* 0x00000000ff00723e */ /* 0x000fca00000000ff */
[----:B------:R0:W-:Y:S01]  /*5b70*/  STG.E.U16 desc[UR36][R8.64], R0 ;  /* 0x0000000008007986 */ /* 0x0001e2000c101524 */
[----:B------:R-:W-:Y:S05]  /*5b80*/  BRA `(.L_x_16756) ;  /* 0x0000000800d47947 */ /* 0x000fea0003800000 */
.L_x_16759:
        /* <DEDUP_REMOVED lines=10> */
.L_x_16762:
[----:B------:R-:W-:-:S04]  /*5c30*/  I2FP.F32.S32 R18, R18 ;  /* 0x0000001200127245 */ /* 0x000fc80000201400 */
[----:B------:R-:W-:-:S04]  /*5c40*/  F2FP.F16.F32.PACK_AB R3, RZ, R18 ;  /* 0x00000012ff03723e */ /* 0x000fc800000000ff */
[----:B------:R-:W-:-:S05]  /*5c50*/  PRMT R3, R3, 0x5410, RZ ;  /* 0x0000541003037816 */ /* 0x000fca00000000ff */
[----:B------:R0:W-:Y:S01]  /*5c60*/  STG.E desc[UR36][R8.64], R3 ;  /* 0x0000000308007986 */ /* 0x0001e2000c101924 */
[----:B------:R-:W-:Y:S05]  /*5c70*/  BRA `(.L_x_16756) ;  /* 0x0000000800987947 */ /* 0x000fea0003800000 */
.L_x_16761:
[----:B------:R-:W0:Y:S02]  /*5c80*/  I2F.F64 R4, R18 ;  /* 0x0000001200047312 */ /* 0x000e240000201c00 */
[----:B0-----:R0:W-:Y:S01]  /*5c90*/  STG.E.64 desc[UR36][R8.64], R4 ;  /* 0x0000000408007986 */ /* 0x0011e2000c101b24 */
[----:B------:R-:W-:Y:S05]  /*5ca0*/  BRA `(.L_x_16756) ;  /* 0x00000008008c7947 */ /* 0x000fea0003800000 */
.L_x_16751:
        /* <DEDUP_REMOVED lines=12> */
.L_x_16766:
        /* <DEDUP_REMOVED lines=17> */
.L_x_16769:
[----:B------:R-:W-:-:S04]  /*5e80*/  SHF.R.U32.HI R3, RZ, 0x18, R5 ;  /* 0x00000018ff037819 */ /* 0x000fc80000011605 */
[----:B------:R-:W-:-:S04]  /*5e90*/  LOP3.LUT R0, R0, 0x80, R3, 0xf8, !PT ;  /* 0x0000008000007812 */ /* 0x000fc800078ef803 */
[----:B------:R-:W-:-:S07]  /*5ea0*/  PRMT R4, R0, 0x7610, R4 ;  /* 0x0000761000047816 */ /* 0x000fce0000000004 */
.L_x_16768:
[----:B------:R-:W-:Y:S05]  /*5eb0*/  BSYNC.RECONVERGENT B0 ;  /* 0x0000000000007941 */ /* 0x000fea0003800200 */
.L_x_16767:
[----:B------:R0:W-:Y:S01]  /*5ec0*/  STG.E.U8 desc[UR36][R8.64], R4 ;  /* 0x0000000408007986 */ /* 0x0001e2000c101124 */
[----:B------:R-:W-:Y:S05]  /*5ed0*/  BRA `(.L_x_16756) ;  /* 0x0000000800007947 */ /* 0x000fea0003800000 */
.L_x_16765:
        /* <DEDUP_REMOVED lines=17> */
.L_x_16772:
[----:B------:R-:W-:-:S04]  /*5ff0*/  SHF.R.U32.HI R3, RZ, 0x18, R5 ;  /* 0x00000018ff037819 */ /* 0x000fc80000011605 */
[----:B------:R-:W-:-:S04]  /*6000*/  LOP3.LUT R0, R0, 0x80, R3, 0xf8, !PT ;  /* 0x0000008000007812 */ /* 0x000fc800078ef803 */
[----:B------:R-:W-:-:S07]  /*6010*/  PRMT R4, R0, 0x7610, R4 ;  /* 0x0000761000047816 */ /* 0x000fce0000000004 */
.L_x_16771:
[----:B------:R-:W-:Y:S05]  /*6020*/  BSYNC.RECONVERGENT B0 ;  /* 0x0000000000007941 */ /* 0x000fea0003800200 */
.L_x_16770:
[----:B------:R0:W-:Y:S01]  /*6030*/  STG.E.U8 desc[UR36][R8.64], R4 ;  /* 0x0000000408007986 */ /* 0x0001e2000c101124 */
[----:B------:R-:W-:Y:S05]  /*6040*/  BRA `(.L_x_16756) ;  /* 0x0000000400a47947 */ /* 0x000fea0003800000 */
.L_x_16764:
        /* <DEDUP_REMOVED lines=22> */
.L_x_16774:
[--C-:B------:R-:W-:Y:S01]  /*61b0*/  SHF.R.S32.HI R5, RZ, 0x1f, R18.reuse ;  /* 0x0000001fff057819 */ /* 0x100fe20000011412 */
[----:B------:R-:W-:-:S05]  /*61c0*/  IMAD.MOV.U32 R4, RZ, RZ, R18 ;  /* 0x000000ffff047224 */ /* 0x000fca00078e0012 */
[----:B------:R0:W-:Y:S01]  /*61d0*/  STG.E.64 desc[UR36][R8.64], R4 ;  /* 0x0000000408007986 */ /* 0x0001e2000c101b24 */
[----:B------:R-:W-:Y:S05]  /*61e0*/  BRA `(.L_x_16756) ;  /* 0x00000004003c7947 */ /* 0x000fea0003800000 */
.L_x_16773:
[----:B------:R0:W-:Y:S01]  /*61f0*/  STG.E desc[UR36][R8.64], R18 ;  /* 0x0000001208007986 */ /* 0x0001e2000c101924 */
[----:B------:R-:W-:Y:S05]  /*6200*/  BRA `(.L_x_16756) ;  /* 0x0000000400347947 */ /* 0x000fea0003800000 */
.L_x_16763:
        /* <DEDUP_REMOVED lines=10> */
.L_x_16776:
[----:B------:R-:W0:Y:S01]  /*62b0*/  I2F.F64 R4, R18 ;  /* 0x0000001200047312 */ /* 0x000e220000201c00 */
[----:B------:R-:W-:-:S05]  /*62c0*/  CS2R R6, SRZ ;  /* 0x0000000000067805 */ /* 0x000fca000001ff00 */
[----:B0-----:R4:W-:Y:S01]  /*62d0*/  STG.E.128 desc[UR36][R8.64], R4 ;  /* 0x0000000408007986 */ /* 0x0019e2000c101d24 */
[----:B------:R-:W-:Y:S05]  /*62e0*/  BRA `(.L_x_16756) ;  /* 0x0000000000fc7947 */ /* 0x000fea0003800000 */
.L_x_16775:
[----:B------:R-:W-:-:S13]  /*62f0*/  ISETP.NE.AND P0, PT, R0, 0xf, PT ;  /* 0x0000000f0000780c */ /* 0x000fda0003f05270 */
[----:B------:R-:W-:Y:S05]  /*6300*/  @!P0 BRA `(.L_x_16777) ;  /* 0x0000000000e88947 */ /* 0x000fea0003800000 */
[----:B------:R-:W-:-:S13]  /*6310*/  ISETP.NE.AND P0, PT, R0, 0x17, PT ;  /* 0x000000170000780c */ /* 0x000fda0003f05270 */
[----:B------:R-:W-:Y:S05]  /*6320*/  @!P0 BRA `(.L_x_16778) ;  /* 0x0000000000908947 */ /* 0x000fea0003800000 */
[----:B------:R-:W-:-:S13]  /*6330*/  ISETP.NE.AND P0, PT, R0, 0x18, PT ;  /* 0x000000180000780c */ /* 0x000fda0003f05270 */
[----:B------:R-:W-:Y:S05]  /*6340*/  @!P0 BRA `(.L_x_16779) ;  /* 0x0000000000448947 */ /* 0x000fea0003800000 */
.L_x_16755:
        /* <DEDUP_REMOVED lines=16> */
.L_x_16780:
[----:B------:R-:W-:Y:S05]  /*6450*/  BRA `(.L_x_16756) ;  /* 0x0000000000a07947 */ /* 0x000fea0003800000 */
.L_x_16779:
        /* <DEDUP_REMOVED lines=13> */
.L_x_16782:
[----:B------:R-:W-:Y:S05]  /*6530*/  BSYNC.RECONVERGENT B0 ;  /* 0x0000000000007941 */ /* 0x000fea0003800200 */
.L_x_16781:
[----:B------:R-:W-:-:S05]  /*6540*/  LOP3.LUT R3, R0, 0x80, R3, 0xf8, !PT ;  /* 0x0000008000037812 */ /* 0x000fca00078ef803 */
[----:B------:R2:W-:Y:S01]  /*6550*/  STG.E.U8 desc[UR36][R8.64], R3 ;  /* 0x0000000308007986 */ /* 0x0005e2000c101124 */
[----:B------:R-:W-:Y:S05]  /*6560*/  BRA `(.L_x_16756) ;  /* 0x00000000005c7947 */ /* 0x000fea0003800000 */
.L_x_16778:
        /* <DEDUP_REMOVED lines=12> */
.L_x_16784:
[----:B------:R-:W-:Y:S01]  /*6630*/  IMAD.MOV.U32 R0, RZ, RZ, 0x7f ;  /* 0x0000007fff007424 */ /* 0x000fe200078e00ff */
[----:B------:R-:W-:-:S04]  /*6640*/  ISETP.GT.U32.AND P0, PT, R4, 0x7f800000, PT ;  /* 0x7f8000000400780c */ /* 0x000fc80003f04070 */
[----:B------:R-:W-:-:S09]  /*6650*/  SEL R0, R0, 0x7c, P0 ;  /* 0x0000007c00007807 */ /* 0x000fd20000000000 */
.L_x_16785:
[----:B------:R-:W-:Y:S05]  /*6660*/  BSYNC.RECONVERGENT B0 ;  /* 0x0000000000007941 */ /* 0x000fea0003800200 */
.L_x_16783:
[----:B------:R-:W-:-:S04]  /*6670*/  SHF.R.U32.HI R3, RZ, 0x18, R3 ;  /* 0x00000018ff037819 */ /* 0x000fc80000011603 */
[----:B------:R-:W-:-:S05]  /*6680*/  LOP3.LUT R3, R0, 0x80, R3, 0xf8, !PT ;  /* 0x0000008000037812 */ /* 0x000fca00078ef803 */
[----:B------:R1:W-:Y:S01]  /*6690*/  STG.E.U8 desc[UR36][R8.64], R3 ;  /* 0x0000000308007986 */ /* 0x0003e2000c101124 */
[----:B------:R-:W-:Y:S05]  /*66a0*/  BRA `(.L_x_16756) ;  /* 0x00000000000c7947 */ /* 0x000fea0003800000 */
.L_x_16777:
[----:B------:R-:W-:-:S04]  /*66b0*/  I2FP.F32.S32 R0, R18 ;  /* 0x0000001200007245 */ /* 0x000fc80000201400 */
[----:B------:R-:W-:-:S05]  /*66c0*/  F2FP.BF16.F32.PACK_AB R0, RZ, R0 ;  /* 0x00000000ff00723e */ /* 0x000fca00000010ff */
[----:B------:R0:W-:Y:S02]  /*66d0*/  STG.E.U16 desc[UR36][R8.64], R0 ;  /* 0x0000000008007986 */ /* 0x0001e4000c101524 */
.L_x_16756:
[----:B------:R-:W-:-:S07]  /*66e0*/  VIADD R2, R2, 0x80 ;  /* 0x0000008002027836 */ /* 0x000fce0000000000 */
.L_x_16715:
[----:B------:R-:W-:Y:S05]  /*66f0*/  BSYNC.RECONVERGENT B7 ;  /* 0x0000000000077941 */ /* 0x000fea0003800200 */
.L_x_16676:
        /* <DEDUP_REMOVED lines=21> */
.L_x_16789:
[----:B------:R-:W-:Y:S01]  /*6850*/  STG.E.U8 desc[UR36][R2.64], R16 ;  /* 0x0000001002007986 */ /* 0x000fe2000c101124 */
[----:B------:R-:W-:Y:S05]  /*6860*/  EXIT ;  /* 0x000000000000794d */ /* 0x000fea0003800000 */
.L_x_16788:
        /* <DEDUP_REMOVED lines=9> */
.L_x_16792:
[----:B------:R-:W-:Y:S01]  /*6900*/  STG.E desc[UR36][R2.64], R16 ;  /* 0x0000001002007986 */ /* 0x000fe2000c101924 */
[----:B------:R-:W-:Y:S05]  /*6910*/  EXIT ;  /* 0x000000000000794d */ /* 0x000fea0003800000 */
.L_x_16791:
[----:B------:R-:W-:Y:S01]  /*6920*/  STG.E.U16 desc[UR36][R2.64], R16 ;  /* 0x0000001002007986 */ /* 0x000fe2000c101524 */
[----:B------:R-:W-:Y:S05]  /*6930*/  EXIT ;  /* 0x000000000000794d */ /* 0x000fea0003800000 */
.L_x_16787:
        /* <DEDUP_REMOVED lines=9> */
.L_x_16794:
[----:B------:R-:W-:-:S04]  /*69d0*/  I2FP.F32.S32 R0, R16 ;  /* 0x0000001000007245 */ /* 0x000fc80000201400 */
[----:B------:R-:W-:-:S05]  /*69e0*/  F2FP.F16.F32.PACK_AB R0, RZ, R0 ;  /* 0x00000000ff00723e */ /* 0x000fca00000000ff */
[----:B------:R-:W-:Y:S01]  /*69f0*/  STG.E.U16 desc[UR36][R2.64], R0 ;  /* 0x0000000002007986 */ /* 0x000fe2000c101524 */
[----:B------:R-:W-:Y:S05]  /*6a00*/  EXIT ;  /* 0x000000000000794d */ /* 0x000fea0003800000 */
.L_x_16793:
        /* <DEDUP_REMOVED lines=10> */
.L_x_16796:
[----:B------:R-:W-:-:S04]  /*6ab0*/  I2FP.F32.S32 R16, R16 ;  /* 0x0000001000107245 */ /* 0x000fc80000201400 */
[----:B------:R-:W-:-:S04]  /*6ac0*/  F2FP.F16.F32.PACK_AB R5, RZ, R16 ;  /* 0x00000010ff05723e */ /* 0x000fc800000000ff */
[----:B------:R-:W-:-:S05]  /*6ad0*/  PRMT R5, R5, 0x5410, RZ ;  /* 0x0000541005057816 */ /* 0x000fca00000000ff */
[----:B------:R-:W-:Y:S01]  /*6ae0*/  STG.E desc[UR36][R2.64], R5 ;  /* 0x0000000502007986 */ /* 0x000fe2000c101924 */
[----:B------:R-:W-:Y:S05]  /*6af0*/  EXIT ;  /* 0x000000000000794d */ /* 0x000fea0003800000 */
.L_x_16795:
[----:B------:R-:W0:Y:S02]  /*6b00*/  I2F.F64 R16, R16 ;  /* 0x0000001000107312 */ /* 0x000e240000201c00 */
[----:B0-----:R-:W-:Y:S01]  /*6b10*/  STG.E.64 desc[UR36][R2.64], R16 ;  /* 0x0000001002007986 */ /* 0x001fe2000c101b24 */
[----:B------:R-:W-:Y:S05]  /*6b20*/  EXIT ;  /* 0x000000000000794d */ /* 0x000fea0003800000 */
.L_x_16786:
        /* <DEDUP_REMOVED lines=12> */
.L_x_16800:
        /* <DEDUP_REMOVED lines=18> */
.L_x_16803:
[----:B------:R-:W-:-:S04]  /*6d10*/  SHF.R.U32.HI R5, RZ, 0x18, R5 ;  /* 0x00000018ff057819 */ /* 0x000fc80000011605 */
[----:B------:R-:W-:-:S07]  /*6d20*/  LOP3.LUT R0, R0, 0x80, R5, 0xf8, !PT ;  /* 0x0000008000007812 */ /* 0x000fce00078ef805 */
.L_x_16802:
[----:B------:R-:W-:Y:S05]  /*6d30*/  BSYNC.RECONVERGENT B0 ;  /* 0x0000000000007941 */ /* 0x000fea0003800200 */
.L_x_16801:
[----:B------:R-:W-:Y:S01]  /*6d40*/  STG.E.U8 desc[UR36][R2.64], R0 ;  /* 0x0000000002007986 */ /* 0x000fe2000c101124 */
[----:B------:R-:W-:Y:S05]  /*6d50*/  EXIT ;  /* 0x000000000000794d */ /* 0x000fea0003800000 */
.L_x_16799:
        /* <DEDUP_REMOVED lines=18> */
.L_x_16806:
[----:B------:R-:W-:-:S04]  /*6e80*/  SHF.R.U32.HI R5, RZ, 0x18, R5 ;  /* 0x00000018ff057819 */ /* 0x000fc80000011605 */
[----:B------:R-:W-:-:S07]  /*6e90*/  LOP3.LUT R0, R0, 0x80, R5, 0xf8, !PT ;  /* 0x0000008000007812 */ /* 0x000fce00078ef805 */
.L_x_16805:
[----:B------:R-:W-:Y:S05]  /*6ea0*/  BSYNC.RECONVERGENT B0 ;  /* 0x0000000000007941 */ /* 0x000fea0003800200 */
.L_x_16804:
[----:B------:R-:W-:Y:S01]  /*6eb0*/  STG.E.U8 desc[UR36][R2.64], R0 ;  /* 0x0000000002007986 */ /* 0x000fe2000c101124 */
[----:B------:R-:W-:Y:S05]  /*6ec0*/  EXIT ;  /* 0x000000000000794d */ /* 0x000fea0003800000 */
.L_x_16798:
        /* <DEDUP_REMOVED lines=22> */
.L_x_16808:
[----:B------:R-:W-:-:S05]  /*7030*/  SHF.R.S32.HI R17, RZ, 0x1f, R16 ;  /* 0x0000001fff117819 */ /* 0x000fca0000011410 */
[----:B------:R-:W-:Y:S01]  /*7040*/  STG.E.64 desc[UR36][R2.64], R16 ;  /* 0x0000001002007986 */ /* 0x000fe2000c101b24 */
[----:B------:R-:W-:Y:S05]  /*7050*/  EXIT ;  /* 0x000000000000794d */ /* 0x000fea0003800000 */
.L_x_16807:
[----:B------:R-:W-:Y:S01]  /*7060*/  STG.E desc[UR36][R2.64], R16 ;  /* 0x0000001002007986 */ /* 0x000fe2000c101924 */
[----:B------:R-:W-:Y:S05]  /*7070*/  EXIT ;  /* 0x000000000000794d */ /* 0x000fea0003800000 */
.L_x_16797:
        /* <DEDUP_REMOVED lines=10> */
.L_x_16810:
[----:B------:R-:W0:Y:S01]  /*7120*/  I2F.F64 R16, R16 ;  /* 0x0000001000107312 */ /* 0x000e220000201c00 */
[----:B------:R-:W-:-:S05]  /*7130*/  CS2R R18, SRZ ;  /* 0x0000000000127805 */ /* 0x000fca000001ff00 */
[----:B0-----:R-:W-:Y:S01]  /*7140*/  STG.E.128 desc[UR36][R2.64], R16 ;  /* 0x0000001002007986 */ /* 0x001fe2000c101d24 */
[----:B------:R-:W-:Y:S05]  /*7150*/  EXIT ;  /* 0x000000000000794d */ /* 0x000fea0003800000 */
.L_x_16809:
[----:B------:R-:W-:-:S13]  /*7160*/  ISETP.NE.AND P0, PT, R0, 0xf, PT ;  /* 0x0000000f0000780c */ /* 0x000fda0003f05270 */
[----:B------:R-:W-:Y:S05]  /*7170*/  @!P0 BRA `(.L_x_16811) ;  /* 0x0000000000e88947 */ /* 0x000fea0003800000 */
[----:B------:R-:W-:-:S13]  /*7180*/  ISETP.NE.AND P0, PT, R0, 0x17, PT ;  /* 0x000000170000780c */ /* 0x000fda0003f05270 */
[----:B------:R-:W-:Y:S05]  /*7190*/  @!P0 BRA `(.L_x_16812) ;  /* 0x0000000000908947 */ /* 0x000fea0003800000 */
[----:B------:R-:W-:-:S13]  /*71a0*/  ISETP.NE.AND P0, PT, R0, 0x18, PT ;  /* 0x000000180000780c */ /* 0x000fda0003f05270 */
[----:B------:R-:W-:Y:S05]  /*71b0*/  @!P0 BRA `(.L_x_16813) ;  /* 0x0000000000448947 */ /* 0x000fea0003800000 */
.L_x_16790:
        /* <DEDUP_REMOVED lines=16> */
.L_x_16814:
[----:B------:R-:W-:Y:S05]  /*72c0*/  EXIT ;  /* 0x000000000000794d */ /* 0x000fea0003800000 */
.L_x_16813:
        /* <DEDUP_REMOVED lines=13> */
.L_x_16816:
[----:B------:R-:W-:Y:S05]  /*73a0*/  BSYNC.RECONVERGENT B0 ;  /* 0x0000000000007941 */ /* 0x000fea0003800200 */
.L_x_16815:
[----:B------:R-:W-:-:S05]  /*73b0*/  LOP3.LUT R5, R0, 0x80, R5, 0xf8, !PT ;  /* 0x0000008000057812 */ /* 0x000fca00078ef805 */
[----:B------:R-:W-:Y:S01]  /*73c0*/  STG.E.U8 desc[UR36][R2.64], R5 ;  /* 0x0000000502007986 */ /* 0x000fe2000c101124 */
[----:B------:R-:W-:Y:S05]  /*73d0*/  EXIT ;  /* 0x000000000000794d */ /* 0x000fea0003800000 */
.L_x_16812:
        /* <DEDUP_REMOVED lines=12> */
.L_x_16818:
[----:B------:R-:W-:Y:S01]  /*74a0*/  IMAD.MOV.U32 R0, RZ, RZ, 0x7f ;  /* 0x0000007fff007424 */ /* 0x000fe200078e00ff */
[----:B------:R-:W-:-:S04]  /*74b0*/  ISETP.GT.U32.AND P0, PT, R4, 0x7f800000, PT ;  /* 0x7f8000000400780c */ /* 0x000fc80003f04070 */
[----:B------:R-:W-:-:S09]  /*74c0*/  SEL R0, R0, 0x7c, P0 ;  /* 0x0000007c00007807 */ /* 0x000fd20000000000 */
.L_x_16819:
[----:B------:R-:W-:Y:S05]  /*74d0*/  BSYNC.RECONVERGENT B0 ;  /* 0x0000000000007941 */ /* 0x000fea0003800200 */
.L_x_16817:
[----:B------:R-:W-:-:S04]  /*74e0*/  SHF.R.U32.HI R5, RZ, 0x18, R5 ;  /* 0x00000018ff057819 */ /* 0x000fc80000011605 */
[----:B------:R-:W-:-:S05]  /*74f0*/  LOP3.LUT R5, R0, 0x80, R5, 0xf8, !PT ;  /* 0x0000008000057812 */ /* 0x000fca00078ef805 */
[----:B------:R-:W-:Y:S01]  /*7500*/  STG.E.U8 desc[UR36][R2.64], R5 ;  /* 0x0000000502007986 */ /* 0x000fe2000c101124 */
[----:B------:R-:W-:Y:S05]  /*7510*/  EXIT ;  /* 0x000000000000794d */ /* 0x000fea0003800000 */
.L_x_16811:
[----:B------:R-:W-:-:S04]  /*7520*/  I2FP.F32.S32 R0, R16 ;  /* 0x0000001000007245 */ /* 0x000fc80000201400 */
[----:B------:R-:W-:-:S05]  /*7530*/  F2FP.BF16.F32.PACK_AB R0, RZ, R0 ;  /* 0x00000000ff00723e */ /* 0x000fca00000010ff */
[----:B------:R-:W-:Y:S01]  /*7540*/  STG.E.U16 desc[UR36][R2.64], R0 ;  /* 0x0000000002007986 */ /* 0x000fe2000c101524 */
[----:B------:R-:W-:Y:S05]  /*7550*/  EXIT ;  /* 0x000000000000794d */ /* 0x000fea0003800000 */
.L_x_16820:
        /* <DEDUP_REMOVED lines=10> */
.L_x_21196:


//--------------------- .text._ZN2at6native18elementwise_kernelILi128ELi2EZNS0_22gpu_kernel_impl_nocastINS0_13AUnaryFunctorIiiiZZZNS0_18lshift_kernel_cudaERNS_18TensorIteratorBaseEENKUlvE_clEvENKUlvE1_clEvEUliiE_EEEEvS5_RKT_EUliE_EEviT1_ --------------------------
	.section	.text._ZN2at6native18elementwise_kernelILi128ELi2EZNS0_22gpu_kernel_impl_nocastINS0_13AUnaryFunctorIiiiZZZNS0_18lshift_kernel_cudaERNS_18TensorIteratorBaseEENKUlvE_clEvENKUlvE1_clEvEUliiE_EEEEvS5_RKT_EUliE_EEviT1_,"ax",@progbits
	.align	128
        .global         _ZN2at6native18elementwise_kernelILi128ELi2EZNS0_22gpu_kernel_impl_nocastINS0_13AUnaryFunctorIiiiZZZNS0_18lshift_kernel_cudaERNS_18TensorIteratorBaseEENKUlvE_clEvENKUlvE1_clEvEUliiE_EEEEvS5_RKT_EUliE_EEviT1_
        .type           _ZN2at6native18elementwise_kernelILi128ELi2EZNS0_22gpu_kernel_impl_nocastINS0_13AUnaryFunctorIiiiZZZNS0_18lshift_kernel_cudaERNS_18TensorIteratorBaseEENKUlvE_clEvENKUlvE1_clEvEUliiE_EEEEvS5_RKT_EUliE_EEviT1_,@function
        .size           _ZN2at6native18elementwise_kernelILi128ELi2EZNS0_22gpu_kernel_impl_nocastINS0_13AUnaryFunctorIiiiZZZNS0_18lshift_kernel_cudaERNS_18TensorIteratorBaseEENKUlvE_clEvENKUlvE1_clEvEUliiE_EEEEvS5_RKT_EUliE_EEviT1_,(.L_x_21197 - _ZN2at6native18elementwise_kernelILi128ELi2EZNS0_22gpu_kernel_impl_nocastINS0_13AUnaryFunctorIiiiZZZNS0_18lshift_kernel_cudaERNS_18TensorIteratorBaseEENKUlvE_clEvENKUlvE1_clEvEUliiE_EEEEvS5_RKT_EUliE_EEviT1_)
        .other          _ZN2at6native18elementwise_kernelILi128ELi2EZNS0_22gpu_kernel_impl_nocastINS0_13AUnaryFunctorIiiiZZZNS0_18lshift_kernel_cudaERNS_18TensorIteratorBaseEENKUlvE_clEvENKUlvE1_clEvEUliiE_EEEEvS5_RKT_EUliE_EEviT1_,@"STO_CUDA_ENTRY STV_DEFAULT"
_ZN2at6native18elementwise_kernelILi128ELi2EZNS0_22gpu_kernel_impl_nocastINS0_13AUnaryFunctorIiiiZZZNS0_18lshift_kernel_cudaERNS_18TensorIteratorBaseEENKUlvE_clEvENKUlvE1_clEvEUliiE_EEEEvS5_RKT_EUliE_EEviT1_:
.text._ZN2at6native18elementwise_kernelILi128ELi2EZNS0_22gpu_kernel_impl_nocastINS0_13AUnaryFunctorIiiiZZZNS0_18lshift_kernel_cudaERNS_18TensorIteratorBaseEENKUlvE_clEvENKUlvE1_clEvEUliiE_EEEEvS5_RKT_EUliE_EEviT1_:
        /* <DEDUP_REMOVED lines=18> */
[----:B--2---:R-:W-:Y:S02]  /*0120*/  ISETP.GT.U32.AND P0, PT, R4, 0x1f, PT ;  /* 0x0000001f0400780c */ /* 0x004fe40003f04070 */
[----:B-1----:R-:W-:-:S04]  /*0130*/  SHF.L.U32 R0, R9, R4, RZ ;  /* 0x0000000409007219 */ /* 0x002fc800000006ff */
[----:B------:R-:W-:-:S05]  /*0140*/  SEL R9, R0, RZ, !P0 ;  /* 0x000000ff00097207 */ /* 0x000fca0004000000 */
[----:B0-----:R0:W-:Y:S02]  /*0150*/  STG.E desc[UR6][R6.64], R9 ;  /* 0x0000000906007986 */ /* 0x0011e4000c101906 */
.L_x_16823:
[----:B------:R-:W-:Y:S05]  /*0160*/  BSYNC.RECONVERGENT B0 ;  /* 0x0000000000007941 */ /* 0x000fea0003800200 */
.L_x_16822:
[----:B------:R-:W-:-:S13]  /*0170*/  ISETP.GE.AND P0, PT, R3, UR4, PT ;  /* 0x0000000403007c0c */ /* 0x000fda000bf06270 */
[----:B------:R-:W-:Y:S05]  /*0180*/  @P0 EXIT ;  /* 0x000000000000094d */ /* 0x000fea0003800000 */
[----:B------:R-:W1:Y:S08]  /*0190*/  LDC.64 R2, c[0x0][0x588] ;  /* 0x00016200ff027b82 */ /* 0x000e700000000a00 */
[----:B0-----:R-:W0:Y:S01]  /*01a0*/  LDC R7, c[0x0][0x594] ;  /* 0x00016500ff077b82 */ /* 0x001e220000000800 */
[----:B-1----:R-:W2:Y:S07]  /*01b0*/  LDG.E R2, desc[UR6][R2.64] ;  /* 0x0000000602027981 */ /* 0x002eae000c1e1900 */
[----:B------:R-:W1:Y:S01]  /*01c0*/  LDC.64 R4, c[0x0][0x580] ;  /* 0x00016000ff047b82 */ /* 0x000e620000000a00 */
[----:B--2---:R-:W-:-:S02]  /*01d0*/  ISETP.GT.U32.AND P0, PT, R2, 0x1f, PT ;  /* 0x0000001f0200780c */ /* 0x004fc40003f04070 */
[----:B0-----:R-:W-:-:S04]  /*01e0*/  SHF.L.U32 R0, R7, R2, RZ ;  /* 0x0000000207007219 */ /* 0x001fc800000006ff */
[----:B------:R-:W-:-:S05]  /*01f0*/  SEL R7, R0, RZ, !P0 ;  /* 0x000000ff00077207 */ /* 0x000fca0004000000 */
[----:B-1----:R-:W-:Y:S01]  /*0200*/  STG.E desc[UR6][R4.64], R7 ;  /* 0x0000000704007986 */ /* 0x002fe2000c101906 */
[----:B------:R-:W-:Y:S05]  /*0210*/  EXIT ;  /* 0x000000000000794d */ /* 0x000fea0003800000 */
.L_x_16821:
        /* <DEDUP_REMOVED lines=305> */
.L_x_16826:
        /* <DEDUP_REMOVED lines=8> */
[----:B--2---:R-:W-:Y:S02]  /*15b0*/  ISETP.GT.U32.AND P0, PT, R6, 0x1f, PT ;  /* 0x0000001f0600780c */ /* 0x004fe40003f04070 */
[----:B-1----:R-:W-:-:S04]  /*15c0*/  SHF.L.U32 R8, R9, R6, RZ ;  /* 0x0000000609087219 */ /* 0x002fc800000006ff */
[----:B------:R-:W-:-:S05]  /*15d0*/  SEL R9, R8, RZ, !P0 ;  /* 0x000000ff08097207 */ /* 0x000fca0004000000 */
[----:B------:R0:W-:Y:S02]  /*15e0*/  STG.E desc[UR6][R4.64], R9 ;  /* 0x0000000904007986 */ /* 0x0001e4000c101906 */
.L_x_16825:
[----:B------:R-:W-:Y:S05]  /*15f0*/  BSYNC.RECONVERGENT B0 ;  /* 0x0000000000007941 */ /* 0x000fea0003800200 */
.L_x_16824:
        /* <DEDUP_REMOVED lines=300> */
.L_x_16827:
[----:B------:R-:W0:Y:S01]  /*28c0*/  LDCU.128 UR8, c[0x0][0x580] ;  /* 0x0000b000ff0877ac */ /* 0x000e220008000c00 */
[----:B------:R-:W1:Y:S01]  /*28d0*/  LDC R7, c[0x0][0x594] ;  /* 0x00016500ff077b82 */ /* 0x000e620000000800 */
[----:B0-----:R-:W-:-:S04]  /*28e0*/  IADD3 R4, P0, PT, R2, UR10, RZ ;  /* 0x0000000a02047c10 */ /* 0x001fc8000ff1e0ff */
[----:B------:R-:W-:-:S05]  /*28f0*/  IADD3.X R5, PT, PT, RZ, UR11, RZ, P0, !PT ;  /* 0x0000000bff057c10 */ /* 0x000fca00087fe4ff */
[----:B------:R-:W2:Y:S01]  /*2900*/  LDG.E R4, desc[UR6][R4.64] ;  /* 0x0000000604047981 */ /* 0x000ea2000c1e1900 */
[----:B------:R-:W-:-:S04]  /*2910*/  IADD3 R2, P1, PT, R3, UR8, RZ ;  /* 0x0000000803027c10 */ /* 0x000fc8000ff3e0ff */
[----:B------:R-:W-:Y:S02]  /*2920*/  IADD3.X R3, PT, PT, RZ, UR9, RZ, P1, !PT ;  /* 0x00000009ff037c10 */ /* 0x000fe40008ffe4ff */
[----:B--2---:R-:W-:Y:S02]  /*2930*/  ISETP.GT.U32.AND P0, PT, R4, 0x1f, PT ;  /* 0x0000001f0400780c */ /* 0x004fe40003f04070 */
[----:B-1----:R-:W-:-:S04]  /*2940*/  SHF.L.U32 R0, R7, R4, RZ ;  /* 0x0000000407007219 */ /* 0x002fc800000006ff */
[----:B------:R-:W-:-:S05]  /*2950*/  SEL R7, R0, RZ, !P0 ;  /* 0x000000ff00077207 */ /* 0x000fca0004000000 */
[----:B------:R-:W-:Y:S01]  /*2960*/  STG.E desc[UR6][R2.64], R7 ;  /* 0x0000000702007986 */ /* 0x000fe2000c101906 */
[----:B------:R-:W-:Y:S05]  /*2970*/  EXIT ;  /* 0x000000000000794d */ /* 0x000fea0003800000 */
.L_x_16828:
        /* <DEDUP_REMOVED lines=16> */
.L_x_21197:


//--------------------- .text._ZN2at6native27unrolled_elementwise_kernelINS0_13AUnaryFunctorIiiiZZZNS0_18lshift_kernel_cudaERNS_18TensorIteratorBaseEENKUlvE_clEvENKUlvE1_clEvEUliiE_EESt5arrayIPcLm2EELi4E23TrivialOffsetCalculatorILi1EjESD_NS0_6memory15LoadWithoutCastENSE_16StoreWithoutCastEEEviT_T0_T2_T3_T4_T5_ --------------------------
	.section	.text._ZN2at6native27unrolled_elementwise_kernelINS0_13AUnaryFunctorIiiiZZZNS0_18lshift_kernel_cudaERNS_18TensorIteratorBaseEENKUlvE_clEvENKUlvE1_clEvEUliiE_EESt5arrayIPcLm2EELi4E23TrivialOffsetCalculatorILi1EjESD_NS0_6memory15LoadWithoutCastENSE_16StoreWithoutCastEEEviT_T0_T2_T3_T4_T5_,"ax",@progbits
	.align	128
        .global         _ZN2at6native27unrolled_elementwise_kernelINS0_13AUnaryFunctorIiiiZZZNS0_18lshift_kernel_cudaERNS_18TensorIteratorBaseEENKUlvE_clEvENKUlvE1_clEvEUliiE_EESt5arrayIPcLm2EELi4E23TrivialOffsetCalculatorILi1EjESD_NS0_6memory15LoadWithoutCastENSE_16StoreWithoutCastEEEviT_T0_T2_T3_T4_T5_
        .type           _ZN2at6native27unrolled_elementwise_kernelINS0_13AUnaryFunctorIiiiZZZNS0_18lshift_kernel_cudaERNS_18TensorIteratorBaseEENKUlvE_clEvENKUlvE1_clEvEUliiE_EESt5arrayIPcLm2EELi4E23TrivialOffsetCalculatorILi1EjESD_NS0_6memory15LoadWithoutCastENSE_16StoreWithoutCastEEEviT_T0_T2_T3_T4_T5_,@function
        .size           _ZN2at6native27unrolled_elementwise_kernelINS0_13AUnaryFunctorIiiiZZZNS0_18lshift_kernel_cudaERNS_18TensorIteratorBaseEENKUlvE_clEvENKUlvE1_clEvEUliiE_EESt5arrayIPcLm2EELi4E23TrivialOffsetCalculatorILi1EjESD_NS0_6memory15LoadWithoutCastENSE_16StoreWithoutCastEEEviT_T0_T2_T3_T4_T5_,(.L_x_21198 - _ZN2at6native27unrolled_elementwise_kernelINS0_13AUnaryFunctorIiiiZZZNS0_18lshift_kernel_cudaERNS_18TensorIteratorBaseEENKUlvE_clEvENKUlvE1_clEvEUliiE_EESt5arrayIPcLm2EELi4E23TrivialOffsetCalculatorILi1EjESD_NS0_6memory15LoadWithoutCastENSE_16StoreWithoutCastEEEviT_T0_T2_T3_T4_T5_)
        .other          _ZN2at6native27unrolled_elementwise_kernelINS0_13AUnaryFunctorIiiiZZZNS0_18lshift_kernel_cudaERNS_18TensorIteratorBaseEENKUlvE_clEvENKUlvE1_clEvEUliiE_EESt5arrayIPcLm2EELi4E23TrivialOffsetCalculatorILi1EjESD_NS0_6memory15LoadWithoutCastENSE_16StoreWithoutCastEEEviT_T0_T2_T3_T4_T5_,@"STO_CUDA_ENTRY STV_DEFAULT"
_ZN2at6native27unrolled_elementwise_kernelINS0_13AUnaryFunctorIiiiZZZNS0_18lshift_kernel_cudaERNS_18TensorIteratorBaseEENKUlvE_clEvENKUlvE1_clEvEUliiE_EESt5arrayIPcLm2EELi4E23TrivialOffsetCalculatorILi1EjESD_NS0_6memory15LoadWithoutCastENSE_16StoreWithoutCastEEEviT_T0_T2_T3_T4_T5_:
.text._ZN2at6native27unrolled_elementwise_kernelINS0_13AUnaryFunctorIiiiZZZNS0_18lshift_kernel_cudaERNS_18TensorIteratorBaseEENKUlvE_clEvENKUlvE1_clEvEUliiE_EESt5arrayIPcLm2EELi4E23TrivialOffsetCalculatorILi1EjESD_NS0_6memory15LoadWithoutCastENSE_16StoreWithoutCastEEEviT_T0_T2_T3_T4_T5_:
[----:B------:R-:W-:Y:S01]  /*0000*/  LDC R1, c[0x0][0x37c] ;  /* 0x0000df00ff017b82 */ /* 0x000fe20000000800 */
[----:B------:R-:W0:Y:S07]  /*0010*/  S2R R0, SR_CTAID.X ;  /* 0x0000000000007919 */ /* 0x000e2e0000002500 */
[----:B------:R-:W0:Y:S01]  /*0020*/  LDC R3, c[0x0][0x380] ;  /* 0x0000e000ff037b82 */ /* 0x000e220000000800 */
[----:B------:R-:W1:Y:S01]  /*0030*/  LDCU.64 UR4, c[0x0][0x358] ;  /* 0x00006b00ff0477ac */ /* 0x000e620008000a00 */
[----:B------:R-:W-:Y:S01]  /*0040*/  IMAD.MOV.U32 R12, RZ, RZ, RZ ;  /* 0x000000ffff0c7224 */ /* 0x000fe200078e00ff */
[----:B------:R-:W2:Y:S05]  /*0050*/  S2R R13, SR_TID.X ;  /* 0x00000000000d7919 */ /* 0x000eaa0000002100 */
        /* <DEDUP_REMOVED lines=13> */
[----:B-1----:R-:W4:Y:S07]  /*0130*/  @!P0 LDG.E R12, desc[UR4][R8.64] ;  /* 0x00000004080c8981 */ /* 0x002f2e000c1e1900 */
[----:B------:R-:W-:Y:S01]  /*0140*/  @!P3 LEA R19, R0, R13, 0x9 ;  /* 0x0000000d0013b211 */ /* 0x000fe200078e48ff */
[----:B------:R-:W-:Y:S01]  /*0150*/  @!P3 VIADD R13, R13, 0x80 ;  /* 0x000000800d0db836 */ /* 0x000fe20000000000 */
[----:B------:R-:W0:Y:S04]  /*0160*/  @!P3 LDC.64 R6, c[0x0][0x398] ;  /* 0x0000e600ff06bb82 */ /* 0x000e280000000a00 */
[----:B------:R-:W-:-:S13]  /*0170*/  ISETP.GE.AND P2, PT, R13, R2, PT ;  /* 0x000000020d00720c */ /* 0x000fda0003f46270 */
[----:B------:R-:W1:Y:S01]  /*0180*/  @!P2 LDC.64 R4, c[0x0][0x398] ;  /* 0x0000e600ff04ab82 */ /* 0x000e620000000a00 */
[----:B------:R-:W-:Y:S01]  /*0190*/  @!P2 LEA R15, R0, R13, 0x9 ;  /* 0x0000000d000fa211 */ /* 0x000fe200078e48ff */
[----:B------:R-:W-:Y:S02]  /*01a0*/  IMAD.MOV.U32 R13, RZ, RZ, RZ ;  /* 0x000000ffff0d7224 */ /* 0x000fe400078e00ff */
[----:B--2---:R-:W-:-:S04]  /*01b0*/  @!P1 IMAD.WIDE.U32 R10, R17, 0x4, R10 ;  /* 0x00000004110a9825 */ /* 0x004fc800078e000a */
[----:B0-----:R-:W-:Y:S01]  /*01c0*/  @!P3 IMAD.WIDE.U32 R6, R19, 0x4, R6 ;  /* 0x000000041306b825 */ /* 0x001fe200078e0006 */
[----:B------:R-:W2:Y:S03]  /*01d0*/  @!P1 LDG.E R13, desc[UR4][R10.64] ;  /* 0x000000040a0d9981 */ /* 0x000ea6000c1e1900 */
[----:B-1----:R-:W-:Y:S01]  /*01e0*/  @!P2 IMAD.WIDE.U32 R4, R15, 0x4, R4 ;  /* 0x000000040f04a825 */ /* 0x002fe200078e0004 */
[----:B------:R-:W-:-:S06]  /*01f0*/  CS2R R14, SRZ ;  /* 0x00000000000e7805 */ /* 0x000fcc000001ff00 */
[----:B------:R0:W5:Y:S04]  /*0200*/  @!P3 LDG.E R14, desc[UR4][R6.64] ;  /* 0x00000004060eb981 */ /* 0x000168000c1e1900 */
[----:B------:R-:W5:Y:S01]  /*0210*/  @!P2 LDG.E R15, desc[UR4][R4.64] ;  /* 0x00000004040fa981 */ /* 0x000f62000c1e1900 */
[----:B------:R-:W-:Y:S01]  /*0220*/  ISETP.GE.AND P4, PT, R3, R2, PT ;  /* 0x000000020300720c */ /* 0x000fe20003f86270 */
[----:B------:R-:W-:Y:S04]  /*0230*/  BSSY.RECONVERGENT B0, `(.L_x_16829) ;  /* 0x0000023000007945 */ /* 0x000fe80003800200 */
[----:B------:R-:W-:Y:S01]  /*0240*/  BSSY.RELIABLE B1, `(.L_x_16830) ;  /* 0x000001b000017945 */ /* 0x000fe20003800100 */
[----:B----4-:R-:W-:-:S02]  /*0250*/  ISETP.GT.U32.AND P0, PT, R12, 0x1f, PT ;  /* 0x0000001f0c00780c */ /* 0x010fc40003f04070 */
[----:B---3--:R-:W-:-:S04]  /*0260*/  SHF.L.U32 R12, R16, R12, RZ ;  /* 0x0000000c100c7219 */ /* 0x008fc800000006ff */
[----:B0-----:R-:W-:Y:S02]  /*0270*/  SEL R7, R12, RZ, !P0 ;  /* 0x000000ff0c077207 */ /* 0x001fe40004000000 */
[----:B--2---:R-:W-:Y:S02]  /*0280*/  ISETP.GT.U32.AND P1, PT, R13, 0x1f, PT ;  /* 0x0000001f0d00780c */ /* 0x004fe40003f24070 */
[----:B------:R-:W-:-:S04]  /*0290*/  SHF.L.U32 R13, R16, R13, RZ ;  /* 0x0000000d100d7219 */ /* 0x000fc800000006ff */
[----:B------:R-:W-:Y:S02]  /*02a0*/  SEL R13, R13, RZ, !P1 ;  /* 0x000000ff0d0d7207 */ /* 0x000fe40004800000 */
[----:B-----5:R-:W-:Y:S02]  /*02b0*/  ISETP.GT.U32.AND P2, PT, R14, 0x1f, PT ;  /* 0x0000001f0e00780c */ /* 0x020fe40003f44070 */
[C---:B------:R-:W-:Y:S02]  /*02c0*/  SHF.L.U32 R14, R16.reuse, R14, RZ ;  /* 0x0000000e100e7219 */ /* 0x040fe400000006ff */
[----:B------:R-:W-:Y:S02]  /*02d0*/  ISETP.GT.U32.AND P3, PT, R15, 0x1f, PT ;  /* 0x0000001f0f00780c */ /* 0x000fe40003f64070 */
[----:B------:R-:W-:Y:S02]  /*02e0*/  SHF.L.U32 R15, R16, R15, RZ ;  /* 0x0000000f100f7219 */ /* 0x000fe400000006ff */
        /* <DEDUP_REMOVED lines=16> */
.L_x_16831:
[----:B------:R-:W-:Y:S05]  /*03f0*/  BSYNC.RELIABLE B1 ;  /* 0x0000000000017941 */ /* 0x000fea0003800100 */
.L_x_16830:
[----:B------:R-:W-:-:S13]  /*0400*/  ISETP.GE.AND P0, PT, R3, R2, PT ;  /* 0x000000020300720c */ /* 0x000fda0003f06270 */
[----:B0-----:R-:W0:Y:S01]  /*0410*/  @!P0 LDC.64 R4, c[0x0][0x390] ;  /* 0x0000e400ff048b82 */ /* 0x001e220000000a00 */
[----:B------:R-:W-:Y:S01]  /*0420*/  @!P0 IMAD R7, R0, 0x200, R3 ;  /* 0x0000020000078824 */ /* 0x000fe200078e0203 */
[----:B------:R-:W-:-:S03]  /*0430*/  @!P0 IADD3 R3, PT, PT, R3, 0x80, RZ ;  /* 0x0000008003038810 */ /* 0x000fc60007ffe0ff */
[----:B0-----:R-:W-:-:S05]  /*0440*/  @!P0 IMAD.WIDE.U32 R4, R7, 0x4, R4 ;  /* 0x0000000407048825 */ /* 0x001fca00078e0004 */
[----:B------:R1:W-:Y:S02]  /*0450*/  @!P0 STG.E desc[UR4][R4.64], R9 ;  /* 0x0000000904008986 */ /* 0x0003e4000c101904 */
.L_x_16832:
[----:B------:R-:W-:Y:S05]  /*0460*/  BSYNC.RECONVERGENT B0 ;  /* 0x0000000000007941 */ /* 0x000fea0003800200 */
.L_x_16829:
        /* <DEDUP_REMOVED lines=8> */
.L_x_16833:
        /* <DEDUP_REMOVED lines=9> */
.L_x_21198:


//--------------------- .text._ZN2at6native29vectorized_elementwise_kernelILi2ENS0_13AUnaryFunctorIiiiZZZNS0_18lshift_kernel_cudaERNS_18TensorIteratorBaseEENKUlvE_clEvENKUlvE1_clEvEUliiE_EESt5arrayIPcLm2EEEEviT0_T1_ --------------------------
	.section	.text._ZN2at6native29vectorized_elementwise_kernelILi2ENS0_13AUnaryFunctorIiiiZZZNS0_18lshift_kernel_cudaERNS_18TensorIteratorBaseEENKUlvE_clEvENKUlvE1_clEvEUliiE_EESt5arrayIPcLm2EEEEviT0_T1_,"ax",@progbits
	.align	128
        .global         _ZN2at6native29vectorized_elementwise_kernelILi2ENS0_13AUnaryFunctorIiiiZZZNS0_18lshift_kernel_cudaERNS_18TensorIteratorBaseEENKUlvE_clEvENKUlvE1_clEvEUliiE_EESt5arrayIPcLm2EEEEviT0_T1_
        .type           _ZN2at6native29vectorized_elementwise_kernelILi2ENS0_13AUnaryFunctorIiiiZZZNS0_18lshift_kernel_cudaERNS_18TensorIteratorBaseEENKUlvE_clEvENKUlvE1_clEvEUliiE_EESt5arrayIPcLm2EEEEviT0_T1_,@function
        .size           _ZN2at6native29vectorized_elementwise_kernelILi2ENS0_13AUnaryFunctorIiiiZZZNS0_18lshift_kernel_cudaERNS_18TensorIteratorBaseEENKUlvE_clEvENKUlvE1_clEvEUliiE_EESt5arrayIPcLm2EEEEviT0_T1_,(.L_x_21199 - _ZN2at6native29vectorized_elementwise_kernelILi2ENS0_13AUnaryFunctorIiiiZZZNS0_18lshift_kernel_cudaERNS_18TensorIteratorBaseEENKUlvE_clEvENKUlvE1_clEvEUliiE_EESt5arrayIPcLm2EEEEviT0_T1_)
        .other          _ZN2at6native29vectorized_elementwise_kernelILi2ENS0_13AUnaryFunctorIiiiZZZNS0_18lshift_kernel_cudaERNS_18TensorIteratorBaseEENKUlvE_clEvENKUlvE1_clEvEUliiE_EESt5arrayIPcLm2EEEEviT0_T1_,@"STO_CUDA_ENTRY STV_DEFAULT"
_ZN2at6native29vectorized_elementwise_kernelILi2ENS0_13AUnaryFunctorIiiiZZZNS0_18lshift_kernel_cudaERNS_18TensorIteratorBaseEENKUlvE_clEvENKUlvE1_clEvEUliiE_EESt5arrayIPcLm2EEEEviT0_T1_:
.text._ZN2at6native29vectorized_elementwise_kernelILi2ENS0_13AUnaryFunctorIiiiZZZNS0_18lshift_kernel_cudaERNS_18TensorIteratorBaseEENKUlvE_clEvENKUlvE1_clEvEUliiE_EESt5arrayIPcLm2EEEEviT0_T1_:
        /* <DEDUP_REMOVED lines=21> */
[----:B------:R-:W2:Y:S07]  /*0150*/  @!P6 LDG.E R18, desc[UR4][R28.64] ;  /* 0x000000041c12e981 */ /* 0x000eae000c1e1900 */
        /* <DEDUP_REMOVED lines=17> */
[----:B------:R-:W5:Y:S01]  /*0270*/  @!P0 LDC.64 R6, c[0x0][0x398] ;  /* 0x0000e600ff068b82 */ /* 0x000f620000000a00 */
[----:B------:R-:W-:-:S05]  /*0280*/  @!P0 VIADD R23, R23, 0x80 ;  /* 0x0000008017178836 */ /* 0x000fca0000000000 */
[----:B------:R-:W-:Y:S01]  /*0290*/  ISETP.GE.U32.AND P6, PT, R23, R16, PT ;  /* 0x000000101700720c */ /* 0x000fe20003fc6070 */
[----:B0-----:R-:W-:-:S04]  /*02a0*/  @!P4 IMAD.WIDE.U32 R14, R20, 0x4, R14 ;  /* 0x00000004140ec825 */ /* 0x001fc800078e000e */
[----:B------:R-:W-:-:S08]  /*02b0*/  IMAD.MOV.U32 R20, RZ, RZ, RZ ;  /* 0x000000ffff147224 */ /* 0x000fd000078e00ff */
[----:B------:R-:W0:Y:S01]  /*02c0*/  @!P6 LDC.64 R8, c[0x0][0x398] ;  /* 0x0000e600ff08eb82 */ /* 0x000e220000000a00 */
[----:B-1----:R-:W-:-:S05]  /*02d0*/  @!P5 IMAD.WIDE.U32 R12, R22, 0x4, R12 ;  /* 0x00000004160cd825 */ /* 0x002fca00078e000c */
[----:B------:R-:W2:Y:S01]  /*02e0*/  @!P5 LDG.E R20, desc[UR4][R12.64] ;  /* 0x000000040c14d981 */ /* 0x000ea2000c1e1900 */
[----:B---3--:R-:W-:-:S04]  /*02f0*/  @!P3 IMAD.WIDE.U32 R10, R27, 0x4, R10 ;  /* 0x000000041b0ab825 */ /* 0x008fc800078e000a */
[----:B------:R-:W-:Y:S02]  /*0300*/  @!P6 IMAD.IADD R27, R0, 0x1, R23 ;  /* 0x00000001001be824 */ /* 0x000fe400078e0217 */
[----:B----4-:R-:W-:Y:S01]  /*0310*/  @!P2 IMAD.WIDE.U32 R2, R25, 0x4, R2 ;  /* 0x000000041902a825 */ /* 0x010fe200078e0002 */
[----:B------:R-:W-:-:S03]  /*0320*/  CS2R R24, SRZ ;  /* 0x0000000000187805 */ /* 0x000fc6000001ff00 */
[----:B-----5:R-:W-:-:S03]  /*0330*/  @!P1 IMAD.WIDE.U32 R4, R21, 0x4, R4 ;  /* 0x0000000415049825 */ /* 0x020fc600078e0004 */
[----:B------:R-:W3:Y:S01]  /*0340*/  @!P4 LDG.E R25, desc[UR4][R14.64] ;  /* 0x000000040e19c981 */ /* 0x000ee2000c1e1900 */
[----:B------:R-:W-:-:S03]  /*0350*/  @!P0 IMAD.WIDE.U32 R6, R19, 0x4, R6 ;  /* 0x0000000413068825 */ /* 0x000fc600078e0006 */
[----:B------:R1:W4:Y:S01]  /*0360*/  @!P2 LDG.E R24, desc[UR4][R2.64] ;  /* 0x000000040218a981 */ /* 0x000322000c1e1900 */
[----:B------:R-:W-:Y:S02]  /*0370*/  IMAD.MOV.U32 R22, RZ, RZ, RZ ;  /* 0x000000ffff167224 */ /* 0x000fe400078e00ff */
[----:B------:R-:W-:Y:S02]  /*0380*/  IMAD.MOV.U32 R21, RZ, RZ, RZ ;  /* 0x000000ffff157224 */ /* 0x000fe400078e00ff */
[----:B------:R-:W-:Y:S02]  /*0390*/  IMAD.MOV.U32 R19, RZ, RZ, RZ ;  /* 0x000000ffff137224 */ /* 0x000fe400078e00ff */
[----:B0-----:R-:W-:Y:S01]  /*03a0*/  @!P6 IMAD.WIDE.U32 R26, R27, 0x4, R8 ;  /* 0x000000041b1ae825 */ /* 0x001fe200078e0008 */
[----:B------:R-:W5:Y:S01]  /*03b0*/  @!P3 LDG.E R22, desc[UR4][R10.64] ;  /* 0x000000040a16b981 */ /* 0x000f62000c1e1900 */
[----:B-1----:R-:W0:Y:S02]  /*03c0*/  LDC R2, c[0x0][0x388] ;  /* 0x0000e200ff027b82 */ /* 0x002e240000000800 */
[----:B------:R-:W-:Y:S01]  /*03d0*/  IMAD.MOV.U32 R9, RZ, RZ, RZ ;  /* 0x000000ffff097224 */ /* 0x000fe200078e00ff */
[----:B------:R4:W5:Y:S04]  /*03e0*/  @!P1 LDG.E R21, desc[UR4][R4.64] ;  /* 0x0000000404159981 */ /* 0x000968000c1e1900 */
[----:B------:R5:W5:Y:S04]  /*03f0*/  @!P0 LDG.E R19, desc[UR4][R6.64] ;  /* 0x0000000406138981 */ /* 0x000b68000c1e1900 */
[----:B------:R-:W5:Y:S01]  /*0400*/  @!P6 LDG.E R9, desc[UR4][R26.64] ;  /* 0x000000041a09e981 */ /* 0x000f62000c1e1900 */
[----:B------:R-:W-:Y:S04]  /*0410*/  BSSY.RECONVERGENT B0, `(.L_x_16835) ;  /* 0x000004c000007945 */ /* 0x000fe80003800200 */
[----:B------:R-:W-:Y:S01]  /*0420*/  BSSY.RELIABLE B1, `(.L_x_16836) ;  /* 0x0000044000017945 */ /* 0x000fe20003800100 */
[----:B--2---:R-:W-:-:S02]  /*0430*/  ISETP.GT.U32.AND P0, PT, R18, 0x1f, PT ;  /* 0x0000001f1200780c */ /* 0x004fc40003f04070 */
[----:B0-----:R-:W-:-:S04]  /*0440*/  SHF.L.U32 R8, R2, R18, RZ ;  /* 0x0000001202087219 */ /* 0x001fc800000006ff */
[----:B------:R-:W-:Y:S02]  /*0450*/  SEL R8, R8, RZ, !P0 ;  /* 0x000000ff08087207 */ /* 0x000fe40004000000 */
[----:B------:R-:W-:Y:S02]  /*0460*/  ISETP.GT.U32.AND P6, PT, R20, 0x1f, PT ;  /* 0x0000001f1400780c */ /* 0x000fe40003fc4070 */
[----:B------:R-:W-:-:S04]  /*0470*/  SHF.L.U32 R20, R2, R20, RZ ;  /* 0x0000001402147219 */ /* 0x000fc800000006ff */
[----:B------:R-:W-:Y:S02]  /*0480*/  SEL R13, R20, RZ, !P6 ;  /* 0x000000ff140d7207 */ /* 0x000fe40007000000 */
[----:B------:R-:W-:Y:S02]  /*0490*/  ISETP.GE.U32.AND P6, PT, R17, R16, PT ;  /* 0x000000101100720c */ /* 0x000fe40003fc6070 */
[----:B---3--:R-:W-:Y:S02]  /*04a0*/  ISETP.GT.U32.AND P5, PT, R25, 0x1f, PT ;  /* 0x0000001f1900780c */ /* 0x008fe40003fa4070 */
[C---:B------:R-:W-:Y:S02]  /*04b0*/  SHF.L.U32 R25, R2.reuse, R25, RZ ;  /* 0x0000001902197219 */ /* 0x040fe400000006ff */
[----:B----4-:R-:W-:Y:S02]  /*04c0*/  SHF.L.U32 R5, R2, R24, RZ ;  /* 0x0000001802057219 */ /* 0x010fe400000006ff */
[----:B------:R-:W-:-:S02]  /*04d0*/  ISETP.GT.U32.AND P3, PT, R24, 0x1f, PT ;  /* 0x0000001f1800780c */ /* 0x000fc40003f64070 */
[----:B-----5:R-:W-:Y:S02]  /*04e0*/  SHF.L.U32 R6, R2, R22, RZ ;  /* 0x0000001602067219 */ /* 0x020fe400000006ff */
[----:B------:R-:W-:Y:S02]  /*04f0*/  ISETP.GT.U32.AND P4, PT, R22, 0x1f, PT ;  /* 0x0000001f1600780c */ /* 0x000fe40003f84070 */
[C---:B------:R-:W-:Y:S02]  /*0500*/  SHF.L.U32 R3, R2.reuse, R21, RZ ;  /* 0x0000001502037219 */ /* 0x040fe400000006ff */
[----:B------:R-:W-:Y:S02]  /*0510*/  ISETP.GT.U32.AND P2, PT, R21, 0x1f, PT ;  /* 0x0000001f1500780c */ /* 0x000fe40003f44070 */
[----:B------:R-:W-:Y:S02]  /*0520*/  SHF.L.U32 R4, R2, R19, RZ ;  /* 0x0000001302047219 */ /* 0x000fe400000006ff */
        /* <DEDUP_REMOVED lines=22> */
.L_x_16837:
[----:B------:R-:W-:-:S13]  /*0690*/  ISETP.GE.U32.AND P0, PT, R17, R16, PT ;  /* 0x000000101100720c */ /* 0x000fda0003f06070 */
[----:B------:R-:W-:Y:S05]  /*06a0*/  @P0 BRA `(.L_x_16839) ;  /* 0x0000000000300947 */ /* 0x000fea0003800000 */
[----:B0-----:R-:W0:Y:S01]  /*06b0*/  LDC.64 R8, c[0x0][0x390] ;  /* 0x0000e400ff087b82 */ /* 0x001e220000000a00 */
[----:B------:R-:W-:Y:S02]  /*06c0*/  IMAD.IADD R11, R0, 0x1, R17 ;  /* 0x00000001000b7824 */ /* 0x000fe400078e0211 */
[----:B------:R-:W-:Y:S02]  /*06d0*/  VIADD R17, R17, 0x80 ;  /* 0x0000008011117836 */ /* 0x000fe40000000000 */
[----:B0-----:R-:W-:-:S05]  /*06e0*/  IMAD.WIDE.U32 R8, R11, 0x4, R8 ;  /* 0x000000040b087825 */ /* 0x001fca00078e0008 */
[----:B------:R1:W-:Y:S02]  /*06f0*/  STG.E desc[UR4][R8.64], R7 ;  /* 0x0000000708007986 */ /* 0x0003e4000c101904 */
.L_x_16838:
[----:B------:R-:W-:-:S13]  /*0700*/  ISETP.GE.U32.AND P0, PT, R17, R16, PT ;  /* 0x000000101100720c */ /* 0x000fda0003f06070 */
[----:B------:R-:W-:Y:S05]  /*0710*/  @P0 BRA `(.L_x_16840) ;  /* 0x0000000000300947 */ /* 0x000fea0003800000 */
[----:B01----:R-:W0:Y:S01]  /*0720*/  LDC.64 R8, c[0x0][0x390] ;  /* 0x0000e400ff087b82 */ /* 0x003e220000000a00 */
[----:B------:R-:W-:Y:S02]  /*0730*/  IMAD.IADD R7, R0, 0x1, R17 ;  /* 0x0000000100077824 */ /* 0x000fe400078e0211 */
[----:B------:R-:W-:Y:S02]  /*0740*/  VIADD R17, R17, 0x80 ;  /* 0x0000008011117836 */ /* 0x000fe40000000000 */
[----:B0-----:R-:W-:-:S05]  /*0750*/  IMAD.WIDE.U32 R8, R7, 0x4, R8 ;  /* 0x0000000407087825 */ /* 0x001fca00078e0008 */
[----:B------:R1:W-:Y:S02]  /*0760*/  STG.E desc[UR4][R8.64], R6 ;  /* 0x0000000608007986 */ /* 0x0003e4000c101904 */
.L_x_16839:
[----:B------:R-:W-:-:S13]  /*0770*/  ISETP.GE.U32.AND P0, PT, R17, R16, PT ;  /* 0x000000101100720c */ /* 0x000fda0003f06070 */
[----:B------:R-:W-:Y:S05]  /*0780*/  @P0 BRA `(.L_x_16841) ;  /* 0x0000000000340947 */ /* 0x000fea0003800000 */
[----:B-1----:R-:W1:Y:S01]  /*0790*/  LDC.64 R6, c[0x0][0x390] ;  /* 0x0000e400ff067b82 */ /* 0x002e620000000a00 */
[----:B0-----:R-:W-:Y:S02]  /*07a0*/  IMAD.IADD R9, R0, 0x1, R17 ;  /* 0x0000000100097824 */ /* 0x001fe400078e0211 */
[----:B------:R-:W-:Y:S02]  /*07b0*/  VIADD R17, R17, 0x80 ;  /* 0x0000008011117836 */ /* 0x000fe40000000000 */
[----:B-1----:R-:W-:-:S05]  /*07c0*/  IMAD.WIDE.U32 R6, R9, 0x4, R6 ;  /* 0x0000000409067825 */ /* 0x002fca00078e0006 */
[----:B------:R2:W-:Y:S02]  /*07d0*/  STG.E desc[UR4][R6.64], R5 ;  /* 0x0000000506007986 */ /* 0x0005e4000c101904 */
.L_x_16840:
        /* <DEDUP_REMOVED lines=8> */
.L_x_16841:
[----:B------:R-:W-:Y:S05]  /*0860*/  BSYNC.RELIABLE B1 ;  /* 0x0000000000017941 */ /* 0x000fea0003800100 */
.L_x_16836:
[----:B------:R-:W-:-:S13]  /*0870*/  ISETP.GE.U32.AND P0, PT, R17, R16, PT ;  /* 0x000000101100720c */ /* 0x000fda0003f06070 */
[----:B-12---:R-:W1:Y:S01]  /*0880*/  @!P0 LDC.64 R6, c[0x0][0x390] ;  /* 0x0000e400ff068b82 */ /* 0x006e620000000a00 */
[----:B------:R-:W-:Y:S02]  /*0890*/  @!P0 IMAD.IADD R3, R0, 0x1, R17 ;  /* 0x0000000100038824 */ /* 0x000fe400078e0211 */
[----:B------:R-:W-:Y:S02]  /*08a0*/  @!P0 VIADD R17, R17, 0x80 ;  /* 0x0000008011118836 */ /* 0x000fe40000000000 */
[----:B-1----:R-:W-:-:S05]  /*08b0*/  @!P0 IMAD.WIDE.U32 R6, R3, 0x4, R6 ;  /* 0x0000000403068825 */ /* 0x002fca00078e0006 */
[----:B------:R3:W-:Y:S02]  /*08c0*/  @!P0 STG.E desc[UR4][R6.64], R4 ;  /* 0x0000000406008986 */ /* 0x0007e4000c101904 */
.L_x_16842:
[----:B------:R-:W-:Y:S05]  /*08d0*/  BSYNC.RECONVERGENT B0 ;  /* 0x0000000000007941 */ /* 0x000fea0003800200 */
.L_x_16835:
        /* <DEDUP_REMOVED lines=8> */
.L_x_16834:
        /* <DEDUP_REMOVED lines=10> */
[----:B0-----:R-:W-:-:S04]  /*0a00*/  IMAD.WIDE.U32 R2, R0, 0x4, R2 ;  /* 0x0000000400027825 */ /* 0x001fc800078e0002 */
[----:B------:R-:W-:Y:S01]  /*0a10*/  IMAD.WIDE.U32 R2, R15, 0x8, R2 ;  /* 0x000000080f027825 */ /* 0x000fe200078e0002 */
[----:B---3--:R-:W-:Y:S02]  /*0a20*/  ISETP.GT.U32.AND P6, PT, R10, 0x1f, PT ;  /* 0x0000001f0a00780c */ /* 0x008fe40003fc4070 */
[----:B--2---:R-:W-:Y:S02]  /*0a30*/  SHF.L.U32 R10, R14, R10, RZ ;  /* 0x0000000a0e0a7219 */ /* 0x004fe400000006ff */
[----:B------:R-:W-:Y:S02]  /*0a40*/  ISETP.GT.U32.AND P5, PT, R11, 0x1f, PT ;  /* 0x0000001f0b00780c */ /* 0x000fe40003fa4070 */
[----:B------:R-:W-:Y:S02]  /*0a50*/  SEL R10, R10, RZ, !P6 ;  /* 0x000000ff0a0a7207 */ /* 0x000fe40007000000 */
[----:B----4-:R-:W-:Y:S02]  /*0a60*/  ISETP.GT.U32.AND P4, PT, R12, 0x1f, PT ;  /* 0x0000001f0c00780c */ /* 0x010fe40003f84070 */
[----:B------:R-:W-:-:S02]  /*0a70*/  ISETP.GT.U32.AND P3, PT, R13, 0x1f, PT ;  /* 0x0000001f0d00780c */ /* 0x000fc40003f64070 */
[----:B-----5:R-:W-:Y:S02]  /*0a80*/  ISETP.GT.U32.AND P2, PT, R6, 0x1f, PT ;  /* 0x0000001f0600780c */ /* 0x020fe40003f44070 */
[----:B------:R-:W-:Y:S02]  /*0a90*/  ISETP.GT.U32.AND P1, PT, R7, 0x1f, PT ;  /* 0x0000001f0700780c */ /* 0x000fe40003f24070 */
[----:B------:R-:W-:Y:S02]  /*0aa0*/  ISETP.GT.U32.AND P0, PT, R4, 0x1f, PT ;  /* 0x0000001f0400780c */ /* 0x000fe40003f04070 */
[----:B------:R-:W-:Y:S02]  /*0ab0*/  ISETP.GT.U32.AND P6, PT, R5, 0x1f, PT ;  /* 0x0000001f0500780c */ /* 0x000fe40003fc4070 */
[C---:B------:R-:W-:Y:S02]  /*0ac0*/  SHF.L.U32 R11, R14.reuse, R11, RZ ;  /* 0x0000000b0e0b7219 */ /* 0x040fe400000006ff */
[----:B------:R-:W-:-:S02]  /*0ad0*/  SHF.L.U32 R12, R14, R12, RZ ;  /* 0x0000000c0e0c7219 */ /* 0x000fc400000006ff */
[C---:B------:R-:W-:Y:S02]  /*0ae0*/  SHF.L.U32 R13, R14.reuse, R13, RZ ;  /* 0x0000000d0e0d7219 */ /* 0x040fe400000006ff */
[C---:B------:R-:W-:Y:S02]  /*0af0*/  SHF.L.U32 R6, R14.reuse, R6, RZ ;  /* 0x000000060e067219 */ /* 0x040fe400000006ff */
[C---:B------:R-:W-:Y:S02]  /*0b00*/  SHF.L.U32 R7, R14.reuse, R7, RZ ;  /* 0x000000070e077219 */ /* 0x040fe400000006ff */
[C---:B------:R-:W-:Y:S02]  /*0b10*/  SHF.L.U32 R4, R14.reuse, R4, RZ ;  /* 0x000000040e047219 */ /* 0x040fe400000006ff */
[----:B------:R-:W-:Y:S02]  /*0b20*/  SHF.L.U32 R5, R14, R5, RZ ;  /* 0x000000050e057219 */ /* 0x000fe400000006ff */
[----:B------:R-:W-:-:S02]  /*0b30*/  SEL R11, R11, RZ, !P5 ;  /* 0x000000ff0b0b7207 */ /* 0x000fc40006800000 */
[----:B------:R-:W-:Y:S02]  /*0b40*/  SEL R12, R12, RZ, !P4 ;  /* 0x000000ff0c0c7207 */ /* 0x000fe40006000000 */
[----:B------:R-:W-:Y:S01]  /*0b50*/  SEL R13, R13, RZ, !P3 ;  /* 0x000000ff0d0d7207 */ /* 0x000fe20005800000 */
[----:B------:R-:W-:Y:S01]  /*0b60*/  STG.E.64 desc[UR4][R2.64], R10 ;  /* 0x0000000a02007986 */ /* 0x000fe2000c101b04 */
[----:B------:R-:W-:Y:S02]  /*0b70*/  SEL R6, R6, RZ, !P2 ;  /* 0x000000ff06067207 */ /* 0x000fe40005000000 */
[----:B------:R-:W-:Y:S01]  /*0b80*/  SEL R7, R7, RZ, !P1 ;  /* 0x000000ff07077207 */ /* 0x000fe20004800000 */
[----:B------:R-:W-:Y:S01]  /*0b90*/  STG.E.64 desc[UR4][R2.64+0x400], R12 ;  /* 0x0004000c02007986 */ /* 0x000fe2000c101b04 */
[----:B------:R-:W-:Y:S02]  /*0ba0*/  SEL R4, R4, RZ, !P0 ;  /* 0x000000ff04047207 */ /* 0x000fe40004000000 */
[----:B------:R-:W-:Y:S01]  /*0bb0*/  SEL R5, R5, RZ, !P6 ;  /* 0x000000ff05057207 */ /* 0x000fe20007000000 */
[----:B------:R-:W-:Y:S04]  /*0bc0*/  STG.E.64 desc[UR4][R2.64+0x800], R6 ;  /* 0x0008000602007986 */ /* 0x000fe8000c101b04 */
[----:B------:R-:W-:Y:S01]  /*0bd0*/  STG.E.64 desc[UR4][R2.64+0xc00], R4 ;  /* 0x000c000402007986 */ /* 0x000fe2000c101b04 */
[----:B------:R-:W-:Y:S05]  /*0be0*/  EXIT ;  /* 0x000000000000794d */ /* 0x000fea0003800000 */
.L_x_16843:
        /* <DEDUP_REMOVED lines=9> */
.L_x_21199:


//--------------------- .text._ZN2at6native29vectorized_elementwise_kernelILi4ENS0_13AUnaryFunctorIiiiZZZNS0_18lshift_kernel_cudaERNS_18TensorIteratorBaseEENKUlvE_clEvENKUlvE1_clEvEUliiE_EESt5arrayIPcLm2EEEEviT0_T1_ --------------------------
	.section	.text._ZN2at6native29vectorized_elementwise_kernelILi4ENS0_13AUnaryFunctorIiiiZZZNS0_18lshift_kernel_cudaERNS_18TensorIteratorBaseEENKUlvE_clEvENKUlvE1_clEvEUliiE_EESt5arrayIPcLm2EEEEviT0_T1_,"ax",@progbits
	.align	128
        .global         _ZN2at6native29vectorized_elementwise_kernelILi4ENS0_13AUnaryFunctorIiiiZZZNS0_18lshift_kernel_cudaERNS_18TensorIteratorBaseEENKUlvE_clEvENKUlvE1_clEvEUliiE_EESt5arrayIPcLm2EEEEviT0_T1_
        .type           _ZN2at6native29vectorized_elementwise_kernelILi4ENS0_13AUnaryFunctorIiiiZZZNS0_18lshift_kernel_cudaERNS_18TensorIteratorBaseEENKUlvE_clEvENKUlvE1_clEvEUliiE_EESt5arrayIPcLm2EEEEviT0_T1_,@function
        .size           _ZN2at6native29vectorized_elementwise_kernelILi4ENS0_13AUnaryFunctorIiiiZZZNS0_18lshift_kernel_cudaERNS_18TensorIteratorBaseEENKUlvE_clEvENKUlvE1_clEvEUliiE_EESt5arrayIPcLm2EEEEviT0_T1_,(.L_x_21200 - _ZN2at6native29vectorized_elementwise_kernelILi4ENS0_13AUnaryFunctorIiiiZZZNS0_18lshift_kernel_cudaERNS_18TensorIteratorBaseEENKUlvE_clEvENKUlvE1_clEvEUliiE_EESt5arrayIPcLm2EEEEviT0_T1_)
        .other          _ZN2at6native29vectorized_elementwise_kernelILi4ENS0_13AUnaryFunctorIiiiZZZNS0_18lshift_kernel_cudaERNS_18TensorIteratorBaseEENKUlvE_clEvENKUlvE1_clEvEUliiE_EESt5arrayIPcLm2EEEEviT0_T1_,@"STO_CUDA_ENTRY STV_DEFAULT"
_ZN2at6native29vectorized_elementwise_kernelILi4ENS0_13AUnaryFunctorIiiiZZZNS0_18lshift_kernel_cudaERNS_18TensorIteratorBaseEENKUlvE_clEvENKUlvE1_clEvEUliiE_EESt5arrayIPcLm2EEEEviT0_T1_:
.text._ZN2at6native29vectorized_elementwise_kernelILi4ENS0_13AUnaryFunctorIiiiZZZNS0_18lshift_kernel_cudaERNS_18TensorIteratorBaseEENKUlvE_clEvENKUlvE1_clEvEUliiE_EESt5arrayIPcLm2EEEEviT0_T1_:
        /* <DEDUP_REMOVED lines=105> */
.L_x_16847:
[----:B------:R-:W-:-:S13]  /*0690*/  ISETP.GE.U32.AND P0, PT, R17, R16, PT ;  /* 0x000000101100720c */ /* 0x000fda0003f06070 */
[----:B------:R-:W-:Y:S05]  /*06a0*/  @P0 BRA `(.L_x_16849) ;  /* 0x0000000000300947 */ /* 0x000fea0003800000 */
[----:B0-----:R-:W0:Y:S01]  /*06b0*/  LDC.64 R8, c[0x0][0x390] ;  /* 0x0000e400ff087b82 */ /* 0x001e220000000a00 */
[----:B------:R-:W-:Y:S02]  /*06c0*/  IMAD.IADD R11, R0, 0x1, R17 ;  /* 0x00000001000b7824 */ /* 0x000fe400078e0211 */
[----:B------:R-:W-:Y:S02]  /*06d0*/  VIADD R17, R17, 0x80 ;  /* 0x0000008011117836 */ /* 0x000fe40000000000 */
[----:B0-----:R-:W-:-:S05]  /*06e0*/  IMAD.WIDE.U32 R8, R11, 0x4, R8 ;  /* 0x000000040b087825 */ /* 0x001fca00078e0008 */
[----:B------:R1:W-:Y:S02]  /*06f0*/  STG.E desc[UR4][R8.64], R7 ;  /* 0x0000000708007986 */ /* 0x0003e4000c101904 */
.L_x_16848:
[----:B------:R-:W-:-:S13]  /*0700*/  ISETP.GE.U32.AND P0, PT, R17, R16, PT ;  /* 0x000000101100720c */ /* 0x000fda0003f06070 */
[----:B------:R-:W-:Y:S05]  /*0710*/  @P0 BRA `(.L_x_16850) ;  /* 0x0000000000300947 */ /* 0x000fea0003800000 */
[----:B01----:R-:W0:Y:S01]  /*0720*/  LDC.64 R8, c[0x0][0x390] ;  /* 0x0000e400ff087b82 */ /* 0x003e220000000a00 */
[----:B------:R-:W-:Y:S02]  /*0730*/  IMAD.IADD R7, R0, 0x1, R17 ;  /* 0x0000000100077824 */ /* 0x000fe400078e0211 */
[----:B------:R-:W-:Y:S02]  /*0740*/  VIADD R17, R17, 0x80 ;  /* 0x0000008011117836 */ /* 0x000fe40000000000 */
[----:B0-----:R-:W-:-:S05]  /*0750*/  IMAD.WIDE.U32 R8, R7, 0x4, R8 ;  /* 0x0000000407087825 */ /* 0x001fca00078e0008 */
[----:B------:R1:W-:Y:S02]  /*0760*/  STG.E desc[UR4][R8.64], R6 ;  /* 0x0000000608007986 */ /* 0x0003e4000c101904 */
.L_x_16849:
[----:B------:R-:W-:-:S13]  /*0770*/  ISETP.GE.U32.AND P0, PT, R17, R16, PT ;  /* 0x000000101100720c */ /* 0x000fda0003f06070 */
[----:B------:R-:W-:Y:S05]  /*0780*/  @P0 BRA `(.L_x_16851) ;  /* 0x0000000000340947 */ /* 0x000fea0003800000 */
[----:B-1----:R-:W1:Y:S01]  /*0790*/  LDC.64 R6, c[0x0][0x390] ;  /* 0x0000e400ff067b82 */ /* 0x002e620000000a00 */
[----:B0-----:R-:W-:Y:S02]  /*07a0*/  IMAD.IADD R9, R0, 0x1, R17 ;  /* 0x0000000100097824 */ /* 0x001fe400078e0211 */
[----:B------:R-:W-:Y:S02]  /*07b0*/  VIADD R17, R17, 0x80 ;  /* 0x0000008011117836 */ /* 0x000fe40000000000 */
[----:B-1----:R-:W-:-:S05]  /*07c0*/  IMAD.WIDE.U32 R6, R9, 0x4, R6 ;  /* 0x0000000409067825 */ /* 0x002fca00078e0006 */
[----:B------:R2:W-:Y:S02]  /*07d0*/  STG.E desc[UR4][R6.64], R5 ;  /* 0x0000000506007986 */ /* 0x0005e4000c101904 */
.L_x_16850:
        /* <DEDUP_REMOVED lines=8> */
.L_x_16851:
[----:B------:R-:W-:Y:S05]  /*0860*/  BSYNC.RELIABLE B1 ;  /* 0x0000000000017941 */ /* 0x000fea0003800100 */
.L_x_16846:
[----:B------:R-:W-:-:S13]  /*0870*/  ISETP.GE.U32.AND P0, PT, R17, R16, PT ;  /* 0x000000101100720c */ /* 0x000fda0003f06070 */
[----:B-12---:R-:W1:Y:S01]  /*0880*/  @!P0 LDC.64 R6, c[0x0][0x390] ;  /* 0x0000e400ff068b82 */ /* 0x006e620000000a00 */
[----:B------:R-:W-:Y:S02]  /*0890*/  @!P0 IMAD.IADD R3, R0, 0x1, R17 ;  /* 0x0000000100038824 */ /* 0x000fe400078e0211 */
[----:B------:R-:W-:Y:S02]  /*08a0*/  @!P0 VIADD R17, R17, 0x80 ;  /* 0x0000008011118836 */ /* 0x000fe40000000000 */
[----:B-1----:R-:W-:-:S05]  /*08b0*/  @!P0 IMAD.WIDE.U32 R6, R3, 0x4, R6 ;  /* 0x0000000403068825 */ /* 0x002fca00078e0006 */
[----:B------:R3:W-:Y:S02]  /*08c0*/  @!P0 STG.E desc[UR4][R6.64], R4 ;  /* 0x0000000406008986 */ /* 0x0007e4000c101904 */
.L_x_16852:
[----:B------:R-:W-:Y:S05]  /*08d0*/  BSYNC.RECONVERGENT B0 ;  /* 0x0000000000007941 */ /* 0x000fea0003800200 */
.L_x_16845:
        /* <DEDUP_REMOVED lines=8> */
.L_x_16844:
        /* <DEDUP_REMOVED lines=10> */
[----:B---3--:R-:W-:Y:S02]  /*0a00*/  ISETP.GT.U32.AND P6, PT, R4, 0x1f, PT ;  /* 0x0000001f0400780c */ /* 0x008fe40003fc4070 */
[----:B--2---:R-:W-:Y:S02]  /*0a10*/  SHF.L.U32 R4, R14, R4, RZ ;  /* 0x000000040e047219 */ /* 0x004fe400000006ff */
[----:B------:R-:W-:Y:S02]  /*0a20*/  ISETP.GT.U32.AND P5, PT, R5, 0x1f, PT ;  /* 0x0000001f0500780c */ /* 0x000fe40003fa4070 */
[----:B------:R-:W-:Y:S02]  /*0a30*/  SEL R4, R4, RZ, !P6 ;  /* 0x000000ff04047207 */ /* 0x000fe40007000000 */
[----:B------:R-:W-:Y:S02]  /*0a40*/  ISETP.GT.U32.AND P4, PT, R6, 0x1f, PT ;  /* 0x0000001f0600780c */ /* 0x000fe40003f84070 */
[----:B------:R-:W-:-:S02]  /*0a50*/  ISETP.GT.U32.AND P3, PT, R7, 0x1f, PT ;  /* 0x0000001f0700780c */ /* 0x000fc40003f64070 */
[----:B----4-:R-:W-:Y:S02]  /*0a60*/  ISETP.GT.U32.AND P2, PT, R8, 0x1f, PT ;  /* 0x0000001f0800780c */ /* 0x010fe40003f44070 */
        /* <DEDUP_REMOVED lines=12> */
[----:B------:R-:W-:Y:S02]  /*0b30*/  SEL R7, R7, RZ, !P3 ;  /* 0x000000ff07077207 */ /* 0x000fe40005800000 */
[----:B------:R-:W-:Y:S02]  /*0b40*/  SEL R8, R8, RZ, !P2 ;  /* 0x000000ff08087207 */ /* 0x000fe40005000000 */
[----:B------:R-:W-:Y:S01]  /*0b50*/  SEL R9, R9, RZ, !P1 ;  /* 0x000000ff09097207 */ /* 0x000fe20004800000 */
[----:B------:R-:W-:Y:S01]  /*0b60*/  STG.E.128 desc[UR4][R2.64], R4 ;  /* 0x0000000402007986 */ /* 0x000fe2000c101d04 */
[----:B------:R-:W-:Y:S02]  /*0b70*/  SEL R10, R10, RZ, !P0 ;  /* 0x000000ff0a0a7207 */ /* 0x000fe40004000000 */
[----:B------:R-:W-:-:S05]  /*0b80*/  SEL R11, R11, RZ, !P6 ;  /* 0x000000ff0b0b7207 */ /* 0x000fca0007000000 */
[----:B------:R-:W-:Y:S01]  /*0b90*/  STG.E.128 desc[UR4][R2.64+0x800], R8 ;  /* 0x0008000802007986 */ /* 0x000fe2000c101d04 */
[----:B------:R-:W-:Y:S05]  /*0ba0*/  EXIT ;  /* 0x000000000000794d */ /* 0x000fea0003800000 */
.L_x_16853:
        /* <DEDUP_REMOVED lines=13> */
.L_x_21200:


//--------------------- .text._ZN2at6native29vectorized_elementwise_kernelILi8ENS0_13AUnaryFunctorIiiiZZZNS0_18lshift_kernel_cudaERNS_18TensorIteratorBaseEENKUlvE_clEvENKUlvE1_clEvEUliiE_EESt5arrayIPcLm2EEEEviT0_T1_ --------------------------
	.section	.text._ZN2at6native29vectorized_elementwise_kernelILi8ENS0_13AUnaryFunctorIiiiZZZNS0_18lshift_kernel_cudaERNS_18TensorIteratorBaseEENKUlvE_clEvENKUlvE1_clEvEUliiE_EESt5arrayIPcLm2EEEEviT0_T1_,"ax",@progbits
	.align	128
        .global         _ZN2at6native29vectorized_elementwise_kernelILi8ENS0_13AUnaryFunctorIiiiZZZNS0_18lshift_kernel_cudaERNS_18TensorIteratorBaseEENKUlvE_clEvENKUlvE1_clEvEUliiE_EESt5arrayIPcLm2EEEEviT0_T1_
        .type           _ZN2at6native29vectorized_elementwise_kernelILi8ENS0_13AUnaryFunctorIiiiZZZNS0_18lshift_kernel_cudaERNS_18TensorIteratorBaseEENKUlvE_clEvENKUlvE1_clEvEUliiE_EESt5arrayIPcLm2EEEEviT0_T1_,@function
        .size           _ZN2at6native29vectorized_elementwise_kernelILi8ENS0_13AUnaryFunctorIiiiZZZNS0_18lshift_kernel_cudaERNS_18TensorIteratorBaseEENKUlvE_clEvENKUlvE1_clEvEUliiE_EESt5arrayIPcLm2EEEEviT0_T1_,(.L_x_21201 - _ZN2at6native29vectorized_elementwise_kernelILi8ENS0_13AUnaryFunctorIiiiZZZNS0_18lshift_kernel_cudaERNS_18TensorIteratorBaseEENKUlvE_clEvENKUlvE1_clEvEUliiE_EESt5arrayIPcLm2EEEEviT0_T1_)
        .other          _ZN2at6native29vectorized_elementwise_kernelILi8ENS0_13AUnaryFunctorIiiiZZZNS0_18lshift_kernel_cudaERNS_18TensorIteratorBaseEENKUlvE_clEvENKUlvE1_clEvEUliiE_EESt5arrayIPcLm2EEEEviT0_T1_,@"STO_CUDA_ENTRY STV_DEFAULT"
_ZN2at6native29vectorized_elementwise_kernelILi8ENS0_13AUnaryFunctorIiiiZZZNS0_18lshift_kernel_cudaERNS_18TensorIteratorBaseEENKUlvE_clEvENKUlvE1_clEvEUliiE_EESt5arrayIPcLm2EEEEviT0_T1_:
.text._ZN2at6native29vectorized_elementwise_kernelILi8ENS0_13AUnaryFunctorIiiiZZZNS0_18lshift_kernel_cudaERNS_18TensorIteratorBaseEENKUlvE_clEvENKUlvE1_clEvEUliiE_EESt5arrayIPcLm2EEEEviT0_T1_:
        /* <DEDUP_REMOVED lines=105> */
.L_x_16857:
[----:B------:R-:W-:-:S13]  /*0690*/  ISETP.GE.U32.AND P0, PT, R17, R16, PT ;  /* 0x000000101100720c */ /* 0x000fda0003f06070 */
[----:B------:R-:W-:Y:S05]  /*06a0*/  @P0 BRA `(.L_x_16859) ;  /* 0x0000000000300947 */ /* 0x000fea0003800000 */
[----:B0-----:R-:W0:Y:S01]  /*06b0*/  LDC.64 R8, c[0x0][0x390] ;  /* 0x0000e400ff087b82 */ /* 0x001e220000000a00 */
[----:B------:R-:W-:Y:S02]  /*06c0*/  IMAD.IADD R11, R0, 0x1, R17 ;  /* 0x00000001000b7824 */ /* 0x000fe400078e0211 */
[----:B------:R-:W-:Y:S02]  /*06d0*/  VIADD R17, R17, 0x80 ;  /* 0x0000008011117836 */ /* 0x000fe40000000000 */
[----:B0-----:R-:W-:-:S05]  /*06e0*/  IMAD.WIDE.U32 R8, R11, 0x4, R8 ;  /* 0x000000040b087825 */ /* 0x001fca00078e0008 */
[----:B------:R1:W-:Y:S02]  /*06f0*/  STG.E desc[UR4][R8.64], R7 ;  /* 0x0000000708007986 */ /* 0x0003e4000c101904 */
.L_x_16858:
[----:B------:R-:W-:-:S13]  /*0700*/  ISETP.GE.U32.AND P0, PT, R17, R16, PT ;  /* 0x000000101100720c */ /* 0x000fda0003f06070 */
[----:B------:R-:W-:Y:S05]  /*0710*/  @P0 BRA `(.L_x_16860) ;  /* 0x0000000000300947 */ /* 0x000fea0003800000 */
[----:B01----:R-:W0:Y:S01]  /*0720*/  LDC.64 R8, c[0x0][0x390] ;  /* 0x0000e400ff087b82 */ /* 0x003e220000000a00 */
[----:B------:R-:W-:Y:S02]  /*0730*/  IMAD.IADD R7, R0, 0x1, R17 ;  /* 0x0000000100077824 */ /* 0x000fe400078e0211 */
[----:B------:R-:W-:Y:S02]  /*0740*/  VIADD R17, R17, 0x80 ;  /* 0x0000008011117836 */ /* 0x000fe40000000000 */
[----:B0-----:R-:W-:-:S05]  /*0750*/  IMAD.WIDE.U32 R8, R7, 0x4, R8 ;  /* 0x0000000407087825 */ /* 0x001fca00078e0008 */
[----:B------:R1:W-:Y:S02]  /*0760*/  STG.E desc[UR4][R8.64], R6 ;  /* 0x0000000608007986 */ /* 0x0003e4000c101904 */
.L_x_16859:
[----:B------:R-:W-:-:S13]  /*0770*/  ISETP.GE.U32.AND P0, PT, R17, R16, PT ;  /* 0x000000101100720c */ /* 0x000fda0003f06070 */
[----:B------:R-:W-:Y:S05]  /*0780*/  @P0 BRA `(.L_x_16861) ;  /* 0x0000000000340947 */ /* 0x000fea0003800000 */
[----:B-1----:R-:W1:Y:S01]  /*0790*/  LDC.64 R6, c[0x0][0x390] ;  /* 0x0000e400ff067b82 */ /* 0x002e620000000a00 */
[----:B0-----:R-:W-:Y:S02]  /*07a0*/  IMAD.IADD R9, R0, 0x1, R17 ;  /* 0x0000000100097824 */ /* 0x001fe400078e0211 */
[----:B------:R-:W-:Y:S02]  /*07b0*/  VIADD R17, R17, 0x80 ;  /* 0x0000008011117836 */ /* 0x000fe40000000000 */
[----:B-1----:R-:W-:-:S05]  /*07c0*/  IMAD.WIDE.U32 R6, R9, 0x4, R6 ;  /* 0x0000000409067825 */ /* 0x002fca00078e0006 */
[----:B------:R2:W-:Y:S02]  /*07d0*/  STG.E desc[UR4][R6.64], R5 ;  /* 0x0000000506007986 */ /* 0x0005e4000c101904 */
.L_x_16860:
        /* <DEDUP_REMOVED lines=8> */
.L_x_16861:
[----:B------:R-:W-:Y:S05]  /*0860*/  BSYNC.RELIABLE B1 ;  /* 0x0000000000017941 */ /* 0x000fea0003800100 */
.L_x_16856:
[----:B------:R-:W-:-:S13]  /*0870*/  ISETP.GE.U32.AND P0, PT, R17, R16, PT ;  /* 0x000000101100720c */ /* 0x000fda0003f06070 */
[----:B-12---:R-:W1:Y:S01]  /*0880*/  @!P0 LDC.64 R6, c[0x0][0x390] ;  /* 0x0000e400ff068b82 */ /* 0x006e620000000a00 */
[----:B------:R-:W-:Y:S02]  /*0890*/  @!P0 IMAD.IADD R3, R0, 0x1, R17 ;  /* 0x0000000100038824 */ /* 0x000fe400078e0211 */
[----:B------:R-:W-:Y:S02]  /*08a0*/  @!P0 VIADD R17, R17, 0x80 ;  /* 0x0000008011118836 */ /* 0x000fe40000000000 */
[----:B-1----:R-:W-:-:S05]  /*08b0*/  @!P0 IMAD.WIDE.U32 R6, R3, 0x4, R6 ;  /* 0x0000000403068825 */ /* 0x002fca00078e0006 */
[----:B------:R3:W-:Y:S02]  /*08c0*/  @!P0 STG.E desc[UR4][R6.64], R4 ;  /* 0x0000000406008986 */ /* 0x0007e4000c101904 */
.L_x_16862:
[----:B------:R-:W-:Y:S05]  /*08d0*/  BSYNC.RECONVERGENT B0 ;  /* 0x0000000000007941 */ /* 0x000fea0003800200 */
.L_x_16855:
        /* <DEDUP_REMOVED lines=8> */
.L_x_16854:
[----:B------:R-:W0:Y:S01]  /*0960*/  S2R R2, SR_TID.X ;  /* 0x0000000000027919 */ /* 0x000e220000002100 */
[----:B------:R-:W1:Y:S08]  /*0970*/  LDC.64 R4, c[0x0][0x398] ;  /* 0x0000e600ff047b82 */ /* 0x000e700000000a00 */
[----:B------:R-:W2:Y:S08]  /*0980*/  LDC R16, c[0x0][0x388] ;  /* 0x0000e200ff107b82 */ /* 0x000eb00000000800 */
[----:B------:R-:W3:Y:S01]  /*0990*/  LDC.64 R12, c[0x0][0x390] ;  /* 0x0000e400ff0c7b82 */ /* 0x000ee20000000a00 */
[----:B-1----:R-:W-:-:S04]  /*09a0*/  IMAD.WIDE.U32 R4, R0, 0x4, R4 ;  /* 0x0000000400047825 */ /* 0x002fc800078e0004 */
[----:B0-----:R-:W-:-:S06]  /*09b0*/  IMAD.WIDE.U32 R4, R2, 0x20, R4 ;  /* 0x0000002002047825 */ /* 0x001fcc00078e0004 */
[----:B------:R-:W4:Y:S02]  /*09c0*/  LDG.E.ENL2.256 R4, R8, desc[UR4][R4.64] ;  /* 0xfe0000040408797e */ /* 0x000f240008121904 */
[----:B----4-:R-:W-:Y:S02]  /*09d0*/  ISETP.GT.U32.AND P6, PT, R8, 0x1f, PT ;  /* 0x0000001f0800780c */ /* 0x010fe40003fc4070 */
[C---:B--2---:R-:W-:Y:S02]  /*09e0*/  SHF.L.U32 R3, R16.reuse, R8, RZ ;  /* 0x0000000810037219 */ /* 0x044fe400000006ff */
[----:B------:R-:W-:Y:S02]  /*09f0*/  ISETP.GT.U32.AND P5, PT, R9, 0x1f, PT ;  /* 0x0000001f0900780c */ /* 0x000fe40003fa4070 */
[----:B------:R-:W-:Y:S01]  /*0a00*/  SHF.L.U32 R14, R16, R9, RZ ;  /* 0x00000009100e7219 */ /* 0x000fe200000006ff */
[----:B---3--:R-:W-:Y:S01]  /*0a10*/  IMAD.WIDE.U32 R8, R0, 0x4, R12 ;  /* 0x0000000400087825 */ /* 0x008fe200078e000c */
[----:B------:R-:W-:-:S02]  /*0a20*/  ISETP.GT.U32.AND P2, PT, R4, 0x1f, PT ;  /* 0x0000001f0400780c */ /* 0x000fc40003f44070 */
[----:B------:R-:W-:Y:S02]  /*0a30*/  SHF.L.U32 R0, R16, R4, RZ ;  /* 0x0000000410007219 */ /* 0x000fe400000006ff */
[----:B------:R-:W-:Y:S01]  /*0a40*/  ISETP.GT.U32.AND P4, PT, R10, 0x1f, PT ;  /* 0x0000001f0a00780c */ /* 0x000fe20003f84070 */
[----:B------:R-:W-:Y:S01]  /*0a50*/  IMAD.WIDE.U32 R8, R2, 0x20, R8 ;  /* 0x0000002002087825 */ /* 0x000fe200078e0008 */
[----:B------:R-:W-:Y:S02]  /*0a60*/  ISETP.GT.U32.AND P3, PT, R11, 0x1f, PT ;  /* 0x0000001f0b00780c */ /* 0x000fe40003f64070 */
[----:B------:R-:W-:Y:S02]  /*0a70*/  ISETP.GT.U32.AND P0, PT, R6, 0x1f, PT ;  /* 0x0000001f0600780c */ /* 0x000fe40003f04070 */
[----:B------:R-:W-:Y:S02]  /*0a80*/  SHF.L.U32 R15, R16, R6, RZ ;  /* 0x00000006100f7219 */ /* 0x000fe400000006ff */
[----:B------:R-:W-:-:S02]  /*0a90*/  SEL R4, R3, RZ, !P6 ;  /* 0x000000ff03047207 */ /* 0x000fc40007000000 */
[C---:B------:R-:W-:Y:S02]  /*0aa0*/  SHF.L.U32 R10, R16.reuse, R10, RZ ;  /* 0x0000000a100a7219 */ /* 0x040fe400000006ff */
        /* <DEDUP_REMOVED lines=11> */
[----:B------:R-:W-:-:S05]  /*0b60*/  SEL R15, R3, RZ, !P6 ;  /* 0x000000ff030f7207 */ /* 0x000fca0007000000 */
[----:B------:R-:W-:Y:S01]  /*0b70*/  STG.E.ENL2.256 desc[UR4][R8.64], R4, R12 ;  /* 0xf8000004080c797f */ /* 0x000fe2000f121804 */
[----:B------:R-:W-:Y:S05]  /*0b80*/  EXIT ;  /* 0x000000000000794d */ /* 0x000fea0003800000 */
.L_x_16863:
        /* <DEDUP_REMOVED lines=15> */
.L_x_21201:


//--------------------- .text._ZN2at6native18elementwise_kernelILi128ELi4EZNS0_15gpu_kernel_implINS0_13BinaryFunctorIaaaZZZNS0_18lshift_kernel_cudaERNS_18TensorIteratorBaseEENKUlvE_clEvENKUlvE0_clEvEUlaaE_EEEEvS5_RKT_EUliE_EEviT1_ --------------------------
	.section	.text._ZN2at6native18elementwise_kernelILi128ELi4EZNS0_15gpu_kernel_implINS0_13BinaryFunctorIaaaZZZNS0_18lshift_kernel_cudaERNS_18TensorIteratorBaseEENKUlvE_clEvENKUlvE0_clEvEUlaaE_EEEEvS5_RKT_EUliE_EEviT1_,"ax",@progbits
	.align	128
        .global         _ZN2at6native18elementwise_kernelILi128ELi4EZNS0_15gpu_kernel_implINS0_13BinaryFunctorIaaaZZZNS0_18lshift_kernel_cudaERNS_18TensorIteratorBaseEENKUlvE_clEvENKUlvE0_clEvEUlaaE_EEEEvS5_RKT_EUliE_EEviT1_
        .type           _ZN2at6native18elementwise_kernelILi128ELi4EZNS0_15gpu_kernel_implINS0_13BinaryFunctorIaaaZZZNS0_18lshift_kernel_cudaERNS_18TensorIteratorBaseEENKUlvE_clEvENKUlvE0_clEvEUlaaE_EEEEvS5_RKT_EUliE_EEviT1_,@function
        .size           _ZN2at6native18elementwise_kernelILi128ELi4EZNS0_15gpu_kernel_implINS0_13BinaryFunctorIaaaZZZNS0_18lshift_kernel_cudaERNS_18TensorIteratorBaseEENKUlvE_clEvENKUlvE0_clEvEUlaaE_EEEEvS5_RKT_EUliE_EEviT1_,(.L_x_21202 - _ZN2at6native18elementwise_kernelILi128ELi4EZNS0_15gpu_kernel_implINS0_13BinaryFunctorIaaaZZZNS0_18lshift_kernel_cudaERNS_18TensorIteratorBaseEENKUlvE_clEvENKUlvE0_clEvEUlaaE_EEEEvS5_RKT_EUliE_EEviT1_)
        .other          _ZN2at6native18elementwise_kernelILi128ELi4EZNS0_15gpu_kernel_implINS0_13BinaryFunctorIaaaZZZNS0_18lshift_kernel_cudaERNS_18TensorIteratorBaseEENKUlvE_clEvENKUlvE0_clEvEUlaaE_EEEEvS5_RKT_EUliE_EEviT1_,@"STO_CUDA_ENTRY STV_DEFAULT"
_ZN2at6native18elementwise_kernelILi128ELi4EZNS0_15gpu_kernel_implINS0_13BinaryFunctorIaaaZZZNS0_18lshift_kernel_cudaERNS_18TensorIteratorBaseEENKUlvE_clEvENKUlvE0_clEvEUlaaE_EEEEvS5_RKT_EUliE_EEviT1_:
.text._ZN2at6native18elementwise_kernelILi128ELi4EZNS0_15gpu_kernel_implINS0_13BinaryFunctorIaaaZZZNS0_18lshift_kernel_cudaERNS_18TensorIteratorBaseEENKUlvE_clEvENKUlvE0_clEvEUlaaE_EEEEvS5_RKT_EUliE_EEviT1_:
        /* <DEDUP_REMOVED lines=371> */
.L_x_16866:
[----:B------:R-:W0:Y:S01]  /*1730*/  LDCU.64 UR6, c[0x0][0x5f0] ;  /* 0x0000be00ff0677ac */ /* 0x000e220008000a00 */
[----:B------:R-:W-:-:S04]  /*1740*/  UPRMT UR4, UR39, 0x9910, URZ ;  /* 0x0000991027047896 */ /* 0x000fc800080000ff */
[----:B------:R-:W-:Y:S01]  /*1750*/  UISETP.GT.AND UP0, UPT, UR4, 0x9, UPT ;  /* 0x000000090400788c */ /* 0x000fe2000bf04270 */
[----:B0-----:R-:W-:-:S04]  /*1760*/  IADD3 R2, P0, PT, R0, UR6, RZ ;  /* 0x0000000600027c10 */ /* 0x001fc8000ff1e0ff */
        /* <DEDUP_REMOVED lines=12> */
.L_x_16870:
[----:B------:R0:W5:Y:S01]  /*1830*/  LDG.E.U8 R19, desc[UR36][R2.64] ;  /* 0x0000002402137981 */ /* 0x000162000c1e1100 */
[----:B------:R-:W-:Y:S05]  /*1840*/  BRA `(.L_x_16872) ;  /* 0x0000000c004c7947 */ /* 0x000fea0003800000 */
.L_x_16869:
        /* <DEDUP_REMOVED lines=8> */
.L_x_16874:
[----:B------:R0:W5:Y:S01]  /*18d0*/  LDG.E.U8 R19, desc[UR36][R2.64] ;  /* 0x0000002402137981 */ /* 0x000162000c1e1100 */
[----:B------:R-:W-:Y:S05]  /*18e0*/  BRA `(.L_x_16872) ;  /* 0x0000000c00247947 */ /* 0x000fea0003800000 */
.L_x_16873:
[----:B------:R0:W5:Y:S01]  /*18f0*/  LDG.E.U16 R19, desc[UR36][R2.64] ;  /* 0x0000002402137981 */ /* 0x000162000c1e1500 */
[----:B------:R-:W-:Y:S05]  /*1900*/  BRA `(.L_x_16872) ;  /* 0x0000000c001c7947 */ /* 0x000fea0003800000 */
.L_x_16868:
        /* <DEDUP_REMOVED lines=9> */
.L_x_16876:
[----:B------:R-:W2:Y:S02]  /*19a0*/  LDG.E.U16 R0, desc[UR36][R2.64] ;  /* 0x0000002402007981 */ /* 0x000ea4000c1e1500 */
[----:B--2---:R-:W-:-:S06]  /*19b0*/  HADD2.F32 R0, -RZ, R0.H0_H0 ;  /* 0x20000000ff007230 */ /* 0x004fcc0000004100 */
[----:B------:R-:W0:Y:S02]  /*19c0*/  F2I.FTZ.TRUNC.NTZ R0, R0 ;  /* 0x0000000000007305 */ /* 0x000e24000021f100 */
[----:B0-----:R-:W-:Y:S01]  /*19d0*/  PRMT R19, R0, 0x7610, R19 ;  /* 0x0000761000137816 */ /* 0x001fe20000000013 */
[----:B------:R-:W-:Y:S06]  /*19e0*/  BRA `(.L_x_16872) ;  /* 0x0000000800e47947 */ /* 0x000fec0003800000 */
.L_x_16875:
        /* <DEDUP_REMOVED lines=9> */
.L_x_16878:
[----:B------:R-:W2:Y:S02]  /*1a80*/  LDG.E.U16 R2, desc[UR36][R2.64] ;  /* 0x0000002402027981 */ /* 0x000ea4000c1e1500 */
[----:B--2---:R-:W-:-:S06]  /*1a90*/  HADD2.F32 R0, -RZ, R2.H0_H0 ;  /* 0x20000002ff007230 */ /* 0x004fcc0000004100 */
[----:B------:R-:W0:Y:S02]  /*1aa0*/  F2I.FTZ.TRUNC.NTZ R0, R0 ;  /* 0x0000000000007305 */ /* 0x000e24000021f100 */
[----:B0-----:R-:W-:Y:S01]  /*1ab0*/  PRMT R19, R0, 0x7610, R19 ;  /* 0x0000761000137816 */ /* 0x001fe20000000013 */
[----:B------:R-:W-:Y:S06]  /*1ac0*/  BRA `(.L_x_16872) ;  /* 0x0000000800ac7947 */ /* 0x000fec0003800000 */
.L_x_16877:
[----:B------:R-:W2:Y:S02]  /*1ad0*/  LDG.E.64 R2, desc[UR36][R2.64] ;  /* 0x0000002402027981 */ /* 0x000ea4000c1e1b00 */
[----:B--2---:R0:W1:Y:S01]  /*1ae0*/  F2I.F64.TRUNC R19, R2 ;  /* 0x0000000200137311 */ /* 0x004062000030d100 */
[----:B------:R-:W-:Y:S05]  /*1af0*/  BRA `(.L_x_16872) ;  /* 0x0000000800a07947 */ /* 0x000fea0003800000 */
.L_x_16867:
        /* <DEDUP_REMOVED lines=12> */
.L_x_16881:
[----:B------:R-:W2:Y:S02]  /*1bc0*/  LDG.E.64 R2, desc[UR36][R2.64] ;  /* 0x0000002402027981 */ /* 0x000ea4000c1e1b00 */
[----:B--2---:R3:W4:Y:S01]  /*1bd0*/  F2I.F64.TRUNC R19, R2 ;  /* 0x0000000200137311 */ /* 0x004722000030d100 */
[----:B------:R-:W-:Y:S05]  /*1be0*/  BRA `(.L_x_16872) ;  /* 0x0000000800647947 */ /* 0x000fea0003800000 */
.L_x_16880:
        /* <DEDUP_REMOVED lines=27> */
.L_x_16883:
        /* <DEDUP_REMOVED lines=14> */
.L_x_16882:
[----:B------:R-:W2:Y:S02]  /*1e80*/  LDG.E.U16 R0, desc[UR36][R2.64] ;  /* 0x0000002402007981 */ /* 0x000ea4000c1e1500 */
[----:B--2---:R-:W-:-:S06]  /*1e90*/  IMAD.U32 R0, R0, 0x10000, RZ ;  /* 0x0001000000007824 */ /* 0x004fcc00078e00ff */
[----:B------:R-:W0:Y:S02]  /*1ea0*/  F2I.FTZ.TRUNC.NTZ R0, R0 ;  /* 0x0000000000007305 */ /* 0x000e24000021f100 */
[----:B0-----:R-:W-:Y:S01]  /*1eb0*/  PRMT R19, R0, 0x7610, R19 ;  /* 0x0000761000137816 */ /* 0x001fe20000000013 */
[----:B------:R-:W-:Y:S06]  /*1ec0*/  BRA `(.L_x_16872) ;  /* 0x0000000400ac7947 */ /* 0x000fec0003800000 */
.L_x_16879:
        /* <DEDUP_REMOVED lines=10> */
.L_x_16886:
        /* <DEDUP_REMOVED lines=21> */
.L_x_16890:
[----:B------:R-:W-:Y:S05]  /*20c0*/  BSYNC.RECONVERGENT B1 ;  /* 0x0000000000017941 */ /* 0x000fea0003800200 */
.L_x_16889:
[----:B------:R-:W-:Y:S01]  /*20d0*/  IMAD.SHL.U32 R0, R0, 0x100000, RZ ;  /* 0x0010000000007824 */ /* 0x000fe200078e00ff */
[----:B------:R-:W-:-:S04]  /*20e0*/  LEA R2, R2, 0x3b800000, 0x17 ;  /* 0x3b80000002027811 */ /* 0x000fc800078eb8ff */
[----:B------:R-:W-:-:S07]  /*20f0*/  LOP3.LUT R0, R2, R0, R7, 0xfe, !PT ;  /* 0x0000000002007212 */ /* 0x000fce00078efe07 */
.L_x_16888:
[----:B------:R-:W-:Y:S05]  /*2100*/  BSYNC.RECONVERGENT B0 ;  /* 0x0000000000007941 */ /* 0x000fea0003800200 */
.L_x_16887:
[----:B------:R-:W0:Y:S02]  /*2110*/  F2I.FTZ.TRUNC.NTZ R0, R0 ;  /* 0x0000000000007305 */ /* 0x000e24000021f100 */
[----:B0-----:R-:W-:Y:S01]  /*2120*/  PRMT R19, R0, 0x7610, R19 ;  /* 0x0000761000137816 */ /* 0x001fe20000000013 */
[----:B------:R-:W-:Y:S06]  /*2130*/  BRA `(.L_x_16872) ;  /* 0x0000000400107947 */ /* 0x000fec0003800000 */
.L_x_16885:
        /* <DEDUP_REMOVED lines=21> */
.L_x_16894:
[----:B------:R-:W-:Y:S05]  /*2290*/  BSYNC.RECONVERGENT B1 ;  /* 0x0000000000017941 */ /* 0x000fea0003800200 */
.L_x_16893:
[----:B------:R-:W-:Y:S01]  /*22a0*/  IMAD.SHL.U32 R0, R0, 0x200000, RZ ;  /* 0x0020000000007824 */ /* 0x000fe200078e00ff */
[----:B------:R-:W-:-:S04]  /*22b0*/  LEA R2, R2, 0x37800000, 0x17 ;  /* 0x3780000002027811 */ /* 0x000fc800078eb8ff */
[----:B------:R-:W-:-:S07]  /*22c0*/  LOP3.LUT R0, R2, R0, R7, 0xfe, !PT ;  /* 0x0000000002007212 */ /* 0x000fce00078efe07 */
.L_x_16892:
[----:B------:R-:W-:Y:S05]  /*22d0*/  BSYNC.RECONVERGENT B0 ;  /* 0x0000000000007941 */ /* 0x000fea0003800200 */
.L_x_16891:
[----:B------:R-:W0:Y:S02]  /*22e0*/  F2I.FTZ.TRUNC.NTZ R0, R0 ;  /* 0x0000000000007305 */ /* 0x000e24000021f100 */
[----:B0-----:R-:W-:Y:S01]  /*22f0*/  PRMT R19, R0, 0x7610, R19 ;  /* 0x0000761000137816 */ /* 0x001fe20000000013 */
[----:B------:R-:W-:Y:S06]  /*2300*/  BRA `(.L_x_16872) ;  /* 0x00000000009c7947 */ /* 0x000fec0003800000 */
.L_x_16884:
[----:B------:R-:W-:-:S09]  /*2310*/  UISETP.NE.AND UP0, UPT, UR4, 0x1c, UPT ;  /* 0x0000001c0400788c */ /* 0x000fd2000bf05270 */
[----:B------:R-:W-:Y:S05]  /*2320*/  BRA.U !UP0, `(.L_x_16895) ;  /* 0x0000000108907547 */ /* 0x000fea000b800000 */
[----:B------:R-:W-:-:S09]  /*2330*/  UISETP.NE.AND UP0, UPT, UR4, 0x1d, UPT ;  /* 0x0000001d0400788c */ /* 0x000fd2000bf05270 */
[----:B------:R-:W-:Y:S05]  /*2340*/  BRA.U !UP0, `(.L_x_16896) ;  /* 0x0000000108807547 */ /* 0x000fea000b800000 */
[----:B------:R-:W-:-:S09]  /*2350*/  UISETP.NE.AND UP0, UPT, UR4, 0x2c, UPT ;  /* 0x0000002c0400788c */ /* 0x000fd2000bf05270 */
[----:B------:R-:W-:Y:S05]  /*2360*/  BRA.U !UP0, `(.L_x_16897) ;  /* 0x0000000108487547 */ /* 0x000fea000b800000 */
.L_x_16871:
        /* <DEDUP_REMOVED lines=16> */
.L_x_16898:
[----:B------:R-:W-:Y:S01]  /*2470*/  PRMT R19, RZ, 0x7610, R19 ;  /* 0x00007610ff137816 */ /* 0x000fe20000000013 */
[----:B------:R-:W-:Y:S06]  /*2480*/  BRA `(.L_x_16872) ;  /* 0x00000000003c7947 */ /* 0x000fec0003800000 */
.L_x_16897:
        /* <DEDUP_REMOVED lines=8> */
.L_x_16900:
[----:B------:R-:W-:Y:S05]  /*2510*/  BSYNC.RECONVERGENT B0 ;  /* 0x0000000000007941 */ /* 0x000fea0003800200 */
.L_x_16899:
[----:B------:R-:W0:Y:S02]  /*2520*/  F2I.FTZ.TRUNC.NTZ R0, R0 ;  /* 0x0000000000007305 */ /* 0x000e24000021f100 */
[----:B0-----:R-:W-:Y:S01]  /*2530*/  PRMT R19, R0, 0x7610, R19 ;  /* 0x0000761000137816 */ /* 0x001fe20000000013 */
[----:B------:R-:W-:Y:S06]  /*2540*/  BRA `(.L_x_16872) ;  /* 0x00000000000c7947 */ /* 0x000fec0003800000 */
.L_x_16896:
[----:B------:R2:W5:Y:S01]  /*2550*/  LDG.E.U8 R19, desc[UR36][R2.64] ;  /* 0x0000002402137981 */ /* 0x000562000c1e1100 */
[----:B------:R-:W-:Y:S05]  /*2560*/  BRA `(.L_x_16872) ;  /* 0x0000000000047947 */ /* 0x000fea0003800000 */
.L_x_16895:
[----:B------:R1:W5:Y:S02]  /*2570*/  LDG.E.U8 R19, desc[UR36][R2.64] ;  /* 0x0000002402137981 */ /* 0x000364000c1e1100 */
.L_x_16872:
        /* <DEDUP_REMOVED lines=16> */
.L_x_16904:
[----:B------:R3:W5:Y:S01]  /*2680*/  LDG.E.U8 R0, desc[UR36][R2.64] ;  /* 0x0000002402007981 */ /* 0x000762000c1e1100 */
[----:B------:R-:W-:Y:S05]  /*2690*/  BRA `(.L_x_16906) ;  /* 0x0000000c004c7947 */ /* 0x000fea0003800000 */
.L_x_16903:
        /* <DEDUP_REMOVED lines=8> */
.L_x_16908:
[----:B------:R1:W5:Y:S01]  /*2720*/  LDG.E.U8 R0, desc[UR36][R2.64] ;  /* 0x0000002402007981 */ /* 0x000362000c1e1100 */
[----:B------:R-:W-:Y:S05]  /*2730*/  BRA `(.L_x_16906) ;  /* 0x0000000c00247947 */ /* 0x000fea0003800000 */
.L_x_16907:
[----:B------:R2:W5:Y:S01]  /*2740*/  LDG.E.U16 R0, desc[UR36][R2.64] ;  /* 0x0000002402007981 */ /* 0x000562000c1e1500 */
[----:B------:R-:W-:Y:S05]  /*2750*/  BRA `(.L_x_16906) ;  /* 0x0000000c001c7947 */ /* 0x000fea0003800000 */
.L_x_16902:
        /* <DEDUP_REMOVED lines=9> */
.L_x_16910:
[----:B------:R-:W2:Y:S02]  /*27f0*/  LDG.E.U16 R4, desc[UR36][R2.64] ;  /* 0x0000002402047981 */ /* 0x000ea4000c1e1500 */
[----:B--2---:R-:W-:-:S06]  /*2800*/  HADD2.F32 R4, -RZ, R4.H0_H0 ;  /* 0x20000004ff047230 */ /* 0x004fcc0000004100 */
[----:B------:R-:W0:Y:S02]  /*2810*/  F2I.FTZ.TRUNC.NTZ R4, R4 ;  /* 0x0000000400047305 */ /* 0x000e24000021f100 */
[----:B0-----:R-:W-:Y:S01]  /*2820*/  PRMT R0, R4, 0x7610, R0 ;  /* 0x0000761004007816 */ /* 0x001fe20000000000 */
[----:B------:R-:W-:Y:S06]  /*2830*/  BRA `(.L_x_16906) ;  /* 0x0000000800e47947 */ /* 0x000fec0003800000 */
.L_x_16909:
        /* <DEDUP_REMOVED lines=9> */
.L_x_16912:
[----:B------:R-:W2:Y:S02]  /*28d0*/  LDG.E.U16 R2, desc[UR36][R2.64] ;  /* 0x0000002402027981 */ /* 0x000ea4000c1e1500 */
[----:B--2---:R-:W-:-:S06]  /*28e0*/  HADD2.F32 R4, -RZ, R2.H0_H0 ;  /* 0x20000002ff047230 */ /* 0x004fcc0000004100 */
[----:B------:R-:W0:Y:S02]  /*28f0*/  F2I.FTZ.TRUNC.NTZ R4, R4 ;  /* 0x0000000400047305 */ /* 0x000e24000021f100 */
[----:B0-----:R-:W-:Y:S01]  /*2900*/  PRMT R0, R4, 0x7610, R0 ;  /* 0x0000761004007816 */ /* 0x001fe20000000000 */
[----:B------:R-:W-:Y:S06]  /*2910*/  BRA `(.L_x_16906) ;  /* 0x0000000800ac7947 */ /* 0x000fec0003800000 */
.L_x_16911:
[----:B------:R-:W2:Y:S02]  /*2920*/  LDG.E.64 R2, desc[UR36][R2.64] ;  /* 0x0000002402027981 */ /* 0x000ea4000c1e1b00 */
[----:B--2---:R0:W1:Y:S01]  /*2930*/  F2I.F64.TRUNC R0, R2 ;  /* 0x0000000200007311 */ /* 0x004062000030d100 */
[----:B------:R-:W-:Y:S05]  /*2940*/  BRA `(.L_x_16906) ;  /* 0x0000000800a07947 */ /* 0x000fea0003800000 */
.L_x_16901:
        /* <DEDUP_REMOVED lines=12> */
.L_x_16915:
[----:B------:R-:W2:Y:S02]  /*2a10*/  LDG.E.64 R2, desc[UR36][R2.64] ;  /* 0x0000002402027981 */ /* 0x000ea4000c1e1b00 */
[----:B--2---:R0:W1:Y:S01]  /*2a20*/  F2I.F64.TRUNC R0, R2 ;  /* 0x0000000200007311 */ /* 0x004062000030d100 */
[----:B------:R-:W-:Y:S05]  /*2a30*/  BRA `(.L_x_16906) ;  /* 0x0000000800647947 */ /* 0x000fea0003800000 */
.L_x_16914:
        /* <DEDUP_REMOVED lines=27> */
.L_x_16917:
        /* <DEDUP_REMOVED lines=14> */
.L_x_16916:
[----:B------:R-:W2:Y:S02]  /*2cd0*/  LDG.E.U16 R4, desc[UR36][R2.64] ;  /* 0x0000002402047981 */ /* 0x000ea4000c1e1500 */
[----:B--2---:R-:W-:-:S06]  /*2ce0*/  IMAD.U32 R4, R4, 0x10000, RZ ;  /* 0x0001000004047824 */ /* 0x004fcc00078e00ff */
[----:B------:R-:W0:Y:S02]  /*2cf0*/  F2I.FTZ.TRUNC.NTZ R4, R4 ;  /* 0x0000000400047305 */ /* 0x000e24000021f100 */
[----:B0-----:R-:W-:Y:S01]  /*2d00*/  PRMT R0, R4, 0x7610, R0 ;  /* 0x0000761004007816 */ /* 0x001fe20000000000 */
[----:B------:R-:W-:Y:S06]  /*2d10*/  BRA `(.L_x_16906) ;  /* 0x0000000400ac7947 */ /* 0x000fec0003800000 */
.L_x_16913:
        /* <DEDUP_REMOVED lines=10> */
.L_x_16920:
        /* <DEDUP_REMOVED lines=21> */
.L_x_16924:
[----:B------:R-:W-:Y:S05]  /*2f10*/  BSYNC.RECONVERGENT B1 ;  /* 0x0000000000017941 */ /* 0x000fea0003800200 */
.L_x_16923:
[----:B------:R-:W-:Y:S01]  /*2f20*/  IMAD.SHL.U32 R0, R0, 0x100000, RZ ;  /* 0x0010000000007824 */ /* 0x000fe200078e00ff */
[----:B------:R-:W-:-:S04]  /*2f30*/  LEA R2, R2, 0x3b800000, 0x17 ;  /* 0x3b80000002027811 */ /* 0x000fc800078eb8ff */
[----:B------:R-:W-:-:S07]  /*2f40*/  LOP3.LUT R4, R2, R0, R7, 0xfe, !PT ;  /* 0x0000000002047212 */ /* 0x000fce00078efe07 */
.L_x_16922:
[----:B------:R-:W-:Y:S05]  /*2f50*/  BSYNC.RECONVERGENT B0 ;  /* 0x0000000000007941 */ /* 0x000fea0003800200 */
.L_x_16921:
[----:B------:R-:W0:Y:S02]  /*2f60*/  F2I.FTZ.TRUNC.NTZ R4, R4 ;  /* 0x0000000400047305 */ /* 0x000e24000021f100 */
[----:B0-----:R-:W-:Y:S01]  /*2f70*/  PRMT R0, R4, 0x7610, R0 ;  /* 0x0000761004007816 */ /* 0x001fe20000000000 */
[----:B------:R-:W-:Y:S06]  /*2f80*/  BRA `(.L_x_16906) ;  /* 0x0000000400107947 */ /* 0x000fec0003800000 */
.L_x_16919:
        /* <DEDUP_REMOVED lines=21> */
.L_x_16928:
[----:B------:R-:W-:Y:S05]  /*30e0*/  BSYNC.RECONVERGENT B1 ;  /* 0x0000000000017941 */ /* 0x000fea0003800200 */
.L_x_16927:
[----:B------:R-:W-:Y:S01]  /*30f0*/  IMAD.SHL.U32 R0, R0, 0x200000, RZ ;  /* 0x0020000000007824 */ /* 0x000fe200078e00ff */
[----:B------:R-:W-:-:S04]  /*3100*/  LEA R2, R2, 0x37800000, 0x17 ;  /* 0x3780000002027811 */ /* 0x000fc800078eb8ff */
[----:B------:R-:W-:-:S07]  /*3110*/  LOP3.LUT R4, R2, R0, R7, 0xfe, !PT ;  /* 0x0000000002047212 */ /* 0x000fce00078efe07 */
.L_x_16926:
[----:B------:R-:W-:Y:S05]  /*3120*/  BSYNC.RECONVERGENT B0 ;  /* 0x0000000000007941 */ /* 0x000fea0003800200 */
.L_x_16925:
[----:B------:R-:W0:Y:S02]  /*3130*/  F2I.FTZ.TRUNC.NTZ R4, R4 ;  /* 0x0000000400047305 */ /* 0x000e24000021f100 */
[----:B0-----:R-:W-:Y:S01]  /*3140*/  PRMT R0, R4, 0x7610, R0 ;  /* 0x0000761004007816 */ /* 0x001fe20000000000 */
[----:B------:R-:W-:Y:S06]  /*3150*/  BRA `(.L_x_16906) ;  /* 0x00000000009c7947 */ /* 0x000fec0003800000 */
.L_x_16918:
[----:B------:R-:W-:-:S09]  /*3160*/  UISETP.NE.AND UP0, UPT, UR4, 0x1c, UPT ;  /* 0x0000001c0400788c */ /* 0x000fd2000bf05270 */
[----:B------:R-:W-:Y:S05]  /*3170*/  BRA.U !UP0, `(.L_x_16929) ;  /* 0x0000000108907547 */ /* 0x000fea000b800000 */
[----:B------:R-:W-:-:S09]  /*3180*/  UISETP.NE.AND UP0, UPT, UR4, 0x1d, UPT ;  /* 0x0000001d0400788c */ /* 0x000fd2000bf05270 */
[----:B------:R-:W-:Y:S05]  /*3190*/  BRA.U !UP0, `(.L_x_16930) ;  /* 0x0000000108807547 */ /* 0x000fea000b800000 */
[----:B------:R-:W-:-:S09]  /*31a0*/  UISETP.NE.AND UP0, UPT, UR4, 0x2c, UPT ;  /* 0x0000002c0400788c */ /* 0x000fd2000bf05270 */
[----:B------:R-:W-:Y:S05]  /*31b0*/  BRA.U !UP0, `(.L_x_16931) ;  /* 0x0000000108487547 */ /* 0x000fea000b800000 */
.L_x_16905:
        /* <DEDUP_REMOVED lines=15> */
[----:B--2-45:R-:W-:Y:S05]  /*32b0*/  CALL.ABS.NOINC R2 ;  /* 0x0000000002007343 */ /* 0x034fea0003c00000 */
.L_x_16932:
[----:B------:R-:W-:Y:S01]  /*32c0*/  PRMT R0, RZ, 0x7610, R0 ;  /* 0x00007610ff007816 */ /* 0x000fe20000000000 */
[----:B------:R-:W-:Y:S06]  /*32d0*/  BRA `(.L_x_16906) ;  /* 0x00000000003c7947 */ /* 0x000fec0003800000 */
.L_x_16931:
        /* <DEDUP_REMOVED lines=8> */
.L_x_16934:
[----:B------:R-:W-:Y:S05]  /*3360*/  BSYNC.RECONVERGENT B0 ;  /* 0x0000000000007941 */ /* 0x000fea0003800200 */
.L_x_16933:
[----:B------:R-:W0:Y:S02]  /*3370*/  F2I.FTZ.TRUNC.NTZ R4, R4 ;  /* 0x0000000400047305 */ /* 0x000e24000021f100 */
[----:B0-----:R-:W-:Y:S01]  /*3380*/  PRMT R0, R4, 0x7610, R0 ;  /* 0x0000761004007816 */ /* 0x001fe20000000000 */
[----:B------:R-:W-:Y:S06]  /*3390*/  BRA `(.L_x_16906) ;  /* 0x00000000000c7947 */ /* 0x000fec0003800000 */
.L_x_16930:
[----:B------:R0:W5:Y:S01]  /*33a0*/  LDG.E.U8 R0, desc[UR36][R2.64] ;  /* 0x0000002402007981 */ /* 0x000162000c1e1100 */
[----:B------:R-:W-:Y:S05]  /*33b0*/  BRA `(.L_x_16906) ;  /* 0x0000000000047947 */ /* 0x000fea0003800000 */
.L_x_16929:
[----:B------:R0:W5:Y:S02]  /*33c0*/  LDG.E.U8 R0, desc[UR36][R2.64] ;  /* 0x0000002402007981 */ /* 0x000164000c1e1100 */
.L_x_16906:
[----:B------:R-:W4:Y:S01]  /*33d0*/  LDCU.64 UR6, c[0x0][0x5e8] ;  /* 0x0000bd00ff0677ac */ /* 0x000f220008000a00 */
[C---:B0123-5:R-:W-:Y:S02]  /*33e0*/  LOP3.LUT R2, R0.reuse, 0xff, RZ, 0xc0, !PT ;  /* 0x000000ff00027812 */ /* 0x06ffe400078ec0ff */
[----:B----4-:R-:W-:Y:S01]  /*33f0*/  LOP3.LUT R19, R19, 0xffff, RZ, 0xc0, !PT ;  /* 0x0000ffff13137812 */ /* 0x010fe200078ec0ff */
[----:B------:R-:W-:Y:S01]  /*3400*/  UPRMT UR4, UR43, 0x9910, URZ ;  /* 0x000099102b047896 */ /* 0x000fe200080000ff */
[----:B------:R-:W-:Y:S02]  /*3410*/  LOP3.LUT R0, R0, 0xff, RZ, 0xc0, !PT ;  /* 0x000000ff00007812 */ /* 0x000fe400078ec0ff */
[----:B------:R-:W-:Y:S01]  /*3420*/  ISETP.GT.U32.AND P0, PT, R2, 0x7, PT ;  /* 0x000000070200780c */ /* 0x000fe20003f04070 */
[----:B------:R-:W-:Y:S01]  /*3430*/  UISETP.GT.AND UP0, UPT, UR4, 0x9, UPT ;  /* 0x000000090400788c */ /* 0x000fe2000bf04270 */
[----:B------:R-:W-:-:S04]  /*3440*/  SHF.L.U32 R0, R19, R0, RZ ;  /* 0x0000000013007219 */ /* 0x000fc800000006ff */
        /* <DEDUP_REMOVED lines=14> */
.L_x_16938:
[----:B------:R1:W-:Y:S01]  /*3530*/  STG.E.U8 desc[UR36][R2.64], R7 ;  /* 0x0000000702007986 */ /* 0x0003e2000c101124 */
[----:B------:R-:W-:Y:S05]  /*3540*/  BRA `(.L_x_16940) ;  /* 0x0000000c00847947 */ /* 0x000fea0003800000 */
.L_x_16937:
[----:B------:R-:W-:-:S09]  /*3550*/  UISETP.NE.AND UP0, UPT, UR4, 0x2, UPT ;  /* 0x000000020400788c */ /* 0x000fd2000bf05270 */
[----:B------:R-:W-:Y:S05]  /*3560*/  BRA.U !UP0, `(.L_x_16941) ;  /* 0x0000000108387547 */ /* 0x000fea000b800000 */
[----:B------:R-:W-:-:S09]  /*3570*/  UISETP.NE.AND UP0, UPT, UR4, 0x3, UPT ;  /* 0x000000030400788c */ /* 0x000fd2000bf05270 */
[----:B------:R-:W-:Y:S05]  /*3580*/  BRA.U !UP0, `(.L_x_16942) ;  /* 0x0000000108207547 */ /* 0x000fea000b800000 */
[----:B------:R-:W-:-:S09]  /*3590*/  UISETP.NE.AND UP0, UPT, UR4, 0x4, UPT ;  /* 0x000000040400788c */ /* 0x000fd2000bf05270 */
[----:B------:R-:W-:Y:S05]  /*35a0*/  BRA.U UP0, `(.L_x_16939) ;  /* 0x0000000900c47547 */ /* 0x000fea000b800000 */
[----:B------:R-:W-:-:S04]  /*35b0*/  LOP3.LUT R0, R7, 0xffff, RZ, 0xc0, !PT ;  /* 0x0000ffff07007812 */ /* 0x000fc800078ec0ff */
[----:B------:R-:W-:-:S05]  /*35c0*/  PRMT R0, R0, 0x8880, RZ ;  /* 0x0000888000007816 */ /* 0x000fca00000000ff */
[----:B------:R-:W-:-:S05]  /*35d0*/  IMAD.MOV.U32 R4, RZ, RZ, R0 ;  /* 0x000000ffff047224 */ /* 0x000fca00078e0000 */
[----:B------:R-:W-:-:S05]  /*35e0*/  SHF.R.S32.HI R5, RZ, 0x1f, R4 ;  /* 0x0000001fff057819 */ /* 0x000fca0000011404 */
[----:B------:R4:W-:Y:S01]  /*35f0*/  STG.E.64 desc[UR36][R2.64], R4 ;  /* 0x0000000402007986 */ /* 0x0009e2000c101b24 */
[----:B------:R-:W-:Y:S05]  /*3600*/  BRA `(.L_x_16940) ;  /* 0x0000000c00547947 */ /* 0x000fea0003800000 */
.L_x_16942:
[----:B------:R-:W-:-:S04]  /*3610*/  LOP3.LUT R7, R7, 0xffff, RZ, 0xc0, !PT ;  /* 0x0000ffff07077812 */ /* 0x000fc800078ec0ff */
[----:B------:R-:W-:-:S05]  /*3620*/  PRMT R5, R7, 0x8880, RZ ;  /* 0x0000888007057816 */ /* 0x000fca00000000ff */
[----:B------:R3:W-:Y:S01]  /*3630*/  STG.E desc[UR36][R2.64], R5 ;  /* 0x0000000502007986 */ /* 0x0007e2000c101924 */
[----:B------:R-:W-:Y:S05]  /*3640*/  BRA `(.L_x_16940) ;  /* 0x0000000c00447947 */ /* 0x000fea0003800000 */
.L_x_16941:
[----:B------:R-:W-:-:S04]  /*3650*/  PRMT R5, R7, 0x8880, RZ ;  /* 0x0000888007057816 */ /* 0x000fc800000000ff */
[----:B------:R-:W-:-:S05]  /*3660*/  PRMT R5, R5, 0x7710, RZ ;  /* 0x0000771005057816 */ /* 0x000fca00000000ff */
[----:B------:R2:W-:Y:S01]  /*3670*/  STG.E.U16 desc[UR36][R2.64], R5 ;  /* 0x0000000502007986 */ /* 0x0005e2000c101524 */
[----:B------:R-:W-:Y:S05]  /*3680*/  BRA `(.L_x_16940) ;  /* 0x0000000c00347947 */ /* 0x000fea0003800000 */
.L_x_16936:
[----:B------:R-:W-:-:S09]  /*3690*/  UISETP.GT.AND UP0, UPT, UR4, 0x6, UPT ;  /* 0x000000060400788c */ /* 0x000fd2000bf04270 */
[----:B------:R-:W-:Y:S05]  /*36a0*/  BRA.U UP0, `(.L_x_16943) ;  /* 0x00000001002c7547 */ /* 0x000fea000b800000 */
[----:B------:R-:W-:-:S09]  /*36b0*/  UISETP.NE.AND UP0, UPT, UR4, 0x5, UPT ;  /* 0x000000050400788c */ /* 0x000fd2000bf05270 */
[----:B------:R-:W-:Y:S05]  /*36c0*/  BRA.U !UP0, `(.L_x_16944) ;  /* 0x0000000108147547 */ /* 0x000fea000b800000 */
[----:B------:R-:W-:-:S09]  /*36d0*/  UISETP.NE.AND UP0, UPT, UR4, 0x6, UPT ;  /* 0x000000060400788c */ /* 0x000fd2000bf05270 */
[----:B------:R-:W-:Y:S05]  /*36e0*/  BRA.U UP0, `(.L_x_16939) ;  /* 0x0000000900747547 */ /* 0x000fea000b800000 */
[----:B------:R-:W0:Y:S02]  /*36f0*/  I2F.S8 R5, R7 ;  /* 0x0000000700057306 */ /* 0x000e240000001400 */
[----:B0-----:R0:W-:Y:S01]  /*3700*/  STG.E desc[UR36][R2.64], R5 ;  /* 0x0000000502007986 */ /* 0x0011e2000c101924 */
[----:B------:R-:W-:Y:S05]  /*3710*/  BRA `(.L_x_16940) ;  /* 0x0000000c00107947 */ /* 0x000fea0003800000 */
.L_x_16944:
[----:B------:R-:W0:Y:S02]  /*3720*/  I2F.S8 R0, R7 ;  /* 0x0000000700007306 */ /* 0x000e240000001400 */
[----:B0-----:R-:W-:-:S05]  /*3730*/  F2FP.F16.F32.PACK_AB R0, RZ, R0 ;  /* 0x00000000ff00723e */ /* 0x001fca00000000ff */
[----:B------:R0:W-:Y:S01]  /*3740*/  STG.E.U16 desc[UR36][R2.64], R0 ;  /* 0x0000000002007986 */ /* 0x0001e2000c101524 */
[----:B------:R-:W-:Y:S05]  /*3750*/  BRA `(.L_x_16940) ;  /* 0x0000000c00007947 */ /* 0x000fea0003800000 */
.L_x_16943:
[----:B------:R-:W-:-:S09]  /*3760*/  UISETP.NE.AND UP0, UPT, UR4, 0x7, UPT ;  /* 0x000000070400788c */ /* 0x000fd2000bf05270 */
[----:B------:R-:W-:Y:S05]  /*3770*/  BRA.U !UP0, `(.L_x_16945) ;  /* 0x0000000108347547 */ /* 0x000fea000b800000 */
[----:B------:R-:W-:-:S09]  /*3780*/  UISETP.NE.AND UP0, UPT, UR4, 0x8, UPT ;  /* 0x000000080400788c */ /* 0x000fd2000bf05270 */
[----:B------:R-:W-:Y:S05]  /*3790*/  BRA.U !UP0, `(.L_x_16946) ;  /* 0x0000000108187547 */ /* 0x000fea000b800000 */
[----:B------:R-:W-:-:S09]  /*37a0*/  UISETP.NE.AND UP0, UPT, UR4, 0x9, UPT ;  /* 0x000000090400788c */ /* 0x000fd2000bf05270 */
[----:B------:R-:W-:Y:S05]  /*37b0*/  BRA.U UP0, `(.L_x_16939) ;  /* 0x0000000900407547 */ /* 0x000fea000b800000 */
[----:B------:R-:W0:Y:S01]  /*37c0*/  I2F.S8 R4, R7 ;  /* 0x0000000700047306 */ /* 0x000e220000001400 */
[----:B------:R-:W-:-:S05]  /*37d0*/  IMAD.MOV.U32 R5, RZ, RZ, RZ ;  /* 0x000000ffff057224 */ /* 0x000fca00078e00ff */
[----:B0-----:R0:W-:Y:S01]  /*37e0*/  STG.E.64 desc[UR36][R2.64], R4 ;  /* 0x0000000402007986 */ /* 0x0011e2000c101b24 */
[----:B------:R-:W-:Y:S05]  /*37f0*/  BRA `(.L_x_16940) ;  /* 0x0000000800d87947 */ /* 0x000fea0003800000 */
.L_x_16946:
[----:B------:R-:W0:Y:S02]  /*3800*/  I2F.S8 R7, R7 ;  /* 0x0000000700077306 */ /* 0x000e240000001400 */
[----:B0-----:R-:W-:-:S04]  /*3810*/  F2FP.F16.F32.PACK_AB R5, RZ, R7 ;  /* 0x00000007ff05723e */ /* 0x001fc800000000ff */
[----:B------:R-:W-:-:S05]  /*3820*/  PRMT R5, R5, 0x5410, RZ ;  /* 0x0000541005057816 */ /* 0x000fca00000000ff */
[----:B------:R0:W-:Y:S01]  /*3830*/  STG.E desc[UR36][R2.64], R5 ;  /* 0x0000000502007986 */ /* 0x0001e2000c101924 */
[----:B------:R-:W-:Y:S05]  /*3840*/  BRA `(.L_x_16940) ;  /* 0x0000000800c47947 */ /* 0x000fea0003800000 */
.L_x_16945:
[----:B------:R-:W-:-:S04]  /*3850*/  PRMT R4, R7, 0x8880, RZ ;  /* 0x0000888007047816 */ /* 0x000fc800000000ff */
[----:B------:R-:W-:-:S06]  /*3860*/  PRMT R4, R4, 0x7710, RZ ;  /* 0x0000771004047816 */ /* 0x000fcc00000000ff */
[----:B------:R-:W0:Y:S02]  /*3870*/  I2F.F64.S16 R4, R4 ;  /* 0x0000000400047312 */ /* 0x000e240000101c00 */
[----:B0-----:R0:W-:Y:S01]  /*3880*/  STG.E.64 desc[UR36][R2.64], R4 ;  /* 0x0000000402007986 */ /* 0x0011e2000c101b24 */
[----:B------:R-:W-:Y:S05]  /*3890*/  BRA `(.L_x_16940) ;  /* 0x0000000800b07947 */ /* 0x000fea0003800000 */
.L_x_16935:
        /* <DEDUP_REMOVED lines=8> */
[----:B------:R-:W-:-:S04]  /*3920*/  LOP3.LUT P0, RZ, R7, 0xff, RZ, 0xc0, !PT ;  /* 0x000000ff07ff7812 */ /* 0x000fc8000780c0ff */
[----:B------:R-:W-:-:S05]  /*3930*/  SEL R5, RZ, 0x1, !P0 ;  /* 0x00000001ff057807 */ /* 0x000fca0004000000 */
[----:B------:R0:W-:Y:S01]  /*3940*/  STG.E.U8 desc[UR36][R2.64], R5 ;  /* 0x0000000502007986 */ /* 0x0001e2000c101124 */
[----:B------:R-:W-:Y:S05]  /*3950*/  BRA `(.L_x_16940) ;  /* 0x0000000800807947 */ /* 0x000fea0003800000 */
.L_x_16949:
[----:B------:R-:W-:Y:S02]  /*3960*/  PRMT R4, R7, 0x8880, RZ ;  /* 0x0000888007047816 */ /* 0x000fe400000000ff */
[----:B------:R-:W-:Y:S02]  /*3970*/  CS2R R6, SRZ ;  /* 0x0000000000067805 */ /* 0x000fe4000001ff00 */
[----:B------:R-:W-:-:S06]  /*3980*/  PRMT R4, R4, 0x7710, RZ ;  /* 0x0000771004047816 */ /* 0x000fcc00000000ff */
[----:B------:R-:W0:Y:S02]  /*3990*/  I2F.F64.S16 R4, R4 ;  /* 0x0000000400047312 */ /* 0x000e240000101c00 */
[----:B0-----:R0:W-:Y:S01]  /*39a0*/  STG.E.128 desc[UR36][R2.64], R4 ;  /* 0x0000000402007986 */ /* 0x0011e2000c101d24 */
[----:B------:R-:W-:Y:S05]  /*39b0*/  BRA `(.L_x_16940) ;  /* 0x0000000800687947 */ /* 0x000fea0003800000 */
.L_x_16948:
[----:B------:R-:W-:-:S09]  /*39c0*/  UISETP.NE.AND UP0, UPT, UR4, 0xf, UPT ;  /* 0x0000000f0400788c */ /* 0x000fd2000bf05270 */
[----:B------:R-:W-:Y:S05]  /*39d0*/  BRA.U !UP0, `(.L_x_16950) ;  /* 0x0000000108a07547 */ /* 0x000fea000b800000 */
[----:B------:R-:W-:-:S09]  /*39e0*/  UISETP.NE.AND UP0, UPT, UR4, 0x17, UPT ;  /* 0x000000170400788c */ /* 0x000fd2000bf05270 */
[----:B------:R-:W-:Y:S05]  /*39f0*/  BRA.U !UP0, `(.L_x_16951) ;  /* 0x00000001084c7547 */ /* 0x000fea000b800000 */
[----:B------:R-:W-:-:S09]  /*3a00*/  UISETP.NE.AND UP0, UPT, UR4, 0x18, UPT ;  /* 0x000000180400788c */ /* 0x000fd2000bf05270 */
[----:B------:R-:W-:Y:S05]  /*3a10*/  BRA.U UP0, `(.L_x_16939) ;  /* 0x0000000500a87547 */ /* 0x000fea000b800000 */
        /* <DEDUP_REMOVED lines=13> */
.L_x_16953:
[----:B------:R-:W-:Y:S05]  /*3af0*/  BSYNC.RECONVERGENT B0 ;  /* 0x0000000000007941 */ /* 0x000fea0003800200 */
.L_x_16952:
[----:B------:R-:W-:-:S05]  /*3b00*/  LOP3.LUT R5, R0, 0x80, R5, 0xf8, !PT ;  /* 0x0000008000057812 */ /* 0x000fca00078ef805 */
[----:B------:R0:W-:Y:S01]  /*3b10*/  STG.E.U8 desc[UR36][R2.64], R5 ;  /* 0x0000000502007986 */ /* 0x0001e2000c101124 */
[----:B------:R-:W-:Y:S05]  /*3b20*/  BRA `(.L_x_16940) ;  /* 0x00000008000c7947 */ /* 0x000fea0003800000 */
.L_x_16951:
[----:B------:R-:W0:Y:S01]  /*3b30*/  I2F.S8 R7, R7 ;  /* 0x0000000700077306 */ /* 0x000e220000001400 */
        /* <DEDUP_REMOVED lines=14> */
.L_x_16955:
[----:B------:R-:W-:Y:S05]  /*3c20*/  BSYNC.RECONVERGENT B0 ;  /* 0x0000000000007941 */ /* 0x000fea0003800200 */
.L_x_16954:
[----:B------:R-:W-:-:S05]  /*3c30*/  LOP3.LUT R5, R0, 0x80, R5, 0xf8, !PT ;  /* 0x0000008000057812 */ /* 0x000fca00078ef805 */
[----:B------:R0:W-:Y:S01]  /*3c40*/  STG.E.U8 desc[UR36][R2.64], R5 ;  /* 0x0000000502007986 */ /* 0x0001e2000c101124 */
[----:B------:R-:W-:Y:S05]  /*3c50*/  BRA `(.L_x_16940) ;  /* 0x0000000400c07947 */ /* 0x000fea0003800000 */
.L_x_16950:
[----:B------:R-:W0:Y:S02]  /*3c60*/  I2F.S8 R0, R7 ;  /* 0x0000000700007306 */ /* 0x000e240000001400 */
[----:B0-----:R-:W-:-:S05]  /*3c70*/  F2FP.BF16.F32.PACK_AB R0, RZ, R0 ;  /* 0x00000000ff00723e */ /* 0x001fca00000010ff */
[----:B------:R0:W-:Y:S01]  /*3c80*/  STG.E.U16 desc[UR36][R2.64], R0 ;  /* 0x0000000002007986 */ /* 0x0001e2000c101524 */
[----:B------:R-:W-:Y:S05]  /*3c90*/  BRA `(.L_x_16940) ;  /* 0x0000000400b07947 */ /* 0x000fea0003800000 */
.L_x_16947:
        /* <DEDUP_REMOVED lines=8> */
[----:B------:R-:W-:-:S04]  /*3d20*/  PRMT R5, R7, 0x8880, RZ ;  /* 0x0000888007057816 */ /* 0x000fc800000000ff */
[----:B------:R-:W-:-:S05]  /*3d30*/  PRMT R5, R5, 0x7710, RZ ;  /* 0x0000771005057816 */ /* 0x000fca00000000ff */
[----:B------:R0:W-:Y:S01]  /*3d40*/  STG.E.U16 desc[UR36][R2.64], R5 ;  /* 0x0000000502007986 */ /* 0x0001e2000c101524 */
[----:B------:R-:W-:Y:S05]  /*3d50*/  BRA `(.L_x_16940) ;  /* 0x0000000400807947 */ /* 0x000fea0003800000 */
.L_x_16958:
        /* <DEDUP_REMOVED lines=13> */
.L_x_16961:
[----:B------:R-:W-:-:S04]  /*3e30*/  SHF.R.U32.HI R0, RZ, 0x14, R5 ;  /* 0x00000014ff007819 */ /* 0x000fc80000011605 */
[----:B------:R-:W-:-:S04]  /*3e40*/  LOP3.LUT R0, R0, 0x1, RZ, 0xc0, !PT ;  /* 0x0000000100007812 */ /* 0x000fc800078ec0ff */
[----:B------:R-:W-:-:S04]  /*3e50*/  IADD3 R0, PT, PT, R5, 0x487ffff, R0 ;  /* 0x0487ffff05007810 */ /* 0x000fc80007ffe000 */
[----:B------:R-:W-:-:S04]  /*3e60*/  SHF.R.U32.HI R0, RZ, 0x14, R0 ;  /* 0x00000014ff007819 */ /* 0x000fc80000011600 */
[----:B------:R-:W-:-:S07]  /*3e70*/  LOP3.LUT R4, R0, 0xff, RZ, 0xc0, !PT ;  /* 0x000000ff00047812 */ /* 0x000fce00078ec0ff */
.L_x_16962:
[----:B------:R-:W-:-:S04]  /*3e80*/  SHF.R.U32.HI R5, RZ, 0x18, R5 ;  /* 0x00000018ff057819 */ /* 0x000fc80000011605 */
[----:B------:R-:W-:-:S04]  /*3e90*/  LOP3.LUT R4, R4, 0x80, R5, 0xf8, !PT ;  /* 0x0000008004047812 */ /* 0x000fc800078ef805 */
[----:B------:R-:W-:-:S07]  /*3ea0*/  PRMT R0, R4, 0x7610, R0 ;  /* 0x0000761004007816 */ /* 0x000fce0000000000 */
.L_x_16960:
[----:B------:R-:W-:Y:S05]  /*3eb0*/  BSYNC.RECONVERGENT B0 ;  /* 0x0000000000007941 */ /* 0x000fea0003800200 */
.L_x_16959:
[----:B------:R0:W-:Y:S01]  /*3ec0*/  STG.E.U8 desc[UR36][R2.64], R0 ;  /* 0x0000000002007986 */ /* 0x0001e2000c101124 */
[----:B------:R-:W-:Y:S05]  /*3ed0*/  BRA `(.L_x_16940) ;  /* 0x0000000400207947 */ /* 0x000fea0003800000 */
.L_x_16957:
        /* <DEDUP_REMOVED lines=13> */
.L_x_16965:
[----:B------:R-:W-:-:S04]  /*3fb0*/  SHF.R.U32.HI R0, RZ, 0x15, R5 ;  /* 0x00000015ff007819 */ /* 0x000fc80000011605 */
[----:B------:R-:W-:-:S04]  /*3fc0*/  LOP3.LUT R0, R0, 0x1, RZ, 0xc0, !PT ;  /* 0x0000000100007812 */ /* 0x000fc800078ec0ff */
[----:B------:R-:W-:-:S04]  /*3fd0*/  IADD3 R0, PT, PT, R5, 0x88fffff, R0 ;  /* 0x088fffff05007810 */ /* 0x000fc80007ffe000 */
[----:B------:R-:W-:-:S04]  /*3fe0*/  SHF.R.U32.HI R0, RZ, 0x15, R0 ;  /* 0x00000015ff007819 */ /* 0x000fc80000011600 */
[----:B------:R-:W-:-:S07]  /*3ff0*/  LOP3.LUT R4, R0, 0xff, RZ, 0xc0, !PT ;  /* 0x000000ff00047812 */ /* 0x000fce00078ec0ff */
.L_x_16966:
[----:B------:R-:W-:-:S04]  /*4000*/  SHF.R.U32.HI R5, RZ, 0x18, R5 ;  /* 0x00000018ff057819 */ /* 0x000fc80000011605 */
[----:B------:R-:W-:-:S04]  /*4010*/  LOP3.LUT R4, R4, 0x80, R5, 0xf8, !PT ;  /* 0x0000008004047812 */ /* 0x000fc800078ef805 */
[----:B------:R-:W-:-:S07]  /*4020*/  PRMT R0, R4, 0x7610, R0 ;  /* 0x0000761004007816 */ /* 0x000fce0000000000 */
.L_x_16964:
[----:B------:R-:W-:Y:S05]  /*4030*/  BSYNC.RECONVERGENT B0 ;  /* 0x0000000000007941 */ /* 0x000fea0003800200 */
.L_x_16963:
[----:B------:R0:W-:Y:S01]  /*4040*/  STG.E.U8 desc[UR36][R2.64], R0 ;  /* 0x0000000002007986 */ /* 0x0001e2000c101124 */
[----:B------:R-:W-:Y:S05]  /*4050*/  BRA `(.L_x_16940) ;  /* 0x0000000000c07947 */ /* 0x000fea0003800000 */
.L_x_16956:
[----:B------:R-:W-:-:S09]  /*4060*/  UISETP.NE.AND UP0, UPT, UR4, 0x1c, UPT ;  /* 0x0000001c0400788c */ /* 0x000fd2000bf05270 */
[----:B------:R-:W-:Y:S05]  /*4070*/  BRA.U !UP0, `(.L_x_16967) ;  /* 0x0000000108ac7547 */ /* 0x000fea000b800000 */
[----:B------:R-:W-:-:S09]  /*4080*/  UISETP.NE.AND UP0, UPT, UR4, 0x1d, UPT ;  /* 0x0000001d0400788c */ /* 0x000fd2000bf05270 */
[----:B------:R-:W-:Y:S05]  /*4090*/  BRA.U !UP0, `(.L_x_16968) ;  /* 0x00000001088c7547 */ /* 0x000fea000b800000 */
[----:B------:R-:W-:-:S09]  /*40a0*/  UISETP.NE.AND UP0, UPT, UR4, 0x2c, UPT ;  /* 0x0000002c0400788c */ /* 0x000fd2000bf05270 */
[----:B------:R-:W-:Y:S05]  /*40b0*/  BRA.U !UP0, `(.L_x_16969) ;  /* 0x0000000108447547 */ /* 0x000fea000b800000 */
.L_x_16939:
        /* <DEDUP_REMOVED lines=9> */
[----:B------:R-:W-:Y:S01]  /*4150*/  IMAD.U32 R5, RZ, RZ, UR7 ;  /* 0x00000007ff057e24 */ /* 0x000fe2000f8e00ff */
[----:B---3--:R-:W-:Y:S01]  /*4160*/  MOV R6, UR8 ;  /* 0x0000000800067c02 */ /* 0x008fe20008000f00 */
[----:B------:R-:W-:-:S02]  /*4170*/  IMAD.U32 R7, RZ, RZ, UR9 ;  /* 0x00000009ff077e24 */ /* 0x000fc4000f8e00ff */
[----:B----4-:R-:W-:Y:S02]  /*4180*/  IMAD.U32 R10, RZ, RZ, UR4 ;  /* 0x00000004ff0a7e24 */ /* 0x010fe4000f8e00ff */
[----:B-1----:R-:W-:-:S07]  /*4190*/  IMAD.U32 R11, RZ, RZ, UR5 ;  /* 0x00000005ff0b7e24 */ /* 0x002fce000f8e00ff */
[----:B------:R-:W-:-:S07]  /*41a0*/  LEPC R20, `(.L_x_16970) ;  /* 0x000000001014794e */ /* 0x000fce0000000000 */
[----:B--2---:R-:W-:Y:S05]  /*41b0*/  CALL.ABS.NOINC R2 ;  /* 0x0000000002007343 */ /* 0x004fea0003c00000 */
.L_x_16970:
[----:B------:R-:W-:Y:S05]  /*41c0*/  BRA `(.L_x_16940) ;  /* 0x0000000000647947 */ /* 0x000fea0003800000 */
.L_x_16969:
        /* <DEDUP_REMOVED lines=16> */
.L_x_16968:
[----:B------:R-:W-:-:S04]  /*42d0*/  LOP3.LUT R7, R7, 0xffff, RZ, 0xc0, !PT ;  /* 0x0000ffff07077812 */ /* 0x000fc800078ec0ff */
[----:B------:R-:W-:-:S05]  /*42e0*/  PRMT R7, R7, 0x8880, RZ ;  /* 0x0000888007077816 */ /* 0x000fca00000000ff */
[----:B------:R-:W-:-:S05]  /*42f0*/  IMAD.MOV.U32 R4, RZ, RZ, R7 ;  /* 0x000000ffff047224 */ /* 0x000fca00078e0007 */
[----:B------:R-:W-:-:S05]  /*4300*/  SHF.R.S32.HI R5, RZ, 0x1f, R4 ;  /* 0x0000001fff057819 */ /* 0x000fca0000011404 */
[----:B------:R0:W-:Y:S01]  /*4310*/  STG.E.64 desc[UR36][R2.64], R4 ;  /* 0x0000000402007986 */ /* 0x0001e2000c101b24 */
[----:B------:R-:W-:Y:S05]  /*4320*/  BRA `(.L_x_16940) ;  /* 0x00000000000c7947 */ /* 0x000fea0003800000 */
.L_x_16967:
[----:B------:R-:W-:-:S04]  /*4330*/  LOP3.LUT R7, R7, 0xffff, RZ, 0xc0, !PT ;  /* 0x0000ffff07077812 */ /* 0x000fc800078ec0ff */
[----:B------:R-:W-:-:S05]  /*4340*/  PRMT R5, R7, 0x8880, RZ ;  /* 0x0000888007057816 */ /* 0x000fca00000000ff */
[----:B------:R0:W-:Y:S02]  /*4350*/  STG.E desc[UR36][R2.64], R5 ;  /* 0x0000000502007986 */ /* 0x0001e4000c101924 */
.L_x_16940:
[----:B------:R-:W-:-:S07]  /*4360*/  VIADD R17, R17, 0x80 ;  /* 0x0000008011117836 */ /* 0x000fce0000000000 */
.L_x_16865:
[----:B------:R-:W-:Y:S05]  /*4370*/  BSYNC.RECONVERGENT B6 ;  /* 0x0000000000067941 */ /* 0x000fea0003800200 */
.L_x_16864:
        /* <DEDUP_REMOVED lines=358> */
.L_x_16973:
        /* <DEDUP_REMOVED lines=16> */
.L_x_16977:
[----:B------:R0:W5:Y:S01]  /*5ae0*/  LDG.E.U8 R19, desc[UR36][R2.64] ;  /* 0x0000002402137981 */ /* 0x000162000c1e1100 */
[----:B------:R-:W-:Y:S05]  /*5af0*/  BRA `(.L_x_16979) ;  /* 0x0000000c004c7947 */ /* 0x000fea0003800000 */
.L_x_16976:
        /* <DEDUP_REMOVED lines=8> */
.L_x_16981:
[----:B------:R0:W5:Y:S01]  /*5b80*/  LDG.E.U8 R19, desc[UR36][R2.64] ;  /* 0x0000002402137981 */ /* 0x000162000c1e1100 */
[----:B------:R-:W-:Y:S05]  /*5b90*/  BRA `(.L_x_16979) ;  /* 0x0000000c00247947 */ /* 0x000fea0003800000 */
.L_x_16980:
[----:B------:R0:W5:Y:S01]  /*5ba0*/  LDG.E.U16 R19, desc[UR36][R2.64] ;  /* 0x0000002402137981 */ /* 0x000162000c1e1500 */
[----:B------:R-:W-:Y:S05]  /*5bb0*/  BRA `(.L_x_16979) ;  /* 0x0000000c001c7947 */ /* 0x000fea0003800000 */
.L_x_16975:
        /* <DEDUP_REMOVED lines=9> */
.L_x_16983:
[----:B------:R-:W2:Y:S02]  /*5c50*/  LDG.E.U16 R0, desc[UR36][R2.64] ;  /* 0x0000002402007981 */ /* 0x000ea4000c1e1500 */
[----:B--2---:R-:W-:-:S06]  /*5c60*/  HADD2.F32 R0, -RZ, R0.H0_H0 ;  /* 0x20000000ff007230 */ /* 0x004fcc0000004100 */
[----:B------:R-:W0:Y:S02]  /*5c70*/  F2I.FTZ.TRUNC.NTZ R0, R0 ;  /* 0x0000000000007305 */ /* 0x000e24000021f100 */
[----:B0-----:R-:W-:Y:S01]  /*5c80*/  PRMT R19, R0, 0x7610, R19 ;  /* 0x0000761000137816 */ /* 0x001fe20000000013 */
[----:B------:R-:W-:Y:S06]  /*5c90*/  BRA `(.L_x_16979) ;  /* 0x0000000800e47947 */ /* 0x000fec0003800000 */
.L_x_16982:
        /* <DEDUP_REMOVED lines=9> */
.L_x_16985:
[----:B------:R-:W2:Y:S02]  /*5d30*/  LDG.E.U16 R2, desc[UR36][R2.64] ;  /* 0x0000002402027981 */ /* 0x000ea4000c1e1500 */
[----:B--2---:R-:W-:-:S06]  /*5d40*/  HADD2.F32 R0, -RZ, R2.H0_H0 ;  /* 0x20000002ff007230 */ /* 0x004fcc0000004100 */
[----:B------:R-:W0:Y:S02]  /*5d50*/  F2I.FTZ.TRUNC.NTZ R0, R0 ;  /* 0x0000000000007305 */ /* 0x000e24000021f100 */
[----:B0-----:R-:W-:Y:S01]  /*5d60*/  PRMT R19, R0, 0x7610, R19 ;  /* 0x0000761000137816 */ /* 0x001fe20000000013 */
[----:B------:R-:W-:Y:S06]  /*5d70*/  BRA `(.L_x_16979) ;  /* 0x0000000800ac7947 */ /* 0x000fec0003800000 */
.L_x_16984:
[----:B------:R-:W2:Y:S02]  /*5d80*/  LDG.E.64 R2, desc[UR36][R2.64] ;  /* 0x0000002402027981 */ /* 0x000ea4000c1e1b00 */
[----:B--2---:R0:W1:Y:S01]  /*5d90*/  F2I.F64.TRUNC R19, R2 ;  /* 0x0000000200137311 */ /* 0x004062000030d100 */
[----:B------:R-:W-:Y:S05]  /*5da0*/  BRA `(.L_x_16979) ;  /* 0x0000000800a07947 */ /* 0x000fea0003800000 */
.L_x_16974:
        /* <DEDUP_REMOVED lines=12> */
.L_x_16988:
[----:B------:R-:W2:Y:S02]  /*5e70*/  LDG.E.64 R2, desc[UR36][R2.64] ;  /* 0x0000002402027981 */ /* 0x000ea4000c1e1b00 */
[----:B--2---:R3:W4:Y:S01]  /*5e80*/  F2I.F64.TRUNC R19, R2 ;  /* 0x0000000200137311 */ /* 0x004722000030d100 */
[----:B------:R-:W-:Y:S05]  /*5e90*/  BRA `(.L_x_16979) ;  /* 0x0000000800647947 */ /* 0x000fea0003800000 */
.L_x_16987:
        /* <DEDUP_REMOVED lines=27> */
.L_x_16990:
        /* <DEDUP_REMOVED lines=14> */
.L_x_16989:
[----:B------:R-:W2:Y:S02]  /*6130*/  LDG.E.U16 R0, desc[UR36][R2.64] ;  /* 0x0000002402007981 */ /* 0x000ea4000c1e1500 */
[----:B--2---:R-:W-:-:S06]  /*6140*/  IMAD.U32 R0, R0, 0x10000, RZ ;  /* 0x0001000000007824 */ /* 0x004fcc00078e00ff */
[----:B------:R-:W0:Y:S02]  /*6150*/  F2I.FTZ.TRUNC.NTZ R0, R0 ;  /* 0x0000000000007305 */ /* 0x000e24000021f100 */
[----:B0-----:R-:W-:Y:S01]  /*6160*/  PRMT R19, R0, 0x7610, R19 ;  /* 0x0000761000137816 */ /* 0x001fe20000000013 */
[----:B------:R-:W-:Y:S06]  /*6170*/  BRA `(.L_x_16979) ;  /* 0x0000000400ac7947 */ /* 0x000fec0003800000 */
.L_x_16986:
        /* <DEDUP_REMOVED lines=10> */
.L_x_16993:
        /* <DEDUP_REMOVED lines=21> */
.L_x_16997:
[----:B------:R-:W-:Y:S05]  /*6370*/  BSYNC.RECONVERGENT B1 ;  /* 0x0000000000017941 */ /* 0x000fea0003800200 */
.L_x_16996:
[----:B------:R-:W-:Y:S01]  /*6380*/  IMAD.SHL.U32 R0, R0, 0x100000, RZ ;  /* 0x0010000000007824 */ /* 0x000fe200078e00ff */
[----:B------:R-:W-:-:S04]  /*6390*/  LEA R2, R2, 0x3b800000, 0x17 ;  /* 0x3b80000002027811 */ /* 0x000fc800078eb8ff */
[----:B------:R-:W-:-:S07]  /*63a0*/  LOP3.LUT R0, R2, R0, R7, 0xfe, !PT ;  /* 0x0000000002007212 */ /* 0x000fce00078efe07 */
.L_x_16995:
[----:B------:R-:W-:Y:S05]  /*63b0*/  BSYNC.RECONVERGENT B0 ;  /* 0x0000000000007941 */ /* 0x000fea0003800200 */
.L_x_16994:
[----:B------:R-:W0:Y:S02]  /*63c0*/  F2I.FTZ.TRUNC.NTZ R0, R0 ;  /* 0x0000000000007305 */ /* 0x000e24000021f100 */
[----:B0-----:R-:W-:Y:S01]  /*63d0*/  PRMT R19, R0, 0x7610, R19 ;  /* 0x0000761000137816 */ /* 0x001fe20000000013 */
[----:B------:R-:W-:Y:S06]  /*63e0*/  BRA `(.L_x_16979) ;  /* 0x0000000400107947 */ /* 0x000fec0003800000 */
.L_x_16992:
        /* <DEDUP_REMOVED lines=21> */
.L_x_17001:
[----:B------:R-:W-:Y:S05]  /*6540*/  BSYNC.RECONVERGENT B1 ;  /* 0x0000000000017941 */ /* 0x000fea0003800200 */
.L_x_17000:
[----:B------:R-:W-:Y:S01]  /*6550*/  IMAD.SHL.U32 R0, R0, 0x200000, RZ ;  /* 0x0020000000007824 */ /* 0x000fe200078e00ff */
[----:B------:R-:W-:-:S04]  /*6560*/  LEA R2, R2, 0x37800000, 0x17 ;  /* 0x3780000002027811 */ /* 0x000fc800078eb8ff */
[----:B------:R-:W-:-:S07]  /*6570*/  LOP3.LUT R0, R2, R0, R7, 0xfe, !PT ;  /* 0x0000000002007212 */ /* 0x000fce00078efe07 */
.L_x_16999:
[----:B------:R-:W-:Y:S05]  /*6580*/  BSYNC.RECONVERGENT B0 ;  /* 0x0000000000007941 */ /* 0x000fea0003800200 */
.L_x_16998:
[----:B------:R-:W0:Y:S02]  /*6590*/  F2I.FTZ.TRUNC.NTZ R0, R0 ;  /* 0x0000000000007305 */ /* 0x000e24000021f100 */
[----:B0-----:R-:W-:Y:S01]  /*65a0*/  PRMT R19, R0, 0x7610, R19 ;  /* 0x0000761000137816 */ /* 0x001fe20000000013 */
[----:B------:R-:W-:Y:S06]  /*65b0*/  BRA `(.L_x_16979) ;  /* 0x00000000009c7947 */ /* 0x000fec0003800000 */
.L_x_16991:
        /* <DEDUP_REMOVED lines=14> */
.L_x_17005:
[----:B------:R-:W-:Y:S05]  /*66a0*/  BSYNC.RECONVERGENT B0 ;  /* 0x0000000000007941 */ /* 0x000fea0003800200 */
.L_x_17004:
[----:B------:R-:W0:Y:S02]  /*66b0*/  F2I.FTZ.TRUNC.NTZ R0, R0 ;  /* 0x0000000000007305 */ /* 0x000e24000021f100 */
[----:B0-----:R-:W-:Y:S01]  /*66c0*/  PRMT R19, R0, 0x7610, R19 ;  /* 0x0000761000137816 */ /* 0x001fe20000000013 */
[----:B------:R-:W-:Y:S06]  /*66d0*/  BRA `(.L_x_16979) ;  /* 0x0000000000547947 */ /* 0x000fec0003800000 */
.L_x_16978:
        /* <DEDUP_REMOVED lines=16> */
.L_x_17006:
[----:B------:R-:W-:Y:S01]  /*67e0*/  PRMT R19, RZ, 0x7610, R19 ;  /* 0x00007610ff137816 */ /* 0x000fe20000000013 */
[----:B------:R-:W-:Y:S06]  /*67f0*/  BRA `(.L_x_16979) ;  /* 0x00000000000c7947 */ /* 0x000fec0003800000 */
.L_x_17003:
[----:B------:R1:W5:Y:S01]  /*6800*/  LDG.E.U8 R19, desc[UR36][R2.64] ;  /* 0x0000002402137981 */ /* 0x000362000c1e1100 */
[----:B------:R-:W-:Y:S05]  /*6810*/  BRA `(.L_x_16979) ;  /* 0x0000000000047947 */ /* 0x000fea0003800000 */
.L_x_17002:
[----:B------:R2:W5:Y:S02]  /*6820*/  LDG.E.U8 R19, desc[UR36][R2.64] ;  /* 0x0000002402137981 */ /* 0x000564000c1e1100 */
.L_x_16979:
        /* <DEDUP_REMOVED lines=16> */
.L_x_17010:
[----:B------:R3:W5:Y:S01]  /*6930*/  LDG.E.U8 R0, desc[UR36][R2.64] ;  /* 0x0000002402007981 */ /* 0x000762000c1e1100 */
[----:B------:R-:W-:Y:S05]  /*6940*/  BRA `(.L_x_17012) ;  /* 0x0000000c004c7947 */ /* 0x000fea0003800000 */
.L_x_17009:
        /* <DEDUP_REMOVED lines=8> */
.L_x_17014:
[----:B------:R2:W5:Y:S01]  /*69d0*/  LDG.E.U8 R0, desc[UR36][R2.64] ;  /* 0x0000002402007981 */ /* 0x000562000c1e1100 */
[----:B------:R-:W-:Y:S05]  /*69e0*/  BRA `(.L_x_17012) ;  /* 0x0000000c00247947 */ /* 0x000fea0003800000 */
.L_x_17013:
[----:B------:R0:W5:Y:S01]  /*69f0*/  LDG.E.U16 R0, desc[UR36][R2.64] ;  /* 0x0000002402007981 */ /* 0x000162000c1e1500 */
[----:B------:R-:W-:Y:S05]  /*6a00*/  BRA `(.L_x_17012) ;  /* 0x0000000c001c7947 */ /* 0x000fea0003800000 */
.L_x_17008:
        /* <DEDUP_REMOVED lines=9> */
.L_x_17016:
[----:B------:R-:W2:Y:S02]  /*6aa0*/  LDG.E.U16 R4, desc[UR36][R2.64] ;  /* 0x0000002402047981 */ /* 0x000ea4000c1e1500 */
[----:B--2---:R-:W-:-:S06]  /*6ab0*/  HADD2.F32 R4, -RZ, R4.H0_H0 ;  /* 0x20000004ff047230 */ /* 0x004fcc0000004100 */
[----:B------:R-:W0:Y:S02]  /*6ac0*/  F2I.FTZ.TRUNC.NTZ R4, R4 ;  /* 0x0000000400047305 */ /* 0x000e24000021f100 */
[----:B0-----:R-:W-:Y:S01]  /*6ad0*/  PRMT R0, R4, 0x7610, R0 ;  /* 0x0000761004007816 */ /* 0x001fe20000000000 */
[----:B------:R-:W-:Y:S06]  /*6ae0*/  BRA `(.L_x_17012) ;  /* 0x0000000800e47947 */ /* 0x000fec0003800000 */
.L_x_17015:
        /* <DEDUP_REMOVED lines=9> */
.L_x_17018:
[----:B------:R-:W2:Y:S02]  /*6b80*/  LDG.E.U16 R2, desc[UR36][R2.64] ;  /* 0x0000002402027981 */ /* 0x000ea4000c1e1500 */
[----:B--2---:R-:W-:-:S06]  /*6b90*/  HADD2.F32 R4, -RZ, R2.H0_H0 ;  /* 0x20000002ff047230 */ /* 0x004fcc0000004100 */
[----:B------:R-:W0:Y:S02]  /*6ba0*/  F2I.FTZ.TRUNC.NTZ R4, R4 ;  /* 0x0000000400047305 */ /* 0x000e24000021f100 */
[----:B0-----:R-:W-:Y:S01]  /*6bb0*/  PRMT R0, R4, 0x7610, R0 ;  /* 0x0000761004007816 */ /* 0x001fe20000000000 */
[----:B------:R-:W-:Y:S06]  /*6bc0*/  BRA `(.L_x_17012) ;  /* 0x0000000800ac7947 */ /* 0x000fec0003800000 */
.L_x_17017:
[----:B------:R-:W2:Y:S02]  /*6bd0*/  LDG.E.64 R2, desc[UR36][R2.64] ;  /* 0x0000002402027981 */ /* 0x000ea4000c1e1b00 */
[----:B--2---:R0:W1:Y:S01]  /*6be0*/  F2I.F64.TRUNC R0, R2 ;  /* 0x0000000200007311 */ /* 0x004062000030d100 */
[----:B------:R-:W-:Y:S05]  /*6bf0*/  BRA `(.L_x_17012) ;  /* 0x0000000800a07947 */ /* 0x000fea0003800000 */
.L_x_17007:
        /* <DEDUP_REMOVED lines=12> */
.L_x_17021:
[----:B------:R-:W2:Y:S02]  /*6cc0*/  LDG.E.64 R2, desc[UR36][R2.64] ;  /* 0x0000002402027981 */ /* 0x000ea4000c1e1b00 */
[----:B--2---:R0:W1:Y:S01]  /*6cd0*/  F2I.F64.TRUNC R0, R2 ;  /* 0x0000000200007311 */ /* 0x004062000030d100 */
[----:B------:R-:W-:Y:S05]  /*6ce0*/  BRA `(.L_x_17012) ;  /* 0x0000000800647947 */ /* 0x000fea0003800000 */
.L_x_17020:
        /* <DEDUP_REMOVED lines=27> */
.L_x_17023:
        /* <DEDUP_REMOVED lines=14> */
.L_x_17022:
[----:B------:R-:W2:Y:S02]  /*6f80*/  LDG.E.U16 R4, desc[UR36][R2.64] ;  /* 0x0000002402047981 */ /* 0x000ea4000c1e1500 */
[----:B--2---:R-:W-:-:S06]  /*6f90*/  IMAD.U32 R4, R4, 0x10000, RZ ;  /* 0x0001000004047824 */ /* 0x004fcc00078e00ff */
[----:B------:R-:W0:Y:S02]  /*6fa0*/  F2I.FTZ.TRUNC.NTZ R4, R4 ;  /* 0x0000000400047305 */ /* 0x000e24000021f100 */
[----:B0-----:R-:W-:Y:S01]  /*6fb0*/  PRMT R0, R4, 0x7610, R0 ;  /* 0x0000761004007816 */ /* 0x001fe20000000000 */
[----:B------:R-:W-:Y:S06]  /*6fc0*/  BRA `(.L_x_17012) ;  /* 0x0000000400ac7947 */ /* 0x000fec0003800000 */
.L_x_17019:
        /* <DEDUP_REMOVED lines=10> */
.L_x_17026:
        /* <DEDUP_REMOVED lines=21> */
.L_x_17030:
[----:B------:R-:W-:Y:S05]  /*71c0*/  BSYNC.RECONVERGENT B1 ;  /* 0x0000000000017941 */ /* 0x000fea0003800200 */
.L_x_17029:
[----:B------:R-:W-:Y:S01]  /*71d0*/  IMAD.SHL.U32 R0, R0, 0x100000, RZ ;  /* 0x0010000000007824 */ /* 0x000fe200078e00ff */
[----:B------:R-:W-:-:S04]  /*71e0*/  LEA R2, R2, 0x3b800000, 0x17 ;  /* 0x3b80000002027811 */ /* 0x000fc800078eb8ff */
[----:B------:R-:W-:-:S07]  /*71f0*/  LOP3.LUT R4, R2, R0, R7, 0xfe, !PT ;  /* 0x0000000002047212 */ /* 0x000fce00078efe07 */
.L_x_17028:
[----:B------:R-:W-:Y:S05]  /*7200*/  BSYNC.RECONVERGENT B0 ;  /* 0x0000000000007941 */ /* 0x000fea0003800200 */
.L_x_17027:
[----:B------:R-:W0:Y:S02]  /*7210*/  F2I.FTZ.TRUNC.NTZ R4, R4 ;  /* 0x0000000400047305 */ /* 0x000e24000021f100 */
[----:B0-----:R-:W-:Y:S01]  /*7220*/  PRMT R0, R4, 0x7610, R0 ;  /* 0x0000761004007816 */ /* 0x001fe20000000000 */
[----:B------:R-:W-:Y:S06]  /*7230*/  BRA `(.L_x_17012) ;  /* 0x0000000400107947 */ /* 0x000fec0003800000 */
.L_x_17025:
        /* <DEDUP_REMOVED lines=21> */
.L_x_17034:
[----:B------:R-:W-:Y:S05]  /*7390*/  BSYNC.RECONVERGENT B1 ;  /* 0x0000000000017941 */ /* 0x000fea0003800200 */
.L_x_17033:
[----:B------:R-:W-:Y:S01]  /*73a0*/  IMAD.SHL.U32 R0, R0, 0x200000, RZ ;  /* 0x0020000000007824 */ /* 0x000fe200078e00ff */
[----:B------:R-:W-:-:S04]  /*73b0*/  LEA R2, R2, 0x37800000, 0x17 ;  /* 0x3780000002027811 */ /* 0x000fc800078eb8ff */
[----:B------:R-:W-:-:S07]  /*73c0*/  LOP3.LUT R4, R2, R0, R7, 0xfe, !PT ;  /* 0x0000000002047212 */ /* 0x000fce00078efe07 */
.L_x_17032:
[----:B------:R-:W-:Y:S05]  /*73d0*/  BSYNC.RECONVERGENT B0 ;  /* 0x0000000000007941 */ /* 0x000fea0003800200 */
.L_x_17031:
[----:B------:R-:W0:Y:S02]  /*73e0*/  F2I.FTZ.TRUNC.NTZ R4, R4 ;  /* 0x0000000400047305 */ /* 0x000e24000021f100 */
[----:B0-----:R-:W-:Y:S01]  /*73f0*/  PRMT R0, R4, 0x7610, R0 ;  /* 0x0000761004007816 */ /* 0x001fe20000000000 */
[----:B------:R-:W-:Y:S06]  /*7400*/  BRA `(.L_x_17012) ;  /* 0x00000000009c7947 */ /* 0x000fec0003800000 */
.L_x_17024:
        /* <DEDUP_REMOVED lines=14> */
.L_x_17038:
[----:B------:R-:W-:Y:S05]  /*74f0*/  BSYNC.RECONVERGENT B0 ;  /* 0x0000000000007941 */ /* 0x000fea0003800200 */
.L_x_17037:
[----:B------:R-:W0:Y:S02]  /*7500*/  F2I.FTZ.TRUNC.NTZ R4, R4 ;  /* 0x0000000400047305 */ /* 0x000e24000021f100 */
[----:B0-----:R-:W-:Y:S01]  /*7510*/  PRMT R0, R4, 0x7610, R0 ;  /* 0x0000761004007816 */ /* 0x001fe20000000000 */
[----:B------:R-:W-:Y:S06]  /*7520*/  BRA `(.L_x_17012) ;  /* 0x0000000000547947 */ /* 0x000fec0003800000 */
.L_x_17011:
        /* <DEDUP_REMOVED lines=16> */
.L_x_17039:
[----:B------:R-:W-:Y:S01]  /*7630*/  PRMT R0, RZ, 0x7610, R0 ;  /* 0x00007610ff007816 */ /* 0x000fe20000000000 */
[----:B------:R-:W-:Y:S06]  /*7640*/  BRA `(.L_x_17012) ;  /* 0x00000000000c7947 */ /* 0x000fec0003800000 */
.L_x_17036:
[----:B------:R0:W5:Y:S01]  /*7650*/  LDG.E.U8 R0, desc[UR36][R2.64] ;  /* 0x0000002402007981 */ /* 0x000162000c1e1100 */
[----:B------:R-:W-:Y:S05]  /*7660*/  BRA `(.L_x_17012) ;  /* 0x0000000000047947 */ /* 0x000fea0003800000 */
.L_x_17035:
[----:B------:R0:W5:Y:S02]  /*7670*/  LDG.E.U8 R0, desc[UR36][R2.64] ;  /* 0x0000002402007981 */ /* 0x000164000c1e1100 */
.L_x_17012:
        /* <DEDUP_REMOVED lines=22> */
.L_x_17043:
[----:B------:R0:W-:Y:S01]  /*77e0*/  STG.E.U8 desc[UR36][R2.64], R7 ;  /* 0x0000000702007986 */ /* 0x0001e2000c101124 */
[----:B------:R-:W-:Y:S05]  /*77f0*/  BRA `(.L_x_17045) ;  /* 0x0000000c00807947 */ /* 0x000fea0003800000 */
.L_x_17042:
        /* <DEDUP_REMOVED lines=12> */
.L_x_17047:
[----:B------:R-:W-:-:S04]  /*78c0*/  LOP3.LUT R7, R7, 0xffff, RZ, 0xc0, !PT ;  /* 0x0000ffff07077812 */ /* 0x000fc800078ec0ff */
[----:B------:R-:W-:-:S05]  /*78d0*/  PRMT R5, R7, 0x8880, RZ ;  /* 0x0000888007057816 */ /* 0x000fca00000000ff */
[----:B------:R0:W-:Y:S01]  /*78e0*/  STG.E desc[UR36][R2.64], R5 ;  /* 0x0000000502007986 */ /* 0x0001e2000c101924 */
[----:B------:R-:W-:Y:S05]  /*78f0*/  BRA `(.L_x_17045) ;  /* 0x0000000c00407947 */ /* 0x000fea0003800000 */
.L_x_17046:
[----:B------:R-:W-:-:S04]  /*7900*/  PRMT R5, R7, 0x8880, RZ ;  /* 0x0000888007057816 */ /* 0x000fc800000000ff */
[----:B------:R-:W-:-:S05]  /*7910*/  PRMT R5, R5, 0x7710, RZ ;  /* 0x0000771005057816 */ /* 0x000fca00000000ff */
[----:B------:R0:W-:Y:S01]  /*7920*/  STG.E.U16 desc[UR36][R2.64], R5 ;  /* 0x0000000502007986 */ /* 0x0001e2000c101524 */
[----:B------:R-:W-:Y:S05]  /*7930*/  BRA `(.L_x_17045) ;  /* 0x0000000c00307947 */ /* 0x000fea0003800000 */
.L_x_17041:
        /* <DEDUP_REMOVED lines=9> */
.L_x_17049:
[----:B------:R-:W0:Y:S02]  /*79d0*/  I2F.S8 R0, R7 ;  /* 0x0000000700007306 */ /* 0x000e240000001400 */
[----:B0-----:R-:W-:-:S05]  /*79e0*/  F2FP.F16.F32.PACK_AB R0, RZ, R0 ;  /* 0x00000000ff00723e */ /* 0x001fca00000000ff */
[----:B------:R0:W-:Y:S01]  /*79f0*/  STG.E.U16 desc[UR36][R2.64], R0 ;  /* 0x0000000002007986 */ /* 0x0001e2000c101524 */
[----:B------:R-:W-:Y:S05]  /*7a00*/  BRA `(.L_x_17045) ;  /* 0x0000000800fc7947 */ /* 0x000fea0003800000 */
.L_x_17048:
        /* <DEDUP_REMOVED lines=10> */
.L_x_17051:
[----:B------:R-:W0:Y:S02]  /*7ab0*/  I2F.S8 R7, R7 ;  /* 0x0000000700077306 */ /* 0x000e240000001400 */
[----:B0-----:R-:W-:-:S04]  /*7ac0*/  F2FP.F16.F32.PACK_AB R5, RZ, R7 ;  /* 0x00000007ff05723e */ /* 0x001fc800000000ff */
[----:B------:R-:W-:-:S05]  /*7ad0*/  PRMT R5, R5, 0x5410, RZ ;  /* 0x0000541005057816 */ /* 0x000fca00000000ff */
[----:B------:R0:W-:Y:S01]  /*7ae0*/  STG.E desc[UR36][R2.64], R5 ;  /* 0x0000000502007986 */ /* 0x0001e2000c101924 */
[----:B------:R-:W-:Y:S05]  /*7af0*/  BRA `(.L_x_17045) ;  /* 0x0000000800c07947 */ /* 0x000fea0003800000 */
.L_x_17050:
[----:B------:R-:W-:-:S04]  /*7b00*/  PRMT R4, R7, 0x8880, RZ ;  /* 0x0000888007047816 */ /* 0x000fc800000000ff */
[----:B------:R-:W-:-:S06]  /*7b10*/  PRMT R4, R4, 0x7710, RZ ;  /* 0x0000771004047816 */ /* 0x000fcc00000000ff */
[----:B------:R-:W0:Y:S02]  /*7b20*/  I2F.F64.S16 R4, R4 ;  /* 0x0000000400047312 */ /* 0x000e240000101c00 */
[----:B0-----:R0:W-:Y:S01]  /*7b30*/  STG.E.64 desc[UR36][R2.64], R4 ;  /* 0x0000000402007986 */ /* 0x0011e2000c101b24 */
[----:B------:R-:W-:Y:S05]  /*7b40*/  BRA `(.L_x_17045) ;  /* 0x0000000800ac7947 */ /* 0x000fea0003800000 */
.L_x_17040:
        /* <DEDUP_REMOVED lines=14> */
.L_x_17055:
[----:B------:R-:W0:Y:S01]  /*7c30*/  I2F.S8 R5, R7 ;  /* 0x0000000700057306 */ /* 0x000e220000001400 */
        /* <DEDUP_REMOVED lines=17> */
.L_x_17058:
[----:B------:R-:W-:-:S04]  /*7d50*/  SHF.R.U32.HI R5, RZ, 0x18, R5 ;  /* 0x00000018ff057819 */ /* 0x000fc80000011605 */
[----:B------:R-:W-:-:S07]  /*7d60*/  LOP3.LUT R0, R0, 0x80, R5, 0xf8, !PT ;  /* 0x0000008000007812 */ /* 0x000fce00078ef805 */
.L_x_17057:
[----:B------:R-:W-:Y:S05]  /*7d70*/  BSYNC.RECONVERGENT B0 ;  /* 0x0000000000007941 */ /* 0x000fea0003800200 */
.L_x_17056:
[----:B------:R3:W-:Y:S01]  /*7d80*/  STG.E.U8 desc[UR36][R2.64], R0 ;  /* 0x0000000002007986 */ /* 0x0007e2000c101124 */
[----:B------:R-:W-:Y:S05]  /*7d90*/  BRA `(.L_x_17045) ;  /* 0x0000000800187947 */ /* 0x000fea0003800000 */
.L_x_17054:
        /* <DEDUP_REMOVED lines=18> */
.L_x_17061:
[----:B------:R-:W-:-:S04]  /*7ec0*/  SHF.R.U32.HI R5, RZ, 0x18, R5 ;  /* 0x00000018ff057819 */ /* 0x000fc80000011605 */
[----:B------:R-:W-:-:S07]  /*7ed0*/  LOP3.LUT R0, R0, 0x80, R5, 0xf8, !PT ;  /* 0x0000008000007812 */ /* 0x000fce00078ef805 */
.L_x_17060:
[----:B------:R-:W-:Y:S05]  /*7ee0*/  BSYNC.RECONVERGENT B0 ;  /* 0x0000000000007941 */ /* 0x000fea0003800200 */
.L_x_17059:
[----:B------:R0:W-:Y:S01]  /*7ef0*/  STG.E.U8 desc[UR36][R2.64], R0 ;  /* 0x0000000002007986 */ /* 0x0001e2000c101124 */
[----:B------:R-:W-:Y:S05]  /*7f00*/  BRA `(.L_x_17045) ;  /* 0x0000000400bc7947 */ /* 0x000fea0003800000 */
.L_x_17053:
[----:B------:R-:W-:-:S09]  /*7f10*/  UISETP.NE.AND UP0, UPT, UR4, 0x1c, UPT ;  /* 0x0000001c0400788c */ /* 0x000fd2000bf05270 */
[----:B------:R-:W-:Y:S05]  /*7f20*/  BRA.U !UP0, `(.L_x_17062) ;  /* 0x0000000108687547 */ /* 0x000fea000b800000 */
[----:B------:R-:W-:-:S09]  /*7f30*/  UISETP.NE.AND UP0, UPT, UR4, 0x1d, UPT ;  /* 0x0000001d0400788c */ /* 0x000fd2000bf05270 */
[----:B------:R-:W-:Y:S05]  /*7f40*/  BRA.U !UP0, `(.L_x_17063) ;  /* 0x0000000108487547 */ /* 0x000fea000b800000 */
[----:B------:R-:W-:-:S09]  /*7f50*/  UISETP.NE.AND UP0, UPT, UR4, 0x2c, UPT ;  /* 0x0000002c0400788c */ /* 0x000fd2000bf05270 */
[----:B------:R-:W-:Y:S05]  /*7f60*/  BRA.U UP0, `(.L_x_17044) ;  /* 0x0000000100c07547 */ /* 0x000fea000b800000 */
        /* <DEDUP_REMOVED lines=16> */
.L_x_17063:
[----:B------:R-:W-:-:S04]  /*8070*/  LOP3.LUT R7, R7, 0xffff, RZ, 0xc0, !PT ;  /* 0x0000ffff07077812 */ /* 0x000fc800078ec0ff */
[----:B------:R-:W-:-:S05]  /*8080*/  PRMT R7, R7, 0x8880, RZ ;  /* 0x0000888007077816 */ /* 0x000fca00000000ff */
[----:B------:R-:W-:-:S05]  /*8090*/  IMAD.MOV.U32 R4, RZ, RZ, R7 ;  /* 0x000000ffff047224 */ /* 0x000fca00078e0007 */
[----:B------:R-:W-:-:S05]  /*80a0*/  SHF.R.S32.HI R5, RZ, 0x1f, R4 ;  /* 0x0000001fff057819 */ /* 0x000fca0000011404 */
[----:B------:R1:W-:Y:S01]  /*80b0*/  STG.E.64 desc[UR36][R2.64], R4 ;  /* 0x0000000402007986 */ /* 0x0003e2000c101b24 */
[----:B------:R-:W-:Y:S05]  /*80c0*/  BRA `(.L_x_17045) ;  /* 0x00000004004c7947 */ /* 0x000fea0003800000 */
.L_x_17062:
[----:B------:R-:W-:-:S04]  /*80d0*/  LOP3.LUT R7, R7, 0xffff, RZ, 0xc0, !PT ;  /* 0x0000ffff07077812 */ /* 0x000fc800078ec0ff */
[----:B------:R-:W-:-:S05]  /*80e0*/  PRMT R5, R7, 0x8880, RZ ;  /* 0x0000888007057816 */ /* 0x000fca00000000ff */
[----:B------:R0:W-:Y:S01]  /*80f0*/  STG.E desc[UR36][R2.64], R5 ;  /* 0x0000000502007986 */ /* 0x0001e2000c101924 */
[----:B------:R-:W-:Y:S05]  /*8100*/  BRA `(.L_x_17045) ;  /* 0x00000004003c7947 */ /* 0x000fea0003800000 */
.L_x_17052:
        /* <DEDUP_REMOVED lines=10> */
.L_x_17065:
[----:B------:R-:W-:Y:S02]  /*81b0*/  PRMT R4, R7, 0x8880, RZ ;  /* 0x0000888007047816 */ /* 0x000fe400000000ff */
[----:B------:R-:W-:Y:S02]  /*81c0*/  CS2R R6, SRZ ;  /* 0x0000000000067805 */ /* 0x000fe4000001ff00 */
[----:B------:R-:W-:-:S06]  /*81d0*/  PRMT R4, R4, 0x7710, RZ ;  /* 0x0000771004047816 */ /* 0x000fcc00000000ff */
[----:B------:R-:W0:Y:S02]  /*81e0*/  I2F.F64.S16 R4, R4 ;  /* 0x0000000400047312 */ /* 0x000e240000101c00 */
[----:B0-----:R0:W-:Y:S01]  /*81f0*/  STG.E.128 desc[UR36][R2.64], R4 ;  /* 0x0000000402007986 */ /* 0x0011e2000c101d24 */
[----:B------:R-:W-:Y:S05]  /*8200*/  BRA `(.L_x_17045) ;  /* 0x0000000000fc7947 */ /* 0x000fea0003800000 */
.L_x_17064:
[----:B------:R-:W-:-:S09]  /*8210*/  UISETP.NE.AND UP0, UPT, UR4, 0xf, UPT ;  /* 0x0000000f0400788c */ /* 0x000fd2000bf05270 */
[----:B------:R-:W-:Y:S05]  /*8220*/  BRA.U !UP0, `(.L_x_17066) ;  /* 0x0000000108e87547 */ /* 0x000fea000b800000 */
[----:B------:R-:W-:-:S09]  /*8230*/  UISETP.NE.AND UP0, UPT, UR4, 0x17, UPT ;  /* 0x000000170400788c */ /* 0x000fd2000bf05270 */
[----:B------:R-:W-:Y:S05]  /*8240*/  BRA.U !UP0, `(.L_x_17067) ;  /* 0x0000000108907547 */ /* 0x000fea000b800000 */
[----:B------:R-:W-:-:S09]  /*8250*/  UISETP.NE.AND UP0, UPT, UR4, 0x18, UPT ;  /* 0x000000180400788c */ /* 0x000fd2000bf05270 */
[----:B------:R-:W-:Y:S05]  /*8260*/  BRA.U !UP0, `(.L_x_17068) ;  /* 0x0000000108447547 */ /* 0x000fea000b800000 */
.L_x_17044:
        /* <DEDUP_REMOVED lines=16> */
.L_x_17069:
[----:B------:R-:W-:Y:S05]  /*8370*/  BRA `(.L_x_17045) ;  /* 0x0000000000a07947 */ /* 0x000fea0003800000 */
.L_x_17068:
        /* <DEDUP_REMOVED lines=13> */
.L_x_17071:
[----:B------:R-:W-:Y:S05]  /*8450*/  BSYNC.RECONVERGENT B0 ;  /* 0x0000000000007941 */ /* 0x000fea0003800200 */
.L_x_17070:
[----:B------:R-:W-:-:S05]  /*8460*/  LOP3.LUT R5, R0, 0x80, R5, 0xf8, !PT ;  /* 0x0000008000057812 */ /* 0x000fca00078ef805 */
[----:B------:R0:W-:Y:S01]  /*8470*/  STG.E.U8 desc[UR36][R2.64], R5 ;  /* 0x0000000502007986 */ /* 0x0001e2000c101124 */
[----:B------:R-:W-:Y:S05]  /*8480*/  BRA `(.L_x_17045) ;  /* 0x00000000005c7947 */ /* 0x000fea0003800000 */
.L_x_17067:
        /* <DEDUP_REMOVED lines=12> */
.L_x_17073:
[----:B------:R-:W-:Y:S01]  /*8550*/  IMAD.MOV.U32 R0, RZ, RZ, 0x7f ;  /* 0x0000007fff007424 */ /* 0x000fe200078e00ff */
[----:B------:R-:W-:-:S04]  /*8560*/  ISETP.GT.U32.AND P0, PT, R4, 0x7f800000, PT ;  /* 0x7f8000000400780c */ /* 0x000fc80003f04070 */
[----:B------:R-:W-:-:S09]  /*8570*/  SEL R0, R0, 0x7c, P0 ;  /* 0x0000007c00007807 */ /* 0x000fd20000000000 */
.L_x_17074:
[----:B------:R-:W-:Y:S05]  /*8580*/  BSYNC.RECONVERGENT B0 ;  /* 0x0000000000007941 */ /* 0x000fea0003800200 */
.L_x_17072:
[----:B------:R-:W-:-:S04]  /*8590*/  SHF.R.U32.HI R5, RZ, 0x18, R5 ;  /* 0x00000018ff057819 */ /* 0x000fc80000011605 */
[----:B------:R-:W-:-:S05]  /*85a0*/  LOP3.LUT R5, R0, 0x80, R5, 0xf8, !PT ;  /* 0x0000008000057812 */ /* 0x000fca00078ef805 */
[----:B------:R0:W-:Y:S01]  /*85b0*/  STG.E.U8 desc[UR36][R2.64], R5 ;  /* 0x0000000502007986 */ /* 0x0001e2000c101124 */
[----:B------:R-:W-:Y:S05]  /*85c0*/  BRA `(.L_x_17045) ;  /* 0x00000000000c7947 */ /* 0x000fea0003800000 */
.L_x_17066:
[----:B------:R-:W0:Y:S02]  /*85d0*/  I2F.S8 R0, R7 ;  /* 0x0000000700007306 */ /* 0x000e240000001400 */
[----:B0-----:R-:W-:-:S05]  /*85e0*/  F2FP.BF16.F32.PACK_AB R0, RZ, R0 ;  /* 0x00000000ff00723e */ /* 0x001fca00000010ff */
[----:B------:R0:W-:Y:S02]  /*85f0*/  STG.E.U16 desc[UR36][R2.64], R0 ;  /* 0x0000000002007986 */ /* 0x0001e4000c101524 */
.L_x_17045:
[----:B------:R-:W-:-:S07]  /*8600*/  IADD3 R17, PT, PT, R17, 0x80, RZ ;  /* 0x0000008011117810 */ /* 0x000fce0007ffe0ff */
.L_x_16972:
[----:B------:R-:W-:Y:S05]  /*8610*/  BSYNC.RECONVERGENT B6 ;  /* 0x0000000000067941 */ /* 0x000fea0003800200 */
.L_x_16971:
        /* <DEDUP_REMOVED lines=358> */
.L_x_17077:
        /* <DEDUP_REMOVED lines=16> */
.L_x_17081:
[----:B------:R4:W5:Y:S01]  /*9d80*/  LDG.E.U8 R19, desc[UR36][R2.64] ;  /* 0x0000002402137981 */ /* 0x000962000c1e1100 */
[----:B------:R-:W-:Y:S05]  /*9d90*/  BRA `(.L_x_17083) ;  /* 0x0000000c004c7947 */ /* 0x000fea0003800000 */
.L_x_17080:
        /* <DEDUP_REMOVED lines=8> */
.L_x_17085:
[----:B------:R2:W5:Y:S01]  /*9e20*/  LDG.E.U8 R19, desc[UR36][R2.64] ;  /* 0x0000002402137981 */ /* 0x000562000c1e1100 */
[----:B------:R-:W-:Y:S05]  /*9e30*/  BRA `(.L_x_17083) ;  /* 0x0000000c00247947 */ /* 0x000fea0003800000 */
.L_x_17084:
[----:B------:R0:W5:Y:S01]  /*9e40*/  LDG.E.U16 R19, desc[UR36][R2.64] ;  /* 0x0000002402137981 */ /* 0x000162000c1e1500 */
[----:B------:R-:W-:Y:S05]  /*9e50*/  BRA `(.L_x_17083) ;  /* 0x0000000c001c7947 */ /* 0x000fea0003800000 */
.L_x_17079:
        /* <DEDUP_REMOVED lines=9> */
.L_x_17087:
[----:B------:R-:W2:Y:S02]  /*9ef0*/  LDG.E.U16 R0, desc[UR36][R2.64] ;  /* 0x0000002402007981 */ /* 0x000ea4000c1e1500 */
[----:B--2---:R-:W-:-:S06]  /*9f00*/  HADD2.F32 R0, -RZ, R0.H0_H0 ;  /* 0x20000000ff007230 */ /* 0x004fcc0000004100 */
[----:B------:R-:W0:Y:S02]  /*9f10*/  F2I.FTZ.TRUNC.NTZ R0, R0 ;  /* 0x0000000000007305 */ /* 0x000e24000021f100 */
[----:B0-----:R-:W-:Y:S01]  /*9f20*/  PRMT R19, R0, 0x7610, R19 ;  /* 0x0000761000137816 */ /* 0x001fe20000000013 */
[----:B------:R-:W-:Y:S06]  /*9f30*/  BRA `(.L_x_17083) ;  /* 0x0000000800e47947 */ /* 0x000fec0003800000 */
.L_x_17086:
        /* <DEDUP_REMOVED lines=9> */
.L_x_17089:
[----:B------:R-:W2:Y:S02]  /*9fd0*/  LDG.E.U16 R2, desc[UR36][R2.64] ;  /* 0x0000002402027981 */ /* 0x000ea4000c1e1500 */
[----:B--2---:R-:W-:-:S06]  /*9fe0*/  HADD2.F32 R0, -RZ, R2.H0_H0 ;  /* 0x20000002ff007230 */ /* 0x004fcc0000004100 */
[----:B------:R-:W0:Y:S02]  /*9ff0*/  F2I.FTZ.TRUNC.NTZ R0, R0 ;  /* 0x0000000000007305 */ /* 0x000e24000021f100 */
[----:B0-----:R-:W-:Y:S01]  /*a000*/  PRMT R19, R0, 0x7610, R19 ;  /* 0x0000761000137816 */ /* 0x001fe20000000013 */
[----:B------:R-:W-:Y:S06]  /*a010*/  BRA `(.L_x_17083) ;  /* 0x0000000800ac7947 */ /* 0x000fec0003800000 */
.L_x_17088:
[----:B------:R-:W2:Y:S02]  /*a020*/  LDG.E.64 R2, desc[UR36][R2.64] ;  /* 0x0000002402027981 */ /* 0x000ea4000c1e1b00 */
[----:B--2---:R0:W1:Y:S01]  /*a030*/  F2I.F64.TRUNC R19, R2 ;  /* 0x0000000200137311 */ /* 0x004062000030d100 */
[----:B------:R-:W-:Y:S05]  /*a040*/  BRA `(.L_x_17083) ;  /* 0x0000000800a07947 */ /* 0x000fea0003800000 */
.L_x_17078:
        /* <DEDUP_REMOVED lines=12> */
.L_x_17092:
[----:B------:R-:W2:Y:S02]  /*a110*/  LDG.E.64 R2, desc[UR36][R2.64] ;  /* 0x0000002402027981 */ /* 0x000ea4000c1e1b00 */
[----:B--2---:R0:W1:Y:S01]  /*a120*/  F2I.F64.TRUNC R19, R2 ;  /* 0x0000000200137311 */ /* 0x004062000030d100 */
[----:B------:R-:W-:Y:S05]  /*a130*/  BRA `(.L_x_17083) ;  /* 0x0000000800647947 */ /* 0x000fea0003800000 */
.L_x_17091:
        /* <DEDUP_REMOVED lines=27> */
.L_x_17094:
        /* <DEDUP_REMOVED lines=14> */
.L_x_17093:
[----:B------:R-:W2:Y:S02]  /*a3d0*/  LDG.E.U16 R0, desc[UR36][R2.64] ;  /* 0x0000002402007981 */ /* 0x000ea4000c1e1500 */
[----:B--2---:R-:W-:-:S06]  /*a3e0*/  IMAD.U32 R0, R0, 0x10000, RZ ;  /* 0x0001000000007824 */ /* 0x004fcc00078e00ff */
[----:B------:R-:W0:Y:S02]  /*a3f0*/  F2I.FTZ.TRUNC.NTZ R0, R0 ;  /* 0x0000000000007305 */ /* 0x000e24000021f100 */
[----:B0-----:R-:W-:Y:S01]  /*a400*/  PRMT R19, R0, 0x7610, R19 ;  /* 0x0000761000137816 */ /* 0x001fe20000000013 */
[----:B------:R-:W-:Y:S06]  /*a410*/  BRA `(.L_x_17083) ;  /* 0x0000000400ac7947 */ /* 0x000fec0003800000 */
.L_x_17090:
        /* <DEDUP_REMOVED lines=10> */
.L_x_17097:
        /* <DEDUP_REMOVED lines=21> */
.L_x_17101:
[----:B------:R-:W-:Y:S05]  /*a610*/  BSYNC.RECONVERGENT B1 ;  /* 0x0000000000017941 */ /* 0x000fea0003800200 */
.L_x_17100:
[----:B------:R-:W-:Y:S01]  /*a620*/  IMAD.SHL.U32 R0, R0, 0x100000, RZ ;  /* 0x0010000000007824 */ /* 0x000fe200078e00ff */
[----:B------:R-:W-:-:S04]  /*a630*/  LEA R2, R2, 0x3b800000, 0x17 ;  /* 0x3b80000002027811 */ /* 0x000fc800078eb8ff */
[----:B------:R-:W-:-:S07]  /*a640*/  LOP3.LUT R0, R2, R0, R7, 0xfe, !PT ;  /* 0x0000000002007212 */ /* 0x000fce00078efe07 */
.L_x_17099:
[----:B------:R-:W-:Y:S05]  /*a650*/  BSYNC.RECONVERGENT B0 ;  /* 0x0000000000007941 */ /* 0x000fea0003800200 */
.L_x_17098:
[----:B------:R-:W0:Y:S02]  /*a660*/  F2I.FTZ.TRUNC.NTZ R0, R0 ;  /* 0x0000000000007305 */ /* 0x000e24000021f100 */
[----:B0-----:R-:W-:Y:S01]  /*a670*/  PRMT R19, R0, 0x7610, R19 ;  /* 0x0000761000137816 */ /* 0x001fe20000000013 */
[----:B------:R-:W-:Y:S06]  /*a680*/  BRA `(.L_x_17083) ;  /* 0x0000000400107947 */ /* 0x000fec0003800000 */
.L_x_17096:
        /* <DEDUP_REMOVED lines=21> */
.L_x_17105:
[----:B------:R-:W-:Y:S05]  /*a7e0*/  BSYNC.RECONVERGENT B1 ;  /* 0x0000000000017941 */ /* 0x000fea0003800200 */
.L_x_17104:
[----:B------:R-:W-:Y:S01]  /*a7f0*/  IMAD.SHL.U32 R0, R0, 0x200000, RZ ;  /* 0x0020000000007824 */ /* 0x000fe200078e00ff */
[----:B------:R-:W-:-:S04]  /*a800*/  LEA R2, R2, 0x37800000, 0x17 ;  /* 0x3780000002027811 */ /* 0x000fc800078eb8ff */
[----:B------:R-:W-:-:S07]  /*a810*/  LOP3.LUT R0, R2, R0, R7, 0xfe, !PT ;  /* 0x0000000002007212 */ /* 0x000fce00078efe07 */
.L_x_17103:
[----:B------:R-:W-:Y:S05]  /*a820*/  BSYNC.RECONVERGENT B0 ;  /* 0x0000000000007941 */ /* 0x000fea0003800200 */
.L_x_17102:
[----:B------:R-:W0:Y:S02]  /*a830*/  F2I.FTZ.TRUNC.NTZ R0, R0 ;  /* 0x0000000000007305 */ /* 0x000e24000021f100 */
[----:B0-----:R-:W-:Y:S01]  /*a840*/  PRMT R19, R0, 0x7610, R19 ;  /* 0x0000761000137816 */ /* 0x001fe20000000013 */
[----:B------:R-:W-:Y:S06]  /*a850*/  BRA `(.L_x_17083) ;  /* 0x00000000009c7947 */ /* 0x000fec0003800000 */
.L_x_17095:
        /* <DEDUP_REMOVED lines=14> */
.L_x_17109:
[----:B------:R-:W-:Y:S05]  /*a940*/  BSYNC.RECONVERGENT B0 ;  /* 0x0000000000007941 */ /* 0x000fea0003800200 */
.L_x_17108:
[----:B------:R-:W0:Y:S02]  /*a950*/  F2I.FTZ.TRUNC.NTZ R0, R0 ;  /* 0x0000000000007305 */ /* 0x000e24000021f100 */
[----:B0-----:R-:W-:Y:S01]  /*a960*/  PRMT R19, R0, 0x7610, R19 ;  /* 0x0000761000137816 */ /* 0x001fe20000000013 */
[----:B------:R-:W-:Y:S06]  /*a970*/  BRA `(.L_x_17083) ;  /* 0x0000000000547947 */ /* 0x000fec0003800000 */
.L_x_17082:
        /* <DEDUP_REMOVED lines=16> */
.L_x_17110:
[----:B------:R-:W-:Y:S01]  /*aa80*/  PRMT R19, RZ, 0x7610, R19 ;  /* 0x00007610ff137816 */ /* 0x000fe20000000013 */
[----:B------:R-:W-:Y:S06]  /*aa90*/  BRA `(.L_x_17083) ;  /* 0x00000000000c7947 */ /* 0x000fec0003800000 */
.L_x_17107:
[----:B------:R0:W5:Y:S01]  /*aaa0*/  LDG.E.U8 R19, desc[UR36][R2.64] ;  /* 0x0000002402137981 */ /* 0x000162000c1e1100 */
[----:B------:R-:W-:Y:S05]  /*aab0*/  BRA `(.L_x_17083) ;  /* 0x0000000000047947 */ /* 0x000fea0003800000 */
.L_x_17106:
[----:B------:R0:W5:Y:S02]  /*aac0*/  LDG.E.U8 R19, desc[UR36][R2.64] ;  /* 0x0000002402137981 */ /* 0x000164000c1e1100 */
.L_x_17083:
        /* <DEDUP_REMOVED lines=16> */
.L_x_17114:
[----:B------:R0:W5:Y:S01]  /*abd0*/  LDG.E.U8 R0, desc[UR36][R2.64] ;  /* 0x0000002402007981 */ /* 0x000162000c1e1100 */
[----:B------:R-:W-:Y:S05]  /*abe0*/  BRA `(.L_x_17116) ;  /* 0x0000000c004c7947 */ /* 0x000fea0003800000 */
.L_x_17113:
        /* <DEDUP_REMOVED lines=8> */
.L_x_17118:
[----:B------:R0:W5:Y:S01]  /*ac70*/  LDG.E.U8 R0, desc[UR36][R2.64] ;  /* 0x0000002402007981 */ /* 0x000162000c1e1100 */
[----:B------:R-:W-:Y:S05]  /*ac80*/  BRA `(.L_x_17116) ;  /* 0x0000000c00247947 */ /* 0x000fea0003800000 */
.L_x_17117:
[----:B------:R0:W5:Y:S01]  /*ac90*/  LDG.E.U16 R0, desc[UR36][R2.64] ;  /* 0x0000002402007981 */ /* 0x000162000c1e1500 */
[----:B------:R-:W-:Y:S05]  /*aca0*/  BRA `(.L_x_17116) ;  /* 0x0000000c001c7947 */ /* 0x000fea0003800000 */
.L_x_17112:
        /* <DEDUP_REMOVED lines=9> */
.L_x_17120:
[----:B------:R-:W2:Y:S02]  /*ad40*/  LDG.E.U16 R4, desc[UR36][R2.64] ;  /* 0x0000002402047981 */ /* 0x000ea4000c1e1500 */
[----:B--2---:R-:W-:-:S06]  /*ad50*/  HADD2.F32 R4, -RZ, R4.H0_H0 ;  /* 0x20000004ff047230 */ /* 0x004fcc0000004100 */
[----:B------:R-:W0:Y:S02]  /*ad60*/  F2I.FTZ.TRUNC.NTZ R4, R4 ;  /* 0x0000000400047305 */ /* 0x000e24000021f100 */
[----:B0-----:R-:W-:Y:S01]  /*ad70*/  PRMT R0, R4, 0x7610, R0 ;  /* 0x0000761004007816 */ /* 0x001fe20000000000 */
[----:B------:R-:W-:Y:S06]  /*ad80*/  BRA `(.L_x_17116) ;  /* 0x0000000800e47947 */ /* 0x000fec0003800000 */
.L_x_17119:
        /* <DEDUP_REMOVED lines=9> */
.L_x_17122:
[----:B------:R-:W2:Y:S02]  /*ae20*/  LDG.E.U16 R2, desc[UR36][R2.64] ;  /* 0x0000002402027981 */ /* 0x000ea4000c1e1500 */
[----:B--2---:R-:W-:-:S06]  /*ae30*/  HADD2.F32 R4, -RZ, R2.H0_H0 ;  /* 0x20000002ff047230 */ /* 0x004fcc0000004100 */
[----:B------:R-:W0:Y:S02]  /*ae40*/  F2I.FTZ.TRUNC.NTZ R4, R4 ;  /* 0x0000000400047305 */ /* 0x000e24000021f100 */
[----:B0-----:R-:W-:Y:S01]  /*ae50*/  PRMT R0, R4, 0x7610, R0 ;  /* 0x0000761004007816 */ /* 0x001fe20000000000 */
[----:B------:R-:W-:Y:S06]  /*ae60*/  BRA `(.L_x_17116) ;  /* 0x0000000800ac7947 */ /* 0x000fec0003800000 */
.L_x_17121:
[----:B------:R-:W2:Y:S02]  /*ae70*/  LDG.E.64 R2, desc[UR36][R2.64] ;  /* 0x0000002402027981 */ /* 0x000ea4000c1e1b00 */
[----:B--2---:R4:W0:Y:S01]  /*ae80*/  F2I.F64.TRUNC R0, R2 ;  /* 0x0000000200007311 */ /* 0x004822000030d100 */
[----:B------:R-:W-:Y:S05]  /*ae90*/  BRA `(.L_x_17116) ;  /* 0x0000000800a07947 */ /* 0x000fea0003800000 */
.L_x_17111:
        /* <DEDUP_REMOVED lines=12> */
.L_x_17125:
[----:B------:R-:W2:Y:S02]  /*af60*/  LDG.E.64 R2, desc[UR36][R2.64] ;  /* 0x0000002402027981 */ /* 0x000ea4000c1e1b00 */
[----:B--2---:R0:W1:Y:S01]  /*af70*/  F2I.F64.TRUNC R0, R2 ;  /* 0x0000000200007311 */ /* 0x004062000030d100 */
[----:B------:R-:W-:Y:S05]  /*af80*/  BRA `(.L_x_17116) ;  /* 0x0000000800647947 */ /* 0x000fea0003800000 */
.L_x_17124:
        /* <DEDUP_REMOVED lines=27> */
.L_x_17127:
        /* <DEDUP_REMOVED lines=14> */
.L_x_17126:
[----:B------:R-:W2:Y:S02]  /*b220*/  LDG.E.U16 R4, desc[UR36][R2.64] ;  /* 0x0000002402047981 */ /* 0x000ea4000c1e1500 */
[----:B--2---:R-:W-:-:S06]  /*b230*/  IMAD.U32 R4, R4, 0x10000, RZ ;  /* 0x0001000004047824 */ /* 0x004fcc00078e00ff */
[----:B------:R-:W0:Y:S02]  /*b240*/  F2I.FTZ.TRUNC.NTZ R4, R4 ;  /* 0x0000000400047305 */ /* 0x000e24000021f100 */
[----:B0-----:R-:W-:Y:S01]  /*b250*/  PRMT R0, R4, 0x7610, R0 ;  /* 0x0000761004007816 */ /* 0x001fe20000000000 */
[----:B------:R-:W-:Y:S06]  /*b260*/  BRA `(.L_x_17116) ;  /* 0x0000000400ac7947 */ /* 0x000fec0003800000 */
.L_x_17123:
        /* <DEDUP_REMOVED lines=10> */
.L_x_17130:
        /* <DEDUP_REMOVED lines=21> */
.L_x_17134:
[----:B------:R-:W-:Y:S05]  /*b460*/  BSYNC.RECONVERGENT B1 ;  /* 0x0000000000017941 */ /* 0x000fea0003800200 */
.L_x_17133:
[----:B------:R-:W-:Y:S01]  /*b470*/  IMAD.SHL.U32 R0, R0, 0x100000, RZ ;  /* 0x0010000000007824 */ /* 0x000fe200078e00ff */
[----:B------:R-:W-:-:S04]  /*b480*/  LEA R2, R2, 0x3b800000, 0x17 ;  /* 0x3b80000002027811 */ /* 0x000fc800078eb8ff */
[----:B------:R-:W-:-:S07]  /*b490*/  LOP3.LUT R4, R2, R0, R7, 0xfe, !PT ;  /* 0x0000000002047212 */ /* 0x000fce00078efe07 */
.L_x_17132:
[----:B------:R-:W-:Y:S05]  /*b4a0*/  BSYNC.RECONVERGENT B0 ;  /* 0x0000000000007941 */ /* 0x000fea0003800200 */
.L_x_17131:
[----:B------:R-:W0:Y:S02]  /*b4b0*/  F2I.FTZ.TRUNC.NTZ R4, R4 ;  /* 0x0000000400047305 */ /* 0x000e24000021f100 */
[----:B0-----:R-:W-:Y:S01]  /*b4c0*/  PRMT R0, R4, 0x7610, R0 ;  /* 0x0000761004007816 */ /* 0x001fe20000000000 */
[----:B------:R-:W-:Y:S06]  /*b4d0*/  BRA `(.L_x_17116) ;  /* 0x0000000400107947 */ /* 0x000fec0003800000 */
.L_x_17129:
        /* <DEDUP_REMOVED lines=21> */
.L_x_17138:
[----:B------:R-:W-:Y:S05]  /*b630*/  BSYNC.RECONVERGENT B1 ;  /* 0x0000000000017941 */ /* 0x000fea0003800200 */
.L_x_17137:
[----:B------:R-:W-:Y:S01]  /*b640*/  IMAD.SHL.U32 R0, R0, 0x200000, RZ ;  /* 0x0020000000007824 */ /* 0x000fe200078e00ff */
[----:B------:R-:W-:-:S04]  /*b650*/  LEA R2, R2, 0x37800000, 0x17 ;  /* 0x3780000002027811 */ /* 0x000fc800078eb8ff */
[----:B------:R-:W-:-:S07]  /*b660*/  LOP3.LUT R4, R2, R0, R7, 0xfe, !PT ;  /* 0x0000000002047212 */ /* 0x000fce00078efe07 */
.L_x_17136:
[----:B------:R-:W-:Y:S05]  /*b670*/  BSYNC.RECONVERGENT B0 ;  /* 0x0000000000007941 */ /* 0x000fea0003800200 */
.L_x_17135:
[----:B------:R-:W0:Y:S02]  /*b680*/  F2I.FTZ.TRUNC.NTZ R4, R4 ;  /* 0x0000000400047305 */ /* 0x000e24000021f100 */
[----:B0-----:R-:W-:Y:S01]  /*b690*/  PRMT R0, R4, 0x7610, R0 ;  /* 0x0000761004007816 */ /* 0x001fe20000000000 */
[----:B------:R-:W-:Y:S06]  /*b6a0*/  BRA `(.L_x_17116) ;  /* 0x00000000009c7947 */ /* 0x000fec0003800000 */
.L_x_17128:
        /* <DEDUP_REMOVED lines=14> */
.L_x_17142:
[----:B------:R-:W-:Y:S05]  /*b790*/  BSYNC.RECONVERGENT B0 ;  /* 0x0000000000007941 */ /* 0x000fea0003800200 */
.L_x_17141:
[----:B------:R-:W0:Y:S02]  /*b7a0*/  F2I.FTZ.TRUNC.NTZ R4, R4 ;  /* 0x0000000400047305 */ /* 0x000e24000021f100 */
[----:B0-----:R-:W-:Y:S01]  /*b7b0*/  PRMT R0, R4, 0x7610, R0 ;  /* 0x0000761004007816 */ /* 0x001fe20000000000 */
[----:B------:R-:W-:Y:S06]  /*b7c0*/  BRA `(.L_x_17116) ;  /* 0x0000000000547947 */ /* 0x000fec0003800000 */
.L_x_17115:
        /* <DEDUP_REMOVED lines=11> */
[----:B------:R-:W-:Y:S01]  /*b880*/  IMAD.U32 R7, RZ, RZ, UR7 ;  /* 0x00000007ff077e24 */ /* 0x000fe2000f8e00ff */
[----:B---3--:R-:W-:Y:S01]  /*b890*/  MOV R10, UR8 ;  /* 0x00000008000a7c02 */ /* 0x008fe20008000f00 */
[----:B------:R-:W-:-:S07]  /*b8a0*/  IMAD.U32 R11, RZ, RZ, UR9 ;  /* 0x00000009ff0b7e24 */ /* 0x000fce000f8e00ff */
[----:B------:R-:W-:-:S07]  /*b8b0*/  LEPC R20, `(.L_x_17143) ;  /* 0x000000001014794e */ /* 0x000fce0000000000 */
[----:B--2--5:R-:W-:Y:S05]  /*b8c0*/  CALL.ABS.NOINC R2 ;  /* 0x0000000002007343 */ /* 0x024fea0003c00000 */
.L_x_17143:
[----:B------:R-:W-:Y:S01]  /*b8d0*/  PRMT R0, RZ, 0x7610, R0 ;  /* 0x00007610ff007816 */ /* 0x000fe20000000000 */
[----:B------:R-:W-:Y:S06]  /*b8e0*/  BRA `(.L_x_17116) ;  /* 0x00000000000c7947 */ /* 0x000fec0003800000 */
.L_x_17140:
[----:B------:R0:W5:Y:S01]  /*b8f0*/  LDG.E.U8 R0, desc[UR36][R2.64] ;  /* 0x0000002402007981 */ /* 0x000162000c1e1100 */
[----:B------:R-:W-:Y:S05]  /*b900*/  BRA `(.L_x_17116) ;  /* 0x0000000000047947 */ /* 0x000fea0003800000 */
.L_x_17139:
[----:B------:R0:W5:Y:S02]  /*b910*/  LDG.E.U8 R0, desc[UR36][R2.64] ;  /* 0x0000002402007981 */ /* 0x000164000c1e1100 */
.L_x_17116:
[----:B------:R-:W0:Y:S02]  /*b920*/  LDCU.64 UR6, c[0x0][0x5e8] ;  /* 0x0000bd00ff0677ac */ /* 0x000e240008000a00 */
[C---:B012345:R-:W-:Y:S02]  /*b930*/  LOP3.LUT R2, R0.reuse, 0xff, RZ, 0xc0, !PT ;  /* 0x000000ff00027812 */ /* 0x07ffe400078ec0ff */
[----:B------:R-:W-:Y:S01]  /*b940*/  LOP3.LUT R19, R19, 0xffff, RZ, 0xc0, !PT ;  /* 0x0000ffff13137812 */ /* 0x000fe200078ec0ff */
[----:B------:R-:W-:Y:S01]  /*b950*/  UPRMT UR4, UR43, 0x9910, URZ ;  /* 0x000099102b047896 */ /* 0x000fe200080000ff */
[----:B------:R-:W-:Y:S02]  /*b960*/  LOP3.LUT R0, R0, 0xff, RZ, 0xc0, !PT ;  /* 0x000000ff00007812 */ /* 0x000fe400078ec0ff */
[----:B------:R-:W-:Y:S01]  /*b970*/  ISETP.GT.U32.AND P0, PT, R2, 0x7, PT ;  /* 0x000000070200780c */ /* 0x000fe20003f04070 */
[----:B------:R-:W-:Y:S01]  /*b980*/  UISETP.GT.AND UP0, UPT, UR4, 0x9, UPT ;  /* 0x000000090400788c */ /* 0x000fe2000bf04270 */
[----:B------:R-:W-:-:S04]  /*b990*/  SHF.L.U32 R0, R19, R0, RZ ;  /* 0x0000000013007219 */ /* 0x000fc800000006ff */
[----:B------:R-:W-:Y:S02]  /*b9a0*/  SEL R7, R0, RZ, !P0 ;  /* 0x000000ff00077207 */ /* 0x000fe40004000000 */
        /* <DEDUP_REMOVED lines=13> */
.L_x_17147:
[----:B------:R0:W-:Y:S01]  /*ba80*/  STG.E.U8 desc[UR36][R2.64], R7 ;  /* 0x0000000702007986 */ /* 0x0001e2000c101124 */
[----:B------:R-:W-:Y:S05]  /*ba90*/  BRA `(.L_x_17149) ;  /* 0x0000000c00807947 */ /* 0x000fea0003800000 */
.L_x_17146:
        /* <DEDUP_REMOVED lines=12> */
.L_x_17151:
[----:B------:R-:W-:-:S04]  /*bb60*/  LOP3.LUT R7, R7, 0xffff, RZ, 0xc0, !PT ;  /* 0x0000ffff07077812 */ /* 0x000fc800078ec0ff */
[----:B------:R-:W-:-:S05]  /*bb70*/  PRMT R5, R7, 0x8880, RZ ;  /* 0x0000888007057816 */ /* 0x000fca00000000ff */
[----:B------:R0:W-:Y:S01]  /*bb80*/  STG.E desc[UR36][R2.64], R5 ;  /* 0x0000000502007986 */ /* 0x0001e2000c101924 */
[----:B------:R-:W-:Y:S05]  /*bb90*/  BRA `(.L_x_17149) ;  /* 0x0000000c00407947 */ /* 0x000fea0003800000 */
.L_x_17150:
[----:B------:R-:W-:-:S04]  /*bba0*/  PRMT R5, R7, 0x8880, RZ ;  /* 0x0000888007057816 */ /* 0x000fc800000000ff */
[----:B------:R-:W-:-:S05]  /*bbb0*/  PRMT R5, R5, 0x7710, RZ ;  /* 0x0000771005057816 */ /* 0x000fca00000000ff */
[----:B------:R0:W-:Y:S01]  /*bbc0*/  STG.E.U16 desc[UR36][R2.64], R5 ;  /* 0x0000000502007986 */ /* 0x0001e2000c101524 */
[----:B------:R-:W-:Y:S05]  /*bbd0*/  BRA `(.L_x_17149) ;  /* 0x0000000c00307947 */ /* 0x000fea0003800000 */
.L_x_17145:
        /* <DEDUP_REMOVED lines=9> */
.L_x_17153:
[----:B------:R-:W0:Y:S02]  /*bc70*/  I2F.S8 R0, R7 ;  /* 0x0000000700007306 */ /* 0x000e240000001400 */
[----:B0-----:R-:W-:-:S05]  /*bc80*/  F2FP.F16.F32.PACK_AB R0, RZ, R0 ;  /* 0x00000000ff00723e */ /* 0x001fca00000000ff */
[----:B------:R0:W-:Y:S01]  /*bc90*/  STG.E.U16 desc[UR36][R2.64], R0 ;  /* 0x0000000002007986 */ /* 0x0001e2000c101524 */
[----:B------:R-:W-:Y:S05]  /*bca0*/  BRA `(.L_x_17149) ;  /* 0x0000000800fc7947 */ /* 0x000fea0003800000 */
.L_x_17152:
        /* <DEDUP_REMOVED lines=10> */
.L_x_17155:
[----:B------:R-:W0:Y:S02]  /*bd50*/  I2F.S8 R7, R7 ;  /* 0x0000000700077306 */ /* 0x000e240000001400 */
[----:B0-----:R-:W-:-:S04]  /*bd60*/  F2FP.F16.F32.PACK_AB R5, RZ, R7 ;  /* 0x00000007ff05723e */ /* 0x001fc800000000ff */
[----:B------:R-:W-:-:S05]  /*bd70*/  PRMT R5, R5, 0x5410, RZ ;  /* 0x0000541005057816 */ /* 0x000fca00000000ff */
[----:B------:R0:W-:Y:S01]  /*bd80*/  STG.E desc[UR36][R2.64], R5 ;  /* 0x0000000502007986 */ /* 0x0001e2000c101924 */
[----:B------:R-:W-:Y:S05]  /*bd90*/  BRA `(.L_x_17149) ;  /* 0x0000000800c07947 */ /* 0x000fea0003800000 */
.L_x_17154:
[----:B------:R-:W-:-:S04]  /*bda0*/  PRMT R4, R7, 0x8880, RZ ;  /* 0x0000888007047816 */ /* 0x000fc800000000ff */
[----:B------:R-:W-:-:S06]  /*bdb0*/  PRMT R4, R4, 0x7710, RZ ;  /* 0x0000771004047816 */ /* 0x000fcc00000000ff */
[----:B------:R-:W0:Y:S02]  /*bdc0*/  I2F.F64.S16 R4, R4 ;  /* 0x0000000400047312 */ /* 0x000e240000101c00 */
[----:B0-----:R0:W-:Y:S01]  /*bdd0*/  STG.E.64 desc[UR36][R2.64], R4 ;  /* 0x0000000402007986 */ /* 0x0011e2000c101b24 */
[----:B------:R-:W-:Y:S05]  /*bde0*/  BRA `(.L_x_17149) ;  /* 0x0000000800ac7947 */ /* 0x000fea0003800000 */
.L_x_17144:
        /* <DEDUP_REMOVED lines=14> */
.L_x_17159:
        /* <DEDUP_REMOVED lines=18> */
.L_x_17162:
[----:B------:R-:W-:-:S04]  /*bff0*/  SHF.R.U32.HI R5, RZ, 0x18, R5 ;  /* 0x00000018ff057819 */ /* 0x000fc80000011605 */
[----:B------:R-:W-:-:S07]  /*c000*/  LOP3.LUT R0, R0, 0x80, R5, 0xf8, !PT ;  /* 0x0000008000007812 */ /* 0x000fce00078ef805 */
.L_x_17161:
[----:B------:R-:W-:Y:S05]  /*c010*/  BSYNC.RECONVERGENT B0 ;  /* 0x0000000000007941 */ /* 0x000fea0003800200 */
.L_x_17160:
[----:B------:R0:W-:Y:S01]  /*c020*/  STG.E.U8 desc[UR36][R2.64], R0 ;  /* 0x0000000002007986 */ /* 0x0001e2000c101124 */
[----:B------:R-:W-:Y:S05]  /*c030*/  BRA `(.L_x_17149) ;  /* 0x0000000800187947 */ /* 0x000fea0003800000 */
.L_x_17158:
[----:B------:R-:W0:Y:S01]  /*c040*/  I2F.S8 R5, R7 ;  /* 0x0000000700057306 */ /* 0x000e220000001400 */
        /* <DEDUP_REMOVED lines=17> */
.L_x_17165:
[----:B------:R-:W-:-:S04]  /*c160*/  SHF.R.U32.HI R5, RZ, 0x18, R5 ;  /* 0x00000018ff057819 */ /* 0x000fc80000011605 */
[----:B------:R-:W-:-:S07]  /*c170*/  LOP3.LUT R0, R0, 0x80, R5, 0xf8, !PT ;  /* 0x0000008000007812 */ /* 0x000fce00078ef805 */
.L_x_17164:
[----:B------:R-:W-:Y:S05]  /*c180*/  BSYNC.RECONVERGENT B0 ;  /* 0x0000000000007941 */ /* 0x000fea0003800200 */
.L_x_17163:
[----:B------:R0:W-:Y:S01]  /*c190*/  STG.E.U8 desc[UR36][R2.64], R0 ;  /* 0x0000000002007986 */ /* 0x0001e2000c101124 */
[----:B------:R-:W-:Y:S05]  /*c1a0*/  BRA `(.L_x_17149) ;  /* 0x0000000400bc7947 */ /* 0x000fea0003800000 */
.L_x_17157:
        /* <DEDUP_REMOVED lines=22> */
.L_x_17167:
[----:B------:R-:W-:-:S04]  /*c310*/  LOP3.LUT R7, R7, 0xffff, RZ, 0xc0, !PT ;  /* 0x0000ffff07077812 */ /* 0x000fc800078ec0ff */
[----:B------:R-:W-:-:S05]  /*c320*/  PRMT R7, R7, 0x8880, RZ ;  /* 0x0000888007077816 */ /* 0x000fca00000000ff */
[----:B------:R-:W-:-:S05]  /*c330*/  IMAD.MOV.U32 R4, RZ, RZ, R7 ;  /* 0x000000ffff047224 */ /* 0x000fca00078e0007 */
[----:B------:R-:W-:-:S05]  /*c340*/  SHF.R.S32.HI R5, RZ, 0x1f, R4 ;  /* 0x0000001fff057819 */ /* 0x000fca0000011404 */
[----:B------:R0:W-:Y:S01]  /*c350*/  STG.E.64 desc[UR36][R2.64], R4 ;  /* 0x0000000402007986 */ /* 0x0001e2000c101b24 */
[----:B------:R-:W-:Y:S05]  /*c360*/  BRA `(.L_x_17149) ;  /* 0x00000004004c7947 */ /* 0x000fea0003800000 */
.L_x_17166:
[----:B------:R-:W-:-:S04]  /*c370*/  LOP3.LUT R7, R7, 0xffff, RZ, 0xc0, !PT ;  /* 0x0000ffff07077812 */ /* 0x000fc800078ec0ff */
[----:B------:R-:W-:-:S05]  /*c380*/  PRMT R5, R7, 0x8880, RZ ;  /* 0x0000888007057816 */ /* 0x000fca00000000ff */
[----:B------:R0:W-:Y:S01]  /*c390*/  STG.E desc[UR36][R2.64], R5 ;  /* 0x0000000502007986 */ /* 0x0001e2000c101924 */
[----:B------:R-:W-:Y:S05]  /*c3a0*/  BRA `(.L_x_17149) ;  /* 0x00000004003c7947 */ /* 0x000fea0003800000 */
.L_x_17156:
        /* <DEDUP_REMOVED lines=10> */
.L_x_17169:
[----:B------:R-:W-:Y:S02]  /*c450*/  PRMT R4, R7, 0x8880, RZ ;  /* 0x0000888007047816 */ /* 0x000fe400000000ff */
[----:B------:R-:W-:Y:S02]  /*c460*/  CS2R R6, SRZ ;  /* 0x0000000000067805 */ /* 0x000fe4000001ff00 */
[----:B------:R-:W-:-:S06]  /*c470*/  PRMT R4, R4, 0x7710, RZ ;  /* 0x0000771004047816 */ /* 0x000fcc00000000ff */
[----:B------:R-:W0:Y:S02]  /*c480*/  I2F.F64.S16 R4, R4 ;  /* 0x0000000400047312 */ /* 0x000e240000101c00 */
[----:B0-----:R0:W-:Y:S01]  /*c490*/  STG.E.128 desc[UR36][R2.64], R4 ;  /* 0x0000000402007986 */ /* 0x0011e2000c101d24 */
[----:B------:R-:W-:Y:S05]  /*c4a0*/  BRA `(.L_x_17149) ;  /* 0x0000000000fc7947 */ /* 0x000fea0003800000 */
.L_x_17168:
[----:B------:R-:W-:-:S09]  /*c4b0*/  UISETP.NE.AND UP0, UPT, UR4, 0xf, UPT ;  /* 0x0000000f0400788c */ /* 0x000fd2000bf05270 */
[----:B------:R-:W-:Y:S05]  /*c4c0*/  BRA.U !UP0, `(.L_x_17170) ;  /* 0x0000000108e87547 */ /* 0x000fea000b800000 */
[----:B------:R-:W-:-:S09]  /*c4d0*/  UISETP.NE.AND UP0, UPT, UR4, 0x17, UPT ;  /* 0x000000170400788c */ /* 0x000fd2000bf05270 */
[----:B------:R-:W-:Y:S05]  /*c4e0*/  BRA.U !UP0, `(.L_x_17171) ;  /* 0x0000000108907547 */ /* 0x000fea000b800000 */
[----:B------:R-:W-:-:S09]  /*c4f0*/  UISETP.NE.AND UP0, UPT, UR4, 0x18, UPT ;  /* 0x000000180400788c */ /* 0x000fd2000bf05270 */
[----:B------:R-:W-:Y:S05]  /*c500*/  BRA.U !UP0, `(.L_x_17172) ;  /* 0x0000000108447547 */ /* 0x000fea000b800000 */
.L_x_17148:
        /* <DEDUP_REMOVED lines=16> */
.L_x_17173:
[----:B------:R-:W-:Y:S05]  /*c610*/  BRA `(.L_x_17149) ;  /* 0x0000000000a07947 */ /* 0x000fea0003800000 */
.L_x_17172:
        /* <DEDUP_REMOVED lines=13> */
.L_x_17175:
[----:B------:R-:W-:Y:S05]  /*c6f0*/  BSYNC.RECONVERGENT B0 ;  /* 0x0000000000007941 */ /* 0x000fea0003800200 */
.L_x_17174:
[----:B------:R-:W-:-:S05]  /*c700*/  LOP3.LUT R5, R0, 0x80, R5, 0xf8, !PT ;  /* 0x0000008000057812 */ /* 0x000fca00078ef805 */
[----:B------:R3:W-:Y:S01]  /*c710*/  STG.E.U8 desc[UR36][R2.64], R5 ;  /* 0x0000000502007986 */ /* 0x0007e2000c101124 */
[----:B------:R-:W-:Y:S05]  /*c720*/  BRA `(.L_x_17149) ;  /* 0x00000000005c7947 */ /* 0x000fea0003800000 */
.L_x_17171:
        /* <DEDUP_REMOVED lines=12> */
.L_x_17177:
[----:B------:R-:W-:Y:S01]  /*c7f0*/  IMAD.MOV.U32 R0, RZ, RZ, 0x7f ;  /* 0x0000007fff007424 */ /* 0x000fe200078e00ff */
[----:B------:R-:W-:-:S04]  /*c800*/  ISETP.GT.U32.AND P0, PT, R4, 0x7f800000, PT ;  /* 0x7f8000000400780c */ /* 0x000fc80003f04070 */
[----:B------:R-:W-:-:S09]  /*c810*/  SEL R0, R0, 0x7c, P0 ;  /* 0x0000007c00007807 */ /* 0x000fd20000000000 */
.L_x_17178:
[----:B------:R-:W-:Y:S05]  /*c820*/  BSYNC.RECONVERGENT B0 ;  /* 0x0000000000007941 */ /* 0x000fea0003800200 */
.L_x_17176:
[----:B------:R-:W-:-:S04]  /*c830*/  SHF.R.U32.HI R5, RZ, 0x18, R5 ;  /* 0x00000018ff057819 */ /* 0x000fc80000011605 */
[----:B------:R-:W-:-:S05]  /*c840*/  LOP3.LUT R5, R0, 0x80, R5, 0xf8, !PT ;  /* 0x0000008000057812 */ /* 0x000fca00078ef805 */
[----:B------:R2:W-:Y:S01]  /*c850*/  STG.E.U8 desc[UR36][R2.64], R5 ;  /* 0x0000000502007986 */ /* 0x0005e2000c101124 */
[----:B------:R-:W-:Y:S05]  /*c860*/  BRA `(.L_x_17149) ;  /* 0x00000000000c7947 */ /* 0x000fea0003800000 */
.L_x_17170:
[----:B------:R-:W0:Y:S02]  /*c870*/  I2F.S8 R0, R7 ;  /* 0x0000000700007306 */ /* 0x000e240000001400 */
[----:B0-----:R-:W-:-:S05]  /*c880*/  F2FP.BF16.F32.PACK_AB R0, RZ, R0 ;  /* 0x00000000ff00723e */ /* 0x001fca00000010ff */
[----:B------:R4:W-:Y:S02]  /*c890*/  STG.E.U16 desc[UR36][R2.64], R0 ;  /* 0x0000000002007986 */ /* 0x0009e4000c101524 */
.L_x_17149:
[----:B------:R-:W-:-:S07]  /*c8a0*/  VIADD R17, R17, 0x80 ;  /* 0x0000008011117836 */ /* 0x000fce0000000000 */
.L_x_17076:
[----:B------:R-:W-:Y:S05]  /*c8b0*/  BSYNC.RECONVERGENT B6 ;  /* 0x0000000000067941 */ /* 0x000fea0003800200 */
.L_x_17075:
        /* <DEDUP_REMOVED lines=357> */
.L_x_17179:
        /* <DEDUP_REMOVED lines=19> */
.L_x_17183:
[----:B------:R0:W5:Y:S01]  /*e040*/  LDG.E.U8 R19, desc[UR36][R2.64] ;  /* 0x0000002402137981 */ /* 0x000162000c1e1100 */
[----:B------:R-:W-:Y:S05]  /*e050*/  BRA `(.L_x_17185) ;  /* 0x0000000c004c7947 */ /* 0x000fea0003800000 */
.L_x_17182:
        /* <DEDUP_REMOVED lines=8> */
.L_x_17187:
[----:B------:R0:W5:Y:S01]  /*e0e0*/  LDG.E.U8 R19, desc[UR36][R2.64] ;  /* 0x0000002402137981 */ /* 0x000162000c1e1100 */
[----:B------:R-:W-:Y:S05]  /*e0f0*/  BRA `(.L_x_17185) ;  /* 0x0000000c00247947 */ /* 0x000fea0003800000 */
.L_x_17186:
[----:B------:R0:W5:Y:S01]  /*e100*/  LDG.E.U16 R19, desc[UR36][R2.64] ;  /* 0x0000002402137981 */ /* 0x000162000c1e1500 */
[----:B------:R-:W-:Y:S05]  /*e110*/  BRA `(.L_x_17185) ;  /* 0x0000000c001c7947 */ /* 0x000fea0003800000 */
.L_x_17181:
        /* <DEDUP_REMOVED lines=9> */
.L_x_17189:
[----:B------:R-:W2:Y:S02]  /*e1b0*/  LDG.E.U16 R0, desc[UR36][R2.64] ;  /* 0x0000002402007981 */ /* 0x000ea4000c1e1500 */
[----:B--2---:R-:W-:-:S06]  /*e1c0*/  HADD2.F32 R0, -RZ, R0.H0_H0 ;  /* 0x20000000ff007230 */ /* 0x004fcc0000004100 */
[----:B------:R-:W0:Y:S02]  /*e1d0*/  F2I.FTZ.TRUNC.NTZ R0, R0 ;  /* 0x0000000000007305 */ /* 0x000e24000021f100 */
[----:B0-----:R-:W-:Y:S01]  /*e1e0*/  PRMT R19, R0, 0x7610, R19 ;  /* 0x0000761000137816 */ /* 0x001fe20000000013 */
[----:B------:R-:W-:Y:S06]  /*e1f0*/  BRA `(.L_x_17185) ;  /* 0x0000000800e47947 */ /* 0x000fec0003800000 */
.L_x_17188:
        /* <DEDUP_REMOVED lines=9> */
.L_x_17191:
[----:B------:R-:W2:Y:S02]  /*e290*/  LDG.E.U16 R2, desc[UR36][R2.64] ;  /* 0x0000002402027981 */ /* 0x000ea4000c1e1500 */
[----:B--2---:R-:W-:-:S06]  /*e2a0*/  HADD2.F32 R0, -RZ, R2.H0_H0 ;  /* 0x20000002ff007230 */ /* 0x004fcc0000004100 */
[----:B------:R-:W0:Y:S02]  /*e2b0*/  F2I.FTZ.TRUNC.NTZ R0, R0 ;  /* 0x0000000000007305 */ /* 0x000e24000021f100 */
[----:B0-----:R-:W-:Y:S01]  /*e2c0*/  PRMT R19, R0, 0x7610, R19 ;  /* 0x0000761000137816 */ /* 0x001fe20000000013 */
[----:B------:R-:W-:Y:S06]  /*e2d0*/  BRA `(.L_x_17185) ;  /* 0x0000000800ac7947 */ /* 0x000fec0003800000 */
.L_x_17190:
[----:B------:R-:W2:Y:S02]  /*e2e0*/  LDG.E.64 R2, desc[UR36][R2.64] ;  /* 0x0000002402027981 */ /* 0x000ea4000c1e1b00 */
[----:B--2---:R0:W1:Y:S01]  /*e2f0*/  F2I.F64.TRUNC R19, R2 ;  /* 0x0000000200137311 */ /* 0x004062000030d100 */
[----:B------:R-:W-:Y:S05]  /*e300*/  BRA `(.L_x_17185) ;  /* 0x0000000800a07947 */ /* 0x000fea0003800000 */
.L_x_17180:
        /* <DEDUP_REMOVED lines=12> */
.L_x_17194:
[----:B------:R-:W2:Y:S02]  /*e3d0*/  LDG.E.64 R2, desc[UR36][R2.64] ;  /* 0x0000002402027981 */ /* 0x000ea4000c1e1b00 */
[----:B--2---:R0:W1:Y:S01]  /*e3e0*/  F2I.F64.TRUNC R19, R2 ;  /* 0x0000000200137311 */ /* 0x004062000030d100 */
[----:B------:R-:W-:Y:S05]  /*e3f0*/  BRA `(.L_x_17185) ;  /* 0x0000000800647947 */ /* 0x000fea0003800000 */
.L_x_17193:
        /* <DEDUP_REMOVED lines=27> */
.L_x_17196:
        /* <DEDUP_REMOVED lines=14> */
.L_x_17195:
[----:B------:R-:W2:Y:S02]  /*e690*/  LDG.E.U16 R0, desc[UR36][R2.64] ;  /* 0x0000002402007981 */ /* 0x000ea4000c1e1500 */
[----:B--2---:R-:W-:-:S06]  /*e6a0*/  IMAD.U32 R0, R0, 0x10000, RZ ;  /* 0x0001000000007824 */ /* 0x004fcc00078e00ff */
[----:B------:R-:W0:Y:S02]  /*e6b0*/  F2I.FTZ.TRUNC.NTZ R0, R0 ;  /* 0x0000000000007305 */ /* 0x000e24000021f100 */
[----:B0-----:R-:W-:Y:S01]  /*e6c0*/  PRMT R19, R0, 0x7610, R19 ;  /* 0x0000761000137816 */ /* 0x001fe20000000013 */
[----:B------:R-:W-:Y:S06]  /*e6d0*/  BRA `(.L_x_17185) ;  /* 0x0000000400ac7947 */ /* 0x000fec0003800000 */
.L_x_17192:
        /* <DEDUP_REMOVED lines=10> */
.L_x_17199:
        /* <DEDUP_REMOVED lines=21> */
.L_x_17203:
[----:B------:R-:W-:Y:S05]  /*e8d0*/  BSYNC.RECONVERGENT B1 ;  /* 0x0000000000017941 */ /* 0x000fea0003800200 */
.L_x_17202:
[----:B------:R-:W-:Y:S01]  /*e8e0*/  IMAD.SHL.U32 R0, R0, 0x100000, RZ ;  /* 0x0010000000007824 */ /* 0x000fe200078e00ff */
[----:B------:R-:W-:-:S04]  /*e8f0*/  LEA R2, R2, 0x3b800000, 0x17 ;  /* 0x3b80000002027811 */ /* 0x000fc800078eb8ff */
[----:B------:R-:W-:-:S07]  /*e900*/  LOP3.LUT R0, R2, R0, R7, 0xfe, !PT ;  /* 0x0000000002007212 */ /* 0x000fce00078efe07 */
.L_x_17201:
[----:B------:R-:W-:Y:S05]  /*e910*/  BSYNC.RECONVERGENT B0 ;  /* 0x0000000000007941 */ /* 0x000fea0003800200 */
.L_x_17200:
[----:B------:R-:W0:Y:S02]  /*e920*/  F2I.FTZ.TRUNC.NTZ R0, R0 ;  /* 0x0000000000007305 */ /* 0x000e24000021f100 */
[----:B0-----:R-:W-:Y:S01]  /*e930*/  PRMT R19, R0, 0x7610, R19 ;  /* 0x0000761000137816 */ /* 0x001fe20000000013 */
[----:B------:R-:W-:Y:S06]  /*e940*/  BRA `(.L_x_17185) ;  /* 0x0000000400107947 */ /* 0x000fec0003800000 */
.L_x_17198:
        /* <DEDUP_REMOVED lines=21> */
.L_x_17207:
[----:B------:R-:W-:Y:S05]  /*eaa0*/  BSYNC.RECONVERGENT B1 ;  /* 0x0000000000017941 */ /* 0x000fea0003800200 */
.L_x_17206:
[----:B------:R-:W-:Y:S01]  /*eab0*/  IMAD.SHL.U32 R0, R0, 0x200000, RZ ;  /* 0x0020000000007824 */ /* 0x000fe200078e00ff */
[----:B------:R-:W-:-:S04]  /*eac0*/  LEA R2, R2, 0x37800000, 0x17 ;  /* 0x3780000002027811 */ /* 0x000fc800078eb8ff */
[----:B------:R-:W-:-:S07]  /*ead0*/  LOP3.LUT R0, R2, R0, R7, 0xfe, !PT ;  /* 0x0000000002007212 */ /* 0x000fce00078efe07 */
.L_x_17205:
[----:B------:R-:W-:Y:S05]  /*eae0*/  BSYNC.RECONVERGENT B0 ;  /* 0x0000000000007941 */ /* 0x000fea0003800200 */
.L_x_17204:
[----:B------:R-:W0:Y:S02]  /*eaf0*/  F2I.FTZ.TRUNC.NTZ R0, R0 ;  /* 0x0000000000007305 */ /* 0x000e24000021f100 */
[----:B0-----:R-:W-:Y:S01]  /*eb00*/  PRMT R19, R0, 0x7610, R19 ;  /* 0x0000761000137816 */ /* 0x001fe20000000013 */
[----:B------:R-:W-:Y:S06]  /*eb10*/  BRA `(.L_x_17185) ;  /* 0x00000000009c7947 */ /* 0x000fec0003800000 */
.L_x_17197:
        /* <DEDUP_REMOVED lines=14> */
.L_x_17211:
[----:B------:R-:W-:Y:S05]  /*ec00*/  BSYNC.RECONVERGENT B0 ;  /* 0x0000000000007941 */ /* 0x000fea0003800200 */
.L_x_17210:
[----:B------:R-:W0:Y:S02]  /*ec10*/  F2I.FTZ.TRUNC.NTZ R0, R0 ;  /* 0x0000000000007305 */ /* 0x000e24000021f100 */
[----:B0-----:R-:W-:Y:S01]  /*ec20*/  PRMT R19, R0, 0x7610, R19 ;  /* 0x0000761000137816 */ /* 0x001fe20000000013 */
[----:B------:R-:W-:Y:S06]  /*ec30*/  BRA `(.L_x_17185) ;  /* 0x0000000000547947 */ /* 0x000fec0003800000 */
.L_x_17184:
        /* <DEDUP_REMOVED lines=16> */
.L_x_17212:
[----:B------:R-:W-:Y:S01]  /*ed40*/  PRMT R19, RZ, 0x7610, R19 ;  /* 0x00007610ff137816 */ /* 0x000fe20000000013 */
[----:B------:R-:W-:Y:S06]  /*ed50*/  BRA `(.L_x_17185) ;  /* 0x00000000000c7947 */ /* 0x000fec0003800000 */
.L_x_17209:
[----:B------:R2:W5:Y:S01]  /*ed60*/  LDG.E.U8 R19, desc[UR36][R2.64] ;  /* 0x0000002402137981 */ /* 0x000562000c1e1100 */
[----:B------:R-:W-:Y:S05]  /*ed70*/  BRA `(.L_x_17185) ;  /* 0x0000000000047947 */ /* 0x000fea0003800000 */
.L_x_17208:
[----:B------:R3:W5:Y:S02]  /*ed80*/  LDG.E.U8 R19, desc[UR36][R2.64] ;  /* 0x0000002402137981 */ /* 0x000764000c1e1100 */
.L_x_17185:
        /* <DEDUP_REMOVED lines=16> */
.L_x_17216:
[----:B------:R2:W5:Y:S01]  /*ee90*/  LDG.E.U8 R0, desc[UR36][R2.64] ;  /* 0x0000002402007981 */ /* 0x000562000c1e1100 */
[----:B------:R-:W-:Y:S05]  /*eea0*/  BRA `(.L_x_17218) ;  /* 0x0000000c004c7947 */ /* 0x000fea0003800000 */
.L_x_17215:
        /* <DEDUP_REMOVED lines=8> */
.L_x_17220:
[----:B------:R0:W5:Y:S01]  /*ef30*/  LDG.E.U8 R0, desc[UR36][R2.64] ;  /* 0x0000002402007981 */ /* 0x000162000c1e1100 */
[----:B------:R-:W-:Y:S05]  /*ef40*/  BRA `(.L_x_17218) ;  /* 0x0000000c00247947 */ /* 0x000fea0003800000 */
.L_x_17219:
[----:B------:R3:W5:Y:S01]  /*ef50*/  LDG.E.U16 R0, desc[UR36][R2.64] ;  /* 0x0000002402007981 */ /* 0x000762000c1e1500 */
[----:B------:R-:W-:Y:S05]  /*ef60*/  BRA `(.L_x_17218) ;  /* 0x0000000c001c7947 */ /* 0x000fea0003800000 */
.L_x_17214:
        /* <DEDUP_REMOVED lines=9> */
.L_x_17222:
[----:B------:R-:W2:Y:S02]  /*f000*/  LDG.E.U16 R4, desc[UR36][R2.64] ;  /* 0x0000002402047981 */ /* 0x000ea4000c1e1500 */
[----:B--2---:R-:W-:-:S06]  /*f010*/  HADD2.F32 R4, -RZ, R4.H0_H0 ;  /* 0x20000004ff047230 */ /* 0x004fcc0000004100 */
[----:B------:R-:W0:Y:S02]  /*f020*/  F2I.FTZ.TRUNC.NTZ R4, R4 ;  /* 0x0000000400047305 */ /* 0x000e24000021f100 */
[----:B0-----:R-:W-:Y:S01]  /*f030*/  PRMT R0, R4, 0x7610, R0 ;  /* 0x0000761004007816 */ /* 0x001fe20000000000 */
[----:B------:R-:W-:Y:S06]  /*f040*/  BRA `(.L_x_17218) ;  /* 0x0000000800e47947 */ /* 0x000fec0003800000 */
.L_x_17221:
        /* <DEDUP_REMOVED lines=9> */
.L_x_17224:
[----:B------:R-:W2:Y:S02]  /*f0e0*/  LDG.E.U16 R2, desc[UR36][R2.64] ;  /* 0x0000002402027981 */ /* 0x000ea4000c1e1500 */
[----:B--2---:R-:W-:-:S06]  /*f0f0*/  HADD2.F32 R4, -RZ, R2.H0_H0 ;  /* 0x20000002ff047230 */ /* 0x004fcc0000004100 */
[----:B------:R-:W0:Y:S02]  /*f100*/  F2I.FTZ.TRUNC.NTZ R4, R4 ;  /* 0x0000000400047305 */ /* 0x000e24000021f100 */
[----:B0-----:R-:W-:Y:S01]  /*f110*/  PRMT R0, R4, 0x7610, R0 ;  /* 0x0000761004007816 */ /* 0x001fe20000000000 */
[----:B------:R-:W-:Y:S06]  /*f120*/  BRA `(.L_x_17218) ;  /* 0x0000000800ac7947 */ /* 0x000fec0003800000 */
.L_x_17223:
[----:B------:R-:W2:Y:S02]  /*f130*/  LDG.E.64 R2, desc[UR36][R2.64] ;  /* 0x0000002402027981 */ /* 0x000ea4000c1e1b00 */
[----:B--2---:R0:W2:Y:S01]  /*f140*/  F2I.F64.TRUNC R0, R2 ;  /* 0x0000000200007311 */ /* 0x0040a2000030d100 */
[----:B------:R-:W-:Y:S05]  /*f150*/  BRA `(.L_x_17218) ;  /* 0x0000000800a07947 */ /* 0x000fea0003800000 */
.L_x_17213:
        /* <DEDUP_REMOVED lines=12> */
.L_x_17227:
[----:B------:R-:W2:Y:S02]  /*f220*/  LDG.E.64 R2, desc[UR36][R2.64] ;  /* 0x0000002402027981 */ /* 0x000ea4000c1e1b00 */
[----:B--2---:R0:W2:Y:S01]  /*f230*/  F2I.F64.TRUNC R0, R2 ;  /* 0x0000000200007311 */ /* 0x0040a2000030d100 */
[----:B------:R-:W-:Y:S05]  /*f240*/  BRA `(.L_x_17218) ;  /* 0x0000000800647947 */ /* 0x000fea0003800000 */
.L_x_17226:
        /* <DEDUP_REMOVED lines=27> */
.L_x_17229:
        /* <DEDUP_REMOVED lines=14> */
.L_x_17228:
[----:B------:R-:W2:Y:S02]  /*f4e0*/  LDG.E.U16 R4, desc[UR36][R2.64] ;  /* 0x0000002402047981 */ /* 0x000ea4000c1e1500 */
[----:B--2---:R-:W-:-:S06]  /*f4f0*/  IMAD.U32 R4, R4, 0x10000, RZ ;  /* 0x0001000004047824 */ /* 0x004fcc00078e00ff */
[----:B------:R-:W0:Y:S02]  /*f500*/  F2I.FTZ.TRUNC.NTZ R4, R4 ;  /* 0x0000000400047305 */ /* 0x000e24000021f100 */
[----:B0-----:R-:W-:Y:S01]  /*f510*/  PRMT R0, R4, 0x7610, R0 ;  /* 0x0000761004007816 */ /* 0x001fe20000000000 */
[----:B------:R-:W-:Y:S06]  /*f520*/  BRA `(.L_x_17218) ;  /* 0x0000000400ac7947 */ /* 0x000fec0003800000 */
.L_x_17225:
        /* <DEDUP_REMOVED lines=10> */
.L_x_17232:
        /* <DEDUP_REMOVED lines=21> */
.L_x_17236:
[----:B------:R-:W-:Y:S05]  /*f720*/  BSYNC.RECONVERGENT B1 ;  /* 0x0000000000017941 */ /* 0x000fea0003800200 */
.L_x_17235:
[----:B------:R-:W-:Y:S01]  /*f730*/  IMAD.SHL.U32 R0, R0, 0x100000, RZ ;  /* 0x0010000000007824 */ /* 0x000fe200078e00ff */
[----:B------:R-:W-:-:S04]  /*f740*/  LEA R2, R2, 0x3b800000, 0x17 ;  /* 0x3b80000002027811 */ /* 0x000fc800078eb8ff */
[----:B------:R-:W-:-:S07]  /*f750*/  LOP3.LUT R4, R2, R0, R7, 0xfe, !PT ;  /* 0x0000000002047212 */ /* 0x000fce00078efe07 */
.L_x_17234:
[----:B------:R-:W-:Y:S05]  /*f760*/  BSYNC.RECONVERGENT B0 ;  /* 0x0000000000007941 */ /* 0x000fea0003800200 */
.L_x_17233:
[----:B------:R-:W0:Y:S02]  /*f770*/  F2I.FTZ.TRUNC.NTZ R4, R4 ;  /* 0x0000000400047305 */ /* 0x000e24000021f100 */
[----:B0-----:R-:W-:Y:S01]  /*f780*/  PRMT R0, R4, 0x7610, R0 ;  /* 0x0000761004007816 */ /* 0x001fe20000000000 */
[----:B------:R-:W-:Y:S06]  /*f790*/  BRA `(.L_x_17218) ;  /* 0x0000000400107947 */ /* 0x000fec0003800000 */
.L_x_17231:
        /* <DEDUP_REMOVED lines=21> */
.L_x_17240:
[----:B------:R-:W-:Y:S05]  /*f8f0*/  BSYNC.RECONVERGENT B1 ;  /* 0x0000000000017941 */ /* 0x000fea0003800200 */
.L_x_17239:
[----:B------:R-:W-:Y:S01]  /*f900*/  IMAD.SHL.U32 R0, R0, 0x200000, RZ ;  /* 0x0020000000007824 */ /* 0x000fe200078e00ff */
[----:B------:R-:W-:-:S04]  /*f910*/  LEA R2, R2, 0x37800000, 0x17 ;  /* 0x3780000002027811 */ /* 0x000fc800078eb8ff */
[----:B------:R-:W-:-:S07]  /*f920*/  LOP3.LUT R4, R2, R0, R7, 0xfe, !PT ;  /* 0x0000000002047212 */ /* 0x000fce00078efe07 */
.L_x_17238:
[----:B------:R-:W-:Y:S05]  /*f930*/  BSYNC.RECONVERGENT B0 ;  /* 0x0000000000007941 */ /* 0x000fea0003800200 */
.L_x_17237:
[----:B------:R-:W0:Y:S02]  /*f940*/  F2I.FTZ.TRUNC.NTZ R4, R4 ;  /* 0x0000000400047305 */ /* 0x000e24000021f100 */
[----:B0-----:R-:W-:Y:S01]  /*f950*/  PRMT R0, R4, 0x7610, R0 ;  /* 0x0000761004007816 */ /* 0x001fe20000000000 */
[----:B------:R-:W-:Y:S06]  /*f960*/  BRA `(.L_x_17218) ;  /* 0x00000000009c7947 */ /* 0x000fec0003800000 */
.L_x_17230:
        /* <DEDUP_REMOVED lines=14> */
.L_x_17244:
[----:B------:R-:W-:Y:S05]  /*fa50*/  BSYNC.RECONVERGENT B0 ;  /* 0x0000000000007941 */ /* 0x000fea0003800200 */
.L_x_17243:
[----:B------:R-:W0:Y:S02]  /*fa60*/  F2I.FTZ.TRUNC.NTZ R4, R4 ;  /* 0x0000000400047305 */ /* 0x000e24000021f100 */
[----:B0-----:R-:W-:Y:S01]  /*fa70*/  PRMT R0, R4, 0x7610, R0 ;  /* 0x0000761004007816 */ /* 0x001fe20000000000 */
[----:B------:R-:W-:Y:S06]  /*fa80*/  BRA `(.L_x_17218) ;  /* 0x0000000000547947 */ /* 0x000fec0003800000 */
.L_x_17217:
        /* <DEDUP_REMOVED lines=8> */
[----:B0-----:R-:W-:Y:S01]  /*fb10*/  MOV R4, UR4 ;  /* 0x0000000400047c02 */ /* 0x001fe20008000f00 */
[----:B------:R-:W-:-:S02]  /*fb20*/  IMAD.U32 R5, RZ, RZ, UR5 ;  /* 0x00000005ff057e24 */ /* 0x000fc4000f8e00ff */
[----:B--2---:R-:W-:Y:S02]  /*fb30*/  IMAD.U32 R6, RZ, RZ, UR6 ;  /* 0x00000006ff067e24 */ /* 0x004fe4000f8e00ff */
[----:B------:R-:W-:Y:S02]  /*fb40*/  IMAD.U32 R7, RZ, RZ, UR7 ;  /* 0x00000007ff077e24 */ /* 0x000fe4000f8e00ff */
[----:B----4-:R-:W-:Y:S01]  /*fb50*/  IMAD.U32 R10, RZ, RZ, UR8 ;  /* 0x00000008ff0a7e24 */ /* 0x010fe2000f8e00ff */
[----:B------:R-:W-:-:S07]  /*fb60*/  MOV R11, UR9 ;  /* 0x00000009000b7c02 */ /* 0x000fce0008000f00 */
[----:B------:R-:W-:-:S07]  /*fb70*/  LEPC R20, `(.L_x_17245) ;  /* 0x000000001014794e */ /* 0x000fce0000000000 */
[----:B-1-3-5:R-:W-:Y:S05]  /*fb80*/  CALL.ABS.NOINC R2 ;  /* 0x0000000002007343 */ /* 0x02afea0003c00000 */
.L_x_17245:
[----:B------:R-:W-:Y:S01]  /*fb90*/  PRMT R0, RZ, 0x7610, R0 ;  /* 0x00007610ff007816 */ /* 0x000fe20000000000 */
[----:B------:R-:W-:Y:S06]  /*fba0*/  BRA `(.L_x_17218) ;  /* 0x00000000000c7947 */ /* 0x000fec0003800000 */
.L_x_17242:
[----:B------:R0:W5:Y:S01]  /*fbb0*/  LDG.E.U8 R0, desc[UR36][R2.64] ;  /* 0x0000002402007981 */ /* 0x000162000c1e1100 */
[----:B------:R-:W-:Y:S05]  /*fbc0*/  BRA `(.L_x_17218) ;  /* 0x0000000000047947 */ /* 0x000fea0003800000 */
.L_x_17241:
[----:B------:R0:W5:Y:S02]  /*fbd0*/  LDG.E.U8 R0, desc[UR36][R2.64] ;  /* 0x0000002402007981 */ /* 0x000164000c1e1100 */
.L_x_17218:
[----:B------:R-:W-:Y:S01]  /*fbe0*/  UPRMT UR4, UR43, 0x9910, URZ ;  /* 0x000099102b047896 */ /* 0x000fe200080000ff */
[C---:B0-2345:R-:W-:Y:S02]  /*fbf0*/  LOP3.LUT R2, R0.reuse, 0xff, RZ, 0xc0, !PT ;  /* 0x000000ff00027812 */ /* 0x07dfe400078ec0ff */
[----:B-1----:R-:W-:Y:S01]  /*fc00*/  LOP3.LUT R19, R19, 0xffff, RZ, 0xc0, !PT ;  /* 0x0000ffff13137812 */ /* 0x002fe200078ec0ff */
[----:B------:R-:W-:Y:S01]  /*fc10*/  UISETP.GT.AND UP0, UPT, UR4, 0x9, UPT ;  /* 0x000000090400788c */ /* 0x000fe2000bf04270 */
[----:B------:R-:W-:Y:S02]  /*fc20*/  LOP3.LUT R0, R0, 0xff, RZ, 0xc0, !PT ;  /* 0x000000ff00007812 */ /* 0x000fe400078ec0ff */
[----:B------:R-:W-:Y:S02]  /*fc30*/  ISETP.GT.U32.AND P0, PT, R2, 0x7, PT ;  /* 0x000000070200780c */ /* 0x000fe40003f04070 */
[----:B------:R-:W-:-:S04]  /*fc40*/  SHF.L.U32 R0, R19, R0, RZ ;  /* 0x0000000013007219 */ /* 0x000fc800000006ff */
        /* <DEDUP_REMOVED lines=12> */
.L_x_17249:
[----:B------:R-:W-:Y:S01]  /*fd10*/  STG.E.U8 desc[UR36][R16.64], R5 ;  /* 0x0000000510007986 */ /* 0x000fe2000c101124 */
[----:B------:R-:W-:Y:S05]  /*fd20*/  EXIT ;  /* 0x000000000000794d */ /* 0x000fea0003800000 */
.L_x_17248:
        /* <DEDUP_REMOVED lines=10> */
[----:B------:R-:W-:Y:S01]  /*fdd0*/  STG.E.64 desc[UR36][R16.64], R2 ;  /* 0x0000000210007986 */ /* 0x000fe2000c101b24 */
[----:B------:R-:W-:Y:S05]  /*fde0*/  EXIT ;  /* 0x000000000000794d */ /* 0x000fea0003800000 */
.L_x_17252:
[----:B------:R-:W-:-:S04]  /*fdf0*/  LOP3.LUT R5, R5, 0xffff, RZ, 0xc0, !PT ;  /* 0x0000ffff05057812 */ /* 0x000fc800078ec0ff */
[----:B------:R-:W-:-:S05]  /*fe00*/  PRMT R3, R5, 0x8880, RZ ;  /* 0x0000888005037816 */ /* 0x000fca00000000ff */
[----:B------:R-:W-:Y:S01]  /*fe10*/  STG.E desc[UR36][R16.64], R3 ;  /* 0x0000000310007986 */ /* 0x000fe2000c101924 */
[----:B------:R-:W-:Y:S05]  /*fe20*/  EXIT ;  /* 0x000000000000794d */ /* 0x000fea0003800000 */
.L_x_17251:
[----:B------:R-:W-:-:S04]  /*fe30*/  PRMT R3, R5, 0x8880, RZ ;  /* 0x0000888005037816 */ /* 0x000fc800000000ff */
[----:B------:R-:W-:-:S05]  /*fe40*/  PRMT R3, R3, 0x7710, RZ ;  /* 0x0000771003037816 */ /* 0x000fca00000000ff */
[----:B------:R-:W-:Y:S01]  /*fe50*/  STG.E.U16 desc[UR36][R16.64], R3 ;  /* 0x0000000310007986 */ /* 0x000fe2000c101524 */
[----:B------:R-:W-:Y:S05]  /*fe60*/  EXIT ;  /* 0x000000000000794d */ /* 0x000fea0003800000 */
.L_x_17247:
[----:B------:R-:W-:-:S09]  /*fe70*/  UISETP.GT.AND UP0, UPT, UR4, 0x6, UPT ;  /* 0x000000060400788c */ /* 0x000fd2000bf04270 */
[----:B------:R-:W-:Y:S05]  /*fe80*/  BRA.U UP0, `(.L_x_17253) ;  /* 0x00000001002c7547 */ /* 0x000fea000b800000 */
[----:B------:R-:W-:-:S09]  /*fe90*/  UISETP.NE.AND UP0, UPT, UR4, 0x5, UPT ;  /* 0x000000050400788c */ /* 0x000fd2000bf05270 */
[----:B------:R-:W-:Y:S05]  /*fea0*/  BRA.U !UP0, `(.L_x_17254) ;  /* 0x0000000108147547 */ /* 0x000fea000b800000 */
[----:B------:R-:W-:-:S09]  /*feb0*/  UISETP.NE.AND UP0, UPT, UR4, 0x6, UPT ;  /* 0x000000060400788c */ /* 0x000fd2000bf05270 */
[----:B------:R-:W-:Y:S05]  /*fec0*/  BRA.U UP0, `(.L_x_17250) ;  /* 0x0000000900347547 */ /* 0x000fea000b800000 */
[----:B------:R-:W0:Y:S02]  /*fed0*/  I2F.S8 R3, R5 ;  /* 0x0000000500037306 */ /* 0x000e240000001400 */
[----:B0-----:R-:W-:Y:S01]  /*fee0*/  STG.E desc[UR36][R16.64], R3 ;  /* 0x0000000310007986 */ /* 0x001fe2000c101924 */
[----:B------:R-:W-:Y:S05]  /*fef0*/  EXIT ;  /* 0x000000000000794d */ /* 0x000fea0003800000 */
.L_x_17254:
[----:B------:R-:W0:Y:S02]  /*ff00*/  I2F.S8 R0, R5 ;  /* 0x0000000500007306 */ /* 0x000e240000001400 */
[----:B0-----:R-:W-:-:S05]  /*ff10*/  F2FP.F16.F32.PACK_AB R0, RZ, R0 ;  /* 0x00000000ff00723e */ /* 0x001fca00000000ff */
[----:B------:R-:W-:Y:S01]  /*ff20*/  STG.E.U16 desc[UR36][R16.64], R0 ;  /* 0x0000000010007986 */ /* 0x000fe2000c101524 */
[----:B------:R-:W-:Y:S05]  /*ff30*/  EXIT ;  /* 0x000000000000794d */ /* 0x000fea0003800000 */
.L_x_17253:
[----:B------:R-:W-:-:S09]  /*ff40*/  UISETP.NE.AND UP0, UPT, UR4, 0x7, UPT ;  /* 0x000000070400788c */ /* 0x000fd2000bf05270 */
[----:B------:R-:W-:Y:S05]  /*ff50*/  BRA.U !UP0, `(.L_x_17255) ;  /* 0x0000000108347547 */ /* 0x000fea000b800000 */
[----:B------:R-:W-:-:S09]  /*ff60*/  UISETP.NE.AND UP0, UPT, UR4, 0x8, UPT ;  /* 0x000000080400788c */ /* 0x000fd2000bf05270 */
[----:B------:R-:W-:Y:S05]  /*ff70*/  BRA.U !UP0, `(.L_x_17256) ;  /* 0x0000000108187547 */ /* 0x000fea000b800000 */
[----:B------:R-:W-:-:S09]  /*ff80*/  UISETP.NE.AND UP0, UPT, UR4, 0x9, UPT ;  /* 0x000000090400788c */ /* 0x000fd2000bf05270 */
[----:B------:R-:W-:Y:S05]  /*ff90*/  BRA.U UP0, `(.L_x_17250) ;  /* 0x0000000900007547 */ /* 0x000fea000b800000 */
[----:B------:R-:W0:Y:S01]  /*ffa0*/  I2F.S8 R2, R5 ;  /* 0x0000000500027306 */ /* 0x000e220000001400 */
[----:B------:R-:W-:-:S05]  /*ffb0*/  HFMA2 R3, -RZ, RZ, 0, 0 ;  /* 0x00000000ff037431 */ /* 0x000fca00000001ff */
[----:B0-----:R-:W-:Y:S01]  /*ffc0*/  STG.E.64 desc[UR36][R16.64], R2 ;  /* 0x0000000210007986 */ /* 0x001fe2000c101b24 */
[----:B------:R-:W-:Y:S05]  /*ffd0*/  EXIT ;  /* 0x000000000000794d */ /* 0x000fea0003800000 */
.L_x_17256:
[----:B------:R-:W0:Y:S02]  /*ffe0*/  I2F.S8 R5, R5 ;  /* 0x0000000500057306 */ /* 0x000e240000001400 */
[----:B0-----:R-:W-:-:S04]  /*fff0*/  F2FP.F16.F32.PACK_AB R3, RZ, R5 ;  /* 0x00000005ff03723e */ /* 0x001fc800000000ff */
[----:B------:R-:W-:-:S05]  /*10000*/  PRMT R3, R3, 0x5410, RZ ;  /* 0x0000541003037816 */ /* 0x000fca00000000ff */
[----:B------:R-:W-:Y:S01]  /*10010*/  STG.E desc[UR36][R16.64], R3 ;  /* 0x0000000310007986 */ /* 0x000fe2000c101924 */
[----:B------:R-:W-:Y:S05]  /*10020*/  EXIT ;  /* 0x000000000000794d */ /* 0x000fea0003800000 */
.L_x_17255:
[----:B------:R-:W-:-:S04]  /*10030*/  PRMT R2, R5, 0x8880, RZ ;  /* 0x0000888005027816 */ /* 0x000fc800000000ff */
[----:B------:R-:W-:-:S06]  /*10040*/  PRMT R2, R2, 0x7710, RZ ;  /* 0x0000771002027816 */ /* 0x000fcc00000000ff */
[----:B------:R-:W0:Y:S02]  /*10050*/  I2F.F64.S16 R2, R2 ;  /* 0x0000000200027312 */ /* 0x000e240000101c00 */
[----:B0-----:R-:W-:Y:S01]  /*10060*/  STG.E.64 desc[UR36][R16.64], R2 ;  /* 0x0000000210007986 */ /* 0x001fe2000c101b24 */
[----:B------:R-:W-:Y:S05]  /*10070*/  EXIT ;  /* 0x000000000000794d */ /* 0x000fea0003800000 */
.L_x_17246:
        /* <DEDUP_REMOVED lines=12> */
[----:B------:R-:W-:Y:S01]  /*10140*/  STG.E.U16 desc[UR36][R16.64], R3 ;  /* 0x0000000310007986 */ /* 0x000fe2000c101524 */
[----:B------:R-:W-:Y:S05]  /*10150*/  EXIT ;  /* 0x000000000000794d */ /* 0x000fea0003800000 */
.L_x_17260:
        /* <DEDUP_REMOVED lines=17> */
.L_x_17263:
[----:B------:R-:W-:-:S04]  /*10270*/  SHF.R.U32.HI R3, RZ, 0x18, R3 ;  /* 0x00000018ff037819 */ /* 0x000fc80000011603 */
[----:B------:R-:W-:-:S04]  /*10280*/  LOP3.LUT R0, R0, 0x80, R3, 0xf8, !PT ;  /* 0x0000008000007812 */ /* 0x000fc800078ef803 */
[----:B------:R-:W-:-:S07]  /*10290*/  PRMT R8, R0, 0x7610, R8 ;  /* 0x0000761000087816 */ /* 0x000fce0000000008 */
.L_x_17262:
[----:B------:R-:W-:Y:S05]  /*102a0*/  BSYNC.RECONVERGENT B0 ;  /* 0x0000000000007941 */ /* 0x000fea0003800200 */
.L_x_17261:
[----:B------:R-:W-:Y:S01]  /*102b0*/  STG.E.U8 desc[UR36][R16.64], R8 ;  /* 0x0000000810007986 */ /* 0x000fe2000c101124 */
[----:B------:R-:W-:Y:S05]  /*102c0*/  EXIT ;  /* 0x000000000000794d */ /* 0x000fea0003800000 */
.L_x_17259:
        /* <DEDUP_REMOVED lines=17> */
.L_x_17266:
[----:B------:R-:W-:-:S04]  /*103e0*/  SHF.R.U32.HI R3, RZ, 0x18, R3 ;  /* 0x00000018ff037819 */ /* 0x000fc80000011603 */
[----:B------:R-:W-:-:S04]  /*103f0*/  LOP3.LUT R0, R0, 0x80, R3, 0xf8, !PT ;  /* 0x0000008000007812 */ /* 0x000fc800078ef803 */
[----:B------:R-:W-:-:S07]  /*10400*/  PRMT R8, R0, 0x7610, R8 ;  /* 0x0000761000087816 */ /* 0x000fce0000000008 */
.L_x_17265:
[----:B------:R-:W-:Y:S05]  /*10410*/  BSYNC.RECONVERGENT B0 ;  /* 0x0000000000007941 */ /* 0x000fea0003800200 */
.L_x_17264:
[----:B------:R-:W-:Y:S01]  /*10420*/  STG.E.U8 desc[UR36][R16.64], R8 ;  /* 0x0000000810007986 */ /* 0x000fe2000c101124 */
[----:B------:R-:W-:Y:S05]  /*10430*/  EXIT ;  /* 0x000000000000794d */ /* 0x000fea0003800000 */
.L_x_17258:
        /* <DEDUP_REMOVED lines=22> */
.L_x_17268:
[----:B------:R-:W-:-:S04]  /*105a0*/  LOP3.LUT R5, R5, 0xffff, RZ, 0xc0, !PT ;  /* 0x0000ffff05057812 */ /* 0x000fc800078ec0ff */
[----:B------:R-:W-:-:S05]  /*105b0*/  PRMT R5, R5, 0x8880, RZ ;  /* 0x0000888005057816 */ /* 0x000fca00000000ff */
[----:B------:R-:W-:-:S05]  /*105c0*/  IMAD.MOV.U32 R2, RZ, RZ, R5 ;  /* 0x000000ffff027224 */ /* 0x000fca00078e0005 */
[----:B------:R-:W-:-:S05]  /*105d0*/  SHF.R.S32.HI R3, RZ, 0x1f, R2 ;  /* 0x0000001fff037819 */ /* 0x000fca0000011402 */
[----:B------:R-:W-:Y:S01]  /*105e0*/  STG.E.64 desc[UR36][R16.64], R2 ;  /* 0x0000000210007986 */ /* 0x000fe2000c101b24 */
[----:B------:R-:W-:Y:S05]  /*105f0*/  EXIT ;  /* 0x000000000000794d */ /* 0x000fea0003800000 */
.L_x_17267:
[----:B------:R-:W-:-:S04]  /*10600*/  LOP3.LUT R5, R5, 0xffff, RZ, 0xc0, !PT ;  /* 0x0000ffff05057812 */ /* 0x000fc800078ec0ff */
[----:B------:R-:W-:-:S05]  /*10610*/  PRMT R3, R5, 0x8880, RZ ;  /* 0x0000888005037816 */ /* 0x000fca00000000ff */
[----:B------:R-:W-:Y:S01]  /*10620*/  STG.E desc[UR36][R16.64], R3 ;  /* 0x0000000310007986 */ /* 0x000fe2000c101924 */
[----:B------:R-:W-:Y:S05]  /*10630*/  EXIT ;  /* 0x000000000000794d */ /* 0x000fea0003800000 */
.L_x_17257:
        /* <DEDUP_REMOVED lines=8> */
[----:B------:R-:W-:Y:S01]  /*106c0*/  STG.E.U8 desc[UR36][R16.64], R3 ;  /* 0x0000000310007986 */ /* 0x000fe2000c101124 */
[----:B------:R-:W-:Y:S05]  /*106d0*/  EXIT ;  /* 0x000000000000794d */ /* 0x000fea0003800000 */
.L_x_17270:
[----:B------:R-:W-:Y:S02]  /*106e0*/  PRMT R4, R5, 0x8880, RZ ;  /* 0x0000888005047816 */ /* 0x000fe400000000ff */
[----:B------:R-:W-:Y:S02]  /*106f0*/  CS2R R6, SRZ ;  /* 0x0000000000067805 */ /* 0x000fe4000001ff00 */
[----:B------:R-:W-:-:S06]  /*10700*/  PRMT R4, R4, 0x7710, RZ ;  /* 0x0000771004047816 */ /* 0x000fcc00000000ff */
[----:B------:R-:W0:Y:S02]  /*10710*/  I2F.F64.S16 R4, R4 ;  /* 0x0000000400047312 */ /* 0x000e240000101c00 */
[----:B0-----:R-:W-:Y:S01]  /*10720*/  STG.E.128 desc[UR36][R16.64], R4 ;  /* 0x0000000410007986 */ /* 0x001fe2000c101d24 */
[----:B------:R-:W-:Y:S05]  /*10730*/  EXIT ;  /* 0x000000000000794d */ /* 0x000fea0003800000 */
.L_x_17269:
[----:B------:R-:W-:-:S09]  /*10740*/  UISETP.NE.AND UP0, UPT, UR4, 0xf, UPT ;  /* 0x0000000f0400788c */ /* 0x000fd2000bf05270 */
[----:B------:R-:W-:Y:S05]  /*10750*/  BRA.U !UP0, `(.L_x_17271) ;  /* 0x0000000108e87547 */ /* 0x000fea000b800000 */
[----:B------:R-:W-:-:S09]  /*10760*/  UISETP.NE.AND UP0, UPT, UR4, 0x17, UPT ;  /* 0x000000170400788c */ /* 0x000fd2000bf05270 */
[----:B------:R-:W-:Y:S05]  /*10770*/  BRA.U !UP0, `(.L_x_17272) ;  /* 0x0000000108907547 */ /* 0x000fea000b800000 */
[----:B------:R-:W-:-:S09]  /*10780*/  UISETP.NE.AND UP0, UPT, UR4, 0x18, UPT ;  /* 0x000000180400788c */ /* 0x000fd2000bf05270 */
[----:B------:R-:W-:Y:S05]  /*10790*/  BRA.U !UP0, `(.L_x_17273) ;  /* 0x0000000108447547 */ /* 0x000fea000b800000 */
.L_x_17250:
        /* <DEDUP_REMOVED lines=16> */
.L_x_17274:
[----:B------:R-:W-:Y:S05]  /*108a0*/  EXIT ;  /* 0x000000000000794d */ /* 0x000fea0003800000 */
.L_x_17273:
        /* <DEDUP_REMOVED lines=13> */
.L_x_17276:
[----:B------:R-:W-:Y:S05]  /*10980*/  BSYNC.RECONVERGENT B0 ;  /* 0x0000000000007941 */ /* 0x000fea0003800200 */
.L_x_17275:
[----:B------:R-:W-:-:S05]  /*10990*/  LOP3.LUT R3, R0, 0x80, R3, 0xf8, !PT ;  /* 0x0000008000037812 */ /* 0x000fca00078ef803 */
[----:B------:R-:W-:Y:S01]  /*109a0*/  STG.E.U8 desc[UR36][R16.64], R3 ;  /* 0x0000000310007986 */ /* 0x000fe2000c101124 */
[----:B------:R-:W-:Y:S05]  /*109b0*/  EXIT ;  /* 0x000000000000794d */ /* 0x000fea0003800000 */
.L_x_17272:
        /* <DEDUP_REMOVED lines=12> */
.L_x_17278:
[----:B------:R-:W-:Y:S01]  /*10a80*/  IMAD.MOV.U32 R0, RZ, RZ, 0x7f ;  /* 0x0000007fff007424 */ /* 0x000fe200078e00ff */
[----:B------:R-:W-:-:S04]  /*10a90*/  ISETP.GT.U32.AND P0, PT, R2, 0x7f800000, PT ;  /* 0x7f8000000200780c */ /* 0x000fc80003f04070 */
[----:B------:R-:W-:-:S09]  /*10aa0*/  SEL R0, R0, 0x7c, P0 ;  /* 0x0000007c00007807 */ /* 0x000fd20000000000 */
.L_x_17279:
[----:B------:R-:W-:Y:S05]  /*10ab0*/  BSYNC.RECONVERGENT B0 ;  /* 0x0000000000007941 */ /* 0x000fea0003800200 */
.L_x_17277:
[----:B------:R-:W-:-:S04]  /*10ac0*/  SHF.R.U32.HI R3, RZ, 0x18, R3 ;  /* 0x00000018ff037819 */ /* 0x000fc80000011603 */
[----:B------:R-:W-:-:S05]  /*10ad0*/  LOP3.LUT R3, R0, 0x80, R3, 0xf8, !PT ;  /* 0x0000008000037812 */ /* 0x000fca00078ef803 */
[----:B------:R-:W-:Y:S01]  /*10ae0*/  STG.E.U8 desc[UR36][R16.64], R3 ;  /* 0x0000000310007986 */ /* 0x000fe2000c101124 */
[----:B------:R-:W-:Y:S05]  /*10af0*/  EXIT ;  /* 0x000000000000794d */ /* 0x000fea0003800000 */
.L_x_17271:
[----:B------:R-:W0:Y:S02]  /*10b00*/  I2F.S8 R0, R5 ;  /* 0x0000000500007306 */ /* 0x000e240000001400 */
[----:B0-----:R-:W-:-:S05]  /*10b10*/  F2FP.BF16.F32.PACK_AB R0, RZ, R0 ;  /* 0x00000000ff00723e */ /* 0x001fca00000010ff */
[----:B------:R-:W-:Y:S01]  /*10b20*/  STG.E.U16 desc[UR36][R16.64], R0 ;  /* 0x0000000010007986 */ /* 0x000fe2000c101524 */
[----:B------:R-:W-:Y:S05]  /*10b30*/  EXIT ;  /* 0x000000000000794d */ /* 0x000fea0003800000 */
.L_x_17280:
        /* <DEDUP_REMOVED lines=12> */
.L_x_21202:


//--------------------- .text._ZN2at6native27unrolled_elementwise_kernelINS0_13BinaryFunctorIaaaZZZNS0_18lshift_kernel_cudaERNS_18TensorIteratorBaseEENKUlvE_clEvENKUlvE0_clEvEUlaaE_EESt5arrayIPcLm3EELi4E23TrivialOffsetCalculatorILi2EjESC_ILi1EjENS0_6memory12LoadWithCastILi2EEENSF_13StoreWithCastILi1EEEEEviT_T0_T2_T3_T4_T5_ --------------------------
	.section	.text._ZN2at6native27unrolled_elementwise_kernelINS0_13BinaryFunctorIaaaZZZNS0_18lshift_kernel_cudaERNS_18TensorIteratorBaseEENKUlvE_clEvENKUlvE0_clEvEUlaaE_EESt5arrayIPcLm3EELi4E23TrivialOffsetCalculatorILi2EjESC_ILi1EjENS0_6memory12LoadWithCastILi2EEENSF_13StoreWithCastILi1EEEEEviT_T0_T2_T3_T4_T5_,"ax",@progbits
	.align	128
        .global         _ZN2at6native27unrolled_elementwise_kernelINS0_13BinaryFunctorIaaaZZZNS0_18lshift_kernel_cudaERNS_18TensorIteratorBaseEENKUlvE_clEvENKUlvE0_clEvEUlaaE_EESt5arrayIPcLm3EELi4E23TrivialOffsetCalculatorILi2EjESC_ILi1EjENS0_6memory12LoadWithCastILi2EEENSF_13StoreWithCastILi1EEEEEviT_T0_T2_T3_T4_T5_
        .type           _ZN2at6native27unrolled_elementwise_kernelINS0_13BinaryFunctorIaaaZZZNS0_18lshift_kernel_cudaERNS_18TensorIteratorBaseEENKUlvE_clEvENKUlvE0_clEvEUlaaE_EESt5arrayIPcLm3EELi4E23TrivialOffsetCalculatorILi2EjESC_ILi1EjENS0_6memory12LoadWithCastILi2EEENSF_13StoreWithCastILi1EEEEEviT_T0_T2_T3_T4_T5_,@function
        .size           _ZN2at6native27unrolled_elementwise_kernelINS0_13BinaryFunctorIaaaZZZNS0_18lshift_kernel_cudaERNS_18TensorIteratorBaseEENKUlvE_clEvENKUlvE0_clEvEUlaaE_EESt5arrayIPcLm3EELi4E23TrivialOffsetCalculatorILi2EjESC_ILi1EjENS0_6memory12LoadWithCastILi2EEENSF_13StoreWithCastILi1EEEEEviT_T0_T2_T3_T4_T5_,(.L_x_21203 - _ZN2at6native27unrolled_elementwise_kernelINS0_13BinaryFunctorIaaaZZZNS0_18lshift_kernel_cudaERNS_18TensorIteratorBaseEENKUlvE_clEvENKUlvE0_clEvEUlaaE_EESt5arrayIPcLm3EELi4E23TrivialOffsetCalculatorILi2EjESC_ILi1EjENS0_6memory12LoadWithCastILi2EEENSF_13StoreWithCastILi1EEEEEviT_T0_T2_T3_T4_T5_)
        .other          _ZN2at6native27unrolled_elementwise_kernelINS0_13BinaryFunctorIaaaZZZNS0_18lshift_kernel_cudaERNS_18TensorIteratorBaseEENKUlvE_clEvENKUlvE0_clEvEUlaaE_EESt5arrayIPcLm3EELi4E23TrivialOffsetCalculatorILi2EjESC_ILi1EjENS0_6memory12LoadWithCastILi2EEENSF_13StoreWithCastILi1EEEEEviT_T0_T2_T3_T4_T5_,@"STO_CUDA_ENTRY STV_DEFAULT"
_ZN2at6native27unrolled_elementwise_kernelINS0_13BinaryFunctorIaaaZZZNS0_18lshift_kernel_cudaERNS_18TensorIteratorBaseEENKUlvE_clEvENKUlvE0_clEvEUlaaE_EESt5arrayIPcLm3EELi4E23TrivialOffsetCalculatorILi2EjESC_ILi1EjENS0_6memory12LoadWithCastILi2EEENSF_13StoreWithCastILi1EEEEEviT_T0_T2_T3_T4_T5_:
.text._ZN2at6native27unrolled_elementwise_kernelINS0_13BinaryFunctorIaaaZZZNS0_18lshift_kernel_cudaERNS_18TensorIteratorBaseEENKUlvE_clEvENKUlvE0_clEvEUlaaE_EESt5arrayIPcLm3EELi4E23TrivialOffsetCalculatorILi2EjESC_ILi1EjENS0_6memory12LoadWithCastILi2EEENSF_13StoreWithCastILi1EEEEEviT_T0_T2_T3_T4_T5_:
        /* <DEDUP_REMOVED lines=33> */
.L_x_17286:
[----:B------:R3:W5:Y:S01]  /*0210*/  LDG.E.U8 R18, desc[UR36][R4.64] ;  /* 0x0000002404127981 */ /* 0x000762000c1e1100 */
[----:B------:R-:W-:Y:S05]  /*0220*/  BRA `(.L_x_17288) ;  /* 0x0000000c00507947 */ /* 0x000fea0003800000 */
.L_x_17285:
        /* <DEDUP_REMOVED lines=8> */
.L_x_17290:
[----:B------:R1:W5:Y:S01]  /*02b0*/  LDG.E.U8 R18, desc[UR36][R4.64] ;  /* 0x0000002404127981 */ /* 0x000362000c1e1100 */
[----:B------:R-:W-:Y:S05]  /*02c0*/  BRA `(.L_x_17288) ;  /* 0x0000000c00287947 */ /* 0x000fea0003800000 */
.L_x_17289:
[----:B------:R2:W5:Y:S01]  /*02d0*/  LDG.E.U16 R18, desc[UR36][R4.64] ;  /* 0x0000002404127981 */ /* 0x000562000c1e1500 */
[----:B------:R-:W-:Y:S05]  /*02e0*/  BRA `(.L_x_17288) ;  /* 0x0000000c00207947 */ /* 0x000fea0003800000 */
.L_x_17284:
        /* <DEDUP_REMOVED lines=9> */
.L_x_17292:
[----:B------:R-:W2:Y:S02]  /*0380*/  LDG.E.U16 R0, desc[UR36][R4.64] ;  /* 0x0000002404007981 */ /* 0x000ea4000c1e1500 */
[----:B--2---:R-:W-:-:S06]  /*0390*/  HADD2.F32 R0, -RZ, R0.H0_H0 ;  /* 0x20000000ff007230 */ /* 0x004fcc0000004100 */
[----:B------:R-:W0:Y:S02]  /*03a0*/  F2I.FTZ.TRUNC.NTZ R0, R0 ;  /* 0x0000000000007305 */ /* 0x000e24000021f100 */
[----:B0-----:R-:W-:Y:S01]  /*03b0*/  PRMT R18, R0, 0x7610, R18 ;  /* 0x0000761000127816 */ /* 0x001fe20000000012 */
[----:B------:R-:W-:Y:S06]  /*03c0*/  BRA `(.L_x_17288) ;  /* 0x0000000800e87947 */ /* 0x000fec0003800000 */
.L_x_17291:
        /* <DEDUP_REMOVED lines=9> */
.L_x_17294:
[----:B------:R-:W2:Y:S02]  /*0460*/  LDG.E.U16 R4, desc[UR36][R4.64] ;  /* 0x0000002404047981 */ /* 0x000ea4000c1e1500 */
[----:B--2---:R-:W-:-:S06]  /*0470*/  HADD2.F32 R0, -RZ, R4.H0_H0 ;  /* 0x20000004ff007230 */ /* 0x004fcc0000004100 */
[----:B------:R-:W0:Y:S02]  /*0480*/  F2I.FTZ.TRUNC.NTZ R0, R0 ;  /* 0x0000000000007305 */ /* 0x000e24000021f100 */
[----:B0-----:R-:W-:Y:S01]  /*0490*/  PRMT R18, R0, 0x7610, R18 ;  /* 0x0000761000127816 */ /* 0x001fe20000000012 */
[----:B------:R-:W-:Y:S06]  /*04a0*/  BRA `(.L_x_17288) ;  /* 0x0000000800b07947 */ /* 0x000fec0003800000 */
.L_x_17293:
[----:B------:R-:W2:Y:S02]  /*04b0*/  LDG.E.64 R4, desc[UR36][R4.64] ;  /* 0x0000002404047981 */ /* 0x000ea4000c1e1b00 */
[----:B--2---:R0:W1:Y:S01]  /*04c0*/  F2I.F64.TRUNC R18, R4 ;  /* 0x0000000400127311 */ /* 0x004062000030d100 */
[----:B------:R-:W-:Y:S05]  /*04d0*/  BRA `(.L_x_17288) ;  /* 0x0000000800a47947 */ /* 0x000fea0003800000 */
.L_x_17283:
        /* <DEDUP_REMOVED lines=12> */
.L_x_17297:
[----:B------:R-:W2:Y:S02]  /*05a0*/  LDG.E.64 R4, desc[UR36][R4.64] ;  /* 0x0000002404047981 */ /* 0x000ea4000c1e1b00 */
[----:B--2---:R0:W1:Y:S01]  /*05b0*/  F2I.F64.TRUNC R18, R4 ;  /* 0x0000000400127311 */ /* 0x004062000030d100 */
[----:B------:R-:W-:Y:S05]  /*05c0*/  BRA `(.L_x_17288) ;  /* 0x0000000800687947 */ /* 0x000fea0003800000 */
.L_x_17296:
        /* <DEDUP_REMOVED lines=27> */
.L_x_17299:
        /* <DEDUP_REMOVED lines=15> */
.L_x_17298:
[----:B------:R-:W2:Y:S02]  /*0870*/  LDG.E.U16 R0, desc[UR36][R4.64] ;  /* 0x0000002404007981 */ /* 0x000ea4000c1e1500 */
[----:B--2---:R-:W-:-:S06]  /*0880*/  IMAD.U32 R0, R0, 0x10000, RZ ;  /* 0x0001000000007824 */ /* 0x004fcc00078e00ff */
[----:B------:R-:W0:Y:S02]  /*0890*/  F2I.FTZ.TRUNC.NTZ R0, R0 ;  /* 0x0000000000007305 */ /* 0x000e24000021f100 */
[----:B0-----:R-:W-:Y:S01]  /*08a0*/  PRMT R18, R0, 0x7610, R18 ;  /* 0x0000761000127816 */ /* 0x001fe20000000012 */
[----:B------:R-:W-:Y:S06]  /*08b0*/  BRA `(.L_x_17288) ;  /* 0x0000000400ac7947 */ /* 0x000fec0003800000 */
.L_x_17295:
        /* <DEDUP_REMOVED lines=10> */
.L_x_17302:
        /* <DEDUP_REMOVED lines=21> */
.L_x_17306:
[----:B------:R-:W-:Y:S05]  /*0ab0*/  BSYNC.RECONVERGENT B1 ;  /* 0x0000000000017941 */ /* 0x000fea0003800200 */
.L_x_17305:
[----:B------:R-:W-:Y:S01]  /*0ac0*/  IMAD.SHL.U32 R0, R0, 0x100000, RZ ;  /* 0x0010000000007824 */ /* 0x000fe200078e00ff */
[----:B------:R-:W-:-:S04]  /*0ad0*/  LEA R3, R3, 0x3b800000, 0x17 ;  /* 0x3b80000003037811 */ /* 0x000fc800078eb8ff */
[----:B------:R-:W-:-:S07]  /*0ae0*/  LOP3.LUT R0, R3, R0, R7, 0xfe, !PT ;  /* 0x0000000003007212 */ /* 0x000fce00078efe07 */
.L_x_17304:
[----:B------:R-:W-:Y:S05]  /*0af0*/  BSYNC.RECONVERGENT B0 ;  /* 0x0000000000007941 */ /* 0x000fea0003800200 */
.L_x_17303:
[----:B------:R-:W0:Y:S02]  /*0b00*/  F2I.FTZ.TRUNC.NTZ R0, R0 ;  /* 0x0000000000007305 */ /* 0x000e24000021f100 */
[----:B0-----:R-:W-:Y:S01]  /*0b10*/  PRMT R18, R0, 0x7610, R18 ;  /* 0x0000761000127816 */ /* 0x001fe20000000012 */
[----:B------:R-:W-:Y:S06]  /*0b20*/  BRA `(.L_x_17288) ;  /* 0x0000000400107947 */ /* 0x000fec0003800000 */
.L_x_17301:
        /* <DEDUP_REMOVED lines=21> */
.L_x_17310:
[----:B------:R-:W-:Y:S05]  /*0c80*/  BSYNC.RECONVERGENT B1 ;  /* 0x0000000000017941 */ /* 0x000fea0003800200 */
.L_x_17309:
[----:B------:R-:W-:Y:S01]  /*0c90*/  IMAD.SHL.U32 R0, R0, 0x200000, RZ ;  /* 0x0020000000007824 */ /* 0x000fe200078e00ff */
[----:B------:R-:W-:-:S04]  /*0ca0*/  LEA R3, R3, 0x37800000, 0x17 ;  /* 0x3780000003037811 */ /* 0x000fc800078eb8ff */
[----:B------:R-:W-:-:S07]  /*0cb0*/  LOP3.LUT R0, R3, R0, R7, 0xfe, !PT ;  /* 0x0000000003007212 */ /* 0x000fce00078efe07 */
.L_x_17308:
[----:B------:R-:W-:Y:S05]  /*0cc0*/  BSYNC.RECONVERGENT B0 ;  /* 0x0000000000007941 */ /* 0x000fea0003800200 */
.L_x_17307:
[----:B------:R-:W0:Y:S02]  /*0cd0*/  F2I.FTZ.TRUNC.NTZ R0, R0 ;  /* 0x0000000000007305 */ /* 0x000e24000021f100 */
[----:B0-----:R-:W-:Y:S01]  /*0ce0*/  PRMT R18, R0, 0x7610, R18 ;  /* 0x0000761000127816 */ /* 0x001fe20000000012 */
[----:B------:R-:W-:Y:S06]  /*0cf0*/  BRA `(.L_x_17288) ;  /* 0x00000000009c7947 */ /* 0x000fec0003800000 */
.L_x_17300:
[----:B------:R-:W-:-:S09]  /*0d00*/  UISETP.NE.AND UP0, UPT, UR4, 0x1c, UPT ;  /* 0x0000001c0400788c */ /* 0x000fd2000bf05270 */
[----:B------:R-:W-:Y:S05]  /*0d10*/  BRA.U !UP0, `(.L_x_17311) ;  /* 0x0000000108907547 */ /* 0x000fea000b800000 */
[----:B------:R-:W-:-:S09]  /*0d20*/  UISETP.NE.AND UP0, UPT, UR4, 0x1d, UPT ;  /* 0x0000001d0400788c */ /* 0x000fd2000bf05270 */
[----:B------:R-:W-:Y:S05]  /*0d30*/  BRA.U !UP0, `(.L_x_17312) ;  /* 0x0000000108807547 */ /* 0x000fea000b800000 */
[----:B------:R-:W-:-:S09]  /*0d40*/  UISETP.NE.AND UP0, UPT, UR4, 0x2c, UPT ;  /* 0x0000002c0400788c */ /* 0x000fd2000bf05270 */
[----:B------:R-:W-:Y:S05]  /*0d50*/  BRA.U !UP0, `(.L_x_17313) ;  /* 0x0000000108487547 */ /* 0x000fea000b800000 */
.L_x_17287:
        /* <DEDUP_REMOVED lines=16> */
.L_x_17314:
[----:B------:R-:W-:Y:S01]  /*0e60*/  PRMT R18, RZ, 0x7610, R18 ;  /* 0x00007610ff127816 */ /* 0x000fe20000000012 */
[----:B------:R-:W-:Y:S06]  /*0e70*/  BRA `(.L_x_17288) ;  /* 0x00000000003c7947 */ /* 0x000fec0003800000 */
.L_x_17313:
        /* <DEDUP_REMOVED lines=8> */
.L_x_17316:
[----:B------:R-:W-:Y:S05]  /*0f00*/  BSYNC.RECONVERGENT B0 ;  /* 0x0000000000007941 */ /* 0x000fea0003800200 */
.L_x_17315:
[----:B------:R-:W0:Y:S02]  /*0f10*/  F2I.FTZ.TRUNC.NTZ R0, R0 ;  /* 0x0000000000007305 */ /* 0x000e24000021f100 */
[----:B0-----:R-:W-:Y:S01]  /*0f20*/  PRMT R18, R0, 0x7610, R18 ;  /* 0x0000761000127816 */ /* 0x001fe20000000012 */
[----:B------:R-:W-:Y:S06]  /*0f30*/  BRA `(.L_x_17288) ;  /* 0x00000000000c7947 */ /* 0x000fec0003800000 */
.L_x_17312:
[----:B------:R0:W5:Y:S01]  /*0f40*/  LDG.E.U8 R18, desc[UR36][R4.64] ;  /* 0x0000002404127981 */ /* 0x000162000c1e1100 */
[----:B------:R-:W-:Y:S05]  /*0f50*/  BRA `(.L_x_17288) ;  /* 0x0000000000047947 */ /* 0x000fea0003800000 */
.L_x_17311:
[----:B------:R0:W5:Y:S02]  /*0f60*/  LDG.E.U8 R18, desc[UR36][R4.64] ;  /* 0x0000002404127981 */ /* 0x000164000c1e1100 */
.L_x_17288:
        /* <DEDUP_REMOVED lines=18> */
.L_x_17320:
[----:B------:R1:W5:Y:S01]  /*1090*/  LDG.E.U8 R26, desc[UR36][R4.64] ;  /* 0x00000024041a7981 */ /* 0x000362000c1e1100 */
[----:B------:R-:W-:Y:S05]  /*10a0*/  BRA `(.L_x_17322) ;  /* 0x0000000c00507947 */ /* 0x000fea0003800000 */
.L_x_17319:
        /* <DEDUP_REMOVED lines=8> */
.L_x_17324:
[----:B------:R3:W5:Y:S01]  /*1130*/  LDG.E.U8 R26, desc[UR36][R4.64] ;  /* 0x00000024041a7981 */ /* 0x000762000c1e1100 */
[----:B------:R-:W-:Y:S05]  /*1140*/  BRA `(.L_x_17322) ;  /* 0x0000000c00287947 */ /* 0x000fea0003800000 */
.L_x_17323:
[----:B------:R2:W5:Y:S01]  /*1150*/  LDG.E.U16 R26, desc[UR36][R4.64] ;  /* 0x00000024041a7981 */ /* 0x000562000c1e1500 */
[----:B------:R-:W-:Y:S05]  /*1160*/  BRA `(.L_x_17322) ;  /* 0x0000000c00207947 */ /* 0x000fea0003800000 */
.L_x_17318:
        /* <DEDUP_REMOVED lines=9> */
.L_x_17326:
[----:B------:R-:W2:Y:S02]  /*1200*/  LDG.E.U16 R0, desc[UR36][R4.64] ;  /* 0x0000002404007981 */ /* 0x000ea4000c1e1500 */
[----:B--2---:R-:W-:-:S06]  /*1210*/  HADD2.F32 R0, -RZ, R0.H0_H0 ;  /* 0x20000000ff007230 */ /* 0x004fcc0000004100 */
[----:B------:R-:W0:Y:S02]  /*1220*/  F2I.FTZ.TRUNC.NTZ R0, R0 ;  /* 0x0000000000007305 */ /* 0x000e24000021f100 */
[----:B0-----:R-:W-:Y:S01]  /*1230*/  PRMT R26, R0, 0x7610, R26 ;  /* 0x00007610001a7816 */ /* 0x001fe2000000001a */
[----:B------:R-:W-:Y:S06]  /*1240*/  BRA `(.L_x_17322) ;  /* 0x0000000800e87947 */ /* 0x000fec0003800000 */
.L_x_17325:
        /* <DEDUP_REMOVED lines=9> */
.L_x_17328:
[----:B------:R-:W2:Y:S02]  /*12e0*/  LDG.E.U16 R4, desc[UR36][R4.64] ;  /* 0x0000002404047981 */ /* 0x000ea4000c1e1500 */
[----:B--2---:R-:W-:-:S06]  /*12f0*/  HADD2.F32 R0, -RZ, R4.H0_H0 ;  /* 0x20000004ff007230 */ /* 0x004fcc0000004100 */
[----:B------:R-:W0:Y:S02]  /*1300*/  F2I.FTZ.TRUNC.NTZ R0, R0 ;  /* 0x0000000000007305 */ /* 0x000e24000021f100 */
[----:B0-----:R-:W-:Y:S01]  /*1310*/  PRMT R26, R0, 0x7610, R26 ;  /* 0x00007610001a7816 */ /* 0x001fe2000000001a */
[----:B------:R-:W-:Y:S06]  /*1320*/  BRA `(.L_x_17322) ;  /* 0x0000000800b07947 */ /* 0x000fec0003800000 */
.L_x_17327:
[----:B------:R-:W2:Y:S02]  /*1330*/  LDG.E.64 R4, desc[UR36][R4.64] ;  /* 0x0000002404047981 */ /* 0x000ea4000c1e1b00 */
[----:B--2---:R0:W1:Y:S01]  /*1340*/  F2I.F64.TRUNC R26, R4 ;  /* 0x00000004001a7311 */ /* 0x004062000030d100 */
[----:B------:R-:W-:Y:S05]  /*1350*/  BRA `(.L_x_17322) ;  /* 0x0000000800a47947 */ /* 0x000fea0003800000 */
.L_x_17317:
        /* <DEDUP_REMOVED lines=12> */
.L_x_17331:
[----:B------:R-:W2:Y:S02]  /*1420*/  LDG.E.64 R4, desc[UR36][R4.64] ;  /* 0x0000002404047981 */ /* 0x000ea4000c1e1b00 */
[----:B--2---:R0:W1:Y:S01]  /*1430*/  F2I.F64.TRUNC R26, R4 ;  /* 0x00000004001a7311 */ /* 0x004062000030d100 */
[----:B------:R-:W-:Y:S05]  /*1440*/  BRA `(.L_x_17322) ;  /* 0x0000000800687947 */ /* 0x000fea0003800000 */
.L_x_17330:
        /* <DEDUP_REMOVED lines=27> */
.L_x_17333:
        /* <DEDUP_REMOVED lines=15> */
.L_x_17332:
[----:B------:R-:W2:Y:S02]  /*16f0*/  LDG.E.U16 R0, desc[UR36][R4.64] ;  /* 0x0000002404007981 */ /* 0x000ea4000c1e1500 */
[----:B--2---:R-:W-:-:S06]  /*1700*/  IMAD.U32 R0, R0, 0x10000, RZ ;  /* 0x0001000000007824 */ /* 0x004fcc00078e00ff */
[----:B------:R-:W0:Y:S02]  /*1710*/  F2I.FTZ.TRUNC.NTZ R0, R0 ;  /* 0x0000000000007305 */ /* 0x000e24000021f100 */
[----:B0-----:R-:W-:Y:S01]  /*1720*/  PRMT R26, R0, 0x7610, R26 ;  /* 0x00007610001a7816 */ /* 0x001fe2000000001a */
[----:B------:R-:W-:Y:S06]  /*1730*/  BRA `(.L_x_17322) ;  /* 0x0000000400ac7947 */ /* 0x000fec0003800000 */
.L_x_17329:
        /* <DEDUP_REMOVED lines=10> */
.L_x_17336:
        /* <DEDUP_REMOVED lines=21> */
.L_x_17340:
[----:B------:R-:W-:Y:S05]  /*1930*/  BSYNC.RECONVERGENT B1 ;  /* 0x0000000000017941 */ /* 0x000fea0003800200 */
.L_x_17339:
[----:B------:R-:W-:Y:S01]  /*1940*/  IMAD.SHL.U32 R0, R0, 0x100000, RZ ;  /* 0x0010000000007824 */ /* 0x000fe200078e00ff */
[----:B------:R-:W-:-:S04]  /*1950*/  LEA R3, R3, 0x3b800000, 0x17 ;  /* 0x3b80000003037811 */ /* 0x000fc800078eb8ff */
[----:B------:R-:W-:-:S07]  /*1960*/  LOP3.LUT R0, R3, R0, R7, 0xfe, !PT ;  /* 0x0000000003007212 */ /* 0x000fce00078efe07 */
.L_x_17338:
[----:B------:R-:W-:Y:S05]  /*1970*/  BSYNC.RECONVERGENT B0 ;  /* 0x0000000000007941 */ /* 0x000fea0003800200 */
.L_x_17337:
[----:B------:R-:W0:Y:S02]  /*1980*/  F2I.FTZ.TRUNC.NTZ R0, R0 ;  /* 0x0000000000007305 */ /* 0x000e24000021f100 */
[----:B0-----:R-:W-:Y:S01]  /*1990*/  PRMT R26, R0, 0x7610, R26 ;  /* 0x00007610001a7816 */ /* 0x001fe2000000001a */
[----:B------:R-:W-:Y:S06]  /*19a0*/  BRA `(.L_x_17322) ;  /* 0x0000000400107947 */ /* 0x000fec0003800000 */
.L_x_17335:
        /* <DEDUP_REMOVED lines=21> */
.L_x_17344:
[----:B------:R-:W-:Y:S05]  /*1b00*/  BSYNC.RECONVERGENT B1 ;  /* 0x0000000000017941 */ /* 0x000fea0003800200 */
.L_x_17343:
[----:B------:R-:W-:Y:S01]  /*1b10*/  IMAD.SHL.U32 R0, R0, 0x200000, RZ ;  /* 0x0020000000007824 */ /* 0x000fe200078e00ff */
[----:B------:R-:W-:-:S04]  /*1b20*/  LEA R3, R3, 0x37800000, 0x17 ;  /* 0x3780000003037811 */ /* 0x000fc800078eb8ff */
[----:B------:R-:W-:-:S07]  /*1b30*/  LOP3.LUT R0, R3, R0, R7, 0xfe, !PT ;  /* 0x0000000003007212 */ /* 0x000fce00078efe07 */
.L_x_17342:
[----:B------:R-:W-:Y:S05]  /*1b40*/  BSYNC.RECONVERGENT B0 ;  /* 0x0000000000007941 */ /* 0x000fea0003800200 */
.L_x_17341:
[----:B------:R-:W0:Y:S02]  /*1b50*/  F2I.FTZ.TRUNC.NTZ R0, R0 ;  /* 0x0000000000007305 */ /* 0x000e24000021f100 */
[----:B0-----:R-:W-:Y:S01]  /*1b60*/  PRMT R26, R0, 0x7610, R26 ;  /* 0x00007610001a7816 */ /* 0x001fe2000000001a */
[----:B------:R-:W-:Y:S06]  /*1b70*/  BRA `(.L_x_17322) ;  /* 0x00000000009c7947 */ /* 0x000fec0003800000 */
.L_x_17334:
[----:B------:R-:W-:-:S09]  /*1b80*/  UISETP.NE.AND UP0, UPT, UR4, 0x1c, UPT ;  /* 0x0000001c0400788c */ /* 0x000fd2000bf05270 */
[----:B------:R-:W-:Y:S05]  /*1b90*/  BRA.U !UP0, `(.L_x_17345) ;  /* 0x0000000108907547 */ /* 0x000fea000b800000 */
[----:B------:R-:W-:-:S09]  /*1ba0*/  UISETP.NE.AND UP0, UPT, UR4, 0x1d, UPT ;  /* 0x0000001d0400788c */ /* 0x000fd2000bf05270 */
[----:B------:R-:W-:Y:S05]  /*1bb0*/  BRA.U !UP0, `(.L_x_17346) ;  /* 0x0000000108807547 */ /* 0x000fea000b800000 */
[----:B------:R-:W-:-:S09]  /*1bc0*/  UISETP.NE.AND UP0, UPT, UR4, 0x2c, UPT ;  /* 0x0000002c0400788c */ /* 0x000fd2000bf05270 */
[----:B------:R-:W-:Y:S05]  /*1bd0*/  BRA.U !UP0, `(.L_x_17347) ;  /* 0x0000000108487547 */ /* 0x000fea000b800000 */
.L_x_17321:
        /* <DEDUP_REMOVED lines=16> */
.L_x_17348:
[----:B------:R-:W-:Y:S01]  /*1ce0*/  PRMT R26, RZ, 0x7610, R26 ;  /* 0x00007610ff1a7816 */ /* 0x000fe2000000001a */
[----:B------:R-:W-:Y:S06]  /*1cf0*/  BRA `(.L_x_17322) ;  /* 0x00000000003c7947 */ /* 0x000fec0003800000 */
.L_x_17347:
        /* <DEDUP_REMOVED lines=8> */
.L_x_17350:
[----:B------:R-:W-:Y:S05]  /*1d80*/  BSYNC.RECONVERGENT B0 ;  /* 0x0000000000007941 */ /* 0x000fea0003800200 */
.L_x_17349:
[----:B------:R-:W0:Y:S02]  /*1d90*/  F2I.FTZ.TRUNC.NTZ R0, R0 ;  /* 0x0000000000007305 */ /* 0x000e24000021f100 */
[----:B0-----:R-:W-:Y:S01]  /*1da0*/  PRMT R26, R0, 0x7610, R26 ;  /* 0x00007610001a7816 */ /* 0x001fe2000000001a */
[----:B------:R-:W-:Y:S06]  /*1db0*/  BRA `(.L_x_17322) ;  /* 0x00000000000c7947 */ /* 0x000fec0003800000 */
.L_x_17346:
[----:B------:R0:W5:Y:S01]  /*1dc0*/  LDG.E.U8 R26, desc[UR36][R4.64] ;  /* 0x00000024041a7981 */ /* 0x000162000c1e1100 */
[----:B------:R-:W-:Y:S05]  /*1dd0*/  BRA `(.L_x_17322) ;  /* 0x0000000000047947 */ /* 0x000fea0003800000 */
.L_x_17345:
[----:B------:R0:W5:Y:S02]  /*1de0*/  LDG.E.U8 R26, desc[UR36][R4.64] ;  /* 0x00000024041a7981 */ /* 0x000164000c1e1100 */
.L_x_17322:
[----:B-----5:R-:W-:Y:S01]  /*1df0*/  LOP3.LUT R17, R18, 0xff, RZ, 0xc0, !PT ;  /* 0x000000ff12117812 */ /* 0x020fe200078ec0ff */
[----:B------:R-:W-:-:S07]  /*1e00*/  VIADD R23, R25, 0x80 ;  /* 0x0000008019177836 */ /* 0x000fce0000000000 */
.L_x_17282:
[----:B------:R-:W-:Y:S05]  /*1e10*/  BSYNC.RECONVERGENT B6 ;  /* 0x0000000000067941 */ /* 0x000fea0003800200 */
.L_x_17281:
        /* <DEDUP_REMOVED lines=24> */
.L_x_17356:
[----:B------:R0:W5:Y:S01]  /*1fa0*/  LDG.E.U8 R22, desc[UR36][R4.64] ;  /* 0x0000002404167981 */ /* 0x000162000c1e1100 */
[----:B------:R-:W-:Y:S05]  /*1fb0*/  BRA `(.L_x_17358) ;  /* 0x0000000c00507947 */ /* 0x000fea0003800000 */
.L_x_17355:
        /* <DEDUP_REMOVED lines=8> */
.L_x_17360:
[----:B------:R0:W5:Y:S01]  /*2040*/  LDG.E.U8 R22, desc[UR36][R4.64] ;  /* 0x0000002404167981 */ /* 0x000162000c1e1100 */
[----:B------:R-:W-:Y:S05]  /*2050*/  BRA `(.L_x_17358) ;  /* 0x0000000c00287947 */ /* 0x000fea0003800000 */
.L_x_17359:
[----:B------:R0:W5:Y:S01]  /*2060*/  LDG.E.U16 R22, desc[UR36][R4.64] ;  /* 0x0000002404167981 */ /* 0x000162000c1e1500 */
[----:B------:R-:W-:Y:S05]  /*2070*/  BRA `(.L_x_17358) ;  /* 0x0000000c00207947 */ /* 0x000fea0003800000 */
.L_x_17354:
        /* <DEDUP_REMOVED lines=9> */
.L_x_17362:
[----:B------:R-:W2:Y:S02]  /*2110*/  LDG.E.U16 R0, desc[UR36][R4.64] ;  /* 0x0000002404007981 */ /* 0x000ea4000c1e1500 */
[----:B--2---:R-:W-:-:S06]  /*2120*/  HADD2.F32 R0, -RZ, R0.H0_H0 ;  /* 0x20000000ff007230 */ /* 0x004fcc0000004100 */
[----:B------:R-:W0:Y:S02]  /*2130*/  F2I.FTZ.TRUNC.NTZ R0, R0 ;  /* 0x0000000000007305 */ /* 0x000e24000021f100 */
[----:B0-----:R-:W-:Y:S01]  /*2140*/  PRMT R22, R0, 0x7610, R22 ;  /* 0x0000761000167816 */ /* 0x001fe20000000016 */
[----:B------:R-:W-:Y:S06]  /*2150*/  BRA `(.L_x_17358) ;  /* 0x0000000800e87947 */ /* 0x000fec0003800000 */
.L_x_17361:
        /* <DEDUP_REMOVED lines=9> */
.L_x_17364:
[----:B------:R-:W2:Y:S02]  /*21f0*/  LDG.E.U16 R4, desc[UR36][R4.64] ;  /* 0x0000002404047981 */ /* 0x000ea4000c1e1500 */
[----:B--2---:R-:W-:-:S06]  /*2200*/  HADD2.F32 R0, -RZ, R4.H0_H0 ;  /* 0x20000004ff007230 */ /* 0x004fcc0000004100 */
[----:B------:R-:W0:Y:S02]  /*2210*/  F2I.FTZ.TRUNC.NTZ R0, R0 ;  /* 0x0000000000007305 */ /* 0x000e24000021f100 */
[----:B0-----:R-:W-:Y:S01]  /*2220*/  PRMT R22, R0, 0x7610, R22 ;  /* 0x0000761000167816 */ /* 0x001fe20000000016 */
[----:B------:R-:W-:Y:S06]  /*2230*/  BRA `(.L_x_17358) ;  /* 0x0000000800b07947 */ /* 0x000fec0003800000 */
.L_x_17363:
[----:B------:R-:W2:Y:S02]  /*2240*/  LDG.E.64 R4, desc[UR36][R4.64] ;  /* 0x0000002404047981 */ /* 0x000ea4000c1e1b00 */
[----:B--2---:R0:W1:Y:S01]  /*2250*/  F2I.F64.TRUNC R22, R4 ;  /* 0x0000000400167311 */ /* 0x004062000030d100 */
[----:B------:R-:W-:Y:S05]  /*2260*/  BRA `(.L_x_17358) ;  /* 0x0000000800a47947 */ /* 0x000fea0003800000 */
.L_x_17353:
        /* <DEDUP_REMOVED lines=12> */
.L_x_17367:
[----:B------:R-:W2:Y:S02]  /*2330*/  LDG.E.64 R4, desc[UR36][R4.64] ;  /* 0x0000002404047981 */ /* 0x000ea4000c1e1b00 */
[----:B--2---:R0:W1:Y:S01]  /*2340*/  F2I.F64.TRUNC R22, R4 ;  /* 0x0000000400167311 */ /* 0x004062000030d100 */
[----:B------:R-:W-:Y:S05]  /*2350*/  BRA `(.L_x_17358) ;  /* 0x0000000800687947 */ /* 0x000fea0003800000 */
.L_x_17366:
        /* <DEDUP_REMOVED lines=27> */
.L_x_17369:
        /* <DEDUP_REMOVED lines=15> */
.L_x_17368:
[----:B------:R-:W2:Y:S02]  /*2600*/  LDG.E.U16 R0, desc[UR36][R4.64] ;  /* 0x0000002404007981 */ /* 0x000ea4000c1e1500 */
[----:B--2---:R-:W-:-:S06]  /*2610*/  IMAD.U32 R0, R0, 0x10000, RZ ;  /* 0x0001000000007824 */ /* 0x004fcc00078e00ff */
[----:B------:R-:W0:Y:S02]  /*2620*/  F2I.FTZ.TRUNC.NTZ R0, R0 ;  /* 0x0000000000007305 */ /* 0x000e24000021f100 */
[----:B0-----:R-:W-:Y:S01]  /*2630*/  PRMT R22, R0, 0x7610, R22 ;  /* 0x0000761000167816 */ /* 0x001fe20000000016 */
[----:B------:R-:W-:Y:S06]  /*2640*/  BRA `(.L_x_17358) ;  /* 0x0000000400ac7947 */ /* 0x000fec0003800000 */
.L_x_17365:
        /* <DEDUP_REMOVED lines=10> */
.L_x_17372:
        /* <DEDUP_REMOVED lines=21> */
.L_x_17376:
[----:B------:R-:W-:Y:S05]  /*2840*/  BSYNC.RECONVERGENT B1 ;  /* 0x0000000000017941 */ /* 0x000fea0003800200 */
.L_x_17375:
[----:B------:R-:W-:Y:S01]  /*2850*/  IMAD.SHL.U32 R0, R0, 0x100000, RZ ;  /* 0x0010000000007824 */ /* 0x000fe200078e00ff */
[----:B------:R-:W-:-:S04]  /*2860*/  LEA R3, R3, 0x3b800000, 0x17 ;  /* 0x3b80000003037811 */ /* 0x000fc800078eb8ff */
[----:B------:R-:W-:-:S07]  /*2870*/  LOP3.LUT R0, R3, R0, R7, 0xfe, !PT ;  /* 0x0000000003007212 */ /* 0x000fce00078efe07 */
.L_x_17374:
[----:B------:R-:W-:Y:S05]  /*2880*/  BSYNC.RECONVERGENT B0 ;  /* 0x0000000000007941 */ /* 0x000fea0003800200 */
.L_x_17373:
[----:B------:R-:W0:Y:S02]  /*2890*/  F2I.FTZ.TRUNC.NTZ R0, R0 ;  /* 0x0000000000007305 */ /* 0x000e24000021f100 */
[----:B0-----:R-:W-:Y:S01]  /*28a0*/  PRMT R22, R0, 0x7610, R22 ;  /* 0x0000761000167816 */ /* 0x001fe20000000016 */
[----:B------:R-:W-:Y:S06]  /*28b0*/  BRA `(.L_x_17358) ;  /* 0x0000000400107947 */ /* 0x000fec0003800000 */
.L_x_17371:
        /* <DEDUP_REMOVED lines=21> */
.L_x_17380:
[----:B------:R-:W-:Y:S05]  /*2a10*/  BSYNC.RECONVERGENT B1 ;  /* 0x0000000000017941 */ /* 0x000fea0003800200 */
.L_x_17379:
[----:B------:R-:W-:Y:S01]  /*2a20*/  IMAD.SHL.U32 R0, R0, 0x200000, RZ ;  /* 0x0020000000007824 */ /* 0x000fe200078e00ff */
[----:B------:R-:W-:-:S04]  /*2a30*/  LEA R3, R3, 0x37800000, 0x17 ;  /* 0x3780000003037811 */ /* 0x000fc800078eb8ff */
[----:B------:R-:W-:-:S07]  /*2a40*/  LOP3.LUT R0, R3, R0, R7, 0xfe, !PT ;  /* 0x0000000003007212 */ /* 0x000fce00078efe07 */
.L_x_17378:
[----:B------:R-:W-:Y:S05]  /*2a50*/  BSYNC.RECONVERGENT B0 ;  /* 0x0000000000007941 */ /* 0x000fea0003800200 */
.L_x_17377:
[----:B------:R-:W0:Y:S02]  /*2a60*/  F2I.FTZ.TRUNC.NTZ R0, R0 ;  /* 0x0000000000007305 */ /* 0x000e24000021f100 */
[----:B0-----:R-:W-:Y:S01]  /*2a70*/  PRMT R22, R0, 0x7610, R22 ;  /* 0x0000761000167816 */ /* 0x001fe20000000016 */
[----:B------:R-:W-:Y:S06]  /*2a80*/  BRA `(.L_x_17358) ;  /* 0x00000000009c7947 */ /* 0x000fec0003800000 */
.L_x_17370:
        /* <DEDUP_REMOVED lines=14> */
.L_x_17384:
[----:B------:R-:W-:Y:S05]  /*2b70*/  BSYNC.RECONVERGENT B0 ;  /* 0x0000000000007941 */ /* 0x000fea0003800200 */
.L_x_17383:
[----:B------:R-:W0:Y:S02]  /*2b80*/  F2I.FTZ.TRUNC.NTZ R0, R0 ;  /* 0x0000000000007305 */ /* 0x000e24000021f100 */
[----:B0-----:R-:W-:Y:S01]  /*2b90*/  PRMT R22, R0, 0x7610, R22 ;  /* 0x0000761000167816 */ /* 0x001fe20000000016 */
[----:B------:R-:W-:Y:S06]  /*2ba0*/  BRA `(.L_x_17358) ;  /* 0x0000000000547947 */ /* 0x000fec0003800000 */
.L_x_17357:
        /* <DEDUP_REMOVED lines=16> */
.L_x_17385:
[----:B------:R-:W-:Y:S01]  /*2cb0*/  PRMT R22, RZ, 0x7610, R22 ;  /* 0x00007610ff167816 */ /* 0x000fe20000000016 */
[----:B------:R-:W-:Y:S06]  /*2cc0*/  BRA `(.L_x_17358) ;  /* 0x00000000000c7947 */ /* 0x000fec0003800000 */
.L_x_17382:
[----:B------:R2:W5:Y:S01]  /*2cd0*/  LDG.E.U8 R22, desc[UR36][R4.64] ;  /* 0x0000002404167981 */ /* 0x000562000c1e1100 */
[----:B------:R-:W-:Y:S05]  /*2ce0*/  BRA `(.L_x_17358) ;  /* 0x0000000000047947 */ /* 0x000fea0003800000 */
.L_x_17381:
[----:B------:R3:W5:Y:S02]  /*2cf0*/  LDG.E.U8 R22, desc[UR36][R4.64] ;  /* 0x0000002404167981 */ /* 0x000764000c1e1100 */
.L_x_17358:
        /* <DEDUP_REMOVED lines=18> */
.L_x_17389:
[----:B------:R0:W5:Y:S01]  /*2e20*/  LDG.E.U8 R24, desc[UR36][R4.64] ;  /* 0x0000002404187981 */ /* 0x000162000c1e1100 */
[----:B------:R-:W-:Y:S05]  /*2e30*/  BRA `(.L_x_17391) ;  /* 0x0000000c00507947 */ /* 0x000fea0003800000 */
.L_x_17388:
        /* <DEDUP_REMOVED lines=8> */
.L_x_17393:
[----:B------:R0:W5:Y:S01]  /*2ec0*/  LDG.E.U8 R24, desc[UR36][R4.64] ;  /* 0x0000002404187981 */ /* 0x000162000c1e1100 */
[----:B------:R-:W-:Y:S05]  /*2ed0*/  BRA `(.L_x_17391) ;  /* 0x0000000c00287947 */ /* 0x000fea0003800000 */
.L_x_17392:
[----:B------:R0:W5:Y:S01]  /*2ee0*/  LDG.E.U16 R24, desc[UR36][R4.64] ;  /* 0x0000002404187981 */ /* 0x000162000c1e1500 */
[----:B------:R-:W-:Y:S05]  /*2ef0*/  BRA `(.L_x_17391) ;  /* 0x0000000c00207947 */ /* 0x000fea0003800000 */
.L_x_17387:
        /* <DEDUP_REMOVED lines=9> */
.L_x_17395:
[----:B------:R-:W2:Y:S02]  /*2f90*/  LDG.E.U16 R0, desc[UR36][R4.64] ;  /* 0x0000002404007981 */ /* 0x000ea4000c1e1500 */
[----:B--2---:R-:W-:-:S06]  /*2fa0*/  HADD2.F32 R0, -RZ, R0.H0_H0 ;  /* 0x20000000ff007230 */ /* 0x004fcc0000004100 */
[----:B------:R-:W0:Y:S02]  /*2fb0*/  F2I.FTZ.TRUNC.NTZ R0, R0 ;  /* 0x0000000000007305 */ /* 0x000e24000021f100 */
[----:B0-----:R-:W-:Y:S01]  /*2fc0*/  PRMT R24, R0, 0x7610, R24 ;  /* 0x0000761000187816 */ /* 0x001fe20000000018 */
[----:B------:R-:W-:Y:S06]  /*2fd0*/  BRA `(.L_x_17391) ;  /* 0x0000000800e87947 */ /* 0x000fec0003800000 */
.L_x_17394:
        /* <DEDUP_REMOVED lines=9> */
.L_x_17397:
[----:B------:R-:W2:Y:S02]  /*3070*/  LDG.E.U16 R4, desc[UR36][R4.64] ;  /* 0x0000002404047981 */ /* 0x000ea4000c1e1500 */
[----:B--2---:R-:W-:-:S06]  /*3080*/  HADD2.F32 R0, -RZ, R4.H0_H0 ;  /* 0x20000004ff007230 */ /* 0x004fcc0000004100 */
[----:B------:R-:W0:Y:S02]  /*3090*/  F2I.FTZ.TRUNC.NTZ R0, R0 ;  /* 0x0000000000007305 */ /* 0x000e24000021f100 */
[----:B0-----:R-:W-:Y:S01]  /*30a0*/  PRMT R24, R0, 0x7610, R24 ;  /* 0x0000761000187816 */ /* 0x001fe20000000018 */
[----:B------:R-:W-:Y:S06]  /*30b0*/  BRA `(.L_x_17391) ;  /* 0x0000000800b07947 */ /* 0x000fec0003800000 */
.L_x_17396:
[----:B------:R-:W2:Y:S02]  /*30c0*/  LDG.E.64 R4, desc[UR36][R4.64] ;  /* 0x0000002404047981 */ /* 0x000ea4000c1e1b00 */
[----:B--2---:R0:W2:Y:S01]  /*30d0*/  F2I.F64.TRUNC R24, R4 ;  /* 0x0000000400187311 */ /* 0x0040a2000030d100 */
[----:B------:R-:W-:Y:S05]  /*30e0*/  BRA `(.L_x_17391) ;  /* 0x0000000800a47947 */ /* 0x000fea0003800000 */
.L_x_17386:
        /* <DEDUP_REMOVED lines=12> */
.L_x_17400:
[----:B------:R-:W2:Y:S02]  /*31b0*/  LDG.E.64 R4, desc[UR36][R4.64] ;  /* 0x0000002404047981 */ /* 0x000ea4000c1e1b00 */
[----:B--2---:R4:W0:Y:S01]  /*31c0*/  F2I.F64.TRUNC R24, R4 ;  /* 0x0000000400187311 */ /* 0x004822000030d100 */
[----:B------:R-:W-:Y:S05]  /*31d0*/  BRA `(.L_x_17391) ;  /* 0x0000000800687947 */ /* 0x000fea0003800000 */
.L_x_17399:
        /* <DEDUP_REMOVED lines=27> */
.L_x_17402:
        /* <DEDUP_REMOVED lines=15> */
.L_x_17401:
[----:B------:R-:W2:Y:S02]  /*3480*/  LDG.E.U16 R0, desc[UR36][R4.64] ;  /* 0x0000002404007981 */ /* 0x000ea4000c1e1500 */
[----:B--2---:R-:W-:-:S06]  /*3490*/  IMAD.U32 R0, R0, 0x10000, RZ ;  /* 0x0001000000007824 */ /* 0x004fcc00078e00ff */
[----:B------:R-:W0:Y:S02]  /*34a0*/  F2I.FTZ.TRUNC.NTZ R0, R0 ;  /* 0x0000000000007305 */ /* 0x000e24000021f100 */
[----:B0-----:R-:W-:Y:S01]  /*34b0*/  PRMT R24, R0, 0x7610, R24 ;  /* 0x0000761000187816 */ /* 0x001fe20000000018 */
[----:B------:R-:W-:Y:S06]  /*34c0*/  BRA `(.L_x_17391) ;  /* 0x0000000400ac7947 */ /* 0x000fec0003800000 */
.L_x_17398:
        /* <DEDUP_REMOVED lines=10> */
.L_x_17405:
        /* <DEDUP_REMOVED lines=21> */
.L_x_17409:
[----:B------:R-:W-:Y:S05]  /*36c0*/  BSYNC.RECONVERGENT B1 ;  /* 0x0000000000017941 */ /* 0x000fea0003800200 */
.L_x_17408:
[----:B------:R-:W-:Y:S01]  /*36d0*/  IMAD.SHL.U32 R0, R0, 0x100000, RZ ;  /* 0x0010000000007824 */ /* 0x000fe200078e00ff */
[----:B------:R-:W-:-:S04]  /*36e0*/  LEA R3, R3, 0x3b800000, 0x17 ;  /* 0x3b80000003037811 */ /* 0x000fc800078eb8ff */
[----:B------:R-:W-:-:S07]  /*36f0*/  LOP3.LUT R0, R3, R0, R7, 0xfe, !PT ;  /* 0x0000000003007212 */ /* 0x000fce00078efe07 */
.L_x_17407:
[----:B------:R-:W-:Y:S05]  /*3700*/  BSYNC.RECONVERGENT B0 ;  /* 0x0000000000007941 */ /* 0x000fea0003800200 */
.L_x_17406:
[----:B------:R-:W0:Y:S02]  /*3710*/  F2I.FTZ.TRUNC.NTZ R0, R0 ;  /* 0x0000000000007305 */ /* 0x000e24000021f100 */
[----:B0-----:R-:W-:Y:S01]  /*3720*/  PRMT R24, R0, 0x7610, R24 ;  /* 0x0000761000187816 */ /* 0x001fe20000000018 */
[----:B------:R-:W-:Y:S06]  /*3730*/  BRA `(.L_x_17391) ;  /* 0x0000000400107947 */ /* 0x000fec0003800000 */
.L_x_17404:
        /* <DEDUP_REMOVED lines=21> */
.L_x_17413:
[----:B------:R-:W-:Y:S05]  /*3890*/  BSYNC.RECONVERGENT B1 ;  /* 0x0000000000017941 */ /* 0x000fea0003800200 */
.L_x_17412:
[----:B------:R-:W-:Y:S01]  /*38a0*/  IMAD.SHL.U32 R0, R0, 0x200000, RZ ;  /* 0x0020000000007824 */ /* 0x000fe200078e00ff */
[----:B------:R-:W-:-:S04]  /*38b0*/  LEA R3, R3, 0x37800000, 0x17 ;  /* 0x3780000003037811 */ /* 0x000fc800078eb8ff */
[----:B------:R-:W-:-:S07]  /*38c0*/  LOP3.LUT R0, R3, R0, R7, 0xfe, !PT ;  /* 0x0000000003007212 */ /* 0x000fce00078efe07 */
.L_x_17411:
[----:B------:R-:W-:Y:S05]  /*38d0*/  BSYNC.RECONVERGENT B0 ;  /* 0x0000000000007941 */ /* 0x000fea0003800200 */
.L_x_17410:
[----:B------:R-:W0:Y:S02]  /*38e0*/  F2I.FTZ.TRUNC.NTZ R0, R0 ;  /* 0x0000000000007305 */ /* 0x000e24000021f100 */
[----:B0-----:R-:W-:Y:S01]  /*38f0*/  PRMT R24, R0, 0x7610, R24 ;  /* 0x0000761000187816 */ /* 0x001fe20000000018 */
[----:B------:R-:W-:Y:S06]  /*3900*/  BRA `(.L_x_17391) ;  /* 0x00000000009c7947 */ /* 0x000fec0003800000 */
.L_x_17403:
        /* <DEDUP_REMOVED lines=14> */
.L_x_17417:
[----:B------:R-:W-:Y:S05]  /*39f0*/  BSYNC.RECONVERGENT B0 ;  /* 0x0000000000007941 */ /* 0x000fea0003800200 */
.L_x_17416:
[----:B------:R-:W0:Y:S02]  /*3a00*/  F2I.FTZ.TRUNC.NTZ R0, R0 ;  /* 0x0000000000007305 */ /* 0x000e24000021f100 */
[----:B0-----:R-:W-:Y:S01]  /*3a10*/  PRMT R24, R0, 0x7610, R24 ;  /* 0x0000761000187816 */ /* 0x001fe20000000018 */
[----:B------:R-:W-:Y:S06]  /*3a20*/  BRA `(.L_x_17391) ;  /* 0x0000000000547947 */ /* 0x000fec0003800000 */
.L_x_17390:
        /* <DEDUP_REMOVED lines=16> */
.L_x_17418:
[----:B------:R-:W-:Y:S01]  /*3b30*/  PRMT R24, RZ, 0x7610, R24 ;  /* 0x00007610ff187816 */ /* 0x000fe20000000018 */
[----:B------:R-:W-:Y:S06]  /*3b40*/  BRA `(.L_x_17391) ;  /* 0x00000000000c7947 */ /* 0x000fec0003800000 */
.L_x_17415:
[----:B------:R2:W5:Y:S01]  /*3b50*/  LDG.E.U8 R24, desc[UR36][R4.64] ;  /* 0x0000002404187981 */ /* 0x000562000c1e1100 */
[----:B------:R-:W-:Y:S05]  /*3b60*/  BRA `(.L_x_17391) ;  /* 0x0000000000047947 */ /* 0x000fea0003800000 */
.L_x_17414:
[----:B------:R3:W5:Y:S02]  /*3b70*/  LDG.E.U8 R24, desc[UR36][R4.64] ;  /* 0x0000002404187981 */ /* 0x000764000c1e1100 */
.L_x_17391:
[----:B------:R-:W-:Y:S01]  /*3b80*/  VIADD R23, R23, 0x80 ;  /* 0x0000008017177836 */ /* 0x000fe20000000000 */
[----:B-1---5:R-:W-:-:S07]  /*3b90*/  LOP3.LUT R22, R22, 0xff, RZ, 0xc0, !PT ;  /* 0x000000ff16167812 */ /* 0x022fce00078ec0ff */
.L_x_17352:
[----:B------:R-:W-:Y:S05]  /*3ba0*/  BSYNC.RECONVERGENT B6 ;  /* 0x0000000000067941 */ /* 0x000fea0003800200 */
.L_x_17351:
        /* <DEDUP_REMOVED lines=24> */
.L_x_17424:
[----:B------:R0:W5:Y:S01]  /*3d30*/  LDG.E.U8 R18, desc[UR36][R4.64] ;  /* 0x0000002404127981 */ /* 0x000162000c1e1100 */
[----:B------:R-:W-:Y:S05]  /*3d40*/  BRA `(.L_x_17426) ;  /* 0x0000000c00507947 */ /* 0x000fea0003800000 */
.L_x_17423:
        /* <DEDUP_REMOVED lines=8> */
.L_x_17428:
[----:B------:R0:W5:Y:S01]  /*3dd0*/  LDG.E.U8 R18, desc[UR36][R4.64] ;  /* 0x0000002404127981 */ /* 0x000162000c1e1100 */
[----:B------:R-:W-:Y:S05]  /*3de0*/  BRA `(.L_x_17426) ;  /* 0x0000000c00287947 */ /* 0x000fea0003800000 */
.L_x_17427:
[----:B------:R0:W5:Y:S01]  /*3df0*/  LDG.E.U16 R18, desc[UR36][R4.64] ;  /* 0x0000002404127981 */ /* 0x000162000c1e1500 */
[----:B------:R-:W-:Y:S05]  /*3e00*/  BRA `(.L_x_17426) ;  /* 0x0000000c00207947 */ /* 0x000fea0003800000 */
.L_x_17422:
        /* <DEDUP_REMOVED lines=9> */
.L_x_17430:
[----:B------:R-:W2:Y:S02]  /*3ea0*/  LDG.E.U16 R0, desc[UR36][R4.64] ;  /* 0x0000002404007981 */ /* 0x000ea4000c1e1500 */
[----:B--2---:R-:W-:-:S06]  /*3eb0*/  HADD2.F32 R0, -RZ, R0.H0_H0 ;  /* 0x20000000ff007230 */ /* 0x004fcc0000004100 */
[----:B------:R-:W0:Y:S02]  /*3ec0*/  F2I.FTZ.TRUNC.NTZ R0, R0 ;  /* 0x0000000000007305 */ /* 0x000e24000021f100 */
[----:B0-----:R-:W-:Y:S01]  /*3ed0*/  PRMT R18, R0, 0x7610, R18 ;  /* 0x0000761000127816 */ /* 0x001fe20000000012 */
[----:B------:R-:W-:Y:S06]  /*3ee0*/  BRA `(.L_x_17426) ;  /* 0x0000000800e87947 */ /* 0x000fec0003800000 */
.L_x_17429:
        /* <DEDUP_REMOVED lines=9> */
.L_x_17432:
[----:B------:R-:W2:Y:S02]  /*3f80*/  LDG.E.U16 R4, desc[UR36][R4.64] ;  /* 0x0000002404047981 */ /* 0x000ea4000c1e1500 */
[----:B--2---:R-:W-:-:S06]  /*3f90*/  HADD2.F32 R0, -RZ, R4.H0_H0 ;  /* 0x20000004ff007230 */ /* 0x004fcc0000004100 */
[----:B------:R-:W0:Y:S02]  /*3fa0*/  F2I.FTZ.TRUNC.NTZ R0, R0 ;  /* 0x0000000000007305 */ /* 0x000e24000021f100 */
[----:B0-----:R-:W-:Y:S01]  /*3fb0*/  PRMT R18, R0, 0x7610, R18 ;  /* 0x0000761000127816 */ /* 0x001fe20000000012 */
[----:B------:R-:W-:Y:S06]  /*3fc0*/  BRA `(.L_x_17426) ;  /* 0x0000000800b07947 */ /* 0x000fec0003800000 */
.L_x_17431:
[----:B------:R-:W2:Y:S02]  /*3fd0*/  LDG.E.64 R4, desc[UR36][R4.64] ;  /* 0x0000002404047981 */ /* 0x000ea4000c1e1b00 */
[----:B--2---:R0:W1:Y:S01]  /*3fe0*/  F2I.F64.TRUNC R18, R4 ;  /* 0x0000000400127311 */ /* 0x004062000030d100 */
[----:B------:R-:W-:Y:S05]  /*3ff0*/  BRA `(.L_x_17426) ;  /* 0x0000000800a47947 */ /* 0x000fea0003800000 */
.L_x_17421:
        /* <DEDUP_REMOVED lines=12> */
.L_x_17435:
[----:B------:R-:W2:Y:S02]  /*40c0*/  LDG.E.64 R4, desc[UR36][R4.64] ;  /* 0x0000002404047981 */ /* 0x000ea4000c1e1b00 */
[----:B--2---:R0:W1:Y:S01]  /*40d0*/  F2I.F64.TRUNC R18, R4 ;  /* 0x0000000400127311 */ /* 0x004062000030d100 */
[----:B------:R-:W-:Y:S05]  /*40e0*/  BRA `(.L_x_17426) ;  /* 0x0000000800687947 */ /* 0x000fea0003800000 */
.L_x_17434:
        /* <DEDUP_REMOVED lines=27> */
.L_x_17437:
        /* <DEDUP_REMOVED lines=15> */
.L_x_17436:
[----:B------:R-:W2:Y:S02]  /*4390*/  LDG.E.U16 R0, desc[UR36][R4.64] ;  /* 0x0000002404007981 */ /* 0x000ea4000c1e1500 */
[----:B--2---:R-:W-:-:S06]  /*43a0*/  IMAD.U32 R0, R0, 0x10000, RZ ;  /* 0x0001000000007824 */ /* 0x004fcc00078e00ff */
[----:B------:R-:W0:Y:S02]  /*43b0*/  F2I.FTZ.TRUNC.NTZ R0, R0 ;  /* 0x0000000000007305 */ /* 0x000e24000021f100 */
[----:B0-----:R-:W-:Y:S01]  /*43c0*/  PRMT R18, R0, 0x7610, R18 ;  /* 0x0000761000127816 */ /* 0x001fe20000000012 */
[----:B------:R-:W-:Y:S06]  /*43d0*/  BRA `(.L_x_17426) ;  /* 0x0000000400ac7947 */ /* 0x000fec0003800000 */
.L_x_17433:
        /* <DEDUP_REMOVED lines=10> */
.L_x_17440:
        /* <DEDUP_REMOVED lines=21> */
.L_x_17444:
[----:B------:R-:W-:Y:S05]  /*45d0*/  BSYNC.RECONVERGENT B1 ;  /* 0x0000000000017941 */ /* 0x000fea0003800200 */
.L_x_17443:
[----:B------:R-:W-:Y:S01]  /*45e0*/  IMAD.SHL.U32 R0, R0, 0x100000, RZ ;  /* 0x0010000000007824 */ /* 0x000fe200078e00ff */
[----:B------:R-:W-:-:S04]  /*45f0*/  LEA R3, R3, 0x3b800000, 0x17 ;  /* 0x3b80000003037811 */ /* 0x000fc800078eb8ff */
[----:B------:R-:W-:-:S07]  /*4600*/  LOP3.LUT R0, R3, R0, R7, 0xfe, !PT ;  /* 0x0000000003007212 */ /* 0x000fce00078efe07 */
.L_x_17442:
[----:B------:R-:W-:Y:S05]  /*4610*/  BSYNC.RECONVERGENT B0 ;  /* 0x0000000000007941 */ /* 0x000fea0003800200 */
.L_x_17441:
[----:B------:R-:W0:Y:S02]  /*4620*/  F2I.FTZ.TRUNC.NTZ R0, R0 ;  /* 0x0000000000007305 */ /* 0x000e24000021f100 */
[----:B0-----:R-:W-:Y:S01]  /*4630*/  PRMT R18, R0, 0x7610, R18 ;  /* 0x0000761000127816 */ /* 0x001fe20000000012 */
[----:B------:R-:W-:Y:S06]  /*4640*/  BRA `(.L_x_17426) ;  /* 0x0000000400107947 */ /* 0x000fec0003800000 */
.L_x_17439:
        /* <DEDUP_REMOVED lines=21> */
.L_x_17448:
[----:B------:R-:W-:Y:S05]  /*47a0*/  BSYNC.RECONVERGENT B1 ;  /* 0x0000000000017941 */ /* 0x000fea0003800200 */
.L_x_17447:
[----:B------:R-:W-:Y:S01]  /*47b0*/  IMAD.SHL.U32 R0, R0, 0x200000, RZ ;  /* 0x0020000000007824 */ /* 0x000fe200078e00ff */
[----:B------:R-:W-:-:S04]  /*47c0*/  LEA R3, R3, 0x37800000, 0x17 ;  /* 0x3780000003037811 */ /* 0x000fc800078eb8ff */
[----:B------:R-:W-:-:S07]  /*47d0*/  LOP3.LUT R0, R3, R0, R7, 0xfe, !PT ;  /* 0x0000000003007212 */ /* 0x000fce00078efe07 */
.L_x_17446:
[----:B------:R-:W-:Y:S05]  /*47e0*/  BSYNC.RECONVERGENT B0 ;  /* 0x0000000000007941 */ /* 0x000fea0003800200 */
.L_x_17445:
[----:B------:R-:W0:Y:S02]  /*47f0*/  F2I.FTZ.TRUNC.NTZ R0, R0 ;  /* 0x0000000000007305 */ /* 0x000e24000021f100 */
[----:B0-----:R-:W-:Y:S01]  /*4800*/  PRMT R18, R0, 0x7610, R18 ;  /* 0x0000761000127816 */ /* 0x001fe20000000012 */
[----:B------:R-:W-:Y:S06]  /*4810*/  BRA `(.L_x_17426) ;  /* 0x00000000009c7947 */ /* 0x000fec0003800000 */
.L_x_17438:
        /* <DEDUP_REMOVED lines=14> */
.L_x_17452:
[----:B------:R-:W-:Y:S05]  /*4900*/  BSYNC.RECONVERGENT B0 ;  /* 0x0000000000007941 */ /* 0x000fea0003800200 */
.L_x_17451:
[----:B------:R-:W0:Y:S02]  /*4910*/  F2I.FTZ.TRUNC.NTZ R0, R0 ;  /* 0x0000000000007305 */ /* 0x000e24000021f100 */
[----:B0-----:R-:W-:Y:S01]  /*4920*/  PRMT R18, R0, 0x7610, R18 ;  /* 0x0000761000127816 */ /* 0x001fe20000000012 */
[----:B------:R-:W-:Y:S06]  /*4930*/  BRA `(.L_x_17426) ;  /* 0x0000000000547947 */ /* 0x000fec0003800000 */
.L_x_17425:
        /* <DEDUP_REMOVED lines=16> */
.L_x_17453:
[----:B------:R-:W-:Y:S01]  /*4a40*/  PRMT R18, RZ, 0x7610, R18 ;  /* 0x00007610ff127816 */ /* 0x000fe20000000012 */
[----:B------:R-:W-:Y:S06]  /*4a50*/  BRA `(.L_x_17426) ;  /* 0x00000000000c7947 */ /* 0x000fec0003800000 */
.L_x_17450:
[----:B------:R3:W5:Y:S01]  /*4a60*/  LDG.E.U8 R18, desc[UR36][R4.64] ;  /* 0x0000002404127981 */ /* 0x000762000c1e1100 */
[----:B------:R-:W-:Y:S05]  /*4a70*/  BRA `(.L_x_17426) ;  /* 0x0000000000047947 */ /* 0x000fea0003800000 */
.L_x_17449:
[----:B------:R4:W5:Y:S02]  /*4a80*/  LDG.E.U8 R18, desc[UR36][R4.64] ;  /* 0x0000002404127981 */ /* 0x000964000c1e1100 */
.L_x_17426:
        /* <DEDUP_REMOVED lines=19> */
.L_x_17457:
[----:B------:R0:W5:Y:S01]  /*4bc0*/  LDG.E.U8 R19, desc[UR36][R4.64] ;  /* 0x0000002404137981 */ /* 0x000162000c1e1100 */
[----:B------:R-:W-:Y:S05]  /*4bd0*/  BRA `(.L_x_17459) ;  /* 0x0000000c00507947 */ /* 0x000fea0003800000 */
.L_x_17456:
        /* <DEDUP_REMOVED lines=8> */
.L_x_17461:
[----:B------:R0:W5:Y:S01]  /*4c60*/  LDG.E.U8 R19, desc[UR36][R4.64] ;  /* 0x0000002404137981 */ /* 0x000162000c1e1100 */
[----:B------:R-:W-:Y:S05]  /*4c70*/  BRA `(.L_x_17459) ;  /* 0x0000000c00287947 */ /* 0x000fea0003800000 */
.L_x_17460:
[----:B------:R0:W5:Y:S01]  /*4c80*/  LDG.E.U16 R19, desc[UR36][R4.64] ;  /* 0x0000002404137981 */ /* 0x000162000c1e1500 */
[----:B------:R-:W-:Y:S05]  /*4c90*/  BRA `(.L_x_17459) ;  /* 0x0000000c00207947 */ /* 0x000fea0003800000 */
.L_x_17455:
        /* <DEDUP_REMOVED lines=9> */
.L_x_17463:
[----:B------:R-:W2:Y:S02]  /*4d30*/  LDG.E.U16 R0, desc[UR36][R4.64] ;  /* 0x0000002404007981 */ /* 0x000ea4000c1e1500 */
[----:B--2---:R-:W-:-:S06]  /*4d40*/  HADD2.F32 R0, -RZ, R0.H0_H0 ;  /* 0x20000000ff007230 */ /* 0x004fcc0000004100 */
[----:B------:R-:W0:Y:S02]  /*4d50*/  F2I.FTZ.TRUNC.NTZ R0, R0 ;  /* 0x0000000000007305 */ /* 0x000e24000021f100 */
[----:B0-----:R-:W-:Y:S01]  /*4d60*/  PRMT R19, R0, 0x7610, R19 ;  /* 0x0000761000137816 */ /* 0x001fe20000000013 */
[----:B------:R-:W-:Y:S06]  /*4d70*/  BRA `(.L_x_17459) ;  /* 0x0000000800e87947 */ /* 0x000fec0003800000 */
.L_x_17462:
        /* <DEDUP_REMOVED lines=9> */
.L_x_17465:
[----:B------:R-:W2:Y:S02]  /*4e10*/  LDG.E.U16 R4, desc[UR36][R4.64] ;  /* 0x0000002404047981 */ /* 0x000ea4000c1e1500 */
[----:B--2---:R-:W-:-:S06]  /*4e20*/  HADD2.F32 R0, -RZ, R4.H0_H0 ;  /* 0x20000004ff007230 */ /* 0x004fcc0000004100 */
[----:B------:R-:W0:Y:S02]  /*4e30*/  F2I.FTZ.TRUNC.NTZ R0, R0 ;  /* 0x0000000000007305 */ /* 0x000e24000021f100 */
[----:B0-----:R-:W-:Y:S01]  /*4e40*/  PRMT R19, R0, 0x7610, R19 ;  /* 0x0000761000137816 */ /* 0x001fe20000000013 */
[----:B------:R-:W-:Y:S06]  /*4e50*/  BRA `(.L_x_17459) ;  /* 0x0000000800b07947 */ /* 0x000fec0003800000 */
.L_x_17464:
[----:B------:R-:W2:Y:S02]  /*4e60*/  LDG.E.64 R4, desc[UR36][R4.64] ;  /* 0x0000002404047981 */ /* 0x000ea4000c1e1b00 */
[----:B--2---:R0:W1:Y:S01]  /*4e70*/  F2I.F64.TRUNC R19, R4 ;  /* 0x0000000400137311 */ /* 0x004062000030d100 */
[----:B------:R-:W-:Y:S05]  /*4e80*/  BRA `(.L_x_17459) ;  /* 0x0000000800a47947 */ /* 0x000fea0003800000 */
.L_x_17454:
        /* <DEDUP_REMOVED lines=12> */
.L_x_17468:
[----:B------:R-:W2:Y:S02]  /*4f50*/  LDG.E.64 R4, desc[UR36][R4.64] ;  /* 0x0000002404047981 */ /* 0x000ea4000c1e1b00 */
[----:B--2---:R3:W4:Y:S01]  /*4f60*/  F2I.F64.TRUNC R19, R4 ;  /* 0x0000000400137311 */ /* 0x004722000030d100 */
[----:B------:R-:W-:Y:S05]  /*4f70*/  BRA `(.L_x_17459) ;  /* 0x0000000800687947 */ /* 0x000fea0003800000 */
.L_x_17467:
        /* <DEDUP_REMOVED lines=27> */
.L_x_17470:
        /* <DEDUP_REMOVED lines=15> */
.L_x_17469:
[----:B------:R-:W2:Y:S02]  /*5220*/  LDG.E.U16 R0, desc[UR36][R4.64] ;  /* 0x0000002404007981 */ /* 0x000ea4000c1e1500 */
[----:B--2---:R-:W-:-:S06]  /*5230*/  IMAD.U32 R0, R0, 0x10000, RZ ;  /* 0x0001000000007824 */ /* 0x004fcc00078e00ff */
[----:B------:R-:W0:Y:S02]  /*5240*/  F2I.FTZ.TRUNC.NTZ R0, R0 ;  /* 0x0000000000007305 */ /* 0x000e24000021f100 */
[----:B0-----:R-:W-:Y:S01]  /*5250*/  PRMT R19, R0, 0x7610, R19 ;  /* 0x0000761000137816 */ /* 0x001fe20000000013 */
[----:B------:R-:W-:Y:S06]  /*5260*/  BRA `(.L_x_17459) ;  /* 0x0000000400ac7947 */ /* 0x000fec0003800000 */
.L_x_17466:
        /* <DEDUP_REMOVED lines=10> */
.L_x_17473:
        /* <DEDUP_REMOVED lines=21> */
.L_x_17477:
[----:B------:R-:W-:Y:S05]  /*5460*/  BSYNC.RECONVERGENT B1 ;  /* 0x0000000000017941 */ /* 0x000fea0003800200 */
.L_x_17476:
[----:B------:R-:W-:Y:S01]  /*5470*/  IMAD.SHL.U32 R0, R0, 0x100000, RZ ;  /* 0x0010000000007824 */ /* 0x000fe200078e00ff */
[----:B------:R-:W-:-:S04]  /*5480*/  LEA R3, R3, 0x3b800000, 0x17 ;  /* 0x3b80000003037811 */ /* 0x000fc800078eb8ff */
[----:B------:R-:W-:-:S07]  /*5490*/  LOP3.LUT R0, R3, R0, R7, 0xfe, !PT ;  /* 0x0000000003007212 */ /* 0x000fce00078efe07 */
.L_x_17475:
[----:B------:R-:W-:Y:S05]  /*54a0*/  BSYNC.RECONVERGENT B0 ;  /* 0x0000000000007941 */ /* 0x000fea0003800200 */
.L_x_17474:
[----:B------:R-:W0:Y:S02]  /*54b0*/  F2I.FTZ.TRUNC.NTZ R0, R0 ;  /* 0x0000000000007305 */ /* 0x000e24000021f100 */
[----:B0-----:R-:W-:Y:S01]  /*54c0*/  PRMT R19, R0, 0x7610, R19 ;  /* 0x0000761000137816 */ /* 0x001fe20000000013 */
[----:B------:R-:W-:Y:S06]  /*54d0*/  BRA `(.L_x_17459) ;  /* 0x0000000400107947 */ /* 0x000fec0003800000 */
.L_x_17472:
        /* <DEDUP_REMOVED lines=21> */
.L_x_17481:
[----:B------:R-:W-:Y:S05]  /*5630*/  BSYNC.RECONVERGENT B1 ;  /* 0x0000000000017941 */ /* 0x000fea0003800200 */
.L_x_17480:
[----:B------:R-:W-:Y:S01]  /*5640*/  IMAD.SHL.U32 R0, R0, 0x200000, RZ ;  /* 0x0020000000007824 */ /* 0x000fe200078e00ff */
[----:B------:R-:W-:-:S04]  /*5650*/  LEA R3, R3, 0x37800000, 0x17 ;  /* 0x3780000003037811 */ /* 0x000fc800078eb8ff */
[----:B------:R-:W-:-:S07]  /*5660*/  LOP3.LUT R0, R3, R0, R7, 0xfe, !PT ;  /* 0x0000000003007212 */ /* 0x000fce00078efe07 */
.L_x_17479:
[----:B------:R-:W-:Y:S05]  /*5670*/  BSYNC.RECONVERGENT B0 ;  /* 0x0000000000007941 */ /* 0x000fea0003800200 */
.L_x_17478:
[----:B------:R-:W0:Y:S02]  /*5680*/  F2I.FTZ.TRUNC.NTZ R0, R0 ;  /* 0x0000000000007305 */ /* 0x000e24000021f100 */
[----:B0-----:R-:W-:Y:S01]  /*5690*/  PRMT R19, R0, 0x7610, R19 ;  /* 0x0000761000137816 */ /* 0x001fe20000000013 */
[----:B------:R-:W-:Y:S06]  /*56a0*/  BRA `(.L_x_17459) ;  /* 0x00000000009c7947 */ /* 0x000fec0003800000 */
.L_x_17471:
        /* <DEDUP_REMOVED lines=14> */
.L_x_17485:
[----:B------:R-:W-:Y:S05]  /*5790*/  BSYNC.RECONVERGENT B0 ;  /* 0x0000000000007941 */ /* 0x000fea0003800200 */
.L_x_17484:
[----:B------:R-:W0:Y:S02]  /*57a0*/  F2I.FTZ.TRUNC.NTZ R0, R0 ;  /* 0x0000000000007305 */ /* 0x000e24000021f100 */
[----:B0-----:R-:W-:Y:S01]  /*57b0*/  PRMT R19, R0, 0x7610, R19 ;  /* 0x0000761000137816 */ /* 0x001fe20000000013 */
[----:B------:R-:W-:Y:S06]  /*57c0*/  BRA `(.L_x_17459) ;  /* 0x0000000000547947 */ /* 0x000fec0003800000 */
.L_x_17458:
        /* <DEDUP_REMOVED lines=16> */
.L_x_17486:
[----:B------:R-:W-:Y:S01]  /*58d0*/  PRMT R19, RZ, 0x7610, R19 ;  /* 0x00007610ff137816 */ /* 0x000fe20000000013 */
[----:B------:R-:W-:Y:S06]  /*58e0*/  BRA `(.L_x_17459) ;  /* 0x00000000000c7947 */ /* 0x000fec0003800000 */
.L_x_17483:
[----:B------:R1:W5:Y:S01]  /*58f0*/  LDG.E.U8 R19, desc[UR36][R4.64] ;  /* 0x0000002404137981 */ /* 0x000362000c1e1100 */
[----:B------:R-:W-:Y:S05]  /*5900*/  BRA `(.L_x_17459) ;  /* 0x0000000000047947 */ /* 0x000fea0003800000 */
.L_x_17482:
[----:B------:R2:W5:Y:S02]  /*5910*/  LDG.E.U8 R19, desc[UR36][R4.64] ;  /* 0x0000002404137981 */ /* 0x000564000c1e1100 */
.L_x_17459:
[----:B------:R-:W-:Y:S01]  /*5920*/  VIADD R23, R23, 0x80 ;  /* 0x0000008017177836 */ /* 0x000fe20000000000 */
[----:B-----5:R-:W-:-:S07]  /*5930*/  LOP3.LUT R18, R18, 0xff, RZ, 0xc0, !PT ;  /* 0x000000ff12127812 */ /* 0x020fce00078ec0ff */
.L_x_17420:
[----:B------:R-:W-:Y:S05]  /*5940*/  BSYNC.RECONVERGENT B6 ;  /* 0x0000000000067941 */ /* 0x000fea0003800200 */
.L_x_17419:
[----:B------:R-:W-:Y:S01]  /*5950*/  ISETP.GE.AND P0, PT, R23, R16, PT ;  /* 0x000000101700720c */ /* 0x000fe20003f06270 */
[----:B------:R-:W-:Y:S01]  /*5960*/  BSSY.RECONVERGENT B6, `(.L_x_17487) ;  /* 0x00001d7000067945 */ /* 0x000fe20003800200 */
[----:B------:R-:W-:Y:S01]  /*5970*/  PRMT R0, RZ, 0x7610, R0 ;  /* 0x00007610ff007816 */ /* 0x000fe20000000000 */
[----:B01234-:R-:W-:-:S10]  /*5980*/  IMAD.MOV.U32 R4, RZ, RZ, RZ ;  /* 0x000000ffff047224 */ /* 0x01ffd400078e00ff */
        /* <DEDUP_REMOVED lines=20> */
.L_x_17492:
[----:B------:R0:W5:Y:S01]  /*5ad0*/  LDG.E.U8 R23, desc[UR36][R4.64] ;  /* 0x0000002404177981 */ /* 0x000162000c1e1100 */
[----:B------:R-:W-:Y:S05]  /*5ae0*/  BRA `(.L_x_17494) ;  /* 0x0000000c00507947 */ /* 0x000fea0003800000 */
.L_x_17491:
        /* <DEDUP_REMOVED lines=8> */
.L_x_17496:
[----:B------:R3:W5:Y:S01]  /*5b70*/  LDG.E.U8 R23, desc[UR36][R4.64] ;  /* 0x0000002404177981 */ /* 0x000762000c1e1100 */
[----:B------:R-:W-:Y:S05]  /*5b80*/  BRA `(.L_x_17494) ;  /* 0x0000000c00287947 */ /* 0x000fea0003800000 */
.L_x_17495:
[----:B------:R2:W5:Y:S01]  /*5b90*/  LDG.E.U16 R23, desc[UR36][R4.64] ;  /* 0x0000002404177981 */ /* 0x000562000c1e1500 */
[----:B------:R-:W-:Y:S05]  /*5ba0*/  BRA `(.L_x_17494) ;  /* 0x0000000c00207947 */ /* 0x000fea0003800000 */
.L_x_17490:
        /* <DEDUP_REMOVED lines=9> */
.L_x_17498:
[----:B------:R-:W2:Y:S02]  /*5c40*/  LDG.E.U16 R0, desc[UR36][R4.64] ;  /* 0x0000002404007981 */ /* 0x000ea4000c1e1500 */
[----:B--2---:R-:W-:-:S06]  /*5c50*/  HADD2.F32 R0, -RZ, R0.H0_H0 ;  /* 0x20000000ff007230 */ /* 0x004fcc0000004100 */
[----:B------:R-:W0:Y:S02]  /*5c60*/  F2I.FTZ.TRUNC.NTZ R0, R0 ;  /* 0x0000000000007305 */ /* 0x000e24000021f100 */
[----:B0-----:R-:W-:Y:S01]  /*5c70*/  PRMT R23, R0, 0x7610, R23 ;  /* 0x0000761000177816 */ /* 0x001fe20000000017 */
[----:B------:R-:W-:Y:S06]  /*5c80*/  BRA `(.L_x_17494) ;  /* 0x0000000800e87947 */ /* 0x000fec0003800000 */
.L_x_17497:
        /* <DEDUP_REMOVED lines=9> */
.L_x_17500:
[----:B------:R-:W2:Y:S02]  /*5d20*/  LDG.E.U16 R4, desc[UR36][R4.64] ;  /* 0x0000002404047981 */ /* 0x000ea4000c1e1500 */
[----:B--2---:R-:W-:-:S06]  /*5d30*/  HADD2.F32 R0, -RZ, R4.H0_H0 ;  /* 0x20000004ff007230 */ /* 0x004fcc0000004100 */
[----:B------:R-:W0:Y:S02]  /*5d40*/  F2I.FTZ.TRUNC.NTZ R0, R0 ;  /* 0x0000000000007305 */ /* 0x000e24000021f100 */
[----:B0-----:R-:W-:Y:S01]  /*5d50*/  PRMT R23, R0, 0x7610, R23 ;  /* 0x0000761000177816 */ /* 0x001fe20000000017 */
[----:B------:R-:W-:Y:S06]  /*5d60*/  BRA `(.L_x_17494) ;  /* 0x0000000800b07947 */ /* 0x000fec0003800000 */
.L_x_17499:
[----:B------:R-:W2:Y:S02]  /*5d70*/  LDG.E.64 R4, desc[UR36][R4.64] ;  /* 0x0000002404047981 */ /* 0x000ea4000c1e1b00 */
[----:B--2---:R0:W1:Y:S01]  /*5d80*/  F2I.F64.TRUNC R23, R4 ;  /* 0x0000000400177311 */ /* 0x004062000030d100 */
[----:B------:R-:W-:Y:S05]  /*5d90*/  BRA `(.L_x_17494) ;  /* 0x0000000800a47947 */ /* 0x000fea0003800000 */
.L_x_17489:
        /* <DEDUP_REMOVED lines=12> */
.L_x_17503:
[----:B------:R-:W2:Y:S02]  /*5e60*/  LDG.E.64 R4, desc[UR36][R4.64] ;  /* 0x0000002404047981 */ /* 0x000ea4000c1e1b00 */
[----:B--2---:R0:W1:Y:S01]  /*5e70*/  F2I.F64.TRUNC R23, R4 ;  /* 0x0000000400177311 */ /* 0x004062000030d100 */
[----:B------:R-:W-:Y:S05]  /*5e80*/  BRA `(.L_x_17494) ;  /* 0x0000000800687947 */ /* 0x000fea0003800000 */
.L_x_17502:
        /* <DEDUP_REMOVED lines=27> */
.L_x_17505:
        /* <DEDUP_REMOVED lines=15> */
.L_x_17504:
[----:B------:R-:W2:Y:S02]  /*6130*/  LDG.E.U16 R0, desc[UR36][R4.64] ;  /* 0x0000002404007981 */ /* 0x000ea4000c1e1500 */
[----:B--2---:R-:W-:-:S06]  /*6140*/  IMAD.U32 R0, R0, 0x10000, RZ ;  /* 0x0001000000007824 */ /* 0x004fcc00078e00ff */
[----:B------:R-:W0:Y:S02]  /*6150*/  F2I.FTZ.TRUNC.NTZ R0, R0 ;  /* 0x0000000000007305 */ /* 0x000e24000021f100 */
[----:B0-----:R-:W-:Y:S01]  /*6160*/  PRMT R23, R0, 0x7610, R23 ;  /* 0x0000761000177816 */ /* 0x001fe20000000017 */
[----:B------:R-:W-:Y:S06]  /*6170*/  BRA `(.L_x_17494) ;  /* 0x0000000400ac7947 */ /* 0x000fec0003800000 */
.L_x_17501:
        /* <DEDUP_REMOVED lines=10> */
.L_x_17508:
        /* <DEDUP_REMOVED lines=21> */
.L_x_17512:
[----:B------:R-:W-:Y:S05]  /*6370*/  BSYNC.RECONVERGENT B1 ;  /* 0x0000000000017941 */ /* 0x000fea0003800200 */
.L_x_17511:
[----:B------:R-:W-:Y:S01]  /*6380*/  IMAD.SHL.U32 R0, R0, 0x100000, RZ ;  /* 0x0010000000007824 */ /* 0x000fe200078e00ff */
[----:B------:R-:W-:-:S04]  /*6390*/  LEA R3, R3, 0x3b800000, 0x17 ;  /* 0x3b80000003037811 */ /* 0x000fc800078eb8ff */
[----:B------:R-:W-:-:S07]  /*63a0*/  LOP3.LUT R0, R3, R0, R7, 0xfe, !PT ;  /* 0x0000000003007212 */ /* 0x000fce00078efe07 */
.L_x_17510:
[----:B------:R-:W-:Y:S05]  /*63b0*/  BSYNC.RECONVERGENT B0 ;  /* 0x0000000000007941 */ /* 0x000fea0003800200 */
.L_x_17509:
[----:B------:R-:W0:Y:S02]  /*63c0*/  F2I.FTZ.TRUNC.NTZ R0, R0 ;  /* 0x0000000000007305 */ /* 0x000e24000021f100 */
[----:B0-----:R-:W-:Y:S01]  /*63d0*/  PRMT R23, R0, 0x7610, R23 ;  /* 0x0000761000177816 */ /* 0x001fe20000000017 */
[----:B------:R-:W-:Y:S06]  /*63e0*/  BRA `(.L_x_17494) ;  /* 0x0000000400107947 */ /* 0x000fec0003800000 */
.L_x_17507:
        /* <DEDUP_REMOVED lines=21> */
.L_x_17516:
[----:B------:R-:W-:Y:S05]  /*6540*/  BSYNC.RECONVERGENT B1 ;  /* 0x0000000000017941 */ /* 0x000fea0003800200 */
.L_x_17515:
[----:B------:R-:W-:Y:S01]  /*6550*/  IMAD.SHL.U32 R0, R0, 0x200000, RZ ;  /* 0x0020000000007824 */ /* 0x000fe200078e00ff */
[----:B------:R-:W-:-:S04]  /*6560*/  LEA R3, R3, 0x37800000, 0x17 ;  /* 0x3780000003037811 */ /* 0x000fc800078eb8ff */
[----:B------:R-:W-:-:S07]  /*6570*/  LOP3.LUT R0, R3, R0, R7, 0xfe, !PT ;  /* 0x0000000003007212 */ /* 0x000fce00078efe07 */
.L_x_17514:
[----:B------:R-:W-:Y:S05]  /*6580*/  BSYNC.RECONVERGENT B0 ;  /* 0x0000000000007941 */ /* 0x000fea0003800200 */
.L_x_17513:
[----:B------:R-:W0:Y:S02]  /*6590*/  F2I.FTZ.TRUNC.NTZ R0, R0 ;  /* 0x0000000000007305 */ /* 0x000e24000021f100 */
[----:B0-----:R-:W-:Y:S01]  /*65a0*/  PRMT R23, R0, 0x7610, R23 ;  /* 0x0000761000177816 */ /* 0x001fe20000000017 */
[----:B------:R-:W-:Y:S06]  /*65b0*/  BRA `(.L_x_17494) ;  /* 0x00000000009c7947 */ /* 0x000fec0003800000 */
.L_x_17506:
        /* <DEDUP_REMOVED lines=14> */
.L_x_17520:
[----:B------:R-:W-:Y:S05]  /*66a0*/  BSYNC.RECONVERGENT B0 ;  /* 0x0000000000007941 */ /* 0x000fea0003800200 */
.L_x_17519:
[----:B------:R-:W0:Y:S02]  /*66b0*/  F2I.FTZ.TRUNC.NTZ R0, R0 ;  /* 0x0000000000007305 */ /* 0x000e24000021f100 */
[----:B0-----:R-:W-:Y:S01]  /*66c0*/  PRMT R23, R0, 0x7610, R23 ;  /* 0x0000761000177816 */ /* 0x001fe20000000017 */
[----:B------:R-:W-:Y:S06]  /*66d0*/  BRA `(.L_x_17494) ;  /* 0x0000000000547947 */ /* 0x000fec0003800000 */
.L_x_17493:
        /* <DEDUP_REMOVED lines=16> */
.L_x_17521:
[----:B------:R-:W-:Y:S01]  /*67e0*/  PRMT R23, RZ, 0x7610, R23 ;  /* 0x00007610ff177816 */ /* 0x000fe20000000017 */
[----:B------:R-:W-:Y:S06]  /*67f0*/  BRA `(.L_x_17494) ;  /* 0x00000000000c7947 */ /* 0x000fec0003800000 */
.L_x_17518:
[----:B------:R0:W5:Y:S01]  /*6800*/  LDG.E.U8 R23, desc[UR36][R4.64] ;  /* 0x0000002404177981 */ /* 0x000162000c1e1100 */
[----:B------:R-:W-:Y:S05]  /*6810*/  BRA `(.L_x_17494) ;  /* 0x0000000000047947 */ /* 0x000fea0003800000 */
.L_x_17517:
[----:B------:R0:W5:Y:S02]  /*6820*/  LDG.E.U8 R23, desc[UR36][R4.64] ;  /* 0x0000002404177981 */ /* 0x000164000c1e1100 */
.L_x_17494:
        /* <DEDUP_REMOVED lines=19> */
.L_x_17525:
[----:B------:R0:W5:Y:S01]  /*6960*/  LDG.E.U8 R0, desc[UR36][R4.64] ;  /* 0x0000002404007981 */ /* 0x000162000c1e1100 */
[----:B------:R-:W-:Y:S05]  /*6970*/  BRA `(.L_x_17527) ;  /* 0x0000000c00507947 */ /* 0x000fea0003800000 */
.L_x_17524:
        /* <DEDUP_REMOVED lines=8> */
.L_x_17529:
[----:B------:R0:W5:Y:S01]  /*6a00*/  LDG.E.U8 R0, desc[UR36][R4.64] ;  /* 0x0000002404007981 */ /* 0x000162000c1e1100 */
[----:B------:R-:W-:Y:S05]  /*6a10*/  BRA `(.L_x_17527) ;  /* 0x0000000c00287947 */ /* 0x000fea0003800000 */
.L_x_17528:
[----:B------:R0:W5:Y:S01]  /*6a20*/  LDG.E.U16 R0, desc[UR36][R4.64] ;  /* 0x0000002404007981 */ /* 0x000162000c1e1500 */
[----:B------:R-:W-:Y:S05]  /*6a30*/  BRA `(.L_x_17527) ;  /* 0x0000000c00207947 */ /* 0x000fea0003800000 */
.L_x_17523:
        /* <DEDUP_REMOVED lines=9> */
.L_x_17531:
[----:B------:R-:W2:Y:S02]  /*6ad0*/  LDG.E.U16 R3, desc[UR36][R4.64] ;  /* 0x0000002404037981 */ /* 0x000ea4000c1e1500 */
[----:B--2---:R-:W-:-:S06]  /*6ae0*/  HADD2.F32 R3, -RZ, R3.H0_H0 ;  /* 0x20000003ff037230 */ /* 0x004fcc0000004100 */
[----:B------:R-:W0:Y:S02]  /*6af0*/  F2I.FTZ.TRUNC.NTZ R3, R3 ;  /* 0x0000000300037305 */ /* 0x000e24000021f100 */
[----:B0-----:R-:W-:Y:S01]  /*6b00*/  PRMT R0, R3, 0x7610, R0 ;  /* 0x0000761003007816 */ /* 0x001fe20000000000 */
[----:B------:R-:W-:Y:S06]  /*6b10*/  BRA `(.L_x_17527) ;  /* 0x0000000800e87947 */ /* 0x000fec0003800000 */
.L_x_17530:
        /* <DEDUP_REMOVED lines=9> */
.L_x_17533:
[----:B------:R-:W2:Y:S02]  /*6bb0*/  LDG.E.U16 R4, desc[UR36][R4.64] ;  /* 0x0000002404047981 */ /* 0x000ea4000c1e1500 */
[----:B--2---:R-:W-:-:S06]  /*6bc0*/  HADD2.F32 R3, -RZ, R4.H0_H0 ;  /* 0x20000004ff037230 */ /* 0x004fcc0000004100 */
[----:B------:R-:W0:Y:S02]  /*6bd0*/  F2I.FTZ.TRUNC.NTZ R3, R3 ;  /* 0x0000000300037305 */ /* 0x000e24000021f100 */
[----:B0-----:R-:W-:Y:S01]  /*6be0*/  PRMT R0, R3, 0x7610, R0 ;  /* 0x0000761003007816 */ /* 0x001fe20000000000 */
[----:B------:R-:W-:Y:S06]  /*6bf0*/  BRA `(.L_x_17527) ;  /* 0x0000000800b07947 */ /* 0x000fec0003800000 */
.L_x_17532:
[----:B------:R-:W2:Y:S02]  /*6c00*/  LDG.E.64 R4, desc[UR36][R4.64] ;  /* 0x0000002404047981 */ /* 0x000ea4000c1e1b00 */
[----:B--2---:R0:W1:Y:S01]  /*6c10*/  F2I.F64.TRUNC R0, R4 ;  /* 0x0000000400007311 */ /* 0x004062000030d100 */
[----:B------:R-:W-:Y:S05]  /*6c20*/  BRA `(.L_x_17527) ;  /* 0x0000000800a47947 */ /* 0x000fea0003800000 */
.L_x_17522:
        /* <DEDUP_REMOVED lines=12> */
.L_x_17536:
[----:B------:R-:W2:Y:S02]  /*6cf0*/  LDG.E.64 R4, desc[UR36][R4.64] ;  /* 0x0000002404047981 */ /* 0x000ea4000c1e1b00 */
[----:B--2---:R3:W4:Y:S01]  /*6d00*/  F2I.F64.TRUNC R0, R4 ;  /* 0x0000000400007311 */ /* 0x004722000030d100 */
[----:B------:R-:W-:Y:S05]  /*6d10*/  BRA `(.L_x_17527) ;  /* 0x0000000800687947 */ /* 0x000fea0003800000 */
.L_x_17535:
        /* <DEDUP_REMOVED lines=27> */
.L_x_17538:
        /* <DEDUP_REMOVED lines=15> */
.L_x_17537:
[----:B------:R-:W2:Y:S02]  /*6fc0*/  LDG.E.U16 R3, desc[UR36][R4.64] ;  /* 0x0000002404037981 */ /* 0x000ea4000c1e1500 */
[----:B--2---:R-:W-:-:S06]  /*6fd0*/  IMAD.U32 R3, R3, 0x10000, RZ ;  /* 0x0001000003037824 */ /* 0x004fcc00078e00ff */
[----:B------:R-:W0:Y:S02]  /*6fe0*/  F2I.FTZ.TRUNC.NTZ R3, R3 ;  /* 0x0000000300037305 */ /* 0x000e24000021f100 */
[----:B0-----:R-:W-:Y:S01]  /*6ff0*/  PRMT R0, R3, 0x7610, R0 ;  /* 0x0000761003007816 */ /* 0x001fe20000000000 */
[----:B------:R-:W-:Y:S06]  /*7000*/  BRA `(.L_x_17527) ;  /* 0x0000000400ac7947 */ /* 0x000fec0003800000 */
.L_x_17534:
        /* <DEDUP_REMOVED lines=10> */
.L_x_17541:
        /* <DEDUP_REMOVED lines=21> */
.L_x_17545:
[----:B------:R-:W-:Y:S05]  /*7200*/  BSYNC.RECONVERGENT B1 ;  /* 0x0000000000017941 */ /* 0x000fea0003800200 */
.L_x_17544:
[----:B------:R-:W-:Y:S01]  /*7210*/  IMAD.SHL.U32 R0, R0, 0x100000, RZ ;  /* 0x0010000000007824 */ /* 0x000fe200078e00ff */
[----:B------:R-:W-:-:S04]  /*7220*/  LEA R3, R3, 0x3b800000, 0x17 ;  /* 0x3b80000003037811 */ /* 0x000fc800078eb8ff */
[----:B------:R-:W-:-:S07]  /*7230*/  LOP3.LUT R3, R3, R0, R7, 0xfe, !PT ;  /* 0x0000000003037212 */ /* 0x000fce00078efe07 */
.L_x_17543:
[----:B------:R-:W-:Y:S05]  /*7240*/  BSYNC.RECONVERGENT B0 ;  /* 0x0000000000007941 */ /* 0x000fea0003800200 */
.L_x_17542:
[----:B------:R-:W0:Y:S02]  /*7250*/  F2I.FTZ.TRUNC.NTZ R3, R3 ;  /* 0x0000000300037305 */ /* 0x000e24000021f100 */
[----:B0-----:R-:W-:Y:S01]  /*7260*/  PRMT R0, R3, 0x7610, R0 ;  /* 0x0000761003007816 */ /* 0x001fe20000000000 */
[----:B------:R-:W-:Y:S06]  /*7270*/  BRA `(.L_x_17527) ;  /* 0x0000000400107947 */ /* 0x000fec0003800000 */
.L_x_17540:
        /* <DEDUP_REMOVED lines=21> */
.L_x_17549:
[----:B------:R-:W-:Y:S05]  /*73d0*/  BSYNC.RECONVERGENT B1 ;  /* 0x0000000000017941 */ /* 0x000fea0003800200 */
.L_x_17548:
[----:B------:R-:W-:Y:S01]  /*73e0*/  IMAD.SHL.U32 R0, R0, 0x200000, RZ ;  /* 0x0020000000007824 */ /* 0x000fe200078e00ff */
[----:B------:R-:W-:-:S04]  /*73f0*/  LEA R3, R3, 0x37800000, 0x17 ;  /* 0x3780000003037811 */ /* 0x000fc800078eb8ff */
[----:B------:R-:W-:-:S07]  /*7400*/  LOP3.LUT R3, R3, R0, R7, 0xfe, !PT ;  /* 0x0000000003037212 */ /* 0x000fce00078efe07 */
.L_x_17547:
[----:B------:R-:W-:Y:S05]  /*7410*/  BSYNC.RECONVERGENT B0 ;  /* 0x0000000000007941 */ /* 0x000fea0003800200 */
.L_x_17546:
[----:B------:R-:W0:Y:S02]  /*7420*/  F2I.FTZ.TRUNC.NTZ R3, R3 ;  /* 0x0000000300037305 */ /* 0x000e24000021f100 */
[----:B0-----:R-:W-:Y:S01]  /*7430*/  PRMT R0, R3, 0x7610, R0 ;  /* 0x0000761003007816 */ /* 0x001fe20000000000 */
[----:B------:R-:W-:Y:S06]  /*7440*/  BRA `(.L_x_17527) ;  /* 0x00000000009c7947 */ /* 0x000fec0003800000 */
.L_x_17539:
        /* <DEDUP_REMOVED lines=14> */
.L_x_17553:
[----:B------:R-:W-:Y:S05]  /*7530*/  BSYNC.RECONVERGENT B0 ;  /* 0x0000000000007941 */ /* 0x000fea0003800200 */
.L_x_17552:
[----:B------:R-:W0:Y:S02]  /*7540*/  F2I.FTZ.TRUNC.NTZ R3, R3 ;  /* 0x0000000300037305 */ /* 0x000e24000021f100 */
[----:B0-----:R-:W-:Y:S01]  /*7550*/  PRMT R0, R3, 0x7610, R0 ;  /* 0x0000761003007816 */ /* 0x001fe20000000000 */
[----:B------:R-:W-:Y:S06]  /*7560*/  BRA `(.L_x_17527) ;  /* 0x0000000000547947 */ /* 0x000fec0003800000 */
.L_x_17526:
        /* <DEDUP_REMOVED lines=16> */
.L_x_17554:
[----:B------:R-:W-:Y:S01]  /*7670*/  PRMT R0, RZ, 0x7610, R0 ;  /* 0x00007610ff007816 */ /* 0x000fe20000000000 */
[----:B------:R-:W-:Y:S06]  /*7680*/  BRA `(.L_x_17527) ;  /* 0x00000000000c7947 */ /* 0x000fec0003800000 */
.L_x_17551:
[----:B------:R1:W5:Y:S01]  /*7690*/  LDG.E.U8 R0, desc[UR36][R4.64] ;  /* 0x0000002404007981 */ /* 0x000362000c1e1100 */
[----:B------:R-:W-:Y:S05]  /*76a0*/  BRA `(.L_x_17527) ;  /* 0x0000000000047947 */ /* 0x000fea0003800000 */
.L_x_17550:
[----:B------:R0:W5:Y:S02]  /*76b0*/  LDG.E.U8 R0, desc[UR36][R4.64] ;  /* 0x0000002404007981 */ /* 0x000164000c1e1100 */
.L_x_17527:
[----:B0123-5:R-:W-:-:S07]  /*76c0*/  LOP3.LUT R4, R23, 0xff, RZ, 0xc0, !PT ;  /* 0x000000ff17047812 */ /* 0x02ffce00078ec0ff */
.L_x_17488:
[----:B------:R-:W-:Y:S05]  /*76d0*/  BSYNC.RECONVERGENT B6 ;  /* 0x0000000000067941 */ /* 0x000fea0003800200 */
.L_x_17487:
        /* <DEDUP_REMOVED lines=8> */
[C---:B------:R-:W-:Y:S02]  /*7760*/  @!P0 LOP3.LUT R5, R26.reuse, 0xff, RZ, 0xc0, !PT ;  /* 0x000000ff1a058812 */ /* 0x040fe400078ec0ff */
[----:B------:R-:W-:Y:S02]  /*7770*/  @!P0 LOP3.LUT R26, R26, 0xff, RZ, 0xc0, !PT ;  /* 0x000000ff1a1a8812 */ /* 0x000fe400078ec0ff */
[----:B------:R-:W-:Y:S02]  /*7780*/  @!P0 ISETP.GT.U32.AND P4, PT, R5, 0x7, PT ;  /* 0x000000070500880c */ /* 0x000fe40003f84070 */
[----:B------:R-:W-:Y:S02]  /*7790*/  @!P0 SHF.L.U32 R26, R17, R26, RZ ;  /* 0x0000001a111a8219 */ /* 0x000fe400000006ff */
[----:B------:R-:W0:Y:S01]  /*77a0*/  LDC.U8 R17, c[0x0][0x3b0] ;  /* 0x0000ec00ff117b82 */ /* 0x000e220000000000 */
[----:B------:R-:W-:Y:S02]  /*77b0*/  @!P3 LOP3.LUT R6, R24, 0xff, RZ, 0xc0, !PT ;  /* 0x000000ff1806b812 */ /* 0x000fe400078ec0ff */
[----:B------:R-:W-:-:S02]  /*77c0*/  @!P0 SEL R3, R26, RZ, !P4 ;  /* 0x000000ff1a038207 */ /* 0x000fc40006000000 */
[----:B------:R-:W-:Y:S02]  /*77d0*/  @!P3 ISETP.GT.U32.AND P4, PT, R6, 0x7, PT ;  /* 0x000000070600b80c */ /* 0x000fe40003f84070 */
[----:B------:R-:W-:Y:S02]  /*77e0*/  @!P3 LOP3.LUT R5, R24, 0xff, RZ, 0xc0, !PT ;  /* 0x000000ff1805b812 */ /* 0x000fe400078ec0ff */
[C---:B------:R-:W-:Y:S02]  /*77f0*/  @!P2 LOP3.LUT R6, R19.reuse, 0xff, RZ, 0xc0, !PT ;  /* 0x000000ff1306a812 */ /* 0x040fe400078ec0ff */
[C---:B----4-:R-:W-:Y:S02]  /*7800*/  @!P1 LOP3.LUT R8, R0.reuse, 0xff, RZ, 0xc0, !PT ;  /* 0x000000ff00089812 */ /* 0x050fe400078ec0ff */
[----:B------:R-:W-:Y:S02]  /*7810*/  @!P2 LOP3.LUT R7, R19, 0xff, RZ, 0xc0, !PT ;  /* 0x000000ff1307a812 */ /* 0x000fe400078ec0ff */
[----:B------:R-:W-:-:S02]  /*7820*/  @!P1 LOP3.LUT R9, R0, 0xff, RZ, 0xc0, !PT ;  /* 0x000000ff00099812 */ /* 0x000fc400078ec0ff */
[----:B------:R-:W-:Y:S02]  /*7830*/  @!P3 SHF.L.U32 R5, R22, R5, RZ ;  /* 0x000000051605b219 */ /* 0x000fe400000006ff */
[----:B------:R-:W-:Y:S02]  /*7840*/  @!P2 ISETP.GT.U32.AND P5, PT, R6, 0x7, PT ;  /* 0x000000070600a80c */ /* 0x000fe40003fa4070 */
[----:B------:R-:W-:Y:S02]  /*7850*/  @!P1 ISETP.GT.U32.AND P6, PT, R8, 0x7, PT ;  /* 0x000000070800980c */ /* 0x000fe40003fc4070 */
[----:B------:R-:W-:Y:S02]  /*7860*/  @!P2 SHF.L.U32 R7, R18, R7, RZ ;  /* 0x000000071207a219 */ /* 0x000fe400000006ff */
[----:B------:R-:W-:Y:S02]  /*7870*/  @!P1 SHF.L.U32 R4, R4, R9, RZ ;  /* 0x0000000904049219 */ /* 0x000fe400000006ff */
        /* <DEDUP_REMOVED lines=25> */
.L_x_17560:
[----:B------:R0:W-:Y:S01]  /*7a10*/  STG.E.U8 desc[UR36][R8.64], R3 ;  /* 0x0000000308007986 */ /* 0x0001e2000c101124 */
[----:B------:R-:W-:Y:S01]  /*7a20*/  IMAD.MOV.U32 R25, RZ, RZ, R23 ;  /* 0x000000ffff197224 */ /* 0x000fe200078e0017 */
[----:B------:R-:W-:Y:S06]  /*7a30*/  BRA `(.L_x_17556) ;  /* 0x0000000c00d87947 */ /* 0x000fec0003800000 */
.L_x_17559:
        /* <DEDUP_REMOVED lines=13> */
.L_x_17563:
[----:B------:R-:W-:Y:S01]  /*7b10*/  LOP3.LUT R3, R3, 0xffff, RZ, 0xc0, !PT ;  /* 0x0000ffff03037812 */ /* 0x000fe200078ec0ff */
[----:B------:R-:W-:-:S03]  /*7b20*/  IMAD.MOV.U32 R25, RZ, RZ, R23 ;  /* 0x000000ffff197224 */ /* 0x000fc600078e0017 */
[----:B------:R-:W-:-:S05]  /*7b30*/  PRMT R3, R3, 0x8880, RZ ;  /* 0x0000888003037816 */ /* 0x000fca00000000ff */
[----:B------:R0:W-:Y:S01]  /*7b40*/  STG.E desc[UR36][R8.64], R3 ;  /* 0x0000000308007986 */ /* 0x0001e2000c101924 */
[----:B------:R-:W-:Y:S05]  /*7b50*/  BRA `(.L_x_17556) ;  /* 0x0000000c00907947 */ /* 0x000fea0003800000 */
.L_x_17562:
[----:B------:R-:W-:Y:S01]  /*7b60*/  PRMT R3, R3, 0x8880, RZ ;  /* 0x0000888003037816 */ /* 0x000fe200000000ff */
[----:B------:R-:W-:-:S03]  /*7b70*/  IMAD.MOV.U32 R25, RZ, RZ, R23 ;  /* 0x000000ffff197224 */ /* 0x000fc600078e0017 */
[----:B------:R-:W-:-:S05]  /*7b80*/  PRMT R3, R3, 0x7710, RZ ;  /* 0x0000771003037816 */ /* 0x000fca00000000ff */
[----:B------:R0:W-:Y:S01]  /*7b90*/  STG.E.U16 desc[UR36][R8.64], R3 ;  /* 0x0000000308007986 */ /* 0x0001e2000c101524 */
[----:B------:R-:W-:Y:S05]  /*7ba0*/  BRA `(.L_x_17556) ;  /* 0x0000000c007c7947 */ /* 0x000fea0003800000 */
.L_x_17558:
        /* <DEDUP_REMOVED lines=10> */
.L_x_17565:
[----:B------:R-:W0:Y:S01]  /*7c50*/  I2F.S8 R0, R3 ;  /* 0x0000000300007306 */ /* 0x000e220000001400 */
[----:B------:R-:W-:Y:S01]  /*7c60*/  IMAD.MOV.U32 R25, RZ, RZ, R23 ;  /* 0x000000ffff197224 */ /* 0x000fe200078e0017 */
[----:B0-----:R-:W-:-:S05]  /*7c70*/  F2FP.F16.F32.PACK_AB R0, RZ, R0 ;  /* 0x00000000ff00723e */ /* 0x001fca00000000ff */
[----:B------:R0:W-:Y:S01]  /*7c80*/  STG.E.U16 desc[UR36][R8.64], R0 ;  /* 0x0000000008007986 */ /* 0x0001e2000c101524 */
[----:B------:R-:W-:Y:S05]  /*7c90*/  BRA `(.L_x_17556) ;  /* 0x0000000c00407947 */ /* 0x000fea0003800000 */
.L_x_17564:
        /* <DEDUP_REMOVED lines=11> */
.L_x_17567:
[----:B------:R-:W0:Y:S01]  /*7d50*/  I2F.S8 R3, R3 ;  /* 0x0000000300037306 */ /* 0x000e220000001400 */
[----:B------:R-:W-:Y:S01]  /*7d60*/  IMAD.MOV.U32 R25, RZ, RZ, R23 ;  /* 0x000000ffff197224 */ /* 0x000fe200078e0017 */
[----:B0-----:R-:W-:-:S04]  /*7d70*/  F2FP.F16.F32.PACK_AB R3, RZ, R3 ;  /* 0x00000003ff03723e */ /* 0x001fc800000000ff */
[----:B------:R-:W-:-:S05]  /*7d80*/  PRMT R3, R3, 0x5410, RZ ;  /* 0x0000541003037816 */ /* 0x000fca00000000ff */
[----:B------:R0:W-:Y:S01]  /*7d90*/  STG.E desc[UR36][R8.64], R3 ;  /* 0x0000000308007986 */ /* 0x0001e2000c101924 */
[----:B------:R-:W-:Y:S05]  /*7da0*/  BRA `(.L_x_17556) ;  /* 0x0000000800fc7947 */ /* 0x000fea0003800000 */
.L_x_17566:
[----:B------:R-:W-:Y:S01]  /*7db0*/  PRMT R4, R3, 0x8880, RZ ;  /* 0x0000888003047816 */ /* 0x000fe200000000ff */
[----:B------:R-:W-:-:S03]  /*7dc0*/  IMAD.MOV.U32 R25, RZ, RZ, R23 ;  /* 0x000000ffff197224 */ /* 0x000fc600078e0017 */
[----:B------:R-:W-:-:S06]  /*7dd0*/  PRMT R4, R4, 0x7710, RZ ;  /* 0x0000771004047816 */ /* 0x000fcc00000000ff */
[----:B------:R-:W0:Y:S02]  /*7de0*/  I2F.F64.S16 R4, R4 ;  /* 0x0000000400047312 */ /* 0x000e240000101c00 */
[----:B0-----:R0:W-:Y:S01]  /*7df0*/  STG.E.64 desc[UR36][R8.64], R4 ;  /* 0x0000000408007986 */ /* 0x0011e2000c101b24 */
[----:B------:R-:W-:Y:S05]  /*7e00*/  BRA `(.L_x_17556) ;  /* 0x0000000800e47947 */ /* 0x000fea0003800000 */
.L_x_17557:
        /* <DEDUP_REMOVED lines=13> */
.L_x_17570:
[----:B------:R-:W-:Y:S02]  /*7ee0*/  PRMT R4, R3, 0x8880, RZ ;  /* 0x0000888003047816 */ /* 0x000fe400000000ff */
[----:B------:R-:W-:Y:S01]  /*7ef0*/  CS2R R6, SRZ ;  /* 0x0000000000067805 */ /* 0x000fe2000001ff00 */
[----:B------:R-:W-:Y:S01]  /*7f00*/  IMAD.MOV.U32 R25, RZ, RZ, R23 ;  /* 0x000000ffff197224 */ /* 0x000fe200078e0017 */
[----:B------:R-:W-:-:S06]  /*7f10*/  PRMT R4, R4, 0x7710, RZ ;  /* 0x0000771004047816 */ /* 0x000fcc00000000ff */
[----:B------:R-:W0:Y:S02]  /*7f20*/  I2F.F64.S16 R4, R4 ;  /* 0x0000000400047312 */ /* 0x000e240000101c00 */
[----:B0-----:R0:W-:Y:S01]  /*7f30*/  STG.E.128 desc[UR36][R8.64], R4 ;  /* 0x0000000408007986 */ /* 0x0011e2000c101d24 */
[----:B------:R-:W-:Y:S05]  /*7f40*/  BRA `(.L_x_17556) ;  /* 0x0000000800947947 */ /* 0x000fea0003800000 */
.L_x_17569:
        /* <DEDUP_REMOVED lines=19> */
.L_x_17574:
[----:B------:R-:W-:Y:S05]  /*8080*/  BSYNC.RECONVERGENT B0 ;  /* 0x0000000000007941 */ /* 0x000fea0003800200 */
.L_x_17573:
[----:B------:R-:W-:Y:S01]  /*8090*/  LOP3.LUT R5, R0, 0x80, R5, 0xf8, !PT ;  /* 0x0000008000057812 */ /* 0x000fe200078ef805 */
[----:B------:R-:W-:-:S04]  /*80a0*/  IMAD.MOV.U32 R25, RZ, RZ, R23 ;  /* 0x000000ffff197224 */ /* 0x000fc800078e0017 */
[----:B------:R0:W-:Y:S01]  /*80b0*/  STG.E.U8 desc[UR36][R8.64], R5 ;  /* 0x0000000508007986 */ /* 0x0001e2000c101124 */
[----:B------:R-:W-:Y:S05]  /*80c0*/  BRA `(.L_x_17556) ;  /* 0x0000000800347947 */ /* 0x000fea0003800000 */
.L_x_17572:
        /* <DEDUP_REMOVED lines=15> */
.L_x_17576:
[----:B------:R-:W-:Y:S05]  /*81c0*/  BSYNC.RECONVERGENT B0 ;  /* 0x0000000000007941 */ /* 0x000fea0003800200 */
.L_x_17575:
[----:B------:R-:W-:Y:S01]  /*81d0*/  LOP3.LUT R5, R0, 0x80, R5, 0xf8, !PT ;  /* 0x0000008000057812 */ /* 0x000fe200078ef805 */
[----:B------:R-:W-:-:S04]  /*81e0*/  IMAD.MOV.U32 R25, RZ, RZ, R23 ;  /* 0x000000ffff197224 */ /* 0x000fc800078e0017 */
[----:B------:R0:W-:Y:S01]  /*81f0*/  STG.E.U8 desc[UR36][R8.64], R5 ;  /* 0x0000000508007986 */ /* 0x0001e2000c101124 */
[----:B------:R-:W-:Y:S05]  /*8200*/  BRA `(.L_x_17556) ;  /* 0x0000000400e47947 */ /* 0x000fea0003800000 */
.L_x_17571:
[----:B------:R-:W0:Y:S01]  /*8210*/  I2F.S8 R0, R3 ;  /* 0x0000000300007306 */ /* 0x000e220000001400 */
[----:B------:R-:W-:Y:S01]  /*8220*/  IMAD.MOV.U32 R25, RZ, RZ, R23 ;  /* 0x000000ffff197224 */ /* 0x000fe200078e0017 */
[----:B0-----:R-:W-:-:S05]  /*8230*/  F2FP.BF16.F32.PACK_AB R0, RZ, R0 ;  /* 0x00000000ff00723e */ /* 0x001fca00000010ff */
[----:B------:R0:W-:Y:S01]  /*8240*/  STG.E.U16 desc[UR36][R8.64], R0 ;  /* 0x0000000008007986 */ /* 0x0001e2000c101524 */
[----:B------:R-:W-:Y:S05]  /*8250*/  BRA `(.L_x_17556) ;  /* 0x0000000400d07947 */ /* 0x000fea0003800000 */
.L_x_17568:
        /* <DEDUP_REMOVED lines=13> */
.L_x_17579:
        /* <DEDUP_REMOVED lines=13> */
.L_x_17582:
[----:B------:R-:W-:-:S04]  /*8400*/  SHF.R.U32.HI R0, RZ, 0x14, R3 ;  /* 0x00000014ff007819 */ /* 0x000fc80000011603 */
[----:B------:R-:W-:-:S04]  /*8410*/  LOP3.LUT R0, R0, 0x1, RZ, 0xc0, !PT ;  /* 0x0000000100007812 */ /* 0x000fc800078ec0ff */
[----:B------:R-:W-:-:S04]  /*8420*/  IADD3 R0, PT, PT, R3, 0x487ffff, R0 ;  /* 0x0487ffff03007810 */ /* 0x000fc80007ffe000 */
[----:B------:R-:W-:-:S04]  /*8430*/  SHF.R.U32.HI R0, RZ, 0x14, R0 ;  /* 0x00000014ff007819 */ /* 0x000fc80000011600 */
[----:B------:R-:W-:-:S07]  /*8440*/  LOP3.LUT R0, R0, 0xff, RZ, 0xc0, !PT ;  /* 0x000000ff00007812 */ /* 0x000fce00078ec0ff */
.L_x_17583:
[----:B------:R-:W-:-:S04]  /*8450*/  SHF.R.U32.HI R3, RZ, 0x18, R3 ;  /* 0x00000018ff037819 */ /* 0x000fc80000011603 */
[----:B------:R-:W-:-:S04]  /*8460*/  LOP3.LUT R0, R0, 0x80, R3, 0xf8, !PT ;  /* 0x0000008000007812 */ /* 0x000fc800078ef803 */
[----:B------:R-:W-:-:S07]  /*8470*/  PRMT R4, R0, 0x7610, R4 ;  /* 0x0000761000047816 */ /* 0x000fce0000000004 */
.L_x_17581:
[----:B------:R-:W-:Y:S05]  /*8480*/  BSYNC.RECONVERGENT B0 ;  /* 0x0000000000007941 */ /* 0x000fea0003800200 */
.L_x_17580:
[----:B------:R3:W-:Y:S01]  /*8490*/  STG.E.U8 desc[UR36][R8.64], R4 ;  /* 0x0000000408007986 */ /* 0x0007e2000c101124 */
[----:B------:R-:W-:Y:S01]  /*84a0*/  IMAD.MOV.U32 R25, RZ, RZ, R23 ;  /* 0x000000ffff197224 */ /* 0x000fe200078e0017 */
[----:B------:R-:W-:Y:S06]  /*84b0*/  BRA `(.L_x_17556) ;  /* 0x0000000400387947 */ /* 0x000fec0003800000 */
.L_x_17578:
        /* <DEDUP_REMOVED lines=13> */
.L_x_17586:
[----:B------:R-:W-:-:S04]  /*8590*/  SHF.R.U32.HI R0, RZ, 0x15, R3 ;  /* 0x00000015ff007819 */ /* 0x000fc80000011603 */
[----:B------:R-:W-:-:S04]  /*85a0*/  LOP3.LUT R0, R0, 0x1, RZ, 0xc0, !PT ;  /* 0x0000000100007812 */ /* 0x000fc800078ec0ff */
[----:B------:R-:W-:-:S04]  /*85b0*/  IADD3 R0, PT, PT, R3, 0x88fffff, R0 ;  /* 0x088fffff03007810 */ /* 0x000fc80007ffe000 */
[----:B------:R-:W-:-:S04]  /*85c0*/  SHF.R.U32.HI R0, RZ, 0x15, R0 ;  /* 0x00000015ff007819 */ /* 0x000fc80000011600 */
[----:B------:R-:W-:-:S07]  /*85d0*/  LOP3.LUT R0, R0, 0xff, RZ, 0xc0, !PT ;  /* 0x000000ff00007812 */ /* 0x000fce00078ec0ff */
.L_x_17587:
[----:B------:R-:W-:-:S04]  /*85e0*/  SHF.R.U32.HI R3, RZ, 0x18, R3 ;  /* 0x00000018ff037819 */ /* 0x000fc80000011603 */
[----:B------:R-:W-:-:S04]  /*85f0*/  LOP3.LUT R0, R0, 0x80, R3, 0xf8, !PT ;  /* 0x0000008000007812 */ /* 0x000fc800078ef803 */
[----:B------:R-:W-:-:S07]  /*8600*/  PRMT R4, R0, 0x7610, R4 ;  /* 0x0000761000047816 */ /* 0x000fce0000000004 */
.L_x_17585:
[----:B------:R-:W-:Y:S05]  /*8610*/  BSYNC.RECONVERGENT B0 ;  /* 0x0000000000007941 */ /* 0x000fea0003800200 */
.L_x_17584:
[----:B------:R1:W-:Y:S01]  /*8620*/  STG.E.U8 desc[UR36][R8.64], R4 ;  /* 0x0000000408007986 */ /* 0x0003e2000c101124 */
[----:B------:R-:W-:Y:S01]  /*8630*/  IMAD.MOV.U32 R25, RZ, RZ, R23 ;  /* 0x000000ffff197224 */ /* 0x000fe200078e0017 */
[----:B------:R-:W-:Y:S06]  /*8640*/  BRA `(.L_x_17556) ;  /* 0x0000000000d47947 */ /* 0x000fec0003800000 */
.L_x_17577:
[----:B------:R-:W-:-:S13]  /*8650*/  ISETP.NE.AND P0, PT, R0, 0x1c, PT ;  /* 0x0000001c0000780c */ /* 0x000fda0003f05270 */
[----:B------:R-:W-:Y:S05]  /*8660*/  @!P0 BRA `(.L_x_17588) ;  /* 0x0000000000bc8947 */ /* 0x000fea0003800000 */
[----:B------:R-:W-:-:S13]  /*8670*/  ISETP.NE.AND P0, PT, R0, 0x1d, PT ;  /* 0x0000001d0000780c */ /* 0x000fda0003f05270 */
[----:B------:R-:W-:Y:S05]  /*8680*/  @!P0 BRA `(.L_x_17589) ;  /* 0x0000000000988947 */ /* 0x000fea0003800000 */
[----:B------:R-:W-:-:S13]  /*8690*/  ISETP.NE.AND P0, PT, R0, 0x2c, PT ;  /* 0x0000002c0000780c */ /* 0x000fda0003f05270 */
[----:B------:R-:W-:Y:S05]  /*86a0*/  @!P0 BRA `(.L_x_17590) ;  /* 0x0000000000488947 */ /* 0x000fea0003800000 */
.L_x_17561:
        /* <DEDUP_REMOVED lines=16> */
.L_x_17591:
[----:B------:R-:W-:Y:S01]  /*87b0*/  IMAD.MOV.U32 R25, RZ, RZ, R23 ;  /* 0x000000ffff197224 */ /* 0x000fe200078e0017 */
[----:B------:R-:W-:Y:S06]  /*87c0*/  BRA `(.L_x_17556) ;  /* 0x0000000000747947 */ /* 0x000fec0003800000 */
.L_x_17590:
        /* <DEDUP_REMOVED lines=18> */
.L_x_17589:
[----:B------:R-:W-:Y:S01]  /*88f0*/  LOP3.LUT R3, R3, 0xffff, RZ, 0xc0, !PT ;  /* 0x0000ffff03037812 */ /* 0x000fe200078ec0ff */
[----:B------:R-:W-:-:S03]  /*8900*/  IMAD.MOV.U32 R25, RZ, RZ, R23 ;  /* 0x000000ffff197224 */ /* 0x000fc600078e0017 */
[----:B------:R-:W-:-:S05]  /*8910*/  PRMT R3, R3, 0x8880, RZ ;  /* 0x0000888003037816 */ /* 0x000fca00000000ff */
[----:B------:R-:W-:-:S05]  /*8920*/  IMAD.MOV.U32 R4, RZ, RZ, R3 ;  /* 0x000000ffff047224 */ /* 0x000fca00078e0003 */
[----:B------:R-:W-:-:S05]  /*8930*/  SHF.R.S32.HI R5, RZ, 0x1f, R4 ;  /* 0x0000001fff057819 */ /* 0x000fca0000011404 */
[----:B------:R0:W-:Y:S01]  /*8940*/  STG.E.64 desc[UR36][R8.64], R4 ;  /* 0x0000000408007986 */ /* 0x0001e2000c101b24 */
[----:B------:R-:W-:Y:S05]  /*8950*/  BRA `(.L_x_17556) ;  /* 0x0000000000107947 */ /* 0x000fea0003800000 */
.L_x_17588:
[----:B------:R-:W-:Y:S01]  /*8960*/  LOP3.LUT R3, R3, 0xffff, RZ, 0xc0, !PT ;  /* 0x0000ffff03037812 */ /* 0x000fe200078ec0ff */
[----:B------:R-:W-:-:S03]  /*8970*/  IMAD.MOV.U32 R25, RZ, RZ, R23 ;  /* 0x000000ffff197224 */ /* 0x000fc600078e0017 */
[----:B------:R-:W-:-:S05]  /*8980*/  PRMT R3, R3, 0x8880, RZ ;  /* 0x0000888003037816 */ /* 0x000fca00000000ff */
[----:B------:R4:W-:Y:S02]  /*8990*/  STG.E desc[UR36][R8.64], R3 ;  /* 0x0000000308007986 */ /* 0x0009e4000c101924 */
.L_x_17556:
[----:B------:R-:W-:Y:S05]  /*89a0*/  BSYNC.RECONVERGENT B6 ;  /* 0x0000000000067941 */ /* 0x000fea0003800200 */
.L_x_17555:
        /* <DEDUP_REMOVED lines=23> */
.L_x_17597:
[----:B------:R0:W-:Y:S01]  /*8b20*/  STG.E.U8 desc[UR36][R8.64], R22 ;  /* 0x0000001608007986 */ /* 0x0001e2000c101124 */
[----:B------:R-:W-:Y:S05]  /*8b30*/  BRA `(.L_x_17599) ;  /* 0x0000000c00807947 */ /* 0x000fea0003800000 */
.L_x_17596:
        /* <DEDUP_REMOVED lines=12> */
.L_x_17601:
[----:B------:R-:W-:-:S04]  /*8c00*/  LOP3.LUT R22, R22, 0xffff, RZ, 0xc0, !PT ;  /* 0x0000ffff16167812 */ /* 0x000fc800078ec0ff */
[----:B------:R-:W-:-:S05]  /*8c10*/  PRMT R3, R22, 0x8880, RZ ;  /* 0x0000888016037816 */ /* 0x000fca00000000ff */
[----:B------:R0:W-:Y:S01]  /*8c20*/  STG.E desc[UR36][R8.64], R3 ;  /* 0x0000000308007986 */ /* 0x0001e2000c101924 */
[----:B------:R-:W-:Y:S05]  /*8c30*/  BRA `(.L_x_17599) ;  /* 0x0000000c00407947 */ /* 0x000fea0003800000 */
.L_x_17600:
[----:B------:R-:W-:-:S04]  /*8c40*/  PRMT R3, R22, 0x8880, RZ ;  /* 0x0000888016037816 */ /* 0x000fc800000000ff */
[----:B------:R-:W-:-:S05]  /*8c50*/  PRMT R3, R3, 0x7710, RZ ;  /* 0x0000771003037816 */ /* 0x000fca00000000ff */
[----:B------:R0:W-:Y:S01]  /*8c60*/  STG.E.U16 desc[UR36][R8.64], R3 ;  /* 0x0000000308007986 */ /* 0x0001e2000c101524 */
[----:B------:R-:W-:Y:S05]  /*8c70*/  BRA `(.L_x_17599) ;  /* 0x0000000c00307947 */ /* 0x000fea0003800000 */
.L_x_17595:
        /* <DEDUP_REMOVED lines=9> */
.L_x_17603:
[----:B------:R-:W0:Y:S02]  /*8d10*/  I2F.S8 R0, R22 ;  /* 0x0000001600007306 */ /* 0x000e240000001400 */
[----:B0-----:R-:W-:-:S05]  /*8d20*/  F2FP.F16.F32.PACK_AB R0, RZ, R0 ;  /* 0x00000000ff00723e */ /* 0x001fca00000000ff */
[----:B------:R0:W-:Y:S01]  /*8d30*/  STG.E.U16 desc[UR36][R8.64], R0 ;  /* 0x0000000008007986 */ /* 0x0001e2000c101524 */
[----:B------:R-:W-:Y:S05]  /*8d40*/  BRA `(.L_x_17599) ;  /* 0x0000000800fc7947 */ /* 0x000fea0003800000 */
.L_x_17602:
        /* <DEDUP_REMOVED lines=10> */
.L_x_17605:
[----:B------:R-:W0:Y:S02]  /*8df0*/  I2F.S8 R22, R22 ;  /* 0x0000001600167306 */ /* 0x000e240000001400 */
[----:B0-----:R-:W-:-:S04]  /*8e00*/  F2FP.F16.F32.PACK_AB R3, RZ, R22 ;  /* 0x00000016ff03723e */ /* 0x001fc800000000ff */
[----:B------:R-:W-:-:S05]  /*8e10*/  PRMT R3, R3, 0x5410, RZ ;  /* 0x0000541003037816 */ /* 0x000fca00000000ff */
[----:B------:R0:W-:Y:S01]  /*8e20*/  STG.E desc[UR36][R8.64], R3 ;  /* 0x0000000308007986 */ /* 0x0001e2000c101924 */
[----:B------:R-:W-:Y:S05]  /*8e30*/  BRA `(.L_x_17599) ;  /* 0x0000000800c07947 */ /* 0x000fea0003800000 */
.L_x_17604:
[----:B------:R-:W-:-:S04]  /*8e40*/  PRMT R4, R22, 0x8880, RZ ;  /* 0x0000888016047816 */ /* 0x000fc800000000ff */
[----:B------:R-:W-:-:S06]  /*8e50*/  PRMT R4, R4, 0x7710, RZ ;  /* 0x0000771004047816 */ /* 0x000fcc00000000ff */
[----:B------:R-:W0:Y:S02]  /*8e60*/  I2F.F64.S16 R4, R4 ;  /* 0x0000000400047312 */ /* 0x000e240000101c00 */
[----:B0-----:R0:W-:Y:S01]  /*8e70*/  STG.E.64 desc[UR36][R8.64], R4 ;  /* 0x0000000408007986 */ /* 0x0011e2000c101b24 */
[----:B------:R-:W-:Y:S05]  /*8e80*/  BRA `(.L_x_17599) ;  /* 0x0000000800ac7947 */ /* 0x000fea0003800000 */
.L_x_17594:
        /* <DEDUP_REMOVED lines=14> */
.L_x_17609:
        /* <DEDUP_REMOVED lines=17> */
.L_x_17612:
[----:B------:R-:W-:-:S04]  /*9080*/  SHF.R.U32.HI R3, RZ, 0x18, R5 ;  /* 0x00000018ff037819 */ /* 0x000fc80000011605 */
[----:B------:R-:W-:-:S04]  /*9090*/  LOP3.LUT R0, R0, 0x80, R3, 0xf8, !PT ;  /* 0x0000008000007812 */ /* 0x000fc800078ef803 */
[----:B------:R-:W-:-:S07]  /*90a0*/  PRMT R4, R0, 0x7610, R4 ;  /* 0x0000761000047816 */ /* 0x000fce0000000004 */
.L_x_17611:
[----:B------:R-:W-:Y:S05]  /*90b0*/  BSYNC.RECONVERGENT B0 ;  /* 0x0000000000007941 */ /* 0x000fea0003800200 */
.L_x_17610:
[----:B------:R0:W-:Y:S01]  /*90c0*/  STG.E.U8 desc[UR36][R8.64], R4 ;  /* 0x0000000408007986 */ /* 0x0001e2000c101124 */
[----:B------:R-:W-:Y:S05]  /*90d0*/  BRA `(.L_x_17599) ;  /* 0x0000000800187947 */ /* 0x000fea0003800000 */
.L_x_17608:
        /* <DEDUP_REMOVED lines=17> */
.L_x_17615:
[----:B------:R-:W-:-:S04]  /*91f0*/  SHF.R.U32.HI R3, RZ, 0x18, R5 ;  /* 0x00000018ff037819 */ /* 0x000fc80000011605 */
[----:B------:R-:W-:-:S04]  /*9200*/  LOP3.LUT R0, R0, 0x80, R3, 0xf8, !PT ;  /* 0x0000008000007812 */ /* 0x000fc800078ef803 */
[----:B------:R-:W-:-:S07]  /*9210*/  PRMT R4, R0, 0x7610, R4 ;  /* 0x0000761000047816 */ /* 0x000fce0000000004 */
.L_x_17614:
[----:B------:R-:W-:Y:S05]  /*9220*/  BSYNC.RECONVERGENT B0 ;  /* 0x0000000000007941 */ /* 0x000fea0003800200 */
.L_x_17613:
[----:B------:R0:W-:Y:S01]  /*9230*/  STG.E.U8 desc[UR36][R8.64], R4 ;  /* 0x0000000408007986 */ /* 0x0001e2000c101124 */
[----:B------:R-:W-:Y:S05]  /*9240*/  BRA `(.L_x_17599) ;  /* 0x0000000400bc7947 */ /* 0x000fea0003800000 */
.L_x_17607:
        /* <DEDUP_REMOVED lines=22> */
.L_x_17617:
[----:B------:R-:W-:-:S04]  /*93b0*/  LOP3.LUT R22, R22, 0xffff, RZ, 0xc0, !PT ;  /* 0x0000ffff16167812 */ /* 0x000fc800078ec0ff */
[----:B------:R-:W-:-:S05]  /*93c0*/  PRMT R22, R22, 0x8880, RZ ;  /* 0x0000888016167816 */ /* 0x000fca00000000ff */
[----:B------:R-:W-:-:S05]  /*93d0*/  IMAD.MOV.U32 R4, RZ, RZ, R22 ;  /* 0x000000ffff047224 */ /* 0x000fca00078e0016 */
[----:B------:R-:W-:-:S05]  /*93e0*/  SHF.R.S32.HI R5, RZ, 0x1f, R4 ;  /* 0x0000001fff057819 */ /* 0x000fca0000011404 */
[----:B------:R0:W-:Y:S01]  /*93f0*/  STG.E.64 desc[UR36][R8.64], R4 ;  /* 0x0000000408007986 */ /* 0x0001e2000c101b24 */
[----:B------:R-:W-:Y:S05]  /*9400*/  BRA `(.L_x_17599) ;  /* 0x00000004004c7947 */ /* 0x000fea0003800000 */
.L_x_17616:
[----:B------:R-:W-:-:S04]  /*9410*/  LOP3.LUT R22, R22, 0xffff, RZ, 0xc0, !PT ;  /* 0x0000ffff16167812 */ /* 0x000fc800078ec0ff */
[----:B------:R-:W-:-:S05]  /*9420*/  PRMT R3, R22, 0x8880, RZ ;  /* 0x0000888016037816 */ /* 0x000fca00000000ff */
[----:B------:R0:W-:Y:S01]  /*9430*/  STG.E desc[UR36][R8.64], R3 ;  /* 0x0000000308007986 */ /* 0x0001e2000c101924 */
[----:B------:R-:W-:Y:S05]  /*9440*/  BRA `(.L_x_17599) ;  /* 0x00000004003c7947 */ /* 0x000fea0003800000 */
.L_x_17606:
        /* <DEDUP_REMOVED lines=10> */
.L_x_17619:
[----:B------:R-:W-:Y:S02]  /*94f0*/  PRMT R4, R22, 0x8880, RZ ;  /* 0x0000888016047816 */ /* 0x000fe400000000ff */
[----:B------:R-:W-:Y:S02]  /*9500*/  CS2R R6, SRZ ;  /* 0x0000000000067805 */ /* 0x000fe4000001ff00 */
[----:B------:R-:W-:-:S06]  /*9510*/  PRMT R4, R4, 0x7710, RZ ;  /* 0x0000771004047816 */ /* 0x000fcc00000000ff */
[----:B------:R-:W0:Y:S02]  /*9520*/  I2F.F64.S16 R4, R4 ;  /* 0x0000000400047312 */ /* 0x000e240000101c00 */
[----:B0-----:R4:W-:Y:S01]  /*9530*/  STG.E.128 desc[UR36][R8.64], R4 ;  /* 0x0000000408007986 */ /* 0x0019e2000c101d24 */
[----:B------:R-:W-:Y:S05]  /*9540*/  BRA `(.L_x_17599) ;  /* 0x0000000000fc7947 */ /* 0x000fea0003800000 */
.L_x_17618:
[----:B------:R-:W-:-:S13]  /*9550*/  ISETP.NE.AND P0, PT, R0, 0xf, PT ;  /* 0x0000000f0000780c */ /* 0x000fda0003f05270 */
[----:B------:R-:W-:Y:S05]  /*9560*/  @!P0 BRA `(.L_x_17620) ;  /* 0x0000000000e88947 */ /* 0x000fea0003800000 */
[----:B------:R-:W-:-:S13]  /*9570*/  ISETP.NE.AND P0, PT, R0, 0x17, PT ;  /* 0x000000170000780c */ /* 0x000fda0003f05270 */
[----:B------:R-:W-:Y:S05]  /*9580*/  @!P0 BRA `(.L_x_17621) ;  /* 0x0000000000908947 */ /* 0x000fea0003800000 */
[----:B------:R-:W-:-:S13]  /*9590*/  ISETP.NE.AND P0, PT, R0, 0x18, PT ;  /* 0x000000180000780c */ /* 0x000fda0003f05270 */
[----:B------:R-:W-:Y:S05]  /*95a0*/  @!P0 BRA `(.L_x_17622) ;  /* 0x0000000000448947 */ /* 0x000fea0003800000 */
.L_x_17598:
        /* <DEDUP_REMOVED lines=16> */
.L_x_17623:
[----:B------:R-:W-:Y:S05]  /*96b0*/  BRA `(.L_x_17599) ;  /* 0x0000000000a07947 */ /* 0x000fea0003800000 */
.L_x_17622:
        /* <DEDUP_REMOVED lines=13> */
.L_x_17625:
[----:B------:R-:W-:Y:S05]  /*9790*/  BSYNC.RECONVERGENT B0 ;  /* 0x0000000000007941 */ /* 0x000fea0003800200 */
.L_x_17624:
[----:B------:R-:W-:-:S05]  /*97a0*/  LOP3.LUT R3, R0, 0x80, R3, 0xf8, !PT ;  /* 0x0000008000037812 */ /* 0x000fca00078ef803 */
[----:B------:R2:W-:Y:S01]  /*97b0*/  STG.E.U8 desc[UR36][R8.64], R3 ;  /* 0x0000000308007986 */ /* 0x0005e2000c101124 */
[----:B------:R-:W-:Y:S05]  /*97c0*/  BRA `(.L_x_17599) ;  /* 0x00000000005c7947 */ /* 0x000fea0003800000 */
.L_x_17621:
        /* <DEDUP_REMOVED lines=12> */
.L_x_17627:
[----:B------:R-:W-:Y:S01]  /*9890*/  IMAD.MOV.U32 R0, RZ, RZ, 0x7f ;  /* 0x0000007fff007424 */ /* 0x000fe200078e00ff */
[----:B------:R-:W-:-:S04]  /*98a0*/  ISETP.GT.U32.AND P0, PT, R3, 0x7f800000, PT ;  /* 0x7f8000000300780c */ /* 0x000fc80003f04070 */
[----:B------:R-:W-:-:S09]  /*98b0*/  SEL R0, R0, 0x7c, P0 ;  /* 0x0000007c00007807 */ /* 0x000fd20000000000 */
.L_x_17628:
[----:B------:R-:W-:Y:S05]  /*98c0*/  BSYNC.RECONVERGENT B0 ;  /* 0x0000000000007941 */ /* 0x000fea0003800200 */
.L_x_17626:
[----:B------:R-:W-:-:S04]  /*98d0*/  SHF.R.U32.HI R3, RZ, 0x18, R5 ;  /* 0x00000018ff037819 */ /* 0x000fc80000011605 */
[----:B------:R-:W-:-:S05]  /*98e0*/  LOP3.LUT R3, R0, 0x80, R3, 0xf8, !PT ;  /* 0x0000008000037812 */ /* 0x000fca00078ef803 */
[----:B------:R1:W-:Y:S01]  /*98f0*/  STG.E.U8 desc[UR36][R8.64], R3 ;  /* 0x0000000308007986 */ /* 0x0003e2000c101124 */
[----:B------:R-:W-:Y:S05]  /*9900*/  BRA `(.L_x_17599) ;  /* 0x00000000000c7947 */ /* 0x000fea0003800000 */
.L_x_17620:
[----:B------:R-:W0:Y:S02]  /*9910*/  I2F.S8 R0, R22 ;  /* 0x0000001600007306 */ /* 0x000e240000001400 */
[----:B0-----:R-:W-:-:S05]  /*9920*/  F2FP.BF16.F32.PACK_AB R0, RZ, R0 ;  /* 0x00000000ff00723e */ /* 0x001fca00000010ff */
[----:B------:R0:W-:Y:S02]  /*9930*/  STG.E.U16 desc[UR36][R8.64], R0 ;  /* 0x0000000008007986 */ /* 0x0001e4000c101524 */
.L_x_17599:
        /* <DEDUP_REMOVED lines=23> */
.L_x_17632:
[----:B------:R0:W-:Y:S01]  /*9ab0*/  STG.E.U8 desc[UR36][R8.64], R18 ;  /* 0x0000001208007986 */ /* 0x0001e2000c101124 */
[----:B------:R-:W-:Y:S05]  /*9ac0*/  BRA `(.L_x_17634) ;  /* 0x0000000c00807947 */ /* 0x000fea0003800000 */
.L_x_17631:
        /* <DEDUP_REMOVED lines=12> */
.L_x_17636:
[----:B------:R-:W-:-:S04]  /*9b90*/  LOP3.LUT R18, R18, 0xffff, RZ, 0xc0, !PT ;  /* 0x0000ffff12127812 */ /* 0x000fc800078ec0ff */
[----:B------:R-:W-:-:S05]  /*9ba0*/  PRMT R3, R18, 0x8880, RZ ;  /* 0x0000888012037816 */ /* 0x000fca00000000ff */
[----:B------:R0:W-:Y:S01]  /*9bb0*/  STG.E desc[UR36][R8.64], R3 ;  /* 0x0000000308007986 */ /* 0x0001e2000c101924 */
[----:B------:R-:W-:Y:S05]  /*9bc0*/  BRA `(.L_x_17634) ;  /* 0x0000000c00407947 */ /* 0x000fea0003800000 */
.L_x_17635:
[----:B------:R-:W-:-:S04]  /*9bd0*/  PRMT R3, R18, 0x8880, RZ ;  /* 0x0000888012037816 */ /* 0x000fc800000000ff */
[----:B------:R-:W-:-:S05]  /*9be0*/  PRMT R3, R3, 0x7710, RZ ;  /* 0x0000771003037816 */ /* 0x000fca00000000ff */
[----:B------:R0:W-:Y:S01]  /*9bf0*/  STG.E.U16 desc[UR36][R8.64], R3 ;  /* 0x0000000308007986 */ /* 0x0001e2000c101524 */
[----:B------:R-:W-:Y:S05]  /*9c00*/  BRA `(.L_x_17634) ;  /* 0x0000000c00307947 */ /* 0x000fea0003800000 */
.L_x_17630:
        /* <DEDUP_REMOVED lines=9> */
.L_x_17638:
[----:B------:R-:W0:Y:S02]  /*9ca0*/  I2F.S8 R0, R18 ;  /* 0x0000001200007306 */ /* 0x000e240000001400 */
[----:B0-----:R-:W-:-:S05]  /*9cb0*/  F2FP.F16.F32.PACK_AB R0, RZ, R0 ;  /* 0x00000000ff00723e */ /* 0x001fca00000000ff */
[----:B------:R0:W-:Y:S01]  /*9cc0*/  STG.E.U16 desc[UR36][R8.64], R0 ;  /* 0x0000000008007986 */ /* 0x0001e2000c101524 */
[----:B------:R-:W-:Y:S05]  /*9cd0*/  BRA `(.L_x_17634) ;  /* 0x0000000800fc7947 */ /* 0x000fea0003800000 */
.L_x_17637:
        /* <DEDUP_REMOVED lines=10> */
.L_x_17640:
[----:B------:R-:W0:Y:S02]  /*9d80*/  I2F.S8 R18, R18 ;  /* 0x0000001200127306 */ /* 0x000e240000001400 */
[----:B0-----:R-:W-:-:S04]  /*9d90*/  F2FP.F16.F32.PACK_AB R3, RZ, R18 ;  /* 0x00000012ff03723e */ /* 0x001fc800000000ff */
[----:B------:R-:W-:-:S05]  /*9da0*/  PRMT R3, R3, 0x5410, RZ ;  /* 0x0000541003037816 */ /* 0x000fca00000000ff */
[----:B------:R2:W-:Y:S01]  /*9db0*/  STG.E desc[UR36][R8.64], R3 ;  /* 0x0000000308007986 */ /* 0x0005e2000c101924 */
[----:B------:R-:W-:Y:S05]  /*9dc0*/  BRA `(.L_x_17634) ;  /* 0x0000000800c07947 */ /* 0x000fea0003800000 */
.L_x_17639:
[----:B------:R-:W-:-:S04]  /*9dd0*/  PRMT R4, R18, 0x8880, RZ ;  /* 0x0000888012047816 */ /* 0x000fc800000000ff */
[----:B------:R-:W-:-:S06]  /*9de0*/  PRMT R4, R4, 0x7710, RZ ;  /* 0x0000771004047816 */ /* 0x000fcc00000000ff */
[----:B------:R-:W0:Y:S02]  /*9df0*/  I2F.F64.S16 R4, R4 ;  /* 0x0000000400047312 */ /* 0x000e240000101c00 */
[----:B0-----:R4:W-:Y:S01]  /*9e00*/  STG.E.64 desc[UR36][R8.64], R4 ;  /* 0x0000000408007986 */ /* 0x0019e2000c101b24 */
[----:B------:R-:W-:Y:S05]  /*9e10*/  BRA `(.L_x_17634) ;  /* 0x0000000800ac7947 */ /* 0x000fea0003800000 */
.L_x_17629:
        /* <DEDUP_REMOVED lines=14> */
.L_x_17644:
        /* <DEDUP_REMOVED lines=17> */
.L_x_17647:
[----:B------:R-:W-:-:S04]  /*a010*/  SHF.R.U32.HI R3, RZ, 0x18, R5 ;  /* 0x00000018ff037819 */ /* 0x000fc80000011605 */
[----:B------:R-:W-:-:S04]  /*a020*/  LOP3.LUT R0, R0, 0x80, R3, 0xf8, !PT ;  /* 0x0000008000007812 */ /* 0x000fc800078ef803 */
[----:B------:R-:W-:-:S07]  /*a030*/  PRMT R4, R0, 0x7610, R4 ;  /* 0x0000761000047816 */ /* 0x000fce0000000004 */
.L_x_17646:
[----:B------:R-:W-:Y:S05]  /*a040*/  BSYNC.RECONVERGENT B0 ;  /* 0x0000000000007941 */ /* 0x000fea0003800200 */
.L_x_17645:
[----:B------:R0:W-:Y:S01]  /*a050*/  STG.E.U8 desc[UR36][R8.64], R4 ;  /* 0x0000000408007986 */ /* 0x0001e2000c101124 */
[----:B------:R-:W-:Y:S05]  /*a060*/  BRA `(.L_x_17634) ;  /* 0x0000000800187947 */ /* 0x000fea0003800000 */
.L_x_17643:
        /* <DEDUP_REMOVED lines=17> */
.L_x_17650:
[----:B------:R-:W-:-:S04]  /*a180*/  SHF.R.U32.HI R3, RZ, 0x18, R5 ;  /* 0x00000018ff037819 */ /* 0x000fc80000011605 */
[----:B------:R-:W-:-:S04]  /*a190*/  LOP3.LUT R0, R0, 0x80, R3, 0xf8, !PT ;  /* 0x0000008000007812 */ /* 0x000fc800078ef803 */
[----:B------:R-:W-:-:S07]  /*a1a0*/  PRMT R4, R0, 0x7610, R4 ;  /* 0x0000761000047816 */ /* 0x000fce0000000004 */
.L_x_17649:
[----:B------:R-:W-:Y:S05]  /*a1b0*/  BSYNC.RECONVERGENT B0 ;  /* 0x0000000000007941 */ /* 0x000fea0003800200 */
.L_x_17648:
[----:B------:R0:W-:Y:S01]  /*a1c0*/  STG.E.U8 desc[UR36][R8.64], R4 ;  /* 0x0000000408007986 */ /* 0x0001e2000c101124 */
[----:B------:R-:W-:Y:S05]  /*a1d0*/  BRA `(.L_x_17634) ;  /* 0x0000000400bc7947 */ /* 0x000fea0003800000 */
.L_x_17642:
        /* <DEDUP_REMOVED lines=22> */
.L_x_17652:
[----:B------:R-:W-:-:S04]  /*a340*/  LOP3.LUT R18, R18, 0xffff, RZ, 0xc0, !PT ;  /* 0x0000ffff12127812 */ /* 0x000fc800078ec0ff */
[----:B------:R-:W-:-:S05]  /*a350*/  PRMT R18, R18, 0x8880, RZ ;  /* 0x0000888012127816 */ /* 0x000fca00000000ff */
[----:B------:R-:W-:-:S05]  /*a360*/  IMAD.MOV.U32 R4, RZ, RZ, R18 ;  /* 0x000000ffff047224 */ /* 0x000fca00078e0012 */
[----:B------:R-:W-:-:S05]  /*a370*/  SHF.R.S32.HI R5, RZ, 0x1f, R4 ;  /* 0x0000001fff057819 */ /* 0x000fca0000011404 */
[----:B------:R0:W-:Y:S01]  /*a380*/  STG.E.64 desc[UR36][R8.64], R4 ;  /* 0x0000000408007986 */ /* 0x0001e2000c101b24 */
[----:B------:R-:W-:Y:S05]  /*a390*/  BRA `(.L_x_17634) ;  /* 0x00000004004c7947 */ /* 0x000fea0003800000 */
.L_x_17651:
[----:B------:R-:W-:-:S04]  /*a3a0*/  LOP3.LUT R18, R18, 0xffff, RZ, 0xc0, !PT ;  /* 0x0000ffff12127812 */ /* 0x000fc800078ec0ff */
[----:B------:R-:W-:-:S05]  /*a3b0*/  PRMT R3, R18, 0x8880, RZ ;  /* 0x0000888012037816 */ /* 0x000fca00000000ff */
[----:B------:R0:W-:Y:S01]  /*a3c0*/  STG.E desc[UR36][R8.64], R3 ;  /* 0x0000000308007986 */ /* 0x0001e2000c101924 */
[----:B------:R-:W-:Y:S05]  /*a3d0*/  BRA `(.L_x_17634) ;  /* 0x00000004003c7947 */ /* 0x000fea0003800000 */
.L_x_17641:
        /* <DEDUP_REMOVED lines=10> */
.L_x_17654:
[----:B------:R-:W-:Y:S02]  /*a480*/  PRMT R4, R18, 0x8880, RZ ;  /* 0x0000888012047816 */ /* 0x000fe400000000ff */
[----:B------:R-:W-:Y:S02]  /*a490*/  CS2R R6, SRZ ;  /* 0x0000000000067805 */ /* 0x000fe4000001ff00 */
[----:B------:R-:W-:-:S06]  /*a4a0*/  PRMT R4, R4, 0x7710, RZ ;  /* 0x0000771004047816 */ /* 0x000fcc00000000ff */
[----:B------:R-:W0:Y:S02]  /*a4b0*/  I2F.F64.S16 R4, R4 ;  /* 0x0000000400047312 */ /* 0x000e240000101c00 */
[----:B0-----:R0:W-:Y:S01]  /*a4c0*/  STG.E.128 desc[UR36][R8.64], R4 ;  /* 0x0000000408007986 */ /* 0x0011e2000c101d24 */
[----:B------:R-:W-:Y:S05]  /*a4d0*/  BRA `(.L_x_17634) ;  /* 0x0000000000fc7947 */ /* 0x000fea0003800000 */
.L_x_17653:
[----:B------:R-:W-:-:S13]  /*a4e0*/  ISETP.NE.AND P0, PT, R0, 0xf, PT ;  /* 0x0000000f0000780c */ /* 0x000fda0003f05270 */
[----:B------:R-:W-:Y:S05]  /*a4f0*/  @!P0 BRA `(.L_x_17655) ;  /* 0x0000000000e88947 */ /* 0x000fea0003800000 */
[----:B------:R-:W-:-:S13]  /*a500*/  ISETP.NE.AND P0, PT, R0, 0x17, PT ;  /* 0x000000170000780c */ /* 0x000fda0003f05270 */
[----:B------:R-:W-:Y:S05]  /*a510*/  @!P0 BRA `(.L_x_17656) ;  /* 0x0000000000908947 */ /* 0x000fea0003800000 */
[----:B------:R-:W-:-:S13]  /*a520*/  ISETP.NE.AND P0, PT, R0, 0x18, PT ;  /* 0x000000180000780c */ /* 0x000fda0003f05270 */
[----:B------:R-:W-:Y:S05]  /*a530*/  @!P0 BRA `(.L_x_17657) ;  /* 0x0000000000448947 */ /* 0x000fea0003800000 */
.L_x_17633:
        /* <DEDUP_REMOVED lines=16> */
.L_x_17658:
[----:B------:R-:W-:Y:S05]  /*a640*/  BRA `(.L_x_17634) ;  /* 0x0000000000a07947 */ /* 0x000fea0003800000 */
.L_x_17657:
        /* <DEDUP_REMOVED lines=13> */
.L_x_17660:
[----:B------:R-:W-:Y:S05]  /*a720*/  BSYNC.RECONVERGENT B0 ;  /* 0x0000000000007941 */ /* 0x000fea0003800200 */
.L_x_17659:
[----:B------:R-:W-:-:S05]  /*a730*/  LOP3.LUT R3, R0, 0x80, R3, 0xf8, !PT ;  /* 0x0000008000037812 */ /* 0x000fca00078ef803 */
[----:B------:R0:W-:Y:S01]  /*a740*/  STG.E.U8 desc[UR36][R8.64], R3 ;  /* 0x0000000308007986 */ /* 0x0001e2000c101124 */
[----:B------:R-:W-:Y:S05]  /*a750*/  BRA `(.L_x_17634) ;  /* 0x00000000005c7947 */ /* 0x000fea0003800000 */
.L_x_17656:
        /* <DEDUP_REMOVED lines=12> */
.L_x_17662:
[----:B------:R-:W-:Y:S01]  /*a820*/  IMAD.MOV.U32 R0, RZ, RZ, 0x7f ;  /* 0x0000007fff007424 */ /* 0x000fe200078e00ff */
[----:B------:R-:W-:-:S04]  /*a830*/  ISETP.GT.U32.AND P0, PT, R3, 0x7f800000, PT ;  /* 0x7f8000000300780c */ /* 0x000fc80003f04070 */
[----:B------:R-:W-:-:S09]  /*a840*/  SEL R0, R0, 0x7c, P0 ;  /* 0x0000007c00007807 */ /* 0x000fd20000000000 */
.L_x_17663:
[----:B------:R-:W-:Y:S05]  /*a850*/  BSYNC.RECONVERGENT B0 ;  /* 0x0000000000007941 */ /* 0x000fea0003800200 */
.L_x_17661:
[----:B------:R-:W-:-:S04]  /*a860*/  SHF.R.U32.HI R3, RZ, 0x18, R5 ;  /* 0x00000018ff037819 */ /* 0x000fc80000011605 */
[----:B------:R-:W-:-:S05]  /*a870*/  LOP3.LUT R3, R0, 0x80, R3, 0xf8, !PT ;  /* 0x0000008000037812 */ /* 0x000fca00078ef803 */
[----:B------:R0:W-:Y:S01]  /*a880*/  STG.E.U8 desc[UR36][R8.64], R3 ;  /* 0x0000000308007986 */ /* 0x0001e2000c101124 */
[----:B------:R-:W-:Y:S05]  /*a890*/  BRA `(.L_x_17634) ;  /* 0x00000000000c7947 */ /* 0x000fea0003800000 */
.L_x_17655:
[----:B------:R-:W0:Y:S02]  /*a8a0*/  I2F.S8 R0, R18 ;  /* 0x0000001200007306 */ /* 0x000e240000001400 */
[----:B0-----:R-:W-:-:S05]  /*a8b0*/  F2FP.BF16.F32.PACK_AB R0, RZ, R0 ;  /* 0x00000000ff00723e */ /* 0x001fca00000010ff */
[----:B------:R0:W-:Y:S02]  /*a8c0*/  STG.E.U16 desc[UR36][R8.64], R0 ;  /* 0x0000000008007986 */ /* 0x0001e4000c101524 */
.L_x_17634:
[----:B------:R-:W-:-:S07]  /*a8d0*/  VIADD R25, R25, 0x80 ;  /* 0x0000008019197836 */ /* 0x000fce0000000000 */
.L_x_17593:
[----:B------:R-:W-:Y:S05]  /*a8e0*/  BSYNC.RECONVERGENT B6 ;  /* 0x0000000000067941 */ /* 0x000fea0003800200 */
.L_x_17592:
        /* <DEDUP_REMOVED lines=21> */
.L_x_17667:
[----:B------:R-:W-:Y:S01]  /*aa40*/  STG.E.U8 desc[UR36][R2.64], R19 ;  /* 0x0000001302007986 */ /* 0x000fe2000c101124 */
[----:B------:R-:W-:Y:S05]  /*aa50*/  EXIT ;  /* 0x000000000000794d */ /* 0x000fea0003800000 */
.L_x_17666:
        /* <DEDUP_REMOVED lines=12> */
.L_x_17670:
[----:B------:R-:W-:-:S04]  /*ab20*/  LOP3.LUT R19, R19, 0xffff, RZ, 0xc0, !PT ;  /* 0x0000ffff13137812 */ /* 0x000fc800078ec0ff */
[----:B------:R-:W-:-:S05]  /*ab30*/  PRMT R5, R19, 0x8880, RZ ;  /* 0x0000888013057816 */ /* 0x000fca00000000ff */
[----:B------:R-:W-:Y:S01]  /*ab40*/  STG.E desc[UR36][R2.64], R5 ;  /* 0x0000000502007986 */ /* 0x000fe2000c101924 */
[----:B------:R-:W-:Y:S05]  /*ab50*/  EXIT ;  /* 0x000000000000794d */ /* 0x000fea0003800000 */
.L_x_17669:
[----:B------:R-:W-:-:S04]  /*ab60*/  PRMT R5, R19, 0x8880, RZ ;  /* 0x0000888013057816 */ /* 0x000fc800000000ff */
[----:B------:R-:W-:-:S05]  /*ab70*/  PRMT R5, R5, 0x7710, RZ ;  /* 0x0000771005057816 */ /* 0x000fca00000000ff */
[----:B------:R-:W-:Y:S01]  /*ab80*/  STG.E.U16 desc[UR36][R2.64], R5 ;  /* 0x0000000502007986 */ /* 0x000fe2000c101524 */
[----:B------:R-:W-:Y:S05]  /*ab90*/  EXIT ;  /* 0x000000000000794d */ /* 0x000fea0003800000 */
.L_x_17665:
        /* <DEDUP_REMOVED lines=9> */
.L_x_17672:
[----:B------:R-:W0:Y:S02]  /*ac30*/  I2F.S8 R0, R19 ;  /* 0x0000001300007306 */ /* 0x000e240000001400 */
[----:B0-----:R-:W-:-:S05]  /*ac40*/  F2FP.F16.F32.PACK_AB R0, RZ, R0 ;  /* 0x00000000ff00723e */ /* 0x001fca00000000ff */
[----:B------:R-:W-:Y:S01]  /*ac50*/  STG.E.U16 desc[UR36][R2.64], R0 ;  /* 0x0000000002007986 */ /* 0x000fe2000c101524 */
[----:B------:R-:W-:Y:S05]  /*ac60*/  EXIT ;  /* 0x000000000000794d */ /* 0x000fea0003800000 */
.L_x_17671:
        /* <DEDUP_REMOVED lines=10> */
.L_x_17674:
[----:B------:R-:W0:Y:S02]  /*ad10*/  I2F.S8 R19, R19 ;  /* 0x0000001300137306 */ /* 0x000e240000001400 */
[----:B0-----:R-:W-:-:S04]  /*ad20*/  F2FP.F16.F32.PACK_AB R5, RZ, R19 ;  /* 0x00000013ff05723e */ /* 0x001fc800000000ff */
[----:B------:R-:W-:-:S05]  /*ad30*/  PRMT R5, R5, 0x5410, RZ ;  /* 0x0000541005057816 */ /* 0x000fca00000000ff */
[----:B------:R-:W-:Y:S01]  /*ad40*/  STG.E desc[UR36][R2.64], R5 ;  /* 0x0000000502007986 */ /* 0x000fe2000c101924 */
[----:B------:R-:W-:Y:S05]  /*ad50*/  EXIT ;  /* 0x000000000000794d */ /* 0x000fea0003800000 */
.L_x_17673:
[----:B------:R-:W-:-:S04]  /*ad60*/  PRMT R4, R19, 0x8880, RZ ;  /* 0x0000888013047816 */ /* 0x000fc800000000ff */
[----:B------:R-:W-:-:S06]  /*ad70*/  PRMT R4, R4, 0x7710, RZ ;  /* 0x0000771004047816 */ /* 0x000fcc00000000ff */
[----:B------:R-:W0:Y:S02]  /*ad80*/  I2F.F64.S16 R4, R4 ;  /* 0x0000000400047312 */ /* 0x000e240000101c00 */
[----:B0-----:R-:W-:Y:S01]  /*ad90*/  STG.E.64 desc[UR36][R2.64], R4 ;  /* 0x0000000402007986 */ /* 0x001fe2000c101b24 */
[----:B------:R-:W-:Y:S05]  /*ada0*/  EXIT ;  /* 0x000000000000794d */ /* 0x000fea0003800000 */
.L_x_17664:
        /* <DEDUP_REMOVED lines=14> */
.L_x_17678:
        /* <DEDUP_REMOVED lines=18> */
.L_x_17681:
[----:B------:R-:W-:-:S04]  /*afb0*/  SHF.R.U32.HI R5, RZ, 0x18, R5 ;  /* 0x00000018ff057819 */ /* 0x000fc80000011605 */
[----:B------:R-:W-:-:S07]  /*afc0*/  LOP3.LUT R0, R0, 0x80, R5, 0xf8, !PT ;  /* 0x0000008000007812 */ /* 0x000fce00078ef805 */
.L_x_17680:
[----:B------:R-:W-:Y:S05]  /*afd0*/  BSYNC.RECONVERGENT B0 ;  /* 0x0000000000007941 */ /* 0x000fea0003800200 */
.L_x_17679:
[----:B------:R-:W-:Y:S01]  /*afe0*/  STG.E.U8 desc[UR36][R2.64], R0 ;  /* 0x0000000002007986 */ /* 0x000fe2000c101124 */
[----:B------:R-:W-:Y:S05]  /*aff0*/  EXIT ;  /* 0x000000000000794d */ /* 0x000fea0003800000 */
.L_x_17677:
        /* <DEDUP_REMOVED lines=18> */
.L_x_17684:
[----:B------:R-:W-:-:S04]  /*b120*/  SHF.R.U32.HI R5, RZ, 0x18, R5 ;  /* 0x00000018ff057819 */ /* 0x000fc80000011605 */
[----:B------:R-:W-:-:S07]  /*b130*/  LOP3.LUT R0, R0, 0x80, R5, 0xf8, !PT ;  /* 0x0000008000007812 */ /* 0x000fce00078ef805 */
.L_x_17683:
[----:B------:R-:W-:Y:S05]  /*b140*/  BSYNC.RECONVERGENT B0 ;  /* 0x0000000000007941 */ /* 0x000fea0003800200 */
.L_x_17682:
[----:B------:R-:W-:Y:S01]  /*b150*/  STG.E.U8 desc[UR36][R2.64], R0 ;  /* 0x0000000002007986 */ /* 0x000fe2000c101124 */
[----:B------:R-:W-:Y:S05]  /*b160*/  EXIT ;  /* 0x000000000000794d */ /* 0x000fea0003800000 */
.L_x_17676:
        /* <DEDUP_REMOVED lines=22> */
.L_x_17686:
[----:B------:R-:W-:-:S04]  /*b2d0*/  LOP3.LUT R19, R19, 0xffff, RZ, 0xc0, !PT ;  /* 0x0000ffff13137812 */ /* 0x000fc800078ec0ff */
[----:B------:R-:W-:-:S05]  /*b2e0*/  PRMT R19, R19, 0x8880, RZ ;  /* 0x0000888013137816 */ /* 0x000fca00000000ff */
[----:B------:R-:W-:-:S05]  /*b2f0*/  IMAD.MOV.U32 R4, RZ, RZ, R19 ;  /* 0x000000ffff047224 */ /* 0x000fca00078e0013 */
[----:B------:R-:W-:-:S05]  /*b300*/  SHF.R.S32.HI R5, RZ, 0x1f, R4 ;  /* 0x0000001fff057819 */ /* 0x000fca0000011404 */
[----:B------:R-:W-:Y:S01]  /*b310*/  STG.E.64 desc[UR36][R2.64], R4 ;  /* 0x0000000402007986 */ /* 0x000fe2000c101b24 */
[----:B------:R-:W-:Y:S05]  /*b320*/  EXIT ;  /* 0x000000000000794d */ /* 0x000fea0003800000 */
.L_x_17685:
[----:B------:R-:W-:-:S04]  /*b330*/  LOP3.LUT R19, R19, 0xffff, RZ, 0xc0, !PT ;  /* 0x0000ffff13137812 */ /* 0x000fc800078ec0ff */
[----:B------:R-:W-:-:S05]  /*b340*/  PRMT R5, R19, 0x8880, RZ ;  /* 0x0000888013057816 */ /* 0x000fca00000000ff */
[----:B------:R-:W-:Y:S01]  /*b350*/  STG.E desc[UR36][R2.64], R5 ;  /* 0x0000000502007986 */ /* 0x000fe2000c101924 */
[----:B------:R-:W-:Y:S05]  /*b360*/  EXIT ;  /* 0x000000000000794d */ /* 0x000fea0003800000 */
.L_x_17675:
        /* <DEDUP_REMOVED lines=10> */
.L_x_17688:
[----:B------:R-:W-:Y:S02]  /*b410*/  PRMT R4, R19, 0x8880, RZ ;  /* 0x0000888013047816 */ /* 0x000fe400000000ff */
[----:B------:R-:W-:Y:S02]  /*b420*/  CS2R R6, SRZ ;  /* 0x0000000000067805 */ /* 0x000fe4000001ff00 */
[----:B------:R-:W-:-:S06]  /*b430*/  PRMT R4, R4, 0x7710, RZ ;  /* 0x0000771004047816 */ /* 0x000fcc00000000ff */
[----:B------:R-:W0:Y:S02]  /*b440*/  I2F.F64.S16 R4, R4 ;  /* 0x0000000400047312 */ /* 0x000e240000101c00 */
[----:B0-----:R-:W-:Y:S01]  /*b450*/  STG.E.128 desc[UR36][R2.64], R4 ;  /* 0x0000000402007986 */ /* 0x001fe2000c101d24 */
[----:B------:R-:W-:Y:S05]  /*b460*/  EXIT ;  /* 0x000000000000794d */ /* 0x000fea0003800000 */
.L_x_17687:
[----:B------:R-:W-:-:S13]  /*b470*/  ISETP.NE.AND P0, PT, R0, 0xf, PT ;  /* 0x0000000f0000780c */ /* 0x000fda0003f05270 */
[----:B------:R-:W-:Y:S05]  /*b480*/  @!P0 BRA `(.L_x_17689) ;  /* 0x0000000000e88947 */ /* 0x000fea0003800000 */
[----:B------:R-:W-:-:S13]  /*b490*/  ISETP.NE.AND P0, PT, R0, 0x17, PT ;  /* 0x000000170000780c */ /* 0x000fda0003f05270 */
[----:B------:R-:W-:Y:S05]  /*b4a0*/  @!P0 BRA `(.L_x_17690) ;  /* 0x0000000000908947 */ /* 0x000fea0003800000 */
[----:B------:R-:W-:-:S13]  /*b4b0*/  ISETP.NE.AND P0, PT, R0, 0x18, PT ;  /* 0x000000180000780c */ /* 0x000fda0003f05270 */
[----:B------:R-:W-:Y:S05]  /*b4c0*/  @!P0 BRA `(.L_x_17691) ;  /* 0x0000000000448947 */ /* 0x000fea0003800000 */
.L_x_17668:
        /* <DEDUP_REMOVED lines=16> */
.L_x_17692:
[----:B------:R-:W-:Y:S05]  /*b5d0*/  EXIT ;  /* 0x000000000000794d */ /* 0x000fea0003800000 */
.L_x_17691:
        /* <DEDUP_REMOVED lines=13> */
.L_x_17694:
[----:B------:R-:W-:Y:S05]  /*b6b0*/  BSYNC.RECONVERGENT B0 ;  /* 0x0000000000007941 */ /* 0x000fea0003800200 */
.L_x_17693:
[----:B------:R-:W-:-:S05]  /*b6c0*/  LOP3.LUT R5, R0, 0x80, R5, 0xf8, !PT ;  /* 0x0000008000057812 */ /* 0x000fca00078ef805 */
[----:B------:R-:W-:Y:S01]  /*b6d0*/  STG.E.U8 desc[UR36][R2.64], R5 ;  /* 0x0000000502007986 */ /* 0x000fe2000c101124 */
[----:B------:R-:W-:Y:S05]  /*b6e0*/  EXIT ;  /* 0x000000000000794d */ /* 0x000fea0003800000 */
.L_x_17690:
        /* <DEDUP_REMOVED lines=12> */
.L_x_17696:
[----:B------:R-:W-:Y:S01]  /*b7b0*/  IMAD.MOV.U32 R0, RZ, RZ, 0x7f ;  /* 0x0000007fff007424 */ /* 0x000fe200078e00ff */
[----:B------:R-:W-:-:S04]  /*b7c0*/  ISETP.GT.U32.AND P0, PT, R4, 0x7f800000, PT ;  /* 0x7f8000000400780c */ /* 0x000fc80003f04070 */
[----:B------:R-:W-:-:S09]  /*b7d0*/  SEL R0, R0, 0x7c, P0 ;  /* 0x0000007c00007807 */ /* 0x000fd20000000000 */
.L_x_17697:
[----:B------:R-:W-:Y:S05]  /*b7e0*/  BSYNC.RECONVERGENT B0 ;  /* 0x0000000000007941 */ /* 0x000fea0003800200 */
.L_x_17695:
[----:B------:R-:W-:-:S04]  /*b7f0*/  SHF.R.U32.HI R5, RZ, 0x18, R5 ;  /* 0x00000018ff057819 */ /* 0x000fc80000011605 */
[----:B------:R-:W-:-:S05]  /*b800*/  LOP3.LUT R5, R0, 0x80, R5, 0xf8, !PT ;  /* 0x0000008000057812 */ /* 0x000fca00078ef805 */
[----:B------:R-:W-:Y:S01]  /*b810*/  STG.E.U8 desc[UR36][R2.64], R5 ;  /* 0x0000000502007986 */ /* 0x000fe2000c101124 */
[----:B------:R-:W-:Y:S05]  /*b820*/  EXIT ;  /* 0x000000000000794d */ /* 0x000fea0003800000 */
.L_x_17689:
[----:B------:R-:W0:Y:S02]  /*b830*/  I2F.S8 R0, R19 ;  /* 0x0000001300007306 */ /* 0x000e240000001400 */
[----:B0-----:R-:W-:-:S05]  /*b840*/  F2FP.BF16.F32.PACK_AB R0, RZ, R0 ;  /* 0x00000000ff00723e */ /* 0x001fca00000010ff */
[----:B------:R-:W-:Y:S01]  /*b850*/  STG.E.U16 desc[UR36][R2.64], R0 ;  /* 0x0000000002007986 */ /* 0x000fe2000c101524 */
[----:B------:R-:W-:Y:S05]  /*b860*/  EXIT ;  /* 0x000000000000794d */ /* 0x000fea0003800000 */
.L_x_17698:
        /* <DEDUP_REMOVED lines=9> */
.L_x_21203:


//--------------------- .text._ZN2at6native18elementwise_kernelILi128ELi4EZNS0_22gpu_kernel_impl_nocastINS0_13BinaryFunctorIaaaZZZNS0_18lshift_kernel_cudaERNS_18TensorIteratorBaseEENKUlvE_clEvENKUlvE0_clEvEUlaaE_EEEEvS5_RKT_EUliE_EEviT1_ --------------------------
	.section	.text._ZN2at6native18elementwise_kernelILi128ELi4EZNS0_22gpu_kernel_impl_nocastINS0_13BinaryFunctorIaaaZZZNS0_18lshift_kernel_cudaERNS_18TensorIteratorBaseEENKUlvE_clEvENKUlvE0_clEvEUlaaE_EEEEvS5_RKT_EUliE_EEviT1_,"ax",@progbits
	.align	128
        .global         _ZN2at6native18elementwise_kernelILi128ELi4EZNS0_22gpu_kernel_impl_nocastINS0_13BinaryFunctorIaaaZZZNS0_18lshift_kernel_cudaERNS_18TensorIteratorBaseEENKUlvE_clEvENKUlvE0_clEvEUlaaE_EEEEvS5_RKT_EUliE_EEviT1_
        .type           _ZN2at6native18elementwise_kernelILi128ELi4EZNS0_22gpu_kernel_impl_nocastINS0_13BinaryFunctorIaaaZZZNS0_18lshift_kernel_cudaERNS_18TensorIteratorBaseEENKUlvE_clEvENKUlvE0_clEvEUlaaE_EEEEvS5_RKT_EUliE_EEviT1_,@function
        .size           _ZN2at6native18elementwise_kernelILi128ELi4EZNS0_22gpu_kernel_impl_nocastINS0_13BinaryFunctorIaaaZZZNS0_18lshift_kernel_cudaERNS_18TensorIteratorBaseEENKUlvE_clEvENKUlvE0_clEvEUlaaE_EEEEvS5_RKT_EUliE_EEviT1_,(.L_x_21204 - _ZN2at6native18elementwise_kernelILi128ELi4EZNS0_22gpu_kernel_impl_nocastINS0_13BinaryFunctorIaaaZZZNS0_18lshift_kernel_cudaERNS_18TensorIteratorBaseEENKUlvE_clEvENKUlvE0_clEvEUlaaE_EEEEvS5_RKT_EUliE_EEviT1_)
        .other          _ZN2at6native18elementwise_kernelILi128ELi4EZNS0_22gpu_kernel_impl_nocastINS0_13BinaryFunctorIaaaZZZNS0_18lshift_kernel_cudaERNS_18TensorIteratorBaseEENKUlvE_clEvENKUlvE0_clEvEUlaaE_EEEEvS5_RKT_EUliE_EEviT1_,@"STO_CUDA_ENTRY STV_DEFAULT"
_ZN2at6native18elementwise_kernelILi128ELi4EZNS0_22gpu_kernel_impl_nocastINS0_13BinaryFunctorIaaaZZZNS0_18lshift_kernel_cudaERNS_18TensorIteratorBaseEENKUlvE_clEvENKUlvE0_clEvEUlaaE_EEEEvS5_RKT_EUliE_EEviT1_:
.text._ZN2at6native18elementwise_kernelILi128ELi4EZNS0_22gpu_kernel_impl_nocastINS0_13BinaryFunctorIaaaZZZNS0_18lshift_kernel_cudaERNS_18TensorIteratorBaseEENKUlvE_clEvENKUlvE0_clEvEUlaaE_EEEEvS5_RKT_EUliE_EEviT1_:
        /* <DEDUP_REMOVED lines=21> */
[----:B---3--:R-:W-:-:S04]  /*0150*/  SHF.L.U32 R0, R7, R4, RZ ;  /* 0x0000000407007219 */ /* 0x008fc800000006ff */
        /* <DEDUP_REMOVED lines=12> */
[----:B--2---:R-:W-:-:S04]  /*0220*/  SHF.L.U32 R0, R7, R4, RZ ;  /* 0x0000000407007219 */ /* 0x004fc800000006ff */
[----:B------:R-:W-:-:S05]  /*0230*/  SEL R11, R0, RZ, !P0 ;  /* 0x000000ff000b7207 */ /* 0x000fca0004000000 */
[----:B0-----:R0:W-:Y:S02]  /*0240*/  STG.E.U8 desc[UR6][R8.64], R11 ;  /* 0x0000000b08007986 */ /* 0x0011e4000c101106 */
.L_x_17702:
[----:B------:R-:W-:-:S13]  /*0250*/  ISETP.GE.AND P0, PT, R3, UR4, PT ;  /* 0x0000000403007c0c */ /* 0x000fda000bf06270 */
[----:B------:R-:W-:Y:S05]  /*0260*/  @P0 BREAK.RELIABLE B1 ;  /* 0x0000000000010942 */ /* 0x000fea0003800100 */
[----:B------:R-:W-:Y:S05]  /*0270*/  @P0 BRA `(.L_x_17703) ;  /* 0x00000000002c0947 */ /* 0x000fea0003800000 */
[----:B------:R-:W-:Y:S05]  /*0280*/  BSYNC.RELIABLE B1 ;  /* 0x0000000000017941 */ /* 0x000fea0003800100 */
.L_x_17701:
        /* <DEDUP_REMOVED lines=10> */
.L_x_17703:
[----:B------:R-:W-:Y:S05]  /*0330*/  BSYNC.RECONVERGENT B0 ;  /* 0x0000000000007941 */ /* 0x000fea0003800200 */
.L_x_17700:
        /* <DEDUP_REMOVED lines=9> */
[----:B---3--:R-:W-:-:S04]  /*03d0*/  SHF.L.U32 R0, R5, R2, RZ ;  /* 0x0000000205007219 */ /* 0x008fc800000006ff */
[----:B01----:R-:W-:-:S05]  /*03e0*/  SEL R9, R0, RZ, !P0 ;  /* 0x000000ff00097207 */ /* 0x003fca0004000000 */
[----:B----4-:R-:W-:Y:S01]  /*03f0*/  STG.E.U8 desc[UR6][R6.64], R9 ;  /* 0x0000000906007986 */ /* 0x010fe2000c101106 */
[----:B------:R-:W-:Y:S05]  /*0400*/  EXIT ;  /* 0x000000000000794d */ /* 0x000fea0003800000 */
.L_x_17699:
        /* <DEDUP_REMOVED lines=356> */
.L_x_17707:
[----:B------:R-:W0:Y:S02]  /*1a50*/  LDCU.128 UR8, c[0x0][0x5f0] ;  /* 0x0000be00ff0877ac */ /* 0x000e240008000c00 */
[----:B0-----:R-:W-:Y:S02]  /*1a60*/  IADD3 R8, P0, PT, R4, UR8, RZ ;  /* 0x0000000804087c10 */ /* 0x001fe4000ff1e0ff */
[----:B------:R-:W-:Y:S02]  /*1a70*/  IADD3 R6, P1, PT, R6, UR10, RZ ;  /* 0x0000000a06067c10 */ /* 0x000fe4000ff3e0ff */
[----:B------:R-:W-:Y:S01]  /*1a80*/  IADD3.X R9, PT, PT, RZ, UR9, RZ, P0, !PT ;  /* 0x00000009ff097c10 */ /* 0x000fe200087fe4ff */
[----:B------:R-:W0:Y:S01]  /*1a90*/  LDCU.64 UR8, c[0x0][0x5e8] ;  /* 0x0000bd00ff0877ac */ /* 0x000e220008000a00 */
[----:B------:R-:W-:-:S04]  /*1aa0*/  IADD3.X R7, PT, PT, RZ, UR11, RZ, P1, !PT ;  /* 0x0000000bff077c10 */ /* 0x000fc80008ffe4ff */
[----:B------:R-:W2:Y:S04]  /*1ab0*/  LDG.E.U8 R9, desc[UR6][R8.64] ;  /* 0x0000000608097981 */ /* 0x000ea8000c1e1100 */
[----:B------:R-:W3:Y:S01]  /*1ac0*/  LDG.E.U8 R6, desc[UR6][R6.64] ;  /* 0x0000000606067981 */ /* 0x000ee2000c1e1100 */
[----:B0-----:R-:W-:-:S04]  /*1ad0*/  IADD3 R4, P1, PT, R5, UR8, RZ ;  /* 0x0000000805047c10 */ /* 0x001fc8000ff3e0ff */
[----:B------:R-:W-:Y:S02]  /*1ae0*/  IADD3.X R5, PT, PT, RZ, UR9, RZ, P1, !PT ;  /* 0x00000009ff057c10 */ /* 0x000fe40008ffe4ff */
[----:B------:R-:W-:Y:S02]  /*1af0*/  IADD3 R3, PT, PT, R3, 0x80, RZ ;  /* 0x0000008003037810 */ /* 0x000fe40007ffe0ff */
[----:B---3--:R-:W-:Y:S02]  /*1b00*/  ISETP.GT.U32.AND P0, PT, R6, 0x7, PT ;  /* 0x000000070600780c */ /* 0x008fe40003f04070 */
[----:B--2---:R-:W-:-:S04]  /*1b10*/  SHF.L.U32 R10, R9, R6, RZ ;  /* 0x00000006090a7219 */ /* 0x004fc800000006ff */
[----:B------:R-:W-:-:S05]  /*1b20*/  SEL R11, R10, RZ, !P0 ;  /* 0x000000ff0a0b7207 */ /* 0x000fca0004000000 */
[----:B------:R0:W-:Y:S01]  /*1b30*/  STG.E.U8 desc[UR6][R4.64], R11 ;  /* 0x0000000b04007986 */ /* 0x0001e2000c101106 */
        /* <DEDUP_REMOVED lines=351> */
.L_x_17709:
        /* <DEDUP_REMOVED lines=14> */
[----:B------:R0:W-:Y:S02]  /*3210*/  STG.E.U8 desc[UR6][R4.64], R11 ;  /* 0x0000000b04007986 */ /* 0x0001e4000c101106 */
.L_x_17706:
[----:B------:R-:W-:-:S13]  /*3220*/  ISETP.GE.AND P0, PT, R3, UR4, PT ;  /* 0x0000000403007c0c */ /* 0x000fda000bf06270 */
[----:B------:R-:W-:Y:S05]  /*3230*/  @P0 BREAK.RELIABLE B1 ;  /* 0x0000000000010942 */ /* 0x000fea0003800100 */
[----:B------:R-:W-:Y:S05]  /*3240*/  @P0 BRA `(.L_x_17708) ;  /* 0x0000001400b00947 */ /* 0x000fea0003800000 */
[----:B------:R-:W-:Y:S05]  /*3250*/  BSYNC.RELIABLE B1 ;  /* 0x0000000000017941 */ /* 0x000fea0003800100 */
.L_x_17705:
        /* <DEDUP_REMOVED lines=348> */
.L_x_17710:
        /* <DEDUP_REMOVED lines=15> */
.L_x_17708:
[----:B------:R-:W-:Y:S05]  /*4910*/  BSYNC.RECONVERGENT B0 ;  /* 0x0000000000007941 */ /* 0x000fea0003800200 */
.L_x_17704:
        /* <DEDUP_REMOVED lines=351> */
.L_x_17711:
        /* <DEDUP_REMOVED lines=10> */
[----:B---3--:R-:W-:Y:S02]  /*5fb0*/  ISETP.GT.U32.AND P0, PT, R4, 0x7, PT ;  /* 0x000000070400780c */ /* 0x008fe40003f04070 */
[----:B--2---:R-:W-:-:S04]  /*5fc0*/  SHF.L.U32 R0, R7, R4, RZ ;  /* 0x0000000407007219 */ /* 0x004fc800000006ff */
[----:B------:R-:W-:-:S05]  /*5fd0*/  SEL R9, R0, RZ, !P0 ;  /* 0x000000ff00097207 */ /* 0x000fca0004000000 */
[----:B------:R-:W-:Y:S01]  /*5fe0*/  STG.E.U8 desc[UR6][R2.64], R9 ;  /* 0x0000000902007986 */ /* 0x000fe2000c101106 */
[----:B------:R-:W-:Y:S05]  /*5ff0*/  EXIT ;  /* 0x000000000000794d */ /* 0x000fea0003800000 */
.L_x_17712:
        /* <DEDUP_REMOVED lines=16> */
.L_x_21204:


//--------------------- .text._ZN2at6native27unrolled_elementwise_kernelINS0_13BinaryFunctorIaaaZZZNS0_18lshift_kernel_cudaERNS_18TensorIteratorBaseEENKUlvE_clEvENKUlvE0_clEvEUlaaE_EESt5arrayIPcLm3EELi4E23TrivialOffsetCalculatorILi2EjESC_ILi1EjENS0_6memory15LoadWithoutCastENSF_16StoreWithoutCastEEEviT_T0_T2_T3_T4_T5_ --------------------------
	.section	.text._ZN2at6native27unrolled_elementwise_kernelINS0_13BinaryFunctorIaaaZZZNS0_18lshift_kernel_cudaERNS_18TensorIteratorBaseEENKUlvE_clEvENKUlvE0_clEvEUlaaE_EESt5arrayIPcLm3EELi4E23TrivialOffsetCalculatorILi2EjESC_ILi1EjENS0_6memory15LoadWithoutCastENSF_16StoreWithoutCastEEEviT_T0_T2_T3_T4_T5_,"ax",@progbits
	.align	128
        .global         _ZN2at6native27unrolled_elementwise_kernelINS0_13BinaryFunctorIaaaZZZNS0_18lshift_kernel_cudaERNS_18TensorIteratorBaseEENKUlvE_clEvENKUlvE0_clEvEUlaaE_EESt5arrayIPcLm3EELi4E23TrivialOffsetCalculatorILi2EjESC_ILi1EjENS0_6memory15LoadWithoutCastENSF_16StoreWithoutCastEEEviT_T0_T2_T3_T4_T5_
        .type           _ZN2at6native27unrolled_elementwise_kernelINS0_13BinaryFunctorIaaaZZZNS0_18lshift_kernel_cudaERNS_18TensorIteratorBaseEENKUlvE_clEvENKUlvE0_clEvEUlaaE_EESt5arrayIPcLm3EELi4E23TrivialOffsetCalculatorILi2EjESC_ILi1EjENS0_6memory15LoadWithoutCastENSF_16StoreWithoutCastEEEviT_T0_T2_T3_T4_T5_,@function
        .size           _ZN2at6native27unrolled_elementwise_kernelINS0_13BinaryFunctorIaaaZZZNS0_18lshift_kernel_cudaERNS_18TensorIteratorBaseEENKUlvE_clEvENKUlvE0_clEvEUlaaE_EESt5arrayIPcLm3EELi4E23TrivialOffsetCalculatorILi2EjESC_ILi1EjENS0_6memory15LoadWithoutCastENSF_16StoreWithoutCastEEEviT_T0_T2_T3_T4_T5_,(.L_x_21205 - _ZN2at6native27unrolled_elementwise_kernelINS0_13BinaryFunctorIaaaZZZNS0_18lshift_kernel_cudaERNS_18TensorIteratorBaseEENKUlvE_clEvENKUlvE0_clEvEUlaaE_EESt5arrayIPcLm3EELi4E23TrivialOffsetCalculatorILi2EjESC_ILi1EjENS0_6memory15LoadWithoutCastENSF_16StoreWithoutCastEEEviT_T0_T2_T3_T4_T5_)
        .other          _ZN2at6native27unrolled_elementwise_kernelINS0_13BinaryFunctorIaaaZZZNS0_18lshift_kernel_cudaERNS_18TensorIteratorBaseEENKUlvE_clEvENKUlvE0_clEvEUlaaE_EESt5arrayIPcLm3EELi4E23TrivialOffsetCalculatorILi2EjESC_ILi1EjENS0_6memory15LoadWithoutCastENSF_16StoreWithoutCastEEEviT_T0_T2_T3_T4_T5_,@"STO_CUDA_ENTRY STV_DEFAULT"
_ZN2at6native27unrolled_elementwise_kernelINS0_13BinaryFunctorIaaaZZZNS0_18lshift_kernel_cudaERNS_18TensorIteratorBaseEENKUlvE_clEvENKUlvE0_clEvEUlaaE_EESt5arrayIPcLm3EELi4E23TrivialOffsetCalculatorILi2EjESC_ILi1EjENS0_6memory15LoadWithoutCastENSF_16StoreWithoutCastEEEviT_T0_T2_T3_T4_T5_:
.text._ZN2at6native27unrolled_elementwise_kernelINS0_13BinaryFunctorIaaaZZZNS0_18lshift_kernel_cudaERNS_18TensorIteratorBaseEENKUlvE_clEvENKUlvE0_clEvEUlaaE_EESt5arrayIPcLm3EELi4E23TrivialOffsetCalculatorILi2EjESC_ILi1EjENS0_6memory15LoadWithoutCastENSF_16StoreWithoutCastEEEviT_T0_T2_T3_T4_T5_:
        /* <DEDUP_REMOVED lines=71> */
[----:B------:R-:W-:-:S03]  /*0470*/  @!P0 SHF.L.U32 R20, R20, R21, RZ ;  /* 0x0000001514148219 */ /* 0x000fc600000006ff */
        /* <DEDUP_REMOVED lines=10> */
[----:B------:R-:W-:Y:S02]  /*0520*/  @!P2 SHF.L.U32 R22, R23, R22, RZ ;  /* 0x000000161716a219 */ /* 0x000fe400000006ff */
[----:B------:R-:W-:Y:S02]  /*0530*/  @!P1 ISETP.GT.U32.AND P4, PT, R8, 0x7, PT ;  /* 0x000000070800980c */ /* 0x000fe40003f84070 */
[----:B------:R-:W-:Y:S02]  /*0540*/  @!P1 SHF.L.U32 R3, R12, R3, RZ ;  /* 0x000000030c039219 */ /* 0x000fe400000006ff */
        /* <DEDUP_REMOVED lines=15> */
.L_x_17714:
[----:B------:R-:W-:Y:S05]  /*0640*/  BSYNC.RECONVERGENT B0 ;  /* 0x0000000000007941 */ /* 0x000fea0003800200 */
.L_x_17713:
        /* <DEDUP_REMOVED lines=8> */
[----:B------:R-:W-:-:S04]  /*06d0*/  @!P1 SHF.L.U32 R6, R6, R3, RZ ;  /* 0x0000000306069219 */ /* 0x000fc800000006ff */
[----:B------:R-:W-:Y:S02]  /*06e0*/  @!P1 SEL R5, R6, RZ, !P0 ;  /* 0x000000ff06059207 */ /* 0x000fe40004000000 */
[----:B-1----:R-:W-:-:S05]  /*06f0*/  IADD3 R2, P2, PT, R2, UR6, RZ ;  /* 0x0000000602027c10 */ /* 0x002fca000ff5e0ff */
[----:B------:R-:W-:-:S05]  /*0700*/  IMAD.X R3, RZ, RZ, UR7, P2 ;  /* 0x00000007ff037e24 */ /* 0x000fca00090e06ff */
[----:B------:R-:W-:Y:S01]  /*0710*/  STG.E.U8 desc[UR4][R2.64], R5 ;  /* 0x0000000502007986 */ /* 0x000fe2000c101104 */
[----:B------:R-:W-:Y:S05]  /*0720*/  EXIT ;  /* 0x000000000000794d */ /* 0x000fea0003800000 */
.L_x_17715:
        /* <DEDUP_REMOVED lines=13> */
.L_x_21205:


//--------------------- .text._ZN2at6native29vectorized_elementwise_kernelILi2ENS0_13BinaryFunctorIaaaZZZNS0_18lshift_kernel_cudaERNS_18TensorIteratorBaseEENKUlvE_clEvENKUlvE0_clEvEUlaaE_EESt5arrayIPcLm3EEEEviT0_T1_ --------------------------
	.section	.text._ZN2at6native29vectorized_elementwise_kernelILi2ENS0_13BinaryFunctorIaaaZZZNS0_18lshift_kernel_cudaERNS_18TensorIteratorBaseEENKUlvE_clEvENKUlvE0_clEvEUlaaE_EESt5arrayIPcLm3EEEEviT0_T1_,"ax",@progbits
	.align	128
        .global         _ZN2at6native29vectorized_elementwise_kernelILi2ENS0_13BinaryFunctorIaaaZZZNS0_18lshift_kernel_cudaERNS_18TensorIteratorBaseEENKUlvE_clEvENKUlvE0_clEvEUlaaE_EESt5arrayIPcLm3EEEEviT0_T1_
        .type           _ZN2at6native29vectorized_elementwise_kernelILi2ENS0_13BinaryFunctorIaaaZZZNS0_18lshift_kernel_cudaERNS_18TensorIteratorBaseEENKUlvE_clEvENKUlvE0_clEvEUlaaE_EESt5arrayIPcLm3EEEEviT0_T1_,@function
        .size           _ZN2at6native29vectorized_elementwise_kernelILi2ENS0_13BinaryFunctorIaaaZZZNS0_18lshift_kernel_cudaERNS_18TensorIteratorBaseEENKUlvE_clEvENKUlvE0_clEvEUlaaE_EESt5arrayIPcLm3EEEEviT0_T1_,(.L_x_21206 - _ZN2at6native29vectorized_elementwise_kernelILi2ENS0_13BinaryFunctorIaaaZZZNS0_18lshift_kernel_cudaERNS_18TensorIteratorBaseEENKUlvE_clEvENKUlvE0_clEvEUlaaE_EESt5arrayIPcLm3EEEEviT0_T1_)
        .other          _ZN2at6native29vectorized_elementwise_kernelILi2ENS0_13BinaryFunctorIaaaZZZNS0_18lshift_kernel_cudaERNS_18TensorIteratorBaseEENKUlvE_clEvENKUlvE0_clEvEUlaaE_EESt5arrayIPcLm3EEEEviT0_T1_,@"STO_CUDA_ENTRY STV_DEFAULT"
_ZN2at6native29vectorized_elementwise_kernelILi2ENS0_13BinaryFunctorIaaaZZZNS0_18lshift_kernel_cudaERNS_18TensorIteratorBaseEENKUlvE_clEvENKUlvE0_clEvEUlaaE_EESt5arrayIPcLm3EEEEviT0_T1_:
.text._ZN2at6native29vectorized_elementwise_kernelILi2ENS0_13BinaryFunctorIaaaZZZNS0_18lshift_kernel_cudaERNS_18TensorIteratorBaseEENKUlvE_clEvENKUlvE0_clEvEUlaaE_EESt5arrayIPcLm3EEEEviT0_T1_:
        /* <DEDUP_REMOVED lines=120> */
[----:B-----5:R-:W-:Y:S02]  /*0780*/  @!P0 SHF.L.U32 R20, R20, R29, RZ ;  /* 0x0000001d14148219 */ /* 0x020fe400000006ff */
[----:B--2---:R-:W-:-:S04]  /*0790*/  @!P4 LOP3.LUT R18, R22, 0xff, RZ, 0xc0, !PT ;  /* 0x000000ff1612c812 */ /* 0x004fc800078ec0ff */
[----:B------:R-:W-:Y:S01]  /*07a0*/  @!P4 ISETP.GT.U32.AND P3, PT, R18, 0x7, PT ;  /* 0x000000071200c80c */ /* 0x000fe20003f64070 */
[----:B------:R-:W-:-:S05]  /*07b0*/  VIADD R18, R2, 0x100 ;  /* 0x0000010002127836 */ /* 0x000fca0000000000 */
[----:B------:R-:W-:Y:S02]  /*07c0*/  ISETP.GE.U32.AND P1, PT, R18, UR5, PT ;  /* 0x0000000512007c0c */ /* 0x000fe4000bf26070 */
[----:B------:R-:W-:-:S04]  /*07d0*/  @!P4 LOP3.LUT R22, R22, 0xff, RZ, 0xc0, !PT ;  /* 0x000000ff1616c812 */ /* 0x000fc800078ec0ff */
[----:B------:R-:W-:-:S07]  /*07e0*/  @!P4 SHF.L.U32 R19, R19, R22, RZ ;  /* 0x000000161313c219 */ /* 0x000fce00000006ff */
        /* <DEDUP_REMOVED lines=13> */
[----:B------:R-:W-:Y:S01]  /*08c0*/  @!P1 SHF.L.U32 R23, R23, R24, RZ ;  /* 0x0000001817179219 */ /* 0x000fe200000006ff */
        /* <DEDUP_REMOVED lines=10> */
[----:B------:R-:W-:Y:S02]  /*0970*/  @!P2 SHF.L.U32 R16, R16, R17, RZ ;  /* 0x000000111010a219 */ /* 0x000fe400000006ff */
[----:B------:R-:W-:Y:S02]  /*0980*/  @!P3 LOP3.LUT R17, R26, 0xff, RZ, 0xc0, !PT ;  /* 0x000000ff1a11b812 */ /* 0x000fe400078ec0ff */
[----:B------:R-:W-:Y:S02]  /*0990*/  @!P2 SEL R5, R16, RZ, !P6 ;  /* 0x000000ff1005a207 */ /* 0x000fe40007000000 */
[----:B------:R-:W-:Y:S02]  /*09a0*/  ISETP.GE.U32.AND P6, PT, R2, UR5, PT ;  /* 0x0000000502007c0c */ /* 0x000fe4000bfc6070 */
[----:B------:R-:W-:Y:S02]  /*09b0*/  @!P3 LOP3.LUT R26, R26, 0xff, RZ, 0xc0, !PT ;  /* 0x000000ff1a1ab812 */ /* 0x000fe400078ec0ff */
[----:B------:R-:W-:-:S02]  /*09c0*/  @!P3 ISETP.GT.U32.AND P2, PT, R17, 0x7, PT ;  /* 0x000000071100b80c */ /* 0x000fc40003f44070 */
[----:B------:R-:W-:Y:S01]  /*09d0*/  @!P3 SHF.L.U32 R25, R25, R26, RZ ;  /* 0x0000001a1919b219 */ /* 0x000fe200000006ff */
[----:B------:R0:W-:Y:S01]  /*09e0*/  @!P0 STG.E.U8 desc[UR12][R10.64], R21 ;  /* 0x000000150a008986 */ /* 0x0001e2000c10110c */
[----:B------:R-:W-:Y:S02]  /*09f0*/  BSSY.RECONVERGENT B0, `(.L_x_17717) ;  /* 0x0000042000007945 */ /* 0x000fe40003800200 */
[----:B------:R-:W-:Y:S02]  /*0a00*/  @!P3 SEL R6, R25, RZ, !P2 ;  /* 0x000000ff1906b207 */ /* 0x000fe40005000000 */
[----:B------:R-:W-:Y:S01]  /*0a10*/  BSSY.RELIABLE B1, `(.L_x_17718) ;  /* 0x0000038000017945 */ /* 0x000fe20003800100 */
[C---:B------:R-:W-:Y:S02]  /*0a20*/  @!P4 LOP3.LUT R16, R15.reuse, 0xff, RZ, 0xc0, !PT ;  /* 0x000000ff0f10c812 */ /* 0x040fe400078ec0ff */
[----:B------:R-:W-:-:S04]  /*0a30*/  @!P4 LOP3.LUT R15, R15, 0xff, RZ, 0xc0, !PT ;  /* 0x000000ff0f0fc812 */ /* 0x000fc800078ec0ff */
[----:B------:R-:W-:Y:S02]  /*0a40*/  @!P4 SHF.L.U32 R14, R14, R15, RZ ;  /* 0x0000000f0e0ec219 */ /* 0x000fe400000006ff */
[----:B------:R-:W-:-:S04]  /*0a50*/  @!P4 ISETP.GT.U32.AND P0, PT, R16, 0x7, PT ;  /* 0x000000071000c80c */ /* 0x000fc80003f04070 */
[----:B------:R-:W-:Y:S02]  /*0a60*/  @!P4 SEL R7, R14, RZ, !P0 ;  /* 0x000000ff0e07c207 */ /* 0x000fe40004000000 */
[C---:B------:R-:W-:Y:S02]  /*0a70*/  @!P5 LOP3.LUT R17, R13.reuse, 0xff, RZ, 0xc0, !PT ;  /* 0x000000ff0d11d812 */ /* 0x040fe400078ec0ff */
[----:B------:R-:W-:Y:S02]  /*0a80*/  @!P5 LOP3.LUT R13, R13, 0xff, RZ, 0xc0, !PT ;  /* 0x000000ff0d0dd812 */ /* 0x000fe400078ec0ff */
[----:B------:R-:W-:Y:S02]  /*0a90*/  @!P5 ISETP.GT.U32.AND P2, PT, R17, 0x7, PT ;  /* 0x000000071100d80c */ /* 0x000fe40003f44070 */
[----:B------:R-:W-:-:S04]  /*0aa0*/  @!P5 SHF.L.U32 R12, R12, R13, RZ ;  /* 0x0000000d0c0cd219 */ /* 0x000fc800000006ff */
[----:B------:R-:W-:Y:S02]  /*0ab0*/  @!P5 SEL R8, R12, RZ, !P2 ;  /* 0x000000ff0c08d207 */ /* 0x000fe40005000000 */
[C---:B------:R-:W-:Y:S02]  /*0ac0*/  @!P1 LOP3.LUT R15, R27.reuse, 0xff, RZ, 0xc0, !PT ;  /* 0x000000ff1b0f9812 */ /* 0x040fe400078ec0ff */
[----:B------:R-:W-:Y:S02]  /*0ad0*/  @!P1 LOP3.LUT R27, R27, 0xff, RZ, 0xc0, !PT ;  /* 0x000000ff1b1b9812 */ /* 0x000fe400078ec0ff */
[----:B------:R-:W-:Y:S02]  /*0ae0*/  @!P1 ISETP.GT.U32.AND P3, PT, R15, 0x7, PT ;  /* 0x000000070f00980c */ /* 0x000fe40003f64070 */
[----:B------:R-:W-:-:S04]  /*0af0*/  @!P1 SHF.L.U32 R0, R0, R27, RZ ;  /* 0x0000001b00009219 */ /* 0x000fc800000006ff */
        /* <DEDUP_REMOVED lines=16> */
.L_x_17719:
        /* <DEDUP_REMOVED lines=8> */
.L_x_17720:
        /* <DEDUP_REMOVED lines=8> */
.L_x_17721:
        /* <DEDUP_REMOVED lines=9> */
.L_x_17722:
[----:B------:R-:W-:Y:S05]  /*0d90*/  BSYNC.RELIABLE B1 ;  /* 0x0000000000017941 */ /* 0x000fea0003800100 */
.L_x_17718:
[----:B------:R-:W-:-:S13]  /*0da0*/  ISETP.GE.U32.AND P0, PT, R2, UR5, PT ;  /* 0x0000000502007c0c */ /* 0x000fda000bf06070 */
[----:B--2---:R-:W2:Y:S01]  /*0db0*/  @!P0 LDC.64 R6, c[0x0][0x388] ;  /* 0x0000e200ff068b82 */ /* 0x004ea20000000a00 */
[C---:B-1----:R-:W-:Y:S02]  /*0dc0*/  @!P0 VIADD R5, R2.reuse, UR4 ;  /* 0x0000000402058c36 */ /* 0x042fe40008000000 */
[----:B------:R-:W-:-:S03]  /*0dd0*/  @!P0 VIADD R2, R2, 0x80 ;  /* 0x0000008002028836 */ /* 0x000fc60000000000 */
[----:B--2---:R-:W-:-:S05]  /*0de0*/  @!P0 IADD3 R4, P1, PT, R5, R6, RZ ;  /* 0x0000000605048210 */ /* 0x004fca0007f3e0ff */
[----:B------:R-:W-:-:S05]  /*0df0*/  @!P0 IMAD.X R5, RZ, RZ, R7, P1 ;  /* 0x000000ffff058224 */ /* 0x000fca00008e0607 */
[----:B------:R2:W-:Y:S03]  /*0e00*/  @!P0 STG.E.U8 desc[UR12][R4.64], R8 ;  /* 0x0000000804008986 */ /* 0x0005e6000c10110c */
.L_x_17723:
[----:B------:R-:W-:Y:S05]  /*0e10*/  BSYNC.RECONVERGENT B0 ;  /* 0x0000000000007941 */ /* 0x000fea0003800200 */
.L_x_17717:
        /* <DEDUP_REMOVED lines=9> */
.L_x_17716:
        /* <DEDUP_REMOVED lines=32> */
[----:B------:R-:W-:Y:S02]  /*10b0*/  SHF.L.U32 R13, R10, R13, RZ ;  /* 0x0000000d0a0d7219 */ /* 0x000fe400000006ff */
[----:B------:R-:W-:Y:S02]  /*10c0*/  SHF.L.U32 R12, R7, R12, RZ ;  /* 0x0000000c070c7219 */ /* 0x000fe400000006ff */
[C---:B----4-:R-:W-:Y:S02]  /*10d0*/  PRMT R10, R16.reuse, 0x7770, RZ ;  /* 0x00007770100a7816 */ /* 0x050fe400000000ff */
[----:B------:R-:W-:Y:S02]  /*10e0*/  PRMT R9, R16, 0x7771, RZ ;  /* 0x0000777110097816 */ /* 0x000fe400000000ff */
[----:B-----5:R-:W-:-:S02]  /*10f0*/  PRMT R7, R15, 0x7770, RZ ;  /* 0x000077700f077816 */ /* 0x020fc400000000ff */
[----:B------:R-:W-:Y:S02]  /*1100*/  PRMT R8, R15, 0x7771, RZ ;  /* 0x000077710f087816 */ /* 0x000fe400000000ff */
[----:B------:R-:W-:Y:S02]  /*1110*/  ISETP.GT.U32.AND P4, PT, R10, 0x7, PT ;  /* 0x000000070a00780c */ /* 0x000fe40003f84070 */
[----:B------:R-:W-:Y:S02]  /*1120*/  ISETP.GT.U32.AND P3, PT, R9, 0x7, PT ;  /* 0x000000070900780c */ /* 0x000fe40003f64070 */
[----:B------:R-:W-:Y:S02]  /*1130*/  SHF.L.U32 R10, R7, R10, RZ ;  /* 0x0000000a070a7219 */ /* 0x000fe400000006ff */
[----:B------:R-:W-:Y:S02]  /*1140*/  SHF.L.U32 R9, R8, R9, RZ ;  /* 0x0000000908097219 */ /* 0x000fe400000006ff */
[----:B------:R-:W-:-:S02]  /*1150*/  PRMT R8, R6, 0x7770, RZ ;  /* 0x0000777006087816 */ /* 0x000fc400000000ff */
[C---:B------:R-:W-:Y:S02]  /*1160*/  PRMT R7, R5.reuse, 0x7770, RZ ;  /* 0x0000777005077816 */ /* 0x040fe400000000ff */
[----:B------:R-:W-:Y:S02]  /*1170*/  PRMT R6, R6, 0x7771, RZ ;  /* 0x0000777106067816 */ /* 0x000fe400000000ff */
[----:B------:R-:W-:Y:S02]  /*1180*/  PRMT R5, R5, 0x7771, RZ ;  /* 0x0000777105057816 */ /* 0x000fe400000000ff */
[----:B------:R-:W-:Y:S02]  /*1190*/  ISETP.GT.U32.AND P2, PT, R8, 0x7, PT ;  /* 0x000000070800780c */ /* 0x000fe40003f44070 */
[----:B------:R-:W-:Y:S02]  /*11a0*/  SHF.L.U32 R11, R5, R6, RZ ;  /* 0x00000006050b7219 */ /* 0x000fe400000006ff */
[----:B------:R-:W-:-:S02]  /*11b0*/  SHF.L.U32 R8, R7, R8, RZ ;  /* 0x0000000807087219 */ /* 0x000fc400000006ff */
[----:B------:R-:W-:Y:S02]  /*11c0*/  ISETP.GT.U32.AND P1, PT, R6, 0x7, PT ;  /* 0x000000070600780c */ /* 0x000fe40003f24070 */
[----:B------:R-:W-:Y:S02]  /*11d0*/  PRMT R5, R4, 0x7770, RZ ;  /* 0x0000777004057816 */ /* 0x000fe400000000ff */
[----:B------:R-:W-:Y:S02]  /*11e0*/  PRMT R6, R0, 0x7770, RZ ;  /* 0x0000777000067816 */ /* 0x000fe400000000ff */
[----:B------:R-:W-:Y:S02]  /*11f0*/  PRMT R4, R4, 0x7771, RZ ;  /* 0x0000777104047816 */ /* 0x000fe400000000ff */
[----:B------:R-:W-:Y:S02]  /*1200*/  PRMT R7, R0, 0x7771, RZ ;  /* 0x0000777100077816 */ /* 0x000fe400000000ff */
[----:B------:R-:W-:-:S02]  /*1210*/  SEL R12, R12, RZ, !P6 ;  /* 0x000000ff0c0c7207 */ /* 0x000fc40007000000 */
[----:B------:R-:W-:Y:S02]  /*1220*/  ISETP.GT.U32.AND P0, PT, R6, 0x7, PT ;  /* 0x000000070600780c */ /* 0x000fe40003f04070 */
[----:B------:R-:W-:Y:S02]  /*1230*/  SHF.L.U32 R5, R5, R6, RZ ;  /* 0x0000000605057219 */ /* 0x000fe400000006ff */
        /* <DEDUP_REMOVED lines=18> */
.L_x_17724:
        /* <DEDUP_REMOVED lines=10> */
.L_x_21206:


//--------------------- .text._ZN2at6native29vectorized_elementwise_kernelILi4ENS0_13BinaryFunctorIaaaZZZNS0_18lshift_kernel_cudaERNS_18TensorIteratorBaseEENKUlvE_clEvENKUlvE0_clEvEUlaaE_EESt5arrayIPcLm3EEEEviT0_T1_ --------------------------
	.section	.text._ZN2at6native29vectorized_elementwise_kernelILi4ENS0_13BinaryFunctorIaaaZZZNS0_18lshift_kernel_cudaERNS_18TensorIteratorBaseEENKUlvE_clEvENKUlvE0_clEvEUlaaE_EESt5arrayIPcLm3EEEEviT0_T1_,"ax",@progbits
	.align	128
        .global         _ZN2at6native29vectorized_elementwise_kernelILi4ENS0_13BinaryFunctorIaaaZZZNS0_18lshift_kernel_cudaERNS_18TensorIteratorBaseEENKUlvE_clEvENKUlvE0_clEvEUlaaE_EESt5arrayIPcLm3EEEEviT0_T1_
        .type           _ZN2at6native29vectorized_elementwise_kernelILi4ENS0_13BinaryFunctorIaaaZZZNS0_18lshift_kernel_cudaERNS_18TensorIteratorBaseEENKUlvE_clEvENKUlvE0_clEvEUlaaE_EESt5arrayIPcLm3EEEEviT0_T1_,@function
        .size           _ZN2at6native29vectorized_elementwise_kernelILi4ENS0_13BinaryFunctorIaaaZZZNS0_18lshift_kernel_cudaERNS_18TensorIteratorBaseEENKUlvE_clEvENKUlvE0_clEvEUlaaE_EESt5arrayIPcLm3EEEEviT0_T1_,(.L_x_21207 - _ZN2at6native29vectorized_elementwise_kernelILi4ENS0_13BinaryFunctorIaaaZZZNS0_18lshift_kernel_cudaERNS_18TensorIteratorBaseEENKUlvE_clEvENKUlvE0_clEvEUlaaE_EESt5arrayIPcLm3EEEEviT0_T1_)
        .other          _ZN2at6native29vectorized_elementwise_kernelILi4ENS0_13BinaryFunctorIaaaZZZNS0_18lshift_kernel_cudaERNS_18TensorIteratorBaseEENKUlvE_clEvENKUlvE0_clEvEUlaaE_EESt5arrayIPcLm3EEEEviT0_T1_,@"STO_CUDA_ENTRY STV_DEFAULT"
_ZN2at6native29vectorized_elementwise_kernelILi4ENS0_13BinaryFunctorIaaaZZZNS0_18lshift_kernel_cudaERNS_18TensorIteratorBaseEENKUlvE_clEvENKUlvE0_clEvEUlaaE_EESt5arrayIPcLm3EEEEviT0_T1_:
.text._ZN2at6native29vectorized_elementwise_kernelILi4ENS0_13BinaryFunctorIaaaZZZNS0_18lshift_kernel_cudaERNS_18TensorIteratorBaseEENKUlvE_clEvENKUlvE0_clEvEUlaaE_EESt5arrayIPcLm3EEEEviT0_T1_:
        /* <DEDUP_REMOVED lines=192> */
.L_x_17728:
        /* <DEDUP_REMOVED lines=8> */
.L_x_17729:
        /* <DEDUP_REMOVED lines=8> */
.L_x_17730:
        /* <DEDUP_REMOVED lines=9> */
.L_x_17731:
[----:B------:R-:W-:Y:S05]  /*0d90*/  BSYNC.RELIABLE B1 ;  /* 0x0000000000017941 */ /* 0x000fea0003800100 */
.L_x_17727:
[----:B------:R-:W-:-:S13]  /*0da0*/  ISETP.GE.U32.AND P0, PT, R2, UR5, PT ;  /* 0x0000000502007c0c */ /* 0x000fda000bf06070 */
[----:B--2---:R-:W2:Y:S01]  /*0db0*/  @!P0 LDC.64 R6, c[0x0][0x388] ;  /* 0x0000e200ff068b82 */ /* 0x004ea20000000a00 */
[C---:B-1----:R-:W-:Y:S02]  /*0dc0*/  @!P0 VIADD R5, R2.reuse, UR4 ;  /* 0x0000000402058c36 */ /* 0x042fe40008000000 */
[----:B------:R-:W-:-:S03]  /*0dd0*/  @!P0 VIADD R2, R2, 0x80 ;  /* 0x0000008002028836 */ /* 0x000fc60000000000 */
[----:B--2---:R-:W-:-:S05]  /*0de0*/  @!P0 IADD3 R4, P1, PT, R5, R6, RZ ;  /* 0x0000000605048210 */ /* 0x004fca0007f3e0ff */
[----:B------:R-:W-:-:S05]  /*0df0*/  @!P0 IMAD.X R5, RZ, RZ, R7, P1 ;  /* 0x000000ffff058224 */ /* 0x000fca00008e0607 */
[----:B------:R2:W-:Y:S03]  /*0e00*/  @!P0 STG.E.U8 desc[UR12][R4.64], R8 ;  /* 0x0000000804008986 */ /* 0x0005e6000c10110c */
.L_x_17732:
[----:B------:R-:W-:Y:S05]  /*0e10*/  BSYNC.RECONVERGENT B0 ;  /* 0x0000000000007941 */ /* 0x000fea0003800200 */
.L_x_17726:
        /* <DEDUP_REMOVED lines=9> */
.L_x_17725:
        /* <DEDUP_REMOVED lines=20> */
[----:B------:R-:W-:Y:S02]  /*0ff0*/  PRMT R7, R6, 0x7770, RZ ;  /* 0x0000777006077816 */ /* 0x000fe400000000ff */
[----:B---3--:R-:W-:Y:S02]  /*1000*/  PRMT R5, R10, 0x7772, RZ ;  /* 0x000077720a057816 */ /* 0x008fe400000000ff */
[----:B------:R-:W-:Y:S02]  /*1010*/  PRMT R8, R6, 0x7771, RZ ;  /* 0x0000777106087816 */ /* 0x000fe400000000ff */
[----:B------:R-:W-:Y:S02]  /*1020*/  PRMT R3, R10, 0x7773, RZ ;  /* 0x000077730a037816 */ /* 0x000fe400000000ff */
[----:B------:R-:W-:-:S02]  /*1030*/  PRMT R6, R6, 0x7773, RZ ;  /* 0x0000777306067816 */ /* 0x000fc400000000ff */
[C---:B------:R-:W-:Y:S02]  /*1040*/  PRMT R12, R10.reuse, 0x7770, RZ ;  /* 0x000077700a0c7816 */ /* 0x040fe400000000ff */
[----:B------:R-:W-:Y:S02]  /*1050*/  PRMT R11, R10, 0x7771, RZ ;  /* 0x000077710a0b7816 */ /* 0x000fe400000000ff */
[----:B------:R-:W-:Y:S02]  /*1060*/  ISETP.GT.U32.AND P4, PT, R5, 0x7, PT ;  /* 0x000000070500780c */ /* 0x000fe40003f84070 */
[----:B------:R-:W-:Y:S02]  /*1070*/  SHF.L.U32 R10, R2, R5, RZ ;  /* 0x00000005020a7219 */ /* 0x000fe400000006ff */
[----:B----4-:R-:W-:Y:S02]  /*1080*/  PRMT R5, R13, 0x7770, RZ ;  /* 0x000077700d057816 */ /* 0x010fe400000000ff */
[----:B------:R-:W-:-:S02]  /*1090*/  ISETP.GT.U32.AND P3, PT, R3, 0x7, PT ;  /* 0x000000070300780c */ /* 0x000fc40003f64070 */
[----:B------:R-:W-:Y:S02]  /*10a0*/  SHF.L.U32 R6, R6, R3, RZ ;  /* 0x0000000306067219 */ /* 0x000fe400000006ff */
[----:B-----5:R-:W-:Y:S02]  /*10b0*/  PRMT R2, R9, 0x7770, RZ ;  /* 0x0000777009027816 */ /* 0x020fe400000000ff */
[----:B------:R-:W-:Y:S02]  /*10c0*/  PRMT R4, R13, 0x7771, RZ ;  /* 0x000077710d047816 */ /* 0x000fe400000000ff */
[----:B------:R-:W-:Y:S02]  /*10d0*/  PRMT R3, R9, 0x7771, RZ ;  /* 0x0000777109037816 */ /* 0x000fe400000000ff */
[----:B------:R-:W-:Y:S02]  /*10e0*/  ISETP.GT.U32.AND P2, PT, R5, 0x7, PT ;  /* 0x000000070500780c */ /* 0x000fe40003f44070 */
[----:B------:R-:W-:-:S02]  /*10f0*/  ISETP.GT.U32.AND P5, PT, R11, 0x7, PT ;  /* 0x000000070b00780c */ /* 0x000fc40003fa4070 */
[----:B------:R-:W-:Y:S02]  /*1100*/  SHF.L.U32 R8, R8, R11, RZ ;  /* 0x0000000b08087219 */ /* 0x000fe400000006ff */
[----:B------:R-:W-:Y:S02]  /*1110*/  SHF.L.U32 R5, R2, R5, RZ ;  /* 0x0000000502057219 */ /* 0x000fe400000006ff */
[----:B------:R-:W-:Y:S02]  /*1120*/  ISETP.GT.U32.AND P6, PT, R12, 0x7, PT ;  /* 0x000000070c00780c */ /* 0x000fe40003fc4070 */
[----:B------:R-:W-:Y:S02]  /*1130*/  SHF.L.U32 R7, R7, R12, RZ ;  /* 0x0000000c07077219 */ /* 0x000fe400000006ff */
[----:B------:R-:W-:Y:S02]  /*1140*/  ISETP.GT.U32.AND P1, PT, R4, 0x7, PT ;  /* 0x000000070400780c */ /* 0x000fe40003f24070 */
[----:B------:R-:W-:-:S02]  /*1150*/  SHF.L.U32 R11, R3, R4, RZ ;  /* 0x00000004030b7219 */ /* 0x000fc400000006ff */
[----:B------:R-:W-:Y:S02]  /*1160*/  PRMT R2, R9, 0x7772, RZ ;  /* 0x0000777209027816 */ /* 0x000fe400000000ff */
[----:B------:R-:W-:Y:S02]  /*1170*/  PRMT R3, R13, 0x7772, RZ ;  /* 0x000077720d037816 */ /* 0x000fe400000000ff */
[----:B------:R-:W-:Y:S02]  /*1180*/  PRMT R9, R9, 0x7773, RZ ;  /* 0x0000777309097816 */ /* 0x000fe400000000ff */
[----:B------:R-:W-:Y:S02]  /*1190*/  PRMT R4, R13, 0x7773, RZ ;  /* 0x000077730d047816 */ /* 0x000fe400000000ff */
[----:B------:R-:W-:Y:S02]  /*11a0*/  SEL R7, R7, RZ, !P6 ;  /* 0x000000ff07077207 */ /* 0x000fe40007000000 */
[----:B------:R-:W-:-:S02]  /*11b0*/  ISETP.GT.U32.AND P0, PT, R3, 0x7, PT ;  /* 0x000000070300780c */ /* 0x000fc40003f04070 */
[----:B------:R-:W-:Y:S02]  /*11c0*/  SHF.L.U32 R12, R2, R3, RZ ;  /* 0x00000003020c7219 */ /* 0x000fe400000006ff */
[----:B------:R-:W-:Y:S02]  /*11d0*/  ISETP.GT.U32.AND P6, PT, R4, 0x7, PT ;  /* 0x000000070400780c */ /* 0x000fe40003fc4070 */
        /* <DEDUP_REMOVED lines=28> */
.L_x_17733:
        /* <DEDUP_REMOVED lines=14> */
.L_x_21207:


//--------------------- .text._ZN2at6native29vectorized_elementwise_kernelILi8ENS0_13BinaryFunctorIaaaZZZNS0_18lshift_kernel_cudaERNS_18TensorIteratorBaseEENKUlvE_clEvENKUlvE0_clEvEUlaaE_EESt5arrayIPcLm3EEEEviT0_T1_ --------------------------
	.section	.text._ZN2at6native29vectorized_elementwise_kernelILi8ENS0_13BinaryFunctorIaaaZZZNS0_18lshift_kernel_cudaERNS_18TensorIteratorBaseEENKUlvE_clEvENKUlvE0_clEvEUlaaE_EESt5arrayIPcLm3EEEEviT0_T1_,"ax",@progbits
	.align	128
        .global         _ZN2at6native29vectorized_elementwise_kernelILi8ENS0_13BinaryFunctorIaaaZZZNS0_18lshift_kernel_cudaERNS_18TensorIteratorBaseEENKUlvE_clEvENKUlvE0_clEvEUlaaE_EESt5arrayIPcLm3EEEEviT0_T1_
        .type           _ZN2at6native29vectorized_elementwise_kernelILi8ENS0_13BinaryFunctorIaaaZZZNS0_18lshift_kernel_cudaERNS_18TensorIteratorBaseEENKUlvE_clEvENKUlvE0_clEvEUlaaE_EESt5arrayIPcLm3EEEEviT0_T1_,@function
        .size           _ZN2at6native29vectorized_elementwise_kernelILi8ENS0_13BinaryFunctorIaaaZZZNS0_18lshift_kernel_cudaERNS_18TensorIteratorBaseEENKUlvE_clEvENKUlvE0_clEvEUlaaE_EESt5arrayIPcLm3EEEEviT0_T1_,(.L_x_21208 - _ZN2at6native29vectorized_elementwise_kernelILi8ENS0_13BinaryFunctorIaaaZZZNS0_18lshift_kernel_cudaERNS_18TensorIteratorBaseEENKUlvE_clEvENKUlvE0_clEvEUlaaE_EESt5arrayIPcLm3EEEEviT0_T1_)
        .other          _ZN2at6native29vectorized_elementwise_kernelILi8ENS0_13BinaryFunctorIaaaZZZNS0_18lshift_kernel_cudaERNS_18TensorIteratorBaseEENKUlvE_clEvENKUlvE0_clEvEUlaaE_EESt5arrayIPcLm3EEEEviT0_T1_,@"STO_CUDA_ENTRY STV_DEFAULT"
_ZN2at6native29vectorized_elementwise_kernelILi8ENS0_13BinaryFunctorIaaaZZZNS0_18lshift_kernel_cudaERNS_18TensorIteratorBaseEENKUlvE_clEvENKUlvE0_clEvEUlaaE_EESt5arrayIPcLm3EEEEviT0_T1_:
.text._ZN2at6native29vectorized_elementwise_kernelILi8ENS0_13BinaryFunctorIaaaZZZNS0_18lshift_kernel_cudaERNS_18TensorIteratorBaseEENKUlvE_clEvENKUlvE0_clEvEUlaaE_EESt5arrayIPcLm3EEEEviT0_T1_:
        /* <DEDUP_REMOVED lines=192> */
.L_x_17737:
        /* <DEDUP_REMOVED lines=8> */
.L_x_17738:
        /* <DEDUP_REMOVED lines=8> */
.L_x_17739:
        /* <DEDUP_REMOVED lines=9> */
.L_x_17740:
[----:B------:R-:W-:Y:S05]  /*0d90*/  BSYNC.RELIABLE B1 ;  /* 0x0000000000017941 */ /* 0x000fea0003800100 */
.L_x_17736:
[----:B------:R-:W-:-:S13]  /*0da0*/  ISETP.GE.U32.AND P0, PT, R2, UR5, PT ;  /* 0x0000000502007c0c */ /* 0x000fda000bf06070 */
[----:B--2---:R-:W2:Y:S01]  /*0db0*/  @!P0 LDC.64 R6, c[0x0][0x388] ;  /* 0x0000e200ff068b82 */ /* 0x004ea20000000a00 */
[C---:B-1----:R-:W-:Y:S02]  /*0dc0*/  @!P0 VIADD R5, R2.reuse, UR4 ;  /* 0x0000000402058c36 */ /* 0x042fe40008000000 */
[----:B------:R-:W-:-:S03]  /*0dd0*/  @!P0 VIADD R2, R2, 0x80 ;  /* 0x0000008002028836 */ /* 0x000fc60000000000 */
[----:B--2---:R-:W-:-:S05]  /*0de0*/  @!P0 IADD3 R4, P1, PT, R5, R6, RZ ;  /* 0x0000000605048210 */ /* 0x004fca0007f3e0ff */
[----:B------:R-:W-:-:S05]  /*0df0*/  @!P0 IMAD.X R5, RZ, RZ, R7, P1 ;  /* 0x000000ffff058224 */ /* 0x000fca00008e0607 */
[----:B------:R2:W-:Y:S03]  /*0e00*/  @!P0 STG.E.U8 desc[UR12][R4.64], R8 ;  /* 0x0000000804008986 */ /* 0x0005e6000c10110c */
.L_x_17741:
[----:B------:R-:W-:Y:S05]  /*0e10*/  BSYNC.RECONVERGENT B0 ;  /* 0x0000000000007941 */ /* 0x000fea0003800200 */
.L_x_17735:
        /* <DEDUP_REMOVED lines=9> */
.L_x_17734:
        /* <DEDUP_REMOVED lines=17> */
[C---:B--2---:R-:W-:Y:S02]  /*0fc0*/  PRMT R6, R4.reuse, 0x7771, RZ ;  /* 0x0000777104067816 */ /* 0x044fe400000000ff */
[----:B------:R-:W-:Y:S02]  /*0fd0*/  PRMT R7, R4, 0x7770, RZ ;  /* 0x0000777004077816 */ /* 0x000fe400000000ff */
[C---:B---3--:R-:W-:Y:S02]  /*0fe0*/  PRMT R9, R2.reuse, 0x7771, RZ ;  /* 0x0000777102097816 */ /* 0x048fe400000000ff */
[----:B------:R-:W-:Y:S02]  /*0ff0*/  PRMT R8, R2, 0x7770, RZ ;  /* 0x0000777002087816 */ /* 0x000fe400000000ff */
[----:B------:R-:W-:Y:S02]  /*1000*/  SHF.L.U32 R10, R6, R9, RZ ;  /* 0x00000009060a7219 */ /* 0x000fe400000006ff */
[----:B------:R-:W-:-:S02]  /*1010*/  ISETP.GT.U32.AND P5, PT, R8, 0x7, PT ;  /* 0x000000070800780c */ /* 0x000fc40003fa4070 */
[----:B------:R-:W-:Y:S02]  /*1020*/  ISETP.GT.U32.AND P6, PT, R9, 0x7, PT ;  /* 0x000000070900780c */ /* 0x000fe40003fc4070 */
[----:B------:R-:W-:Y:S02]  /*1030*/  SHF.L.U32 R8, R7, R8, RZ ;  /* 0x0000000807087219 */ /* 0x000fe400000006ff */
[----:B------:R-:W-:Y:S02]  /*1040*/  PRMT R6, R4, 0x7772, RZ ;  /* 0x0000777204067816 */ /* 0x000fe400000000ff */
[C---:B------:R-:W-:Y:S02]  /*1050*/  PRMT R9, R2.reuse, 0x7772, RZ ;  /* 0x0000777202097816 */ /* 0x040fe400000000ff */
[----:B------:R-:W-:Y:S02]  /*1060*/  PRMT R7, R2, 0x7773, RZ ;  /* 0x0000777302077816 */ /* 0x000fe400000000ff */
[----:B------:R-:W-:-:S02]  /*1070*/  PRMT R4, R4, 0x7773, RZ ;  /* 0x0000777304047816 */ /* 0x000fc400000000ff */
[----:B------:R-:W-:Y:S02]  /*1080*/  ISETP.GT.U32.AND P4, PT, R9, 0x7, PT ;  /* 0x000000070900780c */ /* 0x000fe40003f84070 */
[----:B------:R-:W-:Y:S02]  /*1090*/  SHF.L.U32 R6, R6, R9, RZ ;  /* 0x0000000906067219 */ /* 0x000fe400000006ff */
[----:B------:R-:W-:Y:S02]  /*10a0*/  ISETP.GT.U32.AND P3, PT, R7, 0x7, PT ;  /* 0x000000070700780c */ /* 0x000fe40003f64070 */
[----:B------:R-:W-:Y:S02]  /*10b0*/  SHF.L.U32 R11, R4, R7, RZ ;  /* 0x00000007040b7219 */ /* 0x000fe400000006ff */
[----:B------:R-:W-:Y:S02]  /*10c0*/  PRMT R7, R3, 0x7773, RZ ;  /* 0x0000777303077816 */ /* 0x000fe400000000ff */
[----:B------:R-:W-:-:S02]  /*10d0*/  PRMT R2, R5, 0x7773, RZ ;  /* 0x0000777305027816 */ /* 0x000fc400000000ff */
[----:B------:R-:W-:Y:S02]  /*10e0*/  PRMT R9, R3, 0x7772, RZ ;  /* 0x0000777203097816 */ /* 0x000fe400000000ff */
[----:B------:R-:W-:Y:S02]  /*10f0*/  PRMT R4, R5, 0x7772, RZ ;  /* 0x0000777205047816 */ /* 0x000fe400000000ff */
[----:B------:R-:W-:Y:S02]  /*1100*/  ISETP.GT.U32.AND P2, PT, R7, 0x7, PT ;  /* 0x000000070700780c */ /* 0x000fe40003f44070 */
[----:B------:R-:W-:Y:S02]  /*1110*/  SHF.L.U32 R12, R2, R7, RZ ;  /* 0x00000007020c7219 */ /* 0x000fe400000006ff */
[----:B------:R-:W-:Y:S02]  /*1120*/  ISETP.GT.U32.AND P1, PT, R9, 0x7, PT ;  /* 0x000000070900780c */ /* 0x000fe40003f24070 */
[----:B------:R-:W-:-:S02]  /*1130*/  SHF.L.U32 R9, R4, R9, RZ ;  /* 0x0000000904097219 */ /* 0x000fc400000006ff */
[----:B------:R-:W-:Y:S02]  /*1140*/  PRMT R7, R3, 0x7771, RZ ;  /* 0x0000777103077816 */ /* 0x000fe400000000ff */
[C---:B------:R-:W-:Y:S02]  /*1150*/  PRMT R2, R5.reuse, 0x7771, RZ ;  /* 0x0000777105027816 */ /* 0x040fe400000000ff */
[----:B------:R-:W-:Y:S02]  /*1160*/  PRMT R5, R5, 0x7770, RZ ;  /* 0x0000777005057816 */ /* 0x000fe400000000ff */
[----:B------:R-:W-:Y:S02]  /*1170*/  PRMT R4, R3, 0x7770, RZ ;  /* 0x0000777003047816 */ /* 0x000fe400000000ff */
[----:B------:R-:W-:Y:S02]  /*1180*/  ISETP.GT.U32.AND P0, PT, R7, 0x7, PT ;  /* 0x000000070700780c */ /* 0x000fe40003f04070 */
[----:B------:R-:W-:-:S02]  /*1190*/  SEL R10, R10, RZ, !P6 ;  /* 0x000000ff0a0a7207 */ /* 0x000fc40007000000 */
        /* <DEDUP_REMOVED lines=29> */
.L_x_17742:
        /* <DEDUP_REMOVED lines=9> */
.L_x_21208:


//--------------------- .text._ZN2at6native18elementwise_kernelILi128ELi4EZNS0_15gpu_kernel_implINS0_13BUnaryFunctorIaaaZZZNS0_18lshift_kernel_cudaERNS_18TensorIteratorBaseEENKUlvE_clEvENKUlvE0_clEvEUlaaE_EEEEvS5_RKT_EUliE_EEviT1_ --------------------------
	.section	.text._ZN2at6native18elementwise_kernelILi128ELi4EZNS0_15gpu_kernel_implINS0_13BUnaryFunctorIaaaZZZNS0_18lshift_kernel_cudaERNS_18TensorIteratorBaseEENKUlvE_clEvENKUlvE0_clEvEUlaaE_EEEEvS5_RKT_EUliE_EEviT1_,"ax",@progbits
	.align	128
        .global         _ZN2at6native18elementwise_kernelILi128ELi4EZNS0_15gpu_kernel_implINS0_13BUnaryFunctorIaaaZZZNS0_18lshift_kernel_cudaERNS_18TensorIteratorBaseEENKUlvE_clEvENKUlvE0_clEvEUlaaE_EEEEvS5_RKT_EUliE_EEviT1_
        .type           _ZN2at6native18elementwise_kernelILi128ELi4EZNS0_15gpu_kernel_implINS0_13BUnaryFunctorIaaaZZZNS0_18lshift_kernel_cudaERNS_18TensorIteratorBaseEENKUlvE_clEvENKUlvE0_clEvEUlaaE_EEEEvS5_RKT_EUliE_EEviT1_,@function
        .size           _ZN2at6native18elementwise_kernelILi128ELi4EZNS0_15gpu_kernel_implINS0_13BUnaryFunctorIaaaZZZNS0_18lshift_kernel_cudaERNS_18TensorIteratorBaseEENKUlvE_clEvENKUlvE0_clEvEUlaaE_EEEEvS5_RKT_EUliE_EEviT1_,(.L_x_21209 - _ZN2at6native18elementwise_kernelILi128ELi4EZNS0_15gpu_kernel_implINS0_13BUnaryFunctorIaaaZZZNS0_18lshift_kernel_cudaERNS_18TensorIteratorBaseEENKUlvE_clEvENKUlvE0_clEvEUlaaE_EEEEvS5_RKT_EUliE_EEviT1_)
        .other          _ZN2at6native18elementwise_kernelILi128ELi4EZNS0_15gpu_kernel_implINS0_13BUnaryFunctorIaaaZZZNS0_18lshift_kernel_cudaERNS_18TensorIteratorBaseEENKUlvE_clEvENKUlvE0_clEvEUlaaE_EEEEvS5_RKT_EUliE_EEviT1_,@"STO_CUDA_ENTRY STV_DEFAULT"
_ZN2at6native18elementwise_kernelILi128ELi4EZNS0_15gpu_kernel_implINS0_13BUnaryFunctorIaaaZZZNS0_18lshift_kernel_cudaERNS_18TensorIteratorBaseEENKUlvE_clEvENKUlvE0_clEvEUlaaE_EEEEvS5_RKT_EUliE_EEviT1_:
.text._ZN2at6native18elementwise_kernelILi128ELi4EZNS0_15gpu_kernel_implINS0_13BUnaryFunctorIaaaZZZNS0_18lshift_kernel_cudaERNS_18TensorIteratorBaseEENKUlvE_clEvENKUlvE0_clEvEUlaaE_EEEEvS5_RKT_EUliE_EEviT1_:
        /* <DEDUP_REMOVED lines=28> */
[----:B------:R-:W-:-:S05]  /*01c0*/  SHF.R.U32.HI R3, RZ, UR5, R2 ;  /* 0x00000005ff037c19 */ /* 0x000fca0008011602 */
[----:B------:R-:W-:-:S04]  /*01d0*/  IMAD.MOV R0, RZ, RZ, -R3 ;  /* 0x000000ffff007224 */ /* 0x000fc800078e0a03 */
[----:B--2---:R-:W-:-:S04]  /*01e0*/  IMAD R0, R0, UR6, R17 ;  /* 0x0000000600007c24 */ /* 0x004fc8000f8e0211 */
[C---:B---3--:R-:W-:Y:S02]  /*01f0*/  IMAD R16, R0.reuse, UR8, RZ ;  /* 0x0000000800107c24 */ /* 0x048fe4000f8e02ff */
[----:B------:R-:W-:Y:S01]  /*0200*/  IMAD R0, R0, UR9, RZ ;  /* 0x0000000900007c24 */ /* 0x000fe2000f8e02ff */
[----:B------:R-:W-:Y:S06]  /*0210*/  BRA.U !UP0, `(.L_x_17745) ;  /* 0x0000001108787547 */ /* 0x000fec000b800000 */
[----:B------:R-:W1:Y:S01]  /*0220*/  LDCU.64 UR6, c[0x0][0x398] ;  /* 0x00007300ff0677ac */ /* 0x000e620008000a00 */
[----:B------:R-:W-:Y:S01]  /*0230*/  HFMA2 R2, -RZ, RZ, 0, 0 ;  /* 0x00000000ff027431 */ /* 0x000fe200000001ff */
        /* <DEDUP_REMOVED lines=279> */
[----:B------:R-:W-:-:S05]  /*13b0*/  SHF.R.U32.HI R2, RZ, UR5, R2 ;  /* 0x00000005ff027c19 */ /* 0x000fca0008011602 */
[----:B------:R-:W-:-:S04]  /*13c0*/  IMAD.MOV R3, RZ, RZ, -R2 ;  /* 0x000000ffff037224 */ /* 0x000fc800078e0a02 */
[----:B--2---:R-:W-:-:S04]  /*13d0*/  IMAD R5, R3, UR6, R5 ;  /* 0x0000000603057c24 */ /* 0x004fc8000f8e0205 */
[C---:B---3--:R-:W-:Y:S02]  /*13e0*/  IMAD R16, R5.reuse, UR8, R16 ;  /* 0x0000000805107c24 */ /* 0x048fe4000f8e0210 */
[----:B------:R-:W-:-:S07]  /*13f0*/  IMAD R0, R5, UR9, R0 ;  /* 0x0000000905007c24 */ /* 0x000fce000f8e0200 */
.L_x_17745:
        /* <DEDUP_REMOVED lines=16> */
.L_x_17749:
[----:B------:R0:W5:Y:S01]  /*1500*/  LDG.E.U8 R0, desc[UR36][R2.64] ;  /* 0x0000002402007981 */ /* 0x000162000c1e1100 */
[----:B------:R-:W-:Y:S05]  /*1510*/  BRA `(.L_x_17751) ;  /* 0x0000000c004c7947 */ /* 0x000fea0003800000 */
.L_x_17748:
        /* <DEDUP_REMOVED lines=8> */
.L_x_17753:
[----:B------:R0:W5:Y:S01]  /*15a0*/  LDG.E.U8 R0, desc[UR36][R2.64] ;  /* 0x0000002402007981 */ /* 0x000162000c1e1100 */
[----:B------:R-:W-:Y:S05]  /*15b0*/  BRA `(.L_x_17751) ;  /* 0x0000000c00247947 */ /* 0x000fea0003800000 */
.L_x_17752:
[----:B------:R0:W5:Y:S01]  /*15c0*/  LDG.E.U16 R0, desc[UR36][R2.64] ;  /* 0x0000002402007981 */ /* 0x000162000c1e1500 */
[----:B------:R-:W-:Y:S05]  /*15d0*/  BRA `(.L_x_17751) ;  /* 0x0000000c001c7947 */ /* 0x000fea0003800000 */
.L_x_17747:
        /* <DEDUP_REMOVED lines=9> */
.L_x_17755:
[----:B------:R-:W2:Y:S02]  /*1670*/  LDG.E.U16 R4, desc[UR36][R2.64] ;  /* 0x0000002402047981 */ /* 0x000ea4000c1e1500 */
[----:B--2---:R-:W-:-:S06]  /*1680*/  HADD2.F32 R4, -RZ, R4.H0_H0 ;  /* 0x20000004ff047230 */ /* 0x004fcc0000004100 */
[----:B------:R-:W0:Y:S02]  /*1690*/  F2I.FTZ.TRUNC.NTZ R4, R4 ;  /* 0x0000000400047305 */ /* 0x000e24000021f100 */
[----:B0-----:R-:W-:Y:S01]  /*16a0*/  PRMT R0, R4, 0x7610, R0 ;  /* 0x0000761004007816 */ /* 0x001fe20000000000 */
[----:B------:R-:W-:Y:S06]  /*16b0*/  BRA `(.L_x_17751) ;  /* 0x0000000800e47947 */ /* 0x000fec0003800000 */
.L_x_17754:
        /* <DEDUP_REMOVED lines=9> */
.L_x_17757:
[----:B------:R-:W2:Y:S02]  /*1750*/  LDG.E.U16 R2, desc[UR36][R2.64] ;  /* 0x0000002402027981 */ /* 0x000ea4000c1e1500 */
[----:B--2---:R-:W-:-:S06]  /*1760*/  HADD2.F32 R4, -RZ, R2.H0_H0 ;  /* 0x20000002ff047230 */ /* 0x004fcc0000004100 */
[----:B------:R-:W0:Y:S02]  /*1770*/  F2I.FTZ.TRUNC.NTZ R4, R4 ;  /* 0x0000000400047305 */ /* 0x000e24000021f100 */
[----:B0-----:R-:W-:Y:S01]  /*1780*/  PRMT R0, R4, 0x7610, R0 ;  /* 0x0000761004007816 */ /* 0x001fe20000000000 */
[----:B------:R-:W-:Y:S06]  /*1790*/  BRA `(.L_x_17751) ;  /* 0x0000000800ac7947 */ /* 0x000fec0003800000 */
.L_x_17756:
[----:B------:R-:W2:Y:S02]  /*17a0*/  LDG.E.64 R2, desc[UR36][R2.64] ;  /* 0x0000002402027981 */ /* 0x000ea4000c1e1b00 */
[----:B--2---:R0:W1:Y:S01]  /*17b0*/  F2I.F64.TRUNC R0, R2 ;  /* 0x0000000200007311 */ /* 0x004062000030d100 */
[----:B------:R-:W-:Y:S05]  /*17c0*/  BRA `(.L_x_17751) ;  /* 0x0000000800a07947 */ /* 0x000fea0003800000 */
.L_x_17746:
        /* <DEDUP_REMOVED lines=12> */
.L_x_17760:
[----:B------:R-:W2:Y:S02]  /*1890*/  LDG.E.64 R2, desc[UR36][R2.64] ;  /* 0x0000002402027981 */ /* 0x000ea4000c1e1b00 */
[----:B--2---:R3:W4:Y:S01]  /*18a0*/  F2I.F64.TRUNC R0, R2 ;  /* 0x0000000200007311 */ /* 0x004722000030d100 */
[----:B------:R-:W-:Y:S05]  /*18b0*/  BRA `(.L_x_17751) ;  /* 0x0000000800647947 */ /* 0x000fea0003800000 */
.L_x_17759:
        /* <DEDUP_REMOVED lines=27> */
.L_x_17762:
        /* <DEDUP_REMOVED lines=14> */
.L_x_17761:
[----:B------:R-:W2:Y:S02]  /*1b50*/  LDG.E.U16 R4, desc[UR36][R2.64] ;  /* 0x0000002402047981 */ /* 0x000ea4000c1e1500 */
[----:B--2---:R-:W-:-:S06]  /*1b60*/  IMAD.U32 R4, R4, 0x10000, RZ ;  /* 0x0001000004047824 */ /* 0x004fcc00078e00ff */
[----:B------:R-:W0:Y:S02]  /*1b70*/  F2I.FTZ.TRUNC.NTZ R4, R4 ;  /* 0x0000000400047305 */ /* 0x000e24000021f100 */
[----:B0-----:R-:W-:Y:S01]  /*1b80*/  PRMT R0, R4, 0x7610, R0 ;  /* 0x0000761004007816 */ /* 0x001fe20000000000 */
[----:B------:R-:W-:Y:S06]  /*1b90*/  BRA `(.L_x_17751) ;  /* 0x0000000400ac7947 */ /* 0x000fec0003800000 */
.L_x_17758:
        /* <DEDUP_REMOVED lines=10> */
.L_x_17765:
        /* <DEDUP_REMOVED lines=21> */
.L_x_17769:
[----:B------:R-:W-:Y:S05]  /*1d90*/  BSYNC.RECONVERGENT B1 ;  /* 0x0000000000017941 */ /* 0x000fea0003800200 */
.L_x_17768:
[----:B------:R-:W-:Y:S01]  /*1da0*/  IMAD.SHL.U32 R0, R0, 0x100000, RZ ;  /* 0x0010000000007824 */ /* 0x000fe200078e00ff */
[----:B------:R-:W-:-:S04]  /*1db0*/  LEA R2, R2, 0x3b800000, 0x17 ;  /* 0x3b80000002027811 */ /* 0x000fc800078eb8ff */
[----:B------:R-:W-:-:S07]  /*1dc0*/  LOP3.LUT R4, R2, R0, R7, 0xfe, !PT ;  /* 0x0000000002047212 */ /* 0x000fce00078efe07 */
.L_x_17767:
[----:B------:R-:W-:Y:S05]  /*1dd0*/  BSYNC.RECONVERGENT B0 ;  /* 0x0000000000007941 */ /* 0x000fea0003800200 */
.L_x_17766:
[----:B------:R-:W0:Y:S02]  /*1de0*/  F2I.FTZ.TRUNC.NTZ R4, R4 ;  /* 0x0000000400047305 */ /* 0x000e24000021f100 */
[----:B0-----:R-:W-:Y:S01]  /*1df0*/  PRMT R0, R4, 0x7610, R0 ;  /* 0x0000761004007816 */ /* 0x001fe20000000000 */
[----:B------:R-:W-:Y:S06]  /*1e00*/  BRA `(.L_x_17751) ;  /* 0x0000000400107947 */ /* 0x000fec0003800000 */
.L_x_17764:
        /* <DEDUP_REMOVED lines=21> */
.L_x_17773:
[----:B------:R-:W-:Y:S05]  /*1f60*/  BSYNC.RECONVERGENT B1 ;  /* 0x0000000000017941 */ /* 0x000fea0003800200 */
.L_x_17772:
[----:B------:R-:W-:Y:S01]  /*1f70*/  IMAD.SHL.U32 R0, R0, 0x200000, RZ ;  /* 0x0020000000007824 */ /* 0x000fe200078e00ff */
[----:B------:R-:W-:-:S04]  /*1f80*/  LEA R2, R2, 0x37800000, 0x17 ;  /* 0x3780000002027811 */ /* 0x000fc800078eb8ff */
[----:B------:R-:W-:-:S07]  /*1f90*/  LOP3.LUT R4, R2, R0, R7, 0xfe, !PT ;  /* 0x0000000002047212 */ /* 0x000fce00078efe07 */
.L_x_17771:
[----:B------:R-:W-:Y:S05]  /*1fa0*/  BSYNC.RECONVERGENT B0 ;  /* 0x0000000000007941 */ /* 0x000fea0003800200 */
.L_x_17770:
[----:B------:R-:W0:Y:S02]  /*1fb0*/  F2I.FTZ.TRUNC.NTZ R4, R4 ;  /* 0x0000000400047305 */ /* 0x000e24000021f100 */
[----:B0-----:R-:W-:Y:S01]  /*1fc0*/  PRMT R0, R4, 0x7610, R0 ;  /* 0x0000761004007816 */ /* 0x001fe20000000000 */
[----:B------:R-:W-:Y:S06]  /*1fd0*/  BRA `(.L_x_17751) ;  /* 0x00000000009c7947 */ /* 0x000fec0003800000 */
.L_x_17763:
[----:B------:R-:W-:-:S09]  /*1fe0*/  UISETP.NE.AND UP0, UPT, UR4, 0x1c, UPT ;  /* 0x0000001c0400788c */ /* 0x000fd2000bf05270 */
[----:B------:R-:W-:Y:S05]  /*1ff0*/  BRA.U !UP0, `(.L_x_17774) ;  /* 0x0000000108907547 */ /* 0x000fea000b800000 */
[----:B------:R-:W-:-:S09]  /*2000*/  UISETP.NE.AND UP0, UPT, UR4, 0x1d, UPT ;  /* 0x0000001d0400788c */ /* 0x000fd2000bf05270 */
[----:B------:R-:W-:Y:S05]  /*2010*/  BRA.U !UP0, `(.L_x_17775) ;  /* 0x0000000108807547 */ /* 0x000fea000b800000 */
[----:B------:R-:W-:-:S09]  /*2020*/  UISETP.NE.AND UP0, UPT, UR4, 0x2c, UPT ;  /* 0x0000002c0400788c */ /* 0x000fd2000bf05270 */
[----:B------:R-:W-:Y:S05]  /*2030*/  BRA.U !UP0, `(.L_x_17776) ;  /* 0x0000000108487547 */ /* 0x000fea000b800000 */
.L_x_17750:
        /* <DEDUP_REMOVED lines=16> */
.L_x_17777:
[----:B------:R-:W-:Y:S01]  /*2140*/  PRMT R0, RZ, 0x7610, R0 ;  /* 0x00007610ff007816 */ /* 0x000fe20000000000 */
[----:B------:R-:W-:Y:S06]  /*2150*/  BRA `(.L_x_17751) ;  /* 0x00000000003c7947 */ /* 0x000fec0003800000 */
.L_x_17776:
        /* <DEDUP_REMOVED lines=8> */
.L_x_17779:
[----:B------:R-:W-:Y:S05]  /*21e0*/  BSYNC.RECONVERGENT B0 ;  /* 0x0000000000007941 */ /* 0x000fea0003800200 */
.L_x_17778:
[----:B------:R-:W0:Y:S02]  /*21f0*/  F2I.FTZ.TRUNC.NTZ R4, R4 ;  /* 0x0000000400047305 */ /* 0x000e24000021f100 */
[----:B0-----:R-:W-:Y:S01]  /*2200*/  PRMT R0, R4, 0x7610, R0 ;  /* 0x0000761004007816 */ /* 0x001fe20000000000 */
[----:B------:R-:W-:Y:S06]  /*2210*/  BRA `(.L_x_17751) ;  /* 0x00000000000c7947 */ /* 0x000fec0003800000 */
.L_x_17775:
[----:B------:R2:W5:Y:S01]  /*2220*/  LDG.E.U8 R0, desc[UR36][R2.64] ;  /* 0x0000002402007981 */ /* 0x000562000c1e1100 */
[----:B------:R-:W-:Y:S05]  /*2230*/  BRA `(.L_x_17751) ;  /* 0x0000000000047947 */ /* 0x000fea0003800000 */
.L_x_17774:
[----:B------:R1:W5:Y:S02]  /*2240*/  LDG.E.U8 R0, desc[UR36][R2.64] ;  /* 0x0000002402007981 */ /* 0x000364000c1e1100 */
.L_x_17751:
[----:B------:R-:W0:Y:S02]  /*2250*/  LDCU.64 UR6, c[0x0][0x580] ;  /* 0x0000b000ff0677ac */ /* 0x000e240008000a00 */
[----:B012345:R-:W-:Y:S02]  /*2260*/  LOP3.LUT R3, R0, 0xffff, RZ, 0xc0, !PT ;  /* 0x0000ffff00037812 */ /* 0x03ffe400078ec0ff */
[----:B------:R-:W-:Y:S01]  /*2270*/  ISETP.GT.U32.AND P0, PT, R18, 0x7, PT ;  /* 0x000000071200780c */ /* 0x000fe20003f04070 */
[----:B------:R-:W-:Y:S01]  /*2280*/  UPRMT UR4, UR41, 0x9910, URZ ;  /* 0x0000991029047896 */ /* 0x000fe200080000ff */
[----:B------:R-:W-:-:S03]  /*2290*/  SHF.L.U32 R0, R3, R18, RZ ;  /* 0x0000001203007219 */ /* 0x000fc600000006ff */
[----:B------:R-:W-:Y:S01]  /*22a0*/  UISETP.GT.AND UP0, UPT, UR4, 0x9, UPT ;  /* 0x000000090400788c */ /* 0x000fe2000bf04270 */
        /* <DEDUP_REMOVED lines=14> */
.L_x_17783:
[----:B------:R3:W-:Y:S01]  /*2390*/  STG.E.U8 desc[UR36][R2.64], R7 ;  /* 0x0000000702007986 */ /* 0x0007e2000c101124 */
[----:B------:R-:W-:Y:S05]  /*23a0*/  BRA `(.L_x_17785) ;  /* 0x0000000c00847947 */ /* 0x000fea0003800000 */
.L_x_17782:
        /* <DEDUP_REMOVED lines=12> */
.L_x_17787:
[----:B------:R-:W-:-:S04]  /*2470*/  LOP3.LUT R7, R7, 0xffff, RZ, 0xc0, !PT ;  /* 0x0000ffff07077812 */ /* 0x000fc800078ec0ff */
[----:B------:R-:W-:-:S05]  /*2480*/  PRMT R5, R7, 0x8880, RZ ;  /* 0x0000888007057816 */ /* 0x000fca00000000ff */
[----:B------:R1:W-:Y:S01]  /*2490*/  STG.E desc[UR36][R2.64], R5 ;  /* 0x0000000502007986 */ /* 0x0003e2000c101924 */
[----:B------:R-:W-:Y:S05]  /*24a0*/  BRA `(.L_x_17785) ;  /* 0x0000000c00447947 */ /* 0x000fea0003800000 */
.L_x_17786:
[----:B------:R-:W-:-:S04]  /*24b0*/  PRMT R5, R7, 0x8880, RZ ;  /* 0x0000888007057816 */ /* 0x000fc800000000ff */
[----:B------:R-:W-:-:S05]  /*24c0*/  PRMT R5, R5, 0x7710, RZ ;  /* 0x0000771005057816 */ /* 0x000fca00000000ff */
[----:B------:R2:W-:Y:S01]  /*24d0*/  STG.E.U16 desc[UR36][R2.64], R5 ;  /* 0x0000000502007986 */ /* 0x0005e2000c101524 */
[----:B------:R-:W-:Y:S05]  /*24e0*/  BRA `(.L_x_17785) ;  /* 0x0000000c00347947 */ /* 0x000fea0003800000 */
.L_x_17781:
        /* <DEDUP_REMOVED lines=9> */
.L_x_17789:
[----:B------:R-:W0:Y:S02]  /*2580*/  I2F.S8 R0, R7 ;  /* 0x0000000700007306 */ /* 0x000e240000001400 */
[----:B0-----:R-:W-:-:S05]  /*2590*/  F2FP.F16.F32.PACK_AB R0, RZ, R0 ;  /* 0x00000000ff00723e */ /* 0x001fca00000000ff */
[----:B------:R0:W-:Y:S01]  /*25a0*/  STG.E.U16 desc[UR36][R2.64], R0 ;  /* 0x0000000002007986 */ /* 0x0001e2000c101524 */
[----:B------:R-:W-:Y:S05]  /*25b0*/  BRA `(.L_x_17785) ;  /* 0x0000000c00007947 */ /* 0x000fea0003800000 */
.L_x_17788:
        /* <DEDUP_REMOVED lines=10> */
.L_x_17791:
[----:B------:R-:W0:Y:S02]  /*2660*/  I2F.S8 R7, R7 ;  /* 0x0000000700077306 */ /* 0x000e240000001400 */
[----:B0-----:R-:W-:-:S04]  /*2670*/  F2FP.F16.F32.PACK_AB R5, RZ, R7 ;  /* 0x00000007ff05723e */ /* 0x001fc800000000ff */
[----:B------:R-:W-:-:S05]  /*2680*/  PRMT R5, R5, 0x5410, RZ ;  /* 0x0000541005057816 */ /* 0x000fca00000000ff */
[----:B------:R0:W-:Y:S01]  /*2690*/  STG.E desc[UR36][R2.64], R5 ;  /* 0x0000000502007986 */ /* 0x0001e2000c101924 */
[----:B------:R-:W-:Y:S05]  /*26a0*/  BRA `(.L_x_17785) ;  /* 0x0000000800c47947 */ /* 0x000fea0003800000 */
.L_x_17790:
[----:B------:R-:W-:-:S04]  /*26b0*/  PRMT R4, R7, 0x8880, RZ ;  /* 0x0000888007047816 */ /* 0x000fc800000000ff */
[----:B------:R-:W-:-:S06]  /*26c0*/  PRMT R4, R4, 0x7710, RZ ;  /* 0x0000771004047816 */ /* 0x000fcc00000000ff */
[----:B------:R-:W0:Y:S02]  /*26d0*/  I2F.F64.S16 R4, R4 ;  /* 0x0000000400047312 */ /* 0x000e240000101c00 */
[----:B0-----:R0:W-:Y:S01]  /*26e0*/  STG.E.64 desc[UR36][R2.64], R4 ;  /* 0x0000000402007986 */ /* 0x0011e2000c101b24 */
[----:B------:R-:W-:Y:S05]  /*26f0*/  BRA `(.L_x_17785) ;  /* 0x0000000800b07947 */ /* 0x000fea0003800000 */
.L_x_17780:
        /* <DEDUP_REMOVED lines=12> */
.L_x_17794:
[----:B------:R-:W-:Y:S02]  /*27c0*/  PRMT R4, R7, 0x8880, RZ ;  /* 0x0000888007047816 */ /* 0x000fe400000000ff */
[----:B------:R-:W-:Y:S02]  /*27d0*/  CS2R R6, SRZ ;  /* 0x0000000000067805 */ /* 0x000fe4000001ff00 */
[----:B------:R-:W-:-:S06]  /*27e0*/  PRMT R4, R4, 0x7710, RZ ;  /* 0x0000771004047816 */ /* 0x000fcc00000000ff */
[----:B------:R-:W0:Y:S02]  /*27f0*/  I2F.F64.S16 R4, R4 ;  /* 0x0000000400047312 */ /* 0x000e240000101c00 */
[----:B0-----:R0:W-:Y:S01]  /*2800*/  STG.E.128 desc[UR36][R2.64], R4 ;  /* 0x0000000402007986 */ /* 0x0011e2000c101d24 */
[----:B------:R-:W-:Y:S05]  /*2810*/  BRA `(.L_x_17785) ;  /* 0x0000000800687947 */ /* 0x000fea0003800000 */
.L_x_17793:
        /* <DEDUP_REMOVED lines=19> */
.L_x_17798:
[----:B------:R-:W-:Y:S05]  /*2950*/  BSYNC.RECONVERGENT B0 ;  /* 0x0000000000007941 */ /* 0x000fea0003800200 */
.L_x_17797:
[----:B------:R-:W-:-:S05]  /*2960*/  LOP3.LUT R5, R0, 0x80, R5, 0xf8, !PT ;  /* 0x0000008000057812 */ /* 0x000fca00078ef805 */
[----:B------:R0:W-:Y:S01]  /*2970*/  STG.E.U8 desc[UR36][R2.64], R5 ;  /* 0x0000000502007986 */ /* 0x0001e2000c101124 */
[----:B------:R-:W-:Y:S05]  /*2980*/  BRA `(.L_x_17785) ;  /* 0x00000008000c7947 */ /* 0x000fea0003800000 */
.L_x_17796:
        /* <DEDUP_REMOVED lines=15> */
.L_x_17800:
[----:B------:R-:W-:Y:S05]  /*2a80*/  BSYNC.RECONVERGENT B0 ;  /* 0x0000000000007941 */ /* 0x000fea0003800200 */
.L_x_17799:
[----:B------:R-:W-:-:S05]  /*2a90*/  LOP3.LUT R5, R0, 0x80, R5, 0xf8, !PT ;  /* 0x0000008000057812 */ /* 0x000fca00078ef805 */
[----:B------:R0:W-:Y:S01]  /*2aa0*/  STG.E.U8 desc[UR36][R2.64], R5 ;  /* 0x0000000502007986 */ /* 0x0001e2000c101124 */
[----:B------:R-:W-:Y:S05]  /*2ab0*/  BRA `(.L_x_17785) ;  /* 0x0000000400c07947 */ /* 0x000fea0003800000 */
.L_x_17795:
[----:B------:R-:W0:Y:S02]  /*2ac0*/  I2F.S8 R0, R7 ;  /* 0x0000000700007306 */ /* 0x000e240000001400 */
[----:B0-----:R-:W-:-:S05]  /*2ad0*/  F2FP.BF16.F32.PACK_AB R0, RZ, R0 ;  /* 0x00000000ff00723e */ /* 0x001fca00000010ff */
[----:B------:R0:W-:Y:S01]  /*2ae0*/  STG.E.U16 desc[UR36][R2.64], R0 ;  /* 0x0000000002007986 */ /* 0x0001e2000c101524 */
[----:B------:R-:W-:Y:S05]  /*2af0*/  BRA `(.L_x_17785) ;  /* 0x0000000400b07947 */ /* 0x000fea0003800000 */
.L_x_17792:
        /* <DEDUP_REMOVED lines=12> */
.L_x_17803:
        /* <DEDUP_REMOVED lines=13> */
.L_x_17806:
[----:B------:R-:W-:-:S04]  /*2c90*/  SHF.R.U32.HI R0, RZ, 0x14, R5 ;  /* 0x00000014ff007819 */ /* 0x000fc80000011605 */
[----:B------:R-:W-:-:S04]  /*2ca0*/  LOP3.LUT R0, R0, 0x1, RZ, 0xc0, !PT ;  /* 0x0000000100007812 */ /* 0x000fc800078ec0ff */
[----:B------:R-:W-:-:S04]  /*2cb0*/  IADD3 R0, PT, PT, R5, 0x487ffff, R0 ;  /* 0x0487ffff05007810 */ /* 0x000fc80007ffe000 */
[----:B------:R-:W-:-:S04]  /*2cc0*/  SHF.R.U32.HI R0, RZ, 0x14, R0 ;  /* 0x00000014ff007819 */ /* 0x000fc80000011600 */
[----:B------:R-:W-:-:S07]  /*2cd0*/  LOP3.LUT R4, R0, 0xff, RZ, 0xc0, !PT ;  /* 0x000000ff00047812 */ /* 0x000fce00078ec0ff */
.L_x_17807:
[----:B------:R-:W-:-:S04]  /*2ce0*/  SHF.R.U32.HI R5, RZ, 0x18, R5 ;  /* 0x00000018ff057819 */ /* 0x000fc80000011605 */
[----:B------:R-:W-:-:S04]  /*2cf0*/  LOP3.LUT R4, R4, 0x80, R5, 0xf8, !PT ;  /* 0x0000008004047812 */ /* 0x000fc800078ef805 */
[----:B------:R-:W-:-:S07]  /*2d00*/  PRMT R0, R4, 0x7610, R0 ;  /* 0x0000761004007816 */ /* 0x000fce0000000000 */
.L_x_17805:
[----:B------:R-:W-:Y:S05]  /*2d10*/  BSYNC.RECONVERGENT B0 ;  /* 0x0000000000007941 */ /* 0x000fea0003800200 */
.L_x_17804:
[----:B------:R0:W-:Y:S01]  /*2d20*/  STG.E.U8 desc[UR36][R2.64], R0 ;  /* 0x0000000002007986 */ /* 0x0001e2000c101124 */
[----:B------:R-:W-:Y:S05]  /*2d30*/  BRA `(.L_x_17785) ;  /* 0x0000000400207947 */ /* 0x000fea0003800000 */
.L_x_17802:
        /* <DEDUP_REMOVED lines=13> */
.L_x_17810:
[----:B------:R-:W-:-:S04]  /*2e10*/  SHF.R.U32.HI R0, RZ, 0x15, R5 ;  /* 0x00000015ff007819 */ /* 0x000fc80000011605 */
[----:B------:R-:W-:-:S04]  /*2e20*/  LOP3.LUT R0, R0, 0x1, RZ, 0xc0, !PT ;  /* 0x0000000100007812 */ /* 0x000fc800078ec0ff */
[----:B------:R-:W-:-:S04]  /*2e30*/  IADD3 R0, PT, PT, R5, 0x88fffff, R0 ;  /* 0x088fffff05007810 */ /* 0x000fc80007ffe000 */
[----:B------:R-:W-:-:S04]  /*2e40*/  SHF.R.U32.HI R0, RZ, 0x15, R0 ;  /* 0x00000015ff007819 */ /* 0x000fc80000011600 */
[----:B------:R-:W-:-:S07]  /*2e50*/  LOP3.LUT R4, R0, 0xff, RZ, 0xc0, !PT ;  /* 0x000000ff00047812 */ /* 0x000fce00078ec0ff */
.L_x_17811:
[----:B------:R-:W-:-:S04]  /*2e60*/  SHF.R.U32.HI R5, RZ, 0x18, R5 ;  /* 0x00000018ff057819 */ /* 0x000fc80000011605 */
[----:B------:R-:W-:-:S04]  /*2e70*/  LOP3.LUT R4, R4, 0x80, R5, 0xf8, !PT ;  /* 0x0000008004047812 */ /* 0x000fc800078ef805 */
[----:B------:R-:W-:-:S07]  /*2e80*/  PRMT R0, R4, 0x7610, R0 ;  /* 0x0000761004007816 */ /* 0x000fce0000000000 */
.L_x_17809:
[----:B------:R-:W-:Y:S05]  /*2e90*/  BSYNC.RECONVERGENT B0 ;  /* 0x0000000000007941 */ /* 0x000fea0003800200 */
.L_x_17808:
[----:B------:R0:W-:Y:S01]  /*2ea0*/  STG.E.U8 desc[UR36][R2.64], R0 ;  /* 0x0000000002007986 */ /* 0x0001e2000c101124 */
[----:B------:R-:W-:Y:S05]  /*2eb0*/  BRA `(.L_x_17785) ;  /* 0x0000000000c07947 */ /* 0x000fea0003800000 */
.L_x_17801:
[----:B------:R-:W-:-:S09]  /*2ec0*/  UISETP.NE.AND UP0, UPT, UR4, 0x1c, UPT ;  /* 0x0000001c0400788c */ /* 0x000fd2000bf05270 */
[----:B------:R-:W-:Y:S05]  /*2ed0*/  BRA.U !UP0, `(.L_x_17812) ;  /* 0x0000000108ac7547 */ /* 0x000fea000b800000 */
[----:B------:R-:W-:-:S09]  /*2ee0*/  UISETP.NE.AND UP0, UPT, UR4, 0x1d, UPT ;  /* 0x0000001d0400788c */ /* 0x000fd2000bf05270 */
[----:B------:R-:W-:Y:S05]  /*2ef0*/  BRA.U !UP0, `(.L_x_17813) ;  /* 0x00000001088c7547 */ /* 0x000fea000b800000 */
[----:B------:R-:W-:-:S09]  /*2f00*/  UISETP.NE.AND UP0, UPT, UR4, 0x2c, UPT ;  /* 0x0000002c0400788c */ /* 0x000fd2000bf05270 */
[----:B------:R-:W-:Y:S05]  /*2f10*/  BRA.U !UP0, `(.L_x_17814) ;  /* 0x0000000108447547 */ /* 0x000fea000b800000 */
.L_x_17784:
        /* <DEDUP_REMOVED lines=16> */
.L_x_17815:
[----:B------:R-:W-:Y:S05]  /*3020*/  BRA `(.L_x_17785) ;  /* 0x0000000000647947 */ /* 0x000fea0003800000 */
.L_x_17814:
        /* <DEDUP_REMOVED lines=16> */
.L_x_17813:
[----:B------:R-:W-:-:S04]  /*3130*/  LOP3.LUT R7, R7, 0xffff, RZ, 0xc0, !PT ;  /* 0x0000ffff07077812 */ /* 0x000fc800078ec0ff */
[----:B------:R-:W-:-:S05]  /*3140*/  PRMT R7, R7, 0x8880, RZ ;  /* 0x0000888007077816 */ /* 0x000fca00000000ff */
[----:B------:R-:W-:-:S05]  /*3150*/  IMAD.MOV.U32 R4, RZ, RZ, R7 ;  /* 0x000000ffff047224 */ /* 0x000fca00078e0007 */
[----:B------:R-:W-:-:S05]  /*3160*/  SHF.R.S32.HI R5, RZ, 0x1f, R4 ;  /* 0x0000001fff057819 */ /* 0x000fca0000011404 */
[----:B------:R0:W-:Y:S01]  /*3170*/  STG.E.64 desc[UR36][R2.64], R4 ;  /* 0x0000000402007986 */ /* 0x0001e2000c101b24 */
[----:B------:R-:W-:Y:S05]  /*3180*/  BRA `(.L_x_17785) ;  /* 0x00000000000c7947 */ /* 0x000fea0003800000 */
.L_x_17812:
[----:B------:R-:W-:-:S04]  /*3190*/  LOP3.LUT R7, R7, 0xffff, RZ, 0xc0, !PT ;  /* 0x0000ffff07077812 */ /* 0x000fc800078ec0ff */
[----:B------:R-:W-:-:S05]  /*31a0*/  PRMT R5, R7, 0x8880, RZ ;  /* 0x0000888007057816 */ /* 0x000fca00000000ff */
[----:B------:R0:W-:Y:S02]  /*31b0*/  STG.E desc[UR36][R2.64], R5 ;  /* 0x0000000502007986 */ /* 0x0001e4000c101924 */
.L_x_17785:
[----:B------:R-:W-:-:S07]  /*31c0*/  VIADD R17, R17, 0x80 ;  /* 0x0000008011117836 */ /* 0x000fce0000000000 */
.L_x_17744:
[----:B0-----:R-:W-:Y:S05]  /*31d0*/  BSYNC.RECONVERGENT B6 ;  /* 0x0000000000067941 */ /* 0x001fea0003800200 */
.L_x_17743:
        /* <DEDUP_REMOVED lines=307> */
.L_x_17818:
        /* <DEDUP_REMOVED lines=16> */
.L_x_17822:
[----:B------:R1:W5:Y:S01]  /*4610*/  LDG.E.U8 R0, desc[UR36][R2.64] ;  /* 0x0000002402007981 */ /* 0x000362000c1e1100 */
[----:B------:R-:W-:Y:S05]  /*4620*/  BRA `(.L_x_17824) ;  /* 0x0000000c004c7947 */ /* 0x000fea0003800000 */
.L_x_17821:
        /* <DEDUP_REMOVED lines=8> */
.L_x_17826:
[----:B------:R3:W5:Y:S01]  /*46b0*/  LDG.E.U8 R0, desc[UR36][R2.64] ;  /* 0x0000002402007981 */ /* 0x000762000c1e1100 */
[----:B------:R-:W-:Y:S05]  /*46c0*/  BRA `(.L_x_17824) ;  /* 0x0000000c00247947 */ /* 0x000fea0003800000 */
.L_x_17825:
[----:B------:R2:W5:Y:S01]  /*46d0*/  LDG.E.U16 R0, desc[UR36][R2.64] ;  /* 0x0000002402007981 */ /* 0x000562000c1e1500 */
[----:B------:R-:W-:Y:S05]  /*46e0*/  BRA `(.L_x_17824) ;  /* 0x0000000c001c7947 */ /* 0x000fea0003800000 */
.L_x_17820:
        /* <DEDUP_REMOVED lines=9> */
.L_x_17828:
[----:B------:R-:W2:Y:S02]  /*4780*/  LDG.E.U16 R4, desc[UR36][R2.64] ;  /* 0x0000002402047981 */ /* 0x000ea4000c1e1500 */
[----:B--2---:R-:W-:-:S06]  /*4790*/  HADD2.F32 R4, -RZ, R4.H0_H0 ;  /* 0x20000004ff047230 */ /* 0x004fcc0000004100 */
[----:B------:R-:W0:Y:S02]  /*47a0*/  F2I.FTZ.TRUNC.NTZ R4, R4 ;  /* 0x0000000400047305 */ /* 0x000e24000021f100 */
[----:B0-----:R-:W-:Y:S01]  /*47b0*/  PRMT R0, R4, 0x7610, R0 ;  /* 0x0000761004007816 */ /* 0x001fe20000000000 */
[----:B------:R-:W-:Y:S06]  /*47c0*/  BRA `(.L_x_17824) ;  /* 0x0000000800e47947 */ /* 0x000fec0003800000 */
.L_x_17827:
        /* <DEDUP_REMOVED lines=9> */
.L_x_17830:
[----:B------:R-:W2:Y:S02]  /*4860*/  LDG.E.U16 R2, desc[UR36][R2.64] ;  /* 0x0000002402027981 */ /* 0x000ea4000c1e1500 */
[----:B--2---:R-:W-:-:S06]  /*4870*/  HADD2.F32 R4, -RZ, R2.H0_H0 ;  /* 0x20000002ff047230 */ /* 0x004fcc0000004100 */
[----:B------:R-:W0:Y:S02]  /*4880*/  F2I.FTZ.TRUNC.NTZ R4, R4 ;  /* 0x0000000400047305 */ /* 0x000e24000021f100 */
[----:B0-----:R-:W-:Y:S01]  /*4890*/  PRMT R0, R4, 0x7610, R0 ;  /* 0x0000761004007816 */ /* 0x001fe20000000000 */
[----:B------:R-:W-:Y:S06]  /*48a0*/  BRA `(.L_x_17824) ;  /* 0x0000000800ac7947 */ /* 0x000fec0003800000 */
.L_x_17829:
[----:B------:R-:W2:Y:S02]  /*48b0*/  LDG.E.64 R2, desc[UR36][R2.64] ;  /* 0x0000002402027981 */ /* 0x000ea4000c1e1b00 */
[----:B--2---:R0:W1:Y:S01]  /*48c0*/  F2I.F64.TRUNC R0, R2 ;  /* 0x0000000200007311 */ /* 0x004062000030d100 */
[----:B------:R-:W-:Y:S05]  /*48d0*/  BRA `(.L_x_17824) ;  /* 0x0000000800a07947 */ /* 0x000fea0003800000 */
.L_x_17819:
        /* <DEDUP_REMOVED lines=12> */
.L_x_17833:
[----:B------:R-:W2:Y:S02]  /*49a0*/  LDG.E.64 R2, desc[UR36][R2.64] ;  /* 0x0000002402027981 */ /* 0x000ea4000c1e1b00 */
[----:B--2---:R0:W1:Y:S01]  /*49b0*/  F2I.F64.TRUNC R0, R2 ;  /* 0x0000000200007311 */ /* 0x004062000030d100 */
[----:B------:R-:W-:Y:S05]  /*49c0*/  BRA `(.L_x_17824) ;  /* 0x0000000800647947 */ /* 0x000fea0003800000 */
.L_x_17832:
        /* <DEDUP_REMOVED lines=27> */
.L_x_17835:
        /* <DEDUP_REMOVED lines=14> */
.L_x_17834:
[----:B------:R-:W2:Y:S02]  /*4c60*/  LDG.E.U16 R4, desc[UR36][R2.64] ;  /* 0x0000002402047981 */ /* 0x000ea4000c1e1500 */
[----:B--2---:R-:W-:-:S06]  /*4c70*/  SHF.L.U32 R4, R4, 0x10, RZ ;  /* 0x0000001004047819 */ /* 0x004fcc00000006ff */
[----:B------:R-:W0:Y:S02]  /*4c80*/  F2I.FTZ.TRUNC.NTZ R4, R4 ;  /* 0x0000000400047305 */ /* 0x000e24000021f100 */
[----:B0-----:R-:W-:Y:S01]  /*4c90*/  PRMT R0, R4, 0x7610, R0 ;  /* 0x0000761004007816 */ /* 0x001fe20000000000 */
[----:B------:R-:W-:Y:S06]  /*4ca0*/  BRA `(.L_x_17824) ;  /* 0x0000000400ac7947 */ /* 0x000fec0003800000 */
.L_x_17831:
        /* <DEDUP_REMOVED lines=10> */
.L_x_17838:
        /* <DEDUP_REMOVED lines=21> */
.L_x_17842:
[----:B------:R-:W-:Y:S05]  /*4ea0*/  BSYNC.RECONVERGENT B1 ;  /* 0x0000000000017941 */ /* 0x000fea0003800200 */
.L_x_17841:
[----:B------:R-:W-:Y:S02]  /*4eb0*/  SHF.L.U32 R0, R0, 0x14, RZ ;  /* 0x0000001400007819 */ /* 0x000fe400000006ff */
[----:B------:R-:W-:-:S04]  /*4ec0*/  LEA R2, R2, 0x3b800000, 0x17 ;  /* 0x3b80000002027811 */ /* 0x000fc800078eb8ff */
[----:B------:R-:W-:-:S07]  /*4ed0*/  LOP3.LUT R4, R2, R0, R7, 0xfe, !PT ;  /* 0x0000000002047212 */ /* 0x000fce00078efe07 */
.L_x_17840:
[----:B------:R-:W-:Y:S05]  /*4ee0*/  BSYNC.RECONVERGENT B0 ;  /* 0x0000000000007941 */ /* 0x000fea0003800200 */
.L_x_17839:
[----:B------:R-:W0:Y:S02]  /*4ef0*/  F2I.FTZ.TRUNC.NTZ R4, R4 ;  /* 0x0000000400047305 */ /* 0x000e24000021f100 */
[----:B0-----:R-:W-:Y:S01]  /*4f00*/  PRMT R0, R4, 0x7610, R0 ;  /* 0x0000761004007816 */ /* 0x001fe20000000000 */
[----:B------:R-:W-:Y:S06]  /*4f10*/  BRA `(.L_x_17824) ;  /* 0x0000000400107947 */ /* 0x000fec0003800000 */
.L_x_17837:
        /* <DEDUP_REMOVED lines=21> */
.L_x_17846:
[----:B------:R-:W-:Y:S05]  /*5070*/  BSYNC.RECONVERGENT B1 ;  /* 0x0000000000017941 */ /* 0x000fea0003800200 */
.L_x_17845:
[----:B------:R-:W-:Y:S02]  /*5080*/  SHF.L.U32 R0, R0, 0x15, RZ ;  /* 0x0000001500007819 */ /* 0x000fe400000006ff */
[----:B------:R-:W-:-:S04]  /*5090*/  LEA R2, R2, 0x37800000, 0x17 ;  /* 0x3780000002027811 */ /* 0x000fc800078eb8ff */
[----:B------:R-:W-:-:S07]  /*50a0*/  LOP3.LUT R4, R2, R0, R7, 0xfe, !PT ;  /* 0x0000000002047212 */ /* 0x000fce00078efe07 */
.L_x_17844:
[----:B------:R-:W-:Y:S05]  /*50b0*/  BSYNC.RECONVERGENT B0 ;  /* 0x0000000000007941 */ /* 0x000fea0003800200 */
.L_x_17843:
[----:B------:R-:W0:Y:S02]  /*50c0*/  F2I.FTZ.TRUNC.NTZ R4, R4 ;  /* 0x0000000400047305 */ /* 0x000e24000021f100 */
[----:B0-----:R-:W-:Y:S01]  /*50d0*/  PRMT R0, R4, 0x7610, R0 ;  /* 0x0000761004007816 */ /* 0x001fe20000000000 */
[----:B------:R-:W-:Y:S06]  /*50e0*/  BRA `(.L_x_17824) ;  /* 0x00000000009c7947 */ /* 0x000fec0003800000 */
.L_x_17836:
        /* <DEDUP_REMOVED lines=14> */
.L_x_17850:
[----:B------:R-:W-:Y:S05]  /*51d0*/  BSYNC.RECONVERGENT B0 ;  /* 0x0000000000007941 */ /* 0x000fea0003800200 */
.L_x_17849:
[----:B------:R-:W0:Y:S02]  /*51e0*/  F2I.FTZ.TRUNC.NTZ R4, R4 ;  /* 0x0000000400047305 */ /* 0x000e24000021f100 */
[----:B0-----:R-:W-:Y:S01]  /*51f0*/  PRMT R0, R4, 0x7610, R0 ;  /* 0x0000761004007816 */ /* 0x001fe20000000000 */
[----:B------:R-:W-:Y:S06]  /*5200*/  BRA `(.L_x_17824) ;  /* 0x0000000000547947 */ /* 0x000fec0003800000 */
.L_x_17823:
        /* <DEDUP_REMOVED lines=16> */
.L_x_17851:
[----:B------:R-:W-:Y:S01]  /*5310*/  PRMT R0, RZ, 0x7610, R0 ;  /* 0x00007610ff007816 */ /* 0x000fe20000000000 */
[----:B------:R-:W-:Y:S06]  /*5320*/  BRA `(.L_x_17824) ;  /* 0x00000000000c7947 */ /* 0x000fec0003800000 */
.L_x_17848:
[----:B------:R0:W5:Y:S01]  /*5330*/  LDG.E.U8 R0, desc[UR36][R2.64] ;  /* 0x0000002402007981 */ /* 0x000162000c1e1100 */
[----:B------:R-:W-:Y:S05]  /*5340*/  BRA `(.L_x_17824) ;  /* 0x0000000000047947 */ /* 0x000fea0003800000 */
.L_x_17847:
[----:B------:R0:W5:Y:S02]  /*5350*/  LDG.E.U8 R0, desc[UR36][R2.64] ;  /* 0x0000002402007981 */ /* 0x000164000c1e1100 */
.L_x_17824:
[----:B------:R-:W0:Y:S02]  /*5360*/  LDCU.64 UR6, c[0x0][0x580] ;  /* 0x0000b000ff0677ac */ /* 0x000e240008000a00 */
[----:B012345:R-:W-:Y:S02]  /*5370*/  LOP3.LUT R3, R0, 0xffff, RZ, 0xc0, !PT ;  /* 0x0000ffff00037812 */ /* 0x03ffe400078ec0ff */
[----:B------:R-:W-:Y:S01]  /*5380*/  ISETP.GT.U32.AND P1, PT, R18, 0x7, PT ;  /* 0x000000071200780c */ /* 0x000fe20003f24070 */
[----:B------:R-:W-:Y:S01]  /*5390*/  UPRMT UR4, UR41, 0x9910, URZ ;  /* 0x0000991029047896 */ /* 0x000fe200080000ff */
[----:B------:R-:W-:-:S03]  /*53a0*/  SHF.L.U32 R0, R3, R18, RZ ;  /* 0x0000001203007219 */ /* 0x000fc600000006ff */
[----:B------:R-:W-:Y:S01]  /*53b0*/  UISETP.GT.AND UP0, UPT, UR4, 0x9, UPT ;  /* 0x000000090400788c */ /* 0x000fe2000bf04270 */
[----:B------:R-:W-:Y:S02]  /*53c0*/  SEL R7, R0, RZ, !P1 ;  /* 0x000000ff00077207 */ /* 0x000fe40004800000 */
[----:B------:R-:W-:-:S04]  /*53d0*/  IADD3 R2, P0, PT, R16, UR6, RZ ;  /* 0x0000000610027c10 */ /* 0x000fc8000ff1e0ff */
        /* <DEDUP_REMOVED lines=12> */
.L_x_17855:
[----:B------:R0:W-:Y:S01]  /*54a0*/  STG.E.U8 desc[UR36][R2.64], R7 ;  /* 0x0000000702007986 */ /* 0x0001e2000c101124 */
[----:B------:R-:W-:Y:S05]  /*54b0*/  BRA `(.L_x_17857) ;  /* 0x0000000c00807947 */ /* 0x000fea0003800000 */
.L_x_17854:
        /* <DEDUP_REMOVED lines=12> */
.L_x_17859:
[----:B------:R-:W-:-:S04]  /*5580*/  LOP3.LUT R7, R7, 0xffff, RZ, 0xc0, !PT ;  /* 0x0000ffff07077812 */ /* 0x000fc800078ec0ff */
[----:B------:R-:W-:-:S05]  /*5590*/  PRMT R5, R7, 0x8880, RZ ;  /* 0x0000888007057816 */ /* 0x000fca00000000ff */
[----:B------:R0:W-:Y:S01]  /*55a0*/  STG.E desc[UR36][R2.64], R5 ;  /* 0x0000000502007986 */ /* 0x0001e2000c101924 */
[----:B------:R-:W-:Y:S05]  /*55b0*/  BRA `(.L_x_17857) ;  /* 0x0000000c00407947 */ /* 0x000fea0003800000 */
.L_x_17858:
[----:B------:R-:W-:-:S04]  /*55c0*/  PRMT R5, R7, 0x8880, RZ ;  /* 0x0000888007057816 */ /* 0x000fc800000000ff */
[----:B------:R-:W-:-:S05]  /*55d0*/  PRMT R5, R5, 0x7710, RZ ;  /* 0x0000771005057816 */ /* 0x000fca00000000ff */
[----:B------:R0:W-:Y:S01]  /*55e0*/  STG.E.U16 desc[UR36][R2.64], R5 ;  /* 0x0000000502007986 */ /* 0x0001e2000c101524 */
[----:B------:R-:W-:Y:S05]  /*55f0*/  BRA `(.L_x_17857) ;  /* 0x0000000c00307947 */ /* 0x000fea0003800000 */
.L_x_17853:
        /* <DEDUP_REMOVED lines=9> */
.L_x_17861:
[----:B------:R-:W0:Y:S02]  /*5690*/  I2F.S8 R0, R7 ;  /* 0x0000000700007306 */ /* 0x000e240000001400 */
[----:B0-----:R-:W-:-:S05]  /*56a0*/  F2FP.F16.F32.PACK_AB R0, RZ, R0 ;  /* 0x00000000ff00723e */ /* 0x001fca00000000ff */
[----:B------:R0:W-:Y:S01]  /*56b0*/  STG.E.U16 desc[UR36][R2.64], R0 ;  /* 0x0000000002007986 */ /* 0x0001e2000c101524 */
[----:B------:R-:W-:Y:S05]  /*56c0*/  BRA `(.L_x_17857) ;  /* 0x0000000800fc7947 */ /* 0x000fea0003800000 */
.L_x_17860:
        /* <DEDUP_REMOVED lines=10> */
.L_x_17863:
[----:B------:R-:W0:Y:S02]  /*5770*/  I2F.S8 R7, R7 ;  /* 0x0000000700077306 */ /* 0x000e240000001400 */
[----:B0-----:R-:W-:-:S04]  /*5780*/  F2FP.F16.F32.PACK_AB R5, RZ, R7 ;  /* 0x00000007ff05723e */ /* 0x001fc800000000ff */
[----:B------:R-:W-:-:S05]  /*5790*/  PRMT R5, R5, 0x5410, RZ ;  /* 0x0000541005057816 */ /* 0x000fca00000000ff */
[----:B------:R0:W-:Y:S01]  /*57a0*/  STG.E desc[UR36][R2.64], R5 ;  /* 0x0000000502007986 */ /* 0x0001e2000c101924 */
[----:B------:R-:W-:Y:S05]  /*57b0*/  BRA `(.L_x_17857) ;  /* 0x0000000800c07947 */ /* 0x000fea0003800000 */
.L_x_17862:
[----:B------:R-:W-:-:S04]  /*57c0*/  PRMT R4, R7, 0x8880, RZ ;  /* 0x0000888007047816 */ /* 0x000fc800000000ff */
[----:B------:R-:W-:-:S06]  /*57d0*/  PRMT R4, R4, 0x7710, RZ ;  /* 0x0000771004047816 */ /* 0x000fcc00000000ff */
[----:B------:R-:W0:Y:S02]  /*57e0*/  I2F.F64.S16 R4, R4 ;  /* 0x0000000400047312 */ /* 0x000e240000101c00 */
[----:B0-----:R0:W-:Y:S01]  /*57f0*/  STG.E.64 desc[UR36][R2.64], R4 ;  /* 0x0000000402007986 */ /* 0x0011e2000c101b24 */
[----:B------:R-:W-:Y:S05]  /*5800*/  BRA `(.L_x_17857) ;  /* 0x0000000800ac7947 */ /* 0x000fea0003800000 */
.L_x_17852:
        /* <DEDUP_REMOVED lines=14> */
.L_x_17867:
        /* <DEDUP_REMOVED lines=18> */
.L_x_17870:
[----:B------:R-:W-:-:S04]  /*5a10*/  SHF.R.U32.HI R5, RZ, 0x18, R5 ;  /* 0x00000018ff057819 */ /* 0x000fc80000011605 */
[----:B------:R-:W-:-:S07]  /*5a20*/  LOP3.LUT R0, R0, 0x80, R5, 0xf8, !PT ;  /* 0x0000008000007812 */ /* 0x000fce00078ef805 */
.L_x_17869:
[----:B------:R-:W-:Y:S05]  /*5a30*/  BSYNC.RECONVERGENT B0 ;  /* 0x0000000000007941 */ /* 0x000fea0003800200 */
.L_x_17868:
[----:B------:R0:W-:Y:S01]  /*5a40*/  STG.E.U8 desc[UR36][R2.64], R0 ;  /* 0x0000000002007986 */ /* 0x0001e2000c101124 */
[----:B------:R-:W-:Y:S05]  /*5a50*/  BRA `(.L_x_17857) ;  /* 0x0000000800187947 */ /* 0x000fea0003800000 */
.L_x_17866:
        /* <DEDUP_REMOVED lines=18> */
.L_x_17873:
[----:B------:R-:W-:-:S04]  /*5b80*/  SHF.R.U32.HI R5, RZ, 0x18, R5 ;  /* 0x00000018ff057819 */ /* 0x000fc80000011605 */
[----:B------:R-:W-:-:S07]  /*5b90*/  LOP3.LUT R0, R0, 0x80, R5, 0xf8, !PT ;  /* 0x0000008000007812 */ /* 0x000fce00078ef805 */
.L_x_17872:
[----:B------:R-:W-:Y:S05]  /*5ba0*/  BSYNC.RECONVERGENT B0 ;  /* 0x0000000000007941 */ /* 0x000fea0003800200 */
.L_x_17871:
[----:B------:R0:W-:Y:S01]  /*5bb0*/  STG.E.U8 desc[UR36][R2.64], R0 ;  /* 0x0000000002007986 */ /* 0x0001e2000c101124 */
[----:B------:R-:W-:Y:S05]  /*5bc0*/  BRA `(.L_x_17857) ;  /* 0x0000000400bc7947 */ /* 0x000fea0003800000 */
.L_x_17865:
        /* <DEDUP_REMOVED lines=22> */
.L_x_17875:
[----:B------:R-:W-:-:S04]  /*5d30*/  LOP3.LUT R7, R7, 0xffff, RZ, 0xc0, !PT ;  /* 0x0000ffff07077812 */ /* 0x000fc800078ec0ff */
[----:B------:R-:W-:-:S05]  /*5d40*/  PRMT R7, R7, 0x8880, RZ ;  /* 0x0000888007077816 */ /* 0x000fca00000000ff */
[----:B------:R-:W-:-:S05]  /*5d50*/  IMAD.MOV.U32 R4, RZ, RZ, R7 ;  /* 0x000000ffff047224 */ /* 0x000fca00078e0007 */
[----:B------:R-:W-:-:S05]  /*5d60*/  SHF.R.S32.HI R5, RZ, 0x1f, R4 ;  /* 0x0000001fff057819 */ /* 0x000fca0000011404 */
[----:B------:R0:W-:Y:S01]  /*5d70*/  STG.E.64 desc[UR36][R2.64], R4 ;  /* 0x0000000402007986 */ /* 0x0001e2000c101b24 */
[----:B------:R-:W-:Y:S05]  /*5d80*/  BRA `(.L_x_17857) ;  /* 0x00000004004c7947 */ /* 0x000fea0003800000 */
.L_x_17874:
[----:B------:R-:W-:-:S04]  /*5d90*/  LOP3.LUT R7, R7, 0xffff, RZ, 0xc0, !PT ;  /* 0x0000ffff07077812 */ /* 0x000fc800078ec0ff */
[----:B------:R-:W-:-:S05]  /*5da0*/  PRMT R5, R7, 0x8880, RZ ;  /* 0x0000888007057816 */ /* 0x000fca00000000ff */
[----:B------:R0:W-:Y:S01]  /*5db0*/  STG.E desc[UR36][R2.64], R5 ;  /* 0x0000000502007986 */ /* 0x0001e2000c101924 */
[----:B------:R-:W-:Y:S05]  /*5dc0*/  BRA `(.L_x_17857) ;  /* 0x00000004003c7947 */ /* 0x000fea0003800000 */
.L_x_17864:
        /* <DEDUP_REMOVED lines=10> */
.L_x_17877:
[----:B------:R-:W-:Y:S02]  /*5e70*/  PRMT R4, R7, 0x8880, RZ ;  /* 0x0000888007047816 */ /* 0x000fe400000000ff */
[----:B------:R-:W-:Y:S02]  /*5e80*/  CS2R R6, SRZ ;  /* 0x0000000000067805 */ /* 0x000fe4000001ff00 */
[----:B------:R-:W-:-:S06]  /*5e90*/  PRMT R4, R4, 0x7710, RZ ;  /* 0x0000771004047816 */ /* 0x000fcc00000000ff */
[----:B------:R-:W0:Y:S02]  /*5ea0*/  I2F.F64.S16 R4, R4 ;  /* 0x0000000400047312 */ /* 0x000e240000101c00 */
[----:B0-----:R4:W-:Y:S01]  /*5eb0*/  STG.E.128 desc[UR36][R2.64], R4 ;  /* 0x0000000402007986 */ /* 0x0019e2000c101d24 */
[----:B------:R-:W-:Y:S05]  /*5ec0*/  BRA `(.L_x_17857) ;  /* 0x0000000000fc7947 */ /* 0x000fea0003800000 */
.L_x_17876:
[----:B------:R-:W-:-:S09]  /*5ed0*/  UISETP.NE.AND UP0, UPT, UR4, 0xf, UPT ;  /* 0x0000000f0400788c */ /* 0x000fd2000bf05270 */
[----:B------:R-:W-:Y:S05]  /*5ee0*/  BRA.U !UP0, `(.L_x_17878) ;  /* 0x0000000108e87547 */ /* 0x000fea000b800000 */
[----:B------:R-:W-:-:S09]  /*5ef0*/  UISETP.NE.AND UP0, UPT, UR4, 0x17, UPT ;  /* 0x000000170400788c */ /* 0x000fd2000bf05270 */
[----:B------:R-:W-:Y:S05]  /*5f00*/  BRA.U !UP0, `(.L_x_17879) ;  /* 0x0000000108907547 */ /* 0x000fea000b800000 */
[----:B------:R-:W-:-:S09]  /*5f10*/  UISETP.NE.AND UP0, UPT, UR4, 0x18, UPT ;  /* 0x000000180400788c */ /* 0x000fd2000bf05270 */
[----:B------:R-:W-:Y:S05]  /*5f20*/  BRA.U !UP0, `(.L_x_17880) ;  /* 0x0000000108447547 */ /* 0x000fea000b800000 */
.L_x_17856:
        /* <DEDUP_REMOVED lines=16> */
.L_x_17881:
[----:B------:R-:W-:Y:S05]  /*6030*/  BRA `(.L_x_17857) ;  /* 0x0000000000a07947 */ /* 0x000fea0003800000 */
.L_x_17880:
        /* <DEDUP_REMOVED lines=13> */
.L_x_17883:
[----:B------:R-:W-:Y:S05]  /*6110*/  BSYNC.RECONVERGENT B0 ;  /* 0x0000000000007941 */ /* 0x000fea0003800200 */
.L_x_17882:
[----:B------:R-:W-:-:S05]  /*6120*/  LOP3.LUT R5, R0, 0x80, R5, 0xf8, !PT ;  /* 0x0000008000057812 */ /* 0x000fca00078ef805 */
[----:B------:R2:W-:Y:S01]  /*6130*/  STG.E.U8 desc[UR36][R2.64], R5 ;  /* 0x0000000502007986 */ /* 0x0005e2000c101124 */
[----:B------:R-:W-:Y:S05]  /*6140*/  BRA `(.L_x_17857) ;  /* 0x00000000005c7947 */ /* 0x000fea0003800000 */
.L_x_17879:
        /* <DEDUP_REMOVED lines=12> */
.L_x_17885:
[----:B------:R-:W-:Y:S01]  /*6210*/  IMAD.MOV.U32 R0, RZ, RZ, 0x7f ;  /* 0x0000007fff007424 */ /* 0x000fe200078e00ff */
[----:B------:R-:W-:-:S04]  /*6220*/  ISETP.GT.U32.AND P0, PT, R4, 0x7f800000, PT ;  /* 0x7f8000000400780c */ /* 0x000fc80003f04070 */
[----:B------:R-:W-:-:S09]  /*6230*/  SEL R0, R0, 0x7c, P0 ;  /* 0x0000007c00007807 */ /* 0x000fd20000000000 */
.L_x_17886:
[----:B------:R-:W-:Y:S05]  /*6240*/  BSYNC.RECONVERGENT B0 ;  /* 0x0000000000007941 */ /* 0x000fea0003800200 */
.L_x_17884:
[----:B------:R-:W-:-:S04]  /*6250*/  SHF.R.U32.HI R5, RZ, 0x18, R5 ;  /* 0x00000018ff057819 */ /* 0x000fc80000011605 */
[----:B------:R-:W-:-:S05]  /*6260*/  LOP3.LUT R5, R0, 0x80, R5, 0xf8, !PT ;  /* 0x0000008000057812 */ /* 0x000fca00078ef805 */
[----:B------:R1:W-:Y:S01]  /*6270*/  STG.E.U8 desc[UR36][R2.64], R5 ;  /* 0x0000000502007986 */ /* 0x0003e2000c101124 */
[----:B------:R-:W-:Y:S05]  /*6280*/  BRA `(.L_x_17857) ;  /* 0x00000000000c7947 */ /* 0x000fea0003800000 */
.L_x_17878:
[----:B------:R-:W0:Y:S02]  /*6290*/  I2F.S8 R0, R7 ;  /* 0x0000000700007306 */ /* 0x000e240000001400 */
[----:B0-----:R-:W-:-:S05]  /*62a0*/  F2FP.BF16.F32.PACK_AB R0, RZ, R0 ;  /* 0x00000000ff00723e */ /* 0x001fca00000010ff */
[----:B------:R0:W-:Y:S02]  /*62b0*/  STG.E.U16 desc[UR36][R2.64], R0 ;  /* 0x0000000002007986 */ /* 0x0001e4000c101524 */
.L_x_17857:
[----:B------:R-:W-:-:S07]  /*62c0*/  VIADD R17, R17, 0x80 ;  /* 0x0000008011117836 */ /* 0x000fce0000000000 */
.L_x_17817:
[----:B------:R-:W-:Y:S05]  /*62d0*/  BSYNC.RECONVERGENT B6 ;  /* 0x0000000000067941 */ /* 0x000fea0003800200 */
.L_x_17816:
[----:B------:R-:W5:Y:S01]  /*62e0*/  LDCU UR4, c[0x0][0x380] ;  /* 0x00007000ff0477ac */ /* 0x000f620008000800 */
[----:B------:R-:W-:Y:S01]  /*62f0*/  BSSY.RECONVERGENT B6, `(.L_x_17887) ;  /* 0x000030e000067945 */ /* 0x000fe20003800200 */
[----:B-----5:R-:W-:-:S13]  /*6300*/  ISETP.GE.AND P0, PT, R17, UR4, PT ;  /* 0x0000000411007c0c */ /* 0x020fda000bf06270 */
[----:B------:R-:W-:Y:S05]  /*6310*/  @P0 BRA `(.L_x_17888) ;  /* 0x00000030002c0947 */ /* 0x000fea0003800000 */
        /* <DEDUP_REMOVED lines=303> */
.L_x_17889:
        /* <DEDUP_REMOVED lines=16> */
.L_x_17893:
[----:B------:R0:W5:Y:S01]  /*7710*/  LDG.E.U8 R0, desc[UR36][R2.64] ;  /* 0x0000002402007981 */ /* 0x000162000c1e1100 */
[----:B------:R-:W-:Y:S05]  /*7720*/  BRA `(.L_x_17895) ;  /* 0x0000000c004c7947 */ /* 0x000fea0003800000 */
.L_x_17892:
        /* <DEDUP_REMOVED lines=8> */
.L_x_17897:
[----:B------:R0:W5:Y:S01]  /*77b0*/  LDG.E.U8 R0, desc[UR36][R2.64] ;  /* 0x0000002402007981 */ /* 0x000162000c1e1100 */
[----:B------:R-:W-:Y:S05]  /*77c0*/  BRA `(.L_x_17895) ;  /* 0x0000000c00247947 */ /* 0x000fea0003800000 */
.L_x_17896:
[----:B------:R0:W5:Y:S01]  /*77d0*/  LDG.E.U16 R0, desc[UR36][R2.64] ;  /* 0x0000002402007981 */ /* 0x000162000c1e1500 */
[----:B------:R-:W-:Y:S05]  /*77e0*/  BRA `(.L_x_17895) ;  /* 0x0000000c001c7947 */ /* 0x000fea0003800000 */
.L_x_17891:
        /* <DEDUP_REMOVED lines=9> */
.L_x_17899:
[----:B------:R-:W2:Y:S02]  /*7880*/  LDG.E.U16 R4, desc[UR36][R2.64] ;  /* 0x0000002402047981 */ /* 0x000ea4000c1e1500 */
[----:B--2---:R-:W-:-:S06]  /*7890*/  HADD2.F32 R4, -RZ, R4.H0_H0 ;  /* 0x20000004ff047230 */ /* 0x004fcc0000004100 */
[----:B------:R-:W0:Y:S02]  /*78a0*/  F2I.FTZ.TRUNC.NTZ R4, R4 ;  /* 0x0000000400047305 */ /* 0x000e24000021f100 */
[----:B0-----:R-:W-:Y:S01]  /*78b0*/  PRMT R0, R4, 0x7610, R0 ;  /* 0x0000761004007816 */ /* 0x001fe20000000000 */
[----:B------:R-:W-:Y:S06]  /*78c0*/  BRA `(.L_x_17895) ;  /* 0x0000000800e47947 */ /* 0x000fec0003800000 */
.L_x_17898:
        /* <DEDUP_REMOVED lines=9> */
.L_x_17901:
[----:B------:R-:W2:Y:S02]  /*7960*/  LDG.E.U16 R2, desc[UR36][R2.64] ;  /* 0x0000002402027981 */ /* 0x000ea4000c1e1500 */
[----:B--2---:R-:W-:-:S06]  /*7970*/  HADD2.F32 R4, -RZ, R2.H0_H0 ;  /* 0x20000002ff047230 */ /* 0x004fcc0000004100 */
[----:B------:R-:W0:Y:S02]  /*7980*/  F2I.FTZ.TRUNC.NTZ R4, R4 ;  /* 0x0000000400047305 */ /* 0x000e24000021f100 */
[----:B0-----:R-:W-:Y:S01]  /*7990*/  PRMT R0, R4, 0x7610, R0 ;  /* 0x0000761004007816 */ /* 0x001fe20000000000 */
[----:B------:R-:W-:Y:S06]  /*79a0*/  BRA `(.L_x_17895) ;  /* 0x0000000800ac7947 */ /* 0x000fec0003800000 */
.L_x_17900:
[----:B------:R-:W2:Y:S02]  /*79b0*/  LDG.E.64 R2, desc[UR36][R2.64] ;  /* 0x0000002402027981 */ /* 0x000ea4000c1e1b00 */
[----:B--2---:R0:W1:Y:S01]  /*79c0*/  F2I.F64.TRUNC R0, R2 ;  /* 0x0000000200007311 */ /* 0x004062000030d100 */
[----:B------:R-:W-:Y:S05]  /*79d0*/  BRA `(.L_x_17895) ;  /* 0x0000000800a07947 */ /* 0x000fea0003800000 */
.L_x_17890:
        /* <DEDUP_REMOVED lines=12> */
.L_x_17904:
[----:B------:R-:W2:Y:S02]  /*7aa0*/  LDG.E.64 R2, desc[UR36][R2.64] ;  /* 0x0000002402027981 */ /* 0x000ea4000c1e1b00 */
[----:B--2---:R0:W1:Y:S01]  /*7ab0*/  F2I.F64.TRUNC R0, R2 ;  /* 0x0000000200007311 */ /* 0x004062000030d100 */
[----:B------:R-:W-:Y:S05]  /*7ac0*/  BRA `(.L_x_17895) ;  /* 0x0000000800647947 */ /* 0x000fea0003800000 */
.L_x_17903:
        /* <DEDUP_REMOVED lines=27> */
.L_x_17906:
        /* <DEDUP_REMOVED lines=14> */
.L_x_17905:
[----:B------:R-:W2:Y:S02]  /*7d60*/  LDG.E.U16 R4, desc[UR36][R2.64] ;  /* 0x0000002402047981 */ /* 0x000ea4000c1e1500 */
[----:B--2---:R-:W-:-:S06]  /*7d70*/  IMAD.U32 R4, R4, 0x10000, RZ ;  /* 0x0001000004047824 */ /* 0x004fcc00078e00ff */
[----:B------:R-:W0:Y:S02]  /*7d80*/  F2I.FTZ.TRUNC.NTZ R4, R4 ;  /* 0x0000000400047305 */ /* 0x000e24000021f100 */
[----:B0-----:R-:W-:Y:S01]  /*7d90*/  PRMT R0, R4, 0x7610, R0 ;  /* 0x0000761004007816 */ /* 0x001fe20000000000 */
[----:B------:R-:W-:Y:S06]  /*7da0*/  BRA `(.L_x_17895) ;  /* 0x0000000400ac7947 */ /* 0x000fec0003800000 */
.L_x_17902:
        /* <DEDUP_REMOVED lines=10> */
.L_x_17909:
        /* <DEDUP_REMOVED lines=21> */
.L_x_17913:
[----:B------:R-:W-:Y:S05]  /*7fa0*/  BSYNC.RECONVERGENT B1 ;  /* 0x0000000000017941 */ /* 0x000fea0003800200 */
.L_x_17912:
[----:B------:R-:W-:Y:S01]  /*7fb0*/  IMAD.SHL.U32 R0, R0, 0x100000, RZ ;  /* 0x0010000000007824 */ /* 0x000fe200078e00ff */
[----:B------:R-:W-:-:S04]  /*7fc0*/  LEA R2, R2, 0x3b800000, 0x17 ;  /* 0x3b80000002027811 */ /* 0x000fc800078eb8ff */
[----:B------:R-:W-:-:S07]  /*7fd0*/  LOP3.LUT R4, R2, R0, R7, 0xfe, !PT ;  /* 0x0000000002047212 */ /* 0x000fce00078efe07 */
.L_x_17911:
[----:B------:R-:W-:Y:S05]  /*7fe0*/  BSYNC.RECONVERGENT B0 ;  /* 0x0000000000007941 */ /* 0x000fea0003800200 */
.L_x_17910:
[----:B------:R-:W0:Y:S02]  /*7ff0*/  F2I.FTZ.TRUNC.NTZ R4, R4 ;  /* 0x0000000400047305 */ /* 0x000e24000021f100 */
[----:B0-----:R-:W-:Y:S01]  /*8000*/  PRMT R0, R4, 0x7610, R0 ;  /* 0x0000761004007816 */ /* 0x001fe20000000000 */
[----:B------:R-:W-:Y:S06]  /*8010*/  BRA `(.L_x_17895) ;  /* 0x0000000400107947 */ /* 0x000fec0003800000 */
.L_x_17908:
        /* <DEDUP_REMOVED lines=21> */
.L_x_17917:
[----:B------:R-:W-:Y:S05]  /*8170*/  BSYNC.RECONVERGENT B1 ;  /* 0x0000000000017941 */ /* 0x000fea0003800200 */
.L_x_17916:
[----:B------:R-:W-:Y:S02]  /*8180*/  SHF.L.U32 R0, R0, 0x15, RZ ;  /* 0x0000001500007819 */ /* 0x000fe400000006ff */
[----:B------:R-:W-:-:S04]  /*8190*/  LEA R2, R2, 0x37800000, 0x17 ;  /* 0x3780000002027811 */ /* 0x000fc800078eb8ff */
[----:B------:R-:W-:-:S07]  /*81a0*/  LOP3.LUT R4, R2, R0, R7, 0xfe, !PT ;  /* 0x0000000002047212 */ /* 0x000fce00078efe07 */
.L_x_17915:
[----:B------:R-:W-:Y:S05]  /*81b0*/  BSYNC.RECONVERGENT B0 ;  /* 0x0000000000007941 */ /* 0x000fea0003800200 */
.L_x_17914:
[----:B------:R-:W0:Y:S02]  /*81c0*/  F2I.FTZ.TRUNC.NTZ R4, R4 ;  /* 0x0000000400047305 */ /* 0x000e24000021f100 */
[----:B0-----:R-:W-:Y:S01]  /*81d0*/  PRMT R0, R4, 0x7610, R0 ;  /* 0x0000761004007816 */ /* 0x001fe20000000000 */
[----:B------:R-:W-:Y:S06]  /*81e0*/  BRA `(.L_x_17895) ;  /* 0x00000000009c7947 */ /* 0x000fec0003800000 */
.L_x_17907:
        /* <DEDUP_REMOVED lines=14> */
.L_x_17921:
[----:B------:R-:W-:Y:S05]  /*82d0*/  BSYNC.RECONVERGENT B0 ;  /* 0x0000000000007941 */ /* 0x000fea0003800200 */
.L_x_17920:
[----:B------:R-:W0:Y:S02]  /*82e0*/  F2I.FTZ.TRUNC.NTZ R4, R4 ;  /* 0x0000000400047305 */ /* 0x000e24000021f100 */
[----:B0-----:R-:W-:Y:S01]  /*82f0*/  PRMT R0, R4, 0x7610, R0 ;  /* 0x0000761004007816 */ /* 0x001fe20000000000 */
[----:B------:R-:W-:Y:S06]  /*8300*/  BRA `(.L_x_17895) ;  /* 0x0000000000547947 */ /* 0x000fec0003800000 */
.L_x_17894:
        /* <DEDUP_REMOVED lines=16> */
.L_x_17922:
[----:B------:R-:W-:Y:S01]  /*8410*/  PRMT R0, RZ, 0x7610, R0 ;  /* 0x00007610ff007816 */ /* 0x000fe20000000000 */
[----:B------:R-:W-:Y:S06]  /*8420*/  BRA `(.L_x_17895) ;  /* 0x00000000000c7947 */ /* 0x000fec0003800000 */
.L_x_17919:
[----:B------:R3:W5:Y:S01]  /*8430*/  LDG.E.U8 R0, desc[UR36][R2.64] ;  /* 0x0000002402007981 */ /* 0x000762000c1e1100 */
[----:B------:R-:W-:Y:S05]  /*8440*/  BRA `(.L_x_17895) ;  /* 0x0000000000047947 */ /* 0x000fea0003800000 */
.L_x_17918:
[----:B------:R4:W5:Y:S02]  /*8450*/  LDG.E.U8 R0, desc[UR36][R2.64] ;  /* 0x0000002402007981 */ /* 0x000964000c1e1100 */
.L_x_17895:
        /* <DEDUP_REMOVED lines=20> */
.L_x_17926:
[----:B------:R4:W-:Y:S01]  /*85a0*/  STG.E.U8 desc[UR36][R2.64], R7 ;  /* 0x0000000702007986 */ /* 0x0009e2000c101124 */
[----:B------:R-:W-:Y:S05]  /*85b0*/  BRA `(.L_x_17928) ;  /* 0x0000000c00807947 */ /* 0x000fea0003800000 */
.L_x_17925:
        /* <DEDUP_REMOVED lines=12> */
.L_x_17930:
[----:B------:R-:W-:-:S04]  /*8680*/  LOP3.LUT R7, R7, 0xffff, RZ, 0xc0, !PT ;  /* 0x0000ffff07077812 */ /* 0x000fc800078ec0ff */
[----:B------:R-:W-:-:S05]  /*8690*/  PRMT R5, R7, 0x8880, RZ ;  /* 0x0000888007057816 */ /* 0x000fca00000000ff */
[----:B------:R2:W-:Y:S01]  /*86a0*/  STG.E desc[UR36][R2.64], R5 ;  /* 0x0000000502007986 */ /* 0x0005e2000c101924 */
[----:B------:R-:W-:Y:S05]  /*86b0*/  BRA `(.L_x_17928) ;  /* 0x0000000c00407947 */ /* 0x000fea0003800000 */
.L_x_17929:
[----:B------:R-:W-:-:S04]  /*86c0*/  PRMT R5, R7, 0x8880, RZ ;  /* 0x0000888007057816 */ /* 0x000fc800000000ff */
[----:B------:R-:W-:-:S05]  /*86d0*/  PRMT R5, R5, 0x7710, RZ ;  /* 0x0000771005057816 */ /* 0x000fca00000000ff */
[----:B------:R0:W-:Y:S01]  /*86e0*/  STG.E.U16 desc[UR36][R2.64], R5 ;  /* 0x0000000502007986 */ /* 0x0001e2000c101524 */
[----:B------:R-:W-:Y:S05]  /*86f0*/  BRA `(.L_x_17928) ;  /* 0x0000000c00307947 */ /* 0x000fea0003800000 */
.L_x_17924:
        /* <DEDUP_REMOVED lines=9> */
.L_x_17932:
[----:B------:R-:W0:Y:S02]  /*8790*/  I2F.S8 R0, R7 ;  /* 0x0000000700007306 */ /* 0x000e240000001400 */
[----:B0-----:R-:W-:-:S05]  /*87a0*/  F2FP.F16.F32.PACK_AB R0, RZ, R0 ;  /* 0x00000000ff00723e */ /* 0x001fca00000000ff */
[----:B------:R0:W-:Y:S01]  /*87b0*/  STG.E.U16 desc[UR36][R2.64], R0 ;  /* 0x0000000002007986 */ /* 0x0001e2000c101524 */
[----:B------:R-:W-:Y:S05]  /*87c0*/  BRA `(.L_x_17928) ;  /* 0x0000000800fc7947 */ /* 0x000fea0003800000 */
.L_x_17931:
        /* <DEDUP_REMOVED lines=10> */
.L_x_17934:
[----:B------:R-:W0:Y:S02]  /*8870*/  I2F.S8 R7, R7 ;  /* 0x0000000700077306 */ /* 0x000e240000001400 */
[----:B0-----:R-:W-:-:S04]  /*8880*/  F2FP.F16.F32.PACK_AB R5, RZ, R7 ;  /* 0x00000007ff05723e */ /* 0x001fc800000000ff */
[----:B------:R-:W-:-:S05]  /*8890*/  PRMT R5, R5, 0x5410, RZ ;  /* 0x0000541005057816 */ /* 0x000fca00000000ff */
[----:B------:R0:W-:Y:S01]  /*88a0*/  STG.E desc[UR36][R2.64], R5 ;  /* 0x0000000502007986 */ /* 0x0001e2000c101924 */
[----:B------:R-:W-:Y:S05]  /*88b0*/  BRA `(.L_x_17928) ;  /* 0x0000000800c07947 */ /* 0x000fea0003800000 */
.L_x_17933:
[----:B------:R-:W-:-:S04]  /*88c0*/  PRMT R4, R7, 0x8880, RZ ;  /* 0x0000888007047816 */ /* 0x000fc800000000ff */
[----:B------:R-:W-:-:S06]  /*88d0*/  PRMT R4, R4, 0x7710, RZ ;  /* 0x0000771004047816 */ /* 0x000fcc00000000ff */
[----:B------:R-:W0:Y:S02]  /*88e0*/  I2F.F64.S16 R4, R4 ;  /* 0x0000000400047312 */ /* 0x000e240000101c00 */
[----:B0-----:R0:W-:Y:S01]  /*88f0*/  STG.E.64 desc[UR36][R2.64], R4 ;  /* 0x0000000402007986 */ /* 0x0011e2000c101b24 */
[----:B------:R-:W-:Y:S05]  /*8900*/  BRA `(.L_x_17928) ;  /* 0x0000000800ac7947 */ /* 0x000fea0003800000 */
.L_x_17923:
        /* <DEDUP_REMOVED lines=14> */
.L_x_17938:
        /* <DEDUP_REMOVED lines=18> */
.L_x_17941:
[----:B------:R-:W-:-:S04]  /*8b10*/  SHF.R.U32.HI R5, RZ, 0x18, R5 ;  /* 0x00000018ff057819 */ /* 0x000fc80000011605 */
[----:B------:R-:W-:-:S07]  /*8b20*/  LOP3.LUT R0, R0, 0x80, R5, 0xf8, !PT ;  /* 0x0000008000007812 */ /* 0x000fce00078ef805 */
.L_x_17940:
[----:B------:R-:W-:Y:S05]  /*8b30*/  BSYNC.RECONVERGENT B0 ;  /* 0x0000000000007941 */ /* 0x000fea0003800200 */
.L_x_17939:
[----:B------:R0:W-:Y:S01]  /*8b40*/  STG.E.U8 desc[UR36][R2.64], R0 ;  /* 0x0000000002007986 */ /* 0x0001e2000c101124 */
[----:B------:R-:W-:Y:S05]  /*8b50*/  BRA `(.L_x_17928) ;  /* 0x0000000800187947 */ /* 0x000fea0003800000 */
.L_x_17937:
        /* <DEDUP_REMOVED lines=18> */
.L_x_17944:
[----:B------:R-:W-:-:S04]  /*8c80*/  SHF.R.U32.HI R5, RZ, 0x18, R5 ;  /* 0x00000018ff057819 */ /* 0x000fc80000011605 */
[----:B------:R-:W-:-:S07]  /*8c90*/  LOP3.LUT R0, R0, 0x80, R5, 0xf8, !PT ;  /* 0x0000008000007812 */ /* 0x000fce00078ef805 */
.L_x_17943:
[----:B------:R-:W-:Y:S05]  /*8ca0*/  BSYNC.RECONVERGENT B0 ;  /* 0x0000000000007941 */ /* 0x000fea0003800200 */
.L_x_17942:
[----:B------:R0:W-:Y:S01]  /*8cb0*/  STG.E.U8 desc[UR36][R2.64], R0 ;  /* 0x0000000002007986 */ /* 0x0001e2000c101124 */
[----:B------:R-:W-:Y:S05]  /*8cc0*/  BRA `(.L_x_17928) ;  /* 0x0000000400bc7947 */ /* 0x000fea0003800000 */
.L_x_17936:
        /* <DEDUP_REMOVED lines=22> */
.L_x_17946:
[----:B------:R-:W-:-:S04]  /*8e30*/  LOP3.LUT R7, R7, 0xffff, RZ, 0xc0, !PT ;  /* 0x0000ffff07077812 */ /* 0x000fc800078ec0ff */
[----:B------:R-:W-:-:S04]  /*8e40*/  PRMT R7, R7, 0x8880, RZ ;  /* 0x0000888007077816 */ /* 0x000fc800000000ff */
[----:B------:R-:W-:-:S04]  /*8e50*/  MOV R4, R7 ;  /* 0x0000000700047202 */ /* 0x000fc80000000f00 */
[----:B------:R-:W-:-:S05]  /*8e60*/  SHF.R.S32.HI R5, RZ, 0x1f, R4 ;  /* 0x0000001fff057819 */ /* 0x000fca0000011404 */
[----:B------:R0:W-:Y:S01]  /*8e70*/  STG.E.64 desc[UR36][R2.64], R4 ;  /* 0x0000000402007986 */ /* 0x0001e2000c101b24 */
[----:B------:R-:W-:Y:S05]  /*8e80*/  BRA `(.L_x_17928) ;  /* 0x00000004004c7947 */ /* 0x000fea0003800000 */
.L_x_17945:
[----:B------:R-:W-:-:S04]  /*8e90*/  LOP3.LUT R7, R7, 0xffff, RZ, 0xc0, !PT ;  /* 0x0000ffff07077812 */ /* 0x000fc800078ec0ff */
[----:B------:R-:W-:-:S05]  /*8ea0*/  PRMT R5, R7, 0x8880, RZ ;  /* 0x0000888007057816 */ /* 0x000fca00000000ff */
[----:B------:R0:W-:Y:S01]  /*8eb0*/  STG.E desc[UR36][R2.64], R5 ;  /* 0x0000000502007986 */ /* 0x0001e2000c101924 */
[----:B------:R-:W-:Y:S05]  /*8ec0*/  BRA `(.L_x_17928) ;  /* 0x00000004003c7947 */ /* 0x000fea0003800000 */
.L_x_17935:
        /* <DEDUP_REMOVED lines=10> */
.L_x_17948:
[----:B------:R-:W-:Y:S02]  /*8f70*/  PRMT R4, R7, 0x8880, RZ ;  /* 0x0000888007047816 */ /* 0x000fe400000000ff */
[----:B------:R-:W-:Y:S02]  /*8f80*/  CS2R R6, SRZ ;  /* 0x0000000000067805 */ /* 0x000fe4000001ff00 */
[----:B------:R-:W-:-:S06]  /*8f90*/  PRMT R4, R4, 0x7710, RZ ;  /* 0x0000771004047816 */ /* 0x000fcc00000000ff */
[----:B------:R-:W0:Y:S02]  /*8fa0*/  I2F.F64.S16 R4, R4 ;  /* 0x0000000400047312 */ /* 0x000e240000101c00 */
[----:B0-----:R0:W-:Y:S01]  /*8fb0*/  STG.E.128 desc[UR36][R2.64], R4 ;  /* 0x0000000402007986 */ /* 0x0011e2000c101d24 */
[----:B------:R-:W-:Y:S05]  /*8fc0*/  BRA `(.L_x_17928) ;  /* 0x0000000000fc7947 */ /* 0x000fea0003800000 */
.L_x_17947:
[----:B------:R-:W-:-:S09]  /*8fd0*/  UISETP.NE.AND UP0, UPT, UR4, 0xf, UPT ;  /* 0x0000000f0400788c */ /* 0x000fd2000bf05270 */
[----:B------:R-:W-:Y:S05]  /*8fe0*/  BRA.U !UP0, `(.L_x_17949) ;  /* 0x0000000108e87547 */ /* 0x000fea000b800000 */
[----:B------:R-:W-:-:S09]  /*8ff0*/  UISETP.NE.AND UP0, UPT, UR4, 0x17, UPT ;  /* 0x000000170400788c */ /* 0x000fd2000bf05270 */
[----:B------:R-:W-:Y:S05]  /*9000*/  BRA.U !UP0, `(.L_x_17950) ;  /* 0x0000000108907547 */ /* 0x000fea000b800000 */
[----:B------:R-:W-:-:S09]  /*9010*/  UISETP.NE.AND UP0, UPT, UR4, 0x18, UPT ;  /* 0x000000180400788c */ /* 0x000fd2000bf05270 */
[----:B------:R-:W-:Y:S05]  /*9020*/  BRA.U !UP0, `(.L_x_17951) ;  /* 0x0000000108447547 */ /* 0x000fea000b800000 */
.L_x_17927:
        /* <DEDUP_REMOVED lines=16> */
.L_x_17952:
[----:B------:R-:W-:Y:S05]  /*9130*/  BRA `(.L_x_17928) ;  /* 0x0000000000a07947 */ /* 0x000fea0003800000 */
.L_x_17951:
        /* <DEDUP_REMOVED lines=13> */
.L_x_17954:
[----:B------:R-:W-:Y:S05]  /*9210*/  BSYNC.RECONVERGENT B0 ;  /* 0x0000000000007941 */ /* 0x000fea0003800200 */
.L_x_17953:
[----:B------:R-:W-:-:S05]  /*9220*/  LOP3.LUT R5, R0, 0x80, R5, 0xf8, !PT ;  /* 0x0000008000057812 */ /* 0x000fca00078ef805 */
[----:B------:R0:W-:Y:S01]  /*9230*/  STG.E.U8 desc[UR36][R2.64], R5 ;  /* 0x0000000502007986 */ /* 0x0001e2000c101124 */
[----:B------:R-:W-:Y:S05]  /*9240*/  BRA `(.L_x_17928) ;  /* 0x00000000005c7947 */ /* 0x000fea0003800000 */
.L_x_17950:
        /* <DEDUP_REMOVED lines=12> */
.L_x_17956:
[----:B------:R-:W-:Y:S01]  /*9310*/  IMAD.MOV.U32 R0, RZ, RZ, 0x7f ;  /* 0x0000007fff007424 */ /* 0x000fe200078e00ff */
[----:B------:R-:W-:-:S04]  /*9320*/  ISETP.GT.U32.AND P0, PT, R4, 0x7f800000, PT ;  /* 0x7f8000000400780c */ /* 0x000fc80003f04070 */
[----:B------:R-:W-:-:S09]  /*9330*/  SEL R0, R0, 0x7c, P0 ;  /* 0x0000007c00007807 */ /* 0x000fd20000000000 */
.L_x_17957:
[----:B------:R-:W-:Y:S05]  /*9340*/  BSYNC.RECONVERGENT B0 ;  /* 0x0000000000007941 */ /* 0x000fea0003800200 */
.L_x_17955:
[----:B------:R-:W-:-:S04]  /*9350*/  SHF.R.U32.HI R5, RZ, 0x18, R5 ;  /* 0x00000018ff057819 */ /* 0x000fc80000011605 */
[----:B------:R-:W-:-:S05]  /*9360*/  LOP3.LUT R5, R0, 0x80, R5, 0xf8, !PT ;  /* 0x0000008000057812 */ /* 0x000fca00078ef805 */
[----:B------:R0:W-:Y:S01]  /*9370*/  STG.E.U8 desc[UR36][R2.64], R5 ;  /* 0x0000000502007986 */ /* 0x0001e2000c101124 */
[----:B------:R-:W-:Y:S05]  /*9380*/  BRA `(.L_x_17928) ;  /* 0x00000000000c7947 */ /* 0x000fea0003800000 */
.L_x_17949:
[----:B------:R-:W0:Y:S02]  /*9390*/  I2F.S8 R0, R7 ;  /* 0x0000000700007306 */ /* 0x000e240000001400 */
[----:B0-----:R-:W-:-:S05]  /*93a0*/  F2FP.BF16.F32.PACK_AB R0, RZ, R0 ;  /* 0x00000000ff00723e */ /* 0x001fca00000010ff */
[----:B------:R0:W-:Y:S02]  /*93b0*/  STG.E.U16 desc[UR36][R2.64], R0 ;  /* 0x0000000002007986 */ /* 0x0001e4000c101524 */
.L_x_17928:
[----:B------:R-:W-:-:S07]  /*93c0*/  IADD3 R17, PT, PT, R17, 0x80, RZ ;  /* 0x0000008011117810 */ /* 0x000fce0007ffe0ff */
.L_x_17888:
[----:B------:R-:W-:Y:S05]  /*93d0*/  BSYNC.RECONVERGENT B6 ;  /* 0x0000000000067941 */ /* 0x000fea0003800200 */
.L_x_17887:
        /* <DEDUP_REMOVED lines=306> */
.L_x_17958:
        /* <DEDUP_REMOVED lines=18> */
.L_x_17962:
[----:B------:R0:W5:Y:S01]  /*a820*/  LDG.E.U8 R0, desc[UR36][R2.64] ;  /* 0x0000002402007981 */ /* 0x000162000c1e1100 */
[----:B------:R-:W-:Y:S05]  /*a830*/  BRA `(.L_x_17964) ;  /* 0x0000000c004c7947 */ /* 0x000fea0003800000 */
.L_x_17961:
        /* <DEDUP_REMOVED lines=8> */
.L_x_17966:
[----:B------:R0:W5:Y:S01]  /*a8c0*/  LDG.E.U8 R0, desc[UR36][R2.64] ;  /* 0x0000002402007981 */ /* 0x000162000c1e1100 */
[----:B------:R-:W-:Y:S05]  /*a8d0*/  BRA `(.L_x_17964) ;  /* 0x0000000c00247947 */ /* 0x000fea0003800000 */
.L_x_17965:
[----:B------:R0:W5:Y:S01]  /*a8e0*/  LDG.E.U16 R0, desc[UR36][R2.64] ;  /* 0x0000002402007981 */ /* 0x000162000c1e1500 */
[----:B------:R-:W-:Y:S05]  /*a8f0*/  BRA `(.L_x_17964) ;  /* 0x0000000c001c7947 */ /* 0x000fea0003800000 */
.L_x_17960:
        /* <DEDUP_REMOVED lines=9> */
.L_x_17968:
[----:B------:R-:W2:Y:S02]  /*a990*/  LDG.E.U16 R4, desc[UR36][R2.64] ;  /* 0x0000002402047981 */ /* 0x000ea4000c1e1500 */
[----:B--2---:R-:W-:-:S06]  /*a9a0*/  HADD2.F32 R4, -RZ, R4.H0_H0 ;  /* 0x20000004ff047230 */ /* 0x004fcc0000004100 */
[----:B------:R-:W0:Y:S02]  /*a9b0*/  F2I.FTZ.TRUNC.NTZ R4, R4 ;  /* 0x0000000400047305 */ /* 0x000e24000021f100 */
[----:B0-----:R-:W-:Y:S01]  /*a9c0*/  PRMT R0, R4, 0x7610, R0 ;  /* 0x0000761004007816 */ /* 0x001fe20000000000 */
[----:B------:R-:W-:Y:S06]  /*a9d0*/  BRA `(.L_x_17964) ;  /* 0x0000000800e47947 */ /* 0x000fec0003800000 */
.L_x_17967:
        /* <DEDUP_REMOVED lines=9> */
.L_x_17970:
[----:B------:R-:W2:Y:S02]  /*aa70*/  LDG.E.U16 R2, desc[UR36][R2.64] ;  /* 0x0000002402027981 */ /* 0x000ea4000c1e1500 */
[----:B--2---:R-:W-:-:S06]  /*aa80*/  HADD2.F32 R4, -RZ, R2.H0_H0 ;  /* 0x20000002ff047230 */ /* 0x004fcc0000004100 */
[----:B------:R-:W0:Y:S02]  /*aa90*/  F2I.FTZ.TRUNC.NTZ R4, R4 ;  /* 0x0000000400047305 */ /* 0x000e24000021f100 */
[----:B0-----:R-:W-:Y:S01]  /*aaa0*/  PRMT R0, R4, 0x7610, R0 ;  /* 0x0000761004007816 */ /* 0x001fe20000000000 */
[----:B------:R-:W-:Y:S06]  /*aab0*/  BRA `(.L_x_17964) ;  /* 0x0000000800ac7947 */ /* 0x000fec0003800000 */
.L_x_17969:
[----:B------:R-:W2:Y:S02]  /*aac0*/  LDG.E.64 R2, desc[UR36][R2.64] ;  /* 0x0000002402027981 */ /* 0x000ea4000c1e1b00 */
[----:B--2---:R0:W1:Y:S01]  /*aad0*/  F2I.F64.TRUNC R0, R2 ;  /* 0x0000000200007311 */ /* 0x004062000030d100 */
[----:B------:R-:W-:Y:S05]  /*aae0*/  BRA `(.L_x_17964) ;  /* 0x0000000800a07947 */ /* 0x000fea0003800000 */
.L_x_17959:
        /* <DEDUP_REMOVED lines=12> */
.L_x_17973:
[----:B------:R-:W2:Y:S02]  /*abb0*/  LDG.E.64 R2, desc[UR36][R2.64] ;  /* 0x0000002402027981 */ /* 0x000ea4000c1e1b00 */
[----:B--2---:R3:W4:Y:S01]  /*abc0*/  F2I.F64.TRUNC R0, R2 ;  /* 0x0000000200007311 */ /* 0x004722000030d100 */
[----:B------:R-:W-:Y:S05]  /*abd0*/  BRA `(.L_x_17964) ;  /* 0x0000000800647947 */ /* 0x000fea0003800000 */
.L_x_17972:
        /* <DEDUP_REMOVED lines=27> */
.L_x_17975:
        /* <DEDUP_REMOVED lines=14> */
.L_x_17974:
[----:B------:R-:W2:Y:S02]  /*ae70*/  LDG.E.U16 R4, desc[UR36][R2.64] ;  /* 0x0000002402047981 */ /* 0x000ea4000c1e1500 */
[----:B--2---:R-:W-:-:S06]  /*ae80*/  SHF.L.U32 R4, R4, 0x10, RZ ;  /* 0x0000001004047819 */ /* 0x004fcc00000006ff */
[----:B------:R-:W0:Y:S02]  /*ae90*/  F2I.FTZ.TRUNC.NTZ R4, R4 ;  /* 0x0000000400047305 */ /* 0x000e24000021f100 */
[----:B0-----:R-:W-:Y:S01]  /*aea0*/  PRMT R0, R4, 0x7610, R0 ;  /* 0x0000761004007816 */ /* 0x001fe20000000000 */
[----:B------:R-:W-:Y:S06]  /*aeb0*/  BRA `(.L_x_17964) ;  /* 0x0000000400ac7947 */ /* 0x000fec0003800000 */
.L_x_17971:
        /* <DEDUP_REMOVED lines=10> */
.L_x_17978:
        /* <DEDUP_REMOVED lines=21> */
.L_x_17982:
[----:B------:R-:W-:Y:S05]  /*b0b0*/  BSYNC.RECONVERGENT B1 ;  /* 0x0000000000017941 */ /* 0x000fea0003800200 */
.L_x_17981:
[----:B------:R-:W-:Y:S01]  /*b0c0*/  IMAD.SHL.U32 R0, R0, 0x100000, RZ ;  /* 0x0010000000007824 */ /* 0x000fe200078e00ff */
[----:B------:R-:W-:-:S04]  /*b0d0*/  LEA R2, R2, 0x3b800000, 0x17 ;  /* 0x3b80000002027811 */ /* 0x000fc800078eb8ff */
[----:B------:R-:W-:-:S07]  /*b0e0*/  LOP3.LUT R4, R2, R0, R7, 0xfe, !PT ;  /* 0x0000000002047212 */ /* 0x000fce00078efe07 */
.L_x_17980:
[----:B------:R-:W-:Y:S05]  /*b0f0*/  BSYNC.RECONVERGENT B0 ;  /* 0x0000000000007941 */ /* 0x000fea0003800200 */
.L_x_17979:
[----:B------:R-:W0:Y:S02]  /*b100*/  F2I.FTZ.TRUNC.NTZ R4, R4 ;  /* 0x0000000400047305 */ /* 0x000e24000021f100 */
[----:B0-----:R-:W-:Y:S01]  /*b110*/  PRMT R0, R4, 0x7610, R0 ;  /* 0x0000761004007816 */ /* 0x001fe20000000000 */
[----:B------:R-:W-:Y:S06]  /*b120*/  BRA `(.L_x_17964) ;  /* 0x0000000400107947 */ /* 0x000fec0003800000 */
.L_x_17977:
        /* <DEDUP_REMOVED lines=21> */
.L_x_17986:
[----:B------:R-:W-:Y:S05]  /*b280*/  BSYNC.RECONVERGENT B1 ;  /* 0x0000000000017941 */ /* 0x000fea0003800200 */
.L_x_17985:
[----:B------:R-:W-:Y:S01]  /*b290*/  IMAD.SHL.U32 R0, R0, 0x200000, RZ ;  /* 0x0020000000007824 */ /* 0x000fe200078e00ff */
[----:B------:R-:W-:-:S04]  /*b2a0*/  LEA R2, R2, 0x37800000, 0x17 ;  /* 0x3780000002027811 */ /* 0x000fc800078eb8ff */
[----:B------:R-:W-:-:S07]  /*b2b0*/  LOP3.LUT R4, R2, R0, R7, 0xfe, !PT ;  /* 0x0000000002047212 */ /* 0x000fce00078efe07 */
.L_x_17984:
[----:B------:R-:W-:Y:S05]  /*b2c0*/  BSYNC.RECONVERGENT B0 ;  /* 0x0000000000007941 */ /* 0x000fea0003800200 */
.L_x_17983:
[----:B------:R-:W0:Y:S02]  /*b2d0*/  F2I.FTZ.TRUNC.NTZ R4, R4 ;  /* 0x0000000400047305 */ /* 0x000e24000021f100 */
[----:B0-----:R-:W-:Y:S01]  /*b2e0*/  PRMT R0, R4, 0x7610, R0 ;  /* 0x0000761004007816 */ /* 0x001fe20000000000 */
[----:B------:R-:W-:Y:S06]  /*b2f0*/  BRA `(.L_x_17964) ;  /* 0x00000000009c7947 */ /* 0x000fec0003800000 */
.L_x_17976:
        /* <DEDUP_REMOVED lines=14> */
.L_x_17990:
[----:B------:R-:W-:Y:S05]  /*b3e0*/  BSYNC.RECONVERGENT B0 ;  /* 0x0000000000007941 */ /* 0x000fea0003800200 */
.L_x_17989:
[----:B------:R-:W0:Y:S02]  /*b3f0*/  F2I.FTZ.TRUNC.NTZ R4, R4 ;  /* 0x0000000400047305 */ /* 0x000e24000021f100 */
[----:B0-----:R-:W-:Y:S01]  /*b400*/  PRMT R0, R4, 0x7610, R0 ;  /* 0x0000761004007816 */ /* 0x001fe20000000000 */
[----:B------:R-:W-:Y:S06]  /*b410*/  BRA `(.L_x_17964) ;  /* 0x0000000000547947 */ /* 0x000fec0003800000 */
.L_x_17963:
        /* <DEDUP_REMOVED lines=16> */
.L_x_17991:
[----:B------:R-:W-:Y:S01]  /*b520*/  PRMT R0, RZ, 0x7610, R0 ;  /* 0x00007610ff007816 */ /* 0x000fe20000000000 */
[----:B------:R-:W-:Y:S06]  /*b530*/  BRA `(.L_x_17964) ;  /* 0x00000000000c7947 */ /* 0x000fec0003800000 */
.L_x_17988:
[----:B------:R2:W5:Y:S01]  /*b540*/  LDG.E.U8 R0, desc[UR36][R2.64] ;  /* 0x0000002402007981 */ /* 0x000562000c1e1100 */
[----:B------:R-:W-:Y:S05]  /*b550*/  BRA `(.L_x_17964) ;  /* 0x0000000000047947 */ /* 0x000fea0003800000 */
.L_x_17987:
[----:B------:R1:W5:Y:S02]  /*b560*/  LDG.E.U8 R0, desc[UR36][R2.64] ;  /* 0x0000002402007981 */ /* 0x000364000c1e1100 */
.L_x_17964:
[----:B------:R-:W-:Y:S01]  /*b570*/  UPRMT UR4, UR41, 0x9910, URZ ;  /* 0x0000991029047896 */ /* 0x000fe200080000ff */
[----:B012345:R-:W-:Y:S02]  /*b580*/  LOP3.LUT R3, R0, 0xffff, RZ, 0xc0, !PT ;  /* 0x0000ffff00037812 */ /* 0x03ffe400078ec0ff */
[----:B------:R-:W-:Y:S01]  /*b590*/  ISETP.GT.U32.AND P0, PT, R18, 0x7, PT ;  /* 0x000000071200780c */ /* 0x000fe20003f04070 */
[----:B------:R-:W-:Y:S01]  /*b5a0*/  UISETP.GT.AND UP0, UPT, UR4, 0x9, UPT ;  /* 0x000000090400788c */ /* 0x000fe2000bf04270 */
[----:B------:R-:W-:-:S04]  /*b5b0*/  SHF.L.U32 R3, R3, R18, RZ ;  /* 0x0000001203037219 */ /* 0x000fc800000006ff */
        /* <DEDUP_REMOVED lines=12> */
.L_x_17995:
[----:B------:R-:W-:Y:S01]  /*b680*/  STG.E.U8 desc[UR36][R16.64], R5 ;  /* 0x0000000510007986 */ /* 0x000fe2000c101124 */
[----:B------:R-:W-:Y:S05]  /*b690*/  EXIT ;  /* 0x000000000000794d */ /* 0x000fea0003800000 */
.L_x_17994:
        /* <DEDUP_REMOVED lines=12> */
.L_x_17998:
[----:B------:R-:W-:-:S04]  /*b760*/  LOP3.LUT R5, R5, 0xffff, RZ, 0xc0, !PT ;  /* 0x0000ffff05057812 */ /* 0x000fc800078ec0ff */
[----:B------:R-:W-:-:S05]  /*b770*/  PRMT R3, R5, 0x8880, RZ ;  /* 0x0000888005037816 */ /* 0x000fca00000000ff */
[----:B------:R-:W-:Y:S01]  /*b780*/  STG.E desc[UR36][R16.64], R3 ;  /* 0x0000000310007986 */ /* 0x000fe2000c101924 */
[----:B------:R-:W-:Y:S05]  /*b790*/  EXIT ;  /* 0x000000000000794d */ /* 0x000fea0003800000 */
.L_x_17997:
[----:B------:R-:W-:-:S04]  /*b7a0*/  PRMT R3, R5, 0x8880, RZ ;  /* 0x0000888005037816 */ /* 0x000fc800000000ff */
[----:B------:R-:W-:-:S05]  /*b7b0*/  PRMT R3, R3, 0x7710, RZ ;  /* 0x0000771003037816 */ /* 0x000fca00000000ff */
[----:B------:R-:W-:Y:S01]  /*b7c0*/  STG.E.U16 desc[UR36][R16.64], R3 ;  /* 0x0000000310007986 */ /* 0x000fe2000c101524 */
[----:B------:R-:W-:Y:S05]  /*b7d0*/  EXIT ;  /* 0x000000000000794d */ /* 0x000fea0003800000 */
.L_x_17993:
        /* <DEDUP_REMOVED lines=9> */
.L_x_18000:
[----:B------:R-:W0:Y:S02]  /*b870*/  I2F.S8 R0, R5 ;  /* 0x0000000500007306 */ /* 0x000e240000001400 */
[----:B0-----:R-:W-:-:S05]  /*b880*/  F2FP.F16.F32.PACK_AB R0, RZ, R0 ;  /* 0x00000000ff00723e */ /* 0x001fca00000000ff */
[----:B------:R-:W-:Y:S01]  /*b890*/  STG.E.U16 desc[UR36][R16.64], R0 ;  /* 0x0000000010007986 */ /* 0x000fe2000c101524 */
[----:B------:R-:W-:Y:S05]  /*b8a0*/  EXIT ;  /* 0x000000000000794d */ /* 0x000fea0003800000 */
.L_x_17999:
[----:B------:R-:W-:-:S09]  /*b8b0*/  UISETP.NE.AND UP0, UPT, UR4, 0x7, UPT ;  /* 0x000000070400788c */ /* 0x000fd2000bf05270 */
[----:B------:R-:W-:Y:S05]  /*b8c0*/  BRA.U !UP0, `(.L_x_18001) ;  /* 0x0000000108347547 */ /* 0x000fea000b800000 */
[----:B------:R-:W-:-:S09]  /*b8d0*/  UISETP.NE.AND UP0, UPT, UR4, 0x8, UPT ;  /* 0x000000080400788c */ /* 0x000fd2000bf05270 */
[----:B------:R-:W-:Y:S05]  /*b8e0*/  BRA.U !UP0, `(.L_x_18002) ;  /* 0x0000000108187547 */ /* 0x000fea000b800000 */
[----:B------:R-:W-:-:S09]  /*b8f0*/  UISETP.NE.AND UP0, UPT, UR4, 0x9, UPT ;  /* 0x000000090400788c */ /* 0x000fd2000bf05270 */
[----:B------:R-:W-:Y:S05]  /*b900*/  BRA.U UP0, `(.L_x_17996) ;  /* 0x0000000900007547 */ /* 0x000fea000b800000 */
[----:B------:R-:W0:Y:S01]  /*b910*/  I2F.S8 R2, R5 ;  /* 0x0000000500027306 */ /* 0x000e220000001400 */
[----:B------:R-:W-:-:S05]  /*b920*/  MOV R3, RZ ;  /* 0x000000ff00037202 */ /* 0x000fca0000000f00 */
[----:B0-----:R-:W-:Y:S01]  /*b930*/  STG.E.64 desc[UR36][R16.64], R2 ;  /* 0x0000000210007986 */ /* 0x001fe2000c101b24 */
[----:B------:R-:W-:Y:S05]  /*b940*/  EXIT ;  /* 0x000000000000794d */ /* 0x000fea0003800000 */
.L_x_18002:
[----:B------:R-:W0:Y:S02]  /*b950*/  I2F.S8 R5, R5 ;  /* 0x0000000500057306 */ /* 0x000e240000001400 */
[----:B0-----:R-:W-:-:S04]  /*b960*/  F2FP.F16.F32.PACK_AB R3, RZ, R5 ;  /* 0x00000005ff03723e */ /* 0x001fc800000000ff */
[----:B------:R-:W-:-:S05]  /*b970*/  PRMT R3, R3, 0x5410, RZ ;  /* 0x0000541003037816 */ /* 0x000fca00000000ff */
[----:B------:R-:W-:Y:S01]  /*b980*/  STG.E desc[UR36][R16.64], R3 ;  /* 0x0000000310007986 */ /* 0x000fe2000c101924 */
[----:B------:R-:W-:Y:S05]  /*b990*/  EXIT ;  /* 0x000000000000794d */ /* 0x000fea0003800000 */
.L_x_18001:
[----:B------:R-:W-:-:S04]  /*b9a0*/  PRMT R2, R5, 0x8880, RZ ;  /* 0x0000888005027816 */ /* 0x000fc800000000ff */
[----:B------:R-:W-:-:S06]  /*b9b0*/  PRMT R2, R2, 0x7710, RZ ;  /* 0x0000771002027816 */ /* 0x000fcc00000000ff */
[----:B------:R-:W0:Y:S02]  /*b9c0*/  I2F.F64.S16 R2, R2 ;  /* 0x0000000200027312 */ /* 0x000e240000101c00 */
[----:B0-----:R-:W-:Y:S01]  /*b9d0*/  STG.E.64 desc[UR36][R16.64], R2 ;  /* 0x0000000210007986 */ /* 0x001fe2000c101b24 */
[----:B------:R-:W-:Y:S05]  /*b9e0*/  EXIT ;  /* 0x000000000000794d */ /* 0x000fea0003800000 */
.L_x_17992:
        /* <DEDUP_REMOVED lines=14> */
.L_x_18006:
        /* <DEDUP_REMOVED lines=17> */
.L_x_18009:
[----:B------:R-:W-:-:S04]  /*bbe0*/  SHF.R.U32.HI R3, RZ, 0x18, R3 ;  /* 0x00000018ff037819 */ /* 0x000fc80000011603 */
[----:B------:R-:W-:-:S04]  /*bbf0*/  LOP3.LUT R0, R0, 0x80, R3, 0xf8, !PT ;  /* 0x0000008000007812 */ /* 0x000fc800078ef803 */
[----:B------:R-:W-:-:S07]  /*bc00*/  PRMT R8, R0, 0x7610, R8 ;  /* 0x0000761000087816 */ /* 0x000fce0000000008 */
.L_x_18008:
[----:B------:R-:W-:Y:S05]  /*bc10*/  BSYNC.RECONVERGENT B0 ;  /* 0x0000000000007941 */ /* 0x000fea0003800200 */
.L_x_18007:
[----:B------:R-:W-:Y:S01]  /*bc20*/  STG.E.U8 desc[UR36][R16.64], R8 ;  /* 0x0000000810007986 */ /* 0x000fe2000c101124 */
[----:B------:R-:W-:Y:S05]  /*bc30*/  EXIT ;  /* 0x000000000000794d */ /* 0x000fea0003800000 */
.L_x_18005:
        /* <DEDUP_REMOVED lines=17> */
.L_x_18012:
[----:B------:R-:W-:-:S04]  /*bd50*/  SHF.R.U32.HI R3, RZ, 0x18, R3 ;  /* 0x00000018ff037819 */ /* 0x000fc80000011603 */
[----:B------:R-:W-:-:S04]  /*bd60*/  LOP3.LUT R0, R0, 0x80, R3, 0xf8, !PT ;  /* 0x0000008000007812 */ /* 0x000fc800078ef803 */
[----:B------:R-:W-:-:S07]  /*bd70*/  PRMT R8, R0, 0x7610, R8 ;  /* 0x0000761000087816 */ /* 0x000fce0000000008 */
.L_x_18011:
[----:B------:R-:W-:Y:S05]  /*bd80*/  BSYNC.RECONVERGENT B0 ;  /* 0x0000000000007941 */ /* 0x000fea0003800200 */
.L_x_18010:
[----:B------:R-:W-:Y:S01]  /*bd90*/  STG.E.U8 desc[UR36][R16.64], R8 ;  /* 0x0000000810007986 */ /* 0x000fe2000c101124 */
[----:B------:R-:W-:Y:S05]  /*bda0*/  EXIT ;  /* 0x000000000000794d */ /* 0x000fea0003800000 */
.L_x_18004:
        /* <DEDUP_REMOVED lines=22> */
.L_x_18014:
[----:B------:R-:W-:-:S04]  /*bf10*/  LOP3.LUT R5, R5, 0xffff, RZ, 0xc0, !PT ;  /* 0x0000ffff05057812 */ /* 0x000fc800078ec0ff */
[----:B------:R-:W-:-:S05]  /*bf20*/  PRMT R5, R5, 0x8880, RZ ;  /* 0x0000888005057816 */ /* 0x000fca00000000ff */
[----:B------:R-:W-:-:S05]  /*bf30*/  IMAD.MOV.U32 R2, RZ, RZ, R5 ;  /* 0x000000ffff027224 */ /* 0x000fca00078e0005 */
[----:B------:R-:W-:-:S05]  /*bf40*/  SHF.R.S32.HI R3, RZ, 0x1f, R2 ;  /* 0x0000001fff037819 */ /* 0x000fca0000011402 */
[----:B------:R-:W-:Y:S01]  /*bf50*/  STG.E.64 desc[UR36][R16.64], R2 ;  /* 0x0000000210007986 */ /* 0x000fe2000c101b24 */
[----:B------:R-:W-:Y:S05]  /*bf60*/  EXIT ;  /* 0x000000000000794d */ /* 0x000fea0003800000 */
.L_x_18013:
[----:B------:R-:W-:-:S04]  /*bf70*/  LOP3.LUT R5, R5, 0xffff, RZ, 0xc0, !PT ;  /* 0x0000ffff05057812 */ /* 0x000fc800078ec0ff */
[----:B------:R-:W-:-:S05]  /*bf80*/  PRMT R3, R5, 0x8880, RZ ;  /* 0x0000888005037816 */ /* 0x000fca00000000ff */
[----:B------:R-:W-:Y:S01]  /*bf90*/  STG.E desc[UR36][R16.64], R3 ;  /* 0x0000000310007986 */ /* 0x000fe2000c101924 */
[----:B------:R-:W-:Y:S05]  /*bfa0*/  EXIT ;  /* 0x000000000000794d */ /* 0x000fea0003800000 */
.L_x_18003:
        /* <DEDUP_REMOVED lines=10> */
.L_x_18016:
[----:B------:R-:W-:Y:S02]  /*c050*/  PRMT R4, R5, 0x8880, RZ ;  /* 0x0000888005047816 */ /* 0x000fe400000000ff */
[----:B------:R-:W-:Y:S02]  /*c060*/  CS2R R6, SRZ ;  /* 0x0000000000067805 */ /* 0x000fe4000001ff00 */
[----:B------:R-:W-:-:S06]  /*c070*/  PRMT R4, R4, 0x7710, RZ ;  /* 0x0000771004047816 */ /* 0x000fcc00000000ff */
[----:B------:R-:W0:Y:S02]  /*c080*/  I2F.F64.S16 R4, R4 ;  /* 0x0000000400047312 */ /* 0x000e240000101c00 */
[----:B0-----:R-:W-:Y:S01]  /*c090*/  STG.E.128 desc[UR36][R16.64], R4 ;  /* 0x0000000410007986 */ /* 0x001fe2000c101d24 */
[----:B------:R-:W-:Y:S05]  /*c0a0*/  EXIT ;  /* 0x000000000000794d */ /* 0x000fea0003800000 */
.L_x_18015:
[----:B------:R-:W-:-:S09]  /*c0b0*/  UISETP.NE.AND UP0, UPT, UR4, 0xf, UPT ;  /* 0x0000000f0400788c */ /* 0x000fd2000bf05270 */
[----:B------:R-:W-:Y:S05]  /*c0c0*/  BRA.U !UP0, `(.L_x_18017) ;  /* 0x0000000108e87547 */ /* 0x000fea000b800000 */
[----:B------:R-:W-:-:S09]  /*c0d0*/  UISETP.NE.AND UP0, UPT, UR4, 0x17, UPT ;  /* 0x000000170400788c */ /* 0x000fd2000bf05270 */
[----:B------:R-:W-:Y:S05]  /*c0e0*/  BRA.U !UP0, `(.L_x_18018) ;  /* 0x0000000108907547 */ /* 0x000fea000b800000 */
[----:B------:R-:W-:-:S09]  /*c0f0*/  UISETP.NE.AND UP0, UPT, UR4, 0x18, UPT ;  /* 0x000000180400788c */ /* 0x000fd2000bf05270 */
[----:B------:R-:W-:Y:S05]  /*c100*/  BRA.U !UP0, `(.L_x_18019) ;  /* 0x0000000108447547 */ /* 0x000fea000b800000 */
.L_x_17996:
        /* <DEDUP_REMOVED lines=16> */
.L_x_18020:
[----:B------:R-:W-:Y:S05]  /*c210*/  EXIT ;  /* 0x000000000000794d */ /* 0x000fea0003800000 */
.L_x_18019:
        /* <DEDUP_REMOVED lines=13> */
.L_x_18022:
[----:B------:R-:W-:Y:S05]  /*c2f0*/  BSYNC.RECONVERGENT B0 ;  /* 0x0000000000007941 */ /* 0x000fea0003800200 */
.L_x_18021:
[----:B------:R-:W-:-:S05]  /*c300*/  LOP3.LUT R3, R0, 0x80, R3, 0xf8, !PT ;  /* 0x0000008000037812 */ /* 0x000fca00078ef803 */
[----:B------:R-:W-:Y:S01]  /*c310*/  STG.E.U8 desc[UR36][R16.64], R3 ;  /* 0x0000000310007986 */ /* 0x000fe2000c101124 */
[----:B------:R-:W-:Y:S05]  /*c320*/  EXIT ;  /* 0x000000000000794d */ /* 0x000fea0003800000 */
.L_x_18018:
        /* <DEDUP_REMOVED lines=12> */
.L_x_18024:
[----:B------:R-:W-:Y:S01]  /*c3f0*/  IMAD.MOV.U32 R0, RZ, RZ, 0x7f ;  /* 0x0000007fff007424 */ /* 0x000fe200078e00ff */
[----:B------:R-:W-:-:S04]  /*c400*/  ISETP.GT.U32.AND P0, PT, R2, 0x7f800000, PT ;  /* 0x7f8000000200780c */ /* 0x000fc80003f04070 */
[----:B------:R-:W-:-:S09]  /*c410*/  SEL R0, R0, 0x7c, P0 ;  /* 0x0000007c00007807 */ /* 0x000fd20000000000 */
.L_x_18025:
[----:B------:R-:W-:Y:S05]  /*c420*/  BSYNC.RECONVERGENT B0 ;  /* 0x0000000000007941 */ /* 0x000fea0003800200 */
.L_x_18023:
[----:B------:R-:W-:-:S04]  /*c430*/  SHF.R.U32.HI R3, RZ, 0x18, R3 ;  /* 0x00000018ff037819 */ /* 0x000fc80000011603 */
[----:B------:R-:W-:-:S05]  /*c440*/  LOP3.LUT R3, R0, 0x80, R3, 0xf8, !PT ;  /* 0x0000008000037812 */ /* 0x000fca00078ef803 */
[----:B------:R-:W-:Y:S01]  /*c450*/  STG.E.U8 desc[UR36][R16.64], R3 ;  /* 0x0000000310007986 */ /* 0x000fe2000c101124 */
[----:B------:R-:W-:Y:S05]  /*c460*/  EXIT ;  /* 0x000000000000794d */ /* 0x000fea0003800000 */
.L_x_18017:
[----:B------:R-:W0:Y:S02]  /*c470*/  I2F.S8 R0, R5 ;  /* 0x0000000500007306 */ /* 0x000e240000001400 */
[----:B0-----:R-:W-:-:S05]  /*c480*/  F2FP.BF16.F32.PACK_AB R0, RZ, R0 ;  /* 0x00000000ff00723e */ /* 0x001fca00000010ff */
[----:B------:R-:W-:Y:S01]  /*c490*/  STG.E.U16 desc[UR36][R16.64], R0 ;  /* 0x0000000010007986 */ /* 0x000fe2000c101524 */
[----:B------:R-:W-:Y:S05]  /*c4a0*/  EXIT ;  /* 0x000000000000794d */ /* 0x000fea0003800000 */
.L_x_18026:
        /* <DEDUP_REMOVED lines=13> */
.L_x_21209:


//--------------------- .text._ZN2at6native27unrolled_elementwise_kernelINS0_13BUnaryFunctorIaaaZZZNS0_18lshift_kernel_cudaERNS_18TensorIteratorBaseEENKUlvE_clEvENKUlvE0_clEvEUlaaE_EESt5arrayIPcLm2EELi4E23TrivialOffsetCalculatorILi1EjESD_NS0_6memory12LoadWithCastILi1EEENSE_13StoreWithCastILi1EEEEEviT_T0_T2_T3_T4_T5_ --------------------------
	.section	.text._ZN2at6native27unrolled_elementwise_kernelINS0_13BUnaryFunctorIaaaZZZNS0_18lshift_kernel_cudaERNS_18TensorIteratorBaseEENKUlvE_clEvENKUlvE0_clEvEUlaaE_EESt5arrayIPcLm2EELi4E23TrivialOffsetCalculatorILi1EjESD_NS0_6memory12LoadWithCastILi1EEENSE_13StoreWithCastILi1EEEEEviT_T0_T2_T3_T4_T5_,"ax",@progbits
	.align	128
        .global         _ZN2at6native27unrolled_elementwise_kernelINS0_13BUnaryFunctorIaaaZZZNS0_18lshift_kernel_cudaERNS_18TensorIteratorBaseEENKUlvE_clEvENKUlvE0_clEvEUlaaE_EESt5arrayIPcLm2EELi4E23TrivialOffsetCalculatorILi1EjESD_NS0_6memory12LoadWithCastILi1EEENSE_13StoreWithCastILi1EEEEEviT_T0_T2_T3_T4_T5_
        .type           _ZN2at6native27unrolled_elementwise_kernelINS0_13BUnaryFunctorIaaaZZZNS0_18lshift_kernel_cudaERNS_18TensorIteratorBaseEENKUlvE_clEvENKUlvE0_clEvEUlaaE_EESt5arrayIPcLm2EELi4E23TrivialOffsetCalculatorILi1EjESD_NS0_6memory12LoadWithCastILi1EEENSE_13StoreWithCastILi1EEEEEviT_T0_T2_T3_T4_T5_,@function
        .size           _ZN2at6native27unrolled_elementwise_kernelINS0_13BUnaryFunctorIaaaZZZNS0_18lshift_kernel_cudaERNS_18TensorIteratorBaseEENKUlvE_clEvENKUlvE0_clEvEUlaaE_EESt5arrayIPcLm2EELi4E23TrivialOffsetCalculatorILi1EjESD_NS0_6memory12LoadWithCastILi1EEENSE_13StoreWithCastILi1EEEEEviT_T0_T2_T3_T4_T5_,(.L_x_21210 - _ZN2at6native27unrolled_elementwise_kernelINS0_13BUnaryFunctorIaaaZZZNS0_18lshift_kernel_cudaERNS_18TensorIteratorBaseEENKUlvE_clEvENKUlvE0_clEvEUlaaE_EESt5arrayIPcLm2EELi4E23TrivialOffsetCalculatorILi1EjESD_NS0_6memory12LoadWithCastILi1EEENSE_13StoreWithCastILi1EEEEEviT_T0_T2_T3_T4_T5_)
        .other          _ZN2at6native27unrolled_elementwise_kernelINS0_13BUnaryFunctorIaaaZZZNS0_18lshift_kernel_cudaERNS_18TensorIteratorBaseEENKUlvE_clEvENKUlvE0_clEvEUlaaE_EESt5arrayIPcLm2EELi4E23TrivialOffsetCalculatorILi1EjESD_NS0_6memory12LoadWithCastILi1EEENSE_13StoreWithCastILi1EEEEEviT_T0_T2_T3_T4_T5_,@"STO_CUDA_ENTRY STV_DEFAULT"
_ZN2at6native27unrolled_elementwise_kernelINS0_13BUnaryFunctorIaaaZZZNS0_18lshift_kernel_cudaERNS_18TensorIteratorBaseEENKUlvE_clEvENKUlvE0_clEvEUlaaE_EESt5arrayIPcLm2EELi4E23TrivialOffsetCalculatorILi1EjESD_NS0_6memory12LoadWithCastILi1EEENSE_13StoreWithCastILi1EEEEEviT_T0_T2_T3_T4_T5_:
.text._ZN2at6native27unrolled_elementwise_kernelINS0_13BUnaryFunctorIaaaZZZNS0_18lshift_kernel_cudaERNS_18TensorIteratorBaseEENKUlvE_clEvENKUlvE0_clEvEUlaaE_EESt5arrayIPcLm2EELi4E23TrivialOffsetCalculatorILi1EjESD_NS0_6memory12LoadWithCastILi1EEENSE_13StoreWithCastILi1EEEEEviT_T0_T2_T3_T4_T5_:
        /* <DEDUP_REMOVED lines=31> */
.L_x_18032:
[----:B------:R3:W5:Y:S01]  /*01f0*/  LDG.E.U8 R16, desc[UR36][R4.64] ;  /* 0x0000002404107981 */ /* 0x000762000c1e1100 */
[----:B------:R-:W-:Y:S05]  /*0200*/  BRA `(.L_x_18034) ;  /* 0x0000000c00507947 */ /* 0x000fea0003800000 */
.L_x_18031:
        /* <DEDUP_REMOVED lines=8> */
.L_x_18036:
[----:B------:R1:W5:Y:S01]  /*0290*/  LDG.E.U8 R16, desc[UR36][R4.64] ;  /* 0x0000002404107981 */ /* 0x000362000c1e1100 */
[----:B------:R-:W-:Y:S05]  /*02a0*/  BRA `(.L_x_18034) ;  /* 0x0000000c00287947 */ /* 0x000fea0003800000 */
.L_x_18035:
[----:B------:R2:W5:Y:S01]  /*02b0*/  LDG.E.U16 R16, desc[UR36][R4.64] ;  /* 0x0000002404107981 */ /* 0x000562000c1e1500 */
[----:B------:R-:W-:Y:S05]  /*02c0*/  BRA `(.L_x_18034) ;  /* 0x0000000c00207947 */ /* 0x000fea0003800000 */
.L_x_18030:
        /* <DEDUP_REMOVED lines=9> */
.L_x_18038:
[----:B------:R-:W2:Y:S02]  /*0360*/  LDG.E.U16 R0, desc[UR36][R4.64] ;  /* 0x0000002404007981 */ /* 0x000ea4000c1e1500 */
[----:B--2---:R-:W-:-:S06]  /*0370*/  HADD2.F32 R0, -RZ, R0.H0_H0 ;  /* 0x20000000ff007230 */ /* 0x004fcc0000004100 */
[----:B------:R-:W0:Y:S02]  /*0380*/  F2I.FTZ.TRUNC.NTZ R0, R0 ;  /* 0x0000000000007305 */ /* 0x000e24000021f100 */
[----:B0-----:R-:W-:Y:S01]  /*0390*/  PRMT R16, R0, 0x7610, R16 ;  /* 0x0000761000107816 */ /* 0x001fe20000000010 */
[----:B------:R-:W-:Y:S06]  /*03a0*/  BRA `(.L_x_18034) ;  /* 0x0000000800e87947 */ /* 0x000fec0003800000 */
.L_x_18037:
        /* <DEDUP_REMOVED lines=9> */
.L_x_18040:
[----:B------:R-:W2:Y:S02]  /*0440*/  LDG.E.U16 R4, desc[UR36][R4.64] ;  /* 0x0000002404047981 */ /* 0x000ea4000c1e1500 */
[----:B--2---:R-:W-:-:S06]  /*0450*/  HADD2.F32 R0, -RZ, R4.H0_H0 ;  /* 0x20000004ff007230 */ /* 0x004fcc0000004100 */
[----:B------:R-:W0:Y:S02]  /*0460*/  F2I.FTZ.TRUNC.NTZ R0, R0 ;  /* 0x0000000000007305 */ /* 0x000e24000021f100 */
[----:B0-----:R-:W-:Y:S01]  /*0470*/  PRMT R16, R0, 0x7610, R16 ;  /* 0x0000761000107816 */ /* 0x001fe20000000010 */
[----:B------:R-:W-:Y:S06]  /*0480*/  BRA `(.L_x_18034) ;  /* 0x0000000800b07947 */ /* 0x000fec0003800000 */
.L_x_18039:
[----:B------:R-:W2:Y:S02]  /*0490*/  LDG.E.64 R4, desc[UR36][R4.64] ;  /* 0x0000002404047981 */ /* 0x000ea4000c1e1b00 */
[----:B--2---:R0:W1:Y:S01]  /*04a0*/  F2I.F64.TRUNC R16, R4 ;  /* 0x0000000400107311 */ /* 0x004062000030d100 */
[----:B------:R-:W-:Y:S05]  /*04b0*/  BRA `(.L_x_18034) ;  /* 0x0000000800a47947 */ /* 0x000fea0003800000 */
.L_x_18029:
        /* <DEDUP_REMOVED lines=12> */
.L_x_18043:
[----:B------:R-:W2:Y:S02]  /*0580*/  LDG.E.64 R4, desc[UR36][R4.64] ;  /* 0x0000002404047981 */ /* 0x000ea4000c1e1b00 */
[----:B--2---:R0:W1:Y:S01]  /*0590*/  F2I.F64.TRUNC R16, R4 ;  /* 0x0000000400107311 */ /* 0x004062000030d100 */
[----:B------:R-:W-:Y:S05]  /*05a0*/  BRA `(.L_x_18034) ;  /* 0x0000000800687947 */ /* 0x000fea0003800000 */
.L_x_18042:
        /* <DEDUP_REMOVED lines=27> */
.L_x_18045:
        /* <DEDUP_REMOVED lines=15> */
.L_x_18044:
[----:B------:R-:W2:Y:S02]  /*0850*/  LDG.E.U16 R0, desc[UR36][R4.64] ;  /* 0x0000002404007981 */ /* 0x000ea4000c1e1500 */
[----:B--2---:R-:W-:-:S06]  /*0860*/  IMAD.U32 R0, R0, 0x10000, RZ ;  /* 0x0001000000007824 */ /* 0x004fcc00078e00ff */
[----:B------:R-:W0:Y:S02]  /*0870*/  F2I.FTZ.TRUNC.NTZ R0, R0 ;  /* 0x0000000000007305 */ /* 0x000e24000021f100 */
[----:B0-----:R-:W-:Y:S01]  /*0880*/  PRMT R16, R0, 0x7610, R16 ;  /* 0x0000761000107816 */ /* 0x001fe20000000010 */
[----:B------:R-:W-:Y:S06]  /*0890*/  BRA `(.L_x_18034) ;  /* 0x0000000400ac7947 */ /* 0x000fec0003800000 */
.L_x_18041:
        /* <DEDUP_REMOVED lines=10> */
.L_x_18048:
        /* <DEDUP_REMOVED lines=21> */
.L_x_18052:
[----:B------:R-:W-:Y:S05]  /*0a90*/  BSYNC.RECONVERGENT B1 ;  /* 0x0000000000017941 */ /* 0x000fea0003800200 */
.L_x_18051:
[----:B------:R-:W-:Y:S01]  /*0aa0*/  IMAD.SHL.U32 R0, R0, 0x100000, RZ ;  /* 0x0010000000007824 */ /* 0x000fe200078e00ff */
[----:B------:R-:W-:-:S04]  /*0ab0*/  LEA R3, R3, 0x3b800000, 0x17 ;  /* 0x3b80000003037811 */ /* 0x000fc800078eb8ff */
[----:B------:R-:W-:-:S07]  /*0ac0*/  LOP3.LUT R0, R3, R0, R7, 0xfe, !PT ;  /* 0x0000000003007212 */ /* 0x000fce00078efe07 */
.L_x_18050:
[----:B------:R-:W-:Y:S05]  /*0ad0*/  BSYNC.RECONVERGENT B0 ;  /* 0x0000000000007941 */ /* 0x000fea0003800200 */
.L_x_18049:
[----:B------:R-:W0:Y:S02]  /*0ae0*/  F2I.FTZ.TRUNC.NTZ R0, R0 ;  /* 0x0000000000007305 */ /* 0x000e24000021f100 */
[----:B0-----:R-:W-:Y:S01]  /*0af0*/  PRMT R16, R0, 0x7610, R16 ;  /* 0x0000761000107816 */ /* 0x001fe20000000010 */
[----:B------:R-:W-:Y:S06]  /*0b00*/  BRA `(.L_x_18034) ;  /* 0x0000000400107947 */ /* 0x000fec0003800000 */
.L_x_18047:
        /* <DEDUP_REMOVED lines=21> */
.L_x_18056:
[----:B------:R-:W-:Y:S05]  /*0c60*/  BSYNC.RECONVERGENT B1 ;  /* 0x0000000000017941 */ /* 0x000fea0003800200 */
.L_x_18055:
[----:B------:R-:W-:Y:S01]  /*0c70*/  IMAD.SHL.U32 R0, R0, 0x200000, RZ ;  /* 0x0020000000007824 */ /* 0x000fe200078e00ff */
[----:B------:R-:W-:-:S04]  /*0c80*/  LEA R3, R3, 0x37800000, 0x17 ;  /* 0x3780000003037811 */ /* 0x000fc800078eb8ff */
[----:B------:R-:W-:-:S07]  /*0c90*/  LOP3.LUT R0, R3, R0, R7, 0xfe, !PT ;  /* 0x0000000003007212 */ /* 0x000fce00078efe07 */
.L_x_18054:
[----:B------:R-:W-:Y:S05]  /*0ca0*/  BSYNC.RECONVERGENT B0 ;  /* 0x0000000000007941 */ /* 0x000fea0003800200 */
.L_x_18053:
[----:B------:R-:W0:Y:S02]  /*0cb0*/  F2I.FTZ.TRUNC.NTZ R0, R0 ;  /* 0x0000000000007305 */ /* 0x000e24000021f100 */
[----:B0-----:R-:W-:Y:S01]  /*0cc0*/  PRMT R16, R0, 0x7610, R16 ;  /* 0x0000761000107816 */ /* 0x001fe20000000010 */
[----:B------:R-:W-:Y:S06]  /*0cd0*/  BRA `(.L_x_18034) ;  /* 0x00000000009c7947 */ /* 0x000fec0003800000 */
.L_x_18046:
[----:B------:R-:W-:-:S09]  /*0ce0*/  UISETP.NE.AND UP0, UPT, UR4, 0x1c, UPT ;  /* 0x0000001c0400788c */ /* 0x000fd2000bf05270 */
[----:B------:R-:W-:Y:S05]  /*0cf0*/  BRA.U !UP0, `(.L_x_18057) ;  /* 0x0000000108907547 */ /* 0x000fea000b800000 */
[----:B------:R-:W-:-:S09]  /*0d00*/  UISETP.NE.AND UP0, UPT, UR4, 0x1d, UPT ;  /* 0x0000001d0400788c */ /* 0x000fd2000bf05270 */
[----:B------:R-:W-:Y:S05]  /*0d10*/  BRA.U !UP0, `(.L_x_18058) ;  /* 0x0000000108807547 */ /* 0x000fea000b800000 */
[----:B------:R-:W-:-:S09]  /*0d20*/  UISETP.NE.AND UP0, UPT, UR4, 0x2c, UPT ;  /* 0x0000002c0400788c */ /* 0x000fd2000bf05270 */
[----:B------:R-:W-:Y:S05]  /*0d30*/  BRA.U !UP0, `(.L_x_18059) ;  /* 0x0000000108487547 */ /* 0x000fea000b800000 */
.L_x_18033:
        /* <DEDUP_REMOVED lines=16> */
.L_x_18060:
[----:B------:R-:W-:Y:S01]  /*0e40*/  PRMT R16, RZ, 0x7610, R16 ;  /* 0x00007610ff107816 */ /* 0x000fe20000000010 */
[----:B------:R-:W-:Y:S06]  /*0e50*/  BRA `(.L_x_18034) ;  /* 0x00000000003c7947 */ /* 0x000fec0003800000 */
.L_x_18059:
        /* <DEDUP_REMOVED lines=8> */
.L_x_18062:
[----:B------:R-:W-:Y:S05]  /*0ee0*/  BSYNC.RECONVERGENT B0 ;  /* 0x0000000000007941 */ /* 0x000fea0003800200 */
.L_x_18061:
[----:B------:R-:W0:Y:S02]  /*0ef0*/  F2I.FTZ.TRUNC.NTZ R0, R0 ;  /* 0x0000000000007305 */ /* 0x000e24000021f100 */
[----:B0-----:R-:W-:Y:S01]  /*0f00*/  PRMT R16, R0, 0x7610, R16 ;  /* 0x0000761000107816 */ /* 0x001fe20000000010 */
[----:B------:R-:W-:Y:S06]  /*0f10*/  BRA `(.L_x_18034) ;  /* 0x00000000000c7947 */ /* 0x000fec0003800000 */
.L_x_18058:
[----:B------:R0:W5:Y:S01]  /*0f20*/  LDG.E.U8 R16, desc[UR36][R4.64] ;  /* 0x0000002404107981 */ /* 0x000162000c1e1100 */
[----:B------:R-:W-:Y:S05]  /*0f30*/  BRA `(.L_x_18034) ;  /* 0x0000000000047947 */ /* 0x000fea0003800000 */
.L_x_18057:
[----:B------:R0:W5:Y:S02]  /*0f40*/  LDG.E.U8 R16, desc[UR36][R4.64] ;  /* 0x0000002404107981 */ /* 0x000164000c1e1100 */
.L_x_18034:
[----:B-1---5:R-:W-:Y:S01]  /*0f50*/  LOP3.LUT R16, R16, 0xff, RZ, 0xc0, !PT ;  /* 0x000000ff10107812 */ /* 0x022fe200078ec0ff */
[----:B------:R-:W-:-:S07]  /*0f60*/  VIADD R19, R2, 0x80 ;  /* 0x0000008002137836 */ /* 0x000fce0000000000 */
.L_x_18028:
[----:B------:R-:W-:Y:S05]  /*0f70*/  BSYNC.RECONVERGENT B6 ;  /* 0x0000000000067941 */ /* 0x000fea0003800200 */
.L_x_18027:
        /* <DEDUP_REMOVED lines=23> */
.L_x_18068:
[----:B------:R0:W5:Y:S01]  /*10f0*/  LDG.E.U8 R17, desc[UR36][R4.64] ;  /* 0x0000002404117981 */ /* 0x000162000c1e1100 */
[----:B------:R-:W-:Y:S05]  /*1100*/  BRA `(.L_x_18070) ;  /* 0x0000000c00507947 */ /* 0x000fea0003800000 */
.L_x_18067:
        /* <DEDUP_REMOVED lines=8> */
.L_x_18072:
[----:B------:R0:W5:Y:S01]  /*1190*/  LDG.E.U8 R17, desc[UR36][R4.64] ;  /* 0x0000002404117981 */ /* 0x000162000c1e1100 */
[----:B------:R-:W-:Y:S05]  /*11a0*/  BRA `(.L_x_18070) ;  /* 0x0000000c00287947 */ /* 0x000fea0003800000 */
.L_x_18071:
[----:B------:R0:W5:Y:S01]  /*11b0*/  LDG.E.U16 R17, desc[UR36][R4.64] ;  /* 0x0000002404117981 */ /* 0x000162000c1e1500 */
[----:B------:R-:W-:Y:S05]  /*11c0*/  BRA `(.L_x_18070) ;  /* 0x0000000c00207947 */ /* 0x000fea0003800000 */
.L_x_18066:
        /* <DEDUP_REMOVED lines=9> */
.L_x_18074:
[----:B------:R-:W2:Y:S02]  /*1260*/  LDG.E.U16 R0, desc[UR36][R4.64] ;  /* 0x0000002404007981 */ /* 0x000ea4000c1e1500 */
[----:B--2---:R-:W-:-:S06]  /*1270*/  HADD2.F32 R0, -RZ, R0.H0_H0 ;  /* 0x20000000ff007230 */ /* 0x004fcc0000004100 */
[----:B------:R-:W0:Y:S02]  /*1280*/  F2I.FTZ.TRUNC.NTZ R0, R0 ;  /* 0x0000000000007305 */ /* 0x000e24000021f100 */
[----:B0-----:R-:W-:Y:S01]  /*1290*/  PRMT R17, R0, 0x7610, R17 ;  /* 0x0000761000117816 */ /* 0x001fe20000000011 */
[----:B------:R-:W-:Y:S06]  /*12a0*/  BRA `(.L_x_18070) ;  /* 0x0000000800e87947 */ /* 0x000fec0003800000 */
.L_x_18073:
        /* <DEDUP_REMOVED lines=9> */
.L_x_18076:
[----:B------:R-:W2:Y:S02]  /*1340*/  LDG.E.U16 R4, desc[UR36][R4.64] ;  /* 0x0000002404047981 */ /* 0x000ea4000c1e1500 */
[----:B--2---:R-:W-:-:S06]  /*1350*/  HADD2.F32 R0, -RZ, R4.H0_H0 ;  /* 0x20000004ff007230 */ /* 0x004fcc0000004100 */
[----:B------:R-:W0:Y:S02]  /*1360*/  F2I.FTZ.TRUNC.NTZ R0, R0 ;  /* 0x0000000000007305 */ /* 0x000e24000021f100 */
[----:B0-----:R-:W-:Y:S01]  /*1370*/  PRMT R17, R0, 0x7610, R17 ;  /* 0x0000761000117816 */ /* 0x001fe20000000011 */
[----:B------:R-:W-:Y:S06]  /*1380*/  BRA `(.L_x_18070) ;  /* 0x0000000800b07947 */ /* 0x000fec0003800000 */
.L_x_18075:
[----:B------:R-:W2:Y:S02]  /*1390*/  LDG.E.64 R4, desc[UR36][R4.64] ;  /* 0x0000002404047981 */ /* 0x000ea4000c1e1b00 */
[----:B--2---:R0:W1:Y:S01]  /*13a0*/  F2I.F64.TRUNC R17, R4 ;  /* 0x0000000400117311 */ /* 0x004062000030d100 */
[----:B------:R-:W-:Y:S05]  /*13b0*/  BRA `(.L_x_18070) ;  /* 0x0000000800a47947 */ /* 0x000fea0003800000 */
.L_x_18065:
        /* <DEDUP_REMOVED lines=12> */
.L_x_18079:
[----:B------:R-:W2:Y:S02]  /*1480*/  LDG.E.64 R4, desc[UR36][R4.64] ;  /* 0x0000002404047981 */ /* 0x000ea4000c1e1b00 */
[----:B--2---:R0:W1:Y:S01]  /*1490*/  F2I.F64.TRUNC R17, R4 ;  /* 0x0000000400117311 */ /* 0x004062000030d100 */
[----:B------:R-:W-:Y:S05]  /*14a0*/  BRA `(.L_x_18070) ;  /* 0x0000000800687947 */ /* 0x000fea0003800000 */
.L_x_18078:
        /* <DEDUP_REMOVED lines=27> */
.L_x_18081:
        /* <DEDUP_REMOVED lines=15> */
.L_x_18080:
[----:B------:R-:W2:Y:S02]  /*1750*/  LDG.E.U16 R0, desc[UR36][R4.64] ;  /* 0x0000002404007981 */ /* 0x000ea4000c1e1500 */
[----:B--2---:R-:W-:-:S06]  /*1760*/  IMAD.U32 R0, R0, 0x10000, RZ ;  /* 0x0001000000007824 */ /* 0x004fcc00078e00ff */
[----:B------:R-:W0:Y:S02]  /*1770*/  F2I.FTZ.TRUNC.NTZ R0, R0 ;  /* 0x0000000000007305 */ /* 0x000e24000021f100 */
[----:B0-----:R-:W-:Y:S01]  /*1780*/  PRMT R17, R0, 0x7610, R17 ;  /* 0x0000761000117816 */ /* 0x001fe20000000011 */
[----:B------:R-:W-:Y:S06]  /*1790*/  BRA `(.L_x_18070) ;  /* 0x0000000400ac7947 */ /* 0x000fec0003800000 */
.L_x_18077:
        /* <DEDUP_REMOVED lines=10> */
.L_x_18084:
        /* <DEDUP_REMOVED lines=21> */
.L_x_18088:
[----:B------:R-:W-:Y:S05]  /*1990*/  BSYNC.RECONVERGENT B1 ;  /* 0x0000000000017941 */ /* 0x000fea0003800200 */
.L_x_18087:
[----:B------:R-:W-:Y:S01]  /*19a0*/  IMAD.SHL.U32 R0, R0, 0x100000, RZ ;  /* 0x0010000000007824 */ /* 0x000fe200078e00ff */
[----:B------:R-:W-:-:S04]  /*19b0*/  LEA R3, R3, 0x3b800000, 0x17 ;  /* 0x3b80000003037811 */ /* 0x000fc800078eb8ff */
[----:B------:R-:W-:-:S07]  /*19c0*/  LOP3.LUT R0, R3, R0, R7, 0xfe, !PT ;  /* 0x0000000003007212 */ /* 0x000fce00078efe07 */
.L_x_18086:
[----:B------:R-:W-:Y:S05]  /*19d0*/  BSYNC.RECONVERGENT B0 ;  /* 0x0000000000007941 */ /* 0x000fea0003800200 */
.L_x_18085:
[----:B------:R-:W0:Y:S02]  /*19e0*/  F2I.FTZ.TRUNC.NTZ R0, R0 ;  /* 0x0000000000007305 */ /* 0x000e24000021f100 */
[----:B0-----:R-:W-:Y:S01]  /*19f0*/  PRMT R17, R0, 0x7610, R17 ;  /* 0x0000761000117816 */ /* 0x001fe20000000011 */
[----:B------:R-:W-:Y:S06]  /*1a00*/  BRA `(.L_x_18070) ;  /* 0x0000000400107947 */ /* 0x000fec0003800000 */
.L_x_18083:
        /* <DEDUP_REMOVED lines=21> */
.L_x_18092:
[----:B------:R-:W-:Y:S05]  /*1b60*/  BSYNC.RECONVERGENT B1 ;  /* 0x0000000000017941 */ /* 0x000fea0003800200 */
.L_x_18091:
[----:B------:R-:W-:Y:S01]  /*1b70*/  IMAD.SHL.U32 R0, R0, 0x200000, RZ ;  /* 0x0020000000007824 */ /* 0x000fe200078e00ff */
[----:B------:R-:W-:-:S04]  /*1b80*/  LEA R3, R3, 0x37800000, 0x17 ;  /* 0x3780000003037811 */ /* 0x000fc800078eb8ff */
[----:B------:R-:W-:-:S07]  /*1b90*/  LOP3.LUT R0, R3, R0, R7, 0xfe, !PT ;  /* 0x0000000003007212 */ /* 0x000fce00078efe07 */
.L_x_18090:
[----:B------:R-:W-:Y:S05]  /*1ba0*/  BSYNC.RECONVERGENT B0 ;  /* 0x0000000000007941 */ /* 0x000fea0003800200 */
.L_x_18089:
[----:B------:R-:W0:Y:S02]  /*1bb0*/  F2I.FTZ.TRUNC.NTZ R0, R0 ;  /* 0x0000000000007305 */ /* 0x000e24000021f100 */
[----:B0-----:R-:W-:Y:S01]  /*1bc0*/  PRMT R17, R0, 0x7610, R17 ;  /* 0x0000761000117816 */ /* 0x001fe20000000011 */
[----:B------:R-:W-:Y:S06]  /*1bd0*/  BRA `(.L_x_18070) ;  /* 0x00000000009c7947 */ /* 0x000fec0003800000 */
.L_x_18082:
        /* <DEDUP_REMOVED lines=14> */
.L_x_18096:
[----:B------:R-:W-:Y:S05]  /*1cc0*/  BSYNC.RECONVERGENT B0 ;  /* 0x0000000000007941 */ /* 0x000fea0003800200 */
.L_x_18095:
[----:B------:R-:W0:Y:S02]  /*1cd0*/  F2I.FTZ.TRUNC.NTZ R0, R0 ;  /* 0x0000000000007305 */ /* 0x000e24000021f100 */
[----:B0-----:R-:W-:Y:S01]  /*1ce0*/  PRMT R17, R0, 0x7610, R17 ;  /* 0x0000761000117816 */ /* 0x001fe20000000011 */
[----:B------:R-:W-:Y:S06]  /*1cf0*/  BRA `(.L_x_18070) ;  /* 0x0000000000547947 */ /* 0x000fec0003800000 */
.L_x_18069:
        /* <DEDUP_REMOVED lines=16> */
.L_x_18097:
[----:B------:R-:W-:Y:S01]  /*1e00*/  PRMT R17, RZ, 0x7610, R17 ;  /* 0x00007610ff117816 */ /* 0x000fe20000000011 */
[----:B------:R-:W-:Y:S06]  /*1e10*/  BRA `(.L_x_18070) ;  /* 0x00000000000c7947 */ /* 0x000fec0003800000 */
.L_x_18094:
[----:B------:R3:W5:Y:S01]  /*1e20*/  LDG.E.U8 R17, desc[UR36][R4.64] ;  /* 0x0000002404117981 */ /* 0x000762000c1e1100 */
[----:B------:R-:W-:Y:S05]  /*1e30*/  BRA `(.L_x_18070) ;  /* 0x0000000000047947 */ /* 0x000fea0003800000 */
.L_x_18093:
[----:B------:R2:W5:Y:S02]  /*1e40*/  LDG.E.U8 R17, desc[UR36][R4.64] ;  /* 0x0000002404117981 */ /* 0x000564000c1e1100 */
.L_x_18070:
[----:B------:R-:W-:Y:S01]  /*1e50*/  VIADD R19, R19, 0x80 ;  /* 0x0000008013137836 */ /* 0x000fe20000000000 */
[----:B-1---5:R-:W-:-:S07]  /*1e60*/  LOP3.LUT R17, R17, 0xff, RZ, 0xc0, !PT ;  /* 0x000000ff11117812 */ /* 0x022fce00078ec0ff */
.L_x_18064:
[----:B------:R-:W-:Y:S05]  /*1e70*/  BSYNC.RECONVERGENT B6 ;  /* 0x0000000000067941 */ /* 0x000fea0003800200 */
.L_x_18063:
        /* <DEDUP_REMOVED lines=23> */
.L_x_18103:
[----:B------:R0:W5:Y:S01]  /*1ff0*/  LDG.E.U8 R18, desc[UR36][R4.64] ;  /* 0x0000002404127981 */ /* 0x000162000c1e1100 */
[----:B------:R-:W-:Y:S05]  /*2000*/  BRA `(.L_x_18105) ;  /* 0x0000000c00507947 */ /* 0x000fea0003800000 */
.L_x_18102:
        /* <DEDUP_REMOVED lines=8> */
.L_x_18107:
[----:B------:R0:W5:Y:S01]  /*2090*/  LDG.E.U8 R18, desc[UR36][R4.64] ;  /* 0x0000002404127981 */ /* 0x000162000c1e1100 */
[----:B------:R-:W-:Y:S05]  /*20a0*/  BRA `(.L_x_18105) ;  /* 0x0000000c00287947 */ /* 0x000fea0003800000 */
.L_x_18106:
[----:B------:R0:W5:Y:S01]  /*20b0*/  LDG.E.U16 R18, desc[UR36][R4.64] ;  /* 0x0000002404127981 */ /* 0x000162000c1e1500 */
[----:B------:R-:W-:Y:S05]  /*20c0*/  BRA `(.L_x_18105) ;  /* 0x0000000c00207947 */ /* 0x000fea0003800000 */
.L_x_18101:
        /* <DEDUP_REMOVED lines=9> */
.L_x_18109:
[----:B------:R-:W2:Y:S02]  /*2160*/  LDG.E.U16 R0, desc[UR36][R4.64] ;  /* 0x0000002404007981 */ /* 0x000ea4000c1e1500 */
[----:B--2---:R-:W-:-:S06]  /*2170*/  HADD2.F32 R0, -RZ, R0.H0_H0 ;  /* 0x20000000ff007230 */ /* 0x004fcc0000004100 */
[----:B------:R-:W0:Y:S02]  /*2180*/  F2I.FTZ.TRUNC.NTZ R0, R0 ;  /* 0x0000000000007305 */ /* 0x000e24000021f100 */
[----:B0-----:R-:W-:Y:S01]  /*2190*/  PRMT R18, R0, 0x7610, R18 ;  /* 0x0000761000127816 */ /* 0x001fe20000000012 */
[----:B------:R-:W-:Y:S06]  /*21a0*/  BRA `(.L_x_18105) ;  /* 0x0000000800e87947 */ /* 0x000fec0003800000 */
.L_x_18108:
        /* <DEDUP_REMOVED lines=9> */
.L_x_18111:
[----:B------:R-:W2:Y:S02]  /*2240*/  LDG.E.U16 R4, desc[UR36][R4.64] ;  /* 0x0000002404047981 */ /* 0x000ea4000c1e1500 */
[----:B--2---:R-:W-:-:S06]  /*2250*/  HADD2.F32 R0, -RZ, R4.H0_H0 ;  /* 0x20000004ff007230 */ /* 0x004fcc0000004100 */
[----:B------:R-:W0:Y:S02]  /*2260*/  F2I.FTZ.TRUNC.NTZ R0, R0 ;  /* 0x0000000000007305 */ /* 0x000e24000021f100 */
[----:B0-----:R-:W-:Y:S01]  /*2270*/  PRMT R18, R0, 0x7610, R18 ;  /* 0x0000761000127816 */ /* 0x001fe20000000012 */
[----:B------:R-:W-:Y:S06]  /*2280*/  BRA `(.L_x_18105) ;  /* 0x0000000800b07947 */ /* 0x000fec0003800000 */
.L_x_18110:
[----:B------:R-:W2:Y:S02]  /*2290*/  LDG.E.64 R4, desc[UR36][R4.64] ;  /* 0x0000002404047981 */ /* 0x000ea4000c1e1b00 */
[----:B--2---:R0:W1:Y:S01]  /*22a0*/  F2I.F64.TRUNC R18, R4 ;  /* 0x0000000400127311 */ /* 0x004062000030d100 */
[----:B------:R-:W-:Y:S05]  /*22b0*/  BRA `(.L_x_18105) ;  /* 0x0000000800a47947 */ /* 0x000fea0003800000 */
.L_x_18100:
        /* <DEDUP_REMOVED lines=12> */
.L_x_18114:
[----:B------:R-:W2:Y:S02]  /*2380*/  LDG.E.64 R4, desc[UR36][R4.64] ;  /* 0x0000002404047981 */ /* 0x000ea4000c1e1b00 */
[----:B--2---:R3:W4:Y:S01]  /*2390*/  F2I.F64.TRUNC R18, R4 ;  /* 0x0000000400127311 */ /* 0x004722000030d100 */
[----:B------:R-:W-:Y:S05]  /*23a0*/  BRA `(.L_x_18105) ;  /* 0x0000000800687947 */ /* 0x000fea0003800000 */
.L_x_18113:
        /* <DEDUP_REMOVED lines=27> */
.L_x_18116:
        /* <DEDUP_REMOVED lines=15> */
.L_x_18115:
[----:B------:R-:W2:Y:S02]  /*2650*/  LDG.E.U16 R0, desc[UR36][R4.64] ;  /* 0x0000002404007981 */ /* 0x000ea4000c1e1500 */
[----:B--2---:R-:W-:-:S06]  /*2660*/  IMAD.U32 R0, R0, 0x10000, RZ ;  /* 0x0001000000007824 */ /* 0x004fcc00078e00ff */
[----:B------:R-:W0:Y:S02]  /*2670*/  F2I.FTZ.TRUNC.NTZ R0, R0 ;  /* 0x0000000000007305 */ /* 0x000e24000021f100 */
[----:B0-----:R-:W-:Y:S01]  /*2680*/  PRMT R18, R0, 0x7610, R18 ;  /* 0x0000761000127816 */ /* 0x001fe20000000012 */
[----:B------:R-:W-:Y:S06]  /*2690*/  BRA `(.L_x_18105) ;  /* 0x0000000400ac7947 */ /* 0x000fec0003800000 */
.L_x_18112:
        /* <DEDUP_REMOVED lines=10> */
.L_x_18119:
        /* <DEDUP_REMOVED lines=21> */
.L_x_18123:
[----:B------:R-:W-:Y:S05]  /*2890*/  BSYNC.RECONVERGENT B1 ;  /* 0x0000000000017941 */ /* 0x000fea0003800200 */
.L_x_18122:
[----:B------:R-:W-:Y:S01]  /*28a0*/  IMAD.SHL.U32 R0, R0, 0x100000, RZ ;  /* 0x0010000000007824 */ /* 0x000fe200078e00ff */
[----:B------:R-:W-:-:S04]  /*28b0*/  LEA R3, R3, 0x3b800000, 0x17 ;  /* 0x3b80000003037811 */ /* 0x000fc800078eb8ff */
[----:B------:R-:W-:-:S07]  /*28c0*/  LOP3.LUT R0, R3, R0, R7, 0xfe, !PT ;  /* 0x0000000003007212 */ /* 0x000fce00078efe07 */
.L_x_18121:
[----:B------:R-:W-:Y:S05]  /*28d0*/  BSYNC.RECONVERGENT B0 ;  /* 0x0000000000007941 */ /* 0x000fea0003800200 */
.L_x_18120:
[----:B------:R-:W0:Y:S02]  /*28e0*/  F2I.FTZ.TRUNC.NTZ R0, R0 ;  /* 0x0000000000007305 */ /* 0x000e24000021f100 */
[----:B0-----:R-:W-:Y:S01]  /*28f0*/  PRMT R18, R0, 0x7610, R18 ;  /* 0x0000761000127816 */ /* 0x001fe20000000012 */
[----:B------:R-:W-:Y:S06]  /*2900*/  BRA `(.L_x_18105) ;  /* 0x0000000400107947 */ /* 0x000fec0003800000 */
.L_x_18118:
        /* <DEDUP_REMOVED lines=21> */
.L_x_18127:
[----:B------:R-:W-:Y:S05]  /*2a60*/  BSYNC.RECONVERGENT B1 ;  /* 0x0000000000017941 */ /* 0x000fea0003800200 */
.L_x_18126:
[----:B------:R-:W-:Y:S01]  /*2a70*/  IMAD.SHL.U32 R0, R0, 0x200000, RZ ;  /* 0x0020000000007824 */ /* 0x000fe200078e00ff */
[----:B------:R-:W-:-:S04]  /*2a80*/  LEA R3, R3, 0x37800000, 0x17 ;  /* 0x3780000003037811 */ /* 0x000fc800078eb8ff */
[----:B------:R-:W-:-:S07]  /*2a90*/  LOP3.LUT R0, R3, R0, R7, 0xfe, !PT ;  /* 0x0000000003007212 */ /* 0x000fce00078efe07 */
.L_x_18125:
[----:B------:R-:W-:Y:S05]  /*2aa0*/  BSYNC.RECONVERGENT B0 ;  /* 0x0000000000007941 */ /* 0x000fea0003800200 */
.L_x_18124:
[----:B------:R-:W0:Y:S02]  /*2ab0*/  F2I.FTZ.TRUNC.NTZ R0, R0 ;  /* 0x0000000000007305 */ /* 0x000e24000021f100 */
[----:B0-----:R-:W-:Y:S01]  /*2ac0*/  PRMT R18, R0, 0x7610, R18 ;  /* 0x0000761000127816 */ /* 0x001fe20000000012 */
[----:B------:R-:W-:Y:S06]  /*2ad0*/  BRA `(.L_x_18105) ;  /* 0x00000000009c7947 */ /* 0x000fec0003800000 */
.L_x_18117:
        /* <DEDUP_REMOVED lines=14> */
.L_x_18131:
[----:B------:R-:W-:Y:S05]  /*2bc0*/  BSYNC.RECONVERGENT B0 ;  /* 0x0000000000007941 */ /* 0x000fea0003800200 */
.L_x_18130:
[----:B------:R-:W0:Y:S02]  /*2bd0*/  F2I.FTZ.TRUNC.NTZ R0, R0 ;  /* 0x0000000000007305 */ /* 0x000e24000021f100 */
[----:B0-----:R-:W-:Y:S01]  /*2be0*/  PRMT R18, R0, 0x7610, R18 ;  /* 0x0000761000127816 */ /* 0x001fe20000000012 */
[----:B------:R-:W-:Y:S06]  /*2bf0*/  BRA `(.L_x_18105) ;  /* 0x0000000000547947 */ /* 0x000fec0003800000 */
.L_x_18104:
        /* <DEDUP_REMOVED lines=16> */
.L_x_18132:
[----:B------:R-:W-:Y:S01]  /*2d00*/  PRMT R18, RZ, 0x7610, R18 ;  /* 0x00007610ff127816 */ /* 0x000fe20000000012 */
[----:B------:R-:W-:Y:S06]  /*2d10*/  BRA `(.L_x_18105) ;  /* 0x00000000000c7947 */ /* 0x000fec0003800000 */
.L_x_18129:
[----:B------:R2:W5:Y:S01]  /*2d20*/  LDG.E.U8 R18, desc[UR36][R4.64] ;  /* 0x0000002404127981 */ /* 0x000562000c1e1100 */
[----:B------:R-:W-:Y:S05]  /*2d30*/  BRA `(.L_x_18105) ;  /* 0x0000000000047947 */ /* 0x000fea0003800000 */
.L_x_18128:
[----:B------:R1:W5:Y:S02]  /*2d40*/  LDG.E.U8 R18, desc[UR36][R4.64] ;  /* 0x0000002404127981 */ /* 0x000364000c1e1100 */
.L_x_18105:
[----:B------:R-:W-:Y:S01]  /*2d50*/  VIADD R19, R19, 0x80 ;  /* 0x0000008013137836 */ /* 0x000fe20000000000 */
[----:B-1--45:R-:W-:-:S07]  /*2d60*/  LOP3.LUT R18, R18, 0xff, RZ, 0xc0, !PT ;  /* 0x000000ff12127812 */ /* 0x032fce00078ec0ff */
.L_x_18099:
[----:B------:R-:W-:Y:S05]  /*2d70*/  BSYNC.RECONVERGENT B6 ;  /* 0x0000000000067941 */ /* 0x000fea0003800200 */
.L_x_18098:
[----:B------:R-:W1:Y:S01]  /*2d80*/  LDC.U8 R25, c[0x0][0x385] ;  /* 0x0000e140ff197b82 */ /* 0x000e620000000000 */
[----:B------:R-:W-:Y:S01]  /*2d90*/  ISETP.GE.AND P0, PT, R19, R22, PT ;  /* 0x000000161300720c */ /* 0x000fe20003f06270 */
[----:B------:R-:W-:Y:S01]  /*2da0*/  BSSY.RECONVERGENT B6, `(.L_x_18133) ;  /* 0x00000ed000067945 */ /* 0x000fe20003800200 */
[----:B------:R-:W-:-:S11]  /*2db0*/  IMAD.MOV.U32 R0, RZ, RZ, RZ ;  /* 0x000000ffff007224 */ /* 0x000fd600078e00ff */
[----:B------:R-:W-:Y:S05]  /*2dc0*/  @P0 BRA `(.L_x_18134) ;  /* 0x0000000c00a80947 */ /* 0x000fea0003800000 */
[----:B0-234-:R-:W0:Y:S01]  /*2dd0*/  LDC.64 R4, c[0x0][0x390] ;  /* 0x0000e400ff047b82 */ /* 0x01de220000000a00 */
[----:B------:R-:W2:Y:S01]  /*2de0*/  LDCU UR5, c[0x0][0x3a0] ;  /* 0x00007400ff0577ac */ /* 0x000ea20008000800 */
[----:B------:R-:W-:Y:S01]  /*2df0*/  IMAD R0, R23, 0x200, R19 ;  /* 0x0000020017007824 */ /* 0x000fe200078e0213 */
        /* <DEDUP_REMOVED lines=16> */
.L_x_18138:
[----:B------:R0:W5:Y:S01]  /*2f00*/  LDG.E.U8 R0, desc[UR36][R4.64] ;  /* 0x0000002404007981 */ /* 0x000162000c1e1100 */
[----:B------:R-:W-:Y:S05]  /*2f10*/  BRA `(.L_x_18140) ;  /* 0x0000000c00507947 */ /* 0x000fea0003800000 */
.L_x_18137:
        /* <DEDUP_REMOVED lines=8> */
.L_x_18142:
[----:B------:R0:W5:Y:S01]  /*2fa0*/  LDG.E.U8 R0, desc[UR36][R4.64] ;  /* 0x0000002404007981 */ /* 0x000162000c1e1100 */
[----:B------:R-:W-:Y:S05]  /*2fb0*/  BRA `(.L_x_18140) ;  /* 0x0000000c00287947 */ /* 0x000fea0003800000 */
.L_x_18141:
[----:B------:R0:W5:Y:S01]  /*2fc0*/  LDG.E.U16 R0, desc[UR36][R4.64] ;  /* 0x0000002404007981 */ /* 0x000162000c1e1500 */
[----:B------:R-:W-:Y:S05]  /*2fd0*/  BRA `(.L_x_18140) ;  /* 0x0000000c00207947 */ /* 0x000fea0003800000 */
.L_x_18136:
        /* <DEDUP_REMOVED lines=9> */
.L_x_18144:
[----:B------:R-:W2:Y:S02]  /*3070*/  LDG.E.U16 R3, desc[UR36][R4.64] ;  /* 0x0000002404037981 */ /* 0x000ea4000c1e1500 */
[----:B--2---:R-:W-:-:S06]  /*3080*/  HADD2.F32 R3, -RZ, R3.H0_H0 ;  /* 0x20000003ff037230 */ /* 0x004fcc0000004100 */
[----:B------:R-:W0:Y:S02]  /*3090*/  F2I.FTZ.TRUNC.NTZ R3, R3 ;  /* 0x0000000300037305 */ /* 0x000e24000021f100 */
[----:B0-----:R-:W-:Y:S01]  /*30a0*/  PRMT R0, R3, 0x7610, R0 ;  /* 0x0000761003007816 */ /* 0x001fe20000000000 */
[----:B------:R-:W-:Y:S06]  /*30b0*/  BRA `(.L_x_18140) ;  /* 0x0000000800e87947 */ /* 0x000fec0003800000 */
.L_x_18143:
        /* <DEDUP_REMOVED lines=9> */
.L_x_18146:
[----:B------:R-:W2:Y:S02]  /*3150*/  LDG.E.U16 R4, desc[UR36][R4.64] ;  /* 0x0000002404047981 */ /* 0x000ea4000c1e1500 */
[----:B--2---:R-:W-:-:S06]  /*3160*/  HADD2.F32 R3, -RZ, R4.H0_H0 ;  /* 0x20000004ff037230 */ /* 0x004fcc0000004100 */
[----:B------:R-:W0:Y:S02]  /*3170*/  F2I.FTZ.TRUNC.NTZ R3, R3 ;  /* 0x0000000300037305 */ /* 0x000e24000021f100 */
[----:B0-----:R-:W-:Y:S01]  /*3180*/  PRMT R0, R3, 0x7610, R0 ;  /* 0x0000761003007816 */ /* 0x001fe20000000000 */
[----:B------:R-:W-:Y:S06]  /*3190*/  BRA `(.L_x_18140) ;  /* 0x0000000800b07947 */ /* 0x000fec0003800000 */
.L_x_18145:
[----:B------:R-:W2:Y:S02]  /*31a0*/  LDG.E.64 R4, desc[UR36][R4.64] ;  /* 0x0000002404047981 */ /* 0x000ea4000c1e1b00 */
[----:B--2---:R0:W2:Y:S01]  /*31b0*/  F2I.F64.TRUNC R0, R4 ;  /* 0x0000000400007311 */ /* 0x0040a2000030d100 */
[----:B------:R-:W-:Y:S05]  /*31c0*/  BRA `(.L_x_18140) ;  /* 0x0000000800a47947 */ /* 0x000fea0003800000 */
.L_x_18135:
        /* <DEDUP_REMOVED lines=12> */
.L_x_18149:
[----:B------:R-:W2:Y:S02]  /*3290*/  LDG.E.64 R4, desc[UR36][R4.64] ;  /* 0x0000002404047981 */ /* 0x000ea4000c1e1b00 */
[----:B--2---:R4:W0:Y:S01]  /*32a0*/  F2I.F64.TRUNC R0, R4 ;  /* 0x0000000400007311 */ /* 0x004822000030d100 */
[----:B------:R-:W-:Y:S05]  /*32b0*/  BRA `(.L_x_18140) ;  /* 0x0000000800687947 */ /* 0x000fea0003800000 */
.L_x_18148:
        /* <DEDUP_REMOVED lines=27> */
.L_x_18151:
        /* <DEDUP_REMOVED lines=15> */
.L_x_18150:
[----:B------:R-:W2:Y:S02]  /*3560*/  LDG.E.U16 R3, desc[UR36][R4.64] ;  /* 0x0000002404037981 */ /* 0x000ea4000c1e1500 */
[----:B--2---:R-:W-:-:S06]  /*3570*/  IMAD.U32 R3, R3, 0x10000, RZ ;  /* 0x0001000003037824 */ /* 0x004fcc00078e00ff */
[----:B------:R-:W0:Y:S02]  /*3580*/  F2I.FTZ.TRUNC.NTZ R3, R3 ;  /* 0x0000000300037305 */ /* 0x000e24000021f100 */
[----:B0-----:R-:W-:Y:S01]  /*3590*/  PRMT R0, R3, 0x7610, R0 ;  /* 0x0000761003007816 */ /* 0x001fe20000000000 */
[----:B------:R-:W-:Y:S06]  /*35a0*/  BRA `(.L_x_18140) ;  /* 0x0000000400ac7947 */ /* 0x000fec0003800000 */
.L_x_18147:
        /* <DEDUP_REMOVED lines=10> */
.L_x_18154:
        /* <DEDUP_REMOVED lines=21> */
.L_x_18158:
[----:B------:R-:W-:Y:S05]  /*37a0*/  BSYNC.RECONVERGENT B1 ;  /* 0x0000000000017941 */ /* 0x000fea0003800200 */
.L_x_18157:
[----:B------:R-:W-:Y:S01]  /*37b0*/  IMAD.SHL.U32 R0, R0, 0x100000, RZ ;  /* 0x0010000000007824 */ /* 0x000fe200078e00ff */
[----:B------:R-:W-:-:S04]  /*37c0*/  LEA R3, R3, 0x3b800000, 0x17 ;  /* 0x3b80000003037811 */ /* 0x000fc800078eb8ff */
[----:B------:R-:W-:-:S07]  /*37d0*/  LOP3.LUT R3, R3, R0, R7, 0xfe, !PT ;  /* 0x0000000003037212 */ /* 0x000fce00078efe07 */
.L_x_18156:
[----:B------:R-:W-:Y:S05]  /*37e0*/  BSYNC.RECONVERGENT B0 ;  /* 0x0000000000007941 */ /* 0x000fea0003800200 */
.L_x_18155:
[----:B------:R-:W0:Y:S02]  /*37f0*/  F2I.FTZ.TRUNC.NTZ R3, R3 ;  /* 0x0000000300037305 */ /* 0x000e24000021f100 */
[----:B0-----:R-:W-:Y:S01]  /*3800*/  PRMT R0, R3, 0x7610, R0 ;  /* 0x0000761003007816 */ /* 0x001fe20000000000 */
[----:B------:R-:W-:Y:S06]  /*3810*/  BRA `(.L_x_18140) ;  /* 0x0000000400107947 */ /* 0x000fec0003800000 */
.L_x_18153:
        /* <DEDUP_REMOVED lines=21> */
.L_x_18162:
[----:B------:R-:W-:Y:S05]  /*3970*/  BSYNC.RECONVERGENT B1 ;  /* 0x0000000000017941 */ /* 0x000fea0003800200 */
.L_x_18161:
[----:B------:R-:W-:Y:S01]  /*3980*/  IMAD.SHL.U32 R0, R0, 0x200000, RZ ;  /* 0x0020000000007824 */ /* 0x000fe200078e00ff */
[----:B------:R-:W-:-:S04]  /*3990*/  LEA R3, R3, 0x37800000, 0x17 ;  /* 0x3780000003037811 */ /* 0x000fc800078eb8ff */
[----:B------:R-:W-:-:S07]  /*39a0*/  LOP3.LUT R3, R3, R0, R7, 0xfe, !PT ;  /* 0x0000000003037212 */ /* 0x000fce00078efe07 */
.L_x_18160:
[----:B------:R-:W-:Y:S05]  /*39b0*/  BSYNC.RECONVERGENT B0 ;  /* 0x0000000000007941 */ /* 0x000fea0003800200 */
.L_x_18159:
[----:B------:R-:W0:Y:S02]  /*39c0*/  F2I.FTZ.TRUNC.NTZ R3, R3 ;  /* 0x0000000300037305 */ /* 0x000e24000021f100 */
[----:B0-----:R-:W-:Y:S01]  /*39d0*/  PRMT R0, R3, 0x7610, R0 ;  /* 0x0000761003007816 */ /* 0x001fe20000000000 */
[----:B------:R-:W-:Y:S06]  /*39e0*/  BRA `(.L_x_18140) ;  /* 0x00000000009c7947 */ /* 0x000fec0003800000 */
.L_x_18152:
        /* <DEDUP_REMOVED lines=14> */
.L_x_18166:
[----:B------:R-:W-:Y:S05]  /*3ad0*/  BSYNC.RECONVERGENT B0 ;  /* 0x0000000000007941 */ /* 0x000fea0003800200 */
.L_x_18165:
[----:B------:R-:W0:Y:S02]  /*3ae0*/  F2I.FTZ.TRUNC.NTZ R3, R3 ;  /* 0x0000000300037305 */ /* 0x000e24000021f100 */
[----:B0-----:R-:W-:Y:S01]  /*3af0*/  PRMT R0, R3, 0x7610, R0 ;  /* 0x0000761003007816 */ /* 0x001fe20000000000 */
[----:B------:R-:W-:Y:S06]  /*3b00*/  BRA `(.L_x_18140) ;  /* 0x0000000000547947 */ /* 0x000fec0003800000 */
.L_x_18139:
        /* <DEDUP_REMOVED lines=15> */
[----:B-1-3--:R-:W-:Y:S05]  /*3c00*/  CALL.ABS.NOINC R14 ;  /* 0x000000000e007343 */ /* 0x00afea0003c00000 */
.L_x_18167:
[----:B------:R-:W-:Y:S01]  /*3c10*/  PRMT R0, RZ, 0x7610, R0 ;  /* 0x00007610ff007816 */ /* 0x000fe20000000000 */
[----:B------:R-:W-:Y:S06]  /*3c20*/  BRA `(.L_x_18140) ;  /* 0x00000000000c7947 */ /* 0x000fec0003800000 */
.L_x_18164:
[----:B------:R3:W5:Y:S01]  /*3c30*/  LDG.E.U8 R0, desc[UR36][R4.64] ;  /* 0x0000002404007981 */ /* 0x000762000c1e1100 */
[----:B------:R-:W-:Y:S05]  /*3c40*/  BRA `(.L_x_18140) ;  /* 0x0000000000047947 */ /* 0x000fea0003800000 */
.L_x_18163:
[----:B------:R2:W5:Y:S02]  /*3c50*/  LDG.E.U8 R0, desc[UR36][R4.64] ;  /* 0x0000002404007981 */ /* 0x000564000c1e1100 */
.L_x_18140:
[----:B0-2--5:R-:W-:-:S07]  /*3c60*/  LOP3.LUT R0, R0, 0xff, RZ, 0xc0, !PT ;  /* 0x000000ff00007812 */ /* 0x025fce00078ec0ff */
.L_x_18134:
[----:B------:R-:W-:Y:S05]  /*3c70*/  BSYNC.RECONVERGENT B6 ;  /* 0x0000000000067941 */ /* 0x000fea0003800200 */
.L_x_18133:
[----:B------:R-:W0:Y:S01]  /*3c80*/  LDC.U8 R19, c[0x0][0x3a4] ;  /* 0x0000e900ff137b82 */ /* 0x000e220000000000 */
[----:B------:R-:W-:Y:S01]  /*3c90*/  ISETP.GE.AND P1, PT, R2, R22, PT ;  /* 0x000000160200720c */ /* 0x000fe20003f26270 */
[----:B------:R-:W-:Y:S01]  /*3ca0*/  BSSY.RECONVERGENT B7, `(.L_x_18168) ;  /* 0x00002f9000077945 */ /* 0x000fe20003800200 */
[----:B-1----:R-:W-:-:S03]  /*3cb0*/  ISETP.GT.U32.AND P0, PT, R25, 0x7, PT ;  /* 0x000000071900780c */ /* 0x002fc60003f04070 */
[----:B------:R-:W-:Y:S01]  /*3cc0*/  BSSY.RELIABLE B6, `(.L_x_18169) ;  /* 0x00001ff000067945 */ /* 0x000fe20003800100 */
[-C--:B------:R-:W-:Y:S02]  /*3cd0*/  SHF.L.U32 R16, R16, R25.reuse, RZ ;  /* 0x0000001910107219 */ /* 0x080fe400000006ff */
[-C--:B------:R-:W-:Y:S02]  /*3ce0*/  SHF.L.U32 R17, R17, R25.reuse, RZ ;  /* 0x0000001911117219 */ /* 0x080fe400000006ff */
[-C--:B------:R-:W-:Y:S02]  /*3cf0*/  SHF.L.U32 R3, R18, R25.reuse, RZ ;  /* 0x0000001912037219 */ /* 0x080fe400000006ff */
[----:B------:R-:W-:Y:S02]  /*3d00*/  SHF.L.U32 R0, R0, R25, RZ ;  /* 0x0000001900007219 */ /* 0x000fe400000006ff */
[----:B------:R-:W-:Y:S02]  /*3d10*/  SEL R7, R16, RZ, !P0 ;  /* 0x000000ff10077207 */ /* 0x000fe40004000000 */
[----:B------:R-:W-:-:S02]  /*3d20*/  SEL R18, R17, RZ, !P0 ;  /* 0x000000ff11127207 */ /* 0x000fc40004000000 */
[----:B------:R-:W-:Y:S02]  /*3d30*/  SEL R17, R3, RZ, !P0 ;  /* 0x000000ff03117207 */ /* 0x000fe40004000000 */
[----:B------:R-:W-:Y:S01]  /*3d40*/  SEL R16, R0, RZ, !P0 ;  /* 0x000000ff00107207 */ /* 0x000fe20004000000 */
[----:B------:R-:W-:Y:S06]  /*3d50*/  @P1 BRA `(.L_x_18170) ;  /* 0x0000001c00c81947 */ /* 0x000fec0003800000 */
[----:B------:R-:W1:Y:S01]  /*3d60*/  LDCU UR4, c[0x0][0x3a8] ;  /* 0x00007500ff0477ac */ /* 0x000e620008000800 */
[----:B------:R-:W5:Y:S01]  /*3d70*/  LDC.64 R8, c[0x0][0x388] ;  /* 0x0000e200ff087b82 */ /* 0x000f620000000a00 */
[----:B------:R-:W-:Y:S01]  /*3d80*/  IMAD R0, R23, 0x200, R2 ;  /* 0x0000020017007824 */ /* 0x000fe200078e0202 */
[----:B0-234-:R-:W-:Y:S01]  /*3d90*/  PRMT R4, R19, 0x9910, RZ ;  /* 0x0000991013047816 */ /* 0x01dfe200000000ff */
[----:B------:R-:W-:Y:S02]  /*3da0*/  VIADD R2, R2, 0x80 ;  /* 0x0000008002027836 */ /* 0x000fe40000000000 */
[----:B-1----:R-:W-:Y:S02]  /*3db0*/  IMAD R3, R0, UR4, RZ ;  /* 0x0000000400037c24 */ /* 0x002fe4000f8e02ff */
        /* <DEDUP_REMOVED lines=15> */
.L_x_18174:
[----:B------:R0:W-:Y:S01]  /*3eb0*/  STG.E.U8 desc[UR36][R8.64], R7 ;  /* 0x0000000708007986 */ /* 0x0001e2000c101124 */
[----:B------:R-:W-:Y:S05]  /*3ec0*/  BRA `(.L_x_18176) ;  /* 0x0000000c00847947 */ /* 0x000fea0003800000 */
.L_x_18173:
        /* <DEDUP_REMOVED lines=12> */
.L_x_18178:
[----:B------:R-:W-:-:S04]  /*3f90*/  LOP3.LUT R7, R7, 0xffff, RZ, 0xc0, !PT ;  /* 0x0000ffff07077812 */ /* 0x000fc800078ec0ff */
[----:B------:R-:W-:-:S05]  /*3fa0*/  PRMT R3, R7, 0x8880, RZ ;  /* 0x0000888007037816 */ /* 0x000fca00000000ff */
[----:B------:R0:W-:Y:S01]  /*3fb0*/  STG.E desc[UR36][R8.64], R3 ;  /* 0x0000000308007986 */ /* 0x0001e2000c101924 */
[----:B------:R-:W-:Y:S05]  /*3fc0*/  BRA `(.L_x_18176) ;  /* 0x0000000c00447947 */ /* 0x000fea0003800000 */
.L_x_18177:
[----:B------:R-:W-:-:S04]  /*3fd0*/  PRMT R3, R7, 0x8880, RZ ;  /* 0x0000888007037816 */ /* 0x000fc800000000ff */
[----:B------:R-:W-:-:S05]  /*3fe0*/  PRMT R3, R3, 0x7710, RZ ;  /* 0x0000771003037816 */ /* 0x000fca00000000ff */
[----:B------:R0:W-:Y:S01]  /*3ff0*/  STG.E.U16 desc[UR36][R8.64], R3 ;  /* 0x0000000308007986 */ /* 0x0001e2000c101524 */
[----:B------:R-:W-:Y:S05]  /*4000*/  BRA `(.L_x_18176) ;  /* 0x0000000c00347947 */ /* 0x000fea0003800000 */
.L_x_18172:
        /* <DEDUP_REMOVED lines=9> */
.L_x_18180:
[----:B------:R-:W0:Y:S02]  /*40a0*/  I2F.S8 R0, R7 ;  /* 0x0000000700007306 */ /* 0x000e240000001400 */
[----:B0-----:R-:W-:-:S05]  /*40b0*/  F2FP.F16.F32.PACK_AB R0, RZ, R0 ;  /* 0x00000000ff00723e */ /* 0x001fca00000000ff */
[----:B------:R0:W-:Y:S01]  /*40c0*/  STG.E.U16 desc[UR36][R8.64], R0 ;  /* 0x0000000008007986 */ /* 0x0001e2000c101524 */
[----:B------:R-:W-:Y:S05]  /*40d0*/  BRA `(.L_x_18176) ;  /* 0x0000000c00007947 */ /* 0x000fea0003800000 */
.L_x_18179:
        /* <DEDUP_REMOVED lines=10> */
.L_x_18182:
[----:B------:R-:W0:Y:S02]  /*4180*/  I2F.S8 R7, R7 ;  /* 0x0000000700077306 */ /* 0x000e240000001400 */
[----:B0-----:R-:W-:-:S04]  /*4190*/  F2FP.F16.F32.PACK_AB R3, RZ, R7 ;  /* 0x00000007ff03723e */ /* 0x001fc800000000ff */
[----:B------:R-:W-:-:S05]  /*41a0*/  PRMT R3, R3, 0x5410, RZ ;  /* 0x0000541003037816 */ /* 0x000fca00000000ff */
[----:B------:R0:W-:Y:S01]  /*41b0*/  STG.E desc[UR36][R8.64], R3 ;  /* 0x0000000308007986 */ /* 0x0001e2000c101924 */
[----:B------:R-:W-:Y:S05]  /*41c0*/  BRA `(.L_x_18176) ;  /* 0x0000000800c47947 */ /* 0x000fea0003800000 */
.L_x_18181:
[----:B------:R-:W-:-:S04]  /*41d0*/  PRMT R4, R7, 0x8880, RZ ;  /* 0x0000888007047816 */ /* 0x000fc800000000ff */
[----:B------:R-:W-:-:S06]  /*41e0*/  PRMT R4, R4, 0x7710, RZ ;  /* 0x0000771004047816 */ /* 0x000fcc00000000ff */
[----:B------:R-:W0:Y:S02]  /*41f0*/  I2F.F64.S16 R4, R4 ;  /* 0x0000000400047312 */ /* 0x000e240000101c00 */
[----:B0-----:R0:W-:Y:S01]  /*4200*/  STG.E.64 desc[UR36][R8.64], R4 ;  /* 0x0000000408007986 */ /* 0x0011e2000c101b24 */
[----:B------:R-:W-:Y:S05]  /*4210*/  BRA `(.L_x_18176) ;  /* 0x0000000800b07947 */ /* 0x000fea0003800000 */
.L_x_18171:
        /* <DEDUP_REMOVED lines=12> */
.L_x_18185:
[----:B------:R-:W-:Y:S02]  /*42e0*/  PRMT R4, R7, 0x8880, RZ ;  /* 0x0000888007047816 */ /* 0x000fe400000000ff */
[----:B------:R-:W-:Y:S02]  /*42f0*/  CS2R R6, SRZ ;  /* 0x0000000000067805 */ /* 0x000fe4000001ff00 */
[----:B------:R-:W-:-:S06]  /*4300*/  PRMT R4, R4, 0x7710, RZ ;  /* 0x0000771004047816 */ /* 0x000fcc00000000ff */
[----:B------:R-:W0:Y:S02]  /*4310*/  I2F.F64.S16 R4, R4 ;  /* 0x0000000400047312 */ /* 0x000e240000101c00 */
[----:B0-----:R0:W-:Y:S01]  /*4320*/  STG.E.128 desc[UR36][R8.64], R4 ;  /* 0x0000000408007986 */ /* 0x0011e2000c101d24 */
[----:B------:R-:W-:Y:S05]  /*4330*/  BRA `(.L_x_18176) ;  /* 0x0000000800687947 */ /* 0x000fea0003800000 */
.L_x_18184:
        /* <DEDUP_REMOVED lines=19> */
.L_x_18189:
[----:B------:R-:W-:Y:S05]  /*4470*/  BSYNC.RECONVERGENT B0 ;  /* 0x0000000000007941 */ /* 0x000fea0003800200 */
.L_x_18188:
[----:B------:R-:W-:-:S05]  /*4480*/  LOP3.LUT R5, R0, 0x80, R5, 0xf8, !PT ;  /* 0x0000008000057812 */ /* 0x000fca00078ef805 */
[----:B------:R0:W-:Y:S01]  /*4490*/  STG.E.U8 desc[UR36][R8.64], R5 ;  /* 0x0000000508007986 */ /* 0x0001e2000c101124 */
[----:B------:R-:W-:Y:S05]  /*44a0*/  BRA `(.L_x_18176) ;  /* 0x00000008000c7947 */ /* 0x000fea0003800000 */
.L_x_18187:
        /* <DEDUP_REMOVED lines=15> */
.L_x_18191:
[----:B------:R-:W-:Y:S05]  /*45a0*/  BSYNC.RECONVERGENT B0 ;  /* 0x0000000000007941 */ /* 0x000fea0003800200 */
.L_x_18190:
[----:B------:R-:W-:-:S05]  /*45b0*/  LOP3.LUT R5, R0, 0x80, R5, 0xf8, !PT ;  /* 0x0000008000057812 */ /* 0x000fca00078ef805 */
[----:B------:R0:W-:Y:S01]  /*45c0*/  STG.E.U8 desc[UR36][R8.64], R5 ;  /* 0x0000000508007986 */ /* 0x0001e2000c101124 */
[----:B------:R-:W-:Y:S05]  /*45d0*/  BRA `(.L_x_18176) ;  /* 0x0000000400c07947 */ /* 0x000fea0003800000 */
.L_x_18186:
[----:B------:R-:W0:Y:S02]  /*45e0*/  I2F.S8 R0, R7 ;  /* 0x0000000700007306 */ /* 0x000e240000001400 */
[----:B0-----:R-:W-:-:S05]  /*45f0*/  F2FP.BF16.F32.PACK_AB R0, RZ, R0 ;  /* 0x00000000ff00723e */ /* 0x001fca00000010ff */
[----:B------:R0:W-:Y:S01]  /*4600*/  STG.E.U16 desc[UR36][R8.64], R0 ;  /* 0x0000000008007986 */ /* 0x0001e2000c101524 */
[----:B------:R-:W-:Y:S05]  /*4610*/  BRA `(.L_x_18176) ;  /* 0x0000000400b07947 */ /* 0x000fea0003800000 */
.L_x_18183:
        /* <DEDUP_REMOVED lines=12> */
.L_x_18194:
        /* <DEDUP_REMOVED lines=13> */
.L_x_18197:
[----:B------:R-:W-:-:S04]  /*47b0*/  SHF.R.U32.HI R0, RZ, 0x14, R3 ;  /* 0x00000014ff007819 */ /* 0x000fc80000011603 */
[----:B------:R-:W-:-:S04]  /*47c0*/  LOP3.LUT R0, R0, 0x1, RZ, 0xc0, !PT ;  /* 0x0000000100007812 */ /* 0x000fc800078ec0ff */
[----:B------:R-:W-:-:S04]  /*47d0*/  IADD3 R0, PT, PT, R3, 0x487ffff, R0 ;  /* 0x0487ffff03007810 */ /* 0x000fc80007ffe000 */
[----:B------:R-:W-:-:S04]  /*47e0*/  SHF.R.U32.HI R0, RZ, 0x14, R0 ;  /* 0x00000014ff007819 */ /* 0x000fc80000011600 */
[----:B------:R-:W-:-:S07]  /*47f0*/  LOP3.LUT R0, R0, 0xff, RZ, 0xc0, !PT ;  /* 0x000000ff00007812 */ /* 0x000fce00078ec0ff */
.L_x_18198:
[----:B------:R-:W-:-:S04]  /*4800*/  SHF.R.U32.HI R3, RZ, 0x18, R3 ;  /* 0x00000018ff037819 */ /* 0x000fc80000011603 */
[----:B------:R-:W-:-:S04]  /*4810*/  LOP3.LUT R0, R0, 0x80, R3, 0xf8, !PT ;  /* 0x0000008000007812 */ /* 0x000fc800078ef803 */
[----:B------:R-:W-:-:S07]  /*4820*/  PRMT R4, R0, 0x7610, R4 ;  /* 0x0000761000047816 */ /* 0x000fce0000000004 */
.L_x_18196:
[----:B------:R-:W-:Y:S05]  /*4830*/  BSYNC.RECONVERGENT B0 ;  /* 0x0000000000007941 */ /* 0x000fea0003800200 */
.L_x_18195:
[----:B------:R3:W-:Y:S01]  /*4840*/  STG.E.U8 desc[UR36][R8.64], R4 ;  /* 0x0000000408007986 */ /* 0x0007e2000c101124 */
[----:B------:R-:W-:Y:S05]  /*4850*/  BRA `(.L_x_18176) ;  /* 0x0000000400207947 */ /* 0x000fea0003800000 */
.L_x_18193:
        /* <DEDUP_REMOVED lines=13> */
.L_x_18201:
[----:B------:R-:W-:-:S04]  /*4930*/  SHF.R.U32.HI R0, RZ, 0x15, R3 ;  /* 0x00000015ff007819 */ /* 0x000fc80000011603 */
[----:B------:R-:W-:-:S04]  /*4940*/  LOP3.LUT R0, R0, 0x1, RZ, 0xc0, !PT ;  /* 0x0000000100007812 */ /* 0x000fc800078ec0ff */
[----:B------:R-:W-:-:S04]  /*4950*/  IADD3 R0, PT, PT, R3, 0x88fffff, R0 ;  /* 0x088fffff03007810 */ /* 0x000fc80007ffe000 */
[----:B------:R-:W-:-:S04]  /*4960*/  SHF.R.U32.HI R0, RZ, 0x15, R0 ;  /* 0x00000015ff007819 */ /* 0x000fc80000011600 */
[----:B------:R-:W-:-:S07]  /*4970*/  LOP3.LUT R0, R0, 0xff, RZ, 0xc0, !PT ;  /* 0x000000ff00007812 */ /* 0x000fce00078ec0ff */
.L_x_18202:
[----:B------:R-:W-:-:S04]  /*4980*/  SHF.R.U32.HI R3, RZ, 0x18, R3 ;  /* 0x00000018ff037819 */ /* 0x000fc80000011603 */
[----:B------:R-:W-:-:S04]  /*4990*/  LOP3.LUT R0, R0, 0x80, R3, 0xf8, !PT ;  /* 0x0000008000007812 */ /* 0x000fc800078ef803 */
[----:B------:R-:W-:-:S07]  /*49a0*/  PRMT R4, R0, 0x7610, R4 ;  /* 0x0000761000047816 */ /* 0x000fce0000000004 */
.L_x_18200:
[----:B------:R-:W-:Y:S05]  /*49b0*/  BSYNC.RECONVERGENT B0 ;  /* 0x0000000000007941 */ /* 0x000fea0003800200 */
.L_x_18199:
[----:B------:R0:W-:Y:S01]  /*49c0*/  STG.E.U8 desc[UR36][R8.64], R4 ;  /* 0x0000000408007986 */ /* 0x0001e2000c101124 */
[----:B------:R-:W-:Y:S05]  /*49d0*/  BRA `(.L_x_18176) ;  /* 0x0000000000c07947 */ /* 0x000fea0003800000 */
.L_x_18192:
[----:B------:R-:W-:-:S13]  /*49e0*/  ISETP.NE.AND P0, PT, R0, 0x1c, PT ;  /* 0x0000001c0000780c */ /* 0x000fda0003f05270 */
[----:B------:R-:W-:Y:S05]  /*49f0*/  @!P0 BRA `(.L_x_18203) ;  /* 0x0000000000ac8947 */ /* 0x000fea0003800000 */
[----:B------:R-:W-:-:S13]  /*4a00*/  ISETP.NE.AND P0, PT, R0, 0x1d, PT ;  /* 0x0000001d0000780c */ /* 0x000fda0003f05270 */
[----:B------:R-:W-:Y:S05]  /*4a10*/  @!P0 BRA `(.L_x_18204) ;  /* 0x00000000008c8947 */ /* 0x000fea0003800000 */
[----:B------:R-:W-:-:S13]  /*4a20*/  ISETP.NE.AND P0, PT, R0, 0x2c, PT ;  /* 0x0000002c0000780c */ /* 0x000fda0003f05270 */
[----:B------:R-:W-:Y:S05]  /*4a30*/  @!P0 BRA `(.L_x_18205) ;  /* 0x0000000000448947 */ /* 0x000fea0003800000 */
.L_x_18175:
        /* <DEDUP_REMOVED lines=16> */
.L_x_18206:
[----:B------:R-:W-:Y:S05]  /*4b40*/  BRA `(.L_x_18176) ;  /* 0x0000000000647947 */ /* 0x000fea0003800000 */
.L_x_18205:
        /* <DEDUP_REMOVED lines=16> */
.L_x_18204:
[----:B------:R-:W-:-:S04]  /*4c50*/  LOP3.LUT R7, R7, 0xffff, RZ, 0xc0, !PT ;  /* 0x0000ffff07077812 */ /* 0x000fc800078ec0ff */
[----:B------:R-:W-:-:S05]  /*4c60*/  PRMT R7, R7, 0x8880, RZ ;  /* 0x0000888007077816 */ /* 0x000fca00000000ff */
[----:B------:R-:W-:-:S05]  /*4c70*/  IMAD.MOV.U32 R4, RZ, RZ, R7 ;  /* 0x000000ffff047224 */ /* 0x000fca00078e0007 */
[----:B------:R-:W-:-:S05]  /*4c80*/  SHF.R.S32.HI R5, RZ, 0x1f, R4 ;  /* 0x0000001fff057819 */ /* 0x000fca0000011404 */
[----:B------:R1:W-:Y:S01]  /*4c90*/  STG.E.64 desc[UR36][R8.64], R4 ;  /* 0x0000000408007986 */ /* 0x0003e2000c101b24 */
[----:B------:R-:W-:Y:S05]  /*4ca0*/  BRA `(.L_x_18176) ;  /* 0x00000000000c7947 */ /* 0x000fea0003800000 */
.L_x_18203:
[----:B------:R-:W-:-:S04]  /*4cb0*/  LOP3.LUT R7, R7, 0xffff, RZ, 0xc0, !PT ;  /* 0x0000ffff07077812 */ /* 0x000fc800078ec0ff */
[----:B------:R-:W-:-:S05]  /*4cc0*/  PRMT R3, R7, 0x8880, RZ ;  /* 0x0000888007037816 */ /* 0x000fca00000000ff */
[----:B------:R0:W-:Y:S02]  /*4cd0*/  STG.E desc[UR36][R8.64], R3 ;  /* 0x0000000308007986 */ /* 0x0001e4000c101924 */
.L_x_18176:
        /* <DEDUP_REMOVED lines=23> */
.L_x_18211:
[----:B------:R0:W-:Y:S01]  /*4e50*/  STG.E.U8 desc[UR36][R8.64], R18 ;  /* 0x0000001208007986 */ /* 0x0001e2000c101124 */
[----:B------:R-:W-:Y:S05]  /*4e60*/  BRA `(.L_x_18213) ;  /* 0x0000000c00807947 */ /* 0x000fea0003800000 */
.L_x_18210:
        /* <DEDUP_REMOVED lines=12> */
.L_x_18215:
[----:B------:R-:W-:-:S04]  /*4f30*/  LOP3.LUT R18, R18, 0xffff, RZ, 0xc0, !PT ;  /* 0x0000ffff12127812 */ /* 0x000fc800078ec0ff */
[----:B------:R-:W-:-:S05]  /*4f40*/  PRMT R3, R18, 0x8880, RZ ;  /* 0x0000888012037816 */ /* 0x000fca00000000ff */
[----:B------:R0:W-:Y:S01]  /*4f50*/  STG.E desc[UR36][R8.64], R3 ;  /* 0x0000000308007986 */ /* 0x0001e2000c101924 */
[----:B------:R-:W-:Y:S05]  /*4f60*/  BRA `(.L_x_18213) ;  /* 0x0000000c00407947 */ /* 0x000fea0003800000 */
.L_x_18214:
[----:B------:R-:W-:-:S04]  /*4f70*/  PRMT R3, R18, 0x8880, RZ ;  /* 0x0000888012037816 */ /* 0x000fc800000000ff */
[----:B------:R-:W-:-:S05]  /*4f80*/  PRMT R3, R3, 0x7710, RZ ;  /* 0x0000771003037816 */ /* 0x000fca00000000ff */
[----:B------:R0:W-:Y:S01]  /*4f90*/  STG.E.U16 desc[UR36][R8.64], R3 ;  /* 0x0000000308007986 */ /* 0x0001e2000c101524 */
[----:B------:R-:W-:Y:S05]  /*4fa0*/  BRA `(.L_x_18213) ;  /* 0x0000000c00307947 */ /* 0x000fea0003800000 */
.L_x_18209:
        /* <DEDUP_REMOVED lines=9> */
.L_x_18217:
[----:B------:R-:W0:Y:S02]  /*5040*/  I2F.S8 R0, R18 ;  /* 0x0000001200007306 */ /* 0x000e240000001400 */
[----:B0-----:R-:W-:-:S05]  /*5050*/  F2FP.F16.F32.PACK_AB R0, RZ, R0 ;  /* 0x00000000ff00723e */ /* 0x001fca00000000ff */
[----:B------:R0:W-:Y:S01]  /*5060*/  STG.E.U16 desc[UR36][R8.64], R0 ;  /* 0x0000000008007986 */ /* 0x0001e2000c101524 */
[----:B------:R-:W-:Y:S05]  /*5070*/  BRA `(.L_x_18213) ;  /* 0x0000000800fc7947 */ /* 0x000fea0003800000 */
.L_x_18216:
        /* <DEDUP_REMOVED lines=10> */
.L_x_18219:
[----:B------:R-:W0:Y:S02]  /*5120*/  I2F.S8 R18, R18 ;  /* 0x0000001200127306 */ /* 0x000e240000001400 */
[----:B0-----:R-:W-:-:S04]  /*5130*/  F2FP.F16.F32.PACK_AB R3, RZ, R18 ;  /* 0x00000012ff03723e */ /* 0x001fc800000000ff */
[----:B------:R-:W-:-:S05]  /*5140*/  PRMT R3, R3, 0x5410, RZ ;  /* 0x0000541003037816 */ /* 0x000fca00000000ff */
[----:B------:R0:W-:Y:S01]  /*5150*/  STG.E desc[UR36][R8.64], R3 ;  /* 0x0000000308007986 */ /* 0x0001e2000c101924 */
[----:B------:R-:W-:Y:S05]  /*5160*/  BRA `(.L_x_18213) ;  /* 0x0000000800c07947 */ /* 0x000fea0003800000 */
.L_x_18218:
[----:B------:R-:W-:-:S04]  /*5170*/  PRMT R4, R18, 0x8880, RZ ;  /* 0x0000888012047816 */ /* 0x000fc800000000ff */
[----:B------:R-:W-:-:S06]  /*5180*/  PRMT R4, R4, 0x7710, RZ ;  /* 0x0000771004047816 */ /* 0x000fcc00000000ff */
[----:B------:R-:W0:Y:S02]  /*5190*/  I2F.F64.S16 R4, R4 ;  /* 0x0000000400047312 */ /* 0x000e240000101c00 */
[----:B0-----:R0:W-:Y:S01]  /*51a0*/  STG.E.64 desc[UR36][R8.64], R4 ;  /* 0x0000000408007986 */ /* 0x0011e2000c101b24 */
[----:B------:R-:W-:Y:S05]  /*51b0*/  BRA `(.L_x_18213) ;  /* 0x0000000800ac7947 */ /* 0x000fea0003800000 */
.L_x_18208:
        /* <DEDUP_REMOVED lines=14> */
.L_x_18223:
        /* <DEDUP_REMOVED lines=17> */
.L_x_18226:
[----:B------:R-:W-:-:S04]  /*53b0*/  SHF.R.U32.HI R3, RZ, 0x18, R5 ;  /* 0x00000018ff037819 */ /* 0x000fc80000011605 */
[----:B------:R-:W-:-:S04]  /*53c0*/  LOP3.LUT R0, R0, 0x80, R3, 0xf8, !PT ;  /* 0x0000008000007812 */ /* 0x000fc800078ef803 */
[----:B------:R-:W-:-:S07]  /*53d0*/  PRMT R4, R0, 0x7610, R4 ;  /* 0x0000761000047816 */ /* 0x000fce0000000004 */
.L_x_18225:
[----:B------:R-:W-:Y:S05]  /*53e0*/  BSYNC.RECONVERGENT B0 ;  /* 0x0000000000007941 */ /* 0x000fea0003800200 */
.L_x_18224:
[----:B------:R0:W-:Y:S01]  /*53f0*/  STG.E.U8 desc[UR36][R8.64], R4 ;  /* 0x0000000408007986 */ /* 0x0001e2000c101124 */
[----:B------:R-:W-:Y:S05]  /*5400*/  BRA `(.L_x_18213) ;  /* 0x0000000800187947 */ /* 0x000fea0003800000 */
.L_x_18222:
        /* <DEDUP_REMOVED lines=17> */
.L_x_18229:
[----:B------:R-:W-:-:S04]  /*5520*/  SHF.R.U32.HI R3, RZ, 0x18, R5 ;  /* 0x00000018ff037819 */ /* 0x000fc80000011605 */
[----:B------:R-:W-:-:S04]  /*5530*/  LOP3.LUT R0, R0, 0x80, R3, 0xf8, !PT ;  /* 0x0000008000007812 */ /* 0x000fc800078ef803 */
[----:B------:R-:W-:-:S07]  /*5540*/  PRMT R4, R0, 0x7610, R4 ;  /* 0x0000761000047816 */ /* 0x000fce0000000004 */
.L_x_18228:
[----:B------:R-:W-:Y:S05]  /*5550*/  BSYNC.RECONVERGENT B0 ;  /* 0x0000000000007941 */ /* 0x000fea0003800200 */
.L_x_18227:
[----:B------:R0:W-:Y:S01]  /*5560*/  STG.E.U8 desc[UR36][R8.64], R4 ;  /* 0x0000000408007986 */ /* 0x0001e2000c101124 */
[----:B------:R-:W-:Y:S05]  /*5570*/  BRA `(.L_x_18213) ;  /* 0x0000000400bc7947 */ /* 0x000fea0003800000 */
.L_x_18221:
        /* <DEDUP_REMOVED lines=22> */
.L_x_18231:
[----:B------:R-:W-:-:S04]  /*56e0*/  LOP3.LUT R18, R18, 0xffff, RZ, 0xc0, !PT ;  /* 0x0000ffff12127812 */ /* 0x000fc800078ec0ff */
[----:B------:R-:W-:-:S05]  /*56f0*/  PRMT R18, R18, 0x8880, RZ ;  /* 0x0000888012127816 */ /* 0x000fca00000000ff */
[----:B------:R-:W-:-:S05]  /*5700*/  IMAD.MOV.U32 R4, RZ, RZ, R18 ;  /* 0x000000ffff047224 */ /* 0x000fca00078e0012 */
[----:B------:R-:W-:-:S05]  /*5710*/  SHF.R.S32.HI R5, RZ, 0x1f, R4 ;  /* 0x0000001fff057819 */ /* 0x000fca0000011404 */
[----:B------:R0:W-:Y:S01]  /*5720*/  STG.E.64 desc[UR36][R8.64], R4 ;  /* 0x0000000408007986 */ /* 0x0001e2000c101b24 */
[----:B------:R-:W-:Y:S05]  /*5730*/  BRA `(.L_x_18213) ;  /* 0x00000004004c7947 */ /* 0x000fea0003800000 */
.L_x_18230:
[----:B------:R-:W-:-:S04]  /*5740*/  LOP3.LUT R18, R18, 0xffff, RZ, 0xc0, !PT ;  /* 0x0000ffff12127812 */ /* 0x000fc800078ec0ff */
[----:B------:R-:W-:-:S05]  /*5750*/  PRMT R3, R18, 0x8880, RZ ;  /* 0x0000888012037816 */ /* 0x000fca00000000ff */
[----:B------:R0:W-:Y:S01]  /*5760*/  STG.E desc[UR36][R8.64], R3 ;  /* 0x0000000308007986 */ /* 0x0001e2000c101924 */
[----:B------:R-:W-:Y:S05]  /*5770*/  BRA `(.L_x_18213) ;  /* 0x00000004003c7947 */ /* 0x000fea0003800000 */
.L_x_18220:
        /* <DEDUP_REMOVED lines=10> */
.L_x_18233:
[----:B------:R-:W-:Y:S02]  /*5820*/  PRMT R4, R18, 0x8880, RZ ;  /* 0x0000888012047816 */ /* 0x000fe400000000ff */
[----:B------:R-:W-:Y:S02]  /*5830*/  CS2R R6, SRZ ;  /* 0x0000000000067805 */ /* 0x000fe4000001ff00 */
[----:B------:R-:W-:-:S06]  /*5840*/  PRMT R4, R4, 0x7710, RZ ;  /* 0x0000771004047816 */ /* 0x000fcc00000000ff */
[----:B------:R-:W0:Y:S02]  /*5850*/  I2F.F64.S16 R4, R4 ;  /* 0x0000000400047312 */ /* 0x000e240000101c00 */
[----:B0-----:R4:W-:Y:S01]  /*5860*/  STG.E.128 desc[UR36][R8.64], R4 ;  /* 0x0000000408007986 */ /* 0x0019e2000c101d24 */
[----:B------:R-:W-:Y:S05]  /*5870*/  BRA `(.L_x_18213) ;  /* 0x0000000000fc7947 */ /* 0x000fea0003800000 */
.L_x_18232:
[----:B------:R-:W-:-:S13]  /*5880*/  ISETP.NE.AND P0, PT, R0, 0xf, PT ;  /* 0x0000000f0000780c */ /* 0x000fda0003f05270 */
[----:B------:R-:W-:Y:S05]  /*5890*/  @!P0 BRA `(.L_x_18234) ;  /* 0x0000000000e88947 */ /* 0x000fea0003800000 */
[----:B------:R-:W-:-:S13]  /*58a0*/  ISETP.NE.AND P0, PT, R0, 0x17, PT ;  /* 0x000000170000780c */ /* 0x000fda0003f05270 */
[----:B------:R-:W-:Y:S05]  /*58b0*/  @!P0 BRA `(.L_x_18235) ;  /* 0x0000000000908947 */ /* 0x000fea0003800000 */
[----:B------:R-:W-:-:S13]  /*58c0*/  ISETP.NE.AND P0, PT, R0, 0x18, PT ;  /* 0x000000180000780c */ /* 0x000fda0003f05270 */
[----:B------:R-:W-:Y:S05]  /*58d0*/  @!P0 BRA `(.L_x_18236) ;  /* 0x0000000000448947 */ /* 0x000fea0003800000 */
.L_x_18212:
        /* <DEDUP_REMOVED lines=16> */
.L_x_18237:
[----:B------:R-:W-:Y:S05]  /*59e0*/  BRA `(.L_x_18213) ;  /* 0x0000000000a07947 */ /* 0x000fea0003800000 */
.L_x_18236:
        /* <DEDUP_REMOVED lines=13> */
.L_x_18239:
[----:B------:R-:W-:Y:S05]  /*5ac0*/  BSYNC.RECONVERGENT B0 ;  /* 0x0000000000007941 */ /* 0x000fea0003800200 */
.L_x_18238:
[----:B------:R-:W-:-:S05]  /*5ad0*/  LOP3.LUT R3, R0, 0x80, R3, 0xf8, !PT ;  /* 0x0000008000037812 */ /* 0x000fca00078ef803 */
[----:B------:R2:W-:Y:S01]  /*5ae0*/  STG.E.U8 desc[UR36][R8.64], R3 ;  /* 0x0000000308007986 */ /* 0x0005e2000c101124 */
[----:B------:R-:W-:Y:S05]  /*5af0*/  BRA `(.L_x_18213) ;  /* 0x00000000005c7947 */ /* 0x000fea0003800000 */
.L_x_18235:
        /* <DEDUP_REMOVED lines=12> */
.L_x_18241:
[----:B------:R-:W-:Y:S01]  /*5bc0*/  IMAD.MOV.U32 R0, RZ, RZ, 0x7f ;  /* 0x0000007fff007424 */ /* 0x000fe200078e00ff */
[----:B------:R-:W-:-:S04]  /*5bd0*/  ISETP.GT.U32.AND P0, PT, R3, 0x7f800000, PT ;  /* 0x7f8000000300780c */ /* 0x000fc80003f04070 */
[----:B------:R-:W-:-:S09]  /*5be0*/  SEL R0, R0, 0x7c, P0 ;  /* 0x0000007c00007807 */ /* 0x000fd20000000000 */
.L_x_18242:
[----:B------:R-:W-:Y:S05]  /*5bf0*/  BSYNC.RECONVERGENT B0 ;  /* 0x0000000000007941 */ /* 0x000fea0003800200 */
.L_x_18240:
[----:B------:R-:W-:-:S04]  /*5c00*/  SHF.R.U32.HI R3, RZ, 0x18, R5 ;  /* 0x00000018ff037819 */ /* 0x000fc80000011605 */
[----:B------:R-:W-:-:S05]  /*5c10*/  LOP3.LUT R3, R0, 0x80, R3, 0xf8, !PT ;  /* 0x0000008000037812 */ /* 0x000fca00078ef803 */
[----:B------:R1:W-:Y:S01]  /*5c20*/  STG.E.U8 desc[UR36][R8.64], R3 ;  /* 0x0000000308007986 */ /* 0x0003e2000c101124 */
[----:B------:R-:W-:Y:S05]  /*5c30*/  BRA `(.L_x_18213) ;  /* 0x00000000000c7947 */ /* 0x000fea0003800000 */
.L_x_18234:
[----:B------:R-:W0:Y:S02]  /*5c40*/  I2F.S8 R0, R18 ;  /* 0x0000001200007306 */ /* 0x000e240000001400 */
[----:B0-----:R-:W-:-:S05]  /*5c50*/  F2FP.BF16.F32.PACK_AB R0, RZ, R0 ;  /* 0x00000000ff00723e */ /* 0x001fca00000010ff */
[----:B------:R0:W-:Y:S02]  /*5c60*/  STG.E.U16 desc[UR36][R8.64], R0 ;  /* 0x0000000008007986 */ /* 0x0001e4000c101524 */
.L_x_18213:
[----:B------:R-:W-:-:S07]  /*5c70*/  VIADD R2, R2, 0x80 ;  /* 0x0000008002027836 */ /* 0x000fce0000000000 */
.L_x_18170:
[----:B------:R-:W-:-:S13]  /*5c80*/  ISETP.GE.AND P0, PT, R2, R22, PT ;  /* 0x000000160200720c */ /* 0x000fda0003f06270 */
[----:B------:R-:W-:Y:S05]  /*5c90*/  @P0 BREAK.RELIABLE B6 ;  /* 0x0000000000060942 */ /* 0x000fea0003800100 */
[----:B------:R-:W-:Y:S05]  /*5ca0*/  @P0 BRA `(.L_x_18207) ;  /* 0x0000000c00e00947 */ /* 0x000fea0003800000 */
[----:B------:R-:W-:Y:S05]  /*5cb0*/  BSYNC.RELIABLE B6 ;  /* 0x0000000000067941 */ /* 0x000fea0003800100 */
.L_x_18169:
        /* <DEDUP_REMOVED lines=20> */
.L_x_18246:
[----:B------:R4:W-:Y:S01]  /*5e00*/  STG.E.U8 desc[UR36][R8.64], R17 ;  /* 0x0000001108007986 */ /* 0x0009e2000c101124 */
[----:B------:R-:W-:Y:S05]  /*5e10*/  BRA `(.L_x_18248) ;  /* 0x0000000c00807947 */ /* 0x000fea0003800000 */
.L_x_18245:
        /* <DEDUP_REMOVED lines=12> */
.L_x_18250:
[----:B------:R-:W-:-:S04]  /*5ee0*/  LOP3.LUT R17, R17, 0xffff, RZ, 0xc0, !PT ;  /* 0x0000ffff11117812 */ /* 0x000fc800078ec0ff */
[----:B------:R-:W-:-:S05]  /*5ef0*/  PRMT R3, R17, 0x8880, RZ ;  /* 0x0000888011037816 */ /* 0x000fca00000000ff */
[----:B------:R2:W-:Y:S01]  /*5f00*/  STG.E desc[UR36][R8.64], R3 ;  /* 0x0000000308007986 */ /* 0x0005e2000c101924 */
[----:B------:R-:W-:Y:S05]  /*5f10*/  BRA `(.L_x_18248) ;  /* 0x0000000c00407947 */ /* 0x000fea0003800000 */
.L_x_18249:
[----:B------:R-:W-:-:S04]  /*5f20*/  PRMT R3, R17, 0x8880, RZ ;  /* 0x0000888011037816 */ /* 0x000fc800000000ff */
[----:B------:R-:W-:-:S05]  /*5f30*/  PRMT R3, R3, 0x7710, RZ ;  /* 0x0000771003037816 */ /* 0x000fca00000000ff */
[----:B------:R0:W-:Y:S01]  /*5f40*/  STG.E.U16 desc[UR36][R8.64], R3 ;  /* 0x0000000308007986 */ /* 0x0001e2000c101524 */
[----:B------:R-:W-:Y:S05]  /*5f50*/  BRA `(.L_x_18248) ;  /* 0x0000000c00307947 */ /* 0x000fea0003800000 */
.L_x_18244:
        /* <DEDUP_REMOVED lines=9> */
.L_x_18252:
[----:B------:R-:W0:Y:S02]  /*5ff0*/  I2F.S8 R0, R17 ;  /* 0x0000001100007306 */ /* 0x000e240000001400 */
[----:B0-----:R-:W-:-:S05]  /*6000*/  F2FP.F16.F32.PACK_AB R0, RZ, R0 ;  /* 0x00000000ff00723e */ /* 0x001fca00000000ff */
[----:B------:R0:W-:Y:S01]  /*6010*/  STG.E.U16 desc[UR36][R8.64], R0 ;  /* 0x0000000008007986 */ /* 0x0001e2000c101524 */
[----:B------:R-:W-:Y:S05]  /*6020*/  BRA `(.L_x_18248) ;  /* 0x0000000800fc7947 */ /* 0x000fea0003800000 */
.L_x_18251:
        /* <DEDUP_REMOVED lines=10> */
.L_x_18254:
[----:B------:R-:W0:Y:S02]  /*60d0*/  I2F.S8 R17, R17 ;  /* 0x0000001100117306 */ /* 0x000e240000001400 */
[----:B0-----:R-:W-:-:S04]  /*60e0*/  F2FP.F16.F32.PACK_AB R3, RZ, R17 ;  /* 0x00000011ff03723e */ /* 0x001fc800000000ff */
[----:B------:R-:W-:-:S05]  /*60f0*/  PRMT R3, R3, 0x5410, RZ ;  /* 0x0000541003037816 */ /* 0x000fca00000000ff */
[----:B------:R0:W-:Y:S01]  /*6100*/  STG.E desc[UR36][R8.64], R3 ;  /* 0x0000000308007986 */ /* 0x0001e2000c101924 */
[----:B------:R-:W-:Y:S05]  /*6110*/  BRA `(.L_x_18248) ;  /* 0x0000000800c07947 */ /* 0x000fea0003800000 */
.L_x_18253:
[----:B------:R-:W-:-:S04]  /*6120*/  PRMT R4, R17, 0x8880, RZ ;  /* 0x0000888011047816 */ /* 0x000fc800000000ff */
[----:B------:R-:W-:-:S06]  /*6130*/  PRMT R4, R4, 0x7710, RZ ;  /* 0x0000771004047816 */ /* 0x000fcc00000000ff */
[----:B------:R-:W0:Y:S02]  /*6140*/  I2F.F64.S16 R4, R4 ;  /* 0x0000000400047312 */ /* 0x000e240000101c00 */
[----:B0-----:R0:W-:Y:S01]  /*6150*/  STG.E.64 desc[UR36][R8.64], R4 ;  /* 0x0000000408007986 */ /* 0x0011e2000c101b24 */
[----:B------:R-:W-:Y:S05]  /*6160*/  BRA `(.L_x_18248) ;  /* 0x0000000800ac7947 */ /* 0x000fea0003800000 */
.L_x_18243:
        /* <DEDUP_REMOVED lines=14> */
.L_x_18258:
        /* <DEDUP_REMOVED lines=17> */
.L_x_18261:
[----:B------:R-:W-:-:S04]  /*6360*/  SHF.R.U32.HI R3, RZ, 0x18, R17 ;  /* 0x00000018ff037819 */ /* 0x000fc80000011611 */
[----:B------:R-:W-:-:S04]  /*6370*/  LOP3.LUT R0, R0, 0x80, R3, 0xf8, !PT ;  /* 0x0000008000007812 */ /* 0x000fc800078ef803 */
[----:B------:R-:W-:-:S07]  /*6380*/  PRMT R4, R0, 0x7610, R4 ;  /* 0x0000761000047816 */ /* 0x000fce0000000004 */
.L_x_18260:
[----:B------:R-:W-:Y:S05]  /*6390*/  BSYNC.RECONVERGENT B0 ;  /* 0x0000000000007941 */ /* 0x000fea0003800200 */
.L_x_18259:
[----:B------:R0:W-:Y:S01]  /*63a0*/  STG.E.U8 desc[UR36][R8.64], R4 ;  /* 0x0000000408007986 */ /* 0x0001e2000c101124 */
[----:B------:R-:W-:Y:S05]  /*63b0*/  BRA `(.L_x_18248) ;  /* 0x0000000800187947 */ /* 0x000fea0003800000 */
.L_x_18257:
        /* <DEDUP_REMOVED lines=17> */
.L_x_18264:
[----:B------:R-:W-:-:S04]  /*64d0*/  SHF.R.U32.HI R3, RZ, 0x18, R17 ;  /* 0x00000018ff037819 */ /* 0x000fc80000011611 */
[----:B------:R-:W-:-:S04]  /*64e0*/  LOP3.LUT R0, R0, 0x80, R3, 0xf8, !PT ;  /* 0x0000008000007812 */ /* 0x000fc800078ef803 */
[----:B------:R-:W-:-:S07]  /*64f0*/  PRMT R4, R0, 0x7610, R4 ;  /* 0x0000761000047816 */ /* 0x000fce0000000004 */
.L_x_18263:
[----:B------:R-:W-:Y:S05]  /*6500*/  BSYNC.RECONVERGENT B0 ;  /* 0x0000000000007941 */ /* 0x000fea0003800200 */
.L_x_18262:
[----:B------:R0:W-:Y:S01]  /*6510*/  STG.E.U8 desc[UR36][R8.64], R4 ;  /* 0x0000000408007986 */ /* 0x0001e2000c101124 */
[----:B------:R-:W-:Y:S05]  /*6520*/  BRA `(.L_x_18248) ;  /* 0x0000000400bc7947 */ /* 0x000fea0003800000 */
.L_x_18256:
        /* <DEDUP_REMOVED lines=22> */
.L_x_18266:
[----:B------:R-:W-:-:S04]  /*6690*/  LOP3.LUT R17, R17, 0xffff, RZ, 0xc0, !PT ;  /* 0x0000ffff11117812 */ /* 0x000fc800078ec0ff */
[----:B------:R-:W-:-:S05]  /*66a0*/  PRMT R17, R17, 0x8880, RZ ;  /* 0x0000888011117816 */ /* 0x000fca00000000ff */
[----:B------:R-:W-:-:S05]  /*66b0*/  IMAD.MOV.U32 R4, RZ, RZ, R17 ;  /* 0x000000ffff047224 */ /* 0x000fca00078e0011 */
[----:B------:R-:W-:-:S05]  /*66c0*/  SHF.R.S32.HI R5, RZ, 0x1f, R4 ;  /* 0x0000001fff057819 */ /* 0x000fca0000011404 */
[----:B------:R0:W-:Y:S01]  /*66d0*/  STG.E.64 desc[UR36][R8.64], R4 ;  /* 0x0000000408007986 */ /* 0x0001e2000c101b24 */
[----:B------:R-:W-:Y:S05]  /*66e0*/  BRA `(.L_x_18248) ;  /* 0x00000004004c7947 */ /* 0x000fea0003800000 */
.L_x_18265:
[----:B------:R-:W-:-:S04]  /*66f0*/  LOP3.LUT R17, R17, 0xffff, RZ, 0xc0, !PT ;  /* 0x0000ffff11117812 */ /* 0x000fc800078ec0ff */
[----:B------:R-:W-:-:S05]  /*6700*/  PRMT R3, R17, 0x8880, RZ ;  /* 0x0000888011037816 */ /* 0x000fca00000000ff */
[----:B------:R0:W-:Y:S01]  /*6710*/  STG.E desc[UR36][R8.64], R3 ;  /* 0x0000000308007986 */ /* 0x0001e2000c101924 */
[----:B------:R-:W-:Y:S05]  /*6720*/  BRA `(.L_x_18248) ;  /* 0x00000004003c7947 */ /* 0x000fea0003800000 */
.L_x_18255:
        /* <DEDUP_REMOVED lines=10> */
.L_x_18268:
[----:B------:R-:W-:Y:S02]  /*67d0*/  PRMT R4, R17, 0x8880, RZ ;  /* 0x0000888011047816 */ /* 0x000fe400000000ff */
[----:B------:R-:W-:Y:S02]  /*67e0*/  CS2R R6, SRZ ;  /* 0x0000000000067805 */ /* 0x000fe4000001ff00 */
[----:B------:R-:W-:-:S06]  /*67f0*/  PRMT R4, R4, 0x7710, RZ ;  /* 0x0000771004047816 */ /* 0x000fcc00000000ff */
[----:B------:R-:W0:Y:S02]  /*6800*/  I2F.F64.S16 R4, R4 ;  /* 0x0000000400047312 */ /* 0x000e240000101c00 */
[----:B0-----:R0:W-:Y:S01]  /*6810*/  STG.E.128 desc[UR36][R8.64], R4 ;  /* 0x0000000408007986 */ /* 0x0011e2000c101d24 */
[----:B------:R-:W-:Y:S05]  /*6820*/  BRA `(.L_x_18248) ;  /* 0x0000000000fc7947 */ /* 0x000fea0003800000 */
.L_x_18267:
[----:B------:R-:W-:-:S13]  /*6830*/  ISETP.NE.AND P0, PT, R0, 0xf, PT ;  /* 0x0000000f0000780c */ /* 0x000fda0003f05270 */
[----:B------:R-:W-:Y:S05]  /*6840*/  @!P0 BRA `(.L_x_18269) ;  /* 0x0000000000e88947 */ /* 0x000fea0003800000 */
[----:B------:R-:W-:-:S13]  /*6850*/  ISETP.NE.AND P0, PT, R0, 0x17, PT ;  /* 0x000000170000780c */ /* 0x000fda0003f05270 */
[----:B------:R-:W-:Y:S05]  /*6860*/  @!P0 BRA `(.L_x_18270) ;  /* 0x0000000000908947 */ /* 0x000fea0003800000 */
[----:B------:R-:W-:-:S13]  /*6870*/  ISETP.NE.AND P0, PT, R0, 0x18, PT ;  /* 0x000000180000780c */ /* 0x000fda0003f05270 */
[----:B------:R-:W-:Y:S05]  /*6880*/  @!P0 BRA `(.L_x_18271) ;  /* 0x0000000000448947 */ /* 0x000fea0003800000 */
.L_x_18247:
        /* <DEDUP_REMOVED lines=16> */
.L_x_18272:
[----:B------:R-:W-:Y:S05]  /*6990*/  BRA `(.L_x_18248) ;  /* 0x0000000000a07947 */ /* 0x000fea0003800000 */
.L_x_18271:
        /* <DEDUP_REMOVED lines=13> */
.L_x_18274:
[----:B------:R-:W-:Y:S05]  /*6a70*/  BSYNC.RECONVERGENT B0 ;  /* 0x0000000000007941 */ /* 0x000fea0003800200 */
.L_x_18273:
[----:B------:R-:W-:-:S05]  /*6a80*/  LOP3.LUT R3, R0, 0x80, R3, 0xf8, !PT ;  /* 0x0000008000037812 */ /* 0x000fca00078ef803 */
[----:B------:R0:W-:Y:S01]  /*6a90*/  STG.E.U8 desc[UR36][R8.64], R3 ;  /* 0x0000000308007986 */ /* 0x0001e2000c101124 */
[----:B------:R-:W-:Y:S05]  /*6aa0*/  BRA `(.L_x_18248) ;  /* 0x00000000005c7947 */ /* 0x000fea0003800000 */
.L_x_18270:
        /* <DEDUP_REMOVED lines=12> */
.L_x_18276:
[----:B------:R-:W-:Y:S01]  /*6b70*/  IMAD.MOV.U32 R0, RZ, RZ, 0x7f ;  /* 0x0000007fff007424 */ /* 0x000fe200078e00ff */
[----:B------:R-:W-:-:S04]  /*6b80*/  ISETP.GT.U32.AND P0, PT, R3, 0x7f800000, PT ;  /* 0x7f8000000300780c */ /* 0x000fc80003f04070 */
[----:B------:R-:W-:-:S09]  /*6b90*/  SEL R0, R0, 0x7c, P0 ;  /* 0x0000007c00007807 */ /* 0x000fd20000000000 */
.L_x_18277:
[----:B------:R-:W-:Y:S05]  /*6ba0*/  BSYNC.RECONVERGENT B0 ;  /* 0x0000000000007941 */ /* 0x000fea0003800200 */
.L_x_18275:
[----:B------:R-:W-:-:S04]  /*6bb0*/  SHF.R.U32.HI R3, RZ, 0x18, R17 ;  /* 0x00000018ff037819 */ /* 0x000fc80000011611 */
[----:B------:R-:W-:-:S05]  /*6bc0*/  LOP3.LUT R3, R0, 0x80, R3, 0xf8, !PT ;  /* 0x0000008000037812 */ /* 0x000fca00078ef803 */
[----:B------:R0:W-:Y:S01]  /*6bd0*/  STG.E.U8 desc[UR36][R8.64], R3 ;  /* 0x0000000308007986 */ /* 0x0001e2000c101124 */
[----:B------:R-:W-:Y:S05]  /*6be0*/  BRA `(.L_x_18248) ;  /* 0x00000000000c7947 */ /* 0x000fea0003800000 */
.L_x_18269:
[----:B------:R-:W0:Y:S02]  /*6bf0*/  I2F.S8 R0, R17 ;  /* 0x0000001100007306 */ /* 0x000e240000001400 */
[----:B0-----:R-:W-:-:S05]  /*6c00*/  F2FP.BF16.F32.PACK_AB R0, RZ, R0 ;  /* 0x00000000ff00723e */ /* 0x001fca00000010ff */
[----:B------:R0:W-:Y:S02]  /*6c10*/  STG.E.U16 desc[UR36][R8.64], R0 ;  /* 0x0000000008007986 */ /* 0x0001e4000c101524 */
.L_x_18248:
[----:B------:R-:W-:-:S07]  /*6c20*/  VIADD R2, R2, 0x80 ;  /* 0x0000008002027836 */ /* 0x000fce0000000000 */
.L_x_18207:
[----:B------:R-:W-:Y:S05]  /*6c30*/  BSYNC.RECONVERGENT B7 ;  /* 0x0000000000077941 */ /* 0x000fea0003800200 */
.L_x_18168:
        /* <DEDUP_REMOVED lines=21> */
.L_x_18281:
[----:B------:R-:W-:Y:S01]  /*6d90*/  STG.E.U8 desc[UR36][R2.64], R16 ;  /* 0x0000001002007986 */ /* 0x000fe2000c101124 */
[----:B------:R-:W-:Y:S05]  /*6da0*/  EXIT ;  /* 0x000000000000794d */ /* 0x000fea0003800000 */
.L_x_18280:
        /* <DEDUP_REMOVED lines=12> */
.L_x_18284:
[----:B------:R-:W-:-:S04]  /*6e70*/  LOP3.LUT R16, R16, 0xffff, RZ, 0xc0, !PT ;  /* 0x0000ffff10107812 */ /* 0x000fc800078ec0ff */
[----:B------:R-:W-:-:S05]  /*6e80*/  PRMT R5, R16, 0x8880, RZ ;  /* 0x0000888010057816 */ /* 0x000fca00000000ff */
[----:B------:R-:W-:Y:S01]  /*6e90*/  STG.E desc[UR36][R2.64], R5 ;  /* 0x0000000502007986 */ /* 0x000fe2000c101924 */
[----:B------:R-:W-:Y:S05]  /*6ea0*/  EXIT ;  /* 0x000000000000794d */ /* 0x000fea0003800000 */
.L_x_18283:
[----:B------:R-:W-:-:S04]  /*6eb0*/  PRMT R5, R16, 0x8880, RZ ;  /* 0x0000888010057816 */ /* 0x000fc800000000ff */
[----:B------:R-:W-:-:S05]  /*6ec0*/  PRMT R5, R5, 0x7710, RZ ;  /* 0x0000771005057816 */ /* 0x000fca00000000ff */
[----:B------:R-:W-:Y:S01]  /*6ed0*/  STG.E.U16 desc[UR36][R2.64], R5 ;  /* 0x0000000502007986 */ /* 0x000fe2000c101524 */
[----:B------:R-:W-:Y:S05]  /*6ee0*/  EXIT ;  /* 0x000000000000794d */ /* 0x000fea0003800000 */
.L_x_18279:
        /* <DEDUP_REMOVED lines=9> */
.L_x_18286:
[----:B------:R-:W0:Y:S02]  /*6f80*/  I2F.S8 R0, R16 ;  /* 0x0000001000007306 */ /* 0x000e240000001400 */
[----:B0-----:R-:W-:-:S05]  /*6f90*/  F2FP.F16.F32.PACK_AB R0, RZ, R0 ;  /* 0x00000000ff00723e */ /* 0x001fca00000000ff */
[----:B------:R-:W-:Y:S01]  /*6fa0*/  STG.E.U16 desc[UR36][R2.64], R0 ;  /* 0x0000000002007986 */ /* 0x000fe2000c101524 */
[----:B------:R-:W-:Y:S05]  /*6fb0*/  EXIT ;  /* 0x000000000000794d */ /* 0x000fea0003800000 */
.L_x_18285:
        /* <DEDUP_REMOVED lines=10> */
.L_x_18288:
[----:B------:R-:W0:Y:S02]  /*7060*/  I2F.S8 R16, R16 ;  /* 0x0000001000107306 */ /* 0x000e240000001400 */
[----:B0-----:R-:W-:-:S04]  /*7070*/  F2FP.F16.F32.PACK_AB R5, RZ, R16 ;  /* 0x00000010ff05723e */ /* 0x001fc800000000ff */
[----:B------:R-:W-:-:S05]  /*7080*/  PRMT R5, R5, 0x5410, RZ ;  /* 0x0000541005057816 */ /* 0x000fca00000000ff */
[----:B------:R-:W-:Y:S01]  /*7090*/  STG.E desc[UR36][R2.64], R5 ;  /* 0x0000000502007986 */ /* 0x000fe2000c101924 */
[----:B------:R-:W-:Y:S05]  /*70a0*/  EXIT ;  /* 0x000000000000794d */ /* 0x000fea0003800000 */
.L_x_18287:
[----:B------:R-:W-:-:S04]  /*70b0*/  PRMT R4, R16, 0x8880, RZ ;  /* 0x0000888010047816 */ /* 0x000fc800000000ff */
[----:B------:R-:W-:-:S06]  /*70c0*/  PRMT R4, R4, 0x7710, RZ ;  /* 0x0000771004047816 */ /* 0x000fcc00000000ff */
[----:B------:R-:W0:Y:S02]  /*70d0*/  I2F.F64.S16 R4, R4 ;  /* 0x0000000400047312 */ /* 0x000e240000101c00 */
[----:B0-----:R-:W-:Y:S01]  /*70e0*/  STG.E.64 desc[UR36][R2.64], R4 ;  /* 0x0000000402007986 */ /* 0x001fe2000c101b24 */
[----:B------:R-:W-:Y:S05]  /*70f0*/  EXIT ;  /* 0x000000000000794d */ /* 0x000fea0003800000 */
.L_x_18278:
        /* <DEDUP_REMOVED lines=14> */
.L_x_18292:
        /* <DEDUP_REMOVED lines=18> */
.L_x_18295:
[----:B------:R-:W-:-:S04]  /*7300*/  SHF.R.U32.HI R5, RZ, 0x18, R5 ;  /* 0x00000018ff057819 */ /* 0x000fc80000011605 */
[----:B------:R-:W-:-:S07]  /*7310*/  LOP3.LUT R0, R0, 0x80, R5, 0xf8, !PT ;  /* 0x0000008000007812 */ /* 0x000fce00078ef805 */
.L_x_18294:
[----:B------:R-:W-:Y:S05]  /*7320*/  BSYNC.RECONVERGENT B0 ;  /* 0x0000000000007941 */ /* 0x000fea0003800200 */
.L_x_18293:
[----:B------:R-:W-:Y:S01]  /*7330*/  STG.E.U8 desc[UR36][R2.64], R0 ;  /* 0x0000000002007986 */ /* 0x000fe2000c101124 */
[----:B------:R-:W-:Y:S05]  /*7340*/  EXIT ;  /* 0x000000000000794d */ /* 0x000fea0003800000 */
.L_x_18291:
        /* <DEDUP_REMOVED lines=18> */
.L_x_18298:
[----:B------:R-:W-:-:S04]  /*7470*/  SHF.R.U32.HI R5, RZ, 0x18, R5 ;  /* 0x00000018ff057819 */ /* 0x000fc80000011605 */
[----:B------:R-:W-:-:S07]  /*7480*/  LOP3.LUT R0, R0, 0x80, R5, 0xf8, !PT ;  /* 0x0000008000007812 */ /* 0x000fce00078ef805 */
.L_x_18297:
[----:B------:R-:W-:Y:S05]  /*7490*/  BSYNC.RECONVERGENT B0 ;  /* 0x0000000000007941 */ /* 0x000fea0003800200 */
.L_x_18296:
[----:B------:R-:W-:Y:S01]  /*74a0*/  STG.E.U8 desc[UR36][R2.64], R0 ;  /* 0x0000000002007986 */ /* 0x000fe2000c101124 */
[----:B------:R-:W-:Y:S05]  /*74b0*/  EXIT ;  /* 0x000000000000794d */ /* 0x000fea0003800000 */
.L_x_18290:
        /* <DEDUP_REMOVED lines=22> */
.L_x_18300:
[----:B------:R-:W-:-:S04]  /*7620*/  LOP3.LUT R16, R16, 0xffff, RZ, 0xc0, !PT ;  /* 0x0000ffff10107812 */ /* 0x000fc800078ec0ff */
[----:B------:R-:W-:-:S05]  /*7630*/  PRMT R16, R16, 0x8880, RZ ;  /* 0x0000888010107816 */ /* 0x000fca00000000ff */
[----:B------:R-:W-:-:S05]  /*7640*/  IMAD.MOV.U32 R4, RZ, RZ, R16 ;  /* 0x000000ffff047224 */ /* 0x000fca00078e0010 */
[----:B------:R-:W-:-:S05]  /*7650*/  SHF.R.S32.HI R5, RZ, 0x1f, R4 ;  /* 0x0000001fff057819 */ /* 0x000fca0000011404 */
[----:B------:R-:W-:Y:S01]  /*7660*/  STG.E.64 desc[UR36][R2.64], R4 ;  /* 0x0000000402007986 */ /* 0x000fe2000c101b24 */
[----:B------:R-:W-:Y:S05]  /*7670*/  EXIT ;  /* 0x000000000000794d */ /* 0x000fea0003800000 */
.L_x_18299:
[----:B------:R-:W-:-:S04]  /*7680*/  LOP3.LUT R16, R16, 0xffff, RZ, 0xc0, !PT ;  /* 0x0000ffff10107812 */ /* 0x000fc800078ec0ff */
[----:B------:R-:W-:-:S05]  /*7690*/  PRMT R5, R16, 0x8880, RZ ;  /* 0x0000888010057816 */ /* 0x000fca00000000ff */
[----:B------:R-:W-:Y:S01]  /*76a0*/  STG.E desc[UR36][R2.64], R5 ;  /* 0x0000000502007986 */ /* 0x000fe2000c101924 */
[----:B------:R-:W-:Y:S05]  /*76b0*/  EXIT ;  /* 0x000000000000794d */ /* 0x000fea0003800000 */
.L_x_18289:
        /* <DEDUP_REMOVED lines=10> */
.L_x_18302:
[----:B------:R-:W-:Y:S02]  /*7760*/  PRMT R4, R16, 0x8880, RZ ;  /* 0x0000888010047816 */ /* 0x000fe400000000ff */
[----:B------:R-:W-:Y:S02]  /*7770*/  CS2R R6, SRZ ;  /* 0x0000000000067805 */ /* 0x000fe4000001ff00 */
[----:B------:R-:W-:-:S06]  /*7780*/  PRMT R4, R4, 0x7710, RZ ;  /* 0x0000771004047816 */ /* 0x000fcc00000000ff */
[----:B------:R-:W0:Y:S02]  /*7790*/  I2F.F64.S16 R4, R4 ;  /* 0x0000000400047312 */ /* 0x000e240000101c00 */
[----:B0-----:R-:W-:Y:S01]  /*77a0*/  STG.E.128 desc[UR36][R2.64], R4 ;  /* 0x0000000402007986 */ /* 0x001fe2000c101d24 */
[----:B------:R-:W-:Y:S05]  /*77b0*/  EXIT ;  /* 0x000000000000794d */ /* 0x000fea0003800000 */
.L_x_18301:
[----:B------:R-:W-:-:S13]  /*77c0*/  ISETP.NE.AND P0, PT, R0, 0xf, PT ;  /* 0x0000000f0000780c */ /* 0x000fda0003f05270 */
[----:B------:R-:W-:Y:S05]  /*77d0*/  @!P0 BRA `(.L_x_18303) ;  /* 0x0000000000e88947 */ /* 0x000fea0003800000 */
[----:B------:R-:W-:-:S13]  /*77e0*/  ISETP.NE.AND P0, PT, R0, 0x17, PT ;  /* 0x000000170000780c */ /* 0x000fda0003f05270 */
[----:B------:R-:W-:Y:S05]  /*77f0*/  @!P0 BRA `(.L_x_18304) ;  /* 0x0000000000908947 */ /* 0x000fea0003800000 */
[----:B------:R-:W-:-:S13]  /*7800*/  ISETP.NE.AND P0, PT, R0, 0x18, PT ;  /* 0x000000180000780c */ /* 0x000fda0003f05270 */
[----:B------:R-:W-:Y:S05]  /*7810*/  @!P0 BRA `(.L_x_18305) ;  /* 0x0000000000448947 */ /* 0x000fea0003800000 */
.L_x_18282:
        /* <DEDUP_REMOVED lines=16> */
.L_x_18306:
[----:B------:R-:W-:Y:S05]  /*7920*/  EXIT ;  /* 0x000000000000794d */ /* 0x000fea0003800000 */
.L_x_18305:
        /* <DEDUP_REMOVED lines=13> */
.L_x_18308:
[----:B------:R-:W-:Y:S05]  /*7a00*/  BSYNC.RECONVERGENT B0 ;  /* 0x0000000000007941 */ /* 0x000fea0003800200 */
.L_x_18307:
[----:B------:R-:W-:-:S05]  /*7a10*/  LOP3.LUT R5, R0, 0x80, R5, 0xf8, !PT ;  /* 0x0000008000057812 */ /* 0x000fca00078ef805 */
[----:B------:R-:W-:Y:S01]  /*7a20*/  STG.E.U8 desc[UR36][R2.64], R5 ;  /* 0x0000000502007986 */ /* 0x000fe2000c101124 */
[----:B------:R-:W-:Y:S05]  /*7a30*/  EXIT ;  /* 0x000000000000794d */ /* 0x000fea0003800000 */
.L_x_18304:
        /* <DEDUP_REMOVED lines=12> */
.L_x_18310:
[----:B------:R-:W-:Y:S01]  /*7b00*/  IMAD.MOV.U32 R0, RZ, RZ, 0x7f ;  /* 0x0000007fff007424 */ /* 0x000fe200078e00ff */
[----:B------:R-:W-:-:S04]  /*7b10*/  ISETP.GT.U32.AND P0, PT, R4, 0x7f800000, PT ;  /* 0x7f8000000400780c */ /* 0x000fc80003f04070 */
[----:B------:R-:W-:-:S09]  /*7b20*/  SEL R0, R0, 0x7c, P0 ;  /* 0x0000007c00007807 */ /* 0x000fd20000000000 */
.L_x_18311:
[----:B------:R-:W-:Y:S05]  /*7b30*/  BSYNC.RECONVERGENT B0 ;  /* 0x0000000000007941 */ /* 0x000fea0003800200 */
.L_x_18309:
[----:B------:R-:W-:-:S04]  /*7b40*/  SHF.R.U32.HI R5, RZ, 0x18, R5 ;  /* 0x00000018ff057819 */ /* 0x000fc80000011605 */
[----:B------:R-:W-:-:S05]  /*7b50*/  LOP3.LUT R5, R0, 0x80, R5, 0xf8, !PT ;  /* 0x0000008000057812 */ /* 0x000fca00078ef805 */
[----:B------:R-:W-:Y:S01]  /*7b60*/  STG.E.U8 desc[UR36][R2.64], R5 ;  /* 0x0000000502007986 */ /* 0x000fe2000c101124 */
[----:B------:R-:W-:Y:S05]  /*7b70*/  EXIT ;  /* 0x000000000000794d */ /* 0x000fea0003800000 */
.L_x_18303:
[----:B------:R-:W0:Y:S02]  /*7b80*/  I2F.S8 R0, R16 ;  /* 0x0000001000007306 */ /* 0x000e240000001400 */
[----:B0-----:R-:W-:-:S05]  /*7b90*/  F2FP.BF16.F32.PACK_AB R0, RZ, R0 ;  /* 0x00000000ff00723e */ /* 0x001fca00000010ff */
[----:B------:R-:W-:Y:S01]  /*7ba0*/  STG.E.U16 desc[UR36][R2.64], R0 ;  /* 0x0000000002007986 */ /* 0x000fe2000c101524 */
[----:B------:R-:W-:Y:S05]  /*7bb0*/  EXIT ;  /* 0x000000000000794d */ /* 0x000fea0003800000 */
.L_x_18312:
        /* <DEDUP_REMOVED lines=12> */
.L_x_21210:


//--------------------- .text._ZN2at6native18elementwise_kernelILi128ELi4EZNS0_22gpu_kernel_impl_nocastINS0_13BUnaryFunctorIaaaZZZNS0_18lshift_kernel_cudaERNS_18TensorIteratorBaseEENKUlvE_clEvENKUlvE0_clEvEUlaaE_EEEEvS5_RKT_EUliE_EEviT1_ --------------------------
	.section	.text._ZN2at6native18elementwise_kernelILi128ELi4EZNS0_22gpu_kernel_impl_nocastINS0_13BUnaryFunctorIaaaZZZNS0_18lshift_kernel_cudaERNS_18TensorIteratorBaseEENKUlvE_clEvENKUlvE0_clEvEUlaaE_EEEEvS5_RKT_EUliE_EEviT1_,"ax",@progbits
	.align	128
        .global         _ZN2at6native18elementwise_kernelILi128ELi4EZNS0_22gpu_kernel_impl_nocastINS0_13BUnaryFunctorIaaaZZZNS0_18lshift_kernel_cudaERNS_18TensorIteratorBaseEENKUlvE_clEvENKUlvE0_clEvEUlaaE_EEEEvS5_RKT_EUliE_EEviT1_
        .type           _ZN2at6native18elementwise_kernelILi128ELi4EZNS0_22gpu_kernel_impl_nocastINS0_13BUnaryFunctorIaaaZZZNS0_18lshift_kernel_cudaERNS_18TensorIteratorBaseEENKUlvE_clEvENKUlvE0_clEvEUlaaE_EEEEvS5_RKT_EUliE_EEviT1_,@function
        .size           _ZN2at6native18elementwise_kernelILi128ELi4EZNS0_22gpu_kernel_impl_nocastINS0_13BUnaryFunctorIaaaZZZNS0_18lshift_kernel_cudaERNS_18TensorIteratorBaseEENKUlvE_clEvENKUlvE0_clEvEUlaaE_EEEEvS5_RKT_EUliE_EEviT1_,(.L_x_21211 - _ZN2at6native18elementwise_kernelILi128ELi4EZNS0_22gpu_kernel_impl_nocastINS0_13BUnaryFunctorIaaaZZZNS0_18lshift_kernel_cudaERNS_18TensorIteratorBaseEENKUlvE_clEvENKUlvE0_clEvEUlaaE_EEEEvS5_RKT_EUliE_EEviT1_)
        .other          _ZN2at6native18elementwise_kernelILi128ELi4EZNS0_22gpu_kernel_impl_nocastINS0_13BUnaryFunctorIaaaZZZNS0_18lshift_kernel_cudaERNS_18TensorIteratorBaseEENKUlvE_clEvENKUlvE0_clEvEUlaaE_EEEEvS5_RKT_EUliE_EEviT1_,@"STO_CUDA_ENTRY STV_DEFAULT"
_ZN2at6native18elementwise_kernelILi128ELi4EZNS0_22gpu_kernel_impl_nocastINS0_13BUnaryFunctorIaaaZZZNS0_18lshift_kernel_cudaERNS_18TensorIteratorBaseEENKUlvE_clEvENKUlvE0_clEvEUlaaE_EEEEvS5_RKT_EUliE_EEviT1_:
.text._ZN2at6native18elementwise_kernelILi128ELi4EZNS0_22gpu_kernel_impl_nocastINS0_13BUnaryFunctorIaaaZZZNS0_18lshift_kernel_cudaERNS_18TensorIteratorBaseEENKUlvE_clEvENKUlvE0_clEvEUlaaE_EEEEvS5_RKT_EUliE_EEviT1_:
        /* <DEDUP_REMOVED lines=20> */
[----:B--2---:R-:W-:-:S04]  /*0140*/  SHF.L.U32 R2, R5, R0, RZ ;  /* 0x0000000005027219 */ /* 0x004fc800000006ff */
        /* <DEDUP_REMOVED lines=10> */
[----:B--2---:R-:W-:-:S04]  /*01f0*/  SHF.L.U32 R2, R5, R0, RZ ;  /* 0x0000000005027219 */ /* 0x004fc800000006ff */
[----:B------:R-:W-:-:S05]  /*0200*/  SEL R9, R2, RZ, !P0 ;  /* 0x000000ff02097207 */ /* 0x000fca0004000000 */
[----:B0-----:R0:W-:Y:S02]  /*0210*/  STG.E.U8 desc[UR6][R6.64], R9 ;  /* 0x0000000906007986 */ /* 0x0011e4000c101106 */
.L_x_18316:
[----:B------:R-:W-:-:S13]  /*0220*/  ISETP.GE.AND P0, PT, R3, UR4, PT ;  /* 0x0000000403007c0c */ /* 0x000fda000bf06270 */
[----:B------:R-:W-:Y:S05]  /*0230*/  @P0 BREAK.RELIABLE B1 ;  /* 0x0000000000010942 */ /* 0x000fea0003800100 */
[----:B------:R-:W-:Y:S05]  /*0240*/  @P0 BRA `(.L_x_18317) ;  /* 0x0000000000240947 */ /* 0x000fea0003800000 */
[----:B------:R-:W-:Y:S05]  /*0250*/  BSYNC.RELIABLE B1 ;  /* 0x0000000000017941 */ /* 0x000fea0003800100 */
.L_x_18315:
[----:B------:R-:W1:Y:S02]  /*0260*/  LDC.64 R4, c[0x0][0x588] ;  /* 0x00016200ff047b82 */ /* 0x000e640000000a00 */
[----:B-1----:R-:W2:Y:S06]  /*0270*/  LDG.E.U8 R5, desc[UR6][R4.64] ;  /* 0x0000000604057981 */ /* 0x002eac000c1e1100 */
[----:B0-----:R-:W0:Y:S01]  /*0280*/  LDC.64 R6, c[0x0][0x580] ;  /* 0x00016000ff067b82 */ /* 0x001e220000000a00 */
[----:B----4-:R-:W-:Y:S02]  /*0290*/  ISETP.GT.U32.AND P0, PT, R0, 0x7, PT ;  /* 0x000000070000780c */ /* 0x010fe40003f04070 */
[----:B------:R-:W-:-:S02]  /*02a0*/  IADD3 R3, PT, PT, R3, 0x80, RZ ;  /* 0x0000008003037810 */ /* 0x000fc40007ffe0ff */
[----:B--2---:R-:W-:-:S04]  /*02b0*/  SHF.L.U32 R2, R5, R0, RZ ;  /* 0x0000000005027219 */ /* 0x004fc800000006ff */
[----:B------:R-:W-:-:S05]  /*02c0*/  SEL R9, R2, RZ, !P0 ;  /* 0x000000ff02097207 */ /* 0x000fca0004000000 */
[----:B0-----:R1:W-:Y:S02]  /*02d0*/  STG.E.U8 desc[UR6][R6.64], R9 ;  /* 0x0000000906007986 */ /* 0x0013e4000c101106 */
.L_x_18317:
[----:B------:R-:W-:Y:S05]  /*02e0*/  BSYNC.RECONVERGENT B0 ;  /* 0x0000000000007941 */ /* 0x000fea0003800200 */
.L_x_18314:
[----:B------:R-:W-:Y:S05]  /*02f0*/  WARPSYNC.ALL ;  /* 0x0000000000007948 */ /* 0x000fea0003800000 */
[----:B------:R-:W-:-:S13]  /*0300*/  ISETP.GE.AND P0, PT, R3, UR4, PT ;  /* 0x0000000403007c0c */ /* 0x000fda000bf06270 */
[----:B------:R-:W-:Y:S05]  /*0310*/  @P0 EXIT ;  /* 0x000000000000094d */ /* 0x000fea0003800000 */
[----:B------:R-:W2:Y:S02]  /*0320*/  LDC.64 R2, c[0x0][0x588] ;  /* 0x00016200ff027b82 */ /* 0x000ea40000000a00 */
[----:B--2---:R-:W2:Y:S06]  /*0330*/  LDG.E.U8 R3, desc[UR6][R2.64] ;  /* 0x0000000602037981 */ /* 0x004eac000c1e1100 */
[----:B------:R-:W3:Y:S01]  /*0340*/  LDC.64 R4, c[0x0][0x580] ;  /* 0x00016000ff047b82 */ /* 0x000ee20000000a00 */
[----:B----4-:R-:W-:Y:S02]  /*0350*/  ISETP.GT.U32.AND P0, PT, R0, 0x7, PT ;  /* 0x000000070000780c */ /* 0x010fe40003f04070 */
[----:B--2---:R-:W-:-:S04]  /*0360*/  SHF.L.U32 R0, R3, R0, RZ ;  /* 0x0000000003007219 */ /* 0x004fc800000006ff */
[----:B01----:R-:W-:-:S05]  /*0370*/  SEL R7, R0, RZ, !P0 ;  /* 0x000000ff00077207 */ /* 0x003fca0004000000 */
[----:B---3--:R-:W-:Y:S01]  /*0380*/  STG.E.U8 desc[UR6][R4.64], R7 ;  /* 0x0000000704007986 */ /* 0x008fe2000c101106 */
[----:B------:R-:W-:Y:S05]  /*0390*/  EXIT ;  /* 0x000000000000794d */ /* 0x000fea0003800000 */
.L_x_18313:
        /* <DEDUP_REMOVED lines=306> */
.L_x_18321:
        /* <DEDUP_REMOVED lines=312> */
.L_x_18323:
        /* <DEDUP_REMOVED lines=8> */
[----:B--2---:R-:W-:-:S04]  /*2ac0*/  SHF.L.U32 R5, R7, R0, RZ ;  /* 0x0000000007057219 */ /* 0x004fc800000006ff */
[----:B------:R-:W-:-:S05]  /*2ad0*/  SEL R5, R5, RZ, !P1 ;  /* 0x000000ff05057207 */ /* 0x000fca0004800000 */
[----:B------:R0:W-:Y:S02]  /*2ae0*/  STG.E.U8 desc[UR6][R8.64], R5 ;  /* 0x0000000508007986 */ /* 0x0001e4000c101106 */
.L_x_18320:
[----:B------:R-:W-:-:S13]  /*2af0*/  ISETP.GE.AND P0, PT, R3, UR4, PT ;  /* 0x0000000403007c0c */ /* 0x000fda000bf06270 */
[----:B------:R-:W-:Y:S05]  /*2b00*/  @P0 BREAK.RELIABLE B1 ;  /* 0x0000000000010942 */ /* 0x000fea0003800100 */
[----:B------:R-:W-:Y:S05]  /*2b10*/  @P0 BRA `(.L_x_18322) ;  /* 0x0000001000d80947 */ /* 0x000fea0003800000 */
[----:B------:R-:W-:Y:S05]  /*2b20*/  BSYNC.RELIABLE B1 ;  /* 0x0000000000017941 */ /* 0x000fea0003800100 */
.L_x_18319:
        /* <DEDUP_REMOVED lines=298> */
.L_x_18324:
        /* <DEDUP_REMOVED lines=8> */
[----:B--2---:R-:W-:-:S04]  /*3e50*/  SHF.L.U32 R5, R7, R0, RZ ;  /* 0x0000000007057219 */ /* 0x004fc800000006ff */
[----:B------:R-:W-:-:S05]  /*3e60*/  SEL R5, R5, RZ, !P1 ;  /* 0x000000ff05057207 */ /* 0x000fca0004800000 */
[----:B------:R1:W-:Y:S02]  /*3e70*/  STG.E.U8 desc[UR6][R8.64], R5 ;  /* 0x0000000508007986 */ /* 0x0003e4000c101106 */
.L_x_18322:
[----:B------:R-:W-:Y:S05]  /*3e80*/  BSYNC.RECONVERGENT B0 ;  /* 0x0000000000007941 */ /* 0x000fea0003800200 */
.L_x_18318:
        /* <DEDUP_REMOVED lines=301> */
.L_x_18325:
[----:B------:R-:W0:Y:S02]  /*5160*/  LDCU.128 UR8, c[0x0][0x580] ;  /* 0x0000b000ff0877ac */ /* 0x000e240008000c00 */
[----:B0-----:R-:W-:-:S04]  /*5170*/  IADD3 R4, P0, PT, R4, UR10, RZ ;  /* 0x0000000a04047c10 */ /* 0x001fc8000ff1e0ff */
[----:B------:R-:W-:-:S06]  /*5180*/  IADD3.X R5, PT, PT, RZ, UR11, RZ, P0, !PT ;  /* 0x0000000bff057c10 */ /* 0x000fcc00087fe4ff */
[----:B------:R-:W2:Y:S01]  /*5190*/  LDG.E.U8 R5, desc[UR6][R4.64] ;  /* 0x0000000604057981 */ /* 0x000ea2000c1e1100 */
[----:B----4-:R-:W-:Y:S02]  /*51a0*/  ISETP.GT.U32.AND P1, PT, R0, 0x7, PT ;  /* 0x000000070000780c */ /* 0x010fe40003f24070 */
[----:B------:R-:W-:-:S04]  /*51b0*/  IADD3 R2, P0, PT, R3, UR8, RZ ;  /* 0x0000000803027c10 */ /* 0x000fc8000ff1e0ff */
[----:B------:R-:W-:Y:S02]  /*51c0*/  IADD3.X R3, PT, PT, RZ, UR9, RZ, P0, !PT ;  /* 0x00000009ff037c10 */ /* 0x000fe400087fe4ff */
[----:B--2---:R-:W-:-:S04]  /*51d0*/  SHF.L.U32 R0, R5, R0, RZ ;  /* 0x0000000005007219 */ /* 0x004fc800000006ff */
[----:B------:R-:W-:-:S05]  /*51e0*/  SEL R7, R0, RZ, !P1 ;  /* 0x000000ff00077207 */ /* 0x000fca0004800000 */
[----:B------:R-:W-:Y:S01]  /*51f0*/  STG.E.U8 desc[UR6][R2.64], R7 ;  /* 0x0000000702007986 */ /* 0x000fe2000c101106 */
[----:B------:R-:W-:Y:S05]  /*5200*/  EXIT ;  /* 0x000000000000794d */ /* 0x000fea0003800000 */
.L_x_18326:
        /* <DEDUP_REMOVED lines=15> */
.L_x_21211:


//--------------------- .text._ZN2at6native27unrolled_elementwise_kernelINS0_13BUnaryFunctorIaaaZZZNS0_18lshift_kernel_cudaERNS_18TensorIteratorBaseEENKUlvE_clEvENKUlvE0_clEvEUlaaE_EESt5arrayIPcLm2EELi4E23TrivialOffsetCalculatorILi1EjESD_NS0_6memory15LoadWithoutCastENSE_16StoreWithoutCastEEEviT_T0_T2_T3_T4_T5_ --------------------------
	.section	.text._ZN2at6native27unrolled_elementwise_kernelINS0_13BUnaryFunctorIaaaZZZNS0_18lshift_kernel_cudaERNS_18TensorIteratorBaseEENKUlvE_clEvENKUlvE0_clEvEUlaaE_EESt5arrayIPcLm2EELi4E23TrivialOffsetCalculatorILi1EjESD_NS0_6memory15LoadWithoutCastENSE_16StoreWithoutCastEEEviT_T0_T2_T3_T4_T5_,"ax",@progbits
	.align	128
        .global         _ZN2at6native27unrolled_elementwise_kernelINS0_13BUnaryFunctorIaaaZZZNS0_18lshift_kernel_cudaERNS_18TensorIteratorBaseEENKUlvE_clEvENKUlvE0_clEvEUlaaE_EESt5arrayIPcLm2EELi4E23TrivialOffsetCalculatorILi1EjESD_NS0_6memory15LoadWithoutCastENSE_16StoreWithoutCastEEEviT_T0_T2_T3_T4_T5_
        .type           _ZN2at6native27unrolled_elementwise_kernelINS0_13BUnaryFunctorIaaaZZZNS0_18lshift_kernel_cudaERNS_18TensorIteratorBaseEENKUlvE_clEvENKUlvE0_clEvEUlaaE_EESt5arrayIPcLm2EELi4E23TrivialOffsetCalculatorILi1EjESD_NS0_6memory15LoadWithoutCastENSE_16StoreWithoutCastEEEviT_T0_T2_T3_T4_T5_,@function
        .size           _ZN2at6native27unrolled_elementwise_kernelINS0_13BUnaryFunctorIaaaZZZNS0_18lshift_kernel_cudaERNS_18TensorIteratorBaseEENKUlvE_clEvENKUlvE0_clEvEUlaaE_EESt5arrayIPcLm2EELi4E23TrivialOffsetCalculatorILi1EjESD_NS0_6memory15LoadWithoutCastENSE_16StoreWithoutCastEEEviT_T0_T2_T3_T4_T5_,(.L_x_21212 - _ZN2at6native27unrolled_elementwise_kernelINS0_13BUnaryFunctorIaaaZZZNS0_18lshift_kernel_cudaERNS_18TensorIteratorBaseEENKUlvE_clEvENKUlvE0_clEvEUlaaE_EESt5arrayIPcLm2EELi4E23TrivialOffsetCalculatorILi1EjESD_NS0_6memory15LoadWithoutCastENSE_16StoreWithoutCastEEEviT_T0_T2_T3_T4_T5_)
        .other          _ZN2at6native27unrolled_elementwise_kernelINS0_13BUnaryFunctorIaaaZZZNS0_18lshift_kernel_cudaERNS_18TensorIteratorBaseEENKUlvE_clEvENKUlvE0_clEvEUlaaE_EESt5arrayIPcLm2EELi4E23TrivialOffsetCalculatorILi1EjESD_NS0_6memory15LoadWithoutCastENSE_16StoreWithoutCastEEEviT_T0_T2_T3_T4_T5_,@"STO_CUDA_ENTRY STV_DEFAULT"
_ZN2at6native27unrolled_elementwise_kernelINS0_13BUnaryFunctorIaaaZZZNS0_18lshift_kernel_cudaERNS_18TensorIteratorBaseEENKUlvE_clEvENKUlvE0_clEvEUlaaE_EESt5arrayIPcLm2EELi4E23TrivialOffsetCalculatorILi1EjESD_NS0_6memory15LoadWithoutCastENSE_16StoreWithoutCastEEEviT_T0_T2_T3_T4_T5_:
.text._ZN2at6native27unrolled_elementwise_kernelINS0_13BUnaryFunctorIaaaZZZNS0_18lshift_kernel_cudaERNS_18TensorIteratorBaseEENKUlvE_clEvENKUlvE0_clEvEUlaaE_EESt5arrayIPcLm2EELi4E23TrivialOffsetCalculatorILi1EjESD_NS0_6memory15LoadWithoutCastENSE_16StoreWithoutCastEEEviT_T0_T2_T3_T4_T5_:
        /* <DEDUP_REMOVED lines=42> */
[----:B---3--:R-:W-:-:S04]  /*02a0*/  SHF.L.U32 R12, R12, R10, RZ ;  /* 0x0000000a0c0c7219 */ /* 0x008fc800000006ff */
[----:B------:R-:W-:Y:S02]  /*02b0*/  SEL R11, R12, RZ, !P0 ;  /* 0x000000ff0c0b7207 */ /* 0x000fe40004000000 */
[----:B----4-:R-:W-:-:S04]  /*02c0*/  SHF.L.U32 R14, R14, R10, RZ ;  /* 0x0000000a0e0e7219 */ /* 0x010fc800000006ff */
[----:B-1----:R-:W-:Y:S02]  /*02d0*/  SEL R7, R14, RZ, !P0 ;  /* 0x000000ff0e077207 */ /* 0x002fe40004000000 */
[-C--:B--2---:R-:W-:Y:S02]  /*02e0*/  SHF.L.U32 R13, R13, R10.reuse, RZ ;  /* 0x0000000a0d0d7219 */ /* 0x084fe400000006ff */
[----:B-----5:R-:W-:Y:S02]  /*02f0*/  SHF.L.U32 R15, R15, R10, RZ ;  /* 0x0000000a0f0f7219 */ /* 0x020fe400000006ff */
        /* <DEDUP_REMOVED lines=18> */
.L_x_18329:
[----:B------:R-:W-:Y:S05]  /*0420*/  BSYNC.RELIABLE B1 ;  /* 0x0000000000017941 */ /* 0x000fea0003800100 */
.L_x_18328:
[----:B------:R-:W-:-:S13]  /*0430*/  ISETP.GE.AND P0, PT, R5, R4, PT ;  /* 0x000000040500720c */ /* 0x000fda0003f06270 */
[----:B------:R-:W1:Y:S01]  /*0440*/  @!P0 LDC.64 R8, c[0x0][0x388] ;  /* 0x0000e200ff088b82 */ /* 0x000e620000000a00 */
[----:B0-----:R-:W-:Y:S02]  /*0450*/  @!P0 IMAD R3, R0, 0x200, R5 ;  /* 0x0000020000038824 */ /* 0x001fe400078e0205 */
[----:B------:R-:W-:-:S03]  /*0460*/  @!P0 VIADD R5, R5, 0x80 ;  /* 0x0000008005058836 */ /* 0x000fc60000000000 */
[----:B-1----:R-:W-:-:S05]  /*0470*/  @!P0 IADD3 R2, P1, PT, R3, R8, RZ ;  /* 0x0000000803028210 */ /* 0x002fca0007f3e0ff */
[----:B------:R-:W-:-:S05]  /*0480*/  @!P0 IMAD.X R3, RZ, RZ, R9, P1 ;  /* 0x000000ffff038224 */ /* 0x000fca00008e0609 */
[----:B------:R1:W-:Y:S03]  /*0490*/  @!P0 STG.E.U8 desc[UR4][R2.64], R7 ;  /* 0x0000000702008986 */ /* 0x0003e6000c101104 */
.L_x_18330:
[----:B------:R-:W-:Y:S05]  /*04a0*/  BSYNC.RECONVERGENT B0 ;  /* 0x0000000000007941 */ /* 0x000fea0003800200 */
.L_x_18327:
        /* <DEDUP_REMOVED lines=9> */
.L_x_18331:
        /* <DEDUP_REMOVED lines=12> */
.L_x_21212:


//--------------------- .text._ZN2at6native29vectorized_elementwise_kernelILi2ENS0_13BUnaryFunctorIaaaZZZNS0_18lshift_kernel_cudaERNS_18TensorIteratorBaseEENKUlvE_clEvENKUlvE0_clEvEUlaaE_EESt5arrayIPcLm2EEEEviT0_T1_ --------------------------
	.section	.text._ZN2at6native29vectorized_elementwise_kernelILi2ENS0_13BUnaryFunctorIaaaZZZNS0_18lshift_kernel_cudaERNS_18TensorIteratorBaseEENKUlvE_clEvENKUlvE0_clEvEUlaaE_EESt5arrayIPcLm2EEEEviT0_T1_,"ax",@progbits
	.align	128
        .global         _ZN2at6native29vectorized_elementwise_kernelILi2ENS0_13BUnaryFunctorIaaaZZZNS0_18lshift_kernel_cudaERNS_18TensorIteratorBaseEENKUlvE_clEvENKUlvE0_clEvEUlaaE_EESt5arrayIPcLm2EEEEviT0_T1_
        .type           _ZN2at6native29vectorized_elementwise_kernelILi2ENS0_13BUnaryFunctorIaaaZZZNS0_18lshift_kernel_cudaERNS_18TensorIteratorBaseEENKUlvE_clEvENKUlvE0_clEvEUlaaE_EESt5arrayIPcLm2EEEEviT0_T1_,@function
        .size           _ZN2at6native29vectorized_elementwise_kernelILi2ENS0_13BUnaryFunctorIaaaZZZNS0_18lshift_kernel_cudaERNS_18TensorIteratorBaseEENKUlvE_clEvENKUlvE0_clEvEUlaaE_EESt5arrayIPcLm2EEEEviT0_T1_,(.L_x_21213 - _ZN2at6native29vectorized_elementwise_kernelILi2ENS0_13BUnaryFunctorIaaaZZZNS0_18lshift_kernel_cudaERNS_18TensorIteratorBaseEENKUlvE_clEvENKUlvE0_clEvEUlaaE_EESt5arrayIPcLm2EEEEviT0_T1_)
        .other          _ZN2at6native29vectorized_elementwise_kernelILi2ENS0_13BUnaryFunctorIaaaZZZNS0_18lshift_kernel_cudaERNS_18TensorIteratorBaseEENKUlvE_clEvENKUlvE0_clEvEUlaaE_EESt5arrayIPcLm2EEEEviT0_T1_,@"STO_CUDA_ENTRY STV_DEFAULT"
_ZN2at6native29vectorized_elementwise_kernelILi2ENS0_13BUnaryFunctorIaaaZZZNS0_18lshift_kernel_cudaERNS_18TensorIteratorBaseEENKUlvE_clEvENKUlvE0_clEvEUlaaE_EESt5arrayIPcLm2EEEEviT0_T1_:
.text._ZN2at6native29vectorized_elementwise_kernelILi2ENS0_13BUnaryFunctorIaaaZZZNS0_18lshift_kernel_cudaERNS_18TensorIteratorBaseEENKUlvE_clEvENKUlvE0_clEvEUlaaE_EESt5arrayIPcLm2EEEEviT0_T1_:
        /* <DEDUP_REMOVED lines=78> */
[----:B--2---:R-:W-:-:S04]  /*04e0*/  SHF.L.U32 R17, R17, R14, RZ ;  /* 0x0000000e11117219 */ /* 0x004fc800000006ff */
[----:B------:R-:W-:Y:S02]  /*04f0*/  SEL R17, R17, RZ, !P0 ;  /* 0x000000ff11117207 */ /* 0x000fe40004000000 */
[----:B------:R-:W-:-:S04]  /*0500*/  SHF.L.U32 R15, R15, R14, RZ ;  /* 0x0000000e0f0f7219 */ /* 0x000fc800000006ff */
[----:B------:R-:W-:Y:S02]  /*0510*/  SEL R15, R15, RZ, !P0 ;  /* 0x000000ff0f0f7207 */ /* 0x000fe40004000000 */
[-C--:B----4-:R-:W-:Y:S02]  /*0520*/  SHF.L.U32 R27, R27, R14.reuse, RZ ;  /* 0x0000000e1b1b7219 */ /* 0x090fe400000006ff */
[-C--:B------:R-:W-:Y:S02]  /*0530*/  SHF.L.U32 R29, R29, R14.reuse, RZ ;  /* 0x0000000e1d1d7219 */ /* 0x080fe400000006ff */
[----:B------:R-:W-:Y:S02]  /*0540*/  SEL R27, R27, RZ, !P0 ;  /* 0x000000ff1b1b7207 */ /* 0x000fe40004000000 */
[----:B---3--:R-:W-:Y:S02]  /*0550*/  SHF.L.U32 R23, R23, R14, RZ ;  /* 0x0000000e17177219 */ /* 0x008fe400000006ff */
[----:B------:R-:W-:-:S02]  /*0560*/  SEL R29, R29, RZ, !P0 ;  /* 0x000000ff1d1d7207 */ /* 0x000fc40004000000 */
[----:B------:R-:W-:Y:S02]  /*0570*/  SEL R23, R23, RZ, !P0 ;  /* 0x000000ff17177207 */ /* 0x000fe40004000000 */
[-C--:B-----5:R-:W-:Y:S02]  /*0580*/  SHF.L.U32 R4, R11, R14.reuse, RZ ;  /* 0x0000000e0b047219 */ /* 0x0a0fe400000006ff */
[-C--:B------:R-:W-:Y:S02]  /*0590*/  SHF.L.U32 R3, R3, R14.reuse, RZ ;  /* 0x0000000e03037219 */ /* 0x080fe400000006ff */
[----:B------:R-:W-:Y:S02]  /*05a0*/  SHF.L.U32 R2, R19, R14, RZ ;  /* 0x0000000e13027219 */ /* 0x000fe400000006ff */
        /* <DEDUP_REMOVED lines=18> */
.L_x_18335:
        /* <DEDUP_REMOVED lines=8> */
.L_x_18336:
        /* <DEDUP_REMOVED lines=8> */
.L_x_18337:
        /* <DEDUP_REMOVED lines=8> */
.L_x_18338:
        /* <DEDUP_REMOVED lines=9> */
.L_x_18339:
[----:B------:R-:W-:Y:S05]  /*08e0*/  BSYNC.RELIABLE B1 ;  /* 0x0000000000017941 */ /* 0x000fea0003800100 */
.L_x_18334:
[----:B------:R-:W-:-:S13]  /*08f0*/  ISETP.GE.U32.AND P0, PT, R0, UR5, PT ;  /* 0x0000000500007c0c */ /* 0x000fda000bf06070 */
[----:B012---:R-:W0:Y:S01]  /*0900*/  @!P0 LDC.64 R6, c[0x0][0x388] ;  /* 0x0000e200ff068b82 */ /* 0x007e220000000a00 */
[C---:B------:R-:W-:Y:S02]  /*0910*/  @!P0 VIADD R5, R0.reuse, UR4 ;  /* 0x0000000400058c36 */ /* 0x040fe40008000000 */
[----:B------:R-:W-:-:S03]  /*0920*/  @!P0 VIADD R0, R0, 0x80 ;  /* 0x0000008000008836 */ /* 0x000fc60000000000 */
[----:B0-----:R-:W-:-:S05]  /*0930*/  @!P0 IADD3 R4, P1, PT, R5, R6, RZ ;  /* 0x0000000605048210 */ /* 0x001fca0007f3e0ff */
[----:B------:R-:W-:-:S05]  /*0940*/  @!P0 IMAD.X R5, RZ, RZ, R7, P1 ;  /* 0x000000ffff058224 */ /* 0x000fca00008e0607 */
[----:B------:R3:W-:Y:S03]  /*0950*/  @!P0 STG.E.U8 desc[UR8][R4.64], R3 ;  /* 0x0000000304008986 */ /* 0x0007e6000c101108 */
.L_x_18340:
[----:B------:R-:W-:Y:S05]  /*0960*/  BSYNC.RECONVERGENT B0 ;  /* 0x0000000000007941 */ /* 0x000fea0003800200 */
.L_x_18333:
        /* <DEDUP_REMOVED lines=9> */
.L_x_18332:
        /* <DEDUP_REMOVED lines=26> */
[-C--:B------:R-:W-:Y:S02]  /*0ba0*/  SHF.L.U32 R7, R7, R14.reuse, RZ ;  /* 0x0000000e07077219 */ /* 0x080fe400000006ff */
[----:B------:R-:W-:-:S02]  /*0bb0*/  SHF.L.U32 R9, R9, R14, RZ ;  /* 0x0000000e09097219 */ /* 0x000fc400000006ff */
[-C--:B------:R-:W-:Y:S02]  /*0bc0*/  SHF.L.U32 R11, R11, R14.reuse, RZ ;  /* 0x0000000e0b0b7219 */ /* 0x080fe400000006ff */
[-C--:B------:R-:W-:Y:S02]  /*0bd0*/  SHF.L.U32 R5, R5, R14.reuse, RZ ;  /* 0x0000000e05057219 */ /* 0x080fe400000006ff */
[-C--:B------:R-:W-:Y:S02]  /*0be0*/  SHF.L.U32 R13, R13, R14.reuse, RZ ;  /* 0x0000000e0d0d7219 */ /* 0x080fe400000006ff */
        /* <DEDUP_REMOVED lines=20> */
.L_x_18341:
        /* <DEDUP_REMOVED lines=13> */
.L_x_21213:


//--------------------- .text._ZN2at6native29vectorized_elementwise_kernelILi4ENS0_13BUnaryFunctorIaaaZZZNS0_18lshift_kernel_cudaERNS_18TensorIteratorBaseEENKUlvE_clEvENKUlvE0_clEvEUlaaE_EESt5arrayIPcLm2EEEEviT0_T1_ --------------------------
	.section	.text._ZN2at6native29vectorized_elementwise_kernelILi4ENS0_13BUnaryFunctorIaaaZZZNS0_18lshift_kernel_cudaERNS_18TensorIteratorBaseEENKUlvE_clEvENKUlvE0_clEvEUlaaE_EESt5arrayIPcLm2EEEEviT0_T1_,"ax",@progbits
	.align	128
        .global         _ZN2at6native29vectorized_elementwise_kernelILi4ENS0_13BUnaryFunctorIaaaZZZNS0_18lshift_kernel_cudaERNS_18TensorIteratorBaseEENKUlvE_clEvENKUlvE0_clEvEUlaaE_EESt5arrayIPcLm2EEEEviT0_T1_
        .type           _ZN2at6native29vectorized_elementwise_kernelILi4ENS0_13BUnaryFunctorIaaaZZZNS0_18lshift_kernel_cudaERNS_18TensorIteratorBaseEENKUlvE_clEvENKUlvE0_clEvEUlaaE_EESt5arrayIPcLm2EEEEviT0_T1_,@function
        .size           _ZN2at6native29vectorized_elementwise_kernelILi4ENS0_13BUnaryFunctorIaaaZZZNS0_18lshift_kernel_cudaERNS_18TensorIteratorBaseEENKUlvE_clEvENKUlvE0_clEvEUlaaE_EESt5arrayIPcLm2EEEEviT0_T1_,(.L_x_21214 - _ZN2at6native29vectorized_elementwise_kernelILi4ENS0_13BUnaryFunctorIaaaZZZNS0_18lshift_kernel_cudaERNS_18TensorIteratorBaseEENKUlvE_clEvENKUlvE0_clEvEUlaaE_EESt5arrayIPcLm2EEEEviT0_T1_)
        .other          _ZN2at6native29vectorized_elementwise_kernelILi4ENS0_13BUnaryFunctorIaaaZZZNS0_18lshift_kernel_cudaERNS_18TensorIteratorBaseEENKUlvE_clEvENKUlvE0_clEvEUlaaE_EESt5arrayIPcLm2EEEEviT0_T1_,@"STO_CUDA_ENTRY STV_DEFAULT"
_ZN2at6native29vectorized_elementwise_kernelILi4ENS0_13BUnaryFunctorIaaaZZZNS0_18lshift_kernel_cudaERNS_18TensorIteratorBaseEENKUlvE_clEvENKUlvE0_clEvEUlaaE_EESt5arrayIPcLm2EEEEviT0_T1_:
.text._ZN2at6native29vectorized_elementwise_kernelILi4ENS0_13BUnaryFunctorIaaaZZZNS0_18lshift_kernel_cudaERNS_18TensorIteratorBaseEENKUlvE_clEvENKUlvE0_clEvEUlaaE_EESt5arrayIPcLm2EEEEviT0_T1_:
        /* <DEDUP_REMOVED lines=109> */
.L_x_18345:
        /* <DEDUP_REMOVED lines=8> */
.L_x_18346:
        /* <DEDUP_REMOVED lines=8> */
.L_x_18347:
        /* <DEDUP_REMOVED lines=8> */
.L_x_18348:
        /* <DEDUP_REMOVED lines=9> */
.L_x_18349:
[----:B------:R-:W-:Y:S05]  /*08e0*/  BSYNC.RELIABLE B1 ;  /* 0x0000000000017941 */ /* 0x000fea0003800100 */
.L_x_18344:
[----:B------:R-:W-:-:S13]  /*08f0*/  ISETP.GE.U32.AND P0, PT, R0, UR5, PT ;  /* 0x0000000500007c0c */ /* 0x000fda000bf06070 */
[----:B012---:R-:W0:Y:S01]  /*0900*/  @!P0 LDC.64 R6, c[0x0][0x388] ;  /* 0x0000e200ff068b82 */ /* 0x007e220000000a00 */
[C---:B------:R-:W-:Y:S02]  /*0910*/  @!P0 VIADD R5, R0.reuse, UR4 ;  /* 0x0000000400058c36 */ /* 0x040fe40008000000 */
[----:B------:R-:W-:-:S03]  /*0920*/  @!P0 VIADD R0, R0, 0x80 ;  /* 0x0000008000008836 */ /* 0x000fc60000000000 */
[----:B0-----:R-:W-:-:S05]  /*0930*/  @!P0 IADD3 R4, P1, PT, R5, R6, RZ ;  /* 0x0000000605048210 */ /* 0x001fca0007f3e0ff */
[----:B------:R-:W-:-:S05]  /*0940*/  @!P0 IMAD.X R5, RZ, RZ, R7, P1 ;  /* 0x000000ffff058224 */ /* 0x000fca00008e0607 */
[----:B------:R3:W-:Y:S03]  /*0950*/  @!P0 STG.E.U8 desc[UR8][R4.64], R3 ;  /* 0x0000000304008986 */ /* 0x0007e6000c101108 */
.L_x_18350:
[----:B------:R-:W-:Y:S05]  /*0960*/  BSYNC.RECONVERGENT B0 ;  /* 0x0000000000007941 */ /* 0x000fea0003800200 */
.L_x_18343:
        /* <DEDUP_REMOVED lines=9> */
.L_x_18342:
        /* <DEDUP_REMOVED lines=21> */
[----:B------:R-:W-:Y:S02]  /*0b50*/  PRMT R17, R6, 0x7773, RZ ;  /* 0x0000777306117816 */ /* 0x000fe400000000ff */
[-C--:B------:R-:W-:Y:S02]  /*0b60*/  SHF.L.U32 R5, R5, R14.reuse, RZ ;  /* 0x0000000e05057219 */ /* 0x080fe400000006ff */
[-C--:B------:R-:W-:Y:S02]  /*0b70*/  SHF.L.U32 R7, R7, R14.reuse, RZ ;  /* 0x0000000e07077219 */ /* 0x080fe400000006ff */
[----:B------:R-:W-:-:S02]  /*0b80*/  SHF.L.U32 R9, R9, R14, RZ ;  /* 0x0000000e09097219 */ /* 0x000fc400000006ff */
[-C--:B------:R-:W-:Y:S02]  /*0b90*/  SHF.L.U32 R11, R11, R14.reuse, RZ ;  /* 0x0000000e0b0b7219 */ /* 0x080fe400000006ff */
[-C--:B------:R-:W-:Y:S02]  /*0ba0*/  SHF.L.U32 R13, R13, R14.reuse, RZ ;  /* 0x0000000e0d0d7219 */ /* 0x080fe400000006ff */
[-C--:B------:R-:W-:Y:S02]  /*0bb0*/  SHF.L.U32 R15, R15, R14.reuse, RZ ;  /* 0x0000000e0f0f7219 */ /* 0x080fe400000006ff */
[-C--:B------:R-:W-:Y:S01]  /*0bc0*/  SHF.L.U32 R4, R3, R14.reuse, RZ ;  /* 0x0000000e03047219 */ /* 0x080fe200000006ff */
[----:B------:R-:W-:Y:S01]  /*0bd0*/  IMAD.U32 R3, RZ, RZ, UR7 ;  /* 0x00000007ff037e24 */ /* 0x000fe2000f8e00ff */
[----:B------:R-:W-:Y:S02]  /*0be0*/  SHF.L.U32 R17, R17, R14, RZ ;  /* 0x0000000e11117219 */ /* 0x000fe400000006ff */
        /* <DEDUP_REMOVED lines=8> */
[----:B------:R-:W-:-:S02]  /*0c70*/  SEL R17, R17, RZ, !P0 ;  /* 0x000000ff11117207 */ /* 0x000fc40004000000 */
        /* <DEDUP_REMOVED lines=17> */
.L_x_18351:
        /* <DEDUP_REMOVED lines=15> */
.L_x_21214:


//--------------------- .text._ZN2at6native29vectorized_elementwise_kernelILi8ENS0_13BUnaryFunctorIaaaZZZNS0_18lshift_kernel_cudaERNS_18TensorIteratorBaseEENKUlvE_clEvENKUlvE0_clEvEUlaaE_EESt5arrayIPcLm2EEEEviT0_T1_ --------------------------
	.section	.text._ZN2at6native29vectorized_elementwise_kernelILi8ENS0_13BUnaryFunctorIaaaZZZNS0_18lshift_kernel_cudaERNS_18TensorIteratorBaseEENKUlvE_clEvENKUlvE0_clEvEUlaaE_EESt5arrayIPcLm2EEEEviT0_T1_,"ax",@progbits
	.align	128
        .global         _ZN2at6native29vectorized_elementwise_kernelILi8ENS0_13BUnaryFunctorIaaaZZZNS0_18lshift_kernel_cudaERNS_18TensorIteratorBaseEENKUlvE_clEvENKUlvE0_clEvEUlaaE_EESt5arrayIPcLm2EEEEviT0_T1_
        .type           _ZN2at6native29vectorized_elementwise_kernelILi8ENS0_13BUnaryFunctorIaaaZZZNS0_18lshift_kernel_cudaERNS_18TensorIteratorBaseEENKUlvE_clEvENKUlvE0_clEvEUlaaE_EESt5arrayIPcLm2EEEEviT0_T1_,@function
        .size           _ZN2at6native29vectorized_elementwise_kernelILi8ENS0_13BUnaryFunctorIaaaZZZNS0_18lshift_kernel_cudaERNS_18TensorIteratorBaseEENKUlvE_clEvENKUlvE0_clEvEUlaaE_EESt5arrayIPcLm2EEEEviT0_T1_,(.L_x_21215 - _ZN2at6native29vectorized_elementwise_kernelILi8ENS0_13BUnaryFunctorIaaaZZZNS0_18lshift_kernel_cudaERNS_18TensorIteratorBaseEENKUlvE_clEvENKUlvE0_clEvEUlaaE_EESt5arrayIPcLm2EEEEviT0_T1_)
        .other          _ZN2at6native29vectorized_elementwise_kernelILi8ENS0_13BUnaryFunctorIaaaZZZNS0_18lshift_kernel_cudaERNS_18TensorIteratorBaseEENKUlvE_clEvENKUlvE0_clEvEUlaaE_EESt5arrayIPcLm2EEEEviT0_T1_,@"STO_CUDA_ENTRY STV_DEFAULT"
_ZN2at6native29vectorized_elementwise_kernelILi8ENS0_13BUnaryFunctorIaaaZZZNS0_18lshift_kernel_cudaERNS_18TensorIteratorBaseEENKUlvE_clEvENKUlvE0_clEvEUlaaE_EESt5arrayIPcLm2EEEEviT0_T1_:
.text._ZN2at6native29vectorized_elementwise_kernelILi8ENS0_13BUnaryFunctorIaaaZZZNS0_18lshift_kernel_cudaERNS_18TensorIteratorBaseEENKUlvE_clEvENKUlvE0_clEvEUlaaE_EESt5arrayIPcLm2EEEEviT0_T1_:
        /* <DEDUP_REMOVED lines=109> */
.L_x_18355:
        /* <DEDUP_REMOVED lines=8> */
.L_x_18356:
        /* <DEDUP_REMOVED lines=8> */
.L_x_18357:
        /* <DEDUP_REMOVED lines=8> */
.L_x_18358:
        /* <DEDUP_REMOVED lines=9> */
.L_x_18359:
[----:B------:R-:W-:Y:S05]  /*08e0*/  BSYNC.RELIABLE B1 ;  /* 0x0000000000017941 */ /* 0x000fea0003800100 */
.L_x_18354:
[----:B------:R-:W-:-:S13]  /*08f0*/  ISETP.GE.U32.AND P0, PT, R0, UR5, PT ;  /* 0x0000000500007c0c */ /* 0x000fda000bf06070 */
[----:B012---:R-:W0:Y:S01]  /*0900*/  @!P0 LDC.64 R6, c[0x0][0x388] ;  /* 0x0000e200ff068b82 */ /* 0x007e220000000a00 */
[C---:B------:R-:W-:Y:S02]  /*0910*/  @!P0 VIADD R5, R0.reuse, UR4 ;  /* 0x0000000400058c36 */ /* 0x040fe40008000000 */
[----:B------:R-:W-:-:S03]  /*0920*/  @!P0 VIADD R0, R0, 0x80 ;  /* 0x0000008000008836 */ /* 0x000fc60000000000 */
[----:B0-----:R-:W-:-:S05]  /*0930*/  @!P0 IADD3 R4, P1, PT, R5, R6, RZ ;  /* 0x0000000605048210 */ /* 0x001fca0007f3e0ff */
[----:B------:R-:W-:-:S05]  /*0940*/  @!P0 IMAD.X R5, RZ, RZ, R7, P1 ;  /* 0x000000ffff058224 */ /* 0x000fca00008e0607 */
[----:B------:R3:W-:Y:S03]  /*0950*/  @!P0 STG.E.U8 desc[UR8][R4.64], R3 ;  /* 0x0000000304008986 */ /* 0x0007e6000c101108 */
.L_x_18360:
[----:B------:R-:W-:Y:S05]  /*0960*/  BSYNC.RECONVERGENT B0 ;  /* 0x0000000000007941 */ /* 0x000fea0003800200 */
.L_x_18353:
        /* <DEDUP_REMOVED lines=9> */
.L_x_18352:
        /* <DEDUP_REMOVED lines=14> */
[----:B------:R-:W-:Y:S02]  /*0ae0*/  PRMT R9, R3, 0x7771, RZ ;  /* 0x0000777103097816 */ /* 0x000fe400000000ff */
[C---:B------:R-:W-:Y:S02]  /*0af0*/  PRMT R11, R2.reuse, 0x7773, RZ ;  /* 0x00007773020b7816 */ /* 0x040fe400000000ff */
[C---:B------:R-:W-:Y:S02]  /*0b00*/  PRMT R13, R2.reuse, 0x7772, RZ ;  /* 0x00007772020d7816 */ /* 0x040fe400000000ff */
[----:B------:R-:W-:-:S02]  /*0b10*/  PRMT R15, R2, 0x7771, RZ ;  /* 0x00007771020f7816 */ /* 0x000fc400000000ff */
[----:B------:R-:W-:Y:S01]  /*0b20*/  PRMT R17, R2, 0x7770, RZ ;  /* 0x0000777002117816 */ /* 0x000fe200000000ff */
[----:B------:R-:W-:Y:S01]  /*0b30*/  IMAD.U32 R2, RZ, RZ, UR6 ;  /* 0x00000006ff027e24 */ /* 0x000fe2000f8e00ff */
[----:B------:R-:W-:Y:S02]  /*0b40*/  PRMT R3, R3, 0x7770, RZ ;  /* 0x0000777003037816 */ /* 0x000fe400000000ff */
[-C--:B------:R-:W-:Y:S02]  /*0b50*/  SHF.L.U32 R11, R11, R14.reuse, RZ ;  /* 0x0000000e0b0b7219 */ /* 0x080fe400000006ff */
[-C--:B------:R-:W-:Y:S02]  /*0b60*/  SHF.L.U32 R13, R13, R14.reuse, RZ ;  /* 0x0000000e0d0d7219 */ /* 0x080fe400000006ff */
[-C--:B------:R-:W-:Y:S02]  /*0b70*/  SHF.L.U32 R17, R17, R14.reuse, RZ ;  /* 0x0000000e11117219 */ /* 0x080fe400000006ff */
[----:B------:R-:W-:-:S02]  /*0b80*/  SHF.L.U32 R15, R15, R14, RZ ;  /* 0x0000000e0f0f7219 */ /* 0x000fc400000006ff */
[-C--:B------:R-:W-:Y:S02]  /*0b90*/  SHF.L.U32 R7, R7, R14.reuse, RZ ;  /* 0x0000000e07077219 */ /* 0x080fe400000006ff */
[-C--:B------:R-:W-:Y:S01]  /*0ba0*/  SHF.L.U32 R4, R3, R14.reuse, RZ ;  /* 0x0000000e03047219 */ /* 0x080fe200000006ff */
[----:B------:R-:W-:Y:S01]  /*0bb0*/  IMAD.U32 R3, RZ, RZ, UR7 ;  /* 0x00000007ff037e24 */ /* 0x000fe2000f8e00ff */
[-C--:B------:R-:W-:Y:S02]  /*0bc0*/  SHF.L.U32 R9, R9, R14.reuse, RZ ;  /* 0x0000000e09097219 */ /* 0x080fe400000006ff */
[----:B------:R-:W-:Y:S01]  /*0bd0*/  SHF.L.U32 R5, R5, R14, RZ ;  /* 0x0000000e05057219 */ /* 0x000fe200000006ff */
[----:B------:R-:W-:Y:S01]  /*0be0*/  IMAD.WIDE.U32 R2, R0, 0x8, R2 ;  /* 0x0000000800027825 */ /* 0x000fe200078e0002 */
        /* <DEDUP_REMOVED lines=24> */
.L_x_18361:
        /* <DEDUP_REMOVED lines=9> */
.L_x_21215:


//--------------------- .text._ZN2at6native18elementwise_kernelILi128ELi4EZNS0_15gpu_kernel_implINS0_13AUnaryFunctorIaaaZZZNS0_18lshift_kernel_cudaERNS_18TensorIteratorBaseEENKUlvE_clEvENKUlvE0_clEvEUlaaE_EEEEvS5_RKT_EUliE_EEviT1_ --------------------------
	.section	.text._ZN2at6native18elementwise_kernelILi128ELi4EZNS0_15gpu_kernel_implINS0_13AUnaryFunctorIaaaZZZNS0_18lshift_kernel_cudaERNS_18TensorIteratorBaseEENKUlvE_clEvENKUlvE0_clEvEUlaaE_EEEEvS5_RKT_EUliE_EEviT1_,"ax",@progbits
	.align	128
        .global         _ZN2at6native18elementwise_kernelILi128ELi4EZNS0_15gpu_kernel_implINS0_13AUnaryFunctorIaaaZZZNS0_18lshift_kernel_cudaERNS_18TensorIteratorBaseEENKUlvE_clEvENKUlvE0_clEvEUlaaE_EEEEvS5_RKT_EUliE_EEviT1_
        .type           _ZN2at6native18elementwise_kernelILi128ELi4EZNS0_15gpu_kernel_implINS0_13AUnaryFunctorIaaaZZZNS0_18lshift_kernel_cudaERNS_18TensorIteratorBaseEENKUlvE_clEvENKUlvE0_clEvEUlaaE_EEEEvS5_RKT_EUliE_EEviT1_,@function
        .size           _ZN2at6native18elementwise_kernelILi128ELi4EZNS0_15gpu_kernel_implINS0_13AUnaryFunctorIaaaZZZNS0_18lshift_kernel_cudaERNS_18TensorIteratorBaseEENKUlvE_clEvENKUlvE0_clEvEUlaaE_EEEEvS5_RKT_EUliE_EEviT1_,(.L_x_21216 - _ZN2at6native18elementwise_kernelILi128ELi4EZNS0_15gpu_kernel_implINS0_13AUnaryFunctorIaaaZZZNS0_18lshift_kernel_cudaERNS_18TensorIteratorBaseEENKUlvE_clEvENKUlvE0_clEvEUlaaE_EEEEvS5_RKT_EUliE_EEviT1_)
        .other          _ZN2at6native18elementwise_kernelILi128ELi4EZNS0_15gpu_kernel_implINS0_13AUnaryFunctorIaaaZZZNS0_18lshift_kernel_cudaERNS_18TensorIteratorBaseEENKUlvE_clEvENKUlvE0_clEvEUlaaE_EEEEvS5_RKT_EUliE_EEviT1_,@"STO_CUDA_ENTRY STV_DEFAULT"
_ZN2at6native18elementwise_kernelILi128ELi4EZNS0_15gpu_kernel_implINS0_13AUnaryFunctorIaaaZZZNS0_18lshift_kernel_cudaERNS_18TensorIteratorBaseEENKUlvE_clEvENKUlvE0_clEvEUlaaE_EEEEvS5_RKT_EUliE_EEviT1_:
.text._ZN2at6native18elementwise_kernelILi128ELi4EZNS0_15gpu_kernel_implINS0_13AUnaryFunctorIaaaZZZNS0_18lshift_kernel_cudaERNS_18TensorIteratorBaseEENKUlvE_clEvENKUlvE0_clEvEUlaaE_EEEEvS5_RKT_EUliE_EEviT1_:
        /* <DEDUP_REMOVED lines=320> */
.L_x_18364:
        /* <DEDUP_REMOVED lines=16> */
.L_x_18368:
[----:B------:R0:W5:Y:S01]  /*1500*/  LDG.E.U8 R0, desc[UR36][R2.64] ;  /* 0x0000002402007981 */ /* 0x000162000c1e1100 */
[----:B------:R-:W-:Y:S05]  /*1510*/  BRA `(.L_x_18370) ;  /* 0x0000000c004c7947 */ /* 0x000fea0003800000 */
.L_x_18367:
        /* <DEDUP_REMOVED lines=8> */
.L_x_18372:
[----:B------:R0:W5:Y:S01]  /*15a0*/  LDG.E.U8 R0, desc[UR36][R2.64] ;  /* 0x0000002402007981 */ /* 0x000162000c1e1100 */
[----:B------:R-:W-:Y:S05]  /*15b0*/  BRA `(.L_x_18370) ;  /* 0x0000000c00247947 */ /* 0x000fea0003800000 */
.L_x_18371:
[----:B------:R0:W5:Y:S01]  /*15c0*/  LDG.E.U16 R0, desc[UR36][R2.64] ;  /* 0x0000002402007981 */ /* 0x000162000c1e1500 */
[----:B------:R-:W-:Y:S05]  /*15d0*/  BRA `(.L_x_18370) ;  /* 0x0000000c001c7947 */ /* 0x000fea0003800000 */
.L_x_18366:
        /* <DEDUP_REMOVED lines=9> */
.L_x_18374:
[----:B------:R-:W2:Y:S02]  /*1670*/  LDG.E.U16 R4, desc[UR36][R2.64] ;  /* 0x0000002402047981 */ /* 0x000ea4000c1e1500 */
[----:B--2---:R-:W-:-:S06]  /*1680*/  HADD2.F32 R4, -RZ, R4.H0_H0 ;  /* 0x20000004ff047230 */ /* 0x004fcc0000004100 */
[----:B------:R-:W0:Y:S02]  /*1690*/  F2I.FTZ.TRUNC.NTZ R4, R4 ;  /* 0x0000000400047305 */ /* 0x000e24000021f100 */
[----:B0-----:R-:W-:Y:S01]  /*16a0*/  PRMT R0, R4, 0x7610, R0 ;  /* 0x0000761004007816 */ /* 0x001fe20000000000 */
[----:B------:R-:W-:Y:S06]  /*16b0*/  BRA `(.L_x_18370) ;  /* 0x0000000800e47947 */ /* 0x000fec0003800000 */
.L_x_18373:
        /* <DEDUP_REMOVED lines=9> */
.L_x_18376:
[----:B------:R-:W2:Y:S02]  /*1750*/  LDG.E.U16 R2, desc[UR36][R2.64] ;  /* 0x0000002402027981 */ /* 0x000ea4000c1e1500 */
[----:B--2---:R-:W-:-:S06]  /*1760*/  HADD2.F32 R4, -RZ, R2.H0_H0 ;  /* 0x20000002ff047230 */ /* 0x004fcc0000004100 */
[----:B------:R-:W0:Y:S02]  /*1770*/  F2I.FTZ.TRUNC.NTZ R4, R4 ;  /* 0x0000000400047305 */ /* 0x000e24000021f100 */
[----:B0-----:R-:W-:Y:S01]  /*1780*/  PRMT R0, R4, 0x7610, R0 ;  /* 0x0000761004007816 */ /* 0x001fe20000000000 */
[----:B------:R-:W-:Y:S06]  /*1790*/  BRA `(.L_x_18370) ;  /* 0x0000000800ac7947 */ /* 0x000fec0003800000 */
.L_x_18375:
[----:B------:R-:W2:Y:S02]  /*17a0*/  LDG.E.64 R2, desc[UR36][R2.64] ;  /* 0x0000002402027981 */ /* 0x000ea4000c1e1b00 */
[----:B--2---:R0:W1:Y:S01]  /*17b0*/  F2I.F64.TRUNC R0, R2 ;  /* 0x0000000200007311 */ /* 0x004062000030d100 */
[----:B------:R-:W-:Y:S05]  /*17c0*/  BRA `(.L_x_18370) ;  /* 0x0000000800a07947 */ /* 0x000fea0003800000 */
.L_x_18365:
        /* <DEDUP_REMOVED lines=12> */
.L_x_18379:
[----:B------:R-:W2:Y:S02]  /*1890*/  LDG.E.64 R2, desc[UR36][R2.64] ;  /* 0x0000002402027981 */ /* 0x000ea4000c1e1b00 */
[----:B--2---:R3:W4:Y:S01]  /*18a0*/  F2I.F64.TRUNC R0, R2 ;  /* 0x0000000200007311 */ /* 0x004722000030d100 */
[----:B------:R-:W-:Y:S05]  /*18b0*/  BRA `(.L_x_18370) ;  /* 0x0000000800647947 */ /* 0x000fea0003800000 */
.L_x_18378:
        /* <DEDUP_REMOVED lines=27> */
.L_x_18381:
        /* <DEDUP_REMOVED lines=14> */
.L_x_18380:
[----:B------:R-:W2:Y:S02]  /*1b50*/  LDG.E.U16 R4, desc[UR36][R2.64] ;  /* 0x0000002402047981 */ /* 0x000ea4000c1e1500 */
[----:B--2---:R-:W-:-:S06]  /*1b60*/  IMAD.U32 R4, R4, 0x10000, RZ ;  /* 0x0001000004047824 */ /* 0x004fcc00078e00ff */
[----:B------:R-:W0:Y:S02]  /*1b70*/  F2I.FTZ.TRUNC.NTZ R4, R4 ;  /* 0x0000000400047305 */ /* 0x000e24000021f100 */
[----:B0-----:R-:W-:Y:S01]  /*1b80*/  PRMT R0, R4, 0x7610, R0 ;  /* 0x0000761004007816 */ /* 0x001fe20000000000 */
[----:B------:R-:W-:Y:S06]  /*1b90*/  BRA `(.L_x_18370) ;  /* 0x0000000400ac7947 */ /* 0x000fec0003800000 */
.L_x_18377:
        /* <DEDUP_REMOVED lines=10> */
.L_x_18384:
        /* <DEDUP_REMOVED lines=21> */
.L_x_18388:
[----:B------:R-:W-:Y:S05]  /*1d90*/  BSYNC.RECONVERGENT B1 ;  /* 0x0000000000017941 */ /* 0x000fea0003800200 */
.L_x_18387:
[----:B------:R-:W-:Y:S01]  /*1da0*/  IMAD.SHL.U32 R0, R0, 0x100000, RZ ;  /* 0x0010000000007824 */ /* 0x000fe200078e00ff */
[----:B------:R-:W-:-:S04]  /*1db0*/  LEA R2, R2, 0x3b800000, 0x17 ;  /* 0x3b80000002027811 */ /* 0x000fc800078eb8ff */
[----:B------:R-:W-:-:S07]  /*1dc0*/  LOP3.LUT R4, R2, R0, R7, 0xfe, !PT ;  /* 0x0000000002047212 */ /* 0x000fce00078efe07 */
.L_x_18386:
[----:B------:R-:W-:Y:S05]  /*1dd0*/  BSYNC.RECONVERGENT B0 ;  /* 0x0000000000007941 */ /* 0x000fea0003800200 */
.L_x_18385:
[----:B------:R-:W0:Y:S02]  /*1de0*/  F2I.FTZ.TRUNC.NTZ R4, R4 ;  /* 0x0000000400047305 */ /* 0x000e24000021f100 */
[----:B0-----:R-:W-:Y:S01]  /*1df0*/  PRMT R0, R4, 0x7610, R0 ;  /* 0x0000761004007816 */ /* 0x001fe20000000000 */
[----:B------:R-:W-:Y:S06]  /*1e00*/  BRA `(.L_x_18370) ;  /* 0x0000000400107947 */ /* 0x000fec0003800000 */
.L_x_18383:
        /* <DEDUP_REMOVED lines=21> */
.L_x_18392:
[----:B------:R-:W-:Y:S05]  /*1f60*/  BSYNC.RECONVERGENT B1 ;  /* 0x0000000000017941 */ /* 0x000fea0003800200 */
.L_x_18391:
[----:B------:R-:W-:Y:S01]  /*1f70*/  IMAD.SHL.U32 R0, R0, 0x200000, RZ ;  /* 0x0020000000007824 */ /* 0x000fe200078e00ff */
[----:B------:R-:W-:-:S04]  /*1f80*/  LEA R2, R2, 0x37800000, 0x17 ;  /* 0x3780000002027811 */ /* 0x000fc800078eb8ff */
[----:B------:R-:W-:-:S07]  /*1f90*/  LOP3.LUT R4, R2, R0, R7, 0xfe, !PT ;  /* 0x0000000002047212 */ /* 0x000fce00078efe07 */
.L_x_18390:
[----:B------:R-:W-:Y:S05]  /*1fa0*/  BSYNC.RECONVERGENT B0 ;  /* 0x0000000000007941 */ /* 0x000fea0003800200 */
.L_x_18389:
[----:B------:R-:W0:Y:S02]  /*1fb0*/  F2I.FTZ.TRUNC.NTZ R4, R4 ;  /* 0x0000000400047305 */ /* 0x000e24000021f100 */
[----:B0-----:R-:W-:Y:S01]  /*1fc0*/  PRMT R0, R4, 0x7610, R0 ;  /* 0x0000761004007816 */ /* 0x001fe20000000000 */
[----:B------:R-:W-:Y:S06]  /*1fd0*/  BRA `(.L_x_18370) ;  /* 0x00000000009c7947 */ /* 0x000fec0003800000 */
.L_x_18382:
[----:B------:R-:W-:-:S09]  /*1fe0*/  UISETP.NE.AND UP0, UPT, UR4, 0x1c, UPT ;  /* 0x0000001c0400788c */ /* 0x000fd2000bf05270 */
[----:B------:R-:W-:Y:S05]  /*1ff0*/  BRA.U !UP0, `(.L_x_18393) ;  /* 0x0000000108907547 */ /* 0x000fea000b800000 */
[----:B------:R-:W-:-:S09]  /*2000*/  UISETP.NE.AND UP0, UPT, UR4, 0x1d, UPT ;  /* 0x0000001d0400788c */ /* 0x000fd2000bf05270 */
[----:B------:R-:W-:Y:S05]  /*2010*/  BRA.U !UP0, `(.L_x_18394) ;  /* 0x0000000108807547 */ /* 0x000fea000b800000 */
[----:B------:R-:W-:-:S09]  /*2020*/  UISETP.NE.AND UP0, UPT, UR4, 0x2c, UPT ;  /* 0x0000002c0400788c */ /* 0x000fd2000bf05270 */
[----:B------:R-:W-:Y:S05]  /*2030*/  BRA.U !UP0, `(.L_x_18395) ;  /* 0x0000000108487547 */ /* 0x000fea000b800000 */
.L_x_18369:
        /* <DEDUP_REMOVED lines=16> */
.L_x_18396:
[----:B------:R-:W-:Y:S01]  /*2140*/  PRMT R0, RZ, 0x7610, R0 ;  /* 0x00007610ff007816 */ /* 0x000fe20000000000 */
[----:B------:R-:W-:Y:S06]  /*2150*/  BRA `(.L_x_18370) ;  /* 0x00000000003c7947 */ /* 0x000fec0003800000 */
.L_x_18395:
        /* <DEDUP_REMOVED lines=8> */
.L_x_18398:
[----:B------:R-:W-:Y:S05]  /*21e0*/  BSYNC.RECONVERGENT B0 ;  /* 0x0000000000007941 */ /* 0x000fea0003800200 */
.L_x_18397:
[----:B------:R-:W0:Y:S02]  /*21f0*/  F2I.FTZ.TRUNC.NTZ R4, R4 ;  /* 0x0000000400047305 */ /* 0x000e24000021f100 */
[----:B0-----:R-:W-:Y:S01]  /*2200*/  PRMT R0, R4, 0x7610, R0 ;  /* 0x0000761004007816 */ /* 0x001fe20000000000 */
[----:B------:R-:W-:Y:S06]  /*2210*/  BRA `(.L_x_18370) ;  /* 0x00000000000c7947 */ /* 0x000fec0003800000 */
.L_x_18394:
[----:B------:R2:W5:Y:S01]  /*2220*/  LDG.E.U8 R0, desc[UR36][R2.64] ;  /* 0x0000002402007981 */ /* 0x000562000c1e1100 */
[----:B------:R-:W-:Y:S05]  /*2230*/  BRA `(.L_x_18370) ;  /* 0x0000000000047947 */ /* 0x000fea0003800000 */
.L_x_18393:
[----:B------:R1:W5:Y:S02]  /*2240*/  LDG.E.U8 R0, desc[UR36][R2.64] ;  /* 0x0000002402007981 */ /* 0x000364000c1e1100 */
.L_x_18370:
[----:B------:R-:W0:Y:S02]  /*2250*/  LDCU.64 UR6, c[0x0][0x580] ;  /* 0x0000b000ff0677ac */ /* 0x000e240008000a00 */
[C---:B012345:R-:W-:Y:S02]  /*2260*/  LOP3.LUT R2, R0.reuse, 0xff, RZ, 0xc0, !PT ;  /* 0x000000ff00027812 */ /* 0x07ffe400078ec0ff */
[----:B------:R-:W-:Y:S01]  /*2270*/  LOP3.LUT R3, R0, 0xff, RZ, 0xc0, !PT ;  /* 0x000000ff00037812 */ /* 0x000fe200078ec0ff */
[----:B------:R-:W-:Y:S01]  /*2280*/  UPRMT UR4, UR41, 0x9910, URZ ;  /* 0x0000991029047896 */ /* 0x000fe200080000ff */
        /* <DEDUP_REMOVED lines=17> */
.L_x_18402:
[----:B------:R3:W-:Y:S01]  /*23a0*/  STG.E.U8 desc[UR36][R2.64], R7 ;  /* 0x0000000702007986 */ /* 0x0007e2000c101124 */
[----:B------:R-:W-:Y:S05]  /*23b0*/  BRA `(.L_x_18404) ;  /* 0x0000000c00847947 */ /* 0x000fea0003800000 */
.L_x_18401:
        /* <DEDUP_REMOVED lines=12> */
.L_x_18406:
[----:B------:R-:W-:-:S04]  /*2480*/  LOP3.LUT R7, R7, 0xffff, RZ, 0xc0, !PT ;  /* 0x0000ffff07077812 */ /* 0x000fc800078ec0ff */
[----:B------:R-:W-:-:S05]  /*2490*/  PRMT R5, R7, 0x8880, RZ ;  /* 0x0000888007057816 */ /* 0x000fca00000000ff */
[----:B------:R1:W-:Y:S01]  /*24a0*/  STG.E desc[UR36][R2.64], R5 ;  /* 0x0000000502007986 */ /* 0x0003e2000c101924 */
[----:B------:R-:W-:Y:S05]  /*24b0*/  BRA `(.L_x_18404) ;  /* 0x0000000c00447947 */ /* 0x000fea0003800000 */
.L_x_18405:
[----:B------:R-:W-:-:S04]  /*24c0*/  PRMT R5, R7, 0x8880, RZ ;  /* 0x0000888007057816 */ /* 0x000fc800000000ff */
[----:B------:R-:W-:-:S05]  /*24d0*/  PRMT R5, R5, 0x7710, RZ ;  /* 0x0000771005057816 */ /* 0x000fca00000000ff */
[----:B------:R2:W-:Y:S01]  /*24e0*/  STG.E.U16 desc[UR36][R2.64], R5 ;  /* 0x0000000502007986 */ /* 0x0005e2000c101524 */
[----:B------:R-:W-:Y:S05]  /*24f0*/  BRA `(.L_x_18404) ;  /* 0x0000000c00347947 */ /* 0x000fea0003800000 */
.L_x_18400:
        /* <DEDUP_REMOVED lines=9> */
.L_x_18408:
[----:B------:R-:W0:Y:S02]  /*2590*/  I2F.S8 R0, R7 ;  /* 0x0000000700007306 */ /* 0x000e240000001400 */
[----:B0-----:R-:W-:-:S05]  /*25a0*/  F2FP.F16.F32.PACK_AB R0, RZ, R0 ;  /* 0x00000000ff00723e */ /* 0x001fca00000000ff */
[----:B------:R0:W-:Y:S01]  /*25b0*/  STG.E.U16 desc[UR36][R2.64], R0 ;  /* 0x0000000002007986 */ /* 0x0001e2000c101524 */
[----:B------:R-:W-:Y:S05]  /*25c0*/  BRA `(.L_x_18404) ;  /* 0x0000000c00007947 */ /* 0x000fea0003800000 */
.L_x_18407:
        /* <DEDUP_REMOVED lines=10> */
.L_x_18410:
[----:B------:R-:W0:Y:S02]  /*2670*/  I2F.S8 R7, R7 ;  /* 0x0000000700077306 */ /* 0x000e240000001400 */
[----:B0-----:R-:W-:-:S04]  /*2680*/  F2FP.F16.F32.PACK_AB R5, RZ, R7 ;  /* 0x00000007ff05723e */ /* 0x001fc800000000ff */
[----:B------:R-:W-:-:S05]  /*2690*/  PRMT R5, R5, 0x5410, RZ ;  /* 0x0000541005057816 */ /* 0x000fca00000000ff */
[----:B------:R0:W-:Y:S01]  /*26a0*/  STG.E desc[UR36][R2.64], R5 ;  /* 0x0000000502007986 */ /* 0x0001e2000c101924 */
[----:B------:R-:W-:Y:S05]  /*26b0*/  BRA `(.L_x_18404) ;  /* 0x0000000800c47947 */ /* 0x000fea0003800000 */
.L_x_18409:
[----:B------:R-:W-:-:S04]  /*26c0*/  PRMT R4, R7, 0x8880, RZ ;  /* 0x0000888007047816 */ /* 0x000fc800000000ff */
[----:B------:R-:W-:-:S06]  /*26d0*/  PRMT R4, R4, 0x7710, RZ ;  /* 0x0000771004047816 */ /* 0x000fcc00000000ff */
[----:B------:R-:W0:Y:S02]  /*26e0*/  I2F.F64.S16 R4, R4 ;  /* 0x0000000400047312 */ /* 0x000e240000101c00 */
[----:B0-----:R0:W-:Y:S01]  /*26f0*/  STG.E.64 desc[UR36][R2.64], R4 ;  /* 0x0000000402007986 */ /* 0x0011e2000c101b24 */
[----:B------:R-:W-:Y:S05]  /*2700*/  BRA `(.L_x_18404) ;  /* 0x0000000800b07947 */ /* 0x000fea0003800000 */
.L_x_18399:
        /* <DEDUP_REMOVED lines=12> */
.L_x_18413:
[----:B------:R-:W-:Y:S02]  /*27d0*/  PRMT R4, R7, 0x8880, RZ ;  /* 0x0000888007047816 */ /* 0x000fe400000000ff */
[----:B------:R-:W-:Y:S02]  /*27e0*/  CS2R R6, SRZ ;  /* 0x0000000000067805 */ /* 0x000fe4000001ff00 */
[----:B------:R-:W-:-:S06]  /*27f0*/  PRMT R4, R4, 0x7710, RZ ;  /* 0x0000771004047816 */ /* 0x000fcc00000000ff */
[----:B------:R-:W0:Y:S02]  /*2800*/  I2F.F64.S16 R4, R4 ;  /* 0x0000000400047312 */ /* 0x000e240000101c00 */
[----:B0-----:R0:W-:Y:S01]  /*2810*/  STG.E.128 desc[UR36][R2.64], R4 ;  /* 0x0000000402007986 */ /* 0x0011e2000c101d24 */
[----:B------:R-:W-:Y:S05]  /*2820*/  BRA `(.L_x_18404) ;  /* 0x0000000800687947 */ /* 0x000fea0003800000 */
.L_x_18412:
        /* <DEDUP_REMOVED lines=19> */
.L_x_18417:
[----:B------:R-:W-:Y:S05]  /*2960*/  BSYNC.RECONVERGENT B0 ;  /* 0x0000000000007941 */ /* 0x000fea0003800200 */
.L_x_18416:
[----:B------:R-:W-:-:S05]  /*2970*/  LOP3.LUT R5, R0, 0x80, R5, 0xf8, !PT ;  /* 0x0000008000057812 */ /* 0x000fca00078ef805 */
[----:B------:R0:W-:Y:S01]  /*2980*/  STG.E.U8 desc[UR36][R2.64], R5 ;  /* 0x0000000502007986 */ /* 0x0001e2000c101124 */
[----:B------:R-:W-:Y:S05]  /*2990*/  BRA `(.L_x_18404) ;  /* 0x00000008000c7947 */ /* 0x000fea0003800000 */
.L_x_18415:
        /* <DEDUP_REMOVED lines=15> */
.L_x_18419:
[----:B------:R-:W-:Y:S05]  /*2a90*/  BSYNC.RECONVERGENT B0 ;  /* 0x0000000000007941 */ /* 0x000fea0003800200 */
.L_x_18418:
[----:B------:R-:W-:-:S05]  /*2aa0*/  LOP3.LUT R5, R0, 0x80, R5, 0xf8, !PT ;  /* 0x0000008000057812 */ /* 0x000fca00078ef805 */
[----:B------:R0:W-:Y:S01]  /*2ab0*/  STG.E.U8 desc[UR36][R2.64], R5 ;  /* 0x0000000502007986 */ /* 0x0001e2000c101124 */
[----:B------:R-:W-:Y:S05]  /*2ac0*/  BRA `(.L_x_18404) ;  /* 0x0000000400c07947 */ /* 0x000fea0003800000 */
.L_x_18414:
[----:B------:R-:W0:Y:S02]  /*2ad0*/  I2F.S8 R0, R7 ;  /* 0x0000000700007306 */ /* 0x000e240000001400 */
[----:B0-----:R-:W-:-:S05]  /*2ae0*/  F2FP.BF16.F32.PACK_AB R0, RZ, R0 ;  /* 0x00000000ff00723e */ /* 0x001fca00000010ff */
[----:B------:R0:W-:Y:S01]  /*2af0*/  STG.E.U16 desc[UR36][R2.64], R0 ;  /* 0x0000000002007986 */ /* 0x0001e2000c101524 */
[----:B------:R-:W-:Y:S05]  /*2b00*/  BRA `(.L_x_18404) ;  /* 0x0000000400b07947 */ /* 0x000fea0003800000 */
.L_x_18411:
        /* <DEDUP_REMOVED lines=12> */
.L_x_18422:
        /* <DEDUP_REMOVED lines=13> */
.L_x_18425:
[----:B------:R-:W-:-:S04]  /*2ca0*/  SHF.R.U32.HI R0, RZ, 0x14, R5 ;  /* 0x00000014ff007819 */ /* 0x000fc80000011605 */
[----:B------:R-:W-:-:S04]  /*2cb0*/  LOP3.LUT R0, R0, 0x1, RZ, 0xc0, !PT ;  /* 0x0000000100007812 */ /* 0x000fc800078ec0ff */
[----:B------:R-:W-:-:S04]  /*2cc0*/  IADD3 R0, PT, PT, R5, 0x487ffff, R0 ;  /* 0x0487ffff05007810 */ /* 0x000fc80007ffe000 */
[----:B------:R-:W-:-:S04]  /*2cd0*/  SHF.R.U32.HI R0, RZ, 0x14, R0 ;  /* 0x00000014ff007819 */ /* 0x000fc80000011600 */
[----:B------:R-:W-:-:S07]  /*2ce0*/  LOP3.LUT R4, R0, 0xff, RZ, 0xc0, !PT ;  /* 0x000000ff00047812 */ /* 0x000fce00078ec0ff */
.L_x_18426:
[----:B------:R-:W-:-:S04]  /*2cf0*/  SHF.R.U32.HI R5, RZ, 0x18, R5 ;  /* 0x00000018ff057819 */ /* 0x000fc80000011605 */
[----:B------:R-:W-:-:S04]  /*2d00*/  LOP3.LUT R4, R4, 0x80, R5, 0xf8, !PT ;  /* 0x0000008004047812 */ /* 0x000fc800078ef805 */
[----:B------:R-:W-:-:S07]  /*2d10*/  PRMT R0, R4, 0x7610, R0 ;  /* 0x0000761004007816 */ /* 0x000fce0000000000 */
.L_x_18424:
[----:B------:R-:W-:Y:S05]  /*2d20*/  BSYNC.RECONVERGENT B0 ;  /* 0x0000000000007941 */ /* 0x000fea0003800200 */
.L_x_18423:
[----:B------:R0:W-:Y:S01]  /*2d30*/  STG.E.U8 desc[UR36][R2.64], R0 ;  /* 0x0000000002007986 */ /* 0x0001e2000c101124 */
[----:B------:R-:W-:Y:S05]  /*2d40*/  BRA `(.L_x_18404) ;  /* 0x0000000400207947 */ /* 0x000fea0003800000 */
.L_x_18421:
        /* <DEDUP_REMOVED lines=13> */
.L_x_18429:
[----:B------:R-:W-:-:S04]  /*2e20*/  SHF.R.U32.HI R0, RZ, 0x15, R5 ;  /* 0x00000015ff007819 */ /* 0x000fc80000011605 */
[----:B------:R-:W-:-:S04]  /*2e30*/  LOP3.LUT R0, R0, 0x1, RZ, 0xc0, !PT ;  /* 0x0000000100007812 */ /* 0x000fc800078ec0ff */
[----:B------:R-:W-:-:S04]  /*2e40*/  IADD3 R0, PT, PT, R5, 0x88fffff, R0 ;  /* 0x088fffff05007810 */ /* 0x000fc80007ffe000 */
[----:B------:R-:W-:-:S04]  /*2e50*/  SHF.R.U32.HI R0, RZ, 0x15, R0 ;  /* 0x00000015ff007819 */ /* 0x000fc80000011600 */
[----:B------:R-:W-:-:S07]  /*2e60*/  LOP3.LUT R4, R0, 0xff, RZ, 0xc0, !PT ;  /* 0x000000ff00047812 */ /* 0x000fce00078ec0ff */
.L_x_18430:
[----:B------:R-:W-:-:S04]  /*2e70*/  SHF.R.U32.HI R5, RZ, 0x18, R5 ;  /* 0x00000018ff057819 */ /* 0x000fc80000011605 */
[----:B------:R-:W-:-:S04]  /*2e80*/  LOP3.LUT R4, R4, 0x80, R5, 0xf8, !PT ;  /* 0x0000008004047812 */ /* 0x000fc800078ef805 */
[----:B------:R-:W-:-:S07]  /*2e90*/  PRMT R0, R4, 0x7610, R0 ;  /* 0x0000761004007816 */ /* 0x000fce0000000000 */
.L_x_18428:
[----:B------:R-:W-:Y:S05]  /*2ea0*/  BSYNC.RECONVERGENT B0 ;  /* 0x0000000000007941 */ /* 0x000fea0003800200 */
.L_x_18427:
[----:B------:R0:W-:Y:S01]  /*2eb0*/  STG.E.U8 desc[UR36][R2.64], R0 ;  /* 0x0000000002007986 */ /* 0x0001e2000c101124 */
[----:B------:R-:W-:Y:S05]  /*2ec0*/  BRA `(.L_x_18404) ;  /* 0x0000000000c07947 */ /* 0x000fea0003800000 */
.L_x_18420:
[----:B------:R-:W-:-:S09]  /*2ed0*/  UISETP.NE.AND UP0, UPT, UR4, 0x1c, UPT ;  /* 0x0000001c0400788c */ /* 0x000fd2000bf05270 */
[----:B------:R-:W-:Y:S05]  /*2ee0*/  BRA.U !UP0, `(.L_x_18431) ;  /* 0x0000000108ac7547 */ /* 0x000fea000b800000 */
[----:B------:R-:W-:-:S09]  /*2ef0*/  UISETP.NE.AND UP0, UPT, UR4, 0x1d, UPT ;  /* 0x0000001d0400788c */ /* 0x000fd2000bf05270 */
[----:B------:R-:W-:Y:S05]  /*2f00*/  BRA.U !UP0, `(.L_x_18432) ;  /* 0x00000001088c7547 */ /* 0x000fea000b800000 */
[----:B------:R-:W-:-:S09]  /*2f10*/  UISETP.NE.AND UP0, UPT, UR4, 0x2c, UPT ;  /* 0x0000002c0400788c */ /* 0x000fd2000bf05270 */
[----:B------:R-:W-:Y:S05]  /*2f20*/  BRA.U !UP0, `(.L_x_18433) ;  /* 0x0000000108447547 */ /* 0x000fea000b800000 */
.L_x_18403:
        /* <DEDUP_REMOVED lines=16> */
.L_x_18434:
[----:B------:R-:W-:Y:S05]  /*3030*/  BRA `(.L_x_18404) ;  /* 0x0000000000647947 */ /* 0x000fea0003800000 */
.L_x_18433:
        /* <DEDUP_REMOVED lines=16> */
.L_x_18432:
[----:B------:R-:W-:-:S04]  /*3140*/  LOP3.LUT R7, R7, 0xffff, RZ, 0xc0, !PT ;  /* 0x0000ffff07077812 */ /* 0x000fc800078ec0ff */
[----:B------:R-:W-:-:S05]  /*3150*/  PRMT R7, R7, 0x8880, RZ ;  /* 0x0000888007077816 */ /* 0x000fca00000000ff */
[----:B------:R-:W-:-:S05]  /*3160*/  IMAD.MOV.U32 R4, RZ, RZ, R7 ;  /* 0x000000ffff047224 */ /* 0x000fca00078e0007 */
[----:B------:R-:W-:-:S05]  /*3170*/  SHF.R.S32.HI R5, RZ, 0x1f, R4 ;  /* 0x0000001fff057819 */ /* 0x000fca0000011404 */
[----:B------:R0:W-:Y:S01]  /*3180*/  STG.E.64 desc[UR36][R2.64], R4 ;  /* 0x0000000402007986 */ /* 0x0001e2000c101b24 */
[----:B------:R-:W-:Y:S05]  /*3190*/  BRA `(.L_x_18404) ;  /* 0x00000000000c7947 */ /* 0x000fea0003800000 */
.L_x_18431:
[----:B------:R-:W-:-:S04]  /*31a0*/  LOP3.LUT R7, R7, 0xffff, RZ, 0xc0, !PT ;  /* 0x0000ffff07077812 */ /* 0x000fc800078ec0ff */
[----:B------:R-:W-:-:S05]  /*31b0*/  PRMT R5, R7, 0x8880, RZ ;  /* 0x0000888007057816 */ /* 0x000fca00000000ff */
[----:B------:R0:W-:Y:S02]  /*31c0*/  STG.E desc[UR36][R2.64], R5 ;  /* 0x0000000502007986 */ /* 0x0001e4000c101924 */
.L_x_18404:
[----:B------:R-:W-:-:S07]  /*31d0*/  VIADD R17, R17, 0x80 ;  /* 0x0000008011117836 */ /* 0x000fce0000000000 */
.L_x_18363:
[----:B0-----:R-:W-:Y:S05]  /*31e0*/  BSYNC.RECONVERGENT B6 ;  /* 0x0000000000067941 */ /* 0x001fea0003800200 */
.L_x_18362:
        /* <DEDUP_REMOVED lines=307> */
.L_x_18437:
        /* <DEDUP_REMOVED lines=16> */
.L_x_18441:
[----:B------:R1:W5:Y:S01]  /*4620*/  LDG.E.U8 R0, desc[UR36][R2.64] ;  /* 0x0000002402007981 */ /* 0x000362000c1e1100 */
[----:B------:R-:W-:Y:S05]  /*4630*/  BRA `(.L_x_18443) ;  /* 0x0000000c004c7947 */ /* 0x000fea0003800000 */
.L_x_18440:
        /* <DEDUP_REMOVED lines=8> */
.L_x_18445:
[----:B------:R3:W5:Y:S01]  /*46c0*/  LDG.E.U8 R0, desc[UR36][R2.64] ;  /* 0x0000002402007981 */ /* 0x000762000c1e1100 */
[----:B------:R-:W-:Y:S05]  /*46d0*/  BRA `(.L_x_18443) ;  /* 0x0000000c00247947 */ /* 0x000fea0003800000 */
.L_x_18444:
[----:B------:R2:W5:Y:S01]  /*46e0*/  LDG.E.U16 R0, desc[UR36][R2.64] ;  /* 0x0000002402007981 */ /* 0x000562000c1e1500 */
[----:B------:R-:W-:Y:S05]  /*46f0*/  BRA `(.L_x_18443) ;  /* 0x0000000c001c7947 */ /* 0x000fea0003800000 */
.L_x_18439:
        /* <DEDUP_REMOVED lines=9> */
.L_x_18447:
[----:B------:R-:W2:Y:S02]  /*4790*/  LDG.E.U16 R4, desc[UR36][R2.64] ;  /* 0x0000002402047981 */ /* 0x000ea4000c1e1500 */
[----:B--2---:R-:W-:-:S06]  /*47a0*/  HADD2.F32 R4, -RZ, R4.H0_H0 ;  /* 0x20000004ff047230 */ /* 0x004fcc0000004100 */
[----:B------:R-:W0:Y:S02]  /*47b0*/  F2I.FTZ.TRUNC.NTZ R4, R4 ;  /* 0x0000000400047305 */ /* 0x000e24000021f100 */
[----:B0-----:R-:W-:Y:S01]  /*47c0*/  PRMT R0, R4, 0x7610, R0 ;  /* 0x0000761004007816 */ /* 0x001fe20000000000 */
[----:B------:R-:W-:Y:S06]  /*47d0*/  BRA `(.L_x_18443) ;  /* 0x0000000800e47947 */ /* 0x000fec0003800000 */
.L_x_18446:
        /* <DEDUP_REMOVED lines=9> */
.L_x_18449:
[----:B------:R-:W2:Y:S02]  /*4870*/  LDG.E.U16 R2, desc[UR36][R2.64] ;  /* 0x0000002402027981 */ /* 0x000ea4000c1e1500 */
[----:B--2---:R-:W-:-:S06]  /*4880*/  HADD2.F32 R4, -RZ, R2.H0_H0 ;  /* 0x20000002ff047230 */ /* 0x004fcc0000004100 */
[----:B------:R-:W0:Y:S02]  /*4890*/  F2I.FTZ.TRUNC.NTZ R4, R4 ;  /* 0x0000000400047305 */ /* 0x000e24000021f100 */
[----:B0-----:R-:W-:Y:S01]  /*48a0*/  PRMT R0, R4, 0x7610, R0 ;  /* 0x0000761004007816 */ /* 0x001fe20000000000 */
[----:B------:R-:W-:Y:S06]  /*48b0*/  BRA `(.L_x_18443) ;  /* 0x0000000800ac7947 */ /* 0x000fec0003800000 */
.L_x_18448:
[----:B------:R-:W2:Y:S02]  /*48c0*/  LDG.E.64 R2, desc[UR36][R2.64] ;  /* 0x0000002402027981 */ /* 0x000ea4000c1e1b00 */
[----:B--2---:R0:W1:Y:S01]  /*48d0*/  F2I.F64.TRUNC R0, R2 ;  /* 0x0000000200007311 */ /* 0x004062000030d100 */
[----:B------:R-:W-:Y:S05]  /*48e0*/  BRA `(.L_x_18443) ;  /* 0x0000000800a07947 */ /* 0x000fea0003800000 */
.L_x_18438:
        /* <DEDUP_REMOVED lines=12> */
.L_x_18452:
[----:B------:R-:W2:Y:S02]  /*49b0*/  LDG.E.64 R2, desc[UR36][R2.64] ;  /* 0x0000002402027981 */ /* 0x000ea4000c1e1b00 */
[----:B--2---:R0:W1:Y:S01]  /*49c0*/  F2I.F64.TRUNC R0, R2 ;  /* 0x0000000200007311 */ /* 0x004062000030d100 */
[----:B------:R-:W-:Y:S05]  /*49d0*/  BRA `(.L_x_18443) ;  /* 0x0000000800647947 */ /* 0x000fea0003800000 */
.L_x_18451:
        /* <DEDUP_REMOVED lines=27> */
.L_x_18454:
        /* <DEDUP_REMOVED lines=14> */
.L_x_18453:
[----:B------:R-:W2:Y:S02]  /*4c70*/  LDG.E.U16 R4, desc[UR36][R2.64] ;  /* 0x0000002402047981 */ /* 0x000ea4000c1e1500 */
[----:B--2---:R-:W-:-:S06]  /*4c80*/  SHF.L.U32 R4, R4, 0x10, RZ ;  /* 0x0000001004047819 */ /* 0x004fcc00000006ff */
[----:B------:R-:W0:Y:S02]  /*4c90*/  F2I.FTZ.TRUNC.NTZ R4, R4 ;  /* 0x0000000400047305 */ /* 0x000e24000021f100 */
[----:B0-----:R-:W-:Y:S01]  /*4ca0*/  PRMT R0, R4, 0x7610, R0 ;  /* 0x0000761004007816 */ /* 0x001fe20000000000 */
[----:B------:R-:W-:Y:S06]  /*4cb0*/  BRA `(.L_x_18443) ;  /* 0x0000000400ac7947 */ /* 0x000fec0003800000 */
.L_x_18450:
        /* <DEDUP_REMOVED lines=10> */
.L_x_18457:
        /* <DEDUP_REMOVED lines=21> */
.L_x_18461:
[----:B------:R-:W-:Y:S05]  /*4eb0*/  BSYNC.RECONVERGENT B1 ;  /* 0x0000000000017941 */ /* 0x000fea0003800200 */
.L_x_18460:
[----:B------:R-:W-:Y:S02]  /*4ec0*/  SHF.L.U32 R0, R0, 0x14, RZ ;  /* 0x0000001400007819 */ /* 0x000fe400000006ff */
[----:B------:R-:W-:-:S04]  /*4ed0*/  LEA R2, R2, 0x3b800000, 0x17 ;  /* 0x3b80000002027811 */ /* 0x000fc800078eb8ff */
[----:B------:R-:W-:-:S07]  /*4ee0*/  LOP3.LUT R4, R2, R0, R7, 0xfe, !PT ;  /* 0x0000000002047212 */ /* 0x000fce00078efe07 */
.L_x_18459:
[----:B------:R-:W-:Y:S05]  /*4ef0*/  BSYNC.RECONVERGENT B0 ;  /* 0x0000000000007941 */ /* 0x000fea0003800200 */
.L_x_18458:
[----:B------:R-:W0:Y:S02]  /*4f00*/  F2I.FTZ.TRUNC.NTZ R4, R4 ;  /* 0x0000000400047305 */ /* 0x000e24000021f100 */
[----:B0-----:R-:W-:Y:S01]  /*4f10*/  PRMT R0, R4, 0x7610, R0 ;  /* 0x0000761004007816 */ /* 0x001fe20000000000 */
[----:B------:R-:W-:Y:S06]  /*4f20*/  BRA `(.L_x_18443) ;  /* 0x0000000400107947 */ /* 0x000fec0003800000 */
.L_x_18456:
        /* <DEDUP_REMOVED lines=21> */
.L_x_18465:
[----:B------:R-:W-:Y:S05]  /*5080*/  BSYNC.RECONVERGENT B1 ;  /* 0x0000000000017941 */ /* 0x000fea0003800200 */
.L_x_18464:
[----:B------:R-:W-:Y:S02]  /*5090*/  SHF.L.U32 R0, R0, 0x15, RZ ;  /* 0x0000001500007819 */ /* 0x000fe400000006ff */
[----:B------:R-:W-:-:S04]  /*50a0*/  LEA R2, R2, 0x37800000, 0x17 ;  /* 0x3780000002027811 */ /* 0x000fc800078eb8ff */
[----:B------:R-:W-:-:S07]  /*50b0*/  LOP3.LUT R4, R2, R0, R7, 0xfe, !PT ;  /* 0x0000000002047212 */ /* 0x000fce00078efe07 */
.L_x_18463:
[----:B------:R-:W-:Y:S05]  /*50c0*/  BSYNC.RECONVERGENT B0 ;  /* 0x0000000000007941 */ /* 0x000fea0003800200 */
.L_x_18462:
[----:B------:R-:W0:Y:S02]  /*50d0*/  F2I.FTZ.TRUNC.NTZ R4, R4 ;  /* 0x0000000400047305 */ /* 0x000e24000021f100 */
[----:B0-----:R-:W-:Y:S01]  /*50e0*/  PRMT R0, R4, 0x7610, R0 ;  /* 0x0000761004007816 */ /* 0x001fe20000000000 */
[----:B------:R-:W-:Y:S06]  /*50f0*/  BRA `(.L_x_18443) ;  /* 0x00000000009c7947 */ /* 0x000fec0003800000 */
.L_x_18455:
        /* <DEDUP_REMOVED lines=14> */
.L_x_18469:
[----:B------:R-:W-:Y:S05]  /*51e0*/  BSYNC.RECONVERGENT B0 ;  /* 0x0000000000007941 */ /* 0x000fea0003800200 */
.L_x_18468:
[----:B------:R-:W0:Y:S02]  /*51f0*/  F2I.FTZ.TRUNC.NTZ R4, R4 ;  /* 0x0000000400047305 */ /* 0x000e24000021f100 */
[----:B0-----:R-:W-:Y:S01]  /*5200*/  PRMT R0, R4, 0x7610, R0 ;  /* 0x0000761004007816 */ /* 0x001fe20000000000 */
[----:B------:R-:W-:Y:S06]  /*5210*/  BRA `(.L_x_18443) ;  /* 0x0000000000547947 */ /* 0x000fec0003800000 */
.L_x_18442:
        /* <DEDUP_REMOVED lines=16> */
.L_x_18470:
[----:B------:R-:W-:Y:S01]  /*5320*/  PRMT R0, RZ, 0x7610, R0 ;  /* 0x00007610ff007816 */ /* 0x000fe20000000000 */
[----:B------:R-:W-:Y:S06]  /*5330*/  BRA `(.L_x_18443) ;  /* 0x00000000000c7947 */ /* 0x000fec0003800000 */
.L_x_18467:
[----:B------:R0:W5:Y:S01]  /*5340*/  LDG.E.U8 R0, desc[UR36][R2.64] ;  /* 0x0000002402007981 */ /* 0x000162000c1e1100 */
[----:B------:R-:W-:Y:S05]  /*5350*/  BRA `(.L_x_18443) ;  /* 0x0000000000047947 */ /* 0x000fea0003800000 */
.L_x_18466:
[----:B------:R0:W5:Y:S02]  /*5360*/  LDG.E.U8 R0, desc[UR36][R2.64] ;  /* 0x0000002402007981 */ /* 0x000164000c1e1100 */
.L_x_18443:
        /* <DEDUP_REMOVED lines=21> */
.L_x_18474:
[----:B------:R0:W-:Y:S01]  /*54c0*/  STG.E.U8 desc[UR36][R2.64], R7 ;  /* 0x0000000702007986 */ /* 0x0001e2000c101124 */
[----:B------:R-:W-:Y:S05]  /*54d0*/  BRA `(.L_x_18476) ;  /* 0x0000000c00807947 */ /* 0x000fea0003800000 */
.L_x_18473:
        /* <DEDUP_REMOVED lines=12> */
.L_x_18478:
[----:B------:R-:W-:-:S04]  /*55a0*/  LOP3.LUT R7, R7, 0xffff, RZ, 0xc0, !PT ;  /* 0x0000ffff07077812 */ /* 0x000fc800078ec0ff */
[----:B------:R-:W-:-:S05]  /*55b0*/  PRMT R5, R7, 0x8880, RZ ;  /* 0x0000888007057816 */ /* 0x000fca00000000ff */
[----:B------:R0:W-:Y:S01]  /*55c0*/  STG.E desc[UR36][R2.64], R5 ;  /* 0x0000000502007986 */ /* 0x0001e2000c101924 */
[----:B------:R-:W-:Y:S05]  /*55d0*/  BRA `(.L_x_18476) ;  /* 0x0000000c00407947 */ /* 0x000fea0003800000 */
.L_x_18477:
[----:B------:R-:W-:-:S04]  /*55e0*/  PRMT R5, R7, 0x8880, RZ ;  /* 0x0000888007057816 */ /* 0x000fc800000000ff */
[----:B------:R-:W-:-:S05]  /*55f0*/  PRMT R5, R5, 0x7710, RZ ;  /* 0x0000771005057816 */ /* 0x000fca00000000ff */
[----:B------:R0:W-:Y:S01]  /*5600*/  STG.E.U16 desc[UR36][R2.64], R5 ;  /* 0x0000000502007986 */ /* 0x0001e2000c101524 */
[----:B------:R-:W-:Y:S05]  /*5610*/  BRA `(.L_x_18476) ;  /* 0x0000000c00307947 */ /* 0x000fea0003800000 */
.L_x_18472:
        /* <DEDUP_REMOVED lines=9> */
.L_x_18480:
[----:B------:R-:W0:Y:S02]  /*56b0*/  I2F.S8 R0, R7 ;  /* 0x0000000700007306 */ /* 0x000e240000001400 */
[----:B0-----:R-:W-:-:S05]  /*56c0*/  F2FP.F16.F32.PACK_AB R0, RZ, R0 ;  /* 0x00000000ff00723e */ /* 0x001fca00000000ff */
[----:B------:R0:W-:Y:S01]  /*56d0*/  STG.E.U16 desc[UR36][R2.64], R0 ;  /* 0x0000000002007986 */ /* 0x0001e2000c101524 */
[----:B------:R-:W-:Y:S05]  /*56e0*/  BRA `(.L_x_18476) ;  /* 0x0000000800fc7947 */ /* 0x000fea0003800000 */
.L_x_18479:
        /* <DEDUP_REMOVED lines=8> */
[----:B0-----:R0:W-:Y:S01]  /*5770*/  STG.E.64 desc[UR36][R2.64], R4 ;  /* 0x0000000402007986 */ /* 0x0011e2000c101b24 */
[----:B------:R-:W-:Y:S05]  /*5780*/  BRA `(.L_x_18476) ;  /* 0x0000000800d47947 */ /* 0x000fea0003800000 */
.L_x_18482:
[----:B------:R-:W0:Y:S02]  /*5790*/  I2F.S8 R7, R7 ;  /* 0x0000000700077306 */ /* 0x000e240000001400 */
[----:B0-----:R-:W-:-:S04]  /*57a0*/  F2FP.F16.F32.PACK_AB R5, RZ, R7 ;  /* 0x00000007ff05723e */ /* 0x001fc800000000ff */
[----:B------:R-:W-:-:S05]  /*57b0*/  PRMT R5, R5, 0x5410, RZ ;  /* 0x0000541005057816 */ /* 0x000fca00000000ff */
[----:B------:R0:W-:Y:S01]  /*57c0*/  STG.E desc[UR36][R2.64], R5 ;  /* 0x0000000502007986 */ /* 0x0001e2000c101924 */
[----:B------:R-:W-:Y:S05]  /*57d0*/  BRA `(.L_x_18476) ;  /* 0x0000000800c07947 */ /* 0x000fea0003800000 */
.L_x_18481:
[----:B------:R-:W-:-:S04]  /*57e0*/  PRMT R4, R7, 0x8880, RZ ;  /* 0x0000888007047816 */ /* 0x000fc800000000ff */
[----:B------:R-:W-:-:S06]  /*57f0*/  PRMT R4, R4, 0x7710, RZ ;  /* 0x0000771004047816 */ /* 0x000fcc00000000ff */
[----:B------:R-:W0:Y:S02]  /*5800*/  I2F.F64.S16 R4, R4 ;  /* 0x0000000400047312 */ /* 0x000e240000101c00 */
[----:B0-----:R0:W-:Y:S01]  /*5810*/  STG.E.64 desc[UR36][R2.64], R4 ;  /* 0x0000000402007986 */ /* 0x0011e2000c101b24 */
[----:B------:R-:W-:Y:S05]  /*5820*/  BRA `(.L_x_18476) ;  /* 0x0000000800ac7947 */ /* 0x000fea0003800000 */
.L_x_18471:
        /* <DEDUP_REMOVED lines=14> */
.L_x_18486:
        /* <DEDUP_REMOVED lines=18> */
.L_x_18489:
[----:B------:R-:W-:-:S04]  /*5a30*/  SHF.R.U32.HI R5, RZ, 0x18, R5 ;  /* 0x00000018ff057819 */ /* 0x000fc80000011605 */
[----:B------:R-:W-:-:S07]  /*5a40*/  LOP3.LUT R0, R0, 0x80, R5, 0xf8, !PT ;  /* 0x0000008000007812 */ /* 0x000fce00078ef805 */
.L_x_18488:
[----:B------:R-:W-:Y:S05]  /*5a50*/  BSYNC.RECONVERGENT B0 ;  /* 0x0000000000007941 */ /* 0x000fea0003800200 */
.L_x_18487:
[----:B------:R0:W-:Y:S01]  /*5a60*/  STG.E.U8 desc[UR36][R2.64], R0 ;  /* 0x0000000002007986 */ /* 0x0001e2000c101124 */
[----:B------:R-:W-:Y:S05]  /*5a70*/  BRA `(.L_x_18476) ;  /* 0x0000000800187947 */ /* 0x000fea0003800000 */
.L_x_18485:
        /* <DEDUP_REMOVED lines=18> */
.L_x_18492:
[----:B------:R-:W-:-:S04]  /*5ba0*/  SHF.R.U32.HI R5, RZ, 0x18, R5 ;  /* 0x00000018ff057819 */ /* 0x000fc80000011605 */
[----:B------:R-:W-:-:S07]  /*5bb0*/  LOP3.LUT R0, R0, 0x80, R5, 0xf8, !PT ;  /* 0x0000008000007812 */ /* 0x000fce00078ef805 */
.L_x_18491:
[----:B------:R-:W-:Y:S05]  /*5bc0*/  BSYNC.RECONVERGENT B0 ;  /* 0x0000000000007941 */ /* 0x000fea0003800200 */
.L_x_18490:
[----:B------:R0:W-:Y:S01]  /*5bd0*/  STG.E.U8 desc[UR36][R2.64], R0 ;  /* 0x0000000002007986 */ /* 0x0001e2000c101124 */
[----:B------:R-:W-:Y:S05]  /*5be0*/  BRA `(.L_x_18476) ;  /* 0x0000000400bc7947 */ /* 0x000fea0003800000 */
.L_x_18484:
        /* <DEDUP_REMOVED lines=22> */
.L_x_18494:
[----:B------:R-:W-:-:S04]  /*5d50*/  LOP3.LUT R7, R7, 0xffff, RZ, 0xc0, !PT ;  /* 0x0000ffff07077812 */ /* 0x000fc800078ec0ff */
[----:B------:R-:W-:-:S05]  /*5d60*/  PRMT R7, R7, 0x8880, RZ ;  /* 0x0000888007077816 */ /* 0x000fca00000000ff */
[----:B------:R-:W-:-:S05]  /*5d70*/  IMAD.MOV.U32 R4, RZ, RZ, R7 ;  /* 0x000000ffff047224 */ /* 0x000fca00078e0007 */
[----:B------:R-:W-:-:S05]  /*5d80*/  SHF.R.S32.HI R5, RZ, 0x1f, R4 ;  /* 0x0000001fff057819 */ /* 0x000fca0000011404 */
[----:B------:R0:W-:Y:S01]  /*5d90*/  STG.E.64 desc[UR36][R2.64], R4 ;  /* 0x0000000402007986 */ /* 0x0001e2000c101b24 */
[----:B------:R-:W-:Y:S05]  /*5da0*/  BRA `(.L_x_18476) ;  /* 0x00000004004c7947 */ /* 0x000fea0003800000 */
.L_x_18493:
[----:B------:R-:W-:-:S04]  /*5db0*/  LOP3.LUT R7, R7, 0xffff, RZ, 0xc0, !PT ;  /* 0x0000ffff07077812 */ /* 0x000fc800078ec0ff */
[----:B------:R-:W-:-:S05]  /*5dc0*/  PRMT R5, R7, 0x8880, RZ ;  /* 0x0000888007057816 */ /* 0x000fca00000000ff */
[----:B------:R0:W-:Y:S01]  /*5dd0*/  STG.E desc[UR36][R2.64], R5 ;  /* 0x0000000502007986 */ /* 0x0001e2000c101924 */
[----:B------:R-:W-:Y:S05]  /*5de0*/  BRA `(.L_x_18476) ;  /* 0x00000004003c7947 */ /* 0x000fea0003800000 */
.L_x_18483:
        /* <DEDUP_REMOVED lines=10> */
.L_x_18496:
[----:B------:R-:W-:Y:S02]  /*5e90*/  PRMT R4, R7, 0x8880, RZ ;  /* 0x0000888007047816 */ /* 0x000fe400000000ff */
[----:B------:R-:W-:Y:S02]  /*5ea0*/  CS2R R6, SRZ ;  /* 0x0000000000067805 */ /* 0x000fe4000001ff00 */
[----:B------:R-:W-:-:S06]  /*5eb0*/  PRMT R4, R4, 0x7710, RZ ;  /* 0x0000771004047816 */ /* 0x000fcc00000000ff */
[----:B------:R-:W0:Y:S02]  /*5ec0*/  I2F.F64.S16 R4, R4 ;  /* 0x0000000400047312 */ /* 0x000e240000101c00 */
[----:B0-----:R4:W-:Y:S01]  /*5ed0*/  STG.E.128 desc[UR36][R2.64], R4 ;  /* 0x0000000402007986 */ /* 0x0019e2000c101d24 */
[----:B------:R-:W-:Y:S05]  /*5ee0*/  BRA `(.L_x_18476) ;  /* 0x0000000000fc7947 */ /* 0x000fea0003800000 */
.L_x_18495:
[----:B------:R-:W-:-:S09]  /*5ef0*/  UISETP.NE.AND UP0, UPT, UR4, 0xf, UPT ;  /* 0x0000000f0400788c */ /* 0x000fd2000bf05270 */
[----:B------:R-:W-:Y:S05]  /*5f00*/  BRA.U !UP0, `(.L_x_18497) ;  /* 0x0000000108e87547 */ /* 0x000fea000b800000 */
[----:B------:R-:W-:-:S09]  /*5f10*/  UISETP.NE.AND UP0, UPT, UR4, 0x17, UPT ;  /* 0x000000170400788c */ /* 0x000fd2000bf05270 */
[----:B------:R-:W-:Y:S05]  /*5f20*/  BRA.U !UP0, `(.L_x_18498) ;  /* 0x0000000108907547 */ /* 0x000fea000b800000 */
[----:B------:R-:W-:-:S09]  /*5f30*/  UISETP.NE.AND UP0, UPT, UR4, 0x18, UPT ;  /* 0x000000180400788c */ /* 0x000fd2000bf05270 */
[----:B------:R-:W-:Y:S05]  /*5f40*/  BRA.U !UP0, `(.L_x_18499) ;  /* 0x0000000108447547 */ /* 0x000fea000b800000 */
.L_x_18475:
        /* <DEDUP_REMOVED lines=16> */
.L_x_18500:
[----:B------:R-:W-:Y:S05]  /*6050*/  BRA `(.L_x_18476) ;  /* 0x0000000000a07947 */ /* 0x000fea0003800000 */
.L_x_18499:
        /* <DEDUP_REMOVED lines=13> */
.L_x_18502:
[----:B------:R-:W-:Y:S05]  /*6130*/  BSYNC.RECONVERGENT B0 ;  /* 0x0000000000007941 */ /* 0x000fea0003800200 */
.L_x_18501:
[----:B------:R-:W-:-:S05]  /*6140*/  LOP3.LUT R5, R0, 0x80, R5, 0xf8, !PT ;  /* 0x0000008000057812 */ /* 0x000fca00078ef805 */
[----:B------:R2:W-:Y:S01]  /*6150*/  STG.E.U8 desc[UR36][R2.64], R5 ;  /* 0x0000000502007986 */ /* 0x0005e2000c101124 */
[----:B------:R-:W-:Y:S05]  /*6160*/  BRA `(.L_x_18476) ;  /* 0x00000000005c7947 */ /* 0x000fea0003800000 */
.L_x_18498:
        /* <DEDUP_REMOVED lines=12> */
.L_x_18504:
[----:B------:R-:W-:Y:S01]  /*6230*/  HFMA2 R0, -RZ, RZ, 0, 7.569789886474609375e-06 ;  /* 0x0000007fff007431 */ /* 0x000fe200000001ff */
[----:B------:R-:W-:-:S04]  /*6240*/  ISETP.GT.U32.AND P0, PT, R4, 0x7f800000, PT ;  /* 0x7f8000000400780c */ /* 0x000fc80003f04070 */
[----:B------:R-:W-:-:S09]  /*6250*/  SEL R0, R0, 0x7c, P0 ;  /* 0x0000007c00007807 */ /* 0x000fd20000000000 */
.L_x_18505:
[----:B------:R-:W-:Y:S05]  /*6260*/  BSYNC.RECONVERGENT B0 ;  /* 0x0000000000007941 */ /* 0x000fea0003800200 */
.L_x_18503:
[----:B------:R-:W-:-:S04]  /*6270*/  SHF.R.U32.HI R5, RZ, 0x18, R5 ;  /* 0x00000018ff057819 */ /* 0x000fc80000011605 */
[----:B------:R-:W-:-:S05]  /*6280*/  LOP3.LUT R5, R0, 0x80, R5, 0xf8, !PT ;  /* 0x0000008000057812 */ /* 0x000fca00078ef805 */
[----:B------:R1:W-:Y:S01]  /*6290*/  STG.E.U8 desc[UR36][R2.64], R5 ;  /* 0x0000000502007986 */ /* 0x0003e2000c101124 */
[----:B------:R-:W-:Y:S05]  /*62a0*/  BRA `(.L_x_18476) ;  /* 0x00000000000c7947 */ /* 0x000fea0003800000 */
.L_x_18497:
[----:B------:R-:W0:Y:S02]  /*62b0*/  I2F.S8 R0, R7 ;  /* 0x0000000700007306 */ /* 0x000e240000001400 */
[----:B0-----:R-:W-:-:S05]  /*62c0*/  F2FP.BF16.F32.PACK_AB R0, RZ, R0 ;  /* 0x00000000ff00723e */ /* 0x001fca00000010ff */
[----:B------:R0:W-:Y:S02]  /*62d0*/  STG.E.U16 desc[UR36][R2.64], R0 ;  /* 0x0000000002007986 */ /* 0x0001e4000c101524 */
.L_x_18476:
[----:B------:R-:W-:-:S07]  /*62e0*/  VIADD R17, R17, 0x80 ;  /* 0x0000008011117836 */ /* 0x000fce0000000000 */
.L_x_18436:
[----:B------:R-:W-:Y:S05]  /*62f0*/  BSYNC.RECONVERGENT B6 ;  /* 0x0000000000067941 */ /* 0x000fea0003800200 */
.L_x_18435:
        /* <DEDUP_REMOVED lines=307> */
.L_x_18508:
        /* <DEDUP_REMOVED lines=16> */
.L_x_18512:
[----:B------:R0:W5:Y:S01]  /*7730*/  LDG.E.U8 R0, desc[UR36][R2.64] ;  /* 0x0000002402007981 */ /* 0x000162000c1e1100 */
[----:B------:R-:W-:Y:S05]  /*7740*/  BRA `(.L_x_18514) ;  /* 0x0000000c004c7947 */ /* 0x000fea0003800000 */
.L_x_18511:
        /* <DEDUP_REMOVED lines=8> */
.L_x_18516:
[----:B------:R0:W5:Y:S01]  /*77d0*/  LDG.E.U8 R0, desc[UR36][R2.64] ;  /* 0x0000002402007981 */ /* 0x000162000c1e1100 */
[----:B------:R-:W-:Y:S05]  /*77e0*/  BRA `(.L_x_18514) ;  /* 0x0000000c00247947 */ /* 0x000fea0003800000 */
.L_x_18515:
[----:B------:R0:W5:Y:S01]  /*77f0*/  LDG.E.U16 R0, desc[UR36][R2.64] ;  /* 0x0000002402007981 */ /* 0x000162000c1e1500 */
[----:B------:R-:W-:Y:S05]  /*7800*/  BRA `(.L_x_18514) ;  /* 0x0000000c001c7947 */ /* 0x000fea0003800000 */
.L_x_18510:
        /* <DEDUP_REMOVED lines=9> */
.L_x_18518:
[----:B------:R-:W2:Y:S02]  /*78a0*/  LDG.E.U16 R4, desc[UR36][R2.64] ;  /* 0x0000002402047981 */ /* 0x000ea4000c1e1500 */
[----:B--2---:R-:W-:-:S06]  /*78b0*/  HADD2.F32 R4, -RZ, R4.H0_H0 ;  /* 0x20000004ff047230 */ /* 0x004fcc0000004100 */
[----:B------:R-:W0:Y:S02]  /*78c0*/  F2I.FTZ.TRUNC.NTZ R4, R4 ;  /* 0x0000000400047305 */ /* 0x000e24000021f100 */
[----:B0-----:R-:W-:Y:S01]  /*78d0*/  PRMT R0, R4, 0x7610, R0 ;  /* 0x0000761004007816 */ /* 0x001fe20000000000 */
[----:B------:R-:W-:Y:S06]  /*78e0*/  BRA `(.L_x_18514) ;  /* 0x0000000800e47947 */ /* 0x000fec0003800000 */
.L_x_18517:
        /* <DEDUP_REMOVED lines=9> */
.L_x_18520:
[----:B------:R-:W2:Y:S02]  /*7980*/  LDG.E.U16 R2, desc[UR36][R2.64] ;  /* 0x0000002402027981 */ /* 0x000ea4000c1e1500 */
[----:B--2---:R-:W-:-:S06]  /*7990*/  HADD2.F32 R4, -RZ, R2.H0_H0 ;  /* 0x20000002ff047230 */ /* 0x004fcc0000004100 */
[----:B------:R-:W0:Y:S02]  /*79a0*/  F2I.FTZ.TRUNC.NTZ R4, R4 ;  /* 0x0000000400047305 */ /* 0x000e24000021f100 */
[----:B0-----:R-:W-:Y:S01]  /*79b0*/  PRMT R0, R4, 0x7610, R0 ;  /* 0x0000761004007816 */ /* 0x001fe20000000000 */
[----:B------:R-:W-:Y:S06]  /*79c0*/  BRA `(.L_x_18514) ;  /* 0x0000000800ac7947 */ /* 0x000fec0003800000 */
.L_x_18519:
[----:B------:R-:W2:Y:S02]  /*79d0*/  LDG.E.64 R2, desc[UR36][R2.64] ;  /* 0x0000002402027981 */ /* 0x000ea4000c1e1b00 */
[----:B--2---:R0:W1:Y:S01]  /*79e0*/  F2I.F64.TRUNC R0, R2 ;  /* 0x0000000200007311 */ /* 0x004062000030d100 */
[----:B------:R-:W-:Y:S05]  /*79f0*/  BRA `(.L_x_18514) ;  /* 0x0000000800a07947 */ /* 0x000fea0003800000 */
.L_x_18509:
        /* <DEDUP_REMOVED lines=12> */
.L_x_18523:
[----:B------:R-:W2:Y:S02]  /*7ac0*/  LDG.E.64 R2, desc[UR36][R2.64] ;  /* 0x0000002402027981 */ /* 0x000ea4000c1e1b00 */
[----:B--2---:R0:W1:Y:S01]  /*7ad0*/  F2I.F64.TRUNC R0, R2 ;  /* 0x0000000200007311 */ /* 0x004062000030d100 */
[----:B------:R-:W-:Y:S05]  /*7ae0*/  BRA `(.L_x_18514) ;  /* 0x0000000800647947 */ /* 0x000fea0003800000 */
.L_x_18522:
        /* <DEDUP_REMOVED lines=27> */
.L_x_18525:
        /* <DEDUP_REMOVED lines=14> */
.L_x_18524:
[----:B------:R-:W2:Y:S02]  /*7d80*/  LDG.E.U16 R4, desc[UR36][R2.64] ;  /* 0x0000002402047981 */ /* 0x000ea4000c1e1500 */
[----:B--2---:R-:W-:-:S06]  /*7d90*/  IMAD.U32 R4, R4, 0x10000, RZ ;  /* 0x0001000004047824 */ /* 0x004fcc00078e00ff */
[----:B------:R-:W0:Y:S02]  /*7da0*/  F2I.FTZ.TRUNC.NTZ R4, R4 ;  /* 0x0000000400047305 */ /* 0x000e24000021f100 */
[----:B0-----:R-:W-:Y:S01]  /*7db0*/  PRMT R0, R4, 0x7610, R0 ;  /* 0x0000761004007816 */ /* 0x001fe20000000000 */
[----:B------:R-:W-:Y:S06]  /*7dc0*/  BRA `(.L_x_18514) ;  /* 0x0000000400ac7947 */ /* 0x000fec0003800000 */
.L_x_18521:
        /* <DEDUP_REMOVED lines=10> */
.L_x_18528:
        /* <DEDUP_REMOVED lines=21> */
.L_x_18532:
[----:B------:R-:W-:Y:S05]  /*7fc0*/  BSYNC.RECONVERGENT B1 ;  /* 0x0000000000017941 */ /* 0x000fea0003800200 */
.L_x_18531:
[----:B------:R-:W-:Y:S01]  /*7fd0*/  IMAD.SHL.U32 R0, R0, 0x100000, RZ ;  /* 0x0010000000007824 */ /* 0x000fe200078e00ff */
[----:B------:R-:W-:-:S04]  /*7fe0*/  LEA R2, R2, 0x3b800000, 0x17 ;  /* 0x3b80000002027811 */ /* 0x000fc800078eb8ff */
[----:B------:R-:W-:-:S07]  /*7ff0*/  LOP3.LUT R4, R2, R0, R7, 0xfe, !PT ;  /* 0x0000000002047212 */ /* 0x000fce00078efe07 */
.L_x_18530:
[----:B------:R-:W-:Y:S05]  /*8000*/  BSYNC.RECONVERGENT B0 ;  /* 0x0000000000007941 */ /* 0x000fea0003800200 */
.L_x_18529:
[----:B------:R-:W0:Y:S02]  /*8010*/  F2I.FTZ.TRUNC.NTZ R4, R4 ;  /* 0x0000000400047305 */ /* 0x000e24000021f100 */
[----:B0-----:R-:W-:Y:S01]  /*8020*/  PRMT R0, R4, 0x7610, R0 ;  /* 0x0000761004007816 */ /* 0x001fe20000000000 */
[----:B------:R-:W-:Y:S06]  /*8030*/  BRA `(.L_x_18514) ;  /* 0x0000000400107947 */ /* 0x000fec0003800000 */
.L_x_18527:
        /* <DEDUP_REMOVED lines=21> */
.L_x_18536:
[----:B------:R-:W-:Y:S05]  /*8190*/  BSYNC.RECONVERGENT B1 ;  /* 0x0000000000017941 */ /* 0x000fea0003800200 */
.L_x_18535:
[----:B------:R-:W-:Y:S02]  /*81a0*/  SHF.L.U32 R0, R0, 0x15, RZ ;  /* 0x0000001500007819 */ /* 0x000fe400000006ff */
[----:B------:R-:W-:-:S04]  /*81b0*/  LEA R2, R2, 0x37800000, 0x17 ;  /* 0x3780000002027811 */ /* 0x000fc800078eb8ff */
[----:B------:R-:W-:-:S07]  /*81c0*/  LOP3.LUT R4, R2, R0, R7, 0xfe, !PT ;  /* 0x0000000002047212 */ /* 0x000fce00078efe07 */
.L_x_18534:
[----:B------:R-:W-:Y:S05]  /*81d0*/  BSYNC.RECONVERGENT B0 ;  /* 0x0000000000007941 */ /* 0x000fea0003800200 */
.L_x_18533:
[----:B------:R-:W0:Y:S02]  /*81e0*/  F2I.FTZ.TRUNC.NTZ R4, R4 ;  /* 0x0000000400047305 */ /* 0x000e24000021f100 */
[----:B0-----:R-:W-:Y:S01]  /*81f0*/  PRMT R0, R4, 0x7610, R0 ;  /* 0x0000761004007816 */ /* 0x001fe20000000000 */
[----:B------:R-:W-:Y:S06]  /*8200*/  BRA `(.L_x_18514) ;  /* 0x00000000009c7947 */ /* 0x000fec0003800000 */
.L_x_18526:
        /* <DEDUP_REMOVED lines=14> */
.L_x_18540:
[----:B------:R-:W-:Y:S05]  /*82f0*/  BSYNC.RECONVERGENT B0 ;  /* 0x0000000000007941 */ /* 0x000fea0003800200 */
.L_x_18539:
[----:B------:R-:W0:Y:S02]  /*8300*/  F2I.FTZ.TRUNC.NTZ R4, R4 ;  /* 0x0000000400047305 */ /* 0x000e24000021f100 */
[----:B0-----:R-:W-:Y:S01]  /*8310*/  PRMT R0, R4, 0x7610, R0 ;  /* 0x0000761004007816 */ /* 0x001fe20000000000 */
[----:B------:R-:W-:Y:S06]  /*8320*/  BRA `(.L_x_18514) ;  /* 0x0000000000547947 */ /* 0x000fec0003800000 */
.L_x_18513:
        /* <DEDUP_REMOVED lines=16> */
.L_x_18541:
[----:B------:R-:W-:Y:S01]  /*8430*/  PRMT R0, RZ, 0x7610, R0 ;  /* 0x00007610ff007816 */ /* 0x000fe20000000000 */
[----:B------:R-:W-:Y:S06]  /*8440*/  BRA `(.L_x_18514) ;  /* 0x00000000000c7947 */ /* 0x000fec0003800000 */
.L_x_18538:
[----:B------:R3:W5:Y:S01]  /*8450*/  LDG.E.U8 R0, desc[UR36][R2.64] ;  /* 0x0000002402007981 */ /* 0x000762000c1e1100 */
[----:B------:R-:W-:Y:S05]  /*8460*/  BRA `(.L_x_18514) ;  /* 0x0000000000047947 */ /* 0x000fea0003800000 */
.L_x_18537:
[----:B------:R4:W5:Y:S02]  /*8470*/  LDG.E.U8 R0, desc[UR36][R2.64] ;  /* 0x0000002402007981 */ /* 0x000964000c1e1100 */
.L_x_18514:
        /* <DEDUP_REMOVED lines=21> */
.L_x_18545:
[----:B------:R4:W-:Y:S01]  /*85d0*/  STG.E.U8 desc[UR36][R2.64], R7 ;  /* 0x0000000702007986 */ /* 0x0009e2000c101124 */
[----:B------:R-:W-:Y:S05]  /*85e0*/  BRA `(.L_x_18547) ;  /* 0x0000000c00807947 */ /* 0x000fea0003800000 */
.L_x_18544:
        /* <DEDUP_REMOVED lines=12> */
.L_x_18549:
[----:B------:R-:W-:-:S04]  /*86b0*/  LOP3.LUT R7, R7, 0xffff, RZ, 0xc0, !PT ;  /* 0x0000ffff07077812 */ /* 0x000fc800078ec0ff */
[----:B------:R-:W-:-:S05]  /*86c0*/  PRMT R5, R7, 0x8880, RZ ;  /* 0x0000888007057816 */ /* 0x000fca00000000ff */
[----:B------:R2:W-:Y:S01]  /*86d0*/  STG.E desc[UR36][R2.64], R5 ;  /* 0x0000000502007986 */ /* 0x0005e2000c101924 */
[----:B------:R-:W-:Y:S05]  /*86e0*/  BRA `(.L_x_18547) ;  /* 0x0000000c00407947 */ /* 0x000fea0003800000 */
.L_x_18548:
[----:B------:R-:W-:-:S04]  /*86f0*/  PRMT R5, R7, 0x8880, RZ ;  /* 0x0000888007057816 */ /* 0x000fc800000000ff */
[----:B------:R-:W-:-:S05]  /*8700*/  PRMT R5, R5, 0x7710, RZ ;  /* 0x0000771005057816 */ /* 0x000fca00000000ff */
[----:B------:R0:W-:Y:S01]  /*8710*/  STG.E.U16 desc[UR36][R2.64], R5 ;  /* 0x0000000502007986 */ /* 0x0001e2000c101524 */
[----:B------:R-:W-:Y:S05]  /*8720*/  BRA `(.L_x_18547) ;  /* 0x0000000c00307947 */ /* 0x000fea0003800000 */
.L_x_18543:
        /* <DEDUP_REMOVED lines=9> */
.L_x_18551:
[----:B------:R-:W0:Y:S02]  /*87c0*/  I2F.S8 R0, R7 ;  /* 0x0000000700007306 */ /* 0x000e240000001400 */
[----:B0-----:R-:W-:-:S05]  /*87d0*/  F2FP.F16.F32.PACK_AB R0, RZ, R0 ;  /* 0x00000000ff00723e */ /* 0x001fca00000000ff */
[----:B------:R0:W-:Y:S01]  /*87e0*/  STG.E.U16 desc[UR36][R2.64], R0 ;  /* 0x0000000002007986 */ /* 0x0001e2000c101524 */
[----:B------:R-:W-:Y:S05]  /*87f0*/  BRA `(.L_x_18547) ;  /* 0x0000000800fc7947 */ /* 0x000fea0003800000 */
.L_x_18550:
        /* <DEDUP_REMOVED lines=10> */
.L_x_18553:
[----:B------:R-:W0:Y:S02]  /*88a0*/  I2F.S8 R7, R7 ;  /* 0x0000000700077306 */ /* 0x000e240000001400 */
[----:B0-----:R-:W-:-:S04]  /*88b0*/  F2FP.F16.F32.PACK_AB R5, RZ, R7 ;  /* 0x00000007ff05723e */ /* 0x001fc800000000ff */
[----:B------:R-:W-:-:S05]  /*88c0*/  PRMT R5, R5, 0x5410, RZ ;  /* 0x0000541005057816 */ /* 0x000fca00000000ff */
[----:B------:R0:W-:Y:S01]  /*88d0*/  STG.E desc[UR36][R2.64], R5 ;  /* 0x0000000502007986 */ /* 0x0001e2000c101924 */
[----:B------:R-:W-:Y:S05]  /*88e0*/  BRA `(.L_x_18547) ;  /* 0x0000000800c07947 */ /* 0x000fea0003800000 */
.L_x_18552:
[----:B------:R-:W-:-:S04]  /*88f0*/  PRMT R4, R7, 0x8880, RZ ;  /* 0x0000888007047816 */ /* 0x000fc800000000ff */
[----:B------:R-:W-:-:S06]  /*8900*/  PRMT R4, R4, 0x7710, RZ ;  /* 0x0000771004047816 */ /* 0x000fcc00000000ff */
[----:B------:R-:W0:Y:S02]  /*8910*/  I2F.F64.S16 R4, R4 ;  /* 0x0000000400047312 */ /* 0x000e240000101c00 */
[----:B0-----:R0:W-:Y:S01]  /*8920*/  STG.E.64 desc[UR36][R2.64], R4 ;  /* 0x0000000402007986 */ /* 0x0011e2000c101b24 */
[----:B------:R-:W-:Y:S05]  /*8930*/  BRA `(.L_x_18547) ;  /* 0x0000000800ac7947 */ /* 0x000fea0003800000 */
.L_x_18542:
        /* <DEDUP_REMOVED lines=14> */
.L_x_18557:
        /* <DEDUP_REMOVED lines=18> */
.L_x_18560:
[----:B------:R-:W-:-:S04]  /*8b40*/  SHF.R.U32.HI R5, RZ, 0x18, R5 ;  /* 0x00000018ff057819 */ /* 0x000fc80000011605 */
[----:B------:R-:W-:-:S07]  /*8b50*/  LOP3.LUT R0, R0, 0x80, R5, 0xf8, !PT ;  /* 0x0000008000007812 */ /* 0x000fce00078ef805 */
.L_x_18559:
[----:B------:R-:W-:Y:S05]  /*8b60*/  BSYNC.RECONVERGENT B0 ;  /* 0x0000000000007941 */ /* 0x000fea0003800200 */
.L_x_18558:
[----:B------:R0:W-:Y:S01]  /*8b70*/  STG.E.U8 desc[UR36][R2.64], R0 ;  /* 0x0000000002007986 */ /* 0x0001e2000c101124 */
[----:B------:R-:W-:Y:S05]  /*8b80*/  BRA `(.L_x_18547) ;  /* 0x0000000800187947 */ /* 0x000fea0003800000 */
.L_x_18556:
        /* <DEDUP_REMOVED lines=18> */
.L_x_18563:
[----:B------:R-:W-:-:S04]  /*8cb0*/  SHF.R.U32.HI R5, RZ, 0x18, R5 ;  /* 0x00000018ff057819 */ /* 0x000fc80000011605 */
[----:B------:R-:W-:-:S07]  /*8cc0*/  LOP3.LUT R0, R0, 0x80, R5, 0xf8, !PT ;  /* 0x0000008000007812 */ /* 0x000fce00078ef805 */
.L_x_18562:
[----:B------:R-:W-:Y:S05]  /*8cd0*/  BSYNC.RECONVERGENT B0 ;  /* 0x0000000000007941 */ /* 0x000fea0003800200 */
.L_x_18561:
[----:B------:R0:W-:Y:S01]  /*8ce0*/  STG.E.U8 desc[UR36][R2.64], R0 ;  /* 0x0000000002007986 */ /* 0x0001e2000c101124 */
[----:B------:R-:W-:Y:S05]  /*8cf0*/  BRA `(.L_x_18547) ;  /* 0x0000000400bc7947 */ /* 0x000fea0003800000 */
.L_x_18555:
        /* <DEDUP_REMOVED lines=22> */
.L_x_18565:
[----:B------:R-:W-:-:S04]  /*8e60*/  LOP3.LUT R7, R7, 0xffff, RZ, 0xc0, !PT ;  /* 0x0000ffff07077812 */ /* 0x000fc800078ec0ff */
[----:B------:R-:W-:-:S04]  /*8e70*/  PRMT R7, R7, 0x8880, RZ ;  /* 0x0000888007077816 */ /* 0x000fc800000000ff */
[----:B------:R-:W-:-:S04]  /*8e80*/  MOV R4, R7 ;  /* 0x0000000700047202 */ /* 0x000fc80000000f00 */
[----:B------:R-:W-:-:S05]  /*8e90*/  SHF.R.S32.HI R5, RZ, 0x1f, R4 ;  /* 0x0000001fff057819 */ /* 0x000fca0000011404 */
[----:B------:R0:W-:Y:S01]  /*8ea0*/  STG.E.64 desc[UR36][R2.64], R4 ;  /* 0x0000000402007986 */ /* 0x0001e2000c101b24 */
[----:B------:R-:W-:Y:S05]  /*8eb0*/  BRA `(.L_x_18547) ;  /* 0x00000004004c7947 */ /* 0x000fea0003800000 */
.L_x_18564:
[----:B------:R-:W-:-:S04]  /*8ec0*/  LOP3.LUT R7, R7, 0xffff, RZ, 0xc0, !PT ;  /* 0x0000ffff07077812 */ /* 0x000fc800078ec0ff */
[----:B------:R-:W-:-:S05]  /*8ed0*/  PRMT R5, R7, 0x8880, RZ ;  /* 0x0000888007057816 */ /* 0x000fca00000000ff */
[----:B------:R0:W-:Y:S01]  /*8ee0*/  STG.E desc[UR36][R2.64], R5 ;  /* 0x0000000502007986 */ /* 0x0001e2000c101924 */
[----:B------:R-:W-:Y:S05]  /*8ef0*/  BRA `(.L_x_18547) ;  /* 0x00000004003c7947 */ /* 0x000fea0003800000 */
.L_x_18554:
        /* <DEDUP_REMOVED lines=10> */
.L_x_18567:
[----:B------:R-:W-:Y:S02]  /*8fa0*/  PRMT R4, R7, 0x8880, RZ ;  /* 0x0000888007047816 */ /* 0x000fe400000000ff */
[----:B------:R-:W-:Y:S02]  /*8fb0*/  CS2R R6, SRZ ;  /* 0x0000000000067805 */ /* 0x000fe4000001ff00 */
[----:B------:R-:W-:-:S06]  /*8fc0*/  PRMT R4, R4, 0x7710, RZ ;  /* 0x0000771004047816 */ /* 0x000fcc00000000ff */
[----:B------:R-:W0:Y:S02]  /*8fd0*/  I2F.F64.S16 R4, R4 ;  /* 0x0000000400047312 */ /* 0x000e240000101c00 */
[----:B0-----:R0:W-:Y:S01]  /*8fe0*/  STG.E.128 desc[UR36][R2.64], R4 ;  /* 0x0000000402007986 */ /* 0x0011e2000c101d24 */
[----:B------:R-:W-:Y:S05]  /*8ff0*/  BRA `(.L_x_18547) ;  /* 0x0000000000fc7947 */ /* 0x000fea0003800000 */
.L_x_18566:
[----:B------:R-:W-:-:S09]  /*9000*/  UISETP.NE.AND UP0, UPT, UR4, 0xf, UPT ;  /* 0x0000000f0400788c */ /* 0x000fd2000bf05270 */
[----:B------:R-:W-:Y:S05]  /*9010*/  BRA.U !UP0, `(.L_x_18568) ;  /* 0x0000000108e87547 */ /* 0x000fea000b800000 */
[----:B------:R-:W-:-:S09]  /*9020*/  UISETP.NE.AND UP0, UPT, UR4, 0x17, UPT ;  /* 0x000000170400788c */ /* 0x000fd2000bf05270 */
[----:B------:R-:W-:Y:S05]  /*9030*/  BRA.U !UP0, `(.L_x_18569) ;  /* 0x0000000108907547 */ /* 0x000fea000b800000 */
[----:B------:R-:W-:-:S09]  /*9040*/  UISETP.NE.AND UP0, UPT, UR4, 0x18, UPT ;  /* 0x000000180400788c */ /* 0x000fd2000bf05270 */
[----:B------:R-:W-:Y:S05]  /*9050*/  BRA.U !UP0, `(.L_x_18570) ;  /* 0x0000000108447547 */ /* 0x000fea000b800000 */
.L_x_18546:
        /* <DEDUP_REMOVED lines=16> */
.L_x_18571:
[----:B------:R-:W-:Y:S05]  /*9160*/  BRA `(.L_x_18547) ;  /* 0x0000000000a07947 */ /* 0x000fea0003800000 */
.L_x_18570:
        /* <DEDUP_REMOVED lines=13> */
.L_x_18573:
[----:B------:R-:W-:Y:S05]  /*9240*/  BSYNC.RECONVERGENT B0 ;  /* 0x0000000000007941 */ /* 0x000fea0003800200 */
.L_x_18572:
[----:B------:R-:W-:-:S05]  /*9250*/  LOP3.LUT R5, R0, 0x80, R5, 0xf8, !PT ;  /* 0x0000008000057812 */ /* 0x000fca00078ef805 */
[----:B------:R0:W-:Y:S01]  /*9260*/  STG.E.U8 desc[UR36][R2.64], R5 ;  /* 0x0000000502007986 */ /* 0x0001e2000c101124 */
[----:B------:R-:W-:Y:S05]  /*9270*/  BRA `(.L_x_18547) ;  /* 0x00000000005c7947 */ /* 0x000fea0003800000 */
.L_x_18569:
        /* <DEDUP_REMOVED lines=12> */
.L_x_18575:
[----:B------:R-:W-:Y:S01]  /*9340*/  IMAD.MOV.U32 R0, RZ, RZ, 0x7f ;  /* 0x0000007fff007424 */ /* 0x000fe200078e00ff */
[----:B------:R-:W-:-:S04]  /*9350*/  ISETP.GT.U32.AND P0, PT, R4, 0x7f800000, PT ;  /* 0x7f8000000400780c */ /* 0x000fc80003f04070 */
[----:B------:R-:W-:-:S09]  /*9360*/  SEL R0, R0, 0x7c, P0 ;  /* 0x0000007c00007807 */ /* 0x000fd20000000000 */
.L_x_18576:
[----:B------:R-:W-:Y:S05]  /*9370*/  BSYNC.RECONVERGENT B0 ;  /* 0x0000000000007941 */ /* 0x000fea0003800200 */
.L_x_18574:
[----:B------:R-:W-:-:S04]  /*9380*/  SHF.R.U32.HI R5, RZ, 0x18, R5 ;  /* 0x00000018ff057819 */ /* 0x000fc80000011605 */
[----:B------:R-:W-:-:S05]  /*9390*/  LOP3.LUT R5, R0, 0x80, R5, 0xf8, !PT ;  /* 0x0000008000057812 */ /* 0x000fca00078ef805 */
[----:B------:R0:W-:Y:S01]  /*93a0*/  STG.E.U8 desc[UR36][R2.64], R5 ;  /* 0x0000000502007986 */ /* 0x0001e2000c101124 */
[----:B------:R-:W-:Y:S05]  /*93b0*/  BRA `(.L_x_18547) ;  /* 0x00000000000c7947 */ /* 0x000fea0003800000 */
.L_x_18568:
[----:B------:R-:W0:Y:S02]  /*93c0*/  I2F.S8 R0, R7 ;  /* 0x0000000700007306 */ /* 0x000e240000001400 */
[----:B0-----:R-:W-:-:S05]  /*93d0*/  F2FP.BF16.F32.PACK_AB R0, RZ, R0 ;  /* 0x00000000ff00723e */ /* 0x001fca00000010ff */
[----:B------:R0:W-:Y:S02]  /*93e0*/  STG.E.U16 desc[UR36][R2.64], R0 ;  /* 0x0000000002007986 */ /* 0x0001e4000c101524 */
.L_x_18547:
[----:B------:R-:W-:-:S07]  /*93f0*/  IADD3 R17, PT, PT, R17, 0x80, RZ ;  /* 0x0000008011117810 */ /* 0x000fce0007ffe0ff */
.L_x_18507:
[----:B------:R-:W-:Y:S05]  /*9400*/  BSYNC.RECONVERGENT B6 ;  /* 0x0000000000067941 */ /* 0x000fea0003800200 */
.L_x_18506:
        /* <DEDUP_REMOVED lines=306> */
.L_x_18577:
        /* <DEDUP_REMOVED lines=18> */
.L_x_18581:
[----:B------:R0:W5:Y:S01]  /*a850*/  LDG.E.U8 R0, desc[UR36][R2.64] ;  /* 0x0000002402007981 */ /* 0x000162000c1e1100 */
[----:B------:R-:W-:Y:S05]  /*a860*/  BRA `(.L_x_18583) ;  /* 0x0000000c004c7947 */ /* 0x000fea0003800000 */
.L_x_18580:
        /* <DEDUP_REMOVED lines=8> */
.L_x_18585:
[----:B------:R0:W5:Y:S01]  /*a8f0*/  LDG.E.U8 R0, desc[UR36][R2.64] ;  /* 0x0000002402007981 */ /* 0x000162000c1e1100 */
[----:B------:R-:W-:Y:S05]  /*a900*/  BRA `(.L_x_18583) ;  /* 0x0000000c00247947 */ /* 0x000fea0003800000 */
.L_x_18584:
[----:B------:R0:W5:Y:S01]  /*a910*/  LDG.E.U16 R0, desc[UR36][R2.64] ;  /* 0x0000002402007981 */ /* 0x000162000c1e1500 */
[----:B------:R-:W-:Y:S05]  /*a920*/  BRA `(.L_x_18583) ;  /* 0x0000000c001c7947 */ /* 0x000fea0003800000 */
.L_x_18579:
        /* <DEDUP_REMOVED lines=9> */
.L_x_18587:
[----:B------:R-:W2:Y:S02]  /*a9c0*/  LDG.E.U16 R4, desc[UR36][R2.64] ;  /* 0x0000002402047981 */ /* 0x000ea4000c1e1500 */
[----:B--2---:R-:W-:-:S06]  /*a9d0*/  HADD2.F32 R4, -RZ, R4.H0_H0 ;  /* 0x20000004ff047230 */ /* 0x004fcc0000004100 */
[----:B------:R-:W0:Y:S02]  /*a9e0*/  F2I.FTZ.TRUNC.NTZ R4, R4 ;  /* 0x0000000400047305 */ /* 0x000e24000021f100 */
[----:B0-----:R-:W-:Y:S01]  /*a9f0*/  PRMT R0, R4, 0x7610, R0 ;  /* 0x0000761004007816 */ /* 0x001fe20000000000 */
[----:B------:R-:W-:Y:S06]  /*aa00*/  BRA `(.L_x_18583) ;  /* 0x0000000800e47947 */ /* 0x000fec0003800000 */
.L_x_18586:
        /* <DEDUP_REMOVED lines=9> */
.L_x_18589:
[----:B------:R-:W2:Y:S02]  /*aaa0*/  LDG.E.U16 R2, desc[UR36][R2.64] ;  /* 0x0000002402027981 */ /* 0x000ea4000c1e1500 */
[----:B--2---:R-:W-:-:S06]  /*aab0*/  HADD2.F32 R4, -RZ, R2.H0_H0 ;  /* 0x20000002ff047230 */ /* 0x004fcc0000004100 */
[----:B------:R-:W0:Y:S02]  /*aac0*/  F2I.FTZ.TRUNC.NTZ R4, R4 ;  /* 0x0000000400047305 */ /* 0x000e24000021f100 */
[----:B0-----:R-:W-:Y:S01]  /*aad0*/  PRMT R0, R4, 0x7610, R0 ;  /* 0x0000761004007816 */ /* 0x001fe20000000000 */
[----:B------:R-:W-:Y:S06]  /*aae0*/  BRA `(.L_x_18583) ;  /* 0x0000000800ac7947 */ /* 0x000fec0003800000 */
.L_x_18588:
[----:B------:R-:W2:Y:S02]  /*aaf0*/  LDG.E.64 R2, desc[UR36][R2.64] ;  /* 0x0000002402027981 */ /* 0x000ea4000c1e1b00 */
[----:B--2---:R0:W1:Y:S01]  /*ab00*/  F2I.F64.TRUNC R0, R2 ;  /* 0x0000000200007311 */ /* 0x004062000030d100 */
[----:B------:R-:W-:Y:S05]  /*ab10*/  BRA `(.L_x_18583) ;  /* 0x0000000800a07947 */ /* 0x000fea0003800000 */
.L_x_18578:
        /* <DEDUP_REMOVED lines=12> */
.L_x_18592:
[----:B------:R-:W2:Y:S02]  /*abe0*/  LDG.E.64 R2, desc[UR36][R2.64] ;  /* 0x0000002402027981 */ /* 0x000ea4000c1e1b00 */
[----:B--2---:R3:W4:Y:S01]  /*abf0*/  F2I.F64.TRUNC R0, R2 ;  /* 0x0000000200007311 */ /* 0x004722000030d100 */
[----:B------:R-:W-:Y:S05]  /*ac00*/  BRA `(.L_x_18583) ;  /* 0x0000000800647947 */ /* 0x000fea0003800000 */
.L_x_18591:
        /* <DEDUP_REMOVED lines=27> */
.L_x_18594:
        /* <DEDUP_REMOVED lines=14> */
.L_x_18593:
[----:B------:R-:W2:Y:S02]  /*aea0*/  LDG.E.U16 R4, desc[UR36][R2.64] ;  /* 0x0000002402047981 */ /* 0x000ea4000c1e1500 */
[----:B--2---:R-:W-:-:S06]  /*aeb0*/  SHF.L.U32 R4, R4, 0x10, RZ ;  /* 0x0000001004047819 */ /* 0x004fcc00000006ff */
[----:B------:R-:W0:Y:S02]  /*aec0*/  F2I.FTZ.TRUNC.NTZ R4, R4 ;  /* 0x0000000400047305 */ /* 0x000e24000021f100 */
[----:B0-----:R-:W-:Y:S01]  /*aed0*/  PRMT R0, R4, 0x7610, R0 ;  /* 0x0000761004007816 */ /* 0x001fe20000000000 */
[----:B------:R-:W-:Y:S06]  /*aee0*/  BRA `(.L_x_18583) ;  /* 0x0000000400ac7947 */ /* 0x000fec0003800000 */
.L_x_18590:
        /* <DEDUP_REMOVED lines=10> */
.L_x_18597:
        /* <DEDUP_REMOVED lines=21> */
.L_x_18601:
[----:B------:R-:W-:Y:S05]  /*b0e0*/  BSYNC.RECONVERGENT B1 ;  /* 0x0000000000017941 */ /* 0x000fea0003800200 */
.L_x_18600:
[----:B------:R-:W-:Y:S01]  /*b0f0*/  IMAD.SHL.U32 R0, R0, 0x100000, RZ ;  /* 0x0010000000007824 */ /* 0x000fe200078e00ff */
[----:B------:R-:W-:-:S04]  /*b100*/  LEA R2, R2, 0x3b800000, 0x17 ;  /* 0x3b80000002027811 */ /* 0x000fc800078eb8ff */
[----:B------:R-:W-:-:S07]  /*b110*/  LOP3.LUT R4, R2, R0, R7, 0xfe, !PT ;  /* 0x0000000002047212 */ /* 0x000fce00078efe07 */
.L_x_18599:
[----:B------:R-:W-:Y:S05]  /*b120*/  BSYNC.RECONVERGENT B0 ;  /* 0x0000000000007941 */ /* 0x000fea0003800200 */
.L_x_18598:
[----:B------:R-:W0:Y:S02]  /*b130*/  F2I.FTZ.TRUNC.NTZ R4, R4 ;  /* 0x0000000400047305 */ /* 0x000e24000021f100 */
[----:B0-----:R-:W-:Y:S01]  /*b140*/  PRMT R0, R4, 0x7610, R0 ;  /* 0x0000761004007816 */ /* 0x001fe20000000000 */
[----:B------:R-:W-:Y:S06]  /*b150*/  BRA `(.L_x_18583) ;  /* 0x0000000400107947 */ /* 0x000fec0003800000 */
.L_x_18596:
        /* <DEDUP_REMOVED lines=21> */
.L_x_18605:
[----:B------:R-:W-:Y:S05]  /*b2b0*/  BSYNC.RECONVERGENT B1 ;  /* 0x0000000000017941 */ /* 0x000fea0003800200 */
.L_x_18604:
[----:B------:R-:W-:Y:S01]  /*b2c0*/  IMAD.SHL.U32 R0, R0, 0x200000, RZ ;  /* 0x0020000000007824 */ /* 0x000fe200078e00ff */
[----:B------:R-:W-:-:S04]  /*b2d0*/  LEA R2, R2, 0x37800000, 0x17 ;  /* 0x3780000002027811 */ /* 0x000fc800078eb8ff */
[----:B------:R-:W-:-:S07]  /*b2e0*/  LOP3.LUT R4, R2, R0, R7, 0xfe, !PT ;  /* 0x0000000002047212 */ /* 0x000fce00078efe07 */
.L_x_18603:
[----:B------:R-:W-:Y:S05]  /*b2f0*/  BSYNC.RECONVERGENT B0 ;  /* 0x0000000000007941 */ /* 0x000fea0003800200 */
.L_x_18602:
[----:B------:R-:W0:Y:S02]  /*b300*/  F2I.FTZ.TRUNC.NTZ R4, R4 ;  /* 0x0000000400047305 */ /* 0x000e24000021f100 */
[----:B0-----:R-:W-:Y:S01]  /*b310*/  PRMT R0, R4, 0x7610, R0 ;  /* 0x0000761004007816 */ /* 0x001fe20000000000 */
[----:B------:R-:W-:Y:S06]  /*b320*/  BRA `(.L_x_18583) ;  /* 0x00000000009c7947 */ /* 0x000fec0003800000 */
.L_x_18595:
        /* <DEDUP_REMOVED lines=14> */
.L_x_18609:
[----:B------:R-:W-:Y:S05]  /*b410*/  BSYNC.RECONVERGENT B0 ;  /* 0x0000000000007941 */ /* 0x000fea0003800200 */
.L_x_18608:
[----:B------:R-:W0:Y:S02]  /*b420*/  F2I.FTZ.TRUNC.NTZ R4, R4 ;  /* 0x0000000400047305 */ /* 0x000e24000021f100 */
[----:B0-----:R-:W-:Y:S01]  /*b430*/  PRMT R0, R4, 0x7610, R0 ;  /* 0x0000761004007816 */ /* 0x001fe20000000000 */
[----:B------:R-:W-:Y:S06]  /*b440*/  BRA `(.L_x_18583) ;  /* 0x0000000000547947 */ /* 0x000fec0003800000 */
.L_x_18582:
        /* <DEDUP_REMOVED lines=16> */
.L_x_18610:
[----:B------:R-:W-:Y:S01]  /*b550*/  PRMT R0, RZ, 0x7610, R0 ;  /* 0x00007610ff007816 */ /* 0x000fe20000000000 */
[----:B------:R-:W-:Y:S06]  /*b560*/  BRA `(.L_x_18583) ;  /* 0x00000000000c7947 */ /* 0x000fec0003800000 */
.L_x_18607:
[----:B------:R2:W5:Y:S01]  /*b570*/  LDG.E.U8 R0, desc[UR36][R2.64] ;  /* 0x0000002402007981 */ /* 0x000562000c1e1100 */
[----:B------:R-:W-:Y:S05]  /*b580*/  BRA `(.L_x_18583) ;  /* 0x0000000000047947 */ /* 0x000fea0003800000 */
.L_x_18606:
[----:B------:R1:W5:Y:S02]  /*b590*/  LDG.E.U8 R0, desc[UR36][R2.64] ;  /* 0x0000002402007981 */ /* 0x000364000c1e1100 */
.L_x_18583:
[----:B------:R-:W-:Y:S01]  /*b5a0*/  UPRMT UR4, UR41, 0x9910, URZ ;  /* 0x0000991029047896 */ /* 0x000fe200080000ff */
[C---:B012345:R-:W-:Y:S02]  /*b5b0*/  LOP3.LUT R2, R0.reuse, 0xff, RZ, 0xc0, !PT ;  /* 0x000000ff00027812 */ /* 0x07ffe400078ec0ff */
[----:B------:R-:W-:Y:S01]  /*b5c0*/  LOP3.LUT R3, R0, 0xff, RZ, 0xc0, !PT ;  /* 0x000000ff00037812 */ /* 0x000fe200078ec0ff */
        /* <DEDUP_REMOVED lines=15> */
.L_x_18614:
[----:B------:R-:W-:Y:S01]  /*b6c0*/  STG.E.U8 desc[UR36][R16.64], R5 ;  /* 0x0000000510007986 */ /* 0x000fe2000c101124 */
[----:B------:R-:W-:Y:S05]  /*b6d0*/  EXIT ;  /* 0x000000000000794d */ /* 0x000fea0003800000 */
.L_x_18613:
        /* <DEDUP_REMOVED lines=12> */
.L_x_18617:
[----:B------:R-:W-:-:S04]  /*b7a0*/  LOP3.LUT R5, R5, 0xffff, RZ, 0xc0, !PT ;  /* 0x0000ffff05057812 */ /* 0x000fc800078ec0ff */
[----:B------:R-:W-:-:S05]  /*b7b0*/  PRMT R3, R5, 0x8880, RZ ;  /* 0x0000888005037816 */ /* 0x000fca00000000ff */
[----:B------:R-:W-:Y:S01]  /*b7c0*/  STG.E desc[UR36][R16.64], R3 ;  /* 0x0000000310007986 */ /* 0x000fe2000c101924 */
[----:B------:R-:W-:Y:S05]  /*b7d0*/  EXIT ;  /* 0x000000000000794d */ /* 0x000fea0003800000 */
.L_x_18616:
[----:B------:R-:W-:-:S04]  /*b7e0*/  PRMT R3, R5, 0x8880, RZ ;  /* 0x0000888005037816 */ /* 0x000fc800000000ff */
[----:B------:R-:W-:-:S05]  /*b7f0*/  PRMT R3, R3, 0x7710, RZ ;  /* 0x0000771003037816 */ /* 0x000fca00000000ff */
[----:B------:R-:W-:Y:S01]  /*b800*/  STG.E.U16 desc[UR36][R16.64], R3 ;  /* 0x0000000310007986 */ /* 0x000fe2000c101524 */
[----:B------:R-:W-:Y:S05]  /*b810*/  EXIT ;  /* 0x000000000000794d */ /* 0x000fea0003800000 */
.L_x_18612:
        /* <DEDUP_REMOVED lines=9> */
.L_x_18619:
[----:B------:R-:W0:Y:S02]  /*b8b0*/  I2F.S8 R0, R5 ;  /* 0x0000000500007306 */ /* 0x000e240000001400 */
[----:B0-----:R-:W-:-:S05]  /*b8c0*/  F2FP.F16.F32.PACK_AB R0, RZ, R0 ;  /* 0x00000000ff00723e */ /* 0x001fca00000000ff */
[----:B------:R-:W-:Y:S01]  /*b8d0*/  STG.E.U16 desc[UR36][R16.64], R0 ;  /* 0x0000000010007986 */ /* 0x000fe2000c101524 */
[----:B------:R-:W-:Y:S05]  /*b8e0*/  EXIT ;  /* 0x000000000000794d */ /* 0x000fea0003800000 */
.L_x_18618:
        /* <DEDUP_REMOVED lines=10> */
.L_x_18621:
[----:B------:R-:W0:Y:S02]  /*b990*/  I2F.S8 R5, R5 ;  /* 0x0000000500057306 */ /* 0x000e240000001400 */
[----:B0-----:R-:W-:-:S04]  /*b9a0*/  F2FP.F16.F32.PACK_AB R3, RZ, R5 ;  /* 0x00000005ff03723e */ /* 0x001fc800000000ff */
[----:B------:R-:W-:-:S05]  /*b9b0*/  PRMT R3, R3, 0x5410, RZ ;  /* 0x0000541003037816 */ /* 0x000fca00000000ff */
[----:B------:R-:W-:Y:S01]  /*b9c0*/  STG.E desc[UR36][R16.64], R3 ;  /* 0x0000000310007986 */ /* 0x000fe2000c101924 */
[----:B------:R-:W-:Y:S05]  /*b9d0*/  EXIT ;  /* 0x000000000000794d */ /* 0x000fea0003800000 */
.L_x_18620:
[----:B------:R-:W-:-:S04]  /*b9e0*/  PRMT R2, R5, 0x8880, RZ ;  /* 0x0000888005027816 */ /* 0x000fc800000000ff */
[----:B------:R-:W-:-:S06]  /*b9f0*/  PRMT R2, R2, 0x7710, RZ ;  /* 0x0000771002027816 */ /* 0x000fcc00000000ff */
[----:B------:R-:W0:Y:S02]  /*ba00*/  I2F.F64.S16 R2, R2 ;  /* 0x0000000200027312 */ /* 0x000e240000101c00 */
[----:B0-----:R-:W-:Y:S01]  /*ba10*/  STG.E.64 desc[UR36][R16.64], R2 ;  /* 0x0000000210007986 */ /* 0x001fe2000c101b24 */
[----:B------:R-:W-:Y:S05]  /*ba20*/  EXIT ;  /* 0x000000000000794d */ /* 0x000fea0003800000 */
.L_x_18611:
        /* <DEDUP_REMOVED lines=14> */
.L_x_18625:
        /* <DEDUP_REMOVED lines=17> */
.L_x_18628:
[----:B------:R-:W-:-:S04]  /*bc20*/  SHF.R.U32.HI R3, RZ, 0x18, R3 ;  /* 0x00000018ff037819 */ /* 0x000fc80000011603 */
[----:B------:R-:W-:-:S04]  /*bc30*/  LOP3.LUT R0, R0, 0x80, R3, 0xf8, !PT ;  /* 0x0000008000007812 */ /* 0x000fc800078ef803 */
[----:B------:R-:W-:-:S07]  /*bc40*/  PRMT R8, R0, 0x7610, R8 ;  /* 0x0000761000087816 */ /* 0x000fce0000000008 */
.L_x_18627:
[----:B------:R-:W-:Y:S05]  /*bc50*/  BSYNC.RECONVERGENT B0 ;  /* 0x0000000000007941 */ /* 0x000fea0003800200 */
.L_x_18626:
[----:B------:R-:W-:Y:S01]  /*bc60*/  STG.E.U8 desc[UR36][R16.64], R8 ;  /* 0x0000000810007986 */ /* 0x000fe2000c101124 */
[----:B------:R-:W-:Y:S05]  /*bc70*/  EXIT ;  /* 0x000000000000794d */ /* 0x000fea0003800000 */
.L_x_18624:
        /* <DEDUP_REMOVED lines=17> */
.L_x_18631:
[----:B------:R-:W-:-:S04]  /*bd90*/  SHF.R.U32.HI R3, RZ, 0x18, R3 ;  /* 0x00000018ff037819 */ /* 0x000fc80000011603 */
[----:B------:R-:W-:-:S04]  /*bda0*/  LOP3.LUT R0, R0, 0x80, R3, 0xf8, !PT ;  /* 0x0000008000007812 */ /* 0x000fc800078ef803 */
[----:B------:R-:W-:-:S07]  /*bdb0*/  PRMT R8, R0, 0x7610, R8 ;  /* 0x0000761000087816 */ /* 0x000fce0000000008 */
.L_x_18630:
[----:B------:R-:W-:Y:S05]  /*bdc0*/  BSYNC.RECONVERGENT B0 ;  /* 0x0000000000007941 */ /* 0x000fea0003800200 */
.L_x_18629:
[----:B------:R-:W-:Y:S01]  /*bdd0*/  STG.E.U8 desc[UR36][R16.64], R8 ;  /* 0x0000000810007986 */ /* 0x000fe2000c101124 */
[----:B------:R-:W-:Y:S05]  /*bde0*/  EXIT ;  /* 0x000000000000794d */ /* 0x000fea0003800000 */
.L_x_18623:
        /* <DEDUP_REMOVED lines=22> */
.L_x_18633:
[----:B------:R-:W-:-:S04]  /*bf50*/  LOP3.LUT R5, R5, 0xffff, RZ, 0xc0, !PT ;  /* 0x0000ffff05057812 */ /* 0x000fc800078ec0ff */
[----:B------:R-:W-:-:S05]  /*bf60*/  PRMT R5, R5, 0x8880, RZ ;  /* 0x0000888005057816 */ /* 0x000fca00000000ff */
[----:B------:R-:W-:-:S05]  /*bf70*/  IMAD.MOV.U32 R2, RZ, RZ, R5 ;  /* 0x000000ffff027224 */ /* 0x000fca00078e0005 */
[----:B------:R-:W-:-:S05]  /*bf80*/  SHF.R.S32.HI R3, RZ, 0x1f, R2 ;  /* 0x0000001fff037819 */ /* 0x000fca0000011402 */
[----:B------:R-:W-:Y:S01]  /*bf90*/  STG.E.64 desc[UR36][R16.64], R2 ;  /* 0x0000000210007986 */ /* 0x000fe2000c101b24 */
[----:B------:R-:W-:Y:S05]  /*bfa0*/  EXIT ;  /* 0x000000000000794d */ /* 0x000fea0003800000 */
.L_x_18632:
[----:B------:R-:W-:-:S04]  /*bfb0*/  LOP3.LUT R5, R5, 0xffff, RZ, 0xc0, !PT ;  /* 0x0000ffff05057812 */ /* 0x000fc800078ec0ff */
[----:B------:R-:W-:-:S05]  /*bfc0*/  PRMT R3, R5, 0x8880, RZ ;  /* 0x0000888005037816 */ /* 0x000fca00000000ff */
[----:B------:R-:W-:Y:S01]  /*bfd0*/  STG.E desc[UR36][R16.64], R3 ;  /* 0x0000000310007986 */ /* 0x000fe2000c101924 */
[----:B------:R-:W-:Y:S05]  /*bfe0*/  EXIT ;  /* 0x000000000000794d */ /* 0x000fea0003800000 */
.L_x_18622:
        /* <DEDUP_REMOVED lines=10> */
.L_x_18635:
[----:B------:R-:W-:Y:S02]  /*c090*/  PRMT R4, R5, 0x8880, RZ ;  /* 0x0000888005047816 */ /* 0x000fe400000000ff */
[----:B------:R-:W-:Y:S02]  /*c0a0*/  CS2R R6, SRZ ;  /* 0x0000000000067805 */ /* 0x000fe4000001ff00 */
[----:B------:R-:W-:-:S06]  /*c0b0*/  PRMT R4, R4, 0x7710, RZ ;  /* 0x0000771004047816 */ /* 0x000fcc00000000ff */
[----:B------:R-:W0:Y:S02]  /*c0c0*/  I2F.F64.S16 R4, R4 ;  /* 0x0000000400047312 */ /* 0x000e240000101c00 */
[----:B0-----:R-:W-:Y:S01]  /*c0d0*/  STG.E.128 desc[UR36][R16.64], R4 ;  /* 0x0000000410007986 */ /* 0x001fe2000c101d24 */
[----:B------:R-:W-:Y:S05]  /*c0e0*/  EXIT ;  /* 0x000000000000794d */ /* 0x000fea0003800000 */
.L_x_18634:
[----:B------:R-:W-:-:S09]  /*c0f0*/  UISETP.NE.AND UP0, UPT, UR4, 0xf, UPT ;  /* 0x0000000f0400788c */ /* 0x000fd2000bf05270 */
[----:B------:R-:W-:Y:S05]  /*c100*/  BRA.U !UP0, `(.L_x_18636) ;  /* 0x0000000108e87547 */ /* 0x000fea000b800000 */
[----:B------:R-:W-:-:S09]  /*c110*/  UISETP.NE.AND UP0, UPT, UR4, 0x17, UPT ;  /* 0x000000170400788c */ /* 0x000fd2000bf05270 */
[----:B------:R-:W-:Y:S05]  /*c120*/  BRA.U !UP0, `(.L_x_18637) ;  /* 0x0000000108907547 */ /* 0x000fea000b800000 */
[----:B------:R-:W-:-:S09]  /*c130*/  UISETP.NE.AND UP0, UPT, UR4, 0x18, UPT ;  /* 0x000000180400788c */ /* 0x000fd2000bf05270 */
[----:B------:R-:W-:Y:S05]  /*c140*/  BRA.U !UP0, `(.L_x_18638) ;  /* 0x0000000108447547 */ /* 0x000fea000b800000 */
.L_x_18615:
        /* <DEDUP_REMOVED lines=16> */
.L_x_18639:
[----:B------:R-:W-:Y:S05]  /*c250*/  EXIT ;  /* 0x000000000000794d */ /* 0x000fea0003800000 */
.L_x_18638:
        /* <DEDUP_REMOVED lines=13> */
.L_x_18641:
[----:B------:R-:W-:Y:S05]  /*c330*/  BSYNC.RECONVERGENT B0 ;  /* 0x0000000000007941 */ /* 0x000fea0003800200 */
.L_x_18640:
[----:B------:R-:W-:-:S05]  /*c340*/  LOP3.LUT R3, R0, 0x80, R3, 0xf8, !PT ;  /* 0x0000008000037812 */ /* 0x000fca00078ef803 */
[----:B------:R-:W-:Y:S01]  /*c350*/  STG.E.U8 desc[UR36][R16.64], R3 ;  /* 0x0000000310007986 */ /* 0x000fe2000c101124 */
[----:B------:R-:W-:Y:S05]  /*c360*/  EXIT ;  /* 0x000000000000794d */ /* 0x000fea0003800000 */
.L_x_18637:
        /* <DEDUP_REMOVED lines=12> */
.L_x_18643:
[----:B------:R-:W-:Y:S01]  /*c430*/  IMAD.MOV.U32 R0, RZ, RZ, 0x7f ;  /* 0x0000007fff007424 */ /* 0x000fe200078e00ff */
[----:B------:R-:W-:-:S04]  /*c440*/  ISETP.GT.U32.AND P0, PT, R2, 0x7f800000, PT ;  /* 0x7f8000000200780c */ /* 0x000fc80003f04070 */
[----:B------:R-:W-:-:S09]  /*c450*/  SEL R0, R0, 0x7c, P0 ;  /* 0x0000007c00007807 */ /* 0x000fd20000000000 */
.L_x_18644:
[----:B------:R-:W-:Y:S05]  /*c460*/  BSYNC.RECONVERGENT B0 ;  /* 0x0000000000007941 */ /* 0x000fea0003800200 */
.L_x_18642:
[----:B------:R-:W-:-:S04]  /*c470*/  SHF.R.U32.HI R3, RZ, 0x18, R3 ;  /* 0x00000018ff037819 */ /* 0x000fc80000011603 */
[----:B------:R-:W-:-:S05]  /*c480*/  LOP3.LUT R3, R0, 0x80, R3, 0xf8, !PT ;  /* 0x0000008000037812 */ /* 0x000fca00078ef803 */
[----:B------:R-:W-:Y:S01]  /*c490*/  STG.E.U8 desc[UR36][R16.64], R3 ;  /* 0x0000000310007986 */ /* 0x000fe2000c101124 */
[----:B------:R-:W-:Y:S05]  /*c4a0*/  EXIT ;  /* 0x000000000000794d */ /* 0x000fea0003800000 */
.L_x_18636:
[----:B------:R-:W0:Y:S02]  /*c4b0*/  I2F.S8 R0, R5 ;  /* 0x0000000500007306 */ /* 0x000e240000001400 */
[----:B0-----:R-:W-:-:S05]  /*c4c0*/  F2FP.BF16.F32.PACK_AB R0, RZ, R0 ;  /* 0x00000000ff00723e */ /* 0x001fca00000010ff */
[----:B------:R-:W-:Y:S01]  /*c4d0*/  STG.E.U16 desc[UR36][R16.64], R0 ;  /* 0x0000000010007986 */ /* 0x000fe2000c101524 */
[----:B------:R-:W-:Y:S05]  /*c4e0*/  EXIT ;  /* 0x000000000000794d */ /* 0x000fea0003800000 */
.L_x_18645:
        /* <DEDUP_REMOVED lines=9> */
.L_x_21216:


//--------------------- .text._ZN2at6native27unrolled_elementwise_kernelINS0_13AUnaryFunctorIaaaZZZNS0_18lshift_kernel_cudaERNS_18TensorIteratorBaseEENKUlvE_clEvENKUlvE0_clEvEUlaaE_EESt5arrayIPcLm2EELi4E23TrivialOffsetCalculatorILi1EjESD_NS0_6memory12LoadWithCastILi1EEENSE_13StoreWithCastILi1EEEEEviT_T0_T2_T3_T4_T5_ --------------------------
	.section	.text._ZN2at6native27unrolled_elementwise_kernelINS0_13AUnaryFunctorIaaaZZZNS0_18lshift_kernel_cudaERNS_18TensorIteratorBaseEENKUlvE_clEvENKUlvE0_clEvEUlaaE_EESt5arrayIPcLm2EELi4E23TrivialOffsetCalculatorILi1EjESD_NS0_6memory12LoadWithCastILi1EEENSE_13StoreWithCastILi1EEEEEviT_T0_T2_T3_T4_T5_,"ax",@progbits
	.align	128
        .global         _ZN2at6native27unrolled_elementwise_kernelINS0_13AUnaryFunctorIaaaZZZNS0_18lshift_kernel_cudaERNS_18TensorIteratorBaseEENKUlvE_clEvENKUlvE0_clEvEUlaaE_EESt5arrayIPcLm2EELi4E23TrivialOffsetCalculatorILi1EjESD_NS0_6memory12LoadWithCastILi1EEENSE_13StoreWithCastILi1EEEEEviT_T0_T2_T3_T4_T5_
        .type           _ZN2at6native27unrolled_elementwise_kernelINS0_13AUnaryFunctorIaaaZZZNS0_18lshift_kernel_cudaERNS_18TensorIteratorBaseEENKUlvE_clEvENKUlvE0_clEvEUlaaE_EESt5arrayIPcLm2EELi4E23TrivialOffsetCalculatorILi1EjESD_NS0_6memory12LoadWithCastILi1EEENSE_13StoreWithCastILi1EEEEEviT_T0_T2_T3_T4_T5_,@function
        .size           _ZN2at6native27unrolled_elementwise_kernelINS0_13AUnaryFunctorIaaaZZZNS0_18lshift_kernel_cudaERNS_18TensorIteratorBaseEENKUlvE_clEvENKUlvE0_clEvEUlaaE_EESt5arrayIPcLm2EELi4E23TrivialOffsetCalculatorILi1EjESD_NS0_6memory12LoadWithCastILi1EEENSE_13StoreWithCastILi1EEEEEviT_T0_T2_T3_T4_T5_,(.L_x_21217 - _ZN2at6native27unrolled_elementwise_kernelINS0_13AUnaryFunctorIaaaZZZNS0_18lshift_kernel_cudaERNS_18TensorIteratorBaseEENKUlvE_clEvENKUlvE0_clEvEUlaaE_EESt5arrayIPcLm2EELi4E23TrivialOffsetCalculatorILi1EjESD_NS0_6memory12LoadWithCastILi1EEENSE_13StoreWithCastILi1EEEEEviT_T0_T2_T3_T4_T5_)
        .other          _ZN2at6native27unrolled_elementwise_kernelINS0_13AUnaryFunctorIaaaZZZNS0_18lshift_kernel_cudaERNS_18TensorIteratorBaseEENKUlvE_clEvENKUlvE0_clEvEUlaaE_EESt5arrayIPcLm2EELi4E23TrivialOffsetCalculatorILi1EjESD_NS0_6memory12LoadWithCastILi1EEENSE_13StoreWithCastILi1EEEEEviT_T0_T2_T3_T4_T5_,@"STO_CUDA_ENTRY STV_DEFAULT"
_ZN2at6native27unrolled_elementwise_kernelINS0_13AUnaryFunctorIaaaZZZNS0_18lshift_kernel_cudaERNS_18TensorIteratorBaseEENKUlvE_clEvENKUlvE0_clEvEUlaaE_EESt5arrayIPcLm2EELi4E23TrivialOffsetCalculatorILi1EjESD_NS0_6memory12LoadWithCastILi1EEENSE_13StoreWithCastILi1EEEEEviT_T0_T2_T3_T4_T5_:
.text._ZN2at6native27unrolled_elementwise_kernelINS0_13AUnaryFunctorIaaaZZZNS0_18lshift_kernel_cudaERNS_18TensorIteratorBaseEENKUlvE_clEvENKUlvE0_clEvEUlaaE_EESt5arrayIPcLm2EELi4E23TrivialOffsetCalculatorILi1EjESD_NS0_6memory12LoadWithCastILi1EEENSE_13StoreWithCastILi1EEEEEviT_T0_T2_T3_T4_T5_:
        /* <DEDUP_REMOVED lines=31> */
.L_x_18651:
[----:B------:R3:W5:Y:S01]  /*01f0*/  LDG.E.U8 R17, desc[UR36][R4.64] ;  /* 0x0000002404117981 */ /* 0x000762000c1e1100 */
[----:B------:R-:W-:Y:S05]  /*0200*/  BRA `(.L_x_18653) ;  /* 0x0000000c00507947 */ /* 0x000fea0003800000 */
.L_x_18650:
        /* <DEDUP_REMOVED lines=8> */
.L_x_18655:
[----:B------:R1:W5:Y:S01]  /*0290*/  LDG.E.U8 R17, desc[UR36][R4.64] ;  /* 0x0000002404117981 */ /* 0x000362000c1e1100 */
[----:B------:R-:W-:Y:S05]  /*02a0*/  BRA `(.L_x_18653) ;  /* 0x0000000c00287947 */ /* 0x000fea0003800000 */
.L_x_18654:
[----:B------:R2:W5:Y:S01]  /*02b0*/  LDG.E.U16 R17, desc[UR36][R4.64] ;  /* 0x0000002404117981 */ /* 0x000562000c1e1500 */
[----:B------:R-:W-:Y:S05]  /*02c0*/  BRA `(.L_x_18653) ;  /* 0x0000000c00207947 */ /* 0x000fea0003800000 */
.L_x_18649:
        /* <DEDUP_REMOVED lines=9> */
.L_x_18657:
[----:B------:R-:W2:Y:S02]  /*0360*/  LDG.E.U16 R0, desc[UR36][R4.64] ;  /* 0x0000002404007981 */ /* 0x000ea4000c1e1500 */
[----:B--2---:R-:W-:-:S06]  /*0370*/  HADD2.F32 R0, -RZ, R0.H0_H0 ;  /* 0x20000000ff007230 */ /* 0x004fcc0000004100 */
[----:B------:R-:W0:Y:S02]  /*0380*/  F2I.FTZ.TRUNC.NTZ R0, R0 ;  /* 0x0000000000007305 */ /* 0x000e24000021f100 */
[----:B0-----:R-:W-:Y:S01]  /*0390*/  PRMT R17, R0, 0x7610, R17 ;  /* 0x0000761000117816 */ /* 0x001fe20000000011 */
[----:B------:R-:W-:Y:S06]  /*03a0*/  BRA `(.L_x_18653) ;  /* 0x0000000800e87947 */ /* 0x000fec0003800000 */
.L_x_18656:
        /* <DEDUP_REMOVED lines=9> */
.L_x_18659:
[----:B------:R-:W2:Y:S02]  /*0440*/  LDG.E.U16 R4, desc[UR36][R4.64] ;  /* 0x0000002404047981 */ /* 0x000ea4000c1e1500 */
[----:B--2---:R-:W-:-:S06]  /*0450*/  HADD2.F32 R0, -RZ, R4.H0_H0 ;  /* 0x20000004ff007230 */ /* 0x004fcc0000004100 */
[----:B------:R-:W0:Y:S02]  /*0460*/  F2I.FTZ.TRUNC.NTZ R0, R0 ;  /* 0x0000000000007305 */ /* 0x000e24000021f100 */
[----:B0-----:R-:W-:Y:S01]  /*0470*/  PRMT R17, R0, 0x7610, R17 ;  /* 0x0000761000117816 */ /* 0x001fe20000000011 */
[----:B------:R-:W-:Y:S06]  /*0480*/  BRA `(.L_x_18653) ;  /* 0x0000000800b07947 */ /* 0x000fec0003800000 */
.L_x_18658:
[----:B------:R-:W2:Y:S02]  /*0490*/  LDG.E.64 R4, desc[UR36][R4.64] ;  /* 0x0000002404047981 */ /* 0x000ea4000c1e1b00 */
[----:B--2---:R0:W1:Y:S01]  /*04a0*/  F2I.F64.TRUNC R17, R4 ;  /* 0x0000000400117311 */ /* 0x004062000030d100 */
[----:B------:R-:W-:Y:S05]  /*04b0*/  BRA `(.L_x_18653) ;  /* 0x0000000800a47947 */ /* 0x000fea0003800000 */
.L_x_18648:
        /* <DEDUP_REMOVED lines=12> */
.L_x_18662:
[----:B------:R-:W2:Y:S02]  /*0580*/  LDG.E.64 R4, desc[UR36][R4.64] ;  /* 0x0000002404047981 */ /* 0x000ea4000c1e1b00 */
[----:B--2---:R0:W1:Y:S01]  /*0590*/  F2I.F64.TRUNC R17, R4 ;  /* 0x0000000400117311 */ /* 0x004062000030d100 */
[----:B------:R-:W-:Y:S05]  /*05a0*/  BRA `(.L_x_18653) ;  /* 0x0000000800687947 */ /* 0x000fea0003800000 */
.L_x_18661:
        /* <DEDUP_REMOVED lines=27> */
.L_x_18664:
        /* <DEDUP_REMOVED lines=15> */
.L_x_18663:
[----:B------:R-:W2:Y:S02]  /*0850*/  LDG.E.U16 R0, desc[UR36][R4.64] ;  /* 0x0000002404007981 */ /* 0x000ea4000c1e1500 */
[----:B--2---:R-:W-:-:S06]  /*0860*/  IMAD.U32 R0, R0, 0x10000, RZ ;  /* 0x0001000000007824 */ /* 0x004fcc00078e00ff */
[----:B------:R-:W0:Y:S02]  /*0870*/  F2I.FTZ.TRUNC.NTZ R0, R0 ;  /* 0x0000000000007305 */ /* 0x000e24000021f100 */
[----:B0-----:R-:W-:Y:S01]  /*0880*/  PRMT R17, R0, 0x7610, R17 ;  /* 0x0000761000117816 */ /* 0x001fe20000000011 */
[----:B------:R-:W-:Y:S06]  /*0890*/  BRA `(.L_x_18653) ;  /* 0x0000000400ac7947 */ /* 0x000fec0003800000 */
.L_x_18660:
        /* <DEDUP_REMOVED lines=10> */
.L_x_18667:
        /* <DEDUP_REMOVED lines=21> */
.L_x_18671:
[----:B------:R-:W-:Y:S05]  /*0a90*/  BSYNC.RECONVERGENT B1 ;  /* 0x0000000000017941 */ /* 0x000fea0003800200 */
.L_x_18670:
[----:B------:R-:W-:Y:S01]  /*0aa0*/  IMAD.SHL.U32 R0, R0, 0x100000, RZ ;  /* 0x0010000000007824 */ /* 0x000fe200078e00ff */
[----:B------:R-:W-:-:S04]  /*0ab0*/  LEA R3, R3, 0x3b800000, 0x17 ;  /* 0x3b80000003037811 */ /* 0x000fc800078eb8ff */
[----:B------:R-:W-:-:S07]  /*0ac0*/  LOP3.LUT R0, R3, R0, R7, 0xfe, !PT ;  /* 0x0000000003007212 */ /* 0x000fce00078efe07 */
.L_x_18669:
[----:B------:R-:W-:Y:S05]  /*0ad0*/  BSYNC.RECONVERGENT B0 ;  /* 0x0000000000007941 */ /* 0x000fea0003800200 */
.L_x_18668:
[----:B------:R-:W0:Y:S02]  /*0ae0*/  F2I.FTZ.TRUNC.NTZ R0, R0 ;  /* 0x0000000000007305 */ /* 0x000e24000021f100 */
[----:B0-----:R-:W-:Y:S01]  /*0af0*/  PRMT R17, R0, 0x7610, R17 ;  /* 0x0000761000117816 */ /* 0x001fe20000000011 */
[----:B------:R-:W-:Y:S06]  /*0b00*/  BRA `(.L_x_18653) ;  /* 0x0000000400107947 */ /* 0x000fec0003800000 */
.L_x_18666:
        /* <DEDUP_REMOVED lines=21> */
.L_x_18675:
[----:B------:R-:W-:Y:S05]  /*0c60*/  BSYNC.RECONVERGENT B1 ;  /* 0x0000000000017941 */ /* 0x000fea0003800200 */
.L_x_18674:
[----:B------:R-:W-:Y:S01]  /*0c70*/  IMAD.SHL.U32 R0, R0, 0x200000, RZ ;  /* 0x0020000000007824 */ /* 0x000fe200078e00ff */
[----:B------:R-:W-:-:S04]  /*0c80*/  LEA R3, R3, 0x37800000, 0x17 ;  /* 0x3780000003037811 */ /* 0x000fc800078eb8ff */
[----:B------:R-:W-:-:S07]  /*0c90*/  LOP3.LUT R0, R3, R0, R7, 0xfe, !PT ;  /* 0x0000000003007212 */ /* 0x000fce00078efe07 */
.L_x_18673:
[----:B------:R-:W-:Y:S05]  /*0ca0*/  BSYNC.RECONVERGENT B0 ;  /* 0x0000000000007941 */ /* 0x000fea0003800200 */
.L_x_18672:
[----:B------:R-:W0:Y:S02]  /*0cb0*/  F2I.FTZ.TRUNC.NTZ R0, R0 ;  /* 0x0000000000007305 */ /* 0x000e24000021f100 */
[----:B0-----:R-:W-:Y:S01]  /*0cc0*/  PRMT R17, R0, 0x7610, R17 ;  /* 0x0000761000117816 */ /* 0x001fe20000000011 */
[----:B------:R-:W-:Y:S06]  /*0cd0*/  BRA `(.L_x_18653) ;  /* 0x00000000009c7947 */ /* 0x000fec0003800000 */
.L_x_18665:
[----:B------:R-:W-:-:S09]  /*0ce0*/  UISETP.NE.AND UP0, UPT, UR4, 0x1c, UPT ;  /* 0x0000001c0400788c */ /* 0x000fd2000bf05270 */
[----:B------:R-:W-:Y:S05]  /*0cf0*/  BRA.U !UP0, `(.L_x_18676) ;  /* 0x0000000108907547 */ /* 0x000fea000b800000 */
[----:B------:R-:W-:-:S09]  /*0d00*/  UISETP.NE.AND UP0, UPT, UR4, 0x1d, UPT ;  /* 0x0000001d0400788c */ /* 0x000fd2000bf05270 */
[----:B------:R-:W-:Y:S05]  /*0d10*/  BRA.U !UP0, `(.L_x_18677) ;  /* 0x0000000108807547 */ /* 0x000fea000b800000 */
[----:B------:R-:W-:-:S09]  /*0d20*/  UISETP.NE.AND UP0, UPT, UR4, 0x2c, UPT ;  /* 0x0000002c0400788c */ /* 0x000fd2000bf05270 */
[----:B------:R-:W-:Y:S05]  /*0d30*/  BRA.U !UP0, `(.L_x_18678) ;  /* 0x0000000108487547 */ /* 0x000fea000b800000 */
.L_x_18652:
        /* <DEDUP_REMOVED lines=16> */
.L_x_18679:
[----:B------:R-:W-:Y:S01]  /*0e40*/  PRMT R17, RZ, 0x7610, R17 ;  /* 0x00007610ff117816 */ /* 0x000fe20000000011 */
[----:B------:R-:W-:Y:S06]  /*0e50*/  BRA `(.L_x_18653) ;  /* 0x00000000003c7947 */ /* 0x000fec0003800000 */
.L_x_18678:
        /* <DEDUP_REMOVED lines=8> */
.L_x_18681:
[----:B------:R-:W-:Y:S05]  /*0ee0*/  BSYNC.RECONVERGENT B0 ;  /* 0x0000000000007941 */ /* 0x000fea0003800200 */
.L_x_18680:
[----:B------:R-:W0:Y:S02]  /*0ef0*/  F2I.FTZ.TRUNC.NTZ R0, R0 ;  /* 0x0000000000007305 */ /* 0x000e24000021f100 */
[----:B0-----:R-:W-:Y:S01]  /*0f00*/  PRMT R17, R0, 0x7610, R17 ;  /* 0x0000761000117816 */ /* 0x001fe20000000011 */
[----:B------:R-:W-:Y:S06]  /*0f10*/  BRA `(.L_x_18653) ;  /* 0x00000000000c7947 */ /* 0x000fec0003800000 */
.L_x_18677:
[----:B------:R0:W5:Y:S01]  /*0f20*/  LDG.E.U8 R17, desc[UR36][R4.64] ;  /* 0x0000002404117981 */ /* 0x000162000c1e1100 */
[----:B------:R-:W-:Y:S05]  /*0f30*/  BRA `(.L_x_18653) ;  /* 0x0000000000047947 */ /* 0x000fea0003800000 */
.L_x_18676:
[----:B------:R0:W5:Y:S02]  /*0f40*/  LDG.E.U8 R17, desc[UR36][R4.64] ;  /* 0x0000002404117981 */ /* 0x000164000c1e1100 */
.L_x_18653:
[----:B------:R-:W-:-:S07]  /*0f50*/  VIADD R23, R25, 0x80 ;  /* 0x0000008019177836 */ /* 0x000fce0000000000 */
.L_x_18647:
[----:B------:R-:W-:Y:S05]  /*0f60*/  BSYNC.RECONVERGENT B6 ;  /* 0x0000000000067941 */ /* 0x000fea0003800200 */
.L_x_18646:
        /* <DEDUP_REMOVED lines=23> */
.L_x_18687:
[----:B------:R0:W5:Y:S01]  /*10e0*/  LDG.E.U8 R18, desc[UR36][R4.64] ;  /* 0x0000002404127981 */ /* 0x000162000c1e1100 */
[----:B------:R-:W-:Y:S05]  /*10f0*/  BRA `(.L_x_18689) ;  /* 0x0000000c00507947 */ /* 0x000fea0003800000 */
.L_x_18686:
        /* <DEDUP_REMOVED lines=8> */
.L_x_18691:
[----:B------:R0:W5:Y:S01]  /*1180*/  LDG.E.U8 R18, desc[UR36][R4.64] ;  /* 0x0000002404127981 */ /* 0x000162000c1e1100 */
[----:B------:R-:W-:Y:S05]  /*1190*/  BRA `(.L_x_18689) ;  /* 0x0000000c00287947 */ /* 0x000fea0003800000 */
.L_x_18690:
[----:B------:R0:W5:Y:S01]  /*11a0*/  LDG.E.U16 R18, desc[UR36][R4.64] ;  /* 0x0000002404127981 */ /* 0x000162000c1e1500 */
[----:B------:R-:W-:Y:S05]  /*11b0*/  BRA `(.L_x_18689) ;  /* 0x0000000c00207947 */ /* 0x000fea0003800000 */
.L_x_18685:
        /* <DEDUP_REMOVED lines=9> */
.L_x_18693:
[----:B------:R-:W2:Y:S02]  /*1250*/  LDG.E.U16 R0, desc[UR36][R4.64] ;  /* 0x0000002404007981 */ /* 0x000ea4000c1e1500 */
[----:B--2---:R-:W-:-:S06]  /*1260*/  HADD2.F32 R0, -RZ, R0.H0_H0 ;  /* 0x20000000ff007230 */ /* 0x004fcc0000004100 */
[----:B------:R-:W0:Y:S02]  /*1270*/  F2I.FTZ.TRUNC.NTZ R0, R0 ;  /* 0x0000000000007305 */ /* 0x000e24000021f100 */
[----:B0-----:R-:W-:Y:S01]  /*1280*/  PRMT R18, R0, 0x7610, R18 ;  /* 0x0000761000127816 */ /* 0x001fe20000000012 */
[----:B------:R-:W-:Y:S06]  /*1290*/  BRA `(.L_x_18689) ;  /* 0x0000000800e87947 */ /* 0x000fec0003800000 */
.L_x_18692:
        /* <DEDUP_REMOVED lines=9> */
.L_x_18695:
[----:B------:R-:W2:Y:S02]  /*1330*/  LDG.E.U16 R4, desc[UR36][R4.64] ;  /* 0x0000002404047981 */ /* 0x000ea4000c1e1500 */
[----:B--2---:R-:W-:-:S06]  /*1340*/  HADD2.F32 R0, -RZ, R4.H0_H0 ;  /* 0x20000004ff007230 */ /* 0x004fcc0000004100 */
[----:B------:R-:W0:Y:S02]  /*1350*/  F2I.FTZ.TRUNC.NTZ R0, R0 ;  /* 0x0000000000007305 */ /* 0x000e24000021f100 */
[----:B0-----:R-:W-:Y:S01]  /*1360*/  PRMT R18, R0, 0x7610, R18 ;  /* 0x0000761000127816 */ /* 0x001fe20000000012 */
[----:B------:R-:W-:Y:S06]  /*1370*/  BRA `(.L_x_18689) ;  /* 0x0000000800b07947 */ /* 0x000fec0003800000 */
.L_x_18694:
[----:B------:R-:W2:Y:S02]  /*1380*/  LDG.E.64 R4, desc[UR36][R4.64] ;  /* 0x0000002404047981 */ /* 0x000ea4000c1e1b00 */
[----:B--2---:R0:W1:Y:S01]  /*1390*/  F2I.F64.TRUNC R18, R4 ;  /* 0x0000000400127311 */ /* 0x004062000030d100 */
[----:B------:R-:W-:Y:S05]  /*13a0*/  BRA `(.L_x_18689) ;  /* 0x0000000800a47947 */ /* 0x000fea0003800000 */
.L_x_18684:
        /* <DEDUP_REMOVED lines=12> */
.L_x_18698:
[----:B------:R-:W2:Y:S02]  /*1470*/  LDG.E.64 R4, desc[UR36][R4.64] ;  /* 0x0000002404047981 */ /* 0x000ea4000c1e1b00 */
[----:B--2---:R0:W1:Y:S01]  /*1480*/  F2I.F64.TRUNC R18, R4 ;  /* 0x0000000400127311 */ /* 0x004062000030d100 */
[----:B------:R-:W-:Y:S05]  /*1490*/  BRA `(.L_x_18689) ;  /* 0x0000000800687947 */ /* 0x000fea0003800000 */
.L_x_18697:
        /* <DEDUP_REMOVED lines=27> */
.L_x_18700:
        /* <DEDUP_REMOVED lines=15> */
.L_x_18699:
[----:B------:R-:W2:Y:S02]  /*1740*/  LDG.E.U16 R0, desc[UR36][R4.64] ;  /* 0x0000002404007981 */ /* 0x000ea4000c1e1500 */
[----:B--2---:R-:W-:-:S06]  /*1750*/  IMAD.U32 R0, R0, 0x10000, RZ ;  /* 0x0001000000007824 */ /* 0x004fcc00078e00ff */
[----:B------:R-:W0:Y:S02]  /*1760*/  F2I.FTZ.TRUNC.NTZ R0, R0 ;  /* 0x0000000000007305 */ /* 0x000e24000021f100 */
[----:B0-----:R-:W-:Y:S01]  /*1770*/  PRMT R18, R0, 0x7610, R18 ;  /* 0x0000761000127816 */ /* 0x001fe20000000012 */
[----:B------:R-:W-:Y:S06]  /*1780*/  BRA `(.L_x_18689) ;  /* 0x0000000400ac7947 */ /* 0x000fec0003800000 */
.L_x_18696:
        /* <DEDUP_REMOVED lines=10> */
.L_x_18703:
        /* <DEDUP_REMOVED lines=21> */
.L_x_18707:
[----:B------:R-:W-:Y:S05]  /*1980*/  BSYNC.RECONVERGENT B1 ;  /* 0x0000000000017941 */ /* 0x000fea0003800200 */
.L_x_18706:
[----:B------:R-:W-:Y:S01]  /*1990*/  IMAD.SHL.U32 R0, R0, 0x100000, RZ ;  /* 0x0010000000007824 */ /* 0x000fe200078e00ff */
[----:B------:R-:W-:-:S04]  /*19a0*/  LEA R3, R3, 0x3b800000, 0x17 ;  /* 0x3b80000003037811 */ /* 0x000fc800078eb8ff */
[----:B------:R-:W-:-:S07]  /*19b0*/  LOP3.LUT R0, R3, R0, R7, 0xfe, !PT ;  /* 0x0000000003007212 */ /* 0x000fce00078efe07 */
.L_x_18705:
[----:B------:R-:W-:Y:S05]  /*19c0*/  BSYNC.RECONVERGENT B0 ;  /* 0x0000000000007941 */ /* 0x000fea0003800200 */
.L_x_18704:
[----:B------:R-:W0:Y:S02]  /*19d0*/  F2I.FTZ.TRUNC.NTZ R0, R0 ;  /* 0x0000000000007305 */ /* 0x000e24000021f100 */
[----:B0-----:R-:W-:Y:S01]  /*19e0*/  PRMT R18, R0, 0x7610, R18 ;  /* 0x0000761000127816 */ /* 0x001fe20000000012 */
[----:B------:R-:W-:Y:S06]  /*19f0*/  BRA `(.L_x_18689) ;  /* 0x0000000400107947 */ /* 0x000fec0003800000 */
.L_x_18702:
        /* <DEDUP_REMOVED lines=21> */
.L_x_18711:
[----:B------:R-:W-:Y:S05]  /*1b50*/  BSYNC.RECONVERGENT B1 ;  /* 0x0000000000017941 */ /* 0x000fea0003800200 */
.L_x_18710:
[----:B------:R-:W-:Y:S01]  /*1b60*/  IMAD.SHL.U32 R0, R0, 0x200000, RZ ;  /* 0x0020000000007824 */ /* 0x000fe200078e00ff */
[----:B------:R-:W-:-:S04]  /*1b70*/  LEA R3, R3, 0x37800000, 0x17 ;  /* 0x3780000003037811 */ /* 0x000fc800078eb8ff */
[----:B------:R-:W-:-:S07]  /*1b80*/  LOP3.LUT R0, R3, R0, R7, 0xfe, !PT ;  /* 0x0000000003007212 */ /* 0x000fce00078efe07 */
.L_x_18709:
[----:B------:R-:W-:Y:S05]  /*1b90*/  BSYNC.RECONVERGENT B0 ;  /* 0x0000000000007941 */ /* 0x000fea0003800200 */
.L_x_18708:
[----:B------:R-:W0:Y:S02]  /*1ba0*/  F2I.FTZ.TRUNC.NTZ R0, R0 ;  /* 0x0000000000007305 */ /* 0x000e24000021f100 */
[----:B0-----:R-:W-:Y:S01]  /*1bb0*/  PRMT R18, R0, 0x7610, R18 ;  /* 0x0000761000127816 */ /* 0x001fe20000000012 */
[----:B------:R-:W-:Y:S06]  /*1bc0*/  BRA `(.L_x_18689) ;  /* 0x00000000009c7947 */ /* 0x000fec0003800000 */
.L_x_18701:
        /* <DEDUP_REMOVED lines=14> */
.L_x_18715:
[----:B------:R-:W-:Y:S05]  /*1cb0*/  BSYNC.RECONVERGENT B0 ;  /* 0x0000000000007941 */ /* 0x000fea0003800200 */
.L_x_18714:
[----:B------:R-:W0:Y:S02]  /*1cc0*/  F2I.FTZ.TRUNC.NTZ R0, R0 ;  /* 0x0000000000007305 */ /* 0x000e24000021f100 */
[----:B0-----:R-:W-:Y:S01]  /*1cd0*/  PRMT R18, R0, 0x7610, R18 ;  /* 0x0000761000127816 */ /* 0x001fe20000000012 */
[----:B------:R-:W-:Y:S06]  /*1ce0*/  BRA `(.L_x_18689) ;  /* 0x0000000000547947 */ /* 0x000fec0003800000 */
.L_x_18688:
        /* <DEDUP_REMOVED lines=16> */
.L_x_18716:
[----:B------:R-:W-:Y:S01]  /*1df0*/  PRMT R18, RZ, 0x7610, R18 ;  /* 0x00007610ff127816 */ /* 0x000fe20000000012 */
[----:B------:R-:W-:Y:S06]  /*1e00*/  BRA `(.L_x_18689) ;  /* 0x00000000000c7947 */ /* 0x000fec0003800000 */
.L_x_18713:
[----:B------:R3:W5:Y:S01]  /*1e10*/  LDG.E.U8 R18, desc[UR36][R4.64] ;  /* 0x0000002404127981 */ /* 0x000762000c1e1100 */
[----:B------:R-:W-:Y:S05]  /*1e20*/  BRA `(.L_x_18689) ;  /* 0x0000000000047947 */ /* 0x000fea0003800000 */
.L_x_18712:
[----:B------:R2:W5:Y:S02]  /*1e30*/  LDG.E.U8 R18, desc[UR36][R4.64] ;  /* 0x0000002404127981 */ /* 0x000564000c1e1100 */
.L_x_18689:
[----:B------:R-:W-:-:S07]  /*1e40*/  VIADD R23, R23, 0x80 ;  /* 0x0000008017177836 */ /* 0x000fce0000000000 */
.L_x_18683:
[----:B------:R-:W-:Y:S05]  /*1e50*/  BSYNC.RECONVERGENT B6 ;  /* 0x0000000000067941 */ /* 0x000fea0003800200 */
.L_x_18682:
        /* <DEDUP_REMOVED lines=23> */
.L_x_18722:
[----:B------:R0:W5:Y:S01]  /*1fd0*/  LDG.E.U8 R19, desc[UR36][R4.64] ;  /* 0x0000002404137981 */ /* 0x000162000c1e1100 */
[----:B------:R-:W-:Y:S05]  /*1fe0*/  BRA `(.L_x_18724) ;  /* 0x0000000c00507947 */ /* 0x000fea0003800000 */
.L_x_18721:
        /* <DEDUP_REMOVED lines=8> */
.L_x_18726:
[----:B------:R0:W5:Y:S01]  /*2070*/  LDG.E.U8 R19, desc[UR36][R4.64] ;  /* 0x0000002404137981 */ /* 0x000162000c1e1100 */
[----:B------:R-:W-:Y:S05]  /*2080*/  BRA `(.L_x_18724) ;  /* 0x0000000c00287947 */ /* 0x000fea0003800000 */
.L_x_18725:
[----:B------:R0:W5:Y:S01]  /*2090*/  LDG.E.U16 R19, desc[UR36][R4.64] ;  /* 0x0000002404137981 */ /* 0x000162000c1e1500 */
[----:B------:R-:W-:Y:S05]  /*20a0*/  BRA `(.L_x_18724) ;  /* 0x0000000c00207947 */ /* 0x000fea0003800000 */
.L_x_18720:
        /* <DEDUP_REMOVED lines=9> */
.L_x_18728:
[----:B------:R-:W2:Y:S02]  /*2140*/  LDG.E.U16 R0, desc[UR36][R4.64] ;  /* 0x0000002404007981 */ /* 0x000ea4000c1e1500 */
[----:B--2---:R-:W-:-:S06]  /*2150*/  HADD2.F32 R0, -RZ, R0.H0_H0 ;  /* 0x20000000ff007230 */ /* 0x004fcc0000004100 */
[----:B------:R-:W0:Y:S02]  /*2160*/  F2I.FTZ.TRUNC.NTZ R0, R0 ;  /* 0x0000000000007305 */ /* 0x000e24000021f100 */
[----:B0-----:R-:W-:Y:S01]  /*2170*/  PRMT R19, R0, 0x7610, R19 ;  /* 0x0000761000137816 */ /* 0x001fe20000000013 */
[----:B------:R-:W-:Y:S06]  /*2180*/  BRA `(.L_x_18724) ;  /* 0x0000000800e87947 */ /* 0x000fec0003800000 */
.L_x_18727:
        /* <DEDUP_REMOVED lines=9> */
.L_x_18730:
[----:B------:R-:W2:Y:S02]  /*2220*/  LDG.E.U16 R4, desc[UR36][R4.64] ;  /* 0x0000002404047981 */ /* 0x000ea4000c1e1500 */
[----:B--2---:R-:W-:-:S06]  /*2230*/  HADD2.F32 R0, -RZ, R4.H0_H0 ;  /* 0x20000004ff007230 */ /* 0x004fcc0000004100 */
[----:B------:R-:W0:Y:S02]  /*2240*/  F2I.FTZ.TRUNC.NTZ R0, R0 ;  /* 0x0000000000007305 */ /* 0x000e24000021f100 */
[----:B0-----:R-:W-:Y:S01]  /*2250*/  PRMT R19, R0, 0x7610, R19 ;  /* 0x0000761000137816 */ /* 0x001fe20000000013 */
[----:B------:R-:W-:Y:S06]  /*2260*/  BRA `(.L_x_18724) ;  /* 0x0000000800b07947 */ /* 0x000fec0003800000 */
.L_x_18729:
[----:B------:R-:W2:Y:S02]  /*2270*/  LDG.E.64 R4, desc[UR36][R4.64] ;  /* 0x0000002404047981 */ /* 0x000ea4000c1e1b00 */
[----:B--2---:R0:W1:Y:S01]  /*2280*/  F2I.F64.TRUNC R19, R4 ;  /* 0x0000000400137311 */ /* 0x004062000030d100 */
[----:B------:R-:W-:Y:S05]  /*2290*/  BRA `(.L_x_18724) ;  /* 0x0000000800a47947 */ /* 0x000fea0003800000 */
.L_x_18719:
        /* <DEDUP_REMOVED lines=12> */
.L_x_18733:
[----:B------:R-:W2:Y:S02]  /*2360*/  LDG.E.64 R4, desc[UR36][R4.64] ;  /* 0x0000002404047981 */ /* 0x000ea4000c1e1b00 */
[----:B--2---:R3:W4:Y:S01]  /*2370*/  F2I.F64.TRUNC R19, R4 ;  /* 0x0000000400137311 */ /* 0x004722000030d100 */
[----:B------:R-:W-:Y:S05]  /*2380*/  BRA `(.L_x_18724) ;  /* 0x0000000800687947 */ /* 0x000fea0003800000 */
.L_x_18732:
        /* <DEDUP_REMOVED lines=27> */
.L_x_18735:
        /* <DEDUP_REMOVED lines=15> */
.L_x_18734:
[----:B------:R-:W2:Y:S02]  /*2630*/  LDG.E.U16 R0, desc[UR36][R4.64] ;  /* 0x0000002404007981 */ /* 0x000ea4000c1e1500 */
[----:B--2---:R-:W-:-:S06]  /*2640*/  IMAD.U32 R0, R0, 0x10000, RZ ;  /* 0x0001000000007824 */ /* 0x004fcc00078e00ff */
[----:B------:R-:W0:Y:S02]  /*2650*/  F2I.FTZ.TRUNC.NTZ R0, R0 ;  /* 0x0000000000007305 */ /* 0x000e24000021f100 */
[----:B0-----:R-:W-:Y:S01]  /*2660*/  PRMT R19, R0, 0x7610, R19 ;  /* 0x0000761000137816 */ /* 0x001fe20000000013 */
[----:B------:R-:W-:Y:S06]  /*2670*/  BRA `(.L_x_18724) ;  /* 0x0000000400ac7947 */ /* 0x000fec0003800000 */
.L_x_18731:
        /* <DEDUP_REMOVED lines=10> */
.L_x_18738:
        /* <DEDUP_REMOVED lines=21> */
.L_x_18742:
[----:B------:R-:W-:Y:S05]  /*2870*/  BSYNC.RECONVERGENT B1 ;  /* 0x0000000000017941 */ /* 0x000fea0003800200 */
.L_x_18741:
[----:B------:R-:W-:Y:S01]  /*2880*/  IMAD.SHL.U32 R0, R0, 0x100000, RZ ;  /* 0x0010000000007824 */ /* 0x000fe200078e00ff */
[----:B------:R-:W-:-:S04]  /*2890*/  LEA R3, R3, 0x3b800000, 0x17 ;  /* 0x3b80000003037811 */ /* 0x000fc800078eb8ff */
[----:B------:R-:W-:-:S07]  /*28a0*/  LOP3.LUT R0, R3, R0, R7, 0xfe, !PT ;  /* 0x0000000003007212 */ /* 0x000fce00078efe07 */
.L_x_18740:
[----:B------:R-:W-:Y:S05]  /*28b0*/  BSYNC.RECONVERGENT B0 ;  /* 0x0000000000007941 */ /* 0x000fea0003800200 */
.L_x_18739:
[----:B------:R-:W0:Y:S02]  /*28c0*/  F2I.FTZ.TRUNC.NTZ R0, R0 ;  /* 0x0000000000007305 */ /* 0x000e24000021f100 */
[----:B0-----:R-:W-:Y:S01]  /*28d0*/  PRMT R19, R0, 0x7610, R19 ;  /* 0x0000761000137816 */ /* 0x001fe20000000013 */
[----:B------:R-:W-:Y:S06]  /*28e0*/  BRA `(.L_x_18724) ;  /* 0x0000000400107947 */ /* 0x000fec0003800000 */
.L_x_18737:
        /* <DEDUP_REMOVED lines=21> */
.L_x_18746:
[----:B------:R-:W-:Y:S05]  /*2a40*/  BSYNC.RECONVERGENT B1 ;  /* 0x0000000000017941 */ /* 0x000fea0003800200 */
.L_x_18745:
[----:B------:R-:W-:Y:S01]  /*2a50*/  IMAD.SHL.U32 R0, R0, 0x200000, RZ ;  /* 0x0020000000007824 */ /* 0x000fe200078e00ff */
[----:B------:R-:W-:-:S04]  /*2a60*/  LEA R3, R3, 0x37800000, 0x17 ;  /* 0x3780000003037811 */ /* 0x000fc800078eb8ff */
[----:B------:R-:W-:-:S07]  /*2a70*/  LOP3.LUT R0, R3, R0, R7, 0xfe, !PT ;  /* 0x0000000003007212 */ /* 0x000fce00078efe07 */
.L_x_18744:
[----:B------:R-:W-:Y:S05]  /*2a80*/  BSYNC.RECONVERGENT B0 ;  /* 0x0000000000007941 */ /* 0x000fea0003800200 */
.L_x_18743:
[----:B------:R-:W0:Y:S02]  /*2a90*/  F2I.FTZ.TRUNC.NTZ R0, R0 ;  /* 0x0000000000007305 */ /* 0x000e24000021f100 */
[----:B0-----:R-:W-:Y:S01]  /*2aa0*/  PRMT R19, R0, 0x7610, R19 ;  /* 0x0000761000137816 */ /* 0x001fe20000000013 */
[----:B------:R-:W-:Y:S06]  /*2ab0*/  BRA `(.L_x_18724) ;  /* 0x00000000009c7947 */ /* 0x000fec0003800000 */
.L_x_18736:
        /* <DEDUP_REMOVED lines=14> */
.L_x_18750:
[----:B------:R-:W-:Y:S05]  /*2ba0*/  BSYNC.RECONVERGENT B0 ;  /* 0x0000000000007941 */ /* 0x000fea0003800200 */
.L_x_18749:
[----:B------:R-:W0:Y:S02]  /*2bb0*/  F2I.FTZ.TRUNC.NTZ R0, R0 ;  /* 0x0000000000007305 */ /* 0x000e24000021f100 */
[----:B0-----:R-:W-:Y:S01]  /*2bc0*/  PRMT R19, R0, 0x7610, R19 ;  /* 0x0000761000137816 */ /* 0x001fe20000000013 */
[----:B------:R-:W-:Y:S06]  /*2bd0*/  BRA `(.L_x_18724) ;  /* 0x0000000000547947 */ /* 0x000fec0003800000 */
.L_x_18723:
        /* <DEDUP_REMOVED lines=16> */
.L_x_18751:
[----:B------:R-:W-:Y:S01]  /*2ce0*/  PRMT R19, RZ, 0x7610, R19 ;  /* 0x00007610ff137816 */ /* 0x000fe20000000013 */
[----:B------:R-:W-:Y:S06]  /*2cf0*/  BRA `(.L_x_18724) ;  /* 0x00000000000c7947 */ /* 0x000fec0003800000 */
.L_x_18748:
[----:B------:R2:W5:Y:S01]  /*2d00*/  LDG.E.U8 R19, desc[UR36][R4.64] ;  /* 0x0000002404137981 */ /* 0x000562000c1e1100 */
[----:B------:R-:W-:Y:S05]  /*2d10*/  BRA `(.L_x_18724) ;  /* 0x0000000000047947 */ /* 0x000fea0003800000 */
.L_x_18747:
[----:B------:R1:W5:Y:S02]  /*2d20*/  LDG.E.U8 R19, desc[UR36][R4.64] ;  /* 0x0000002404137981 */ /* 0x000364000c1e1100 */
.L_x_18724:
[----:B------:R-:W-:-:S07]  /*2d30*/  VIADD R23, R23, 0x80 ;  /* 0x0000008017177836 */ /* 0x000fce0000000000 */
.L_x_18718:
[----:B------:R-:W-:Y:S05]  /*2d40*/  BSYNC.RECONVERGENT B6 ;  /* 0x0000000000067941 */ /* 0x000fea0003800200 */
.L_x_18717:
        /* <DEDUP_REMOVED lines=23> */
.L_x_18757:
[----:B------:R0:W5:Y:S01]  /*2ec0*/  LDG.E.U8 R22, desc[UR36][R4.64] ;  /* 0x0000002404167981 */ /* 0x000162000c1e1100 */
[----:B------:R-:W-:Y:S05]  /*2ed0*/  BRA `(.L_x_18753) ;  /* 0x0000000c004c7947 */ /* 0x000fea0003800000 */
.L_x_18756:
        /* <DEDUP_REMOVED lines=8> */
.L_x_18760:
[----:B------:R0:W5:Y:S01]  /*2f60*/  LDG.E.U8 R22, desc[UR36][R4.64] ;  /* 0x0000002404167981 */ /* 0x000162000c1e1100 */
[----:B------:R-:W-:Y:S05]  /*2f70*/  BRA `(.L_x_18753) ;  /* 0x0000000c00247947 */ /* 0x000fea0003800000 */
.L_x_18759:
[----:B------:R0:W5:Y:S01]  /*2f80*/  LDG.E.U16 R22, desc[UR36][R4.64] ;  /* 0x0000002404167981 */ /* 0x000162000c1e1500 */
[----:B------:R-:W-:Y:S05]  /*2f90*/  BRA `(.L_x_18753) ;  /* 0x0000000c001c7947 */ /* 0x000fea0003800000 */
.L_x_18755:
        /* <DEDUP_REMOVED lines=9> */
.L_x_18762:
[----:B------:R-:W2:Y:S02]  /*3030*/  LDG.E.U16 R0, desc[UR36][R4.64] ;  /* 0x0000002404007981 */ /* 0x000ea4000c1e1500 */
[----:B--2---:R-:W-:-:S06]  /*3040*/  HADD2.F32 R0, -RZ, R0.H0_H0 ;  /* 0x20000000ff007230 */ /* 0x004fcc0000004100 */
[----:B------:R-:W0:Y:S02]  /*3050*/  F2I.FTZ.TRUNC.NTZ R0, R0 ;  /* 0x0000000000007305 */ /* 0x000e24000021f100 */
[----:B0-----:R-:W-:Y:S01]  /*3060*/  PRMT R22, R0, 0x7610, R22 ;  /* 0x0000761000167816 */ /* 0x001fe20000000016 */
[----:B------:R-:W-:Y:S06]  /*3070*/  BRA `(.L_x_18753) ;  /* 0x0000000800e47947 */ /* 0x000fec0003800000 */
.L_x_18761:
        /* <DEDUP_REMOVED lines=9> */
.L_x_18764:
[----:B------:R-:W2:Y:S02]  /*3110*/  LDG.E.U16 R4, desc[UR36][R4.64] ;  /* 0x0000002404047981 */ /* 0x000ea4000c1e1500 */
[----:B--2---:R-:W-:-:S06]  /*3120*/  HADD2.F32 R0, -RZ, R4.H0_H0 ;  /* 0x20000004ff007230 */ /* 0x004fcc0000004100 */
[----:B------:R-:W0:Y:S02]  /*3130*/  F2I.FTZ.TRUNC.NTZ R0, R0 ;  /* 0x0000000000007305 */ /* 0x000e24000021f100 */
[----:B0-----:R-:W-:Y:S01]  /*3140*/  PRMT R22, R0, 0x7610, R22 ;  /* 0x0000761000167816 */ /* 0x001fe20000000016 */
[----:B------:R-:W-:Y:S06]  /*3150*/  BRA `(.L_x_18753) ;  /* 0x0000000800ac7947 */ /* 0x000fec0003800000 */
.L_x_18763:
[----:B------:R-:W2:Y:S02]  /*3160*/  LDG.E.64 R4, desc[UR36][R4.64] ;  /* 0x0000002404047981 */ /* 0x000ea4000c1e1b00 */
[----:B--2---:R0:W1:Y:S01]  /*3170*/  F2I.F64.TRUNC R22, R4 ;  /* 0x0000000400167311 */ /* 0x004062000030d100 */
[----:B------:R-:W-:Y:S05]  /*3180*/  BRA `(.L_x_18753) ;  /* 0x0000000800a07947 */ /* 0x000fea0003800000 */
.L_x_18754:
        /* <DEDUP_REMOVED lines=12> */
.L_x_18767:
[----:B------:R-:W2:Y:S02]  /*3250*/  LDG.E.64 R4, desc[UR36][R4.64] ;  /* 0x0000002404047981 */ /* 0x000ea4000c1e1b00 */
[----:B--2---:R0:W1:Y:S01]  /*3260*/  F2I.F64.TRUNC R22, R4 ;  /* 0x0000000400167311 */ /* 0x004062000030d100 */
[----:B------:R-:W-:Y:S05]  /*3270*/  BRA `(.L_x_18753) ;  /* 0x0000000800647947 */ /* 0x000fea0003800000 */
.L_x_18766:
        /* <DEDUP_REMOVED lines=27> */
.L_x_18769:
        /* <DEDUP_REMOVED lines=15> */
.L_x_18768:
[----:B------:R-:W2:Y:S02]  /*3520*/  LDG.E.U16 R0, desc[UR36][R4.64] ;  /* 0x0000002404007981 */ /* 0x000ea4000c1e1500 */
[----:B--2---:R-:W-:-:S06]  /*3530*/  IMAD.U32 R0, R0, 0x10000, RZ ;  /* 0x0001000000007824 */ /* 0x004fcc00078e00ff */
[----:B------:R-:W0:Y:S02]  /*3540*/  F2I.FTZ.TRUNC.NTZ R0, R0 ;  /* 0x0000000000007305 */ /* 0x000e24000021f100 */
[----:B0-----:R-:W-:Y:S01]  /*3550*/  PRMT R22, R0, 0x7610, R22 ;  /* 0x0000761000167816 */ /* 0x001fe20000000016 */
[----:B------:R-:W-:Y:S06]  /*3560*/  BRA `(.L_x_18753) ;  /* 0x0000000400a87947 */ /* 0x000fec0003800000 */
.L_x_18765:
        /* <DEDUP_REMOVED lines=10> */
.L_x_18772:
        /* <DEDUP_REMOVED lines=21> */
.L_x_18776:
[----:B------:R-:W-:Y:S05]  /*3760*/  BSYNC.RECONVERGENT B1 ;  /* 0x0000000000017941 */ /* 0x000fea0003800200 */
.L_x_18775:
[----:B------:R-:W-:Y:S01]  /*3770*/  IMAD.SHL.U32 R0, R0, 0x100000, RZ ;  /* 0x0010000000007824 */ /* 0x000fe200078e00ff */
[----:B------:R-:W-:-:S04]  /*3780*/  LEA R3, R3, 0x3b800000, 0x17 ;  /* 0x3b80000003037811 */ /* 0x000fc800078eb8ff */
[----:B------:R-:W-:-:S07]  /*3790*/  LOP3.LUT R0, R3, R0, R7, 0xfe, !PT ;  /* 0x0000000003007212 */ /* 0x000fce00078efe07 */
.L_x_18774:
[----:B------:R-:W-:Y:S05]  /*37a0*/  BSYNC.RECONVERGENT B0 ;  /* 0x0000000000007941 */ /* 0x000fea0003800200 */
.L_x_18773:
[----:B------:R-:W0:Y:S02]  /*37b0*/  F2I.FTZ.TRUNC.NTZ R0, R0 ;  /* 0x0000000000007305 */ /* 0x000e24000021f100 */
[----:B0-----:R-:W-:Y:S01]  /*37c0*/  PRMT R22, R0, 0x7610, R22 ;  /* 0x0000761000167816 */ /* 0x001fe20000000016 */
[----:B------:R-:W-:Y:S06]  /*37d0*/  BRA `(.L_x_18753) ;  /* 0x00000004000c7947 */ /* 0x000fec0003800000 */
.L_x_18771:
        /* <DEDUP_REMOVED lines=21> */
.L_x_18780:
[----:B------:R-:W-:Y:S05]  /*3930*/  BSYNC.RECONVERGENT B1 ;  /* 0x0000000000017941 */ /* 0x000fea0003800200 */
.L_x_18779:
[----:B------:R-:W-:Y:S01]  /*3940*/  IMAD.SHL.U32 R0, R0, 0x200000, RZ ;  /* 0x0020000000007824 */ /* 0x000fe200078e00ff */
[----:B------:R-:W-:-:S04]  /*3950*/  LEA R3, R3, 0x37800000, 0x17 ;  /* 0x3780000003037811 */ /* 0x000fc800078eb8ff */
[----:B------:R-:W-:-:S07]  /*3960*/  LOP3.LUT R0, R3, R0, R7, 0xfe, !PT ;  /* 0x0000000003007212 */ /* 0x000fce00078efe07 */
.L_x_18778:
[----:B------:R-:W-:Y:S05]  /*3970*/  BSYNC.RECONVERGENT B0 ;  /* 0x0000000000007941 */ /* 0x000fea0003800200 */
.L_x_18777:
[----:B------:R-:W0:Y:S02]  /*3980*/  F2I.FTZ.TRUNC.NTZ R0, R0 ;  /* 0x0000000000007305 */ /* 0x000e24000021f100 */
[----:B0-----:R-:W-:Y:S01]  /*3990*/  PRMT R22, R0, 0x7610, R22 ;  /* 0x0000761000167816 */ /* 0x001fe20000000016 */
[----:B------:R-:W-:Y:S06]  /*39a0*/  BRA `(.L_x_18753) ;  /* 0x0000000000987947 */ /* 0x000fec0003800000 */
.L_x_18770:
        /* <DEDUP_REMOVED lines=14> */
.L_x_18784:
[----:B------:R-:W-:Y:S05]  /*3a90*/  BSYNC.RECONVERGENT B0 ;  /* 0x0000000000007941 */ /* 0x000fea0003800200 */
.L_x_18783:
[----:B------:R-:W0:Y:S02]  /*3aa0*/  F2I.FTZ.TRUNC.NTZ R0, R0 ;  /* 0x0000000000007305 */ /* 0x000e24000021f100 */
[----:B0-----:R-:W-:Y:S01]  /*3ab0*/  PRMT R22, R0, 0x7610, R22 ;  /* 0x0000761000167816 */ /* 0x001fe20000000016 */
[----:B------:R-:W-:Y:S06]  /*3ac0*/  BRA `(.L_x_18753) ;  /* 0x0000000000507947 */ /* 0x000fec0003800000 */
.L_x_18758:
        /* <DEDUP_REMOVED lines=16> */
.L_x_18785:
[----:B------:R-:W-:Y:S05]  /*3bd0*/  BRA `(.L_x_18753) ;  /* 0x00000000000c7947 */ /* 0x000fea0003800000 */
.L_x_18782:
[----:B------:R0:W5:Y:S01]  /*3be0*/  LDG.E.U8 R22, desc[UR36][R4.64] ;  /* 0x0000002404167981 */ /* 0x000162000c1e1100 */
[----:B------:R-:W-:Y:S05]  /*3bf0*/  BRA `(.L_x_18753) ;  /* 0x0000000000047947 */ /* 0x000fea0003800000 */
.L_x_18781:
[----:B------:R0:W5:Y:S02]  /*3c00*/  LDG.E.U8 R22, desc[UR36][R4.64] ;  /* 0x0000002404167981 */ /* 0x000164000c1e1100 */
.L_x_18753:
[----:B------:R-:W-:Y:S05]  /*3c10*/  BSYNC.RECONVERGENT B6 ;  /* 0x0000000000067941 */ /* 0x000fea0003800200 */
.L_x_18752:
[----:B------:R-:W0:Y:S01]  /*3c20*/  LDC.U8 R7, c[0x0][0x385] ;  /* 0x0000e140ff077b82 */ /* 0x000e220000000000 */
[C---:B------:R-:W-:Y:S01]  /*3c30*/  ISETP.GE.AND P0, PT, R25.reuse, R16, PT ;  /* 0x000000101900720c */ /* 0x040fe20003f06270 */
[C---:B01234-:R-:W-:Y:S01]  /*3c40*/  VIADD R5, R25.reuse, 0x100 ;  /* 0x0000010019057836 */ /* 0x05ffe20000000000 */
[----:B------:R-:W-:Y:S01]  /*3c50*/  BSSY.RECONVERGENT B6, `(.L_x_18786) ;  /* 0x0000129000067945 */ /* 0x000fe20003800200 */
[----:B------:R-:W-:-:S03]  /*3c60*/  VIADD R23, R25, 0x80 ;  /* 0x0000008019177836 */ /* 0x000fc60000000000 */
[-C--:B------:R-:W-:Y:S01]  /*3c70*/  ISETP.GE.AND P5, PT, R5, R16.reuse, PT ;  /* 0x000000100500720c */ /* 0x080fe20003fa6270 */
[----:B------:R-:W-:Y:S01]  /*3c80*/  VIADD R5, R25, 0x180 ;  /* 0x0000018019057836 */ /* 0x000fe20000000000 */
[----:B------:R-:W-:-:S04]  /*3c90*/  ISETP.GE.AND P3, PT, R23, R16, PT ;  /* 0x000000101700720c */ /* 0x000fc80003f66270 */
[----:B------:R-:W-:Y:S02]  /*3ca0*/  ISETP.GE.AND P1, PT, R5, R16, PT ;  /* 0x000000100500720c */ /* 0x000fe40003f26270 */
[----:B-----5:R-:W-:Y:S02]  /*3cb0*/  @!P0 LOP3.LUT R0, R17, 0xff, RZ, 0xc0, !PT ;  /* 0x000000ff11008812 */ /* 0x020fe400078ec0ff */
[----:B------:R-:W0:Y:S02]  /*3cc0*/  LDC.U8 R17, c[0x0][0x3a4] ;  /* 0x0000e900ff117b82 */ /* 0x000e240000000000 */
[----:B------:R-:W-:Y:S02]  /*3cd0*/  @!P0 ISETP.GT.U32.AND P6, PT, R0, 0x7, PT ;  /* 0x000000070000880c */ /* 0x000fe40003fc4070 */
[----:B------:R-:W-:Y:S02]  /*3ce0*/  @!P5 LOP3.LUT R5, R19, 0xff, RZ, 0xc0, !PT ;  /* 0x000000ff1305d812 */ /* 0x000fe400078ec0ff */
[----:B------:R-:W-:-:S02]  /*3cf0*/  @!P3 LOP3.LUT R4, R18, 0xff, RZ, 0xc0, !PT ;  /* 0x000000ff1204b812 */ /* 0x000fc400078ec0ff */
[----:B------:R-:W-:Y:S02]  /*3d00*/  @!P0 SHF.L.U32 R0, R7, R0, RZ ;  /* 0x0000000007008219 */ /* 0x000fe400000006ff */
        /* <DEDUP_REMOVED lines=8> */
[C---:B------:R-:W-:Y:S02]  /*3d90*/  @!P5 SHF.L.U32 R4, R7.reuse, R4, RZ ;  /* 0x000000040704d219 */ /* 0x040fe400000006ff */
[C---:B------:R-:W-:Y:S02]  /*3da0*/  @!P3 SHF.L.U32 R0, R7.reuse, R0, RZ ;  /* 0x000000000700b219 */ /* 0x040fe400000006ff */
[----:B------:R-:W-:-:S02]  /*3db0*/  @!P1 SHF.L.U32 R5, R7, R5, RZ ;  /* 0x0000000507059219 */ /* 0x000fc400000006ff */
[----:B------:R-:W-:Y:S02]  /*3dc0*/  @!P5 SEL R18, R4, RZ, !P4 ;  /* 0x000000ff0412d207 */ /* 0x000fe40006000000 */
[----:B------:R-:W-:Y:S02]  /*3dd0*/  @!P3 SEL R22, R0, RZ, !P2 ;  /* 0x000000ff0016b207 */ /* 0x000fe40005000000 */
[----:B------:R-:W-:Y:S01]  /*3de0*/  @!P1 SEL R19, R5, RZ, !P6 ;  /* 0x000000ff05139207 */ /* 0x000fe20007000000 */
        /* <DEDUP_REMOVED lines=22> */
.L_x_18791:
[----:B------:R0:W-:Y:S01]  /*3f50*/  STG.E.U8 desc[UR36][R8.64], R3 ;  /* 0x0000000308007986 */ /* 0x0001e2000c101124 */
[----:B------:R-:W-:Y:S01]  /*3f60*/  IMAD.MOV.U32 R25, RZ, RZ, R23 ;  /* 0x000000ffff197224 */ /* 0x000fe200078e0017 */
[----:B------:R-:W-:Y:S06]  /*3f70*/  BRA `(.L_x_18787) ;  /* 0x0000000c00d87947 */ /* 0x000fec0003800000 */
.L_x_18790:
        /* <DEDUP_REMOVED lines=13> */
.L_x_18794:
[----:B------:R-:W-:Y:S01]  /*4050*/  LOP3.LUT R3, R3, 0xffff, RZ, 0xc0, !PT ;  /* 0x0000ffff03037812 */ /* 0x000fe200078ec0ff */
[----:B------:R-:W-:-:S03]  /*4060*/  IMAD.MOV.U32 R25, RZ, RZ, R23 ;  /* 0x000000ffff197224 */ /* 0x000fc600078e0017 */
[----:B------:R-:W-:-:S05]  /*4070*/  PRMT R3, R3, 0x8880, RZ ;  /* 0x0000888003037816 */ /* 0x000fca00000000ff */
[----:B------:R0:W-:Y:S01]  /*4080*/  STG.E desc[UR36][R8.64], R3 ;  /* 0x0000000308007986 */ /* 0x0001e2000c101924 */
[----:B------:R-:W-:Y:S05]  /*4090*/  BRA `(.L_x_18787) ;  /* 0x0000000c00907947 */ /* 0x000fea0003800000 */
.L_x_18793:
[----:B------:R-:W-:Y:S01]  /*40a0*/  PRMT R3, R3, 0x8880, RZ ;  /* 0x0000888003037816 */ /* 0x000fe200000000ff */
[----:B------:R-:W-:-:S03]  /*40b0*/  IMAD.MOV.U32 R25, RZ, RZ, R23 ;  /* 0x000000ffff197224 */ /* 0x000fc600078e0017 */
[----:B------:R-:W-:-:S05]  /*40c0*/  PRMT R3, R3, 0x7710, RZ ;  /* 0x0000771003037816 */ /* 0x000fca00000000ff */
[----:B------:R0:W-:Y:S01]  /*40d0*/  STG.E.U16 desc[UR36][R8.64], R3 ;  /* 0x0000000308007986 */ /* 0x0001e2000c101524 */
[----:B------:R-:W-:Y:S05]  /*40e0*/  BRA `(.L_x_18787) ;  /* 0x0000000c007c7947 */ /* 0x000fea0003800000 */
.L_x_18789:
        /* <DEDUP_REMOVED lines=10> */
.L_x_18796:
[----:B------:R-:W0:Y:S01]  /*4190*/  I2F.S8 R0, R3 ;  /* 0x0000000300007306 */ /* 0x000e220000001400 */
[----:B------:R-:W-:Y:S01]  /*41a0*/  IMAD.MOV.U32 R25, RZ, RZ, R23 ;  /* 0x000000ffff197224 */ /* 0x000fe200078e0017 */
[----:B0-----:R-:W-:-:S05]  /*41b0*/  F2FP.F16.F32.PACK_AB R0, RZ, R0 ;  /* 0x00000000ff00723e */ /* 0x001fca00000000ff */
[----:B------:R0:W-:Y:S01]  /*41c0*/  STG.E.U16 desc[UR36][R8.64], R0 ;  /* 0x0000000008007986 */ /* 0x0001e2000c101524 */
[----:B------:R-:W-:Y:S05]  /*41d0*/  BRA `(.L_x_18787) ;  /* 0x0000000c00407947 */ /* 0x000fea0003800000 */
.L_x_18795:
        /* <DEDUP_REMOVED lines=11> */
.L_x_18798:
[----:B------:R-:W0:Y:S01]  /*4290*/  I2F.S8 R3, R3 ;  /* 0x0000000300037306 */ /* 0x000e220000001400 */
[----:B------:R-:W-:Y:S01]  /*42a0*/  IMAD.MOV.U32 R25, RZ, RZ, R23 ;  /* 0x000000ffff197224 */ /* 0x000fe200078e0017 */
[----:B0-----:R-:W-:-:S04]  /*42b0*/  F2FP.F16.F32.PACK_AB R3, RZ, R3 ;  /* 0x00000003ff03723e */ /* 0x001fc800000000ff */
[----:B------:R-:W-:-:S05]  /*42c0*/  PRMT R3, R3, 0x5410, RZ ;  /* 0x0000541003037816 */ /* 0x000fca00000000ff */
[----:B------:R0:W-:Y:S01]  /*42d0*/  STG.E desc[UR36][R8.64], R3 ;  /* 0x0000000308007986 */ /* 0x0001e2000c101924 */
[----:B------:R-:W-:Y:S05]  /*42e0*/  BRA `(.L_x_18787) ;  /* 0x0000000800fc7947 */ /* 0x000fea0003800000 */
.L_x_18797:
[----:B------:R-:W-:Y:S01]  /*42f0*/  PRMT R4, R3, 0x8880, RZ ;  /* 0x0000888003047816 */ /* 0x000fe200000000ff */
[----:B------:R-:W-:-:S03]  /*4300*/  IMAD.MOV.U32 R25, RZ, RZ, R23 ;  /* 0x000000ffff197224 */ /* 0x000fc600078e0017 */
[----:B------:R-:W-:-:S06]  /*4310*/  PRMT R4, R4, 0x7710, RZ ;  /* 0x0000771004047816 */ /* 0x000fcc00000000ff */
[----:B------:R-:W0:Y:S02]  /*4320*/  I2F.F64.S16 R4, R4 ;  /* 0x0000000400047312 */ /* 0x000e240000101c00 */
[----:B0-----:R0:W-:Y:S01]  /*4330*/  STG.E.64 desc[UR36][R8.64], R4 ;  /* 0x0000000408007986 */ /* 0x0011e2000c101b24 */
[----:B------:R-:W-:Y:S05]  /*4340*/  BRA `(.L_x_18787) ;  /* 0x0000000800e47947 */ /* 0x000fea0003800000 */
.L_x_18788:
        /* <DEDUP_REMOVED lines=13> */
.L_x_18801:
[----:B------:R-:W-:Y:S02]  /*4420*/  PRMT R4, R3, 0x8880, RZ ;  /* 0x0000888003047816 */ /* 0x000fe400000000ff */
[----:B------:R-:W-:Y:S01]  /*4430*/  CS2R R6, SRZ ;  /* 0x0000000000067805 */ /* 0x000fe2000001ff00 */
[----:B------:R-:W-:Y:S01]  /*4440*/  IMAD.MOV.U32 R25, RZ, RZ, R23 ;  /* 0x000000ffff197224 */ /* 0x000fe200078e0017 */
[----:B------:R-:W-:-:S06]  /*4450*/  PRMT R4, R4, 0x7710, RZ ;  /* 0x0000771004047816 */ /* 0x000fcc00000000ff */
[----:B------:R-:W0:Y:S02]  /*4460*/  I2F.F64.S16 R4, R4 ;  /* 0x0000000400047312 */ /* 0x000e240000101c00 */
[----:B0-----:R3:W-:Y:S01]  /*4470*/  STG.E.128 desc[UR36][R8.64], R4 ;  /* 0x0000000408007986 */ /* 0x0017e2000c101d24 */
[----:B------:R-:W-:Y:S05]  /*4480*/  BRA `(.L_x_18787) ;  /* 0x0000000800947947 */ /* 0x000fea0003800000 */
.L_x_18800:
        /* <DEDUP_REMOVED lines=19> */
.L_x_18805:
[----:B------:R-:W-:Y:S05]  /*45c0*/  BSYNC.RECONVERGENT B0 ;  /* 0x0000000000007941 */ /* 0x000fea0003800200 */
.L_x_18804:
[----:B------:R-:W-:Y:S01]  /*45d0*/  LOP3.LUT R5, R0, 0x80, R5, 0xf8, !PT ;  /* 0x0000008000057812 */ /* 0x000fe200078ef805 */
[----:B------:R-:W-:-:S04]  /*45e0*/  IMAD.MOV.U32 R25, RZ, RZ, R23 ;  /* 0x000000ffff197224 */ /* 0x000fc800078e0017 */
[----:B------:R2:W-:Y:S01]  /*45f0*/  STG.E.U8 desc[UR36][R8.64], R5 ;  /* 0x0000000508007986 */ /* 0x0005e2000c101124 */
[----:B------:R-:W-:Y:S05]  /*4600*/  BRA `(.L_x_18787) ;  /* 0x0000000800347947 */ /* 0x000fea0003800000 */
.L_x_18803:
        /* <DEDUP_REMOVED lines=15> */
.L_x_18807:
[----:B------:R-:W-:Y:S05]  /*4700*/  BSYNC.RECONVERGENT B0 ;  /* 0x0000000000007941 */ /* 0x000fea0003800200 */
.L_x_18806:
[----:B------:R-:W-:Y:S01]  /*4710*/  LOP3.LUT R5, R0, 0x80, R5, 0xf8, !PT ;  /* 0x0000008000057812 */ /* 0x000fe200078ef805 */
[----:B------:R-:W-:-:S04]  /*4720*/  IMAD.MOV.U32 R25, RZ, RZ, R23 ;  /* 0x000000ffff197224 */ /* 0x000fc800078e0017 */
[----:B------:R1:W-:Y:S01]  /*4730*/  STG.E.U8 desc[UR36][R8.64], R5 ;  /* 0x0000000508007986 */ /* 0x0003e2000c101124 */
[----:B------:R-:W-:Y:S05]  /*4740*/  BRA `(.L_x_18787) ;  /* 0x0000000400e47947 */ /* 0x000fea0003800000 */
.L_x_18802:
[----:B------:R-:W0:Y:S01]  /*4750*/  I2F.S8 R0, R3 ;  /* 0x0000000300007306 */ /* 0x000e220000001400 */
[----:B------:R-:W-:Y:S01]  /*4760*/  IMAD.MOV.U32 R25, RZ, RZ, R23 ;  /* 0x000000ffff197224 */ /* 0x000fe200078e0017 */
[----:B0-----:R-:W-:-:S05]  /*4770*/  F2FP.BF16.F32.PACK_AB R0, RZ, R0 ;  /* 0x00000000ff00723e */ /* 0x001fca00000010ff */
[----:B------:R0:W-:Y:S01]  /*4780*/  STG.E.U16 desc[UR36][R8.64], R0 ;  /* 0x0000000008007986 */ /* 0x0001e2000c101524 */
[----:B------:R-:W-:Y:S05]  /*4790*/  BRA `(.L_x_18787) ;  /* 0x0000000400d07947 */ /* 0x000fea0003800000 */
.L_x_18799:
        /* <DEDUP_REMOVED lines=13> */
.L_x_18810:
        /* <DEDUP_REMOVED lines=13> */
.L_x_18813:
[----:B------:R-:W-:-:S04]  /*4940*/  SHF.R.U32.HI R0, RZ, 0x14, R3 ;  /* 0x00000014ff007819 */ /* 0x000fc80000011603 */
[----:B------:R-:W-:-:S04]  /*4950*/  LOP3.LUT R0, R0, 0x1, RZ, 0xc0, !PT ;  /* 0x0000000100007812 */ /* 0x000fc800078ec0ff */
[----:B------:R-:W-:-:S04]  /*4960*/  IADD3 R0, PT, PT, R3, 0x487ffff, R0 ;  /* 0x0487ffff03007810 */ /* 0x000fc80007ffe000 */
[----:B------:R-:W-:-:S04]  /*4970*/  SHF.R.U32.HI R0, RZ, 0x14, R0 ;  /* 0x00000014ff007819 */ /* 0x000fc80000011600 */
[----:B------:R-:W-:-:S07]  /*4980*/  LOP3.LUT R0, R0, 0xff, RZ, 0xc0, !PT ;  /* 0x000000ff00007812 */ /* 0x000fce00078ec0ff */
.L_x_18814:
[----:B------:R-:W-:-:S04]  /*4990*/  SHF.R.U32.HI R3, RZ, 0x18, R3 ;  /* 0x00000018ff037819 */ /* 0x000fc80000011603 */
[----:B------:R-:W-:-:S04]  /*49a0*/  LOP3.LUT R0, R0, 0x80, R3, 0xf8, !PT ;  /* 0x0000008000007812 */ /* 0x000fc800078ef803 */
[----:B------:R-:W-:-:S07]  /*49b0*/  PRMT R4, R0, 0x7610, R4 ;  /* 0x0000761000047816 */ /* 0x000fce0000000004 */
.L_x_18812:
[----:B------:R-:W-:Y:S05]  /*49c0*/  BSYNC.RECONVERGENT B0 ;  /* 0x0000000000007941 */ /* 0x000fea0003800200 */
.L_x_18811:
[----:B------:R0:W-:Y:S01]  /*49d0*/  STG.E.U8 desc[UR36][R8.64], R4 ;  /* 0x0000000408007986 */ /* 0x0001e2000c101124 */
[----:B------:R-:W-:Y:S01]  /*49e0*/  IMAD.MOV.U32 R25, RZ, RZ, R23 ;  /* 0x000000ffff197224 */ /* 0x000fe200078e0017 */
[----:B------:R-:W-:Y:S06]  /*49f0*/  BRA `(.L_x_18787) ;  /* 0x0000000400387947 */ /* 0x000fec0003800000 */
.L_x_18809:
        /* <DEDUP_REMOVED lines=13> */
.L_x_18817:
[----:B------:R-:W-:-:S04]  /*4ad0*/  SHF.R.U32.HI R0, RZ, 0x15, R3 ;  /* 0x00000015ff007819 */ /* 0x000fc80000011603 */
[----:B------:R-:W-:-:S04]  /*4ae0*/  LOP3.LUT R0, R0, 0x1, RZ, 0xc0, !PT ;  /* 0x0000000100007812 */ /* 0x000fc800078ec0ff */
[----:B------:R-:W-:-:S04]  /*4af0*/  IADD3 R0, PT, PT, R3, 0x88fffff, R0 ;  /* 0x088fffff03007810 */ /* 0x000fc80007ffe000 */
[----:B------:R-:W-:-:S04]  /*4b00*/  SHF.R.U32.HI R0, RZ, 0x15, R0 ;  /* 0x00000015ff007819 */ /* 0x000fc80000011600 */
[----:B------:R-:W-:-:S07]  /*4b10*/  LOP3.LUT R0, R0, 0xff, RZ, 0xc0, !PT ;  /* 0x000000ff00007812 */ /* 0x000fce00078ec0ff */
.L_x_18818:
[----:B------:R-:W-:-:S04]  /*4b20*/  SHF.R.U32.HI R3, RZ, 0x18, R3 ;  /* 0x00000018ff037819 */ /* 0x000fc80000011603 */
[----:B------:R-:W-:-:S04]  /*4b30*/  LOP3.LUT R0, R0, 0x80, R3, 0xf8, !PT ;  /* 0x0000008000007812 */ /* 0x000fc800078ef803 */
[----:B------:R-:W-:-:S07]  /*4b40*/  PRMT R4, R0, 0x7610, R4 ;  /* 0x0000761000047816 */ /* 0x000fce0000000004 */
.L_x_18816:
[----:B------:R-:W-:Y:S05]  /*4b50*/  BSYNC.RECONVERGENT B0 ;  /* 0x0000000000007941 */ /* 0x000fea0003800200 */
.L_x_18815:
[----:B------:R0:W-:Y:S01]  /*4b60*/  STG.E.U8 desc[UR36][R8.64], R4 ;  /* 0x0000000408007986 */ /* 0x0001e2000c101124 */
[----:B------:R-:W-:Y:S01]  /*4b70*/  IMAD.MOV.U32 R25, RZ, RZ, R23 ;  /* 0x000000ffff197224 */ /* 0x000fe200078e0017 */
[----:B------:R-:W-:Y:S06]  /*4b80*/  BRA `(.L_x_18787) ;  /* 0x0000000000d47947 */ /* 0x000fec0003800000 */
.L_x_18808:
[----:B------:R-:W-:-:S13]  /*4b90*/  ISETP.NE.AND P0, PT, R0, 0x1c, PT ;  /* 0x0000001c0000780c */ /* 0x000fda0003f05270 */
[----:B------:R-:W-:Y:S05]  /*4ba0*/  @!P0 BRA `(.L_x_18819) ;  /* 0x0000000000bc8947 */ /* 0x000fea0003800000 */
[----:B------:R-:W-:-:S13]  /*4bb0*/  ISETP.NE.AND P0, PT, R0, 0x1d, PT ;  /* 0x0000001d0000780c */ /* 0x000fda0003f05270 */
[----:B------:R-:W-:Y:S05]  /*4bc0*/  @!P0 BRA `(.L_x_18820) ;  /* 0x0000000000988947 */ /* 0x000fea0003800000 */
[----:B------:R-:W-:-:S13]  /*4bd0*/  ISETP.NE.AND P0, PT, R0, 0x2c, PT ;  /* 0x0000002c0000780c */ /* 0x000fda0003f05270 */
[----:B------:R-:W-:Y:S05]  /*4be0*/  @!P0 BRA `(.L_x_18821) ;  /* 0x0000000000488947 */ /* 0x000fea0003800000 */
.L_x_18792:
        /* <DEDUP_REMOVED lines=16> */
.L_x_18822:
[----:B------:R-:W-:Y:S01]  /*4cf0*/  IMAD.MOV.U32 R25, RZ, RZ, R23 ;  /* 0x000000ffff197224 */ /* 0x000fe200078e0017 */
[----:B------:R-:W-:Y:S06]  /*4d00*/  BRA `(.L_x_18787) ;  /* 0x0000000000747947 */ /* 0x000fec0003800000 */
.L_x_18821:
        /* <DEDUP_REMOVED lines=18> */
.L_x_18820:
[----:B------:R-:W-:Y:S01]  /*4e30*/  LOP3.LUT R3, R3, 0xffff, RZ, 0xc0, !PT ;  /* 0x0000ffff03037812 */ /* 0x000fe200078ec0ff */
[----:B------:R-:W-:-:S03]  /*4e40*/  IMAD.MOV.U32 R25, RZ, RZ, R23 ;  /* 0x000000ffff197224 */ /* 0x000fc600078e0017 */
[----:B------:R-:W-:-:S05]  /*4e50*/  PRMT R3, R3, 0x8880, RZ ;  /* 0x0000888003037816 */ /* 0x000fca00000000ff */
[----:B------:R-:W-:-:S05]  /*4e60*/  IMAD.MOV.U32 R4, RZ, RZ, R3 ;  /* 0x000000ffff047224 */ /* 0x000fca00078e0003 */
[----:B------:R-:W-:-:S05]  /*4e70*/  SHF.R.S32.HI R5, RZ, 0x1f, R4 ;  /* 0x0000001fff057819 */ /* 0x000fca0000011404 */
[----:B------:R0:W-:Y:S01]  /*4e80*/  STG.E.64 desc[UR36][R8.64], R4 ;  /* 0x0000000408007986 */ /* 0x0001e2000c101b24 */
[----:B------:R-:W-:Y:S05]  /*4e90*/  BRA `(.L_x_18787) ;  /* 0x0000000000107947 */ /* 0x000fea0003800000 */
.L_x_18819:
[----:B------:R-:W-:Y:S01]  /*4ea0*/  LOP3.LUT R3, R3, 0xffff, RZ, 0xc0, !PT ;  /* 0x0000ffff03037812 */ /* 0x000fe200078ec0ff */
[----:B------:R-:W-:-:S03]  /*4eb0*/  IMAD.MOV.U32 R25, RZ, RZ, R23 ;  /* 0x000000ffff197224 */ /* 0x000fc600078e0017 */
[----:B------:R-:W-:-:S05]  /*4ec0*/  PRMT R3, R3, 0x8880, RZ ;  /* 0x0000888003037816 */ /* 0x000fca00000000ff */
[----:B------:R0:W-:Y:S02]  /*4ed0*/  STG.E desc[UR36][R8.64], R3 ;  /* 0x0000000308007986 */ /* 0x0001e4000c101924 */
.L_x_18787:
[----:B------:R-:W-:Y:S05]  /*4ee0*/  BSYNC.RECONVERGENT B6 ;  /* 0x0000000000067941 */ /* 0x000fea0003800200 */
.L_x_18786:
        /* <DEDUP_REMOVED lines=23> */
.L_x_18828:
[----:B------:R0:W-:Y:S01]  /*5060*/  STG.E.U8 desc[UR36][R8.64], R22 ;  /* 0x0000001608007986 */ /* 0x0001e2000c101124 */
[----:B------:R-:W-:Y:S05]  /*5070*/  BRA `(.L_x_18830) ;  /* 0x0000000c00807947 */ /* 0x000fea0003800000 */
.L_x_18827:
        /* <DEDUP_REMOVED lines=12> */
.L_x_18832:
[----:B------:R-:W-:-:S04]  /*5140*/  LOP3.LUT R22, R22, 0xffff, RZ, 0xc0, !PT ;  /* 0x0000ffff16167812 */ /* 0x000fc800078ec0ff */
[----:B------:R-:W-:-:S05]  /*5150*/  PRMT R3, R22, 0x8880, RZ ;  /* 0x0000888016037816 */ /* 0x000fca00000000ff */
[----:B------:R0:W-:Y:S01]  /*5160*/  STG.E desc[UR36][R8.64], R3 ;  /* 0x0000000308007986 */ /* 0x0001e2000c101924 */
[----:B------:R-:W-:Y:S05]  /*5170*/  BRA `(.L_x_18830) ;  /* 0x0000000c00407947 */ /* 0x000fea0003800000 */
.L_x_18831:
[----:B------:R-:W-:-:S04]  /*5180*/  PRMT R3, R22, 0x8880, RZ ;  /* 0x0000888016037816 */ /* 0x000fc800000000ff */
[----:B------:R-:W-:-:S05]  /*5190*/  PRMT R3, R3, 0x7710, RZ ;  /* 0x0000771003037816 */ /* 0x000fca00000000ff */
[----:B------:R0:W-:Y:S01]  /*51a0*/  STG.E.U16 desc[UR36][R8.64], R3 ;  /* 0x0000000308007986 */ /* 0x0001e2000c101524 */
[----:B------:R-:W-:Y:S05]  /*51b0*/  BRA `(.L_x_18830) ;  /* 0x0000000c00307947 */ /* 0x000fea0003800000 */
.L_x_18826:
        /* <DEDUP_REMOVED lines=9> */
.L_x_18834:
[----:B------:R-:W0:Y:S02]  /*5250*/  I2F.S8 R0, R22 ;  /* 0x0000001600007306 */ /* 0x000e240000001400 */
[----:B0-----:R-:W-:-:S05]  /*5260*/  F2FP.F16.F32.PACK_AB R0, RZ, R0 ;  /* 0x00000000ff00723e */ /* 0x001fca00000000ff */
[----:B------:R0:W-:Y:S01]  /*5270*/  STG.E.U16 desc[UR36][R8.64], R0 ;  /* 0x0000000008007986 */ /* 0x0001e2000c101524 */
[----:B------:R-:W-:Y:S05]  /*5280*/  BRA `(.L_x_18830) ;  /* 0x0000000800fc7947 */ /* 0x000fea0003800000 */
.L_x_18833:
        /* <DEDUP_REMOVED lines=10> */
.L_x_18836:
[----:B------:R-:W0:Y:S02]  /*5330*/  I2F.S8 R22, R22 ;  /* 0x0000001600167306 */ /* 0x000e240000001400 */
[----:B0-----:R-:W-:-:S04]  /*5340*/  F2FP.F16.F32.PACK_AB R3, RZ, R22 ;  /* 0x00000016ff03723e */ /* 0x001fc800000000ff */
[----:B------:R-:W-:-:S05]  /*5350*/  PRMT R3, R3, 0x5410, RZ ;  /* 0x0000541003037816 */ /* 0x000fca00000000ff */
[----:B------:R0:W-:Y:S01]  /*5360*/  STG.E desc[UR36][R8.64], R3 ;  /* 0x0000000308007986 */ /* 0x0001e2000c101924 */
[----:B------:R-:W-:Y:S05]  /*5370*/  BRA `(.L_x_18830) ;  /* 0x0000000800c07947 */ /* 0x000fea0003800000 */
.L_x_18835:
[----:B------:R-:W-:-:S04]  /*5380*/  PRMT R4, R22, 0x8880, RZ ;  /* 0x0000888016047816 */ /* 0x000fc800000000ff */
[----:B------:R-:W-:-:S06]  /*5390*/  PRMT R4, R4, 0x7710, RZ ;  /* 0x0000771004047816 */ /* 0x000fcc00000000ff */
[----:B------:R-:W0:Y:S02]  /*53a0*/  I2F.F64.S16 R4, R4 ;  /* 0x0000000400047312 */ /* 0x000e240000101c00 */
[----:B0-----:R0:W-:Y:S01]  /*53b0*/  STG.E.64 desc[UR36][R8.64], R4 ;  /* 0x0000000408007986 */ /* 0x0011e2000c101b24 */
[----:B------:R-:W-:Y:S05]  /*53c0*/  BRA `(.L_x_18830) ;  /* 0x0000000800ac7947 */ /* 0x000fea0003800000 */
.L_x_18825:
        /* <DEDUP_REMOVED lines=14> */
.L_x_18840:
        /* <DEDUP_REMOVED lines=17> */
.L_x_18843:
[----:B------:R-:W-:-:S04]  /*55c0*/  SHF.R.U32.HI R3, RZ, 0x18, R5 ;  /* 0x00000018ff037819 */ /* 0x000fc80000011605 */
[----:B------:R-:W-:-:S04]  /*55d0*/  LOP3.LUT R0, R0, 0x80, R3, 0xf8, !PT ;  /* 0x0000008000007812 */ /* 0x000fc800078ef803 */
[----:B------:R-:W-:-:S07]  /*55e0*/  PRMT R4, R0, 0x7610, R4 ;  /* 0x0000761000047816 */ /* 0x000fce0000000004 */
.L_x_18842:
[----:B------:R-:W-:Y:S05]  /*55f0*/  BSYNC.RECONVERGENT B0 ;  /* 0x0000000000007941 */ /* 0x000fea0003800200 */
.L_x_18841:
[----:B------:R0:W-:Y:S01]  /*5600*/  STG.E.U8 desc[UR36][R8.64], R4 ;  /* 0x0000000408007986 */ /* 0x0001e2000c101124 */
[----:B------:R-:W-:Y:S05]  /*5610*/  BRA `(.L_x_18830) ;  /* 0x0000000800187947 */ /* 0x000fea0003800000 */
.L_x_18839:
        /* <DEDUP_REMOVED lines=17> */
.L_x_18846:
[----:B------:R-:W-:-:S04]  /*5730*/  SHF.R.U32.HI R3, RZ, 0x18, R5 ;  /* 0x00000018ff037819 */ /* 0x000fc80000011605 */
[----:B------:R-:W-:-:S04]  /*5740*/  LOP3.LUT R0, R0, 0x80, R3, 0xf8, !PT ;  /* 0x0000008000007812 */ /* 0x000fc800078ef803 */
[----:B------:R-:W-:-:S07]  /*5750*/  PRMT R4, R0, 0x7610, R4 ;  /* 0x0000761000047816 */ /* 0x000fce0000000004 */
.L_x_18845:
[----:B------:R-:W-:Y:S05]  /*5760*/  BSYNC.RECONVERGENT B0 ;  /* 0x0000000000007941 */ /* 0x000fea0003800200 */
.L_x_18844:
[----:B------:R0:W-:Y:S01]  /*5770*/  STG.E.U8 desc[UR36][R8.64], R4 ;  /* 0x0000000408007986 */ /* 0x0001e2000c101124 */
[----:B------:R-:W-:Y:S05]  /*5780*/  BRA `(.L_x_18830) ;  /* 0x0000000400bc7947 */ /* 0x000fea0003800000 */
.L_x_18838:
        /* <DEDUP_REMOVED lines=22> */
.L_x_18848:
[----:B------:R-:W-:-:S04]  /*58f0*/  LOP3.LUT R22, R22, 0xffff, RZ, 0xc0, !PT ;  /* 0x0000ffff16167812 */ /* 0x000fc800078ec0ff */
[----:B------:R-:W-:-:S05]  /*5900*/  PRMT R22, R22, 0x8880, RZ ;  /* 0x0000888016167816 */ /* 0x000fca00000000ff */
[----:B------:R-:W-:-:S05]  /*5910*/  IMAD.MOV.U32 R4, RZ, RZ, R22 ;  /* 0x000000ffff047224 */ /* 0x000fca00078e0016 */
[----:B------:R-:W-:-:S05]  /*5920*/  SHF.R.S32.HI R5, RZ, 0x1f, R4 ;  /* 0x0000001fff057819 */ /* 0x000fca0000011404 */
[----:B------:R0:W-:Y:S01]  /*5930*/  STG.E.64 desc[UR36][R8.64], R4 ;  /* 0x0000000408007986 */ /* 0x0001e2000c101b24 */
[----:B------:R-:W-:Y:S05]  /*5940*/  BRA `(.L_x_18830) ;  /* 0x00000004004c7947 */ /* 0x000fea0003800000 */
.L_x_18847:
[----:B------:R-:W-:-:S04]  /*5950*/  LOP3.LUT R22, R22, 0xffff, RZ, 0xc0, !PT ;  /* 0x0000ffff16167812 */ /* 0x000fc800078ec0ff */
[----:B------:R-:W-:-:S05]  /*5960*/  PRMT R3, R22, 0x8880, RZ ;  /* 0x0000888016037816 */ /* 0x000fca00000000ff */
[----:B------:R0:W-:Y:S01]  /*5970*/  STG.E desc[UR36][R8.64], R3 ;  /* 0x0000000308007986 */ /* 0x0001e2000c101924 */
[----:B------:R-:W-:Y:S05]  /*5980*/  BRA `(.L_x_18830) ;  /* 0x00000004003c7947 */ /* 0x000fea0003800000 */
.L_x_18837:
        /* <DEDUP_REMOVED lines=10> */
.L_x_18850:
[----:B------:R-:W-:Y:S02]  /*5a30*/  PRMT R4, R22, 0x8880, RZ ;  /* 0x0000888016047816 */ /* 0x000fe400000000ff */
[----:B------:R-:W-:Y:S02]  /*5a40*/  CS2R R6, SRZ ;  /* 0x0000000000067805 */ /* 0x000fe4000001ff00 */
[----:B------:R-:W-:-:S06]  /*5a50*/  PRMT R4, R4, 0x7710, RZ ;  /* 0x0000771004047816 */ /* 0x000fcc00000000ff */
[----:B------:R-:W0:Y:S02]  /*5a60*/  I2F.F64.S16 R4, R4 ;  /* 0x0000000400047312 */ /* 0x000e240000101c00 */
[----:B0-----:R4:W-:Y:S01]  /*5a70*/  STG.E.128 desc[UR36][R8.64], R4 ;  /* 0x0000000408007986 */ /* 0x0019e2000c101d24 */
[----:B------:R-:W-:Y:S05]  /*5a80*/  BRA `(.L_x_18830) ;  /* 0x0000000000fc7947 */ /* 0x000fea0003800000 */
.L_x_18849:
[----:B------:R-:W-:-:S13]  /*5a90*/  ISETP.NE.AND P0, PT, R0, 0xf, PT ;  /* 0x0000000f0000780c */ /* 0x000fda0003f05270 */
[----:B------:R-:W-:Y:S05]  /*5aa0*/  @!P0 BRA `(.L_x_18851) ;  /* 0x0000000000e88947 */ /* 0x000fea0003800000 */
[----:B------:R-:W-:-:S13]  /*5ab0*/  ISETP.NE.AND P0, PT, R0, 0x17, PT ;  /* 0x000000170000780c */ /* 0x000fda0003f05270 */
[----:B------:R-:W-:Y:S05]  /*5ac0*/  @!P0 BRA `(.L_x_18852) ;  /* 0x0000000000908947 */ /* 0x000fea0003800000 */
[----:B------:R-:W-:-:S13]  /*5ad0*/  ISETP.NE.AND P0, PT, R0, 0x18, PT ;  /* 0x000000180000780c */ /* 0x000fda0003f05270 */
[----:B------:R-:W-:Y:S05]  /*5ae0*/  @!P0 BRA `(.L_x_18853) ;  /* 0x0000000000448947 */ /* 0x000fea0003800000 */
.L_x_18829:
        /* <DEDUP_REMOVED lines=16> */
.L_x_18854:
[----:B------:R-:W-:Y:S05]  /*5bf0*/  BRA `(.L_x_18830) ;  /* 0x0000000000a07947 */ /* 0x000fea0003800000 */
.L_x_18853:
        /* <DEDUP_REMOVED lines=13> */
.L_x_18856:
[----:B------:R-:W-:Y:S05]  /*5cd0*/  BSYNC.RECONVERGENT B0 ;  /* 0x0000000000007941 */ /* 0x000fea0003800200 */
.L_x_18855:
[----:B------:R-:W-:-:S05]  /*5ce0*/  LOP3.LUT R3, R0, 0x80, R3, 0xf8, !PT ;  /* 0x0000008000037812 */ /* 0x000fca00078ef803 */
[----:B------:R2:W-:Y:S01]  /*5cf0*/  STG.E.U8 desc[UR36][R8.64], R3 ;  /* 0x0000000308007986 */ /* 0x0005e2000c101124 */
[----:B------:R-:W-:Y:S05]  /*5d00*/  BRA `(.L_x_18830) ;  /* 0x00000000005c7947 */ /* 0x000fea0003800000 */
.L_x_18852:
        /* <DEDUP_REMOVED lines=12> */
.L_x_18858:
[----:B------:R-:W-:Y:S01]  /*5dd0*/  IMAD.MOV.U32 R0, RZ, RZ, 0x7f ;  /* 0x0000007fff007424 */ /* 0x000fe200078e00ff */
[----:B------:R-:W-:-:S04]  /*5de0*/  ISETP.GT.U32.AND P0, PT, R3, 0x7f800000, PT ;  /* 0x7f8000000300780c */ /* 0x000fc80003f04070 */
[----:B------:R-:W-:-:S09]  /*5df0*/  SEL R0, R0, 0x7c, P0 ;  /* 0x0000007c00007807 */ /* 0x000fd20000000000 */
.L_x_18859:
[----:B------:R-:W-:Y:S05]  /*5e00*/  BSYNC.RECONVERGENT B0 ;  /* 0x0000000000007941 */ /* 0x000fea0003800200 */
.L_x_18857:
[----:B------:R-:W-:-:S04]  /*5e10*/  SHF.R.U32.HI R3, RZ, 0x18, R5 ;  /* 0x00000018ff037819 */ /* 0x000fc80000011605 */
[----:B------:R-:W-:-:S05]  /*5e20*/  LOP3.LUT R3, R0, 0x80, R3, 0xf8, !PT ;  /* 0x0000008000037812 */ /* 0x000fca00078ef803 */
[----:B------:R1:W-:Y:S01]  /*5e30*/  STG.E.U8 desc[UR36][R8.64], R3 ;  /* 0x0000000308007986 */ /* 0x0003e2000c101124 */
[----:B------:R-:W-:Y:S05]  /*5e40*/  BRA `(.L_x_18830) ;  /* 0x00000000000c7947 */ /* 0x000fea0003800000 */
.L_x_18851:
[----:B------:R-:W0:Y:S02]  /*5e50*/  I2F.S8 R0, R22 ;  /* 0x0000001600007306 */ /* 0x000e240000001400 */
[----:B0-----:R-:W-:-:S05]  /*5e60*/  F2FP.BF16.F32.PACK_AB R0, RZ, R0 ;  /* 0x00000000ff00723e */ /* 0x001fca00000010ff */
[----:B------:R0:W-:Y:S02]  /*5e70*/  STG.E.U16 desc[UR36][R8.64], R0 ;  /* 0x0000000008007986 */ /* 0x0001e4000c101524 */
.L_x_18830:
        /* <DEDUP_REMOVED lines=23> */
.L_x_18863:
[----:B------:R0:W-:Y:S01]  /*5ff0*/  STG.E.U8 desc[UR36][R8.64], R18 ;  /* 0x0000001208007986 */ /* 0x0001e2000c101124 */
[----:B------:R-:W-:Y:S05]  /*6000*/  BRA `(.L_x_18865) ;  /* 0x0000000c00807947 */ /* 0x000fea0003800000 */
.L_x_18862:
        /* <DEDUP_REMOVED lines=12> */
.L_x_18867:
[----:B------:R-:W-:-:S04]  /*60d0*/  LOP3.LUT R18, R18, 0xffff, RZ, 0xc0, !PT ;  /* 0x0000ffff12127812 */ /* 0x000fc800078ec0ff */
[----:B------:R-:W-:-:S05]  /*60e0*/  PRMT R3, R18, 0x8880, RZ ;  /* 0x0000888012037816 */ /* 0x000fca00000000ff */
[----:B------:R3:W-:Y:S01]  /*60f0*/  STG.E desc[UR36][R8.64], R3 ;  /* 0x0000000308007986 */ /* 0x0007e2000c101924 */
[----:B------:R-:W-:Y:S05]  /*6100*/  BRA `(.L_x_18865) ;  /* 0x0000000c00407947 */ /* 0x000fea0003800000 */
.L_x_18866:
[----:B------:R-:W-:-:S04]  /*6110*/  PRMT R3, R18, 0x8880, RZ ;  /* 0x0000888012037816 */ /* 0x000fc800000000ff */
[----:B------:R-:W-:-:S05]  /*6120*/  PRMT R3, R3, 0x7710, RZ ;  /* 0x0000771003037816 */ /* 0x000fca00000000ff */
[----:B------:R2:W-:Y:S01]  /*6130*/  STG.E.U16 desc[UR36][R8.64], R3 ;  /* 0x0000000308007986 */ /* 0x0005e2000c101524 */
[----:B------:R-:W-:Y:S05]  /*6140*/  BRA `(.L_x_18865) ;  /* 0x0000000c00307947 */ /* 0x000fea0003800000 */
.L_x_18861:
        /* <DEDUP_REMOVED lines=9> */
.L_x_18869:
[----:B------:R-:W0:Y:S02]  /*61e0*/  I2F.S8 R0, R18 ;  /* 0x0000001200007306 */ /* 0x000e240000001400 */
[----:B0-----:R-:W-:-:S05]  /*61f0*/  F2FP.F16.F32.PACK_AB R0, RZ, R0 ;  /* 0x00000000ff00723e */ /* 0x001fca00000000ff */
[----:B------:R0:W-:Y:S01]  /*6200*/  STG.E.U16 desc[UR36][R8.64], R0 ;  /* 0x0000000008007986 */ /* 0x0001e2000c101524 */
[----:B------:R-:W-:Y:S05]  /*6210*/  BRA `(.L_x_18865) ;  /* 0x0000000800fc7947 */ /* 0x000fea0003800000 */
.L_x_18868:
        /* <DEDUP_REMOVED lines=10> */
.L_x_18871:
[----:B------:R-:W0:Y:S02]  /*62c0*/  I2F.S8 R18, R18 ;  /* 0x0000001200127306 */ /* 0x000e240000001400 */
[----:B0-----:R-:W-:-:S04]  /*62d0*/  F2FP.F16.F32.PACK_AB R3, RZ, R18 ;  /* 0x00000012ff03723e */ /* 0x001fc800000000ff */
[----:B------:R-:W-:-:S05]  /*62e0*/  PRMT R3, R3, 0x5410, RZ ;  /* 0x0000541003037816 */ /* 0x000fca00000000ff */
[----:B------:R0:W-:Y:S01]  /*62f0*/  STG.E desc[UR36][R8.64], R3 ;  /* 0x0000000308007986 */ /* 0x0001e2000c101924 */
[----:B------:R-:W-:Y:S05]  /*6300*/  BRA `(.L_x_18865) ;  /* 0x0000000800c07947 */ /* 0x000fea0003800000 */
.L_x_18870:
[----:B------:R-:W-:-:S04]  /*6310*/  PRMT R4, R18, 0x8880, RZ ;  /* 0x0000888012047816 */ /* 0x000fc800000000ff */
[----:B------:R-:W-:-:S06]  /*6320*/  PRMT R4, R4, 0x7710, RZ ;  /* 0x0000771004047816 */ /* 0x000fcc00000000ff */
[----:B------:R-:W0:Y:S02]  /*6330*/  I2F.F64.S16 R4, R4 ;  /* 0x0000000400047312 */ /* 0x000e240000101c00 */
[----:B0-----:R0:W-:Y:S01]  /*6340*/  STG.E.64 desc[UR36][R8.64], R4 ;  /* 0x0000000408007986 */ /* 0x0011e2000c101b24 */
[----:B------:R-:W-:Y:S05]  /*6350*/  BRA `(.L_x_18865) ;  /* 0x0000000800ac7947 */ /* 0x000fea0003800000 */
.L_x_18860:
        /* <DEDUP_REMOVED lines=14> */
.L_x_18875:
        /* <DEDUP_REMOVED lines=17> */
.L_x_18878:
[----:B------:R-:W-:-:S04]  /*6550*/  SHF.R.U32.HI R3, RZ, 0x18, R5 ;  /* 0x00000018ff037819 */ /* 0x000fc80000011605 */
[----:B------:R-:W-:-:S04]  /*6560*/  LOP3.LUT R0, R0, 0x80, R3, 0xf8, !PT ;  /* 0x0000008000007812 */ /* 0x000fc800078ef803 */
[----:B------:R-:W-:-:S07]  /*6570*/  PRMT R4, R0, 0x7610, R4 ;  /* 0x0000761000047816 */ /* 0x000fce0000000004 */
.L_x_18877:
[----:B------:R-:W-:Y:S05]  /*6580*/  BSYNC.RECONVERGENT B0 ;  /* 0x0000000000007941 */ /* 0x000fea0003800200 */
.L_x_18876:
[----:B------:R0:W-:Y:S01]  /*6590*/  STG.E.U8 desc[UR36][R8.64], R4 ;  /* 0x0000000408007986 */ /* 0x0001e2000c101124 */
[----:B------:R-:W-:Y:S05]  /*65a0*/  BRA `(.L_x_18865) ;  /* 0x0000000800187947 */ /* 0x000fea0003800000 */
.L_x_18874:
        /* <DEDUP_REMOVED lines=17> */
.L_x_18881:
[----:B------:R-:W-:-:S04]  /*66c0*/  SHF.R.U32.HI R3, RZ, 0x18, R5 ;  /* 0x00000018ff037819 */ /* 0x000fc80000011605 */
[----:B------:R-:W-:-:S04]  /*66d0*/  LOP3.LUT R0, R0, 0x80, R3, 0xf8, !PT ;  /* 0x0000008000007812 */ /* 0x000fc800078ef803 */
[----:B------:R-:W-:-:S07]  /*66e0*/  PRMT R4, R0, 0x7610, R4 ;  /* 0x0000761000047816 */ /* 0x000fce0000000004 */
.L_x_18880:
[----:B------:R-:W-:Y:S05]  /*66f0*/  BSYNC.RECONVERGENT B0 ;  /* 0x0000000000007941 */ /* 0x000fea0003800200 */
.L_x_18879:
[----:B------:R0:W-:Y:S01]  /*6700*/  STG.E.U8 desc[UR36][R8.64], R4 ;  /* 0x0000000408007986 */ /* 0x0001e2000c101124 */
[----:B------:R-:W-:Y:S05]  /*6710*/  BRA `(.L_x_18865) ;  /* 0x0000000400bc7947 */ /* 0x000fea0003800000 */
.L_x_18873:
        /* <DEDUP_REMOVED lines=22> */
.L_x_18883:
[----:B------:R-:W-:-:S04]  /*6880*/  LOP3.LUT R18, R18, 0xffff, RZ, 0xc0, !PT ;  /* 0x0000ffff12127812 */ /* 0x000fc800078ec0ff */
[----:B------:R-:W-:-:S05]  /*6890*/  PRMT R18, R18, 0x8880, RZ ;  /* 0x0000888012127816 */ /* 0x000fca00000000ff */
[----:B------:R-:W-:-:S05]  /*68a0*/  IMAD.MOV.U32 R4, RZ, RZ, R18 ;  /* 0x000000ffff047224 */ /* 0x000fca00078e0012 */
[----:B------:R-:W-:-:S05]  /*68b0*/  SHF.R.S32.HI R5, RZ, 0x1f, R4 ;  /* 0x0000001fff057819 */ /* 0x000fca0000011404 */
[----:B------:R0:W-:Y:S01]  /*68c0*/  STG.E.64 desc[UR36][R8.64], R4 ;  /* 0x0000000408007986 */ /* 0x0001e2000c101b24 */
[----:B------:R-:W-:Y:S05]  /*68d0*/  BRA `(.L_x_18865) ;  /* 0x00000004004c7947 */ /* 0x000fea0003800000 */
.L_x_18882:
[----:B------:R-:W-:-:S04]  /*68e0*/  LOP3.LUT R18, R18, 0xffff, RZ, 0xc0, !PT ;  /* 0x0000ffff12127812 */ /* 0x000fc800078ec0ff */
[----:B------:R-:W-:-:S05]  /*68f0*/  PRMT R3, R18, 0x8880, RZ ;  /* 0x0000888012037816 */ /* 0x000fca00000000ff */
[----:B------:R0:W-:Y:S01]  /*6900*/  STG.E desc[UR36][R8.64], R3 ;  /* 0x0000000308007986 */ /* 0x0001e2000c101924 */
[----:B------:R-:W-:Y:S05]  /*6910*/  BRA `(.L_x_18865) ;  /* 0x00000004003c7947 */ /* 0x000fea0003800000 */
.L_x_18872:
        /* <DEDUP_REMOVED lines=10> */
.L_x_18885:
[----:B------:R-:W-:Y:S02]  /*69c0*/  PRMT R4, R18, 0x8880, RZ ;  /* 0x0000888012047816 */ /* 0x000fe400000000ff */
[----:B------:R-:W-:Y:S02]  /*69d0*/  CS2R R6, SRZ ;  /* 0x0000000000067805 */ /* 0x000fe4000001ff00 */
[----:B------:R-:W-:-:S06]  /*69e0*/  PRMT R4, R4, 0x7710, RZ ;  /* 0x0000771004047816 */ /* 0x000fcc00000000ff */
[----:B------:R-:W0:Y:S02]  /*69f0*/  I2F.F64.S16 R4, R4 ;  /* 0x0000000400047312 */ /* 0x000e240000101c00 */
[----:B0-----:R0:W-:Y:S01]  /*6a00*/  STG.E.128 desc[UR36][R8.64], R4 ;  /* 0x0000000408007986 */ /* 0x0011e2000c101d24 */
[----:B------:R-:W-:Y:S05]  /*6a10*/  BRA `(.L_x_18865) ;  /* 0x0000000000fc7947 */ /* 0x000fea0003800000 */
.L_x_18884:
[----:B------:R-:W-:-:S13]  /*6a20*/  ISETP.NE.AND P0, PT, R0, 0xf, PT ;  /* 0x0000000f0000780c */ /* 0x000fda0003f05270 */
[----:B------:R-:W-:Y:S05]  /*6a30*/  @!P0 BRA `(.L_x_18886) ;  /* 0x0000000000e88947 */ /* 0x000fea0003800000 */
[----:B------:R-:W-:-:S13]  /*6a40*/  ISETP.NE.AND P0, PT, R0, 0x17, PT ;  /* 0x000000170000780c */ /* 0x000fda0003f05270 */
[----:B------:R-:W-:Y:S05]  /*6a50*/  @!P0 BRA `(.L_x_18887) ;  /* 0x0000000000908947 */ /* 0x000fea0003800000 */
[----:B------:R-:W-:-:S13]  /*6a60*/  ISETP.NE.AND P0, PT, R0, 0x18, PT ;  /* 0x000000180000780c */ /* 0x000fda0003f05270 */
[----:B------:R-:W-:Y:S05]  /*6a70*/  @!P0 BRA `(.L_x_18888) ;  /* 0x0000000000448947 */ /* 0x000fea0003800000 */
.L_x_18864:
        /* <DEDUP_REMOVED lines=16> */
.L_x_18889:
[----:B------:R-:W-:Y:S05]  /*6b80*/  BRA `(.L_x_18865) ;  /* 0x0000000000a07947 */ /* 0x000fea0003800000 */
.L_x_18888:
        /* <DEDUP_REMOVED lines=13> */
.L_x_18891:
[----:B------:R-:W-:Y:S05]  /*6c60*/  BSYNC.RECONVERGENT B0 ;  /* 0x0000000000007941 */ /* 0x000fea0003800200 */
.L_x_18890:
[----:B------:R-:W-:-:S05]  /*6c70*/  LOP3.LUT R3, R0, 0x80, R3, 0xf8, !PT ;  /* 0x0000008000037812 */ /* 0x000fca00078ef803 */
[----:B------:R0:W-:Y:S01]  /*6c80*/  STG.E.U8 desc[UR36][R8.64], R3 ;  /* 0x0000000308007986 */ /* 0x0001e2000c101124 */
[----:B------:R-:W-:Y:S05]  /*6c90*/  BRA `(.L_x_18865) ;  /* 0x00000000005c7947 */ /* 0x000fea0003800000 */
.L_x_18887:
        /* <DEDUP_REMOVED lines=12> */
.L_x_18893:
[----:B------:R-:W-:Y:S01]  /*6d60*/  IMAD.MOV.U32 R0, RZ, RZ, 0x7f ;  /* 0x0000007fff007424 */ /* 0x000fe200078e00ff */
[----:B------:R-:W-:-:S04]  /*6d70*/  ISETP.GT.U32.AND P0, PT, R3, 0x7f800000, PT ;  /* 0x7f8000000300780c */ /* 0x000fc80003f04070 */
[----:B------:R-:W-:-:S09]  /*6d80*/  SEL R0, R0, 0x7c, P0 ;  /* 0x0000007c00007807 */ /* 0x000fd20000000000 */
.L_x_18894:
[----:B------:R-:W-:Y:S05]  /*6d90*/  BSYNC.RECONVERGENT B0 ;  /* 0x0000000000007941 */ /* 0x000fea0003800200 */
.L_x_18892:
[----:B------:R-:W-:-:S04]  /*6da0*/  SHF.R.U32.HI R3, RZ, 0x18, R5 ;  /* 0x00000018ff037819 */ /* 0x000fc80000011605 */
[----:B------:R-:W-:-:S05]  /*6db0*/  LOP3.LUT R3, R0, 0x80, R3, 0xf8, !PT ;  /* 0x0000008000037812 */ /* 0x000fca00078ef803 */
[----:B------:R0:W-:Y:S01]  /*6dc0*/  STG.E.U8 desc[UR36][R8.64], R3 ;  /* 0x0000000308007986 */ /* 0x0001e2000c101124 */
[----:B------:R-:W-:Y:S05]  /*6dd0*/  BRA `(.L_x_18865) ;  /* 0x00000000000c7947 */ /* 0x000fea0003800000 */
.L_x_18886:
[----:B------:R-:W0:Y:S02]  /*6de0*/  I2F.S8 R0, R18 ;  /* 0x0000001200007306 */ /* 0x000e240000001400 */
[----:B0-----:R-:W-:-:S05]  /*6df0*/  F2FP.BF16.F32.PACK_AB R0, RZ, R0 ;  /* 0x00000000ff00723e */ /* 0x001fca00000010ff */
[----:B------:R0:W-:Y:S02]  /*6e00*/  STG.E.U16 desc[UR36][R8.64], R0 ;  /* 0x0000000008007986 */ /* 0x0001e4000c101524 */
.L_x_18865:
[----:B------:R-:W-:-:S07]  /*6e10*/  VIADD R25, R25, 0x80 ;  /* 0x0000008019197836 */ /* 0x000fce0000000000 */
.L_x_18824:
[----:B------:R-:W-:Y:S05]  /*6e20*/  BSYNC.RECONVERGENT B6 ;  /* 0x0000000000067941 */ /* 0x000fea0003800200 */
.L_x_18823:
        /* <DEDUP_REMOVED lines=21> */
.L_x_18898:
[----:B------:R-:W-:Y:S01]  /*6f80*/  STG.E.U8 desc[UR36][R2.64], R19 ;  /* 0x0000001302007986 */ /* 0x000fe2000c101124 */
[----:B------:R-:W-:Y:S05]  /*6f90*/  EXIT ;  /* 0x000000000000794d */ /* 0x000fea0003800000 */
.L_x_18897:
        /* <DEDUP_REMOVED lines=12> */
.L_x_18901:
[----:B------:R-:W-:-:S04]  /*7060*/  LOP3.LUT R19, R19, 0xffff, RZ, 0xc0, !PT ;  /* 0x0000ffff13137812 */ /* 0x000fc800078ec0ff */
[----:B------:R-:W-:-:S05]  /*7070*/  PRMT R5, R19, 0x8880, RZ ;  /* 0x0000888013057816 */ /* 0x000fca00000000ff */
[----:B------:R-:W-:Y:S01]  /*7080*/  STG.E desc[UR36][R2.64], R5 ;  /* 0x0000000502007986 */ /* 0x000fe2000c101924 */
[----:B------:R-:W-:Y:S05]  /*7090*/  EXIT ;  /* 0x000000000000794d */ /* 0x000fea0003800000 */
.L_x_18900:
[----:B------:R-:W-:-:S04]  /*70a0*/  PRMT R5, R19, 0x8880, RZ ;  /* 0x0000888013057816 */ /* 0x000fc800000000ff */
[----:B------:R-:W-:-:S05]  /*70b0*/  PRMT R5, R5, 0x7710, RZ ;  /* 0x0000771005057816 */ /* 0x000fca00000000ff */
[----:B------:R-:W-:Y:S01]  /*70c0*/  STG.E.U16 desc[UR36][R2.64], R5 ;  /* 0x0000000502007986 */ /* 0x000fe2000c101524 */
[----:B------:R-:W-:Y:S05]  /*70d0*/  EXIT ;  /* 0x000000000000794d */ /* 0x000fea0003800000 */
.L_x_18896:
        /* <DEDUP_REMOVED lines=9> */
.L_x_18903:
[----:B------:R-:W0:Y:S02]  /*7170*/  I2F.S8 R0, R19 ;  /* 0x0000001300007306 */ /* 0x000e240000001400 */
[----:B0-----:R-:W-:-:S05]  /*7180*/  F2FP.F16.F32.PACK_AB R0, RZ, R0 ;  /* 0x00000000ff00723e */ /* 0x001fca00000000ff */
[----:B------:R-:W-:Y:S01]  /*7190*/  STG.E.U16 desc[UR36][R2.64], R0 ;  /* 0x0000000002007986 */ /* 0x000fe2000c101524 */
[----:B------:R-:W-:Y:S05]  /*71a0*/  EXIT ;  /* 0x000000000000794d */ /* 0x000fea0003800000 */
.L_x_18902:
        /* <DEDUP_REMOVED lines=10> */
.L_x_18905:
[----:B------:R-:W0:Y:S02]  /*7250*/  I2F.S8 R19, R19 ;  /* 0x0000001300137306 */ /* 0x000e240000001400 */
[----:B0-----:R-:W-:-:S04]  /*7260*/  F2FP.F16.F32.PACK_AB R5, RZ, R19 ;  /* 0x00000013ff05723e */ /* 0x001fc800000000ff */
[----:B------:R-:W-:-:S05]  /*7270*/  PRMT R5, R5, 0x5410, RZ ;  /* 0x0000541005057816 */ /* 0x000fca00000000ff */
[----:B------:R-:W-:Y:S01]  /*7280*/  STG.E desc[UR36][R2.64], R5 ;  /* 0x0000000502007986 */ /* 0x000fe2000c101924 */
[----:B------:R-:W-:Y:S05]  /*7290*/  EXIT ;  /* 0x000000000000794d */ /* 0x000fea0003800000 */
.L_x_18904:
[----:B------:R-:W-:-:S04]  /*72a0*/  PRMT R4, R19, 0x8880, RZ ;  /* 0x0000888013047816 */ /* 0x000fc800000000ff */
[----:B------:R-:W-:-:S06]  /*72b0*/  PRMT R4, R4, 0x7710, RZ ;  /* 0x0000771004047816 */ /* 0x000fcc00000000ff */
[----:B------:R-:W0:Y:S02]  /*72c0*/  I2F.F64.S16 R4, R4 ;  /* 0x0000000400047312 */ /* 0x000e240000101c00 */
[----:B0-----:R-:W-:Y:S01]  /*72d0*/  STG.E.64 desc[UR36][R2.64], R4 ;  /* 0x0000000402007986 */ /* 0x001fe2000c101b24 */
[----:B------:R-:W-:Y:S05]  /*72e0*/  EXIT ;  /* 0x000000000000794d */ /* 0x000fea0003800000 */
.L_x_18895:
        /* <DEDUP_REMOVED lines=14> */
.L_x_18909:
        /* <DEDUP_REMOVED lines=18> */
.L_x_18912:
[----:B------:R-:W-:-:S04]  /*74f0*/  SHF.R.U32.HI R5, RZ, 0x18, R5 ;  /* 0x00000018ff057819 */ /* 0x000fc80000011605 */
[----:B------:R-:W-:-:S07]  /*7500*/  LOP3.LUT R0, R0, 0x80, R5, 0xf8, !PT ;  /* 0x0000008000007812 */ /* 0x000fce00078ef805 */
.L_x_18911:
[----:B------:R-:W-:Y:S05]  /*7510*/  BSYNC.RECONVERGENT B0 ;  /* 0x0000000000007941 */ /* 0x000fea0003800200 */
.L_x_18910:
[----:B------:R-:W-:Y:S01]  /*7520*/  STG.E.U8 desc[UR36][R2.64], R0 ;  /* 0x0000000002007986 */ /* 0x000fe2000c101124 */
[----:B------:R-:W-:Y:S05]  /*7530*/  EXIT ;  /* 0x000000000000794d */ /* 0x000fea0003800000 */
.L_x_18908:
        /* <DEDUP_REMOVED lines=18> */
.L_x_18915:
[----:B------:R-:W-:-:S04]  /*7660*/  SHF.R.U32.HI R5, RZ, 0x18, R5 ;  /* 0x00000018ff057819 */ /* 0x000fc80000011605 */
[----:B------:R-:W-:-:S07]  /*7670*/  LOP3.LUT R0, R0, 0x80, R5, 0xf8, !PT ;  /* 0x0000008000007812 */ /* 0x000fce00078ef805 */
.L_x_18914:
[----:B------:R-:W-:Y:S05]  /*7680*/  BSYNC.RECONVERGENT B0 ;  /* 0x0000000000007941 */ /* 0x000fea0003800200 */
.L_x_18913:
[----:B------:R-:W-:Y:S01]  /*7690*/  STG.E.U8 desc[UR36][R2.64], R0 ;  /* 0x0000000002007986 */ /* 0x000fe2000c101124 */
[----:B------:R-:W-:Y:S05]  /*76a0*/  EXIT ;  /* 0x000000000000794d */ /* 0x000fea0003800000 */
.L_x_18907:
        /* <DEDUP_REMOVED lines=22> */
.L_x_18917:
[----:B------:R-:W-:-:S04]  /*7810*/  LOP3.LUT R19, R19, 0xffff, RZ, 0xc0, !PT ;  /* 0x0000ffff13137812 */ /* 0x000fc800078ec0ff */
[----:B------:R-:W-:-:S05]  /*7820*/  PRMT R19, R19, 0x8880, RZ ;  /* 0x0000888013137816 */ /* 0x000fca00000000ff */
[----:B------:R-:W-:-:S05]  /*7830*/  IMAD.MOV.U32 R4, RZ, RZ, R19 ;  /* 0x000000ffff047224 */ /* 0x000fca00078e0013 */
[----:B------:R-:W-:-:S05]  /*7840*/  SHF.R.S32.HI R5, RZ, 0x1f, R4 ;  /* 0x0000001fff057819 */ /* 0x000fca0000011404 */
[----:B------:R-:W-:Y:S01]  /*7850*/  STG.E.64 desc[UR36][R2.64], R4 ;  /* 0x0000000402007986 */ /* 0x000fe2000c101b24 */
[----:B------:R-:W-:Y:S05]  /*7860*/  EXIT ;  /* 0x000000000000794d */ /* 0x000fea0003800000 */
.L_x_18916:
[----:B------:R-:W-:-:S04]  /*7870*/  LOP3.LUT R19, R19, 0xffff, RZ, 0xc0, !PT ;  /* 0x0000ffff13137812 */ /* 0x000fc800078ec0ff */
[----:B------:R-:W-:-:S05]  /*7880*/  PRMT R5, R19, 0x8880, RZ ;  /* 0x0000888013057816 */ /* 0x000fca00000000ff */
[----:B------:R-:W-:Y:S01]  /*7890*/  STG.E desc[UR36][R2.64], R5 ;  /* 0x0000000502007986 */ /* 0x000fe2000c101924 */
[----:B------:R-:W-:Y:S05]  /*78a0*/  EXIT ;  /* 0x000000000000794d */ /* 0x000fea0003800000 */
.L_x_18906:
        /* <DEDUP_REMOVED lines=10> */
.L_x_18919:
[----:B------:R-:W-:Y:S02]  /*7950*/  PRMT R4, R19, 0x8880, RZ ;  /* 0x0000888013047816 */ /* 0x000fe400000000ff */
[----:B------:R-:W-:Y:S02]  /*7960*/  CS2R R6, SRZ ;  /* 0x0000000000067805 */ /* 0x000fe4000001ff00 */
[----:B------:R-:W-:-:S06]  /*7970*/  PRMT R4, R4, 0x7710, RZ ;  /* 0x0000771004047816 */ /* 0x000fcc00000000ff */
[----:B------:R-:W0:Y:S02]  /*7980*/  I2F.F64.S16 R4, R4 ;  /* 0x0000000400047312 */ /* 0x000e240000101c00 */
[----:B0-----:R-:W-:Y:S01]  /*7990*/  STG.E.128 desc[UR36][R2.64], R4 ;  /* 0x0000000402007986 */ /* 0x001fe2000c101d24 */
[----:B------:R-:W-:Y:S05]  /*79a0*/  EXIT ;  /* 0x000000000000794d */ /* 0x000fea0003800000 */
.L_x_18918:
[----:B------:R-:W-:-:S13]  /*79b0*/  ISETP.NE.AND P0, PT, R0, 0xf, PT ;  /* 0x0000000f0000780c */ /* 0x000fda0003f05270 */
[----:B------:R-:W-:Y:S05]  /*79c0*/  @!P0 BRA `(.L_x_18920) ;  /* 0x0000000000e88947 */ /* 0x000fea0003800000 */
[----:B------:R-:W-:-:S13]  /*79d0*/  ISETP.NE.AND P0, PT, R0, 0x17, PT ;  /* 0x000000170000780c */ /* 0x000fda0003f05270 */
[----:B------:R-:W-:Y:S05]  /*79e0*/  @!P0 BRA `(.L_x_18921) ;  /* 0x0000000000908947 */ /* 0x000fea0003800000 */
[----:B------:R-:W-:-:S13]  /*79f0*/  ISETP.NE.AND P0, PT, R0, 0x18, PT ;  /* 0x000000180000780c */ /* 0x000fda0003f05270 */
[----:B------:R-:W-:Y:S05]  /*7a00*/  @!P0 BRA `(.L_x_18922) ;  /* 0x0000000000448947 */ /* 0x000fea0003800000 */
.L_x_18899:
        /* <DEDUP_REMOVED lines=16> */
.L_x_18923:
[----:B------:R-:W-:Y:S05]  /*7b10*/  EXIT ;  /* 0x000000000000794d */ /* 0x000fea0003800000 */
.L_x_18922:
        /* <DEDUP_REMOVED lines=13> */
.L_x_18925:
[----:B------:R-:W-:Y:S05]  /*7bf0*/  BSYNC.RECONVERGENT B0 ;  /* 0x0000000000007941 */ /* 0x000fea0003800200 */
.L_x_18924:
[----:B------:R-:W-:-:S05]  /*7c00*/  LOP3.LUT R5, R0, 0x80, R5, 0xf8, !PT ;  /* 0x0000008000057812 */ /* 0x000fca00078ef805 */
[----:B------:R-:W-:Y:S01]  /*7c10*/  STG.E.U8 desc[UR36][R2.64], R5 ;  /* 0x0000000502007986 */ /* 0x000fe2000c101124 */
[----:B------:R-:W-:Y:S05]  /*7c20*/  EXIT ;  /* 0x000000000000794d */ /* 0x000fea0003800000 */
.L_x_18921:
        /* <DEDUP_REMOVED lines=12> */
.L_x_18927:
[----:B------:R-:W-:Y:S01]  /*7cf0*/  IMAD.MOV.U32 R0, RZ, RZ, 0x7f ;  /* 0x0000007fff007424 */ /* 0x000fe200078e00ff */
[----:B------:R-:W-:-:S04]  /*7d00*/  ISETP.GT.U32.AND P0, PT, R4, 0x7f800000, PT ;  /* 0x7f8000000400780c */ /* 0x000fc80003f04070 */
[----:B------:R-:W-:-:S09]  /*7d10*/  SEL R0, R0, 0x7c, P0 ;  /* 0x0000007c00007807 */ /* 0x000fd20000000000 */
.L_x_18928:
[----:B------:R-:W-:Y:S05]  /*7d20*/  BSYNC.RECONVERGENT B0 ;  /* 0x0000000000007941 */ /* 0x000fea0003800200 */
.L_x_18926:
[----:B------:R-:W-:-:S04]  /*7d30*/  SHF.R.U32.HI R5, RZ, 0x18, R5 ;  /* 0x00000018ff057819 */ /* 0x000fc80000011605 */
[----:B------:R-:W-:-:S05]  /*7d40*/  LOP3.LUT R5, R0, 0x80, R5, 0xf8, !PT ;  /* 0x0000008000057812 */ /* 0x000fca00078ef805 */
[----:B------:R-:W-:Y:S01]  /*7d50*/  STG.E.U8 desc[UR36][R2.64], R5 ;  /* 0x0000000502007986 */ /* 0x000fe2000c101124 */
[----:B------:R-:W-:Y:S05]  /*7d60*/  EXIT ;  /* 0x000000000000794d */ /* 0x000fea0003800000 */
.L_x_18920:
[----:B------:R-:W0:Y:S02]  /*7d70*/  I2F.S8 R0, R19 ;  /* 0x0000001300007306 */ /* 0x000e240000001400 */
[----:B0-----:R-:W-:-:S05]  /*7d80*/  F2FP.BF16.F32.PACK_AB R0, RZ, R0 ;  /* 0x00000000ff00723e */ /* 0x001fca00000010ff */
[----:B------:R-:W-:Y:S01]  /*7d90*/  STG.E.U16 desc[UR36][R2.64], R0 ;  /* 0x0000000002007986 */ /* 0x000fe2000c101524 */
[----:B------:R-:W-:Y:S05]  /*7da0*/  EXIT ;  /* 0x000000000000794d */ /* 0x000fea0003800000 */
.L_x_18929:
        /* <DEDUP_REMOVED lines=13> */
.L_x_21217:


//--------------------- .text._ZN2at6native18elementwise_kernelILi128ELi4EZNS0_22gpu_kernel_impl_nocastINS0_13AUnaryFunctorIaaaZZZNS0_18lshift_kernel_cudaERNS_18TensorIteratorBaseEENKUlvE_clEvENKUlvE0_clEvEUlaaE_EEEEvS5_RKT_EUliE_EEviT1_ --------------------------
	.section	.text._ZN2at6native18elementwise_kernelILi128ELi4EZNS0_22gpu_kernel_impl_nocastINS0_13AUnaryFunctorIaaaZZZNS0_18lshift_kernel_cudaERNS_18TensorIteratorBaseEENKUlvE_clEvENKUlvE0_clEvEUlaaE_EEEEvS5_RKT_EUliE_EEviT1_,"ax",@progbits
	.align	128
        .global         _ZN2at6native18elementwise_kernelILi128ELi4EZNS0_22gpu_kernel_impl_nocastINS0_13AUnaryFunctorIaaaZZZNS0_18lshift_kernel_cudaERNS_18TensorIteratorBaseEENKUlvE_clEvENKUlvE0_clEvEUlaaE_EEEEvS5_RKT_EUliE_EEviT1_
        .type           _ZN2at6native18elementwise_kernelILi128ELi4EZNS0_22gpu_kernel_impl_nocastINS0_13AUnaryFunctorIaaaZZZNS0_18lshift_kernel_cudaERNS_18TensorIteratorBaseEENKUlvE_clEvENKUlvE0_clEvEUlaaE_EEEEvS5_RKT_EUliE_EEviT1_,@function
        .size           _ZN2at6native18elementwise_kernelILi128ELi4EZNS0_22gpu_kernel_impl_nocastINS0_13AUnaryFunctorIaaaZZZNS0_18lshift_kernel_cudaERNS_18TensorIteratorBaseEENKUlvE_clEvENKUlvE0_clEvEUlaaE_EEEEvS5_RKT_EUliE_EEviT1_,(.L_x_21218 - _ZN2at6native18elementwise_kernelILi128ELi4EZNS0_22gpu_kernel_impl_nocastINS0_13AUnaryFunctorIaaaZZZNS0_18lshift_kernel_cudaERNS_18TensorIteratorBaseEENKUlvE_clEvENKUlvE0_clEvEUlaaE_EEEEvS5_RKT_EUliE_EEviT1_)
        .other          _ZN2at6native18elementwise_kernelILi128ELi4EZNS0_22gpu_kernel_impl_nocastINS0_13AUnaryFunctorIaaaZZZNS0_18lshift_kernel_cudaERNS_18TensorIteratorBaseEENKUlvE_clEvENKUlvE0_clEvEUlaaE_EEEEvS5_RKT_EUliE_EEviT1_,@"STO_CUDA_ENTRY STV_DEFAULT"
_ZN2at6native18elementwise_kernelILi128ELi4EZNS0_22gpu_kernel_impl_nocastINS0_13AUnaryFunctorIaaaZZZNS0_18lshift_kernel_cudaERNS_18TensorIteratorBaseEENKUlvE_clEvENKUlvE0_clEvEUlaaE_EEEEvS5_RKT_EUliE_EEviT1_:
.text._ZN2at6native18elementwise_kernelILi128ELi4EZNS0_22gpu_kernel_impl_nocastINS0_13AUnaryFunctorIaaaZZZNS0_18lshift_kernel_cudaERNS_18TensorIteratorBaseEENKUlvE_clEvENKUlvE0_clEvEUlaaE_EEEEvS5_RKT_EUliE_EEviT1_:
        /* <DEDUP_REMOVED lines=20> */
[----:B----4-:R-:W-:-:S04]  /*0140*/  SHF.L.U32 R2, R0, R5, RZ ;  /* 0x0000000500027219 */ /* 0x010fc800000006ff */
        /* <DEDUP_REMOVED lines=10> */
[----:B------:R-:W-:-:S04]  /*01f0*/  SHF.L.U32 R2, R0, R5, RZ ;  /* 0x0000000500027219 */ /* 0x000fc800000006ff */
[----:B------:R-:W-:-:S05]  /*0200*/  SEL R9, R2, RZ, !P0 ;  /* 0x000000ff02097207 */ /* 0x000fca0004000000 */
[----:B0-----:R0:W-:Y:S02]  /*0210*/  STG.E.U8 desc[UR6][R6.64], R9 ;  /* 0x0000000906007986 */ /* 0x0011e4000c101106 */
.L_x_18933:
[----:B------:R-:W-:-:S13]  /*0220*/  ISETP.GE.AND P0, PT, R3, UR4, PT ;  /* 0x0000000403007c0c */ /* 0x000fda000bf06270 */
[----:B------:R-:W-:Y:S05]  /*0230*/  @P0 BREAK.RELIABLE B1 ;  /* 0x0000000000010942 */ /* 0x000fea0003800100 */
[----:B------:R-:W-:Y:S05]  /*0240*/  @P0 BRA `(.L_x_18934) ;  /* 0x0000000000240947 */ /* 0x000fea0003800000 */
[----:B------:R-:W-:Y:S05]  /*0250*/  BSYNC.RELIABLE B1 ;  /* 0x0000000000017941 */ /* 0x000fea0003800100 */
.L_x_18932:
[----:B------:R-:W1:Y:S02]  /*0260*/  LDC.64 R4, c[0x0][0x588] ;  /* 0x00016200ff047b82 */ /* 0x000e640000000a00 */
[----:B-1----:R-:W2:Y:S06]  /*0270*/  LDG.E.U8 R5, desc[UR6][R4.64] ;  /* 0x0000000604057981 */ /* 0x002eac000c1e1100 */
[----:B0-----:R-:W0:Y:S01]  /*0280*/  LDC.64 R6, c[0x0][0x580] ;  /* 0x00016000ff067b82 */ /* 0x001e220000000a00 */
[----:B------:R-:W-:Y:S02]  /*0290*/  IADD3 R3, PT, PT, R3, 0x80, RZ ;  /* 0x0000008003037810 */ /* 0x000fe40007ffe0ff */
[----:B--2---:R-:W-:-:S02]  /*02a0*/  ISETP.GT.U32.AND P0, PT, R5, 0x7, PT ;  /* 0x000000070500780c */ /* 0x004fc40003f04070 */
[----:B----4-:R-:W-:-:S04]  /*02b0*/  SHF.L.U32 R2, R0, R5, RZ ;  /* 0x0000000500027219 */ /* 0x010fc800000006ff */
[----:B------:R-:W-:-:S05]  /*02c0*/  SEL R9, R2, RZ, !P0 ;  /* 0x000000ff02097207 */ /* 0x000fca0004000000 */
[----:B0-----:R1:W-:Y:S02]  /*02d0*/  STG.E.U8 desc[UR6][R6.64], R9 ;  /* 0x0000000906007986 */ /* 0x0013e4000c101106 */
.L_x_18934:
[----:B------:R-:W-:Y:S05]  /*02e0*/  BSYNC.RECONVERGENT B0 ;  /* 0x0000000000007941 */ /* 0x000fea0003800200 */
.L_x_18931:
[----:B------:R-:W-:Y:S05]  /*02f0*/  WARPSYNC.ALL ;  /* 0x0000000000007948 */ /* 0x000fea0003800000 */
[----:B------:R-:W-:-:S13]  /*0300*/  ISETP.GE.AND P0, PT, R3, UR4, PT ;  /* 0x0000000403007c0c */ /* 0x000fda000bf06270 */
[----:B------:R-:W-:Y:S05]  /*0310*/  @P0 EXIT ;  /* 0x000000000000094d */ /* 0x000fea0003800000 */
[----:B------:R-:W2:Y:S02]  /*0320*/  LDC.64 R2, c[0x0][0x588] ;  /* 0x00016200ff027b82 */ /* 0x000ea40000000a00 */
[----:B--2---:R-:W2:Y:S06]  /*0330*/  LDG.E.U8 R3, desc[UR6][R2.64] ;  /* 0x0000000602037981 */ /* 0x004eac000c1e1100 */
[----:B------:R-:W3:Y:S01]  /*0340*/  LDC.64 R4, c[0x0][0x580] ;  /* 0x00016000ff047b82 */ /* 0x000ee20000000a00 */
[----:B--2---:R-:W-:Y:S02]  /*0350*/  ISETP.GT.U32.AND P0, PT, R3, 0x7, PT ;  /* 0x000000070300780c */ /* 0x004fe40003f04070 */
[----:B----4-:R-:W-:-:S04]  /*0360*/  SHF.L.U32 R0, R0, R3, RZ ;  /* 0x0000000300007219 */ /* 0x010fc800000006ff */
[----:B01----:R-:W-:-:S05]  /*0370*/  SEL R7, R0, RZ, !P0 ;  /* 0x000000ff00077207 */ /* 0x003fca0004000000 */
[----:B---3--:R-:W-:Y:S01]  /*0380*/  STG.E.U8 desc[UR6][R4.64], R7 ;  /* 0x0000000704007986 */ /* 0x008fe2000c101106 */
[----:B------:R-:W-:Y:S05]  /*0390*/  EXIT ;  /* 0x000000000000794d */ /* 0x000fea0003800000 */
.L_x_18930:
        /* <DEDUP_REMOVED lines=306> */
.L_x_18938:
        /* <DEDUP_REMOVED lines=8> */
[----:B----4-:R-:W-:-:S04]  /*1740*/  SHF.L.U32 R5, R0, R7, RZ ;  /* 0x0000000700057219 */ /* 0x010fc800000006ff */
        /* <DEDUP_REMOVED lines=303> */
.L_x_18940:
        /* <DEDUP_REMOVED lines=8> */
[----:B------:R-:W-:-:S04]  /*2ac0*/  SHF.L.U32 R5, R0, R7, RZ ;  /* 0x0000000700057219 */ /* 0x000fc800000006ff */
[----:B------:R-:W-:-:S05]  /*2ad0*/  SEL R5, R5, RZ, !P0 ;  /* 0x000000ff05057207 */ /* 0x000fca0004000000 */
[----:B------:R0:W-:Y:S02]  /*2ae0*/  STG.E.U8 desc[UR6][R8.64], R5 ;  /* 0x0000000508007986 */ /* 0x0001e4000c101106 */
.L_x_18937:
[----:B------:R-:W-:-:S13]  /*2af0*/  ISETP.GE.AND P0, PT, R3, UR4, PT ;  /* 0x0000000403007c0c */ /* 0x000fda000bf06270 */
[----:B------:R-:W-:Y:S05]  /*2b00*/  @P0 BREAK.RELIABLE B1 ;  /* 0x0000000000010942 */ /* 0x000fea0003800100 */
[----:B------:R-:W-:Y:S05]  /*2b10*/  @P0 BRA `(.L_x_18939) ;  /* 0x0000001000d80947 */ /* 0x000fea0003800000 */
[----:B------:R-:W-:Y:S05]  /*2b20*/  BSYNC.RELIABLE B1 ;  /* 0x0000000000017941 */ /* 0x000fea0003800100 */
.L_x_18936:
        /* <DEDUP_REMOVED lines=298> */
.L_x_18941:
        /* <DEDUP_REMOVED lines=8> */
[----:B----4-:R-:W-:-:S04]  /*3e50*/  SHF.L.U32 R5, R0, R7, RZ ;  /* 0x0000000700057219 */ /* 0x010fc800000006ff */
[----:B------:R-:W-:-:S05]  /*3e60*/  SEL R5, R5, RZ, !P0 ;  /* 0x000000ff05057207 */ /* 0x000fca0004000000 */
[----:B------:R1:W-:Y:S02]  /*3e70*/  STG.E.U8 desc[UR6][R8.64], R5 ;  /* 0x0000000508007986 */ /* 0x0003e4000c101106 */
.L_x_18939:
[----:B------:R-:W-:Y:S05]  /*3e80*/  BSYNC.RECONVERGENT B0 ;  /* 0x0000000000007941 */ /* 0x000fea0003800200 */
.L_x_18935:
        /* <DEDUP_REMOVED lines=301> */
.L_x_18942:
[----:B------:R-:W0:Y:S02]  /*5160*/  LDCU.128 UR8, c[0x0][0x580] ;  /* 0x0000b000ff0877ac */ /* 0x000e240008000c00 */
[----:B0-----:R-:W-:-:S04]  /*5170*/  IADD3 R4, P0, PT, R4, UR10, RZ ;  /* 0x0000000a04047c10 */ /* 0x001fc8000ff1e0ff */
[----:B------:R-:W-:-:S06]  /*5180*/  IADD3.X R5, PT, PT, RZ, UR11, RZ, P0, !PT ;  /* 0x0000000bff057c10 */ /* 0x000fcc00087fe4ff */
[----:B------:R-:W2:Y:S01]  /*5190*/  LDG.E.U8 R5, desc[UR6][R4.64] ;  /* 0x0000000604057981 */ /* 0x000ea2000c1e1100 */
[----:B------:R-:W-:-:S04]  /*51a0*/  IADD3 R2, P1, PT, R3, UR8, RZ ;  /* 0x0000000803027c10 */ /* 0x000fc8000ff3e0ff */
[----:B------:R-:W-:Y:S02]  /*51b0*/  IADD3.X R3, PT, PT, RZ, UR9, RZ, P1, !PT ;  /* 0x00000009ff037c10 */ /* 0x000fe40008ffe4ff */
[----:B--2---:R-:W-:Y:S02]  /*51c0*/  ISETP.GT.U32.AND P0, PT, R5, 0x7, PT ;  /* 0x000000070500780c */ /* 0x004fe40003f04070 */
[----:B----4-:R-:W-:-:S04]  /*51d0*/  SHF.L.U32 R0, R0, R5, RZ ;  /* 0x0000000500007219 */ /* 0x010fc800000006ff */
[----:B------:R-:W-:-:S05]  /*51e0*/  SEL R7, R0, RZ, !P0 ;  /* 0x000000ff00077207 */ /* 0x000fca0004000000 */
[----:B------:R-:W-:Y:S01]  /*51f0*/  STG.E.U8 desc[UR6][R2.64], R7 ;  /* 0x0000000702007986 */ /* 0x000fe2000c101106 */
[----:B------:R-:W-:Y:S05]  /*5200*/  EXIT ;  /* 0x000000000000794d */ /* 0x000fea0003800000 */
.L_x_18943:
        /* <DEDUP_REMOVED lines=15> */
.L_x_21218:


//--------------------- .text._ZN2at6native27unrolled_elementwise_kernelINS0_13AUnaryFunctorIaaaZZZNS0_18lshift_kernel_cudaERNS_18TensorIteratorBaseEENKUlvE_clEvENKUlvE0_clEvEUlaaE_EESt5arrayIPcLm2EELi4E23TrivialOffsetCalculatorILi1EjESD_NS0_6memory15LoadWithoutCastENSE_16StoreWithoutCastEEEviT_T0_T2_T3_T4_T5_ --------------------------
	.section	.text._ZN2at6native27unrolled_elementwise_kernelINS0_13AUnaryFunctorIaaaZZZNS0_18lshift_kernel_cudaERNS_18TensorIteratorBaseEENKUlvE_clEvENKUlvE0_clEvEUlaaE_EESt5arrayIPcLm2EELi4E23TrivialOffsetCalculatorILi1EjESD_NS0_6memory15LoadWithoutCastENSE_16StoreWithoutCastEEEviT_T0_T2_T3_T4_T5_,"ax",@progbits
	.align	128
        .global         _ZN2at6native27unrolled_elementwise_kernelINS0_13AUnaryFunctorIaaaZZZNS0_18lshift_kernel_cudaERNS_18TensorIteratorBaseEENKUlvE_clEvENKUlvE0_clEvEUlaaE_EESt5arrayIPcLm2EELi4E23TrivialOffsetCalculatorILi1EjESD_NS0_6memory15LoadWithoutCastENSE_16StoreWithoutCastEEEviT_T0_T2_T3_T4_T5_
        .type           _ZN2at6native27unrolled_elementwise_kernelINS0_13AUnaryFunctorIaaaZZZNS0_18lshift_kernel_cudaERNS_18TensorIteratorBaseEENKUlvE_clEvENKUlvE0_clEvEUlaaE_EESt5arrayIPcLm2EELi4E23TrivialOffsetCalculatorILi1EjESD_NS0_6memory15LoadWithoutCastENSE_16StoreWithoutCastEEEviT_T0_T2_T3_T4_T5_,@function
        .size           _ZN2at6native27unrolled_elementwise_kernelINS0_13AUnaryFunctorIaaaZZZNS0_18lshift_kernel_cudaERNS_18TensorIteratorBaseEENKUlvE_clEvENKUlvE0_clEvEUlaaE_EESt5arrayIPcLm2EELi4E23TrivialOffsetCalculatorILi1EjESD_NS0_6memory15LoadWithoutCastENSE_16StoreWithoutCastEEEviT_T0_T2_T3_T4_T5_,(.L_x_21219 - _ZN2at6native27unrolled_elementwise_kernelINS0_13AUnaryFunctorIaaaZZZNS0_18lshift_kernel_cudaERNS_18TensorIteratorBaseEENKUlvE_clEvENKUlvE0_clEvEUlaaE_EESt5arrayIPcLm2EELi4E23TrivialOffsetCalculatorILi1EjESD_NS0_6memory15LoadWithoutCastENSE_16StoreWithoutCastEEEviT_T0_T2_T3_T4_T5_)
        .other          _ZN2at6native27unrolled_elementwise_kernelINS0_13AUnaryFunctorIaaaZZZNS0_18lshift_kernel_cudaERNS_18TensorIteratorBaseEENKUlvE_clEvENKUlvE0_clEvEUlaaE_EESt5arrayIPcLm2EELi4E23TrivialOffsetCalculatorILi1EjESD_NS0_6memory15LoadWithoutCastENSE_16StoreWithoutCastEEEviT_T0_T2_T3_T4_T5_,@"STO_CUDA_ENTRY STV_DEFAULT"
_ZN2at6native27unrolled_elementwise_kernelINS0_13AUnaryFunctorIaaaZZZNS0_18lshift_kernel_cudaERNS_18TensorIteratorBaseEENKUlvE_clEvENKUlvE0_clEvEUlaaE_EESt5arrayIPcLm2EELi4E23TrivialOffsetCalculatorILi1EjESD_NS0_6memory15LoadWithoutCastENSE_16StoreWithoutCastEEEviT_T0_T2_T3_T4_T5_:
.text._ZN2at6native27unrolled_elementwise_kernelINS0_13AUnaryFunctorIaaaZZZNS0_18lshift_kernel_cudaERNS_18TensorIteratorBaseEENKUlvE_clEvENKUlvE0_clEvEUlaaE_EESt5arrayIPcLm2EELi4E23TrivialOffsetCalculatorILi1EjESD_NS0_6memory15LoadWithoutCastENSE_16StoreWithoutCastEEEviT_T0_T2_T3_T4_T5_:
        /* <DEDUP_REMOVED lines=54> */
[----:B-1----:R-:W-:-:S04]  /*0360*/  @!P0 SHF.L.U32 R7, R4, R7, RZ ;  /* 0x0000000704078219 */ /* 0x002fc800000006ff */
[----:B------:R-:W-:-:S05]  /*0370*/  @!P0 SEL R12, R7, RZ, !P5 ;  /* 0x000000ff070c8207 */ /* 0x000fca0006800000 */
[----:B------:R0:W-:Y:S01]  /*0380*/  @!P0 STG.E.U8 desc[UR4][R2.64], R12 ;  /* 0x0000000c02008986 */ /* 0x0001e2000c101104 */
[----:B------:R-:W-:Y:S02]  /*0390*/  ISETP.GE.AND P5, PT, R9, R8, PT ;  /* 0x000000080900720c */ /* 0x000fe40003fa6270 */
[C---:B--2---:R-:W-:Y:S02]  /*03a0*/  @!P4 LOP3.LUT R16, R15.reuse, 0xff, RZ, 0xc0, !PT ;  /* 0x000000ff0f10c812 */ /* 0x044fe400078ec0ff */
[----:B------:R-:W-:Y:S02]  /*03b0*/  @!P4 LOP3.LUT R15, R15, 0xff, RZ, 0xc0, !PT ;  /* 0x000000ff0f0fc812 */ /* 0x000fe400078ec0ff */
[----:B------:R-:W-:Y:S02]  /*03c0*/  @!P4 ISETP.GT.U32.AND P3, PT, R16, 0x7, PT ;  /* 0x000000071000c80c */ /* 0x000fe40003f64070 */
[----:B------:R-:W-:Y:S02]  /*03d0*/  @!P4 SHF.L.U32 R15, R4, R15, RZ ;  /* 0x0000000f040fc219 */ /* 0x000fe400000006ff */
[----:B----4-:R-:W-:-:S02]  /*03e0*/  @!P2 LOP3.LUT R18, R13, 0xff, RZ, 0xc0, !PT ;  /* 0x000000ff0d12a812 */ /* 0x010fc400078ec0ff */
[----:B------:R-:W-:Y:S02]  /*03f0*/  @!P2 LOP3.LUT R13, R13, 0xff, RZ, 0xc0, !PT ;  /* 0x000000ff0d0da812 */ /* 0x000fe400078ec0ff */
        /* <DEDUP_REMOVED lines=17> */
.L_x_18945:
[----:B------:R-:W-:Y:S05]  /*0510*/  BSYNC.RECONVERGENT B0 ;  /* 0x0000000000007941 */ /* 0x000fea0003800200 */
.L_x_18944:
        /* <DEDUP_REMOVED lines=14> */
.L_x_18946:
        /* <DEDUP_REMOVED lines=16> */
.L_x_21219:


//--------------------- .text._ZN2at6native29vectorized_elementwise_kernelILi2ENS0_13AUnaryFunctorIaaaZZZNS0_18lshift_kernel_cudaERNS_18TensorIteratorBaseEENKUlvE_clEvENKUlvE0_clEvEUlaaE_EESt5arrayIPcLm2EEEEviT0_T1_ --------------------------
	.section	.text._ZN2at6native29vectorized_elementwise_kernelILi2ENS0_13AUnaryFunctorIaaaZZZNS0_18lshift_kernel_cudaERNS_18TensorIteratorBaseEENKUlvE_clEvENKUlvE0_clEvEUlaaE_EESt5arrayIPcLm2EEEEviT0_T1_,"ax",@progbits
	.align	128
        .global         _ZN2at6native29vectorized_elementwise_kernelILi2ENS0_13AUnaryFunctorIaaaZZZNS0_18lshift_kernel_cudaERNS_18TensorIteratorBaseEENKUlvE_clEvENKUlvE0_clEvEUlaaE_EESt5arrayIPcLm2EEEEviT0_T1_
        .type           _ZN2at6native29vectorized_elementwise_kernelILi2ENS0_13AUnaryFunctorIaaaZZZNS0_18lshift_kernel_cudaERNS_18TensorIteratorBaseEENKUlvE_clEvENKUlvE0_clEvEUlaaE_EESt5arrayIPcLm2EEEEviT0_T1_,@function
        .size           _ZN2at6native29vectorized_elementwise_kernelILi2ENS0_13AUnaryFunctorIaaaZZZNS0_18lshift_kernel_cudaERNS_18TensorIteratorBaseEENKUlvE_clEvENKUlvE0_clEvEUlaaE_EESt5arrayIPcLm2EEEEviT0_T1_,(.L_x_21220 - _ZN2at6native29vectorized_elementwise_kernelILi2ENS0_13AUnaryFunctorIaaaZZZNS0_18lshift_kernel_cudaERNS_18TensorIteratorBaseEENKUlvE_clEvENKUlvE0_clEvEUlaaE_EESt5arrayIPcLm2EEEEviT0_T1_)
        .other          _ZN2at6native29vectorized_elementwise_kernelILi2ENS0_13AUnaryFunctorIaaaZZZNS0_18lshift_kernel_cudaERNS_18TensorIteratorBaseEENKUlvE_clEvENKUlvE0_clEvEUlaaE_EESt5arrayIPcLm2EEEEviT0_T1_,@"STO_CUDA_ENTRY STV_DEFAULT"
_ZN2at6native29vectorized_elementwise_kernelILi2ENS0_13AUnaryFunctorIaaaZZZNS0_18lshift_kernel_cudaERNS_18TensorIteratorBaseEENKUlvE_clEvENKUlvE0_clEvEUlaaE_EESt5arrayIPcLm2EEEEviT0_T1_:
.text._ZN2at6native29vectorized_elementwise_kernelILi2ENS0_13AUnaryFunctorIaaaZZZNS0_18lshift_kernel_cudaERNS_18TensorIteratorBaseEENKUlvE_clEvENKUlvE0_clEvEUlaaE_EESt5arrayIPcLm2EEEEviT0_T1_:
        /* <DEDUP_REMOVED lines=94> */
[----:B---3--:R-:W-:-:S04]  /*05e0*/  @!P6 SHF.L.U32 R15, R8, R15, RZ ;  /* 0x0000000f080fe219 */ /* 0x008fc800000006ff */
[----:B------:R-:W-:Y:S02]  /*05f0*/  @!P6 SEL R3, R15, RZ, !P5 ;  /* 0x000000ff0f03e207 */ /* 0x000fe40006800000 */
[----:B------:R-:W-:Y:S02]  /*0600*/  @!P3 LOP3.LUT R15, R20, 0xff, RZ, 0xc0, !PT ;  /* 0x000000ff140fb812 */ /* 0x000fe400078ec0ff */
[C---:B------:R-:W-:Y:S02]  /*0610*/  @!P4 LOP3.LUT R16, R23.reuse, 0xff, RZ, 0xc0, !PT ;  /* 0x000000ff1710c812 */ /* 0x040fe400078ec0ff */
[----:B------:R-:W-:Y:S02]  /*0620*/  @!P4 LOP3.LUT R23, R23, 0xff, RZ, 0xc0, !PT ;  /* 0x000000ff1717c812 */ /* 0x000fe400078ec0ff */
[----:B------:R-:W-:Y:S02]  /*0630*/  @!P4 ISETP.GT.U32.AND P6, PT, R16, 0x7, PT ;  /* 0x000000071000c80c */ /* 0x000fe40003fc4070 */
[----:B------:R-:W-:-:S02]  /*0640*/  @!P4 SHF.L.U32 R23, R8, R23, RZ ;  /* 0x000000170817c219 */ /* 0x000fc400000006ff */
[----:B------:R-:W-:Y:S02]  /*0650*/  @!P3 ISETP.GT.U32.AND P5, PT, R14, 0x7, PT ;  /* 0x000000070e00b80c */ /* 0x000fe40003fa4070 */
[----:B------:R-:W-:Y:S02]  /*0660*/  @!P3 SHF.L.U32 R15, R8, R15, RZ ;  /* 0x0000000f080fb219 */ /* 0x000fe400000006ff */
[----:B------:R-:W-:Y:S02]  /*0670*/  @!P4 SEL R5, R23, RZ, !P6 ;  /* 0x000000ff1705c207 */ /* 0x000fe40007000000 */
[----:B0-----:R-:W-:Y:S02]  /*0680*/  @!P3 IADD3 R12, P6, PT, R17, R12, RZ ;  /* 0x0000000c110cb210 */ /* 0x001fe40007fde0ff */
[----:B------:R-:W-:Y:S02]  /*0690*/  @!P3 SEL R4, R15, RZ, !P5 ;  /* 0x000000ff0f04b207 */ /* 0x000fe40006800000 */
[----:B------:R-:W-:-:S02]  /*06a0*/  @!P2 LOP3.LUT R14, R24, 0xff, RZ, 0xc0, !PT ;  /* 0x000000ff180ea812 */ /* 0x000fc400078ec0ff */
[----:B------:R-:W-:Y:S01]  /*06b0*/  @!P2 LOP3.LUT R15, R24, 0xff, RZ, 0xc0, !PT ;  /* 0x000000ff180fa812 */ /* 0x000fe200078ec0ff */
[----:B------:R-:W-:Y:S01]  /*06c0*/  @!P3 IMAD.X R13, RZ, RZ, R13, P6 ;  /* 0x000000ffff0db224 */ /* 0x000fe200030e060d */
[----:B------:R-:W-:Y:S02]  /*06d0*/  @!P2 ISETP.GT.U32.AND P6, PT, R14, 0x7, PT ;  /* 0x000000070e00a80c */ /* 0x000fe40003fc4070 */
[----:B------:R-:W-:Y:S01]  /*06e0*/  @!P2 SHF.L.U32 R15, R8, R15, RZ ;  /* 0x0000000f080fa219 */ /* 0x000fe200000006ff */
        /* <DEDUP_REMOVED lines=8> */
[----:B------:R-:W-:-:S04]  /*0770*/  @!P1 SHF.L.U32 R15, R8, R15, RZ ;  /* 0x0000000f080f9219 */ /* 0x000fc800000006ff */
        /* <DEDUP_REMOVED lines=11> */
[C---:B------:R-:W-:Y:S02]  /*0830*/  @!P4 SHF.L.U32 R9, R8.reuse, R9, RZ ;  /* 0x000000090809c219 */ /* 0x040fe400000006ff */
[----:B------:R-:W-:-:S02]  /*0840*/  @!P0 SHF.L.U32 R25, R8, R25, RZ ;  /* 0x0000001908198219 */ /* 0x000fc400000006ff */
[----:B------:R-:W-:Y:S02]  /*0850*/  @!P5 SHF.L.U32 R21, R8, R21, RZ ;  /* 0x000000150815d219 */ /* 0x000fe400000006ff */
        /* <DEDUP_REMOVED lines=18> */
.L_x_18950:
        /* <DEDUP_REMOVED lines=8> */
.L_x_18951:
        /* <DEDUP_REMOVED lines=8> */
.L_x_18952:
        /* <DEDUP_REMOVED lines=9> */
.L_x_18953:
[----:B------:R-:W-:Y:S05]  /*0b10*/  BSYNC.RELIABLE B1 ;  /* 0x0000000000017941 */ /* 0x000fea0003800100 */
.L_x_18949:
[----:B------:R-:W-:-:S13]  /*0b20*/  ISETP.GE.U32.AND P0, PT, R2, UR5, PT ;  /* 0x0000000502007c0c */ /* 0x000fda000bf06070 */
[----:B--2---:R-:W2:Y:S01]  /*0b30*/  @!P0 LDC.64 R6, c[0x0][0x388] ;  /* 0x0000e200ff068b82 */ /* 0x004ea20000000a00 */
[C---:B-1----:R-:W-:Y:S02]  /*0b40*/  @!P0 VIADD R5, R2.reuse, UR4 ;  /* 0x0000000402058c36 */ /* 0x042fe40008000000 */
[----:B------:R-:W-:-:S03]  /*0b50*/  @!P0 VIADD R2, R2, 0x80 ;  /* 0x0000008002028836 */ /* 0x000fc60000000000 */
[----:B--2---:R-:W-:-:S05]  /*0b60*/  @!P0 IADD3 R4, P1, PT, R5, R6, RZ ;  /* 0x0000000605048210 */ /* 0x004fca0007f3e0ff */
[----:B------:R-:W-:-:S05]  /*0b70*/  @!P0 IMAD.X R5, RZ, RZ, R7, P1 ;  /* 0x000000ffff058224 */ /* 0x000fca00008e0607 */
[----:B------:R2:W-:Y:S03]  /*0b80*/  @!P0 STG.E.U8 desc[UR8][R4.64], R10 ;  /* 0x0000000a04008986 */ /* 0x0005e6000c101108 */
.L_x_18954:
[----:B------:R-:W-:Y:S05]  /*0b90*/  BSYNC.RECONVERGENT B0 ;  /* 0x0000000000007941 */ /* 0x000fea0003800200 */
.L_x_18948:
        /* <DEDUP_REMOVED lines=9> */
.L_x_18947:
        /* <DEDUP_REMOVED lines=25> */
[----:B------:R-:W-:Y:S02]  /*0dc0*/  SHF.L.U32 R7, R8, R7, RZ ;  /* 0x0000000708077219 */ /* 0x000fe400000006ff */
[----:B------:R-:W-:Y:S02]  /*0dd0*/  PRMT R19, R19, 0x7771, RZ ;  /* 0x0000777113137816 */ /* 0x000fe400000000ff */
[----:B------:R-:W-:-:S02]  /*0de0*/  ISETP.GT.U32.AND P5, PT, R9, 0x7, PT ;  /* 0x000000070900780c */ /* 0x000fc40003fa4070 */
[----:B------:R-:W-:Y:S02]  /*0df0*/  ISETP.GT.U32.AND P4, PT, R11, 0x7, PT ;  /* 0x000000070b00780c */ /* 0x000fe40003f84070 */
[----:B------:R-:W-:Y:S02]  /*0e00*/  ISETP.GT.U32.AND P3, PT, R13, 0x7, PT ;  /* 0x000000070d00780c */ /* 0x000fe40003f64070 */
[----:B------:R-:W-:Y:S02]  /*0e10*/  ISETP.GT.U32.AND P2, PT, R5, 0x7, PT ;  /* 0x000000070500780c */ /* 0x000fe40003f44070 */
[----:B------:R-:W-:Y:S02]  /*0e20*/  ISETP.GT.U32.AND P1, PT, R15, 0x7, PT ;  /* 0x000000070f00780c */ /* 0x000fe40003f24070 */
[----:B------:R-:W-:Y:S02]  /*0e30*/  ISETP.GT.U32.AND P0, PT, R17, 0x7, PT ;  /* 0x000000071100780c */ /* 0x000fe40003f04070 */
[----:B------:R-:W-:-:S02]  /*0e40*/  SHF.L.U32 R9, R8, R9, RZ ;  /* 0x0000000908097219 */ /* 0x000fc400000006ff */
[C---:B------:R-:W-:Y:S02]  /*0e50*/  SHF.L.U32 R11, R8.reuse, R11, RZ ;  /* 0x0000000b080b7219 */ /* 0x040fe400000006ff */
[C---:B------:R-:W-:Y:S02]  /*0e60*/  SHF.L.U32 R13, R8.reuse, R13, RZ ;  /* 0x0000000d080d7219 */ /* 0x040fe400000006ff */
[C---:B------:R-:W-:Y:S02]  /*0e70*/  SHF.L.U32 R5, R8.reuse, R5, RZ ;  /* 0x0000000508057219 */ /* 0x040fe400000006ff */
[C---:B------:R-:W-:Y:S02]  /*0e80*/  SHF.L.U32 R15, R8.reuse, R15, RZ ;  /* 0x0000000f080f7219 */ /* 0x040fe400000006ff */
[----:B------:R-:W-:Y:S02]  /*0e90*/  SHF.L.U32 R17, R8, R17, RZ ;  /* 0x0000001108117219 */ /* 0x000fe400000006ff */
[----:B------:R-:W-:-:S02]  /*0ea0*/  SEL R7, R7, RZ, !P6 ;  /* 0x000000ff07077207 */ /* 0x000fc40007000000 */
[----:B------:R-:W-:Y:S02]  /*0eb0*/  ISETP.GT.U32.AND P6, PT, R19, 0x7, PT ;  /* 0x000000071300780c */ /* 0x000fe40003fc4070 */
        /* <DEDUP_REMOVED lines=17> */
.L_x_18955:
        /* <DEDUP_REMOVED lines=11> */
.L_x_21220:


//--------------------- .text._ZN2at6native29vectorized_elementwise_kernelILi4ENS0_13AUnaryFunctorIaaaZZZNS0_18lshift_kernel_cudaERNS_18TensorIteratorBaseEENKUlvE_clEvENKUlvE0_clEvEUlaaE_EESt5arrayIPcLm2EEEEviT0_T1_ --------------------------
	.section	.text._ZN2at6native29vectorized_elementwise_kernelILi4ENS0_13AUnaryFunctorIaaaZZZNS0_18lshift_kernel_cudaERNS_18TensorIteratorBaseEENKUlvE_clEvENKUlvE0_clEvEUlaaE_EESt5arrayIPcLm2EEEEviT0_T1_,"ax",@progbits
	.align	128
        .global         _ZN2at6native29vectorized_elementwise_kernelILi4ENS0_13AUnaryFunctorIaaaZZZNS0_18lshift_kernel_cudaERNS_18TensorIteratorBaseEENKUlvE_clEvENKUlvE0_clEvEUlaaE_EESt5arrayIPcLm2EEEEviT0_T1_
        .type           _ZN2at6native29vectorized_elementwise_kernelILi4ENS0_13AUnaryFunctorIaaaZZZNS0_18lshift_kernel_cudaERNS_18TensorIteratorBaseEENKUlvE_clEvENKUlvE0_clEvEUlaaE_EESt5arrayIPcLm2EEEEviT0_T1_,@function
        .size           _ZN2at6native29vectorized_elementwise_kernelILi4ENS0_13AUnaryFunctorIaaaZZZNS0_18lshift_kernel_cudaERNS_18TensorIteratorBaseEENKUlvE_clEvENKUlvE0_clEvEUlaaE_EESt5arrayIPcLm2EEEEviT0_T1_,(.L_x_21221 - _ZN2at6native29vectorized_elementwise_kernelILi4ENS0_13AUnaryFunctorIaaaZZZNS0_18lshift_kernel_cudaERNS_18TensorIteratorBaseEENKUlvE_clEvENKUlvE0_clEvEUlaaE_EESt5arrayIPcLm2EEEEviT0_T1_)
        .other          _ZN2at6native29vectorized_elementwise_kernelILi4ENS0_13AUnaryFunctorIaaaZZZNS0_18lshift_kernel_cudaERNS_18TensorIteratorBaseEENKUlvE_clEvENKUlvE0_clEvEUlaaE_EESt5arrayIPcLm2EEEEviT0_T1_,@"STO_CUDA_ENTRY STV_DEFAULT"
_ZN2at6native29vectorized_elementwise_kernelILi4ENS0_13AUnaryFunctorIaaaZZZNS0_18lshift_kernel_cudaERNS_18TensorIteratorBaseEENKUlvE_clEvENKUlvE0_clEvEUlaaE_EESt5arrayIPcLm2EEEEviT0_T1_:
.text._ZN2at6native29vectorized_elementwise_kernelILi4ENS0_13AUnaryFunctorIaaaZZZNS0_18lshift_kernel_cudaERNS_18TensorIteratorBaseEENKUlvE_clEvENKUlvE0_clEvEUlaaE_EESt5arrayIPcLm2EEEEviT0_T1_:
        /* <DEDUP_REMOVED lines=152> */
.L_x_18959:
        /* <DEDUP_REMOVED lines=8> */
.L_x_18960:
        /* <DEDUP_REMOVED lines=8> */
.L_x_18961:
        /* <DEDUP_REMOVED lines=9> */
.L_x_18962:
[----:B------:R-:W-:Y:S05]  /*0b10*/  BSYNC.RELIABLE B1 ;  /* 0x0000000000017941 */ /* 0x000fea0003800100 */
.L_x_18958:
[----:B------:R-:W-:-:S13]  /*0b20*/  ISETP.GE.U32.AND P0, PT, R2, UR5, PT ;  /* 0x0000000502007c0c */ /* 0x000fda000bf06070 */
[----:B--2---:R-:W2:Y:S01]  /*0b30*/  @!P0 LDC.64 R6, c[0x0][0x388] ;  /* 0x0000e200ff068b82 */ /* 0x004ea20000000a00 */
[C---:B-1----:R-:W-:Y:S02]  /*0b40*/  @!P0 VIADD R5, R2.reuse, UR4 ;  /* 0x0000000402058c36 */ /* 0x042fe40008000000 */
[----:B------:R-:W-:-:S03]  /*0b50*/  @!P0 VIADD R2, R2, 0x80 ;  /* 0x0000008002028836 */ /* 0x000fc60000000000 */
[----:B--2---:R-:W-:-:S05]  /*0b60*/  @!P0 IADD3 R4, P1, PT, R5, R6, RZ ;  /* 0x0000000605048210 */ /* 0x004fca0007f3e0ff */
[----:B------:R-:W-:-:S05]  /*0b70*/  @!P0 IMAD.X R5, RZ, RZ, R7, P1 ;  /* 0x000000ffff058224 */ /* 0x000fca00008e0607 */
[----:B------:R2:W-:Y:S03]  /*0b80*/  @!P0 STG.E.U8 desc[UR8][R4.64], R10 ;  /* 0x0000000a04008986 */ /* 0x0005e6000c101108 */
.L_x_18963:
[----:B------:R-:W-:Y:S05]  /*0b90*/  BSYNC.RECONVERGENT B0 ;  /* 0x0000000000007941 */ /* 0x000fea0003800200 */
.L_x_18957:
        /* <DEDUP_REMOVED lines=9> */
.L_x_18956:
        /* <DEDUP_REMOVED lines=19> */
[----:B------:R-:W-:Y:S02]  /*0d60*/  PRMT R17, R6, 0x7772, RZ ;  /* 0x0000777206117816 */ /* 0x000fe400000000ff */
[----:B------:R-:W-:Y:S02]  /*0d70*/  ISETP.GT.U32.AND P6, PT, R5, 0x7, PT ;  /* 0x000000070500780c */ /* 0x000fe40003fc4070 */
[----:B---3--:R-:W-:Y:S02]  /*0d80*/  SHF.L.U32 R5, R8, R5, RZ ;  /* 0x0000000508057219 */ /* 0x008fe400000006ff */
        /* <DEDUP_REMOVED lines=15> */
[----:B------:R-:W-:Y:S01]  /*0e80*/  SHF.L.U32 R8, R8, R3, RZ ;  /* 0x0000000308087219 */ /* 0x000fe200000006ff */
        /* <DEDUP_REMOVED lines=26> */
.L_x_18964:
        /* <DEDUP_REMOVED lines=13> */
.L_x_21221:


//--------------------- .text._ZN2at6native29vectorized_elementwise_kernelILi8ENS0_13AUnaryFunctorIaaaZZZNS0_18lshift_kernel_cudaERNS_18TensorIteratorBaseEENKUlvE_clEvENKUlvE0_clEvEUlaaE_EESt5arrayIPcLm2EEEEviT0_T1_ --------------------------
	.section	.text._ZN2at6native29vectorized_elementwise_kernelILi8ENS0_13AUnaryFunctorIaaaZZZNS0_18lshift_kernel_cudaERNS_18TensorIteratorBaseEENKUlvE_clEvENKUlvE0_clEvEUlaaE_EESt5arrayIPcLm2EEEEviT0_T1_,"ax",@progbits
	.align	128
        .global         _ZN2at6native29vectorized_elementwise_kernelILi8ENS0_13AUnaryFunctorIaaaZZZNS0_18lshift_kernel_cudaERNS_18TensorIteratorBaseEENKUlvE_clEvENKUlvE0_clEvEUlaaE_EESt5arrayIPcLm2EEEEviT0_T1_
        .type           _ZN2at6native29vectorized_elementwise_kernelILi8ENS0_13AUnaryFunctorIaaaZZZNS0_18lshift_kernel_cudaERNS_18TensorIteratorBaseEENKUlvE_clEvENKUlvE0_clEvEUlaaE_EESt5arrayIPcLm2EEEEviT0_T1_,@function
        .size           _ZN2at6native29vectorized_elementwise_kernelILi8ENS0_13AUnaryFunctorIaaaZZZNS0_18lshift_kernel_cudaERNS_18TensorIteratorBaseEENKUlvE_clEvENKUlvE0_clEvEUlaaE_EESt5arrayIPcLm2EEEEviT0_T1_,(.L_x_21222 - _ZN2at6native29vectorized_elementwise_kernelILi8ENS0_13AUnaryFunctorIaaaZZZNS0_18lshift_kernel_cudaERNS_18TensorIteratorBaseEENKUlvE_clEvENKUlvE0_clEvEUlaaE_EESt5arrayIPcLm2EEEEviT0_T1_)
        .other          _ZN2at6native29vectorized_elementwise_kernelILi8ENS0_13AUnaryFunctorIaaaZZZNS0_18lshift_kernel_cudaERNS_18TensorIteratorBaseEENKUlvE_clEvENKUlvE0_clEvEUlaaE_EESt5arrayIPcLm2EEEEviT0_T1_,@"STO_CUDA_ENTRY STV_DEFAULT"
_ZN2at6native29vectorized_elementwise_kernelILi8ENS0_13AUnaryFunctorIaaaZZZNS0_18lshift_kernel_cudaERNS_18TensorIteratorBaseEENKUlvE_clEvENKUlvE0_clEvEUlaaE_EESt5arrayIPcLm2EEEEviT0_T1_:
.text._ZN2at6native29vectorized_elementwise_kernelILi8ENS0_13AUnaryFunctorIaaaZZZNS0_18lshift_kernel_cudaERNS_18TensorIteratorBaseEENKUlvE_clEvENKUlvE0_clEvEUlaaE_EESt5arrayIPcLm2EEEEviT0_T1_:
        /* <DEDUP_REMOVED lines=152> */
.L_x_18968:
        /* <DEDUP_REMOVED lines=8> */
.L_x_18969:
        /* <DEDUP_REMOVED lines=8> */
.L_x_18970:
        /* <DEDUP_REMOVED lines=9> */
.L_x_18971:
[----:B------:R-:W-:Y:S05]  /*0b10*/  BSYNC.RELIABLE B1 ;  /* 0x0000000000017941 */ /* 0x000fea0003800100 */
.L_x_18967:
[----:B------:R-:W-:-:S13]  /*0b20*/  ISETP.GE.U32.AND P0, PT, R2, UR5, PT ;  /* 0x0000000502007c0c */ /* 0x000fda000bf06070 */
[----:B--2---:R-:W2:Y:S01]  /*0b30*/  @!P0 LDC.64 R6, c[0x0][0x388] ;  /* 0x0000e200ff068b82 */ /* 0x004ea20000000a00 */
[C---:B-1----:R-:W-:Y:S02]  /*0b40*/  @!P0 VIADD R5, R2.reuse, UR4 ;  /* 0x0000000402058c36 */ /* 0x042fe40008000000 */
[----:B------:R-:W-:-:S03]  /*0b50*/  @!P0 VIADD R2, R2, 0x80 ;  /* 0x0000008002028836 */ /* 0x000fc60000000000 */
[----:B--2---:R-:W-:-:S05]  /*0b60*/  @!P0 IADD3 R4, P1, PT, R5, R6, RZ ;  /* 0x0000000605048210 */ /* 0x004fca0007f3e0ff */
[----:B------:R-:W-:-:S05]  /*0b70*/  @!P0 IMAD.X R5, RZ, RZ, R7, P1 ;  /* 0x000000ffff058224 */ /* 0x000fca00008e0607 */
[----:B------:R2:W-:Y:S03]  /*0b80*/  @!P0 STG.E.U8 desc[UR8][R4.64], R10 ;  /* 0x0000000a04008986 */ /* 0x0005e6000c101108 */
.L_x_18972:
[----:B------:R-:W-:Y:S05]  /*0b90*/  BSYNC.RECONVERGENT B0 ;  /* 0x0000000000007941 */ /* 0x000fea0003800200 */
.L_x_18966:
        /* <DEDUP_REMOVED lines=9> */
.L_x_18965:
        /* <DEDUP_REMOVED lines=16> */
[----:B---3--:R-:W-:-:S02]  /*0d30*/  SHF.L.U32 R11, R8, R11, RZ ;  /* 0x0000000b080b7219 */ /* 0x008fc400000006ff */
        /* <DEDUP_REMOVED lines=11> */
[----:B------:R-:W-:Y:S01]  /*0df0*/  SHF.L.U32 R4, R8, R3, RZ ;  /* 0x0000000308047219 */ /* 0x000fe200000006ff */
[----:B------:R-:W-:Y:S01]  /*0e00*/  IMAD.U32 R3, RZ, RZ, UR7 ;  /* 0x00000007ff037e24 */ /* 0x000fe2000f8e00ff */
[----:B------:R-:W-:-:S02]  /*0e10*/  ISETP.GT.U32.AND P0, PT, R7, 0x7, PT ;  /* 0x000000070700780c */ /* 0x000fc40003f04070 */
[----:B------:R-:W-:Y:S01]  /*0e20*/  ISETP.GT.U32.AND P6, PT, R5, 0x7, PT ;  /* 0x000000070500780c */ /* 0x000fe20003fc4070 */
[----:B------:R-:W-:Y:S01]  /*0e30*/  IMAD.WIDE.U32 R2, R0, 0x8, R2 ;  /* 0x0000000800027825 */ /* 0x000fe200078e0002 */
[C---:B------:R-:W-:Y:S02]  /*0e40*/  SHF.L.U32 R13, R8.reuse, R13, RZ ;  /* 0x0000000d080d7219 */ /* 0x040fe400000006ff */
[C---:B------:R-:W-:Y:S02]  /*0e50*/  SHF.L.U32 R17, R8.reuse, R17, RZ ;  /* 0x0000001108117219 */ /* 0x040fe400000006ff */
[C---:B------:R-:W-:Y:S02]  /*0e60*/  SHF.L.U32 R15, R8.reuse, R15, RZ ;  /* 0x0000000f080f7219 */ /* 0x040fe400000006ff */
[C---:B------:R-:W-:Y:S02]  /*0e70*/  SHF.L.U32 R9, R8.reuse, R9, RZ ;  /* 0x0000000908097219 */ /* 0x040fe400000006ff */
[----:B------:R-:W-:-:S02]  /*0e80*/  SHF.L.U32 R7, R8, R7, RZ ;  /* 0x0000000708077219 */ /* 0x000fc400000006ff */
        /* <DEDUP_REMOVED lines=24> */
.L_x_18973:
        /* <DEDUP_REMOVED lines=15> */
.L_x_21222:


//--------------------- .text._ZN2at6native18elementwise_kernelILi128ELi4EZNS0_15gpu_kernel_implINS0_13BinaryFunctorIhhhZZZNS0_18lshift_kernel_cudaERNS_18TensorIteratorBaseEENKUlvE_clEvENKUlvE_clEvEUlhhE_EEEEvS5_RKT_EUliE_EEviT1_ --------------------------
	.section	.text._ZN2at6native18elementwise_kernelILi128ELi4EZNS0_15gpu_kernel_implINS0_13BinaryFunctorIhhhZZZNS0_18lshift_kernel_cudaERNS_18TensorIteratorBaseEENKUlvE_clEvENKUlvE_clEvEUlhhE_EEEEvS5_RKT_EUliE_EEviT1_,"ax",@progbits
	.align	128
        .global         _ZN2at6native18elementwise_kernelILi128ELi4EZNS0_15gpu_kernel_implINS0_13BinaryFunctorIhhhZZZNS0_18lshift_kernel_cudaERNS_18TensorIteratorBaseEENKUlvE_clEvENKUlvE_clEvEUlhhE_EEEEvS5_RKT_EUliE_EEviT1_
        .type           _ZN2at6native18elementwise_kernelILi128ELi4EZNS0_15gpu_kernel_implINS0_13BinaryFunctorIhhhZZZNS0_18lshift_kernel_cudaERNS_18TensorIteratorBaseEENKUlvE_clEvENKUlvE_clEvEUlhhE_EEEEvS5_RKT_EUliE_EEviT1_,@function
        .size           _ZN2at6native18elementwise_kernelILi128ELi4EZNS0_15gpu_kernel_implINS0_13BinaryFunctorIhhhZZZNS0_18lshift_kernel_cudaERNS_18TensorIteratorBaseEENKUlvE_clEvENKUlvE_clEvEUlhhE_EEEEvS5_RKT_EUliE_EEviT1_,(.L_x_21223 - _ZN2at6native18elementwise_kernelILi128ELi4EZNS0_15gpu_kernel_implINS0_13BinaryFunctorIhhhZZZNS0_18lshift_kernel_cudaERNS_18TensorIteratorBaseEENKUlvE_clEvENKUlvE_clEvEUlhhE_EEEEvS5_RKT_EUliE_EEviT1_)
        .other          _ZN2at6native18elementwise_kernelILi128ELi4EZNS0_15gpu_kernel_implINS0_13BinaryFunctorIhhhZZZNS0_18lshift_kernel_cudaERNS_18TensorIteratorBaseEENKUlvE_clEvENKUlvE_clEvEUlhhE_EEEEvS5_RKT_EUliE_EEviT1_,@"STO_CUDA_ENTRY STV_DEFAULT"
_ZN2at6native18elementwise_kernelILi128ELi4EZNS0_15gpu_kernel_implINS0_13BinaryFunctorIhhhZZZNS0_18lshift_kernel_cudaERNS_18TensorIteratorBaseEENKUlvE_clEvENKUlvE_clEvEUlhhE_EEEEvS5_RKT_EUliE_EEviT1_:
.text._ZN2at6native18elementwise_kernelILi128ELi4EZNS0_15gpu_kernel_implINS0_13BinaryFunctorIhhhZZZNS0_18lshift_kernel_cudaERNS_18TensorIteratorBaseEENKUlvE_clEvENKUlvE_clEvEUlhhE_EEEEvS5_RKT_EUliE_EEviT1_:
        /* <DEDUP_REMOVED lines=371> */
.L_x_18976:
        /* <DEDUP_REMOVED lines=16> */
.L_x_18980:
[----:B------:R0:W5:Y:S01]  /*1830*/  LDG.E.U8 R19, desc[UR36][R4.64] ;  /* 0x0000002404137981 */ /* 0x000162000c1e1100 */
[----:B------:R-:W-:Y:S05]  /*1840*/  BRA `(.L_x_18982) ;  /* 0x0000000c005c7947 */ /* 0x000fea0003800000 */
.L_x_18979:
        /* <DEDUP_REMOVED lines=8> */
.L_x_18984:
[----:B------:R3:W5:Y:S01]  /*18d0*/  LDG.E.U8 R19, desc[UR36][R4.64] ;  /* 0x0000002404137981 */ /* 0x000762000c1e1100 */
[----:B------:R-:W-:Y:S05]  /*18e0*/  BRA `(.L_x_18982) ;  /* 0x0000000c00347947 */ /* 0x000fea0003800000 */
.L_x_18983:
[----:B------:R0:W5:Y:S01]  /*18f0*/  LDG.E.U16 R19, desc[UR36][R4.64] ;  /* 0x0000002404137981 */ /* 0x000162000c1e1500 */
[----:B------:R-:W-:Y:S05]  /*1900*/  BRA `(.L_x_18982) ;  /* 0x0000000c002c7947 */ /* 0x000fea0003800000 */
.L_x_18978:
        /* <DEDUP_REMOVED lines=10> */
.L_x_18986:
[----:B------:R-:W2:Y:S02]  /*19b0*/  LDG.E.U16 R2, desc[UR36][R4.64] ;  /* 0x0000002404027981 */ /* 0x000ea4000c1e1500 */
[----:B--2---:R-:W-:-:S06]  /*19c0*/  HADD2.F32 R2, -RZ, R2.H0_H0 ;  /* 0x20000002ff027230 */ /* 0x004fcc0000004100 */
[----:B------:R-:W0:Y:S02]  /*19d0*/  F2I.S64.TRUNC R2, R2 ;  /* 0x0000000200027311 */ /* 0x000e24000020d900 */
[----:B0-----:R-:W-:Y:S01]  /*19e0*/  PRMT R19, R2, 0x7610, R19 ;  /* 0x0000761002137816 */ /* 0x001fe20000000013 */
[----:B------:R-:W-:Y:S06]  /*19f0*/  BRA `(.L_x_18982) ;  /* 0x0000000800f07947 */ /* 0x000fec0003800000 */
.L_x_18985:
        /* <DEDUP_REMOVED lines=10> */
.L_x_18988:
[----:B------:R-:W2:Y:S02]  /*1aa0*/  LDG.E.U16 R4, desc[UR36][R4.64] ;  /* 0x0000002404047981 */ /* 0x000ea4000c1e1500 */
[----:B--2---:R-:W-:-:S06]  /*1ab0*/  HADD2.F32 R2, -RZ, R4.H0_H0 ;  /* 0x20000004ff027230 */ /* 0x004fcc0000004100 */
[----:B------:R-:W0:Y:S02]  /*1ac0*/  F2I.S64.TRUNC R2, R2 ;  /* 0x0000000200027311 */ /* 0x000e24000020d900 */
[----:B0-----:R-:W-:Y:S01]  /*1ad0*/  PRMT R19, R2, 0x7610, R19 ;  /* 0x0000761002137816 */ /* 0x001fe20000000013 */
[----:B------:R-:W-:Y:S06]  /*1ae0*/  BRA `(.L_x_18982) ;  /* 0x0000000800b47947 */ /* 0x000fec0003800000 */
.L_x_18987:
[----:B------:R-:W2:Y:S02]  /*1af0*/  LDG.E.64 R2, desc[UR36][R4.64] ;  /* 0x0000002404027981 */ /* 0x000ea4000c1e1b00 */
[----:B--2---:R-:W0:Y:S02]  /*1b00*/  F2I.S64.F64.TRUNC R2, R2 ;  /* 0x0000000200027311 */ /* 0x004e24000030d900 */
[----:B0-----:R-:W-:Y:S01]  /*1b10*/  PRMT R19, R2, 0x7610, R19 ;  /* 0x0000761002137816 */ /* 0x001fe20000000013 */
[----:B------:R-:W-:Y:S06]  /*1b20*/  BRA `(.L_x_18982) ;  /* 0x0000000800a47947 */ /* 0x000fec0003800000 */
.L_x_18977:
        /* <DEDUP_REMOVED lines=12> */
.L_x_18991:
[----:B------:R-:W2:Y:S02]  /*1bf0*/  LDG.E.64 R4, desc[UR36][R4.64] ;  /* 0x0000002404047981 */ /* 0x000ea4000c1e1b00 */
[----:B--2---:R-:W0:Y:S02]  /*1c00*/  F2I.S64.F64.TRUNC R2, R4 ;  /* 0x0000000400027311 */ /* 0x004e24000030d900 */
[----:B0-----:R-:W-:Y:S01]  /*1c10*/  PRMT R19, R2, 0x7610, R19 ;  /* 0x0000761002137816 */ /* 0x001fe20000000013 */
[----:B------:R-:W-:Y:S06]  /*1c20*/  BRA `(.L_x_18982) ;  /* 0x0000000800647947 */ /* 0x000fec0003800000 */
.L_x_18990:
        /* <DEDUP_REMOVED lines=27> */
.L_x_18993:
        /* <DEDUP_REMOVED lines=14> */
.L_x_18992:
[----:B------:R-:W2:Y:S02]  /*1ec0*/  LDG.E.U16 R2, desc[UR36][R4.64] ;  /* 0x0000002404027981 */ /* 0x000ea4000c1e1500 */
[----:B--2---:R-:W-:-:S06]  /*1ed0*/  IMAD.U32 R2, R2, 0x10000, RZ ;  /* 0x0001000002027824 */ /* 0x004fcc00078e00ff */
[----:B------:R-:W0:Y:S02]  /*1ee0*/  F2I.S64.TRUNC R2, R2 ;  /* 0x0000000200027311 */ /* 0x000e24000020d900 */
[----:B0-----:R-:W-:Y:S01]  /*1ef0*/  PRMT R19, R2, 0x7610, R19 ;  /* 0x0000761002137816 */ /* 0x001fe20000000013 */
[----:B------:R-:W-:Y:S06]  /*1f00*/  BRA `(.L_x_18982) ;  /* 0x0000000400ac7947 */ /* 0x000fec0003800000 */
.L_x_18989:
        /* <DEDUP_REMOVED lines=10> */
.L_x_18996:
        /* <DEDUP_REMOVED lines=21> */
.L_x_19000:
[----:B------:R-:W-:Y:S05]  /*2100*/  BSYNC.RECONVERGENT B1 ;  /* 0x0000000000017941 */ /* 0x000fea0003800200 */
.L_x_18999:
[----:B------:R-:W-:Y:S01]  /*2110*/  IMAD.SHL.U32 R0, R0, 0x100000, RZ ;  /* 0x0010000000007824 */ /* 0x000fe200078e00ff */
[----:B------:R-:W-:-:S04]  /*2120*/  LEA R2, R2, 0x3b800000, 0x17 ;  /* 0x3b80000002027811 */ /* 0x000fc800078eb8ff */
[----:B------:R-:W-:-:S07]  /*2130*/  LOP3.LUT R2, R2, R0, R7, 0xfe, !PT ;  /* 0x0000000002027212 */ /* 0x000fce00078efe07 */
.L_x_18998:
[----:B------:R-:W-:Y:S05]  /*2140*/  BSYNC.RECONVERGENT B0 ;  /* 0x0000000000007941 */ /* 0x000fea0003800200 */
.L_x_18997:
[----:B------:R-:W0:Y:S02]  /*2150*/  F2I.S64.TRUNC R2, R2 ;  /* 0x0000000200027311 */ /* 0x000e24000020d900 */
[----:B0-----:R-:W-:Y:S01]  /*2160*/  PRMT R19, R2, 0x7610, R19 ;  /* 0x0000761002137816 */ /* 0x001fe20000000013 */
[----:B------:R-:W-:Y:S06]  /*2170*/  BRA `(.L_x_18982) ;  /* 0x0000000400107947 */ /* 0x000fec0003800000 */
.L_x_18995:
        /* <DEDUP_REMOVED lines=21> */
.L_x_19004:
[----:B------:R-:W-:Y:S05]  /*22d0*/  BSYNC.RECONVERGENT B1 ;  /* 0x0000000000017941 */ /* 0x000fea0003800200 */
.L_x_19003:
[----:B------:R-:W-:Y:S01]  /*22e0*/  IMAD.SHL.U32 R0, R0, 0x200000, RZ ;  /* 0x0020000000007824 */ /* 0x000fe200078e00ff */
[----:B------:R-:W-:-:S04]  /*22f0*/  LEA R2, R2, 0x37800000, 0x17 ;  /* 0x3780000002027811 */ /* 0x000fc800078eb8ff */
[----:B------:R-:W-:-:S07]  /*2300*/  LOP3.LUT R2, R2, R0, R7, 0xfe, !PT ;  /* 0x0000000002027212 */ /* 0x000fce00078efe07 */
.L_x_19002:
[----:B------:R-:W-:Y:S05]  /*2310*/  BSYNC.RECONVERGENT B0 ;  /* 0x0000000000007941 */ /* 0x000fea0003800200 */
.L_x_19001:
[----:B------:R-:W0:Y:S02]  /*2320*/  F2I.S64.TRUNC R2, R2 ;  /* 0x0000000200027311 */ /* 0x000e24000020d900 */
[----:B0-----:R-:W-:Y:S01]  /*2330*/  PRMT R19, R2, 0x7610, R19 ;  /* 0x0000761002137816 */ /* 0x001fe20000000013 */
[----:B------:R-:W-:Y:S06]  /*2340*/  BRA `(.L_x_18982) ;  /* 0x00000000009c7947 */ /* 0x000fec0003800000 */
.L_x_18994:
[----:B------:R-:W-:-:S09]  /*2350*/  UISETP.NE.AND UP0, UPT, UR4, 0x1c, UPT ;  /* 0x0000001c0400788c */ /* 0x000fd2000bf05270 */
[----:B------:R-:W-:Y:S05]  /*2360*/  BRA.U !UP0, `(.L_x_19005) ;  /* 0x0000000108907547 */ /* 0x000fea000b800000 */
[----:B------:R-:W-:-:S09]  /*2370*/  UISETP.NE.AND UP0, UPT, UR4, 0x1d, UPT ;  /* 0x0000001d0400788c */ /* 0x000fd2000bf05270 */
[----:B------:R-:W-:Y:S05]  /*2380*/  BRA.U !UP0, `(.L_x_19006) ;  /* 0x0000000108807547 */ /* 0x000fea000b800000 */
[----:B------:R-:W-:-:S09]  /*2390*/  UISETP.NE.AND UP0, UPT, UR4, 0x2c, UPT ;  /* 0x0000002c0400788c */ /* 0x000fd2000bf05270 */
[----:B------:R-:W-:Y:S05]  /*23a0*/  BRA.U !UP0, `(.L_x_19007) ;  /* 0x0000000108487547 */ /* 0x000fea000b800000 */
.L_x_18981:
        /* <DEDUP_REMOVED lines=16> */
.L_x_19008:
[----:B------:R-:W-:Y:S01]  /*24b0*/  PRMT R19, RZ, 0x7610, R19 ;  /* 0x00007610ff137816 */ /* 0x000fe20000000013 */
[----:B------:R-:W-:Y:S06]  /*24c0*/  BRA `(.L_x_18982) ;  /* 0x00000000003c7947 */ /* 0x000fec0003800000 */
.L_x_19007:
        /* <DEDUP_REMOVED lines=8> */
.L_x_19010:
[----:B------:R-:W-:Y:S05]  /*2550*/  BSYNC.RECONVERGENT B0 ;  /* 0x0000000000007941 */ /* 0x000fea0003800200 */
.L_x_19009:
[----:B------:R-:W0:Y:S02]  /*2560*/  F2I.S64.TRUNC R2, R2 ;  /* 0x0000000200027311 */ /* 0x000e24000020d900 */
[----:B0-----:R-:W-:Y:S01]  /*2570*/  PRMT R19, R2, 0x7610, R19 ;  /* 0x0000761002137816 */ /* 0x001fe20000000013 */
[----:B------:R-:W-:Y:S06]  /*2580*/  BRA `(.L_x_18982) ;  /* 0x00000000000c7947 */ /* 0x000fec0003800000 */
.L_x_19006:
[----:B------:R2:W5:Y:S01]  /*2590*/  LDG.E.U8 R19, desc[UR36][R4.64] ;  /* 0x0000002404137981 */ /* 0x000562000c1e1100 */
[----:B------:R-:W-:Y:S05]  /*25a0*/  BRA `(.L_x_18982) ;  /* 0x0000000000047947 */ /* 0x000fea0003800000 */
.L_x_19005:
[----:B------:R1:W5:Y:S02]  /*25b0*/  LDG.E.U8 R19, desc[UR36][R4.64] ;  /* 0x0000002404137981 */ /* 0x000364000c1e1100 */
.L_x_18982:
        /* <DEDUP_REMOVED lines=16> */
.L_x_19014:
[----:B------:R3:W5:Y:S01]  /*26c0*/  LDG.E.U8 R0, desc[UR36][R4.64] ;  /* 0x0000002404007981 */ /* 0x000762000c1e1100 */
[----:B------:R-:W-:Y:S05]  /*26d0*/  BRA `(.L_x_19016) ;  /* 0x0000000c005c7947 */ /* 0x000fea0003800000 */
.L_x_19013:
        /* <DEDUP_REMOVED lines=8> */
.L_x_19018:
[----:B------:R1:W5:Y:S01]  /*2760*/  LDG.E.U8 R0, desc[UR36][R4.64] ;  /* 0x0000002404007981 */ /* 0x000362000c1e1100 */
[----:B------:R-:W-:Y:S05]  /*2770*/  BRA `(.L_x_19016) ;  /* 0x0000000c00347947 */ /* 0x000fea0003800000 */
.L_x_19017:
[----:B------:R2:W5:Y:S01]  /*2780*/  LDG.E.U16 R0, desc[UR36][R4.64] ;  /* 0x0000002404007981 */ /* 0x000562000c1e1500 */
[----:B------:R-:W-:Y:S05]  /*2790*/  BRA `(.L_x_19016) ;  /* 0x0000000c002c7947 */ /* 0x000fea0003800000 */
.L_x_19012:
        /* <DEDUP_REMOVED lines=10> */
.L_x_19020:
[----:B------:R-:W2:Y:S02]  /*2840*/  LDG.E.U16 R2, desc[UR36][R4.64] ;  /* 0x0000002404027981 */ /* 0x000ea4000c1e1500 */
[----:B--2---:R-:W-:-:S06]  /*2850*/  HADD2.F32 R2, -RZ, R2.H0_H0 ;  /* 0x20000002ff027230 */ /* 0x004fcc0000004100 */
[----:B------:R-:W0:Y:S02]  /*2860*/  F2I.S64.TRUNC R2, R2 ;  /* 0x0000000200027311 */ /* 0x000e24000020d900 */
[----:B0-----:R-:W-:Y:S01]  /*2870*/  PRMT R0, R2, 0x7610, R0 ;  /* 0x0000761002007816 */ /* 0x001fe20000000000 */
[----:B------:R-:W-:Y:S06]  /*2880*/  BRA `(.L_x_19016) ;  /* 0x0000000800f07947 */ /* 0x000fec0003800000 */
.L_x_19019:
        /* <DEDUP_REMOVED lines=10> */
.L_x_19022:
[----:B------:R-:W2:Y:S02]  /*2930*/  LDG.E.U16 R4, desc[UR36][R4.64] ;  /* 0x0000002404047981 */ /* 0x000ea4000c1e1500 */
[----:B--2---:R-:W-:-:S06]  /*2940*/  HADD2.F32 R2, -RZ, R4.H0_H0 ;  /* 0x20000004ff027230 */ /* 0x004fcc0000004100 */
[----:B------:R-:W0:Y:S02]  /*2950*/  F2I.S64.TRUNC R2, R2 ;  /* 0x0000000200027311 */ /* 0x000e24000020d900 */
[----:B0-----:R-:W-:Y:S01]  /*2960*/  PRMT R0, R2, 0x7610, R0 ;  /* 0x0000761002007816 */ /* 0x001fe20000000000 */
[----:B------:R-:W-:Y:S06]  /*2970*/  BRA `(.L_x_19016) ;  /* 0x0000000800b47947 */ /* 0x000fec0003800000 */
.L_x_19021:
[----:B------:R-:W2:Y:S02]  /*2980*/  LDG.E.64 R2, desc[UR36][R4.64] ;  /* 0x0000002404027981 */ /* 0x000ea4000c1e1b00 */
[----:B--2---:R-:W0:Y:S02]  /*2990*/  F2I.S64.F64.TRUNC R2, R2 ;  /* 0x0000000200027311 */ /* 0x004e24000030d900 */
[----:B0-----:R-:W-:Y:S01]  /*29a0*/  PRMT R0, R2, 0x7610, R0 ;  /* 0x0000761002007816 */ /* 0x001fe20000000000 */
[----:B------:R-:W-:Y:S06]  /*29b0*/  BRA `(.L_x_19016) ;  /* 0x0000000800a47947 */ /* 0x000fec0003800000 */
.L_x_19011:
        /* <DEDUP_REMOVED lines=12> */
.L_x_19025:
[----:B------:R-:W2:Y:S02]  /*2a80*/  LDG.E.64 R4, desc[UR36][R4.64] ;  /* 0x0000002404047981 */ /* 0x000ea4000c1e1b00 */
[----:B--2---:R-:W0:Y:S02]  /*2a90*/  F2I.S64.F64.TRUNC R2, R4 ;  /* 0x0000000400027311 */ /* 0x004e24000030d900 */
[----:B0-----:R-:W-:Y:S01]  /*2aa0*/  PRMT R0, R2, 0x7610, R0 ;  /* 0x0000761002007816 */ /* 0x001fe20000000000 */
[----:B------:R-:W-:Y:S06]  /*2ab0*/  BRA `(.L_x_19016) ;  /* 0x0000000800647947 */ /* 0x000fec0003800000 */
.L_x_19024:
        /* <DEDUP_REMOVED lines=27> */
.L_x_19027:
        /* <DEDUP_REMOVED lines=14> */
.L_x_19026:
[----:B------:R-:W2:Y:S02]  /*2d50*/  LDG.E.U16 R2, desc[UR36][R4.64] ;  /* 0x0000002404027981 */ /* 0x000ea4000c1e1500 */
[----:B--2---:R-:W-:-:S06]  /*2d60*/  IMAD.U32 R2, R2, 0x10000, RZ ;  /* 0x0001000002027824 */ /* 0x004fcc00078e00ff */
[----:B------:R-:W0:Y:S02]  /*2d70*/  F2I.S64.TRUNC R2, R2 ;  /* 0x0000000200027311 */ /* 0x000e24000020d900 */
[----:B0-----:R-:W-:Y:S01]  /*2d80*/  PRMT R0, R2, 0x7610, R0 ;  /* 0x0000761002007816 */ /* 0x001fe20000000000 */
[----:B------:R-:W-:Y:S06]  /*2d90*/  BRA `(.L_x_19016) ;  /* 0x0000000400ac7947 */ /* 0x000fec0003800000 */
.L_x_19023:
        /* <DEDUP_REMOVED lines=10> */
.L_x_19030:
        /* <DEDUP_REMOVED lines=21> */
.L_x_19034:
[----:B------:R-:W-:Y:S05]  /*2f90*/  BSYNC.RECONVERGENT B1 ;  /* 0x0000000000017941 */ /* 0x000fea0003800200 */
.L_x_19033:
[----:B------:R-:W-:Y:S01]  /*2fa0*/  IMAD.SHL.U32 R0, R0, 0x100000, RZ ;  /* 0x0010000000007824 */ /* 0x000fe200078e00ff */
[----:B------:R-:W-:-:S04]  /*2fb0*/  LEA R2, R2, 0x3b800000, 0x17 ;  /* 0x3b80000002027811 */ /* 0x000fc800078eb8ff */
[----:B------:R-:W-:-:S07]  /*2fc0*/  LOP3.LUT R2, R2, R0, R7, 0xfe, !PT ;  /* 0x0000000002027212 */ /* 0x000fce00078efe07 */
.L_x_19032:
[----:B------:R-:W-:Y:S05]  /*2fd0*/  BSYNC.RECONVERGENT B0 ;  /* 0x0000000000007941 */ /* 0x000fea0003800200 */
.L_x_19031:
[----:B------:R-:W0:Y:S02]  /*2fe0*/  F2I.S64.TRUNC R2, R2 ;  /* 0x0000000200027311 */ /* 0x000e24000020d900 */
[----:B0-----:R-:W-:Y:S01]  /*2ff0*/  PRMT R0, R2, 0x7610, R0 ;  /* 0x0000761002007816 */ /* 0x001fe20000000000 */
[----:B------:R-:W-:Y:S06]  /*3000*/  BRA `(.L_x_19016) ;  /* 0x0000000400107947 */ /* 0x000fec0003800000 */
.L_x_19029:
        /* <DEDUP_REMOVED lines=21> */
.L_x_19038:
[----:B------:R-:W-:Y:S05]  /*3160*/  BSYNC.RECONVERGENT B1 ;  /* 0x0000000000017941 */ /* 0x000fea0003800200 */
.L_x_19037:
[----:B------:R-:W-:Y:S01]  /*3170*/  IMAD.SHL.U32 R0, R0, 0x200000, RZ ;  /* 0x0020000000007824 */ /* 0x000fe200078e00ff */
[----:B------:R-:W-:-:S04]  /*3180*/  LEA R2, R2, 0x37800000, 0x17 ;  /* 0x3780000002027811 */ /* 0x000fc800078eb8ff */
[----:B------:R-:W-:-:S07]  /*3190*/  LOP3.LUT R2, R2, R0, R7, 0xfe, !PT ;  /* 0x0000000002027212 */ /* 0x000fce00078efe07 */
.L_x_19036:
[----:B------:R-:W-:Y:S05]  /*31a0*/  BSYNC.RECONVERGENT B0 ;  /* 0x0000000000007941 */ /* 0x000fea0003800200 */
.L_x_19035:
[----:B------:R-:W0:Y:S02]  /*31b0*/  F2I.S64.TRUNC R2, R2 ;  /* 0x0000000200027311 */ /* 0x000e24000020d900 */
[----:B0-----:R-:W-:Y:S01]  /*31c0*/  PRMT R0, R2, 0x7610, R0 ;  /* 0x0000761002007816 */ /* 0x001fe20000000000 */
[----:B------:R-:W-:Y:S06]  /*31d0*/  BRA `(.L_x_19016) ;  /* 0x00000000009c7947 */ /* 0x000fec0003800000 */
.L_x_19028:
[----:B------:R-:W-:-:S09]  /*31e0*/  UISETP.NE.AND UP0, UPT, UR4, 0x1c, UPT ;  /* 0x0000001c0400788c */ /* 0x000fd2000bf05270 */
[----:B------:R-:W-:Y:S05]  /*31f0*/  BRA.U !UP0, `(.L_x_19039) ;  /* 0x0000000108907547 */ /* 0x000fea000b800000 */
[----:B------:R-:W-:-:S09]  /*3200*/  UISETP.NE.AND UP0, UPT, UR4, 0x1d, UPT ;  /* 0x0000001d0400788c */ /* 0x000fd2000bf05270 */
[----:B------:R-:W-:Y:S05]  /*3210*/  BRA.U !UP0, `(.L_x_19040) ;  /* 0x0000000108807547 */ /* 0x000fea000b800000 */
[----:B------:R-:W-:-:S09]  /*3220*/  UISETP.NE.AND UP0, UPT, UR4, 0x2c, UPT ;  /* 0x0000002c0400788c */ /* 0x000fd2000bf05270 */
[----:B------:R-:W-:Y:S05]  /*3230*/  BRA.U !UP0, `(.L_x_19041) ;  /* 0x0000000108487547 */ /* 0x000fea000b800000 */
.L_x_19015:
        /* <DEDUP_REMOVED lines=16> */
.L_x_19042:
[----:B------:R-:W-:Y:S01]  /*3340*/  PRMT R0, RZ, 0x7610, R0 ;  /* 0x00007610ff007816 */ /* 0x000fe20000000000 */
[----:B------:R-:W-:Y:S06]  /*3350*/  BRA `(.L_x_19016) ;  /* 0x00000000003c7947 */ /* 0x000fec0003800000 */
.L_x_19041:
        /* <DEDUP_REMOVED lines=8> */
.L_x_19044:
[----:B------:R-:W-:Y:S05]  /*33e0*/  BSYNC.RECONVERGENT B0 ;  /* 0x0000000000007941 */ /* 0x000fea0003800200 */
.L_x_19043:
[----:B------:R-:W0:Y:S02]  /*33f0*/  F2I.S64.TRUNC R2, R2 ;  /* 0x0000000200027311 */ /* 0x000e24000020d900 */
[----:B0-----:R-:W-:Y:S01]  /*3400*/  PRMT R0, R2, 0x7610, R0 ;  /* 0x0000761002007816 */ /* 0x001fe20000000000 */
[----:B------:R-:W-:Y:S06]  /*3410*/  BRA `(.L_x_19016) ;  /* 0x00000000000c7947 */ /* 0x000fec0003800000 */
.L_x_19040:
[----:B------:R0:W5:Y:S01]  /*3420*/  LDG.E.U8 R0, desc[UR36][R4.64] ;  /* 0x0000002404007981 */ /* 0x000162000c1e1100 */
[----:B------:R-:W-:Y:S05]  /*3430*/  BRA `(.L_x_19016) ;  /* 0x0000000000047947 */ /* 0x000fea0003800000 */
.L_x_19039:
[----:B------:R0:W5:Y:S02]  /*3440*/  LDG.E.U8 R0, desc[UR36][R4.64] ;  /* 0x0000002404007981 */ /* 0x000164000c1e1100 */
.L_x_19016:
        /* <DEDUP_REMOVED lines=8> */
[----:B------:R-:W-:-:S04]  /*34d0*/  SHF.L.U32 R0, R19, R0, RZ ;  /* 0x0000000013007219 */ /* 0x000fc800000006ff */
[----:B01234-:R-:W-:Y:S02]  /*34e0*/  SEL R5, R0, RZ, !P0 ;  /* 0x000000ff00057207 */ /* 0x01ffe40004000000 */
        /* <DEDUP_REMOVED lines=13> */
.L_x_19049:
[----:B------:R1:W-:Y:S01]  /*35c0*/  STG.E.U8 desc[UR36][R2.64], R5 ;  /* 0x0000000502007986 */ /* 0x0003e2000c101124 */
[----:B------:R-:W-:Y:S05]  /*35d0*/  BRA `(.L_x_19051) ;  /* 0x0000000c00547947 */ /* 0x000fea0003800000 */
.L_x_19048:
[----:B------:R-:W-:-:S09]  /*35e0*/  UISETP.NE.AND UP0, UPT, UR4, 0x2, UPT ;  /* 0x000000020400788c */ /* 0x000fd2000bf05270 */
[----:B------:R-:W-:Y:S05]  /*35f0*/  BRA.U !UP0, `(.L_x_19052) ;  /* 0x00000001082c7547 */ /* 0x000fea000b800000 */
[----:B------:R-:W-:-:S09]  /*3600*/  UISETP.NE.AND UP0, UPT, UR4, 0x3, UPT ;  /* 0x000000030400788c */ /* 0x000fd2000bf05270 */
[----:B------:R-:W-:Y:S05]  /*3610*/  BRA.U !UP0, `(.L_x_19053) ;  /* 0x0000000108187547 */ /* 0x000fea000b800000 */
[----:B------:R-:W-:-:S09]  /*3620*/  UISETP.NE.AND UP0, UPT, UR4, 0x4, UPT ;  /* 0x000000040400788c */ /* 0x000fd2000bf05270 */
[----:B------:R-:W-:Y:S05]  /*3630*/  BRA.U UP0, `(.L_x_19050) ;  /* 0x00000009009c7547 */ /* 0x000fea000b800000 */
[----:B------:R-:W-:Y:S01]  /*3640*/  LOP3.LUT R4, R5, 0xff, RZ, 0xc0, !PT ;  /* 0x000000ff05047812 */ /* 0x000fe200078ec0ff */
[----:B------:R-:W-:-:S05]  /*3650*/  IMAD.MOV.U32 R5, RZ, RZ, RZ ;  /* 0x000000ffff057224 */ /* 0x000fca00078e00ff */
[----:B------:R4:W-:Y:S01]  /*3660*/  STG.E.64 desc[UR36][R2.64], R4 ;  /* 0x0000000402007986 */ /* 0x0009e2000c101b24 */
[----:B------:R-:W-:Y:S05]  /*3670*/  BRA `(.L_x_19051) ;  /* 0x0000000c002c7947 */ /* 0x000fea0003800000 */
.L_x_19053:
[----:B------:R-:W-:-:S05]  /*3680*/  LOP3.LUT R5, R5, 0xff, RZ, 0xc0, !PT ;  /* 0x000000ff05057812 */ /* 0x000fca00078ec0ff */
[----:B------:R3:W-:Y:S01]  /*3690*/  STG.E desc[UR36][R2.64], R5 ;  /* 0x0000000502007986 */ /* 0x0007e2000c101924 */
[----:B------:R-:W-:Y:S05]  /*36a0*/  BRA `(.L_x_19051) ;  /* 0x0000000c00207947 */ /* 0x000fea0003800000 */
.L_x_19052:
[----:B------:R-:W-:-:S05]  /*36b0*/  LOP3.LUT R5, R5, 0xff, RZ, 0xc0, !PT ;  /* 0x000000ff05057812 */ /* 0x000fca00078ec0ff */
[----:B------:R2:W-:Y:S01]  /*36c0*/  STG.E.U16 desc[UR36][R2.64], R5 ;  /* 0x0000000502007986 */ /* 0x0005e2000c101524 */
[----:B------:R-:W-:Y:S05]  /*36d0*/  BRA `(.L_x_19051) ;  /* 0x0000000c00147947 */ /* 0x000fea0003800000 */
.L_x_19047:
[----:B------:R-:W-:-:S09]  /*36e0*/  UISETP.GT.AND UP0, UPT, UR4, 0x6, UPT ;  /* 0x000000060400788c */ /* 0x000fd2000bf04270 */
[----:B------:R-:W-:Y:S05]  /*36f0*/  BRA.U UP0, `(.L_x_19054) ;  /* 0x0000000100347547 */ /* 0x000fea000b800000 */
[----:B------:R-:W-:-:S09]  /*3700*/  UISETP.NE.AND UP0, UPT, UR4, 0x5, UPT ;  /* 0x000000050400788c */ /* 0x000fd2000bf05270 */
[----:B------:R-:W-:Y:S05]  /*3710*/  BRA.U !UP0, `(.L_x_19055) ;  /* 0x0000000108187547 */ /* 0x000fea000b800000 */
[----:B------:R-:W-:-:S09]  /*3720*/  UISETP.NE.AND UP0, UPT, UR4, 0x6, UPT ;  /* 0x000000060400788c */ /* 0x000fd2000bf05270 */
[----:B------:R-:W-:Y:S05]  /*3730*/  BRA.U UP0, `(.L_x_19050) ;  /* 0x00000009005c7547 */ /* 0x000fea000b800000 */
[----:B------:R-:W-:-:S06]  /*3740*/  LOP3.LUT R5, R5, 0xff, RZ, 0xc0, !PT ;  /* 0x000000ff05057812 */ /* 0x000fcc00078ec0ff */
[----:B------:R-:W0:Y:S02]  /*3750*/  I2F.U16 R5, R5 ;  /* 0x0000000500057306 */ /* 0x000e240000101000 */
[----:B0-----:R0:W-:Y:S01]  /*3760*/  STG.E desc[UR36][R2.64], R5 ;  /* 0x0000000502007986 */ /* 0x0011e2000c101924 */
[----:B------:R-:W-:Y:S05]  /*3770*/  BRA `(.L_x_19051) ;  /* 0x0000000800ec7947 */ /* 0x000fea0003800000 */
.L_x_19055:
[----:B------:R-:W-:-:S04]  /*3780*/  LOP3.LUT R5, R5, 0xff, RZ, 0xc0, !PT ;  /* 0x000000ff05057812 */ /* 0x000fc800078ec0ff */
[----:B------:R-:W0:Y:S02]  /*3790*/  I2F.U16 R0, R5 ;  /* 0x0000000500007306 */ /* 0x000e240000101000 */
[----:B0-----:R-:W-:-:S05]  /*37a0*/  F2FP.F16.F32.PACK_AB R0, RZ, R0 ;  /* 0x00000000ff00723e */ /* 0x001fca00000000ff */
[----:B------:R0:W-:Y:S01]  /*37b0*/  STG.E.U16 desc[UR36][R2.64], R0 ;  /* 0x0000000002007986 */ /* 0x0001e2000c101524 */
[----:B------:R-:W-:Y:S05]  /*37c0*/  BRA `(.L_x_19051) ;  /* 0x0000000800d87947 */ /* 0x000fea0003800000 */
.L_x_19054:
[----:B------:R-:W-:-:S09]  /*37d0*/  UISETP.NE.AND UP0, UPT, UR4, 0x7, UPT ;  /* 0x000000070400788c */ /* 0x000fd2000bf05270 */
[----:B------:R-:W-:Y:S05]  /*37e0*/  BRA.U !UP0, `(.L_x_19056) ;  /* 0x00000001083c7547 */ /* 0x000fea000b800000 */
[----:B------:R-:W-:-:S09]  /*37f0*/  UISETP.NE.AND UP0, UPT, UR4, 0x8, UPT ;  /* 0x000000080400788c */ /* 0x000fd2000bf05270 */
[----:B------:R-:W-:Y:S05]  /*3800*/  BRA.U !UP0, `(.L_x_19057) ;  /* 0x00000001081c7547 */ /* 0x000fea000b800000 */
[----:B------:R-:W-:-:S09]  /*3810*/  UISETP.NE.AND UP0, UPT, UR4, 0x9, UPT ;  /* 0x000000090400788c */ /* 0x000fd2000bf05270 */
[----:B------:R-:W-:Y:S05]  /*3820*/  BRA.U UP0, `(.L_x_19050) ;  /* 0x0000000900207547 */ /* 0x000fea000b800000 */
[----:B------:R-:W-:Y:S01]  /*3830*/  LOP3.LUT R5, R5, 0xff, RZ, 0xc0, !PT ;  /* 0x000000ff05057812 */ /* 0x000fe200078ec0ff */
[----:B------:R-:W-:-:S03]  /*3840*/  IMAD.MOV.U32 R7, RZ, RZ, RZ ;  /* 0x000000ffff077224 */ /* 0x000fc600078e00ff */
[----:B------:R-:W0:Y:S02]  /*3850*/  I2F.U16 R6, R5 ;  /* 0x0000000500067306 */ /* 0x000e240000101000 */
[----:B0-----:R0:W-:Y:S01]  /*3860*/  STG.E.64 desc[UR36][R2.64], R6 ;  /* 0x0000000602007986 */ /* 0x0011e2000c101b24 */
[----:B------:R-:W-:Y:S05]  /*3870*/  BRA `(.L_x_19051) ;  /* 0x0000000800ac7947 */ /* 0x000fea0003800000 */
.L_x_19057:
[----:B------:R-:W-:-:S06]  /*3880*/  LOP3.LUT R5, R5, 0xff, RZ, 0xc0, !PT ;  /* 0x000000ff05057812 */ /* 0x000fcc00078ec0ff */
[----:B------:R-:W0:Y:S02]  /*3890*/  I2F.U16 R5, R5 ;  /* 0x0000000500057306 */ /* 0x000e240000101000 */
[----:B0-----:R-:W-:-:S04]  /*38a0*/  F2FP.F16.F32.PACK_AB R5, RZ, R5 ;  /* 0x00000005ff05723e */ /* 0x001fc800000000ff */
[----:B------:R-:W-:-:S05]  /*38b0*/  PRMT R5, R5, 0x5410, RZ ;  /* 0x0000541005057816 */ /* 0x000fca00000000ff */
[----:B------:R0:W-:Y:S01]  /*38c0*/  STG.E desc[UR36][R2.64], R5 ;  /* 0x0000000502007986 */ /* 0x0001e2000c101924 */
[----:B------:R-:W-:Y:S05]  /*38d0*/  BRA `(.L_x_19051) ;  /* 0x0000000800947947 */ /* 0x000fea0003800000 */
.L_x_19056:
[----:B------:R-:W-:-:S06]  /*38e0*/  LOP3.LUT R5, R5, 0xff, RZ, 0xc0, !PT ;  /* 0x000000ff05057812 */ /* 0x000fcc00078ec0ff */
[----:B------:R-:W0:Y:S02]  /*38f0*/  I2F.F64.U16 R4, R5 ;  /* 0x0000000500047312 */ /* 0x000e240000101800 */
[----:B0-----:R0:W-:Y:S01]  /*3900*/  STG.E.64 desc[UR36][R2.64], R4 ;  /* 0x0000000402007986 */ /* 0x0011e2000c101b24 */
[----:B------:R-:W-:Y:S05]  /*3910*/  BRA `(.L_x_19051) ;  /* 0x0000000800847947 */ /* 0x000fea0003800000 */
.L_x_19046:
        /* <DEDUP_REMOVED lines=12> */
.L_x_19060:
[----:B------:R-:W-:Y:S02]  /*39e0*/  LOP3.LUT R5, R5, 0xff, RZ, 0xc0, !PT ;  /* 0x000000ff05057812 */ /* 0x000fe400078ec0ff */
[----:B------:R-:W-:-:S04]  /*39f0*/  CS2R R6, SRZ ;  /* 0x0000000000067805 */ /* 0x000fc8000001ff00 */
[----:B------:R-:W0:Y:S02]  /*3a00*/  I2F.F64.U16 R4, R5 ;  /* 0x0000000500047312 */ /* 0x000e240000101800 */
[----:B0-----:R0:W-:Y:S01]  /*3a10*/  STG.E.128 desc[UR36][R2.64], R4 ;  /* 0x0000000402007986 */ /* 0x0011e2000c101d24 */
[----:B------:R-:W-:Y:S05]  /*3a20*/  BRA `(.L_x_19051) ;  /* 0x0000000800407947 */ /* 0x000fea0003800000 */
.L_x_19059:
[----:B------:R-:W-:-:S09]  /*3a30*/  UISETP.NE.AND UP0, UPT, UR4, 0xf, UPT ;  /* 0x0000000f0400788c */ /* 0x000fd2000bf05270 */
[----:B------:R-:W-:Y:S05]  /*3a40*/  BRA.U !UP0, `(.L_x_19061) ;  /* 0x0000000108907547 */ /* 0x000fea000b800000 */
[----:B------:R-:W-:-:S09]  /*3a50*/  UISETP.NE.AND UP0, UPT, UR4, 0x17, UPT ;  /* 0x000000170400788c */ /* 0x000fd2000bf05270 */
[----:B------:R-:W-:Y:S05]  /*3a60*/  BRA.U !UP0, `(.L_x_19062) ;  /* 0x0000000108447547 */ /* 0x000fea000b800000 */
[----:B------:R-:W-:-:S09]  /*3a70*/  UISETP.NE.AND UP0, UPT, UR4, 0x18, UPT ;  /* 0x000000180400788c */ /* 0x000fd2000bf05270 */
[----:B------:R-:W-:Y:S05]  /*3a80*/  BRA.U UP0, `(.L_x_19050) ;  /* 0x0000000500887547 */ /* 0x000fea000b800000 */
        /* <DEDUP_REMOVED lines=12> */
.L_x_19064:
[----:B------:R-:W-:Y:S05]  /*3b50*/  BSYNC.RECONVERGENT B0 ;  /* 0x0000000000007941 */ /* 0x000fea0003800200 */
.L_x_19063:
[----:B------:R0:W-:Y:S01]  /*3b60*/  STG.E.U8 desc[UR36][R2.64], R5 ;  /* 0x0000000502007986 */ /* 0x0001e2000c101124 */
[----:B------:R-:W-:Y:S05]  /*3b70*/  BRA `(.L_x_19051) ;  /* 0x0000000400ec7947 */ /* 0x000fea0003800000 */
.L_x_19062:
[----:B------:R-:W-:-:S04]  /*3b80*/  LOP3.LUT R0, R5, 0xff, RZ, 0xc0, !PT ;  /* 0x000000ff05007812 */ /* 0x000fc800078ec0ff */
        /* <DEDUP_REMOVED lines=16> */
.L_x_19061:
[----:B------:R-:W-:-:S04]  /*3c90*/  LOP3.LUT R5, R5, 0xff, RZ, 0xc0, !PT ;  /* 0x000000ff05057812 */ /* 0x000fc800078ec0ff */
[----:B------:R-:W0:Y:S02]  /*3ca0*/  I2F.U16 R0, R5 ;  /* 0x0000000500007306 */ /* 0x000e240000101000 */
[----:B0-----:R-:W-:-:S05]  /*3cb0*/  F2FP.BF16.F32.PACK_AB R0, RZ, R0 ;  /* 0x00000000ff00723e */ /* 0x001fca00000010ff */
[----:B------:R0:W-:Y:S01]  /*3cc0*/  STG.E.U16 desc[UR36][R2.64], R0 ;  /* 0x0000000002007986 */ /* 0x0001e2000c101524 */
[----:B------:R-:W-:Y:S05]  /*3cd0*/  BRA `(.L_x_19051) ;  /* 0x0000000400947947 */ /* 0x000fea0003800000 */
.L_x_19058:
        /* <DEDUP_REMOVED lines=8> */
[----:B------:R-:W-:-:S05]  /*3d60*/  LOP3.LUT R5, R5, 0xff, RZ, 0xc0, !PT ;  /* 0x000000ff05057812 */ /* 0x000fca00078ec0ff */
[----:B------:R0:W-:Y:S01]  /*3d70*/  STG.E.U16 desc[UR36][R2.64], R5 ;  /* 0x0000000502007986 */ /* 0x0001e2000c101524 */
[----:B------:R-:W-:Y:S05]  /*3d80*/  BRA `(.L_x_19051) ;  /* 0x0000000400687947 */ /* 0x000fea0003800000 */
.L_x_19067:
[----:B------:R-:W-:Y:S01]  /*3d90*/  LOP3.LUT R5, R5, 0xff, RZ, 0xc0, !PT ;  /* 0x000000ff05057812 */ /* 0x000fe200078ec0ff */
[----:B------:R-:W-:Y:S01]  /*3da0*/  BSSY.RECONVERGENT B0, `(.L_x_19068) ;  /* 0x0000012000007945 */ /* 0x000fe20003800200 */
[----:B------:R-:W-:-:S04]  /*3db0*/  MOV R0, 0x80 ;  /* 0x0000008000007802 */ /* 0x000fc80000000f00 */
[----:B------:R-:W0:Y:S02]  /*3dc0*/  I2F.U16 R5, R5 ;  /* 0x0000000500057306 */ /* 0x000e240000101000 */
[----:B0-----:R-:W-:-:S13]  /*3dd0*/  ISETP.GT.U32.AND P0, PT, R5, 0x437fffff, PT ;  /* 0x437fffff0500780c */ /* 0x001fda0003f04070 */
        /* <DEDUP_REMOVED lines=8> */
.L_x_19070:
[----:B------:R-:W-:-:S04]  /*3e60*/  SHF.R.U32.HI R0, RZ, 0x14, R5 ;  /* 0x00000014ff007819 */ /* 0x000fc80000011605 */
[----:B------:R-:W-:-:S04]  /*3e70*/  LOP3.LUT R0, R0, 0x1, RZ, 0xc0, !PT ;  /* 0x0000000100007812 */ /* 0x000fc800078ec0ff */
[----:B------:R-:W-:-:S04]  /*3e80*/  IADD3 R0, PT, PT, R5, 0x487ffff, R0 ;  /* 0x0487ffff05007810 */ /* 0x000fc80007ffe000 */
[----:B------:R-:W-:-:S04]  /*3e90*/  SHF.R.U32.HI R0, RZ, 0x14, R0 ;  /* 0x00000014ff007819 */ /* 0x000fc80000011600 */
[----:B------:R-:W-:-:S07]  /*3ea0*/  LOP3.LUT R4, R0, 0xff, RZ, 0xc0, !PT ;  /* 0x000000ff00047812 */ /* 0x000fce00078ec0ff */
.L_x_19071:
[----:B------:R-:W-:-:S07]  /*3eb0*/  PRMT R0, R4, 0x7610, R0 ;  /* 0x0000761004007816 */ /* 0x000fce0000000000 */
.L_x_19069:
[----:B------:R-:W-:Y:S05]  /*3ec0*/  BSYNC.RECONVERGENT B0 ;  /* 0x0000000000007941 */ /* 0x000fea0003800200 */
.L_x_19068:
[----:B------:R0:W-:Y:S01]  /*3ed0*/  STG.E.U8 desc[UR36][R2.64], R0 ;  /* 0x0000000002007986 */ /* 0x0001e2000c101124 */
[----:B------:R-:W-:Y:S05]  /*3ee0*/  BRA `(.L_x_19051) ;  /* 0x0000000400107947 */ /* 0x000fea0003800000 */
.L_x_19066:
        /* <DEDUP_REMOVED lines=13> */
.L_x_19074:
[----:B------:R-:W-:-:S04]  /*3fc0*/  SHF.R.U32.HI R0, RZ, 0x15, R5 ;  /* 0x00000015ff007819 */ /* 0x000fc80000011605 */
[----:B------:R-:W-:-:S04]  /*3fd0*/  LOP3.LUT R0, R0, 0x1, RZ, 0xc0, !PT ;  /* 0x0000000100007812 */ /* 0x000fc800078ec0ff */
[----:B------:R-:W-:-:S04]  /*3fe0*/  IADD3 R0, PT, PT, R5, 0x88fffff, R0 ;  /* 0x088fffff05007810 */ /* 0x000fc80007ffe000 */
[----:B------:R-:W-:-:S04]  /*3ff0*/  SHF.R.U32.HI R0, RZ, 0x15, R0 ;  /* 0x00000015ff007819 */ /* 0x000fc80000011600 */
[----:B------:R-:W-:-:S07]  /*4000*/  LOP3.LUT R4, R0, 0xff, RZ, 0xc0, !PT ;  /* 0x000000ff00047812 */ /* 0x000fce00078ec0ff */
.L_x_19075:
[----:B------:R-:W-:-:S07]  /*4010*/  PRMT R0, R4, 0x7610, R0 ;  /* 0x0000761004007816 */ /* 0x000fce0000000000 */
.L_x_19073:
[----:B------:R-:W-:Y:S05]  /*4020*/  BSYNC.RECONVERGENT B0 ;  /* 0x0000000000007941 */ /* 0x000fea0003800200 */
.L_x_19072:
[----:B------:R0:W-:Y:S01]  /*4030*/  STG.E.U8 desc[UR36][R2.64], R0 ;  /* 0x0000000002007986 */ /* 0x0001e2000c101124 */
[----:B------:R-:W-:Y:S05]  /*4040*/  BRA `(.L_x_19051) ;  /* 0x0000000000b87947 */ /* 0x000fea0003800000 */
.L_x_19065:
[----:B------:R-:W-:-:S09]  /*4050*/  UISETP.NE.AND UP0, UPT, UR4, 0x1c, UPT ;  /* 0x0000001c0400788c */ /* 0x000fd2000bf05270 */
[----:B------:R-:W-:Y:S05]  /*4060*/  BRA.U !UP0, `(.L_x_19076) ;  /* 0x0000000108a87547 */ /* 0x000fea000b800000 */
[----:B------:R-:W-:-:S09]  /*4070*/  UISETP.NE.AND UP0, UPT, UR4, 0x1d, UPT ;  /* 0x0000001d0400788c */ /* 0x000fd2000bf05270 */
[----:B------:R-:W-:Y:S05]  /*4080*/  BRA.U !UP0, `(.L_x_19077) ;  /* 0x0000000108907547 */ /* 0x000fea000b800000 */
[----:B------:R-:W-:-:S09]  /*4090*/  UISETP.NE.AND UP0, UPT, UR4, 0x2c, UPT ;  /* 0x0000002c0400788c */ /* 0x000fd2000bf05270 */
[----:B------:R-:W-:Y:S05]  /*40a0*/  BRA.U !UP0, `(.L_x_19078) ;  /* 0x0000000108447547 */ /* 0x000fea000b800000 */
.L_x_19050:
        /* <DEDUP_REMOVED lines=16> */
.L_x_19079:
[----:B------:R-:W-:Y:S05]  /*41b0*/  BRA `(.L_x_19051) ;  /* 0x00000000005c7947 */ /* 0x000fea0003800000 */
.L_x_19078:
[----:B------:R-:W-:Y:S01]  /*41c0*/  LOP3.LUT R5, R5, 0xff, RZ, 0xc0, !PT ;  /* 0x000000ff05057812 */ /* 0x000fe200078ec0ff */
[----:B------:R-:W-:-:S05]  /*41d0*/  IMAD.MOV.U32 R6, RZ, RZ, 0xff ;  /* 0x000000ffff067424 */ /* 0x000fca00078e00ff */
        /* <DEDUP_REMOVED lines=15> */
.L_x_19077:
[----:B------:R-:W-:Y:S01]  /*42d0*/  LOP3.LUT R4, R5, 0xff, RZ, 0xc0, !PT ;  /* 0x000000ff05047812 */ /* 0x000fe200078ec0ff */
[----:B------:R-:W-:-:S05]  /*42e0*/  HFMA2 R5, -RZ, RZ, 0, 0 ;  /* 0x00000000ff057431 */ /* 0x000fca00000001ff */
[----:B------:R0:W-:Y:S01]  /*42f0*/  STG.E.64 desc[UR36][R2.64], R4 ;  /* 0x0000000402007986 */ /* 0x0001e2000c101b24 */
[----:B------:R-:W-:Y:S05]  /*4300*/  BRA `(.L_x_19051) ;  /* 0x0000000000087947 */ /* 0x000fea0003800000 */
.L_x_19076:
[----:B------:R-:W-:-:S05]  /*4310*/  LOP3.LUT R5, R5, 0xff, RZ, 0xc0, !PT ;  /* 0x000000ff05057812 */ /* 0x000fca00078ec0ff */
[----:B------:R0:W-:Y:S02]  /*4320*/  STG.E desc[UR36][R2.64], R5 ;  /* 0x0000000502007986 */ /* 0x0001e4000c101924 */
.L_x_19051:
[----:B------:R-:W-:Y:S05]  /*4330*/  BSYNC.RECONVERGENT B6 ;  /* 0x0000000000067941 */ /* 0x000fea0003800200 */
.L_x_19045:
[----:B------:R-:W-:-:S07]  /*4340*/  VIADD R17, R17, 0x80 ;  /* 0x0000008011117836 */ /* 0x000fce0000000000 */
.L_x_18975:
[----:B------:R-:W-:Y:S05]  /*4350*/  BSYNC.RECONVERGENT B7 ;  /* 0x0000000000077941 */ /* 0x000fea0003800200 */
.L_x_18974:
        /* <DEDUP_REMOVED lines=358> */
.L_x_19082:
[----:B------:R-:W4:Y:S01]  /*59c0*/  LDCU.64 UR6, c[0x0][0x5f0] ;  /* 0x0000be00ff0677ac */ /* 0x000f220008000a00 */
[----:B------:R-:W-:-:S04]  /*59d0*/  UPRMT UR4, UR39, 0x9910, URZ ;  /* 0x0000991027047896 */ /* 0x000fc800080000ff */
[----:B------:R-:W-:Y:S01]  /*59e0*/  UISETP.GT.AND UP0, UPT, UR4, 0x9, UPT ;  /* 0x000000090400788c */ /* 0x000fe2000bf04270 */
[----:B----4-:R-:W-:-:S04]  /*59f0*/  IADD3 R4, P0, PT, R0, UR6, RZ ;  /* 0x0000000600047c10 */ /* 0x010fc8000ff1e0ff */
[----:B-123--:R-:W-:-:S04]  /*5a00*/  IADD3.X R5, PT, PT, RZ, UR7, RZ, P0, !PT ;  /* 0x00000007ff057c10 */ /* 0x00efc800087fe4ff */
        /* <DEDUP_REMOVED lines=11> */
.L_x_19086:
[----:B------:R3:W5:Y:S01]  /*5ac0*/  LDG.E.U8 R19, desc[UR36][R4.64] ;  /* 0x0000002404137981 */ /* 0x000762000c1e1100 */
[----:B------:R-:W-:Y:S05]  /*5ad0*/  BRA `(.L_x_19088) ;  /* 0x0000000c005c7947 */ /* 0x000fea0003800000 */
.L_x_19085:
        /* <DEDUP_REMOVED lines=8> */
.L_x_19090:
[----:B------:R0:W5:Y:S01]  /*5b60*/  LDG.E.U8 R19, desc[UR36][R4.64] ;  /* 0x0000002404137981 */ /* 0x000162000c1e1100 */
[----:B------:R-:W-:Y:S05]  /*5b70*/  BRA `(.L_x_19088) ;  /* 0x0000000c00347947 */ /* 0x000fea0003800000 */
.L_x_19089:
[----:B------:R0:W5:Y:S01]  /*5b80*/  LDG.E.U16 R19, desc[UR36][R4.64] ;  /* 0x0000002404137981 */ /* 0x000162000c1e1500 */
[----:B------:R-:W-:Y:S05]  /*5b90*/  BRA `(.L_x_19088) ;  /* 0x0000000c002c7947 */ /* 0x000fea0003800000 */
.L_x_19084:
        /* <DEDUP_REMOVED lines=10> */
.L_x_19092:
[----:B------:R-:W2:Y:S02]  /*5c40*/  LDG.E.U16 R2, desc[UR36][R4.64] ;  /* 0x0000002404027981 */ /* 0x000ea4000c1e1500 */
[----:B--2---:R-:W-:-:S06]  /*5c50*/  HADD2.F32 R2, -RZ, R2.H0_H0 ;  /* 0x20000002ff027230 */ /* 0x004fcc0000004100 */
[----:B------:R-:W0:Y:S02]  /*5c60*/  F2I.S64.TRUNC R2, R2 ;  /* 0x0000000200027311 */ /* 0x000e24000020d900 */
[----:B0-----:R-:W-:Y:S01]  /*5c70*/  PRMT R19, R2, 0x7610, R19 ;  /* 0x0000761002137816 */ /* 0x001fe20000000013 */
[----:B------:R-:W-:Y:S06]  /*5c80*/  BRA `(.L_x_19088) ;  /* 0x0000000800f07947 */ /* 0x000fec0003800000 */
.L_x_19091:
        /* <DEDUP_REMOVED lines=10> */
.L_x_19094:
[----:B------:R-:W2:Y:S02]  /*5d30*/  LDG.E.U16 R4, desc[UR36][R4.64] ;  /* 0x0000002404047981 */ /* 0x000ea4000c1e1500 */
[----:B--2---:R-:W-:-:S06]  /*5d40*/  HADD2.F32 R2, -RZ, R4.H0_H0 ;  /* 0x20000004ff027230 */ /* 0x004fcc0000004100 */
[----:B------:R-:W0:Y:S02]  /*5d50*/  F2I.S64.TRUNC R2, R2 ;  /* 0x0000000200027311 */ /* 0x000e24000020d900 */
[----:B0-----:R-:W-:Y:S01]  /*5d60*/  PRMT R19, R2, 0x7610, R19 ;  /* 0x0000761002137816 */ /* 0x001fe20000000013 */
[----:B------:R-:W-:Y:S06]  /*5d70*/  BRA `(.L_x_19088) ;  /* 0x0000000800b47947 */ /* 0x000fec0003800000 */
.L_x_19093:
[----:B------:R-:W2:Y:S02]  /*5d80*/  LDG.E.64 R2, desc[UR36][R4.64] ;  /* 0x0000002404027981 */ /* 0x000ea4000c1e1b00 */
[----:B--2---:R-:W0:Y:S02]  /*5d90*/  F2I.S64.F64.TRUNC R2, R2 ;  /* 0x0000000200027311 */ /* 0x004e24000030d900 */
[----:B0-----:R-:W-:Y:S01]  /*5da0*/  PRMT R19, R2, 0x7610, R19 ;  /* 0x0000761002137816 */ /* 0x001fe20000000013 */
[----:B------:R-:W-:Y:S06]  /*5db0*/  BRA `(.L_x_19088) ;  /* 0x0000000800a47947 */ /* 0x000fec0003800000 */
.L_x_19083:
        /* <DEDUP_REMOVED lines=12> */
.L_x_19097:
[----:B------:R-:W2:Y:S02]  /*5e80*/  LDG.E.64 R4, desc[UR36][R4.64] ;  /* 0x0000002404047981 */ /* 0x000ea4000c1e1b00 */
[----:B--2---:R-:W0:Y:S02]  /*5e90*/  F2I.S64.F64.TRUNC R2, R4 ;  /* 0x0000000400027311 */ /* 0x004e24000030d900 */
[----:B0-----:R-:W-:Y:S01]  /*5ea0*/  PRMT R19, R2, 0x7610, R19 ;  /* 0x0000761002137816 */ /* 0x001fe20000000013 */
[----:B------:R-:W-:Y:S06]  /*5eb0*/  BRA `(.L_x_19088) ;  /* 0x0000000800647947 */ /* 0x000fec0003800000 */
.L_x_19096:
        /* <DEDUP_REMOVED lines=27> */
.L_x_19099:
        /* <DEDUP_REMOVED lines=14> */
.L_x_19098:
[----:B------:R-:W2:Y:S02]  /*6150*/  LDG.E.U16 R2, desc[UR36][R4.64] ;  /* 0x0000002404027981 */ /* 0x000ea4000c1e1500 */
[----:B--2---:R-:W-:-:S06]  /*6160*/  SHF.L.U32 R2, R2, 0x10, RZ ;  /* 0x0000001002027819 */ /* 0x004fcc00000006ff */
[----:B------:R-:W0:Y:S02]  /*6170*/  F2I.S64.TRUNC R2, R2 ;  /* 0x0000000200027311 */ /* 0x000e24000020d900 */
[----:B0-----:R-:W-:Y:S01]  /*6180*/  PRMT R19, R2, 0x7610, R19 ;  /* 0x0000761002137816 */ /* 0x001fe20000000013 */
[----:B------:R-:W-:Y:S06]  /*6190*/  BRA `(.L_x_19088) ;  /* 0x0000000400ac7947 */ /* 0x000fec0003800000 */
.L_x_19095:
        /* <DEDUP_REMOVED lines=10> */
.L_x_19102:
        /* <DEDUP_REMOVED lines=21> */
.L_x_19106:
[----:B------:R-:W-:Y:S05]  /*6390*/  BSYNC.RECONVERGENT B1 ;  /* 0x0000000000017941 */ /* 0x000fea0003800200 */
.L_x_19105:
[----:B------:R-:W-:Y:S02]  /*63a0*/  SHF.L.U32 R0, R0, 0x14, RZ ;  /* 0x0000001400007819 */ /* 0x000fe400000006ff */
[----:B------:R-:W-:-:S04]  /*63b0*/  LEA R2, R2, 0x3b800000, 0x17 ;  /* 0x3b80000002027811 */ /* 0x000fc800078eb8ff */
[----:B------:R-:W-:-:S07]  /*63c0*/  LOP3.LUT R2, R2, R0, R7, 0xfe, !PT ;  /* 0x0000000002027212 */ /* 0x000fce00078efe07 */
.L_x_19104:
[----:B------:R-:W-:Y:S05]  /*63d0*/  BSYNC.RECONVERGENT B0 ;  /* 0x0000000000007941 */ /* 0x000fea0003800200 */
.L_x_19103:
[----:B------:R-:W0:Y:S02]  /*63e0*/  F2I.S64.TRUNC R2, R2 ;  /* 0x0000000200027311 */ /* 0x000e24000020d900 */
[----:B0-----:R-:W-:Y:S01]  /*63f0*/  PRMT R19, R2, 0x7610, R19 ;  /* 0x0000761002137816 */ /* 0x001fe20000000013 */
[----:B------:R-:W-:Y:S06]  /*6400*/  BRA `(.L_x_19088) ;  /* 0x0000000400107947 */ /* 0x000fec0003800000 */
.L_x_19101:
        /* <DEDUP_REMOVED lines=21> */
.L_x_19110:
[----:B------:R-:W-:Y:S05]  /*6560*/  BSYNC.RECONVERGENT B1 ;  /* 0x0000000000017941 */ /* 0x000fea0003800200 */
.L_x_19109:
[----:B------:R-:W-:Y:S02]  /*6570*/  SHF.L.U32 R0, R0, 0x15, RZ ;  /* 0x0000001500007819 */ /* 0x000fe400000006ff */
[----:B------:R-:W-:-:S04]  /*6580*/  LEA R2, R2, 0x37800000, 0x17 ;  /* 0x3780000002027811 */ /* 0x000fc800078eb8ff */
[----:B------:R-:W-:-:S07]  /*6590*/  LOP3.LUT R2, R2, R0, R7, 0xfe, !PT ;  /* 0x0000000002027212 */ /* 0x000fce00078efe07 */
.L_x_19108:
[----:B------:R-:W-:Y:S05]  /*65a0*/  BSYNC.RECONVERGENT B0 ;  /* 0x0000000000007941 */ /* 0x000fea0003800200 */
.L_x_19107:
[----:B------:R-:W0:Y:S02]  /*65b0*/  F2I.S64.TRUNC R2, R2 ;  /* 0x0000000200027311 */ /* 0x000e24000020d900 */
[----:B0-----:R-:W-:Y:S01]  /*65c0*/  PRMT R19, R2, 0x7610, R19 ;  /* 0x0000761002137816 */ /* 0x001fe20000000013 */
[----:B------:R-:W-:Y:S06]  /*65d0*/  BRA `(.L_x_19088) ;  /* 0x00000000009c7947 */ /* 0x000fec0003800000 */
.L_x_19100:
        /* <DEDUP_REMOVED lines=14> */
.L_x_19114:
[----:B------:R-:W-:Y:S05]  /*66c0*/  BSYNC.RECONVERGENT B0 ;  /* 0x0000000000007941 */ /* 0x000fea0003800200 */
.L_x_19113:
[----:B------:R-:W0:Y:S02]  /*66d0*/  F2I.S64.TRUNC R2, R2 ;  /* 0x0000000200027311 */ /* 0x000e24000020d900 */
[----:B0-----:R-:W-:Y:S01]  /*66e0*/  PRMT R19, R2, 0x7610, R19 ;  /* 0x0000761002137816 */ /* 0x001fe20000000013 */
[----:B------:R-:W-:Y:S06]  /*66f0*/  BRA `(.L_x_19088) ;  /* 0x0000000000547947 */ /* 0x000fec0003800000 */
.L_x_19087:
        /* <DEDUP_REMOVED lines=16> */
.L_x_19115:
[----:B------:R-:W-:Y:S01]  /*6800*/  PRMT R19, RZ, 0x7610, R19 ;  /* 0x00007610ff137816 */ /* 0x000fe20000000013 */
[----:B------:R-:W-:Y:S06]  /*6810*/  BRA `(.L_x_19088) ;  /* 0x00000000000c7947 */ /* 0x000fec0003800000 */
.L_x_19112:
[----:B------:R2:W5:Y:S01]  /*6820*/  LDG.E.U8 R19, desc[UR36][R4.64] ;  /* 0x0000002404137981 */ /* 0x000562000c1e1100 */
[----:B------:R-:W-:Y:S05]  /*6830*/  BRA `(.L_x_19088) ;  /* 0x0000000000047947 */ /* 0x000fea0003800000 */
.L_x_19111:
[----:B------:R1:W5:Y:S02]  /*6840*/  LDG.E.U8 R19, desc[UR36][R4.64] ;  /* 0x0000002404137981 */ /* 0x000364000c1e1100 */
.L_x_19088:
        /* <DEDUP_REMOVED lines=16> */
.L_x_19119:
[----:B------:R0:W5:Y:S01]  /*6950*/  LDG.E.U8 R0, desc[UR36][R4.64] ;  /* 0x0000002404007981 */ /* 0x000162000c1e1100 */
[----:B------:R-:W-:Y:S05]  /*6960*/  BRA `(.L_x_19121) ;  /* 0x0000000c005c7947 */ /* 0x000fea0003800000 */
.L_x_19118:
        /* <DEDUP_REMOVED lines=8> */
.L_x_19123:
[----:B------:R3:W5:Y:S01]  /*69f0*/  LDG.E.U8 R0, desc[UR36][R4.64] ;  /* 0x0000002404007981 */ /* 0x000762000c1e1100 */
[----:B------:R-:W-:Y:S05]  /*6a00*/  BRA `(.L_x_19121) ;  /* 0x0000000c00347947 */ /* 0x000fea0003800000 */
.L_x_19122:
[----:B------:R0:W5:Y:S01]  /*6a10*/  LDG.E.U16 R0, desc[UR36][R4.64] ;  /* 0x0000002404007981 */ /* 0x000162000c1e1500 */
[----:B------:R-:W-:Y:S05]  /*6a20*/  BRA `(.L_x_19121) ;  /* 0x0000000c002c7947 */ /* 0x000fea0003800000 */
.L_x_19117:
        /* <DEDUP_REMOVED lines=10> */
.L_x_19125:
[----:B------:R-:W2:Y:S02]  /*6ad0*/  LDG.E.U16 R2, desc[UR36][R4.64] ;  /* 0x0000002404027981 */ /* 0x000ea4000c1e1500 */
[----:B--2---:R-:W-:-:S06]  /*6ae0*/  HADD2.F32 R2, -RZ, R2.H0_H0 ;  /* 0x20000002ff027230 */ /* 0x004fcc0000004100 */
[----:B------:R-:W0:Y:S02]  /*6af0*/  F2I.S64.TRUNC R2, R2 ;  /* 0x0000000200027311 */ /* 0x000e24000020d900 */
[----:B0-----:R-:W-:Y:S01]  /*6b00*/  PRMT R0, R2, 0x7610, R0 ;  /* 0x0000761002007816 */ /* 0x001fe20000000000 */
[----:B------:R-:W-:Y:S06]  /*6b10*/  BRA `(.L_x_19121) ;  /* 0x0000000800f07947 */ /* 0x000fec0003800000 */
.L_x_19124:
        /* <DEDUP_REMOVED lines=10> */
.L_x_19127:
[----:B------:R-:W2:Y:S02]  /*6bc0*/  LDG.E.U16 R4, desc[UR36][R4.64] ;  /* 0x0000002404047981 */ /* 0x000ea4000c1e1500 */
[----:B--2---:R-:W-:-:S06]  /*6bd0*/  HADD2.F32 R2, -RZ, R4.H0_H0 ;  /* 0x20000004ff027230 */ /* 0x004fcc0000004100 */
[----:B------:R-:W0:Y:S02]  /*6be0*/  F2I.S64.TRUNC R2, R2 ;  /* 0x0000000200027311 */ /* 0x000e24000020d900 */
[----:B0-----:R-:W-:Y:S01]  /*6bf0*/  PRMT R0, R2, 0x7610, R0 ;  /* 0x0000761002007816 */ /* 0x001fe20000000000 */
[----:B------:R-:W-:Y:S06]  /*6c00*/  BRA `(.L_x_19121) ;  /* 0x0000000800b47947 */ /* 0x000fec0003800000 */
.L_x_19126:
[----:B------:R-:W2:Y:S02]  /*6c10*/  LDG.E.64 R2, desc[UR36][R4.64] ;  /* 0x0000002404027981 */ /* 0x000ea4000c1e1b00 */
[----:B--2---:R-:W0:Y:S02]  /*6c20*/  F2I.S64.F64.TRUNC R2, R2 ;  /* 0x0000000200027311 */ /* 0x004e24000030d900 */
[----:B0-----:R-:W-:Y:S01]  /*6c30*/  PRMT R0, R2, 0x7610, R0 ;  /* 0x0000761002007816 */ /* 0x001fe20000000000 */
[----:B------:R-:W-:Y:S06]  /*6c40*/  BRA `(.L_x_19121) ;  /* 0x0000000800a47947 */ /* 0x000fec0003800000 */
.L_x_19116:
        /* <DEDUP_REMOVED lines=12> */
.L_x_19130:
[----:B------:R-:W2:Y:S02]  /*6d10*/  LDG.E.64 R4, desc[UR36][R4.64] ;  /* 0x0000002404047981 */ /* 0x000ea4000c1e1b00 */
[----:B--2---:R-:W0:Y:S02]  /*6d20*/  F2I.S64.F64.TRUNC R2, R4 ;  /* 0x0000000400027311 */ /* 0x004e24000030d900 */
[----:B0-----:R-:W-:Y:S01]  /*6d30*/  PRMT R0, R2, 0x7610, R0 ;  /* 0x0000761002007816 */ /* 0x001fe20000000000 */
[----:B------:R-:W-:Y:S06]  /*6d40*/  BRA `(.L_x_19121) ;  /* 0x0000000800647947 */ /* 0x000fec0003800000 */
.L_x_19129:
        /* <DEDUP_REMOVED lines=24> */
[----:B------:R-:W0:Y:S02]  /*6ed0*/  F2I.S64.TRUNC R2, R3 ;  /* 0x0000000300027311 */ /* 0x000e24000020d900 */
[----:B0-----:R-:W-:Y:S01]  /*6ee0*/  PRMT R0, R2, 0x7610, R0 ;  /* 0x0000761002007816 */ /* 0x001fe20000000000 */
[----:B------:R-:W-:Y:S06]  /*6ef0*/  BRA `(.L_x_19121) ;  /* 0x0000000400f87947 */ /* 0x000fec0003800000 */
.L_x_19132:
        /* <DEDUP_REMOVED lines=14> */
.L_x_19131:
[----:B------:R-:W2:Y:S02]  /*6fe0*/  LDG.E.U16 R2, desc[UR36][R4.64] ;  /* 0x0000002404027981 */ /* 0x000ea4000c1e1500 */
[----:B--2---:R-:W-:-:S06]  /*6ff0*/  IMAD.U32 R2, R2, 0x10000, RZ ;  /* 0x0001000002027824 */ /* 0x004fcc00078e00ff */
[----:B------:R-:W0:Y:S02]  /*7000*/  F2I.S64.TRUNC R2, R2 ;  /* 0x0000000200027311 */ /* 0x000e24000020d900 */
[----:B0-----:R-:W-:Y:S01]  /*7010*/  PRMT R0, R2, 0x7610, R0 ;  /* 0x0000761002007816 */ /* 0x001fe20000000000 */
[----:B------:R-:W-:Y:S06]  /*7020*/  BRA `(.L_x_19121) ;  /* 0x0000000400ac7947 */ /* 0x000fec0003800000 */
.L_x_19128:
        /* <DEDUP_REMOVED lines=10> */
.L_x_19135:
        /* <DEDUP_REMOVED lines=21> */
.L_x_19139:
[----:B------:R-:W-:Y:S05]  /*7220*/  BSYNC.RECONVERGENT B1 ;  /* 0x0000000000017941 */ /* 0x000fea0003800200 */
.L_x_19138:
[----:B------:R-:W-:Y:S01]  /*7230*/  IMAD.SHL.U32 R0, R0, 0x100000, RZ ;  /* 0x0010000000007824 */ /* 0x000fe200078e00ff */
[----:B------:R-:W-:-:S04]  /*7240*/  LEA R2, R2, 0x3b800000, 0x17 ;  /* 0x3b80000002027811 */ /* 0x000fc800078eb8ff */
[----:B------:R-:W-:-:S07]  /*7250*/  LOP3.LUT R2, R2, R0, R7, 0xfe, !PT ;  /* 0x0000000002027212 */ /* 0x000fce00078efe07 */
.L_x_19137:
[----:B------:R-:W-:Y:S05]  /*7260*/  BSYNC.RECONVERGENT B0 ;  /* 0x0000000000007941 */ /* 0x000fea0003800200 */
.L_x_19136:
[----:B------:R-:W0:Y:S02]  /*7270*/  F2I.S64.TRUNC R2, R2 ;  /* 0x0000000200027311 */ /* 0x000e24000020d900 */
[----:B0-----:R-:W-:Y:S01]  /*7280*/  PRMT R0, R2, 0x7610, R0 ;  /* 0x0000761002007816 */ /* 0x001fe20000000000 */
[----:B------:R-:W-:Y:S06]  /*7290*/  BRA `(.L_x_19121) ;  /* 0x0000000400107947 */ /* 0x000fec0003800000 */
.L_x_19134:
        /* <DEDUP_REMOVED lines=21> */
.L_x_19143:
[----:B------:R-:W-:Y:S05]  /*73f0*/  BSYNC.RECONVERGENT B1 ;  /* 0x0000000000017941 */ /* 0x000fea0003800200 */
.L_x_19142:
[----:B------:R-:W-:Y:S01]  /*7400*/  IMAD.SHL.U32 R0, R0, 0x200000, RZ ;  /* 0x0020000000007824 */ /* 0x000fe200078e00ff */
[----:B------:R-:W-:-:S04]  /*7410*/  LEA R2, R2, 0x37800000, 0x17 ;  /* 0x3780000002027811 */ /* 0x000fc800078eb8ff */
[----:B------:R-:W-:-:S07]  /*7420*/  LOP3.LUT R2, R2, R0, R7, 0xfe, !PT ;  /* 0x0000000002027212 */ /* 0x000fce00078efe07 */
.L_x_19141:
[----:B------:R-:W-:Y:S05]  /*7430*/  BSYNC.RECONVERGENT B0 ;  /* 0x0000000000007941 */ /* 0x000fea0003800200 */
.L_x_19140:
[----:B------:R-:W0:Y:S02]  /*7440*/  F2I.S64.TRUNC R2, R2 ;  /* 0x0000000200027311 */ /* 0x000e24000020d900 */
[----:B0-----:R-:W-:Y:S01]  /*7450*/  PRMT R0, R2, 0x7610, R0 ;  /* 0x0000761002007816 */ /* 0x001fe20000000000 */
[----:B------:R-:W-:Y:S06]  /*7460*/  BRA `(.L_x_19121) ;  /* 0x00000000009c7947 */ /* 0x000fec0003800000 */
.L_x_19133:
        /* <DEDUP_REMOVED lines=14> */
.L_x_19147:
[----:B------:R-:W-:Y:S05]  /*7550*/  BSYNC.RECONVERGENT B0 ;  /* 0x0000000000007941 */ /* 0x000fea0003800200 */
.L_x_19146:
[----:B------:R-:W0:Y:S02]  /*7560*/  F2I.S64.TRUNC R2, R2 ;  /* 0x0000000200027311 */ /* 0x000e24000020d900 */
[----:B0-----:R-:W-:Y:S01]  /*7570*/  PRMT R0, R2, 0x7610, R0 ;  /* 0x0000761002007816 */ /* 0x001fe20000000000 */
[----:B------:R-:W-:Y:S06]  /*7580*/  BRA `(.L_x_19121) ;  /* 0x0000000000547947 */ /* 0x000fec0003800000 */
.L_x_19120:
        /* <DEDUP_REMOVED lines=16> */
.L_x_19148:
[----:B------:R-:W-:Y:S01]  /*7690*/  PRMT R0, RZ, 0x7610, R0 ;  /* 0x00007610ff007816 */ /* 0x000fe20000000000 */
[----:B------:R-:W-:Y:S06]  /*76a0*/  BRA `(.L_x_19121) ;  /* 0x00000000000c7947 */ /* 0x000fec0003800000 */
.L_x_19145:
[----:B------:R1:W5:Y:S01]  /*76b0*/  LDG.E.U8 R0, desc[UR36][R4.64] ;  /* 0x0000002404007981 */ /* 0x000362000c1e1100 */
[----:B------:R-:W-:Y:S05]  /*76c0*/  BRA `(.L_x_19121) ;  /* 0x0000000000047947 */ /* 0x000fea0003800000 */
.L_x_19144:
[----:B------:R2:W5:Y:S02]  /*76d0*/  LDG.E.U8 R0, desc[UR36][R4.64] ;  /* 0x0000002404007981 */ /* 0x000564000c1e1100 */
.L_x_19121:
        /* <DEDUP_REMOVED lines=23> */
.L_x_19153:
[----:B------:R4:W-:Y:S01]  /*7850*/  STG.E.U8 desc[UR36][R2.64], R5 ;  /* 0x0000000502007986 */ /* 0x0009e2000c101124 */
[----:B------:R-:W-:Y:S05]  /*7860*/  BRA `(.L_x_19155) ;  /* 0x0000000c00507947 */ /* 0x000fea0003800000 */
.L_x_19152:
        /* <DEDUP_REMOVED lines=10> */
.L_x_19157:
[----:B------:R-:W-:-:S05]  /*7910*/  LOP3.LUT R5, R5, 0xff, RZ, 0xc0, !PT ;  /* 0x000000ff05057812 */ /* 0x000fca00078ec0ff */
[----:B------:R2:W-:Y:S01]  /*7920*/  STG.E desc[UR36][R2.64], R5 ;  /* 0x0000000502007986 */ /* 0x0005e2000c101924 */
[----:B------:R-:W-:Y:S05]  /*7930*/  BRA `(.L_x_19155) ;  /* 0x0000000c001c7947 */ /* 0x000fea0003800000 */
.L_x_19156:
[----:B------:R-:W-:-:S05]  /*7940*/  LOP3.LUT R5, R5, 0xff, RZ, 0xc0, !PT ;  /* 0x000000ff05057812 */ /* 0x000fca00078ec0ff */
[----:B------:R0:W-:Y:S01]  /*7950*/  STG.E.U16 desc[UR36][R2.64], R5 ;  /* 0x0000000502007986 */ /* 0x0001e2000c101524 */
[----:B------:R-:W-:Y:S05]  /*7960*/  BRA `(.L_x_19155) ;  /* 0x0000000c00107947 */ /* 0x000fea0003800000 */
.L_x_19151:
        /* <DEDUP_REMOVED lines=10> */
.L_x_19159:
[----:B------:R-:W-:-:S04]  /*7a10*/  LOP3.LUT R5, R5, 0xff, RZ, 0xc0, !PT ;  /* 0x000000ff05057812 */ /* 0x000fc800078ec0ff */
[----:B------:R-:W0:Y:S02]  /*7a20*/  I2F.U16 R0, R5 ;  /* 0x0000000500007306 */ /* 0x000e240000101000 */
[----:B0-----:R-:W-:-:S05]  /*7a30*/  F2FP.F16.F32.PACK_AB R0, RZ, R0 ;  /* 0x00000000ff00723e */ /* 0x001fca00000000ff */
[----:B------:R0:W-:Y:S01]  /*7a40*/  STG.E.U16 desc[UR36][R2.64], R0 ;  /* 0x0000000002007986 */ /* 0x0001e2000c101524 */
[----:B------:R-:W-:Y:S05]  /*7a50*/  BRA `(.L_x_19155) ;  /* 0x0000000800d47947 */ /* 0x000fea0003800000 */
.L_x_19158:
        /* <DEDUP_REMOVED lines=11> */
.L_x_19161:
[----:B------:R-:W-:-:S06]  /*7b10*/  LOP3.LUT R5, R5, 0xff, RZ, 0xc0, !PT ;  /* 0x000000ff05057812 */ /* 0x000fcc00078ec0ff */
[----:B------:R-:W0:Y:S02]  /*7b20*/  I2F.U16 R5, R5 ;  /* 0x0000000500057306 */ /* 0x000e240000101000 */
[----:B0-----:R-:W-:-:S04]  /*7b30*/  F2FP.F16.F32.PACK_AB R5, RZ, R5 ;  /* 0x00000005ff05723e */ /* 0x001fc800000000ff */
[----:B------:R-:W-:-:S05]  /*7b40*/  PRMT R5, R5, 0x5410, RZ ;  /* 0x0000541005057816 */ /* 0x000fca00000000ff */
[----:B------:R0:W-:Y:S01]  /*7b50*/  STG.E desc[UR36][R2.64], R5 ;  /* 0x0000000502007986 */ /* 0x0001e2000c101924 */
[----:B------:R-:W-:Y:S05]  /*7b60*/  BRA `(.L_x_19155) ;  /* 0x0000000800907947 */ /* 0x000fea0003800000 */
.L_x_19160:
[----:B------:R-:W-:-:S06]  /*7b70*/  LOP3.LUT R5, R5, 0xff, RZ, 0xc0, !PT ;  /* 0x000000ff05057812 */ /* 0x000fcc00078ec0ff */
[----:B------:R-:W0:Y:S02]  /*7b80*/  I2F.F64.U16 R4, R5 ;  /* 0x0000000500047312 */ /* 0x000e240000101800 */
[----:B0-----:R0:W-:Y:S01]  /*7b90*/  STG.E.64 desc[UR36][R2.64], R4 ;  /* 0x0000000402007986 */ /* 0x0011e2000c101b24 */
[----:B------:R-:W-:Y:S05]  /*7ba0*/  BRA `(.L_x_19155) ;  /* 0x0000000800807947 */ /* 0x000fea0003800000 */
.L_x_19150:
        /* <DEDUP_REMOVED lines=13> */
.L_x_19165:
        /* <DEDUP_REMOVED lines=18> */
.L_x_19167:
[----:B------:R-:W-:Y:S05]  /*7da0*/  BSYNC.RECONVERGENT B0 ;  /* 0x0000000000007941 */ /* 0x000fea0003800200 */
.L_x_19166:
[----:B------:R0:W-:Y:S01]  /*7db0*/  STG.E.U8 desc[UR36][R2.64], R0 ;  /* 0x0000000002007986 */ /* 0x0001e2000c101124 */
[----:B------:R-:W-:Y:S05]  /*7dc0*/  BRA `(.L_x_19155) ;  /* 0x0000000400f87947 */ /* 0x000fea0003800000 */
.L_x_19164:
        /* <DEDUP_REMOVED lines=18> */
.L_x_19169:
[----:B------:R-:W-:Y:S05]  /*7ef0*/  BSYNC.RECONVERGENT B0 ;  /* 0x0000000000007941 */ /* 0x000fea0003800200 */
.L_x_19168:
[----:B------:R0:W-:Y:S01]  /*7f00*/  STG.E.U8 desc[UR36][R2.64], R0 ;  /* 0x0000000002007986 */ /* 0x0001e2000c101124 */
[----:B------:R-:W-:Y:S05]  /*7f10*/  BRA `(.L_x_19155) ;  /* 0x0000000400a47947 */ /* 0x000fea0003800000 */
.L_x_19163:
[----:B------:R-:W-:-:S09]  /*7f20*/  UISETP.NE.AND UP0, UPT, UR4, 0x1c, UPT ;  /* 0x0000001c0400788c */ /* 0x000fd2000bf05270 */
[----:B------:R-:W-:Y:S05]  /*7f30*/  BRA.U !UP0, `(.L_x_19170) ;  /* 0x0000000108647547 */ /* 0x000fea000b800000 */
[----:B------:R-:W-:-:S09]  /*7f40*/  UISETP.NE.AND UP0, UPT, UR4, 0x1d, UPT ;  /* 0x0000001d0400788c */ /* 0x000fd2000bf05270 */
[----:B------:R-:W-:Y:S05]  /*7f50*/  BRA.U !UP0, `(.L_x_19171) ;  /* 0x00000001084c7547 */ /* 0x000fea000b800000 */
[----:B------:R-:W-:-:S09]  /*7f60*/  UISETP.NE.AND UP0, UPT, UR4, 0x2c, UPT ;  /* 0x0000002c0400788c */ /* 0x000fd2000bf05270 */
[----:B------:R-:W-:Y:S05]  /*7f70*/  BRA.U UP0, `(.L_x_19154) ;  /* 0x0000000100b47547 */ /* 0x000fea000b800000 */
        /* <DEDUP_REMOVED lines=13> */
[----:B------:R-:W-:-:S05]  /*8050*/  @!P0 IADD3 R0, PT, PT, R4, RZ, RZ ;  /* 0x000000ff04008210 */ /* 0x000fca0007ffe0ff */
[----:B------:R-:W-:-:S05]  /*8060*/  @P1 IMAD.MOV.U32 R5, RZ, RZ, R0 ;  /* 0x000000ffff051224 */ /* 0x000fca00078e0000 */
[----:B------:R0:W-:Y:S01]  /*8070*/  STG.E.U8 desc[UR36][R2.64], R5 ;  /* 0x0000000502007986 */ /* 0x0001e2000c101124 */
[----:B------:R-:W-:Y:S05]  /*8080*/  BRA `(.L_x_19155) ;  /* 0x0000000400487947 */ /* 0x000fea0003800000 */
.L_x_19171:
[----:B------:R-:W-:Y:S01]  /*8090*/  LOP3.LUT R4, R5, 0xff, RZ, 0xc0, !PT ;  /* 0x000000ff05047812 */ /* 0x000fe200078ec0ff */
[----:B------:R-:W-:-:S05]  /*80a0*/  IMAD.MOV.U32 R5, RZ, RZ, RZ ;  /* 0x000000ffff057224 */ /* 0x000fca00078e00ff */
[----:B------:R0:W-:Y:S01]  /*80b0*/  STG.E.64 desc[UR36][R2.64], R4 ;  /* 0x0000000402007986 */ /* 0x0001e2000c101b24 */
[----:B------:R-:W-:Y:S05]  /*80c0*/  BRA `(.L_x_19155) ;  /* 0x0000000400387947 */ /* 0x000fea0003800000 */
.L_x_19170:
[----:B------:R-:W-:-:S05]  /*80d0*/  LOP3.LUT R5, R5, 0xff, RZ, 0xc0, !PT ;  /* 0x000000ff05057812 */ /* 0x000fca00078ec0ff */
[----:B------:R0:W-:Y:S01]  /*80e0*/  STG.E desc[UR36][R2.64], R5 ;  /* 0x0000000502007986 */ /* 0x0001e2000c101924 */
[----:B------:R-:W-:Y:S05]  /*80f0*/  BRA `(.L_x_19155) ;  /* 0x00000004002c7947 */ /* 0x000fea0003800000 */
.L_x_19162:
        /* <DEDUP_REMOVED lines=10> */
.L_x_19173:
[----:B------:R-:W-:Y:S02]  /*81a0*/  LOP3.LUT R5, R5, 0xff, RZ, 0xc0, !PT ;  /* 0x000000ff05057812 */ /* 0x000fe400078ec0ff */
[----:B------:R-:W-:-:S04]  /*81b0*/  CS2R R6, SRZ ;  /* 0x0000000000067805 */ /* 0x000fc8000001ff00 */
[----:B------:R-:W0:Y:S02]  /*81c0*/  I2F.F64.U16 R4, R5 ;  /* 0x0000000500047312 */ /* 0x000e240000101800 */
[----:B0-----:R0:W-:Y:S01]  /*81d0*/  STG.E.128 desc[UR36][R2.64], R4 ;  /* 0x0000000402007986 */ /* 0x0011e2000c101d24 */
[----:B------:R-:W-:Y:S05]  /*81e0*/  BRA `(.L_x_19155) ;  /* 0x0000000000f07947 */ /* 0x000fea0003800000 */
.L_x_19172:
[----:B------:R-:W-:-:S09]  /*81f0*/  UISETP.NE.AND UP0, UPT, UR4, 0xf, UPT ;  /* 0x0000000f0400788c */ /* 0x000fd2000bf05270 */
[----:B------:R-:W-:Y:S05]  /*8200*/  BRA.U !UP0, `(.L_x_19174) ;  /* 0x0000000108d87547 */ /* 0x000fea000b800000 */
[----:B------:R-:W-:-:S09]  /*8210*/  UISETP.NE.AND UP0, UPT, UR4, 0x17, UPT ;  /* 0x000000170400788c */ /* 0x000fd2000bf05270 */
[----:B------:R-:W-:Y:S05]  /*8220*/  BRA.U !UP0, `(.L_x_19175) ;  /* 0x0000000108887547 */ /* 0x000fea000b800000 */
[----:B------:R-:W-:-:S09]  /*8230*/  UISETP.NE.AND UP0, UPT, UR4, 0x18, UPT ;  /* 0x000000180400788c */ /* 0x000fd2000bf05270 */
[----:B------:R-:W-:Y:S05]  /*8240*/  BRA.U !UP0, `(.L_x_19176) ;  /* 0x0000000108447547 */ /* 0x000fea000b800000 */
.L_x_19154:
        /* <DEDUP_REMOVED lines=16> */
.L_x_19177:
[----:B------:R-:W-:Y:S05]  /*8350*/  BRA `(.L_x_19155) ;  /* 0x0000000000947947 */ /* 0x000fea0003800000 */
.L_x_19176:
        /* <DEDUP_REMOVED lines=12> */
.L_x_19179:
[----:B------:R-:W-:Y:S05]  /*8420*/  BSYNC.RECONVERGENT B0 ;  /* 0x0000000000007941 */ /* 0x000fea0003800200 */
.L_x_19178:
[----:B------:R0:W-:Y:S01]  /*8430*/  STG.E.U8 desc[UR36][R2.64], R5 ;  /* 0x0000000502007986 */ /* 0x0001e2000c101124 */
[----:B------:R-:W-:Y:S05]  /*8440*/  BRA `(.L_x_19155) ;  /* 0x0000000000587947 */ /* 0x000fea0003800000 */
.L_x_19175:
        /* <DEDUP_REMOVED lines=13> */
.L_x_19180:
[----:B------:R-:W-:Y:S01]  /*8520*/  IMAD.MOV.U32 R5, RZ, RZ, 0x7f ;  /* 0x0000007fff057424 */ /* 0x000fe200078e00ff */
[----:B------:R-:W-:-:S04]  /*8530*/  ISETP.GT.U32.AND P0, PT, R7, 0x7f800000, PT ;  /* 0x7f8000000700780c */ /* 0x000fc80003f04070 */
[----:B------:R-:W-:-:S05]  /*8540*/  SEL R5, R5, 0x7c, P0 ;  /* 0x0000007c05057807 */ /* 0x000fca0000000000 */
[----:B------:R0:W-:Y:S01]  /*8550*/  STG.E.U8 desc[UR36][R2.64], R5 ;  /* 0x0000000502007986 */ /* 0x0001e2000c101124 */
[----:B------:R-:W-:Y:S05]  /*8560*/  BRA `(.L_x_19155) ;  /* 0x0000000000107947 */ /* 0x000fea0003800000 */
.L_x_19174:
[----:B------:R-:W-:-:S04]  /*8570*/  LOP3.LUT R5, R5, 0xff, RZ, 0xc0, !PT ;  /* 0x000000ff05057812 */ /* 0x000fc800078ec0ff */
[----:B------:R-:W0:Y:S02]  /*8580*/  I2F.U16 R0, R5 ;  /* 0x0000000500007306 */ /* 0x000e240000101000 */
[----:B0-----:R-:W-:-:S05]  /*8590*/  F2FP.BF16.F32.PACK_AB R0, RZ, R0 ;  /* 0x00000000ff00723e */ /* 0x001fca00000010ff */
[----:B------:R0:W-:Y:S02]  /*85a0*/  STG.E.U16 desc[UR36][R2.64], R0 ;  /* 0x0000000002007986 */ /* 0x0001e4000c101524 */
.L_x_19155:
[----:B------:R-:W-:Y:S05]  /*85b0*/  BSYNC.RECONVERGENT B6 ;  /* 0x0000000000067941 */ /* 0x000fea0003800200 */
.L_x_19149:
[----:B------:R-:W-:-:S07]  /*85c0*/  VIADD R17, R17, 0x80 ;  /* 0x0000008011117836 */ /* 0x000fce0000000000 */
.L_x_19081:
[----:B------:R-:W-:Y:S05]  /*85d0*/  BSYNC.RECONVERGENT B7 ;  /* 0x0000000000077941 */ /* 0x000fea0003800200 */
.L_x_19080:
        /* <DEDUP_REMOVED lines=358> */
.L_x_19183:
[----:B------:R-:W1:Y:S01]  /*9c40*/  LDCU.64 UR6, c[0x0][0x5f0] ;  /* 0x0000be00ff0677ac */ /* 0x000e620008000a00 */
[----:B------:R-:W-:-:S04]  /*9c50*/  UPRMT UR4, UR39, 0x9910, URZ ;  /* 0x0000991027047896 */ /* 0x000fc800080000ff */
[----:B------:R-:W-:Y:S01]  /*9c60*/  UISETP.GT.AND UP0, UPT, UR4, 0x9, UPT ;  /* 0x000000090400788c */ /* 0x000fe2000bf04270 */
[----:B-1--4-:R-:W-:-:S05]  /*9c70*/  IADD3 R4, P0, PT, R0, UR6, RZ ;  /* 0x0000000600047c10 */ /* 0x012fca000ff1e0ff */
[----:B--23--:R-:W-:-:S03]  /*9c80*/  IMAD.X R5, RZ, RZ, UR7, P0 ;  /* 0x00000007ff057e24 */ /* 0x00cfc600080e06ff */
        /* <DEDUP_REMOVED lines=11> */
.L_x_19187:
[----:B------:R3:W5:Y:S01]  /*9d40*/  LDG.E.U8 R19, desc[UR36][R4.64] ;  /* 0x0000002404137981 */ /* 0x000762000c1e1100 */
[----:B------:R-:W-:Y:S05]  /*9d50*/  BRA `(.L_x_19189) ;  /* 0x0000000c005c7947 */ /* 0x000fea0003800000 */
.L_x_19186:
        /* <DEDUP_REMOVED lines=8> */
.L_x_19191:
[----:B------:R0:W5:Y:S01]  /*9de0*/  LDG.E.U8 R19, desc[UR36][R4.64] ;  /* 0x0000002404137981 */ /* 0x000162000c1e1100 */
[----:B------:R-:W-:Y:S05]  /*9df0*/  BRA `(.L_x_19189) ;  /* 0x0000000c00347947 */ /* 0x000fea0003800000 */
.L_x_19190:
[----:B------:R0:W5:Y:S01]  /*9e00*/  LDG.E.U16 R19, desc[UR36][R4.64] ;  /* 0x0000002404137981 */ /* 0x000162000c1e1500 */
[----:B------:R-:W-:Y:S05]  /*9e10*/  BRA `(.L_x_19189) ;  /* 0x0000000c002c7947 */ /* 0x000fea0003800000 */
.L_x_19185:
        /* <DEDUP_REMOVED lines=10> */
.L_x_19193:
[----:B------:R-:W2:Y:S02]  /*9ec0*/  LDG.E.U16 R2, desc[UR36][R4.64] ;  /* 0x0000002404027981 */ /* 0x000ea4000c1e1500 */
[----:B--2---:R-:W-:-:S06]  /*9ed0*/  HADD2.F32 R2, -RZ, R2.H0_H0 ;  /* 0x20000002ff027230 */ /* 0x004fcc0000004100 */
[----:B------:R-:W0:Y:S02]  /*9ee0*/  F2I.S64.TRUNC R2, R2 ;  /* 0x0000000200027311 */ /* 0x000e24000020d900 */
[----:B0-----:R-:W-:Y:S01]  /*9ef0*/  PRMT R19, R2, 0x7610, R19 ;  /* 0x0000761002137816 */ /* 0x001fe20000000013 */
[----:B------:R-:W-:Y:S06]  /*9f00*/  BRA `(.L_x_19189) ;  /* 0x0000000800f07947 */ /* 0x000fec0003800000 */
.L_x_19192:
        /* <DEDUP_REMOVED lines=10> */
.L_x_19195:
[----:B------:R-:W2:Y:S02]  /*9fb0*/  LDG.E.U16 R4, desc[UR36][R4.64] ;  /* 0x0000002404047981 */ /* 0x000ea4000c1e1500 */
[----:B--2---:R-:W-:-:S06]  /*9fc0*/  HADD2.F32 R2, -RZ, R4.H0_H0 ;  /* 0x20000004ff027230 */ /* 0x004fcc0000004100 */
[----:B------:R-:W0:Y:S02]  /*9fd0*/  F2I.S64.TRUNC R2, R2 ;  /* 0x0000000200027311 */ /* 0x000e24000020d900 */
[----:B0-----:R-:W-:Y:S01]  /*9fe0*/  PRMT R19, R2, 0x7610, R19 ;  /* 0x0000761002137816 */ /* 0x001fe20000000013 */
[----:B------:R-:W-:Y:S06]  /*9ff0*/  BRA `(.L_x_19189) ;  /* 0x0000000800b47947 */ /* 0x000fec0003800000 */
.L_x_19194:
[----:B------:R-:W2:Y:S02]  /*a000*/  LDG.E.64 R2, desc[UR36][R4.64] ;  /* 0x0000002404027981 */ /* 0x000ea4000c1e1b00 */
[----:B--2---:R-:W0:Y:S02]  /*a010*/  F2I.S64.F64.TRUNC R2, R2 ;  /* 0x0000000200027311 */ /* 0x004e24000030d900 */
[----:B0-----:R-:W-:Y:S01]  /*a020*/  PRMT R19, R2, 0x7610, R19 ;  /* 0x0000761002137816 */ /* 0x001fe20000000013 */
[----:B------:R-:W-:Y:S06]  /*a030*/  BRA `(.L_x_19189) ;  /* 0x0000000800a47947 */ /* 0x000fec0003800000 */
.L_x_19184:
        /* <DEDUP_REMOVED lines=12> */
.L_x_19198:
[----:B------:R-:W2:Y:S02]  /*a100*/  LDG.E.64 R4, desc[UR36][R4.64] ;  /* 0x0000002404047981 */ /* 0x000ea4000c1e1b00 */
[----:B--2---:R-:W0:Y:S02]  /*a110*/  F2I.S64.F64.TRUNC R2, R4 ;  /* 0x0000000400027311 */ /* 0x004e24000030d900 */
[----:B0-----:R-:W-:Y:S01]  /*a120*/  PRMT R19, R2, 0x7610, R19 ;  /* 0x0000761002137816 */ /* 0x001fe20000000013 */
[----:B------:R-:W-:Y:S06]  /*a130*/  BRA `(.L_x_19189) ;  /* 0x0000000800647947 */ /* 0x000fec0003800000 */
.L_x_19197:
        /* <DEDUP_REMOVED lines=27> */
.L_x_19200:
        /* <DEDUP_REMOVED lines=14> */
.L_x_19199:
[----:B------:R-:W2:Y:S02]  /*a3d0*/  LDG.E.U16 R2, desc[UR36][R4.64] ;  /* 0x0000002404027981 */ /* 0x000ea4000c1e1500 */
[----:B--2---:R-:W-:-:S06]  /*a3e0*/  IMAD.U32 R2, R2, 0x10000, RZ ;  /* 0x0001000002027824 */ /* 0x004fcc00078e00ff */
[----:B------:R-:W0:Y:S02]  /*a3f0*/  F2I.S64.TRUNC R2, R2 ;  /* 0x0000000200027311 */ /* 0x000e24000020d900 */
[----:B0-----:R-:W-:Y:S01]  /*a400*/  PRMT R19, R2, 0x7610, R19 ;  /* 0x0000761002137816 */ /* 0x001fe20000000013 */
[----:B------:R-:W-:Y:S06]  /*a410*/  BRA `(.L_x_19189) ;  /* 0x0000000400ac7947 */ /* 0x000fec0003800000 */
.L_x_19196:
        /* <DEDUP_REMOVED lines=10> */
.L_x_19203:
        /* <DEDUP_REMOVED lines=21> */
.L_x_19207:
[----:B------:R-:W-:Y:S05]  /*a610*/  BSYNC.RECONVERGENT B1 ;  /* 0x0000000000017941 */ /* 0x000fea0003800200 */
.L_x_19206:
[----:B------:R-:W-:Y:S01]  /*a620*/  IMAD.SHL.U32 R0, R0, 0x100000, RZ ;  /* 0x0010000000007824 */ /* 0x000fe200078e00ff */
[----:B------:R-:W-:-:S04]  /*a630*/  LEA R2, R2, 0x3b800000, 0x17 ;  /* 0x3b80000002027811 */ /* 0x000fc800078eb8ff */
[----:B------:R-:W-:-:S07]  /*a640*/  LOP3.LUT R2, R2, R0, R7, 0xfe, !PT ;  /* 0x0000000002027212 */ /* 0x000fce00078efe07 */
.L_x_19205:
[----:B------:R-:W-:Y:S05]  /*a650*/  BSYNC.RECONVERGENT B0 ;  /* 0x0000000000007941 */ /* 0x000fea0003800200 */
.L_x_19204:
[----:B------:R-:W0:Y:S02]  /*a660*/  F2I.S64.TRUNC R2, R2 ;  /* 0x0000000200027311 */ /* 0x000e24000020d900 */
[----:B0-----:R-:W-:Y:S01]  /*a670*/  PRMT R19, R2, 0x7610, R19 ;  /* 0x0000761002137816 */ /* 0x001fe20000000013 */
[----:B------:R-:W-:Y:S06]  /*a680*/  BRA `(.L_x_19189) ;  /* 0x0000000400107947 */ /* 0x000fec0003800000 */
.L_x_19202:
        /* <DEDUP_REMOVED lines=21> */
.L_x_19211:
[----:B------:R-:W-:Y:S05]  /*a7e0*/  BSYNC.RECONVERGENT B1 ;  /* 0x0000000000017941 */ /* 0x000fea0003800200 */
.L_x_19210:
[----:B------:R-:W-:Y:S01]  /*a7f0*/  IMAD.SHL.U32 R0, R0, 0x200000, RZ ;  /* 0x0020000000007824 */ /* 0x000fe200078e00ff */
[----:B------:R-:W-:-:S04]  /*a800*/  LEA R2, R2, 0x37800000, 0x17 ;  /* 0x3780000002027811 */ /* 0x000fc800078eb8ff */
[----:B------:R-:W-:-:S07]  /*a810*/  LOP3.LUT R2, R2, R0, R7, 0xfe, !PT ;  /* 0x0000000002027212 */ /* 0x000fce00078efe07 */
.L_x_19209:
[----:B------:R-:W-:Y:S05]  /*a820*/  BSYNC.RECONVERGENT B0 ;  /* 0x0000000000007941 */ /* 0x000fea0003800200 */
.L_x_19208:
[----:B------:R-:W0:Y:S02]  /*a830*/  F2I.S64.TRUNC R2, R2 ;  /* 0x0000000200027311 */ /* 0x000e24000020d900 */
[----:B0-----:R-:W-:Y:S01]  /*a840*/  PRMT R19, R2, 0x7610, R19 ;  /* 0x0000761002137816 */ /* 0x001fe20000000013 */
[----:B------:R-:W-:Y:S06]  /*a850*/  BRA `(.L_x_19189) ;  /* 0x00000000009c7947 */ /* 0x000fec0003800000 */
.L_x_19201:
        /* <DEDUP_REMOVED lines=14> */
.L_x_19215:
[----:B------:R-:W-:Y:S05]  /*a940*/  BSYNC.RECONVERGENT B0 ;  /* 0x0000000000007941 */ /* 0x000fea0003800200 */
.L_x_19214:
[----:B------:R-:W0:Y:S02]  /*a950*/  F2I.S64.TRUNC R2, R2 ;  /* 0x0000000200027311 */ /* 0x000e24000020d900 */
[----:B0-----:R-:W-:Y:S01]  /*a960*/  PRMT R19, R2, 0x7610, R19 ;  /* 0x0000761002137816 */ /* 0x001fe20000000013 */
[----:B------:R-:W-:Y:S06]  /*a970*/  BRA `(.L_x_19189) ;  /* 0x0000000000547947 */ /* 0x000fec0003800000 */
.L_x_19188:
        /* <DEDUP_REMOVED lines=16> */
.L_x_19216:
[----:B------:R-:W-:Y:S01]  /*aa80*/  PRMT R19, RZ, 0x7610, R19 ;  /* 0x00007610ff137816 */ /* 0x000fe20000000013 */
[----:B------:R-:W-:Y:S06]  /*aa90*/  BRA `(.L_x_19189) ;  /* 0x00000000000c7947 */ /* 0x000fec0003800000 */
.L_x_19213:
[----:B------:R2:W5:Y:S01]  /*aaa0*/  LDG.E.U8 R19, desc[UR36][R4.64] ;  /* 0x0000002404137981 */ /* 0x000562000c1e1100 */
[----:B------:R-:W-:Y:S05]  /*aab0*/  BRA `(.L_x_19189) ;  /* 0x0000000000047947 */ /* 0x000fea0003800000 */
.L_x_19212:
[----:B------:R1:W5:Y:S02]  /*aac0*/  LDG.E.U8 R19, desc[UR36][R4.64] ;  /* 0x0000002404137981 */ /* 0x000364000c1e1100 */
.L_x_19189:
        /* <DEDUP_REMOVED lines=16> */
.L_x_19220:
[----:B------:R0:W5:Y:S01]  /*abd0*/  LDG.E.U8 R0, desc[UR36][R4.64] ;  /* 0x0000002404007981 */ /* 0x000162000c1e1100 */
[----:B------:R-:W-:Y:S05]  /*abe0*/  BRA `(.L_x_19222) ;  /* 0x0000000c005c7947 */ /* 0x000fea0003800000 */
.L_x_19219:
        /* <DEDUP_REMOVED lines=8> */
.L_x_19224:
[----:B------:R4:W5:Y:S01]  /*ac70*/  LDG.E.U8 R0, desc[UR36][R4.64] ;  /* 0x0000002404007981 */ /* 0x000962000c1e1100 */
[----:B------:R-:W-:Y:S05]  /*ac80*/  BRA `(.L_x_19222) ;  /* 0x0000000c00347947 */ /* 0x000fea0003800000 */
.L_x_19223:
[----:B------:R0:W5:Y:S01]  /*ac90*/  LDG.E.U16 R0, desc[UR36][R4.64] ;  /* 0x0000002404007981 */ /* 0x000162000c1e1500 */
[----:B------:R-:W-:Y:S05]  /*aca0*/  BRA `(.L_x_19222) ;  /* 0x0000000c002c7947 */ /* 0x000fea0003800000 */
.L_x_19218:
        /* <DEDUP_REMOVED lines=10> */
.L_x_19226:
[----:B------:R-:W2:Y:S02]  /*ad50*/  LDG.E.U16 R2, desc[UR36][R4.64] ;  /* 0x0000002404027981 */ /* 0x000ea4000c1e1500 */
[----:B--2---:R-:W-:-:S06]  /*ad60*/  HADD2.F32 R2, -RZ, R2.H0_H0 ;  /* 0x20000002ff027230 */ /* 0x004fcc0000004100 */
[----:B------:R-:W0:Y:S02]  /*ad70*/  F2I.S64.TRUNC R2, R2 ;  /* 0x0000000200027311 */ /* 0x000e24000020d900 */
[----:B0-----:R-:W-:Y:S01]  /*ad80*/  PRMT R0, R2, 0x7610, R0 ;  /* 0x0000761002007816 */ /* 0x001fe20000000000 */
[----:B------:R-:W-:Y:S06]  /*ad90*/  BRA `(.L_x_19222) ;  /* 0x0000000800f07947 */ /* 0x000fec0003800000 */
.L_x_19225:
        /* <DEDUP_REMOVED lines=10> */
.L_x_19228:
[----:B------:R-:W2:Y:S02]  /*ae40*/  LDG.E.U16 R4, desc[UR36][R4.64] ;  /* 0x0000002404047981 */ /* 0x000ea4000c1e1500 */
[----:B--2---:R-:W-:-:S06]  /*ae50*/  HADD2.F32 R2, -RZ, R4.H0_H0 ;  /* 0x20000004ff027230 */ /* 0x004fcc0000004100 */
[----:B------:R-:W0:Y:S02]  /*ae60*/  F2I.S64.TRUNC R2, R2 ;  /* 0x0000000200027311 */ /* 0x000e24000020d900 */
[----:B0-----:R-:W-:Y:S01]  /*ae70*/  PRMT R0, R2, 0x7610, R0 ;  /* 0x0000761002007816 */ /* 0x001fe20000000000 */
[----:B------:R-:W-:Y:S06]  /*ae80*/  BRA `(.L_x_19222) ;  /* 0x0000000800b47947 */ /* 0x000fec0003800000 */
.L_x_19227:
[----:B------:R-:W2:Y:S02]  /*ae90*/  LDG.E.64 R2, desc[UR36][R4.64] ;  /* 0x0000002404027981 */ /* 0x000ea4000c1e1b00 */
[----:B--2---:R-:W0:Y:S02]  /*aea0*/  F2I.S64.F64.TRUNC R2, R2 ;  /* 0x0000000200027311 */ /* 0x004e24000030d900 */
[----:B0-----:R-:W-:Y:S01]  /*aeb0*/  PRMT R0, R2, 0x7610, R0 ;  /* 0x0000761002007816 */ /* 0x001fe20000000000 */
[----:B------:R-:W-:Y:S06]  /*aec0*/  BRA `(.L_x_19222) ;  /* 0x0000000800a47947 */ /* 0x000fec0003800000 */
.L_x_19217:
        /* <DEDUP_REMOVED lines=12> */
.L_x_19231:
[----:B------:R-:W2:Y:S02]  /*af90*/  LDG.E.64 R4, desc[UR36][R4.64] ;  /* 0x0000002404047981 */ /* 0x000ea4000c1e1b00 */
[----:B--2---:R-:W0:Y:S02]  /*afa0*/  F2I.S64.F64.TRUNC R2, R4 ;  /* 0x0000000400027311 */ /* 0x004e24000030d900 */
[----:B0-----:R-:W-:Y:S01]  /*afb0*/  PRMT R0, R2, 0x7610, R0 ;  /* 0x0000761002007816 */ /* 0x001fe20000000000 */
[----:B------:R-:W-:Y:S06]  /*afc0*/  BRA `(.L_x_19222) ;  /* 0x0000000800647947 */ /* 0x000fec0003800000 */
.L_x_19230:
        /* <DEDUP_REMOVED lines=27> */
.L_x_19233:
        /* <DEDUP_REMOVED lines=14> */
.L_x_19232:
[----:B------:R-:W2:Y:S02]  /*b260*/  LDG.E.U16 R2, desc[UR36][R4.64] ;  /* 0x0000002404027981 */ /* 0x000ea4000c1e1500 */
[----:B--2---:R-:W-:-:S06]  /*b270*/  IMAD.U32 R2, R2, 0x10000, RZ ;  /* 0x0001000002027824 */ /* 0x004fcc00078e00ff */
[----:B------:R-:W0:Y:S02]  /*b280*/  F2I.S64.TRUNC R2, R2 ;  /* 0x0000000200027311 */ /* 0x000e24000020d900 */
[----:B0-----:R-:W-:Y:S01]  /*b290*/  PRMT R0, R2, 0x7610, R0 ;  /* 0x0000761002007816 */ /* 0x001fe20000000000 */
[----:B------:R-:W-:Y:S06]  /*b2a0*/  BRA `(.L_x_19222) ;  /* 0x0000000400ac7947 */ /* 0x000fec0003800000 */
.L_x_19229:
        /* <DEDUP_REMOVED lines=10> */
.L_x_19236:
        /* <DEDUP_REMOVED lines=21> */
.L_x_19240:
[----:B------:R-:W-:Y:S05]  /*b4a0*/  BSYNC.RECONVERGENT B1 ;  /* 0x0000000000017941 */ /* 0x000fea0003800200 */
.L_x_19239:
[----:B------:R-:W-:Y:S01]  /*b4b0*/  IMAD.SHL.U32 R0, R0, 0x100000, RZ ;  /* 0x0010000000007824 */ /* 0x000fe200078e00ff */
[----:B------:R-:W-:-:S04]  /*b4c0*/  LEA R2, R2, 0x3b800000, 0x17 ;  /* 0x3b80000002027811 */ /* 0x000fc800078eb8ff */
[----:B------:R-:W-:-:S07]  /*b4d0*/  LOP3.LUT R2, R2, R0, R7, 0xfe, !PT ;  /* 0x0000000002027212 */ /* 0x000fce00078efe07 */
.L_x_19238:
[----:B------:R-:W-:Y:S05]  /*b4e0*/  BSYNC.RECONVERGENT B0 ;  /* 0x0000000000007941 */ /* 0x000fea0003800200 */
.L_x_19237:
[----:B------:R-:W0:Y:S02]  /*b4f0*/  F2I.S64.TRUNC R2, R2 ;  /* 0x0000000200027311 */ /* 0x000e24000020d900 */
[----:B0-----:R-:W-:Y:S01]  /*b500*/  PRMT R0, R2, 0x7610, R0 ;  /* 0x0000761002007816 */ /* 0x001fe20000000000 */
[----:B------:R-:W-:Y:S06]  /*b510*/  BRA `(.L_x_19222) ;  /* 0x0000000400107947 */ /* 0x000fec0003800000 */
.L_x_19235:
        /* <DEDUP_REMOVED lines=21> */
.L_x_19244:
[----:B------:R-:W-:Y:S05]  /*b670*/  BSYNC.RECONVERGENT B1 ;  /* 0x0000000000017941 */ /* 0x000fea0003800200 */
.L_x_19243:
[----:B------:R-:W-:Y:S01]  /*b680*/  IMAD.SHL.U32 R0, R0, 0x200000, RZ ;  /* 0x0020000000007824 */ /* 0x000fe200078e00ff */
[----:B------:R-:W-:-:S04]  /*b690*/  LEA R2, R2, 0x37800000, 0x17 ;  /* 0x3780000002027811 */ /* 0x000fc800078eb8ff */
[----:B------:R-:W-:-:S07]  /*b6a0*/  LOP3.LUT R2, R2, R0, R7, 0xfe, !PT ;  /* 0x0000000002027212 */ /* 0x000fce00078efe07 */
.L_x_19242:
[----:B------:R-:W-:Y:S05]  /*b6b0*/  BSYNC.RECONVERGENT B0 ;  /* 0x0000000000007941 */ /* 0x000fea0003800200 */
.L_x_19241:
[----:B------:R-:W0:Y:S02]  /*b6c0*/  F2I.S64.TRUNC R2, R2 ;  /* 0x0000000200027311 */ /* 0x000e24000020d900 */
[----:B0-----:R-:W-:Y:S01]  /*b6d0*/  PRMT R0, R2, 0x7610, R0 ;  /* 0x0000761002007816 */ /* 0x001fe20000000000 */
[----:B------:R-:W-:Y:S06]  /*b6e0*/  BRA `(.L_x_19222) ;  /* 0x00000000009c7947 */ /* 0x000fec0003800000 */
.L_x_19234:
        /* <DEDUP_REMOVED lines=14> */
.L_x_19248:
[----:B------:R-:W-:Y:S05]  /*b7d0*/  BSYNC.RECONVERGENT B0 ;  /* 0x0000000000007941 */ /* 0x000fea0003800200 */
.L_x_19247:
[----:B------:R-:W0:Y:S02]  /*b7e0*/  F2I.S64.TRUNC R2, R2 ;  /* 0x0000000200027311 */ /* 0x000e24000020d900 */
[----:B0-----:R-:W-:Y:S01]  /*b7f0*/  PRMT R0, R2, 0x7610, R0 ;  /* 0x0000761002007816 */ /* 0x001fe20000000000 */
[----:B------:R-:W-:Y:S06]  /*b800*/  BRA `(.L_x_19222) ;  /* 0x0000000000547947 */ /* 0x000fec0003800000 */
.L_x_19221:
        /* <DEDUP_REMOVED lines=15> */
[----:B--2--5:R-:W-:Y:S05]  /*b900*/  CALL.ABS.NOINC R2 ;  /* 0x0000000002007343 */ /* 0x024fea0003c00000 */
.L_x_19249:
[----:B------:R-:W-:Y:S01]  /*b910*/  PRMT R0, RZ, 0x7610, R0 ;  /* 0x00007610ff007816 */ /* 0x000fe20000000000 */
[----:B------:R-:W-:Y:S06]  /*b920*/  BRA `(.L_x_19222) ;  /* 0x00000000000c7947 */ /* 0x000fec0003800000 */
.L_x_19246:
[----:B------:R2:W5:Y:S01]  /*b930*/  LDG.E.U8 R0, desc[UR36][R4.64] ;  /* 0x0000002404007981 */ /* 0x000562000c1e1100 */
[----:B------:R-:W-:Y:S05]  /*b940*/  BRA `(.L_x_19222) ;  /* 0x0000000000047947 */ /* 0x000fea0003800000 */
.L_x_19245:
[----:B------:R1:W5:Y:S02]  /*b950*/  LDG.E.U8 R0, desc[UR36][R4.64] ;  /* 0x0000002404007981 */ /* 0x000364000c1e1100 */
.L_x_19222:
        /* <DEDUP_REMOVED lines=23> */
.L_x_19254:
[----:B------:R4:W-:Y:S01]  /*bad0*/  STG.E.U8 desc[UR36][R2.64], R5 ;  /* 0x0000000502007986 */ /* 0x0009e2000c101124 */
[----:B------:R-:W-:Y:S05]  /*bae0*/  BRA `(.L_x_19256) ;  /* 0x0000000c00507947 */ /* 0x000fea0003800000 */
.L_x_19253:
[----:B------:R-:W-:-:S09]  /*baf0*/  UISETP.NE.AND UP0, UPT, UR4, 0x2, UPT ;  /* 0x000000020400788c */ /* 0x000fd2000bf05270 */
[----:B------:R-:W-:Y:S05]  /*bb00*/  BRA.U !UP0, `(.L_x_19257) ;  /* 0x00000001082c7547 */ /* 0x000fea000b800000 */
[----:B------:R-:W-:-:S09]  /*bb10*/  UISETP.NE.AND UP0, UPT, UR4, 0x3, UPT ;  /* 0x000000030400788c */ /* 0x000fd2000bf05270 */
[----:B------:R-:W-:Y:S05]  /*bb20*/  BRA.U !UP0, `(.L_x_19258) ;  /* 0x0000000108187547 */ /* 0x000fea000b800000 */
[----:B------:R-:W-:-:S09]  /*bb30*/  UISETP.NE.AND UP0, UPT, UR4, 0x4, UPT ;  /* 0x000000040400788c */ /* 0x000fd2000bf05270 */
[----:B------:R-:W-:Y:S05]  /*bb40*/  BRA.U UP0, `(.L_x_19255) ;  /* 0x0000000900607547 */ /* 0x000fea000b800000 */
[----:B------:R-:W-:Y:S01]  /*bb50*/  LOP3.LUT R4, R5, 0xff, RZ, 0xc0, !PT ;  /* 0x000000ff05047812 */ /* 0x000fe200078ec0ff */
[----:B------:R-:W-:-:S05]  /*bb60*/  HFMA2 R5, -RZ, RZ, 0, 0 ;  /* 0x00000000ff057431 */ /* 0x000fca00000001ff */
[----:B------:R1:W-:Y:S01]  /*bb70*/  STG.E.64 desc[UR36][R2.64], R4 ;  /* 0x0000000402007986 */ /* 0x0003e2000c101b24 */
[----:B------:R-:W-:Y:S05]  /*bb80*/  BRA `(.L_x_19256) ;  /* 0x0000000c00287947 */ /* 0x000fea0003800000 */
.L_x_19258:
[----:B------:R-:W-:-:S05]  /*bb90*/  LOP3.LUT R5, R5, 0xff, RZ, 0xc0, !PT ;  /* 0x000000ff05057812 */ /* 0x000fca00078ec0ff */
[----:B------:R2:W-:Y:S01]  /*bba0*/  STG.E desc[UR36][R2.64], R5 ;  /* 0x0000000502007986 */ /* 0x0005e2000c101924 */
[----:B------:R-:W-:Y:S05]  /*bbb0*/  BRA `(.L_x_19256) ;  /* 0x0000000c001c7947 */ /* 0x000fea0003800000 */
.L_x_19257:
[----:B------:R-:W-:-:S05]  /*bbc0*/  LOP3.LUT R5, R5, 0xff, RZ, 0xc0, !PT ;  /* 0x000000ff05057812 */ /* 0x000fca00078ec0ff */
[----:B------:R0:W-:Y:S01]  /*bbd0*/  STG.E.U16 desc[UR36][R2.64], R5 ;  /* 0x0000000502007986 */ /* 0x0001e2000c101524 */
[----:B------:R-:W-:Y:S05]  /*bbe0*/  BRA `(.L_x_19256) ;  /* 0x0000000c00107947 */ /* 0x000fea0003800000 */
.L_x_19252:
        /* <DEDUP_REMOVED lines=10> */
.L_x_19260:
[----:B------:R-:W-:-:S04]  /*bc90*/  LOP3.LUT R5, R5, 0xff, RZ, 0xc0, !PT ;  /* 0x000000ff05057812 */ /* 0x000fc800078ec0ff */
[----:B------:R-:W0:Y:S02]  /*bca0*/  I2F.U16 R0, R5 ;  /* 0x0000000500007306 */ /* 0x000e240000101000 */
[----:B0-----:R-:W-:-:S05]  /*bcb0*/  F2FP.F16.F32.PACK_AB R0, RZ, R0 ;  /* 0x00000000ff00723e */ /* 0x001fca00000000ff */
[----:B------:R0:W-:Y:S01]  /*bcc0*/  STG.E.U16 desc[UR36][R2.64], R0 ;  /* 0x0000000002007986 */ /* 0x0001e2000c101524 */
[----:B------:R-:W-:Y:S05]  /*bcd0*/  BRA `(.L_x_19256) ;  /* 0x0000000800d47947 */ /* 0x000fea0003800000 */
.L_x_19259:
        /* <DEDUP_REMOVED lines=11> */
.L_x_19262:
[----:B------:R-:W-:-:S06]  /*bd90*/  LOP3.LUT R5, R5, 0xff, RZ, 0xc0, !PT ;  /* 0x000000ff05057812 */ /* 0x000fcc00078ec0ff */
[----:B------:R-:W0:Y:S02]  /*bda0*/  I2F.U16 R5, R5 ;  /* 0x0000000500057306 */ /* 0x000e240000101000 */
[----:B0-----:R-:W-:-:S04]  /*bdb0*/  F2FP.F16.F32.PACK_AB R5, RZ, R5 ;  /* 0x00000005ff05723e */ /* 0x001fc800000000ff */
[----:B------:R-:W-:-:S05]  /*bdc0*/  PRMT R5, R5, 0x5410, RZ ;  /* 0x0000541005057816 */ /* 0x000fca00000000ff */
[----:B------:R0:W-:Y:S01]  /*bdd0*/  STG.E desc[UR36][R2.64], R5 ;  /* 0x0000000502007986 */ /* 0x0001e2000c101924 */
[----:B------:R-:W-:Y:S05]  /*bde0*/  BRA `(.L_x_19256) ;  /* 0x0000000800907947 */ /* 0x000fea0003800000 */
.L_x_19261:
[----:B------:R-:W-:-:S06]  /*bdf0*/  LOP3.LUT R5, R5, 0xff, RZ, 0xc0, !PT ;  /* 0x000000ff05057812 */ /* 0x000fcc00078ec0ff */
[----:B------:R-:W0:Y:S02]  /*be00*/  I2F.F64.U16 R4, R5 ;  /* 0x0000000500047312 */ /* 0x000e240000101800 */
[----:B0-----:R0:W-:Y:S01]  /*be10*/  STG.E.64 desc[UR36][R2.64], R4 ;  /* 0x0000000402007986 */ /* 0x0011e2000c101b24 */
[----:B------:R-:W-:Y:S05]  /*be20*/  BRA `(.L_x_19256) ;  /* 0x0000000800807947 */ /* 0x000fea0003800000 */
.L_x_19251:
        /* <DEDUP_REMOVED lines=13> */
.L_x_19266:
        /* <DEDUP_REMOVED lines=18> */
.L_x_19268:
[----:B------:R-:W-:Y:S05]  /*c020*/  BSYNC.RECONVERGENT B0 ;  /* 0x0000000000007941 */ /* 0x000fea0003800200 */
.L_x_19267:
[----:B------:R0:W-:Y:S01]  /*c030*/  STG.E.U8 desc[UR36][R2.64], R0 ;  /* 0x0000000002007986 */ /* 0x0001e2000c101124 */
[----:B------:R-:W-:Y:S05]  /*c040*/  BRA `(.L_x_19256) ;  /* 0x0000000400f87947 */ /* 0x000fea0003800000 */
.L_x_19265:
        /* <DEDUP_REMOVED lines=18> */
.L_x_19270:
[----:B------:R-:W-:Y:S05]  /*c170*/  BSYNC.RECONVERGENT B0 ;  /* 0x0000000000007941 */ /* 0x000fea0003800200 */
.L_x_19269:
[----:B------:R0:W-:Y:S01]  /*c180*/  STG.E.U8 desc[UR36][R2.64], R0 ;  /* 0x0000000002007986 */ /* 0x0001e2000c101124 */
[----:B------:R-:W-:Y:S05]  /*c190*/  BRA `(.L_x_19256) ;  /* 0x0000000400a47947 */ /* 0x000fea0003800000 */
.L_x_19264:
        /* <DEDUP_REMOVED lines=23> */
.L_x_19272:
[----:B------:R-:W-:Y:S01]  /*c310*/  LOP3.LUT R4, R5, 0xff, RZ, 0xc0, !PT ;  /* 0x000000ff05047812 */ /* 0x000fe200078ec0ff */
[----:B------:R-:W-:-:S05]  /*c320*/  HFMA2 R5, -RZ, RZ, 0, 0 ;  /* 0x00000000ff057431 */ /* 0x000fca00000001ff */
[----:B------:R0:W-:Y:S01]  /*c330*/  STG.E.64 desc[UR36][R2.64], R4 ;  /* 0x0000000402007986 */ /* 0x0001e2000c101b24 */
[----:B------:R-:W-:Y:S05]  /*c340*/  BRA `(.L_x_19256) ;  /* 0x0000000400387947 */ /* 0x000fea0003800000 */
.L_x_19271:
[----:B------:R-:W-:-:S05]  /*c350*/  LOP3.LUT R5, R5, 0xff, RZ, 0xc0, !PT ;  /* 0x000000ff05057812 */ /* 0x000fca00078ec0ff */
[----:B------:R0:W-:Y:S01]  /*c360*/  STG.E desc[UR36][R2.64], R5 ;  /* 0x0000000502007986 */ /* 0x0001e2000c101924 */
[----:B------:R-:W-:Y:S05]  /*c370*/  BRA `(.L_x_19256) ;  /* 0x00000004002c7947 */ /* 0x000fea0003800000 */
.L_x_19263:
        /* <DEDUP_REMOVED lines=10> */
.L_x_19274:
[----:B------:R-:W-:Y:S02]  /*c420*/  LOP3.LUT R5, R5, 0xff, RZ, 0xc0, !PT ;  /* 0x000000ff05057812 */ /* 0x000fe400078ec0ff */
[----:B------:R-:W-:-:S04]  /*c430*/  CS2R R6, SRZ ;  /* 0x0000000000067805 */ /* 0x000fc8000001ff00 */
[----:B------:R-:W0:Y:S02]  /*c440*/  I2F.F64.U16 R4, R5 ;  /* 0x0000000500047312 */ /* 0x000e240000101800 */
[----:B0-----:R0:W-:Y:S01]  /*c450*/  STG.E.128 desc[UR36][R2.64], R4 ;  /* 0x0000000402007986 */ /* 0x0011e2000c101d24 */
[----:B------:R-:W-:Y:S05]  /*c460*/  BRA `(.L_x_19256) ;  /* 0x0000000000f07947 */ /* 0x000fea0003800000 */
.L_x_19273:
[----:B------:R-:W-:-:S09]  /*c470*/  UISETP.NE.AND UP0, UPT, UR4, 0xf, UPT ;  /* 0x0000000f0400788c */ /* 0x000fd2000bf05270 */
[----:B------:R-:W-:Y:S05]  /*c480*/  BRA.U !UP0, `(.L_x_19275) ;  /* 0x0000000108d87547 */ /* 0x000fea000b800000 */
[----:B------:R-:W-:-:S09]  /*c490*/  UISETP.NE.AND UP0, UPT, UR4, 0x17, UPT ;  /* 0x000000170400788c */ /* 0x000fd2000bf05270 */
[----:B------:R-:W-:Y:S05]  /*c4a0*/  BRA.U !UP0, `(.L_x_19276) ;  /* 0x0000000108887547 */ /* 0x000fea000b800000 */
[----:B------:R-:W-:-:S09]  /*c4b0*/  UISETP.NE.AND UP0, UPT, UR4, 0x18, UPT ;  /* 0x000000180400788c */ /* 0x000fd2000bf05270 */
[----:B------:R-:W-:Y:S05]  /*c4c0*/  BRA.U !UP0, `(.L_x_19277) ;  /* 0x0000000108447547 */ /* 0x000fea000b800000 */
.L_x_19255:
        /* <DEDUP_REMOVED lines=16> */
.L_x_19278:
[----:B------:R-:W-:Y:S05]  /*c5d0*/  BRA `(.L_x_19256) ;  /* 0x0000000000947947 */ /* 0x000fea0003800000 */
.L_x_19277:
[----:B------:R-:W-:Y:S01]  /*c5e0*/  LOP3.LUT R0, R5, 0xff, RZ, 0xc0, !PT ;  /* 0x000000ff05007812 */ /* 0x000fe200078ec0ff */
[----:B------:R-:W-:Y:S01]  /*c5f0*/  BSSY.RECONVERGENT B0, `(.L_x_19279) ;  /* 0x000000b000007945 */ /* 0x000fe20003800200 */
[----:B------:R-:W-:Y:S02]  /*c600*/  HFMA2 R5, -RZ, RZ, 0, 7.569789886474609375e-06 ;  /* 0x0000007fff057431 */ /* 0x000fe400000001ff */
        /* <DEDUP_REMOVED lines=9> */
.L_x_19280:
[----:B------:R-:W-:Y:S05]  /*c6a0*/  BSYNC.RECONVERGENT B0 ;  /* 0x0000000000007941 */ /* 0x000fea0003800200 */
.L_x_19279:
[----:B------:R0:W-:Y:S01]  /*c6b0*/  STG.E.U8 desc[UR36][R2.64], R5 ;  /* 0x0000000502007986 */ /* 0x0001e2000c101124 */
[----:B------:R-:W-:Y:S05]  /*c6c0*/  BRA `(.L_x_19256) ;  /* 0x0000000000587947 */ /* 0x000fea0003800000 */
.L_x_19276:
        /* <DEDUP_REMOVED lines=13> */
.L_x_19281:
[----:B------:R-:W-:Y:S01]  /*c7a0*/  IMAD.MOV.U32 R5, RZ, RZ, 0x7f ;  /* 0x0000007fff057424 */ /* 0x000fe200078e00ff */
[----:B------:R-:W-:-:S04]  /*c7b0*/  ISETP.GT.U32.AND P0, PT, R7, 0x7f800000, PT ;  /* 0x7f8000000700780c */ /* 0x000fc80003f04070 */
[----:B------:R-:W-:-:S05]  /*c7c0*/  SEL R5, R5, 0x7c, P0 ;  /* 0x0000007c05057807 */ /* 0x000fca0000000000 */
[----:B------:R0:W-:Y:S01]  /*c7d0*/  STG.E.U8 desc[UR36][R2.64], R5 ;  /* 0x0000000502007986 */ /* 0x0001e2000c101124 */
[----:B------:R-:W-:Y:S05]  /*c7e0*/  BRA `(.L_x_19256) ;  /* 0x0000000000107947 */ /* 0x000fea0003800000 */
.L_x_19275:
[----:B------:R-:W-:-:S04]  /*c7f0*/  LOP3.LUT R5, R5, 0xff, RZ, 0xc0, !PT ;  /* 0x000000ff05057812 */ /* 0x000fc800078ec0ff */
[----:B------:R-:W0:Y:S02]  /*c800*/  I2F.U16 R0, R5 ;  /* 0x0000000500007306 */ /* 0x000e240000101000 */
[----:B0-----:R-:W-:-:S05]  /*c810*/  F2FP.BF16.F32.PACK_AB R0, RZ, R0 ;  /* 0x00000000ff00723e */ /* 0x001fca00000010ff */
[----:B------:R0:W-:Y:S02]  /*c820*/  STG.E.U16 desc[UR36][R2.64], R0 ;  /* 0x0000000002007986 */ /* 0x0001e4000c101524 */
.L_x_19256:
[----:B------:R-:W-:Y:S05]  /*c830*/  BSYNC.RECONVERGENT B6 ;  /* 0x0000000000067941 */ /* 0x000fea0003800200 */
.L_x_19250:
[----:B------:R-:W-:-:S07]  /*c840*/  VIADD R17, R17, 0x80 ;  /* 0x0000008011117836 */ /* 0x000fce0000000000 */
.L_x_19182:
[----:B------:R-:W-:Y:S05]  /*c850*/  BSYNC.RECONVERGENT B7 ;  /* 0x0000000000077941 */ /* 0x000fea0003800200 */
.L_x_19181:
[----:B------:R-:W5:Y:S02]  /*c860*/  LDCU UR4, c[0x0][0x380] ;  /* 0x00007000ff0477ac */ /* 0x000f640008000800 */
[----:B-----5:R-:W-:-:S13]  /*c870*/  ISETP.GE.AND P0, PT, R17, UR4, PT ;  /* 0x0000000411007c0c */ /* 0x020fda000bf06270 */
[----:B------:R-:W-:Y:S05]  /*c880*/  @P0 EXIT ;  /* 0x000000000000094d */ /* 0x000fea0003800000 */
[----:B------:R-:W5:Y:S01]  /*c890*/  LDCU UR4, c[0x0][0x388] ;  /* 0x00007100ff0477ac */ /* 0x000f620008000800 */
[----:B------:R-:W-:Y:S01]  /*c8a0*/  IMAD.MOV.U32 R18, RZ, RZ, RZ ;  /* 0x000000ffff127224 */ /* 0x000fe200078e00ff */
[----:B------:R-:W-:Y:S01]  /*c8b0*/  MOV R16, RZ ;  /* 0x000000ff00107202 */ /* 0x000fe20000000f00 */
        /* <DEDUP_REMOVED lines=351> */
.L_x_19282:
[----:B------:R-:W1:Y:S01]  /*deb0*/  LDCU.64 UR8, c[0x0][0x5f0] ;  /* 0x0000be00ff0877ac */ /* 0x000e620008000a00 */
[----:B------:R-:W0:Y:S01]  /*dec0*/  LDCU.64 UR6, c[0x0][0x5e8] ;  /* 0x0000bd00ff0677ac */ /* 0x000e220008000a00 */
[----:B------:R-:W-:-:S04]  /*ded0*/  UPRMT UR4, UR39, 0x9910, URZ ;  /* 0x0000991027047896 */ /* 0x000fc800080000ff */
[----:B------:R-:W-:Y:S01]  /*dee0*/  UISETP.GT.AND UP0, UPT, UR4, 0x9, UPT ;  /* 0x000000090400788c */ /* 0x000fe2000bf04270 */
[----:B-1--4-:R-:W-:Y:S02]  /*def0*/  IADD3 R4, P1, PT, R0, UR8, RZ ;  /* 0x0000000800047c10 */ /* 0x012fe4000ff3e0ff */
[----:B0-----:R-:W-:-:S03]  /*df00*/  IADD3 R16, P0, PT, R16, UR6, RZ ;  /* 0x0000000610107c10 */ /* 0x001fc6000ff1e0ff */
[----:B--23--:R-:W-:Y:S01]  /*df10*/  IMAD.X R5, RZ, RZ, UR9, P1 ;  /* 0x00000009ff057e24 */ /* 0x00cfe200088e06ff */
        /* <DEDUP_REMOVED lines=12> */
.L_x_19286:
[----:B------:R0:W5:Y:S01]  /*dfe0*/  LDG.E.U8 R19, desc[UR36][R4.64] ;  /* 0x0000002404137981 */ /* 0x000162000c1e1100 */
[----:B------:R-:W-:Y:S05]  /*dff0*/  BRA `(.L_x_19288) ;  /* 0x0000000c005c7947 */ /* 0x000fea0003800000 */
.L_x_19285:
        /* <DEDUP_REMOVED lines=8> */
.L_x_19290:
[----:B------:R4:W5:Y:S01]  /*e080*/  LDG.E.U8 R19, desc[UR36][R4.64] ;  /* 0x0000002404137981 */ /* 0x000962000c1e1100 */
[----:B------:R-:W-:Y:S05]  /*e090*/  BRA `(.L_x_19288) ;  /* 0x0000000c00347947 */ /* 0x000fea0003800000 */
.L_x_19289:
[----:B------:R0:W5:Y:S01]  /*e0a0*/  LDG.E.U16 R19, desc[UR36][R4.64] ;  /* 0x0000002404137981 */ /* 0x000162000c1e1500 */
[----:B------:R-:W-:Y:S05]  /*e0b0*/  BRA `(.L_x_19288) ;  /* 0x0000000c002c7947 */ /* 0x000fea0003800000 */
.L_x_19284:
        /* <DEDUP_REMOVED lines=10> */
.L_x_19292:
[----:B------:R-:W2:Y:S02]  /*e160*/  LDG.E.U16 R2, desc[UR36][R4.64] ;  /* 0x0000002404027981 */ /* 0x000ea4000c1e1500 */
[----:B--2---:R-:W-:-:S06]  /*e170*/  HADD2.F32 R2, -RZ, R2.H0_H0 ;  /* 0x20000002ff027230 */ /* 0x004fcc0000004100 */
[----:B------:R-:W0:Y:S02]  /*e180*/  F2I.S64.TRUNC R2, R2 ;  /* 0x0000000200027311 */ /* 0x000e24000020d900 */
[----:B0-----:R-:W-:Y:S01]  /*e190*/  PRMT R19, R2, 0x7610, R19 ;  /* 0x0000761002137816 */ /* 0x001fe20000000013 */
[----:B------:R-:W-:Y:S06]  /*e1a0*/  BRA `(.L_x_19288) ;  /* 0x0000000800f07947 */ /* 0x000fec0003800000 */
.L_x_19291:
        /* <DEDUP_REMOVED lines=10> */
.L_x_19294:
[----:B------:R-:W2:Y:S02]  /*e250*/  LDG.E.U16 R4, desc[UR36][R4.64] ;  /* 0x0000002404047981 */ /* 0x000ea4000c1e1500 */
[----:B--2---:R-:W-:-:S06]  /*e260*/  HADD2.F32 R2, -RZ, R4.H0_H0 ;  /* 0x20000004ff027230 */ /* 0x004fcc0000004100 */
[----:B------:R-:W0:Y:S02]  /*e270*/  F2I.S64.TRUNC R2, R2 ;  /* 0x0000000200027311 */ /* 0x000e24000020d900 */
[----:B0-----:R-:W-:Y:S01]  /*e280*/  PRMT R19, R2, 0x7610, R19 ;  /* 0x0000761002137816 */ /* 0x001fe20000000013 */
[----:B------:R-:W-:Y:S06]  /*e290*/  BRA `(.L_x_19288) ;  /* 0x0000000800b47947 */ /* 0x000fec0003800000 */
.L_x_19293:
[----:B------:R-:W2:Y:S02]  /*e2a0*/  LDG.E.64 R2, desc[UR36][R4.64] ;  /* 0x0000002404027981 */ /* 0x000ea4000c1e1b00 */
[----:B--2---:R-:W0:Y:S02]  /*e2b0*/  F2I.S64.F64.TRUNC R2, R2 ;  /* 0x0000000200027311 */ /* 0x004e24000030d900 */
[----:B0-----:R-:W-:Y:S01]  /*e2c0*/  PRMT R19, R2, 0x7610, R19 ;  /* 0x0000761002137816 */ /* 0x001fe20000000013 */
[----:B------:R-:W-:Y:S06]  /*e2d0*/  BRA `(.L_x_19288) ;  /* 0x0000000800a47947 */ /* 0x000fec0003800000 */
.L_x_19283:
        /* <DEDUP_REMOVED lines=12> */
.L_x_19297:
[----:B------:R-:W2:Y:S02]  /*e3a0*/  LDG.E.64 R4, desc[UR36][R4.64] ;  /* 0x0000002404047981 */ /* 0x000ea4000c1e1b00 */
[----:B--2---:R-:W0:Y:S02]  /*e3b0*/  F2I.S64.F64.TRUNC R2, R4 ;  /* 0x0000000400027311 */ /* 0x004e24000030d900 */
[----:B0-----:R-:W-:Y:S01]  /*e3c0*/  PRMT R19, R2, 0x7610, R19 ;  /* 0x0000761002137816 */ /* 0x001fe20000000013 */
[----:B------:R-:W-:Y:S06]  /*e3d0*/  BRA `(.L_x_19288) ;  /* 0x0000000800647947 */ /* 0x000fec0003800000 */
.L_x_19296:
        /* <DEDUP_REMOVED lines=27> */
.L_x_19299:
        /* <DEDUP_REMOVED lines=14> */
.L_x_19298:
[----:B------:R-:W2:Y:S02]  /*e670*/  LDG.E.U16 R2, desc[UR36][R4.64] ;  /* 0x0000002404027981 */ /* 0x000ea4000c1e1500 */
[----:B--2---:R-:W-:-:S06]  /*e680*/  IMAD.U32 R2, R2, 0x10000, RZ ;  /* 0x0001000002027824 */ /* 0x004fcc00078e00ff */
[----:B------:R-:W0:Y:S02]  /*e690*/  F2I.S64.TRUNC R2, R2 ;  /* 0x0000000200027311 */ /* 0x000e24000020d900 */
[----:B0-----:R-:W-:Y:S01]  /*e6a0*/  PRMT R19, R2, 0x7610, R19 ;  /* 0x0000761002137816 */ /* 0x001fe20000000013 */
[----:B------:R-:W-:Y:S06]  /*e6b0*/  BRA `(.L_x_19288) ;  /* 0x0000000400ac7947 */ /* 0x000fec0003800000 */
.L_x_19295:
        /* <DEDUP_REMOVED lines=10> */
.L_x_19302:
        /* <DEDUP_REMOVED lines=21> */
.L_x_19306:
[----:B------:R-:W-:Y:S05]  /*e8b0*/  BSYNC.RECONVERGENT B1 ;  /* 0x0000000000017941 */ /* 0x000fea0003800200 */
.L_x_19305:
[----:B------:R-:W-:Y:S02]  /*e8c0*/  SHF.L.U32 R0, R0, 0x14, RZ ;  /* 0x0000001400007819 */ /* 0x000fe400000006ff */
[----:B------:R-:W-:-:S04]  /*e8d0*/  LEA R2, R2, 0x3b800000, 0x17 ;  /* 0x3b80000002027811 */ /* 0x000fc800078eb8ff */
[----:B------:R-:W-:-:S07]  /*e8e0*/  LOP3.LUT R2, R2, R0, R7, 0xfe, !PT ;  /* 0x0000000002027212 */ /* 0x000fce00078efe07 */
.L_x_19304:
[----:B------:R-:W-:Y:S05]  /*e8f0*/  BSYNC.RECONVERGENT B0 ;  /* 0x0000000000007941 */ /* 0x000fea0003800200 */
.L_x_19303:
[----:B------:R-:W0:Y:S02]  /*e900*/  F2I.S64.TRUNC R2, R2 ;  /* 0x0000000200027311 */ /* 0x000e24000020d900 */
[----:B0-----:R-:W-:Y:S01]  /*e910*/  PRMT R19, R2, 0x7610, R19 ;  /* 0x0000761002137816 */ /* 0x001fe20000000013 */
[----:B------:R-:W-:Y:S06]  /*e920*/  BRA `(.L_x_19288) ;  /* 0x0000000400107947 */ /* 0x000fec0003800000 */
.L_x_19301:
        /* <DEDUP_REMOVED lines=21> */
.L_x_19310:
[----:B------:R-:W-:Y:S05]  /*ea80*/  BSYNC.RECONVERGENT B1 ;  /* 0x0000000000017941 */ /* 0x000fea0003800200 */
.L_x_19309:
[----:B------:R-:W-:Y:S01]  /*ea90*/  IMAD.SHL.U32 R0, R0, 0x200000, RZ ;  /* 0x0020000000007824 */ /* 0x000fe200078e00ff */
[----:B------:R-:W-:-:S04]  /*eaa0*/  LEA R2, R2, 0x37800000, 0x17 ;  /* 0x3780000002027811 */ /* 0x000fc800078eb8ff */
[----:B------:R-:W-:-:S07]  /*eab0*/  LOP3.LUT R2, R2, R0, R7, 0xfe, !PT ;  /* 0x0000000002027212 */ /* 0x000fce00078efe07 */
.L_x_19308:
[----:B------:R-:W-:Y:S05]  /*eac0*/  BSYNC.RECONVERGENT B0 ;  /* 0x0000000000007941 */ /* 0x000fea0003800200 */
.L_x_19307:
[----:B------:R-:W0:Y:S02]  /*ead0*/  F2I.S64.TRUNC R2, R2 ;  /* 0x0000000200027311 */ /* 0x000e24000020d900 */
[----:B0-----:R-:W-:Y:S01]  /*eae0*/  PRMT R19, R2, 0x7610, R19 ;  /* 0x0000761002137816 */ /* 0x001fe20000000013 */
[----:B------:R-:W-:Y:S06]  /*eaf0*/  BRA `(.L_x_19288) ;  /* 0x00000000009c7947 */ /* 0x000fec0003800000 */
.L_x_19300:
        /* <DEDUP_REMOVED lines=14> */
.L_x_19314:
[----:B------:R-:W-:Y:S05]  /*ebe0*/  BSYNC.RECONVERGENT B0 ;  /* 0x0000000000007941 */ /* 0x000fea0003800200 */
.L_x_19313:
[----:B------:R-:W0:Y:S02]  /*ebf0*/  F2I.S64.TRUNC R2, R2 ;  /* 0x0000000200027311 */ /* 0x000e24000020d900 */
[----:B0-----:R-:W-:Y:S01]  /*ec00*/  PRMT R19, R2, 0x7610, R19 ;  /* 0x0000761002137816 */ /* 0x001fe20000000013 */
[----:B------:R-:W-:Y:S06]  /*ec10*/  BRA `(.L_x_19288) ;  /* 0x0000000000547947 */ /* 0x000fec0003800000 */
.L_x_19287:
        /* <DEDUP_REMOVED lines=16> */
.L_x_19315:
[----:B------:R-:W-:Y:S01]  /*ed20*/  PRMT R19, RZ, 0x7610, R19 ;  /* 0x00007610ff137816 */ /* 0x000fe20000000013 */
[----:B------:R-:W-:Y:S06]  /*ed30*/  BRA `(.L_x_19288) ;  /* 0x00000000000c7947 */ /* 0x000fec0003800000 */
.L_x_19312:
[----:B------:R0:W5:Y:S01]  /*ed40*/  LDG.E.U8 R19, desc[UR36][R4.64] ;  /* 0x0000002404137981 */ /* 0x000162000c1e1100 */
[----:B------:R-:W-:Y:S05]  /*ed50*/  BRA `(.L_x_19288) ;  /* 0x0000000000047947 */ /* 0x000fea0003800000 */
.L_x_19311:
[----:B------:R1:W5:Y:S02]  /*ed60*/  LDG.E.U8 R19, desc[UR36][R4.64] ;  /* 0x0000002404137981 */ /* 0x000364000c1e1100 */
.L_x_19288:
        /* <DEDUP_REMOVED lines=16> */
.L_x_19319:
[----:B------:R1:W5:Y:S01]  /*ee70*/  LDG.E.U8 R0, desc[UR36][R4.64] ;  /* 0x0000002404007981 */ /* 0x000362000c1e1100 */
[----:B------:R-:W-:Y:S05]  /*ee80*/  BRA `(.L_x_19321) ;  /* 0x0000000c005c7947 */ /* 0x000fea0003800000 */
.L_x_19318:
        /* <DEDUP_REMOVED lines=8> */
.L_x_19323:
[----:B------:R3:W5:Y:S01]  /*ef10*/  LDG.E.U8 R0, desc[UR36][R4.64] ;  /* 0x0000002404007981 */ /* 0x000762000c1e1100 */
[----:B------:R-:W-:Y:S05]  /*ef20*/  BRA `(.L_x_19321) ;  /* 0x0000000c00347947 */ /* 0x000fea0003800000 */
.L_x_19322:
[----:B------:R4:W5:Y:S01]  /*ef30*/  LDG.E.U16 R0, desc[UR36][R4.64] ;  /* 0x0000002404007981 */ /* 0x000962000c1e1500 */
[----:B------:R-:W-:Y:S05]  /*ef40*/  BRA `(.L_x_19321) ;  /* 0x0000000c002c7947 */ /* 0x000fea0003800000 */
.L_x_19317:
        /* <DEDUP_REMOVED lines=10> */
.L_x_19325:
[----:B------:R-:W2:Y:S02]  /*eff0*/  LDG.E.U16 R2, desc[UR36][R4.64] ;  /* 0x0000002404027981 */ /* 0x000ea4000c1e1500 */
[----:B--2---:R-:W-:-:S06]  /*f000*/  HADD2.F32 R2, -RZ, R2.H0_H0 ;  /* 0x20000002ff027230 */ /* 0x004fcc0000004100 */
[----:B------:R-:W0:Y:S02]  /*f010*/  F2I.S64.TRUNC R2, R2 ;  /* 0x0000000200027311 */ /* 0x000e24000020d900 */
[----:B0-----:R-:W-:Y:S01]  /*f020*/  PRMT R0, R2, 0x7610, R0 ;  /* 0x0000761002007816 */ /* 0x001fe20000000000 */
[----:B------:R-:W-:Y:S06]  /*f030*/  BRA `(.L_x_19321) ;  /* 0x0000000800f07947 */ /* 0x000fec0003800000 */
.L_x_19324:
        /* <DEDUP_REMOVED lines=10> */
.L_x_19327:
[----:B------:R-:W2:Y:S02]  /*f0e0*/  LDG.E.U16 R4, desc[UR36][R4.64] ;  /* 0x0000002404047981 */ /* 0x000ea4000c1e1500 */
[----:B--2---:R-:W-:-:S06]  /*f0f0*/  HADD2.F32 R2, -RZ, R4.H0_H0 ;  /* 0x20000004ff027230 */ /* 0x004fcc0000004100 */
[----:B------:R-:W0:Y:S02]  /*f100*/  F2I.S64.TRUNC R2, R2 ;  /* 0x0000000200027311 */ /* 0x000e24000020d900 */
[----:B0-----:R-:W-:Y:S01]  /*f110*/  PRMT R0, R2, 0x7610, R0 ;  /* 0x0000761002007816 */ /* 0x001fe20000000000 */
[----:B------:R-:W-:Y:S06]  /*f120*/  BRA `(.L_x_19321) ;  /* 0x0000000800b47947 */ /* 0x000fec0003800000 */
.L_x_19326:
[----:B------:R-:W2:Y:S02]  /*f130*/  LDG.E.64 R2, desc[UR36][R4.64] ;  /* 0x0000002404027981 */ /* 0x000ea4000c1e1b00 */
[----:B--2---:R-:W0:Y:S02]  /*f140*/  F2I.S64.F64.TRUNC R2, R2 ;  /* 0x0000000200027311 */ /* 0x004e24000030d900 */
[----:B0-----:R-:W-:Y:S01]  /*f150*/  PRMT R0, R2, 0x7610, R0 ;  /* 0x0000761002007816 */ /* 0x001fe20000000000 */
[----:B------:R-:W-:Y:S06]  /*f160*/  BRA `(.L_x_19321) ;  /* 0x0000000800a47947 */ /* 0x000fec0003800000 */
.L_x_19316:
        /* <DEDUP_REMOVED lines=12> */
.L_x_19330:
[----:B------:R-:W2:Y:S02]  /*f230*/  LDG.E.64 R4, desc[UR36][R4.64] ;  /* 0x0000002404047981 */ /* 0x000ea4000c1e1b00 */
[----:B--2---:R-:W0:Y:S02]  /*f240*/  F2I.S64.F64.TRUNC R2, R4 ;  /* 0x0000000400027311 */ /* 0x004e24000030d900 */
[----:B0-----:R-:W-:Y:S01]  /*f250*/  PRMT R0, R2, 0x7610, R0 ;  /* 0x0000761002007816 */ /* 0x001fe20000000000 */
[----:B------:R-:W-:Y:S06]  /*f260*/  BRA `(.L_x_19321) ;  /* 0x0000000800647947 */ /* 0x000fec0003800000 */
.L_x_19329:
        /* <DEDUP_REMOVED lines=27> */
.L_x_19332:
        /* <DEDUP_REMOVED lines=14> */
.L_x_19331:
[----:B------:R-:W2:Y:S02]  /*f500*/  LDG.E.U16 R2, desc[UR36][R4.64] ;  /* 0x0000002404027981 */ /* 0x000ea4000c1e1500 */
[----:B--2---:R-:W-:-:S06]  /*f510*/  SHF.L.U32 R2, R2, 0x10, RZ ;  /* 0x0000001002027819 */ /* 0x004fcc00000006ff */
[----:B------:R-:W0:Y:S02]  /*f520*/  F2I.S64.TRUNC R2, R2 ;  /* 0x0000000200027311 */ /* 0x000e24000020d900 */
[----:B0-----:R-:W-:Y:S01]  /*f530*/  PRMT R0, R2, 0x7610, R0 ;  /* 0x0000761002007816 */ /* 0x001fe20000000000 */
[----:B------:R-:W-:Y:S06]  /*f540*/  BRA `(.L_x_19321) ;  /* 0x0000000400ac7947 */ /* 0x000fec0003800000 */
.L_x_19328:
        /* <DEDUP_REMOVED lines=10> */
.L_x_19335:
        /* <DEDUP_REMOVED lines=21> */
.L_x_19339:
[----:B------:R-:W-:Y:S05]  /*f740*/  BSYNC.RECONVERGENT B1 ;  /* 0x0000000000017941 */ /* 0x000fea0003800200 */
.L_x_19338:
[----:B------:R-:W-:Y:S01]  /*f750*/  IMAD.SHL.U32 R0, R0, 0x100000, RZ ;  /* 0x0010000000007824 */ /* 0x000fe200078e00ff */
[----:B------:R-:W-:-:S04]  /*f760*/  LEA R2, R2, 0x3b800000, 0x17 ;  /* 0x3b80000002027811 */ /* 0x000fc800078eb8ff */
[----:B------:R-:W-:-:S07]  /*f770*/  LOP3.LUT R2, R2, R0, R7, 0xfe, !PT ;  /* 0x0000000002027212 */ /* 0x000fce00078efe07 */
.L_x_19337:
[----:B------:R-:W-:Y:S05]  /*f780*/  BSYNC.RECONVERGENT B0 ;  /* 0x0000000000007941 */ /* 0x000fea0003800200 */
.L_x_19336:
[----:B------:R-:W0:Y:S02]  /*f790*/  F2I.S64.TRUNC R2, R2 ;  /* 0x0000000200027311 */ /* 0x000e24000020d900 */
[----:B0-----:R-:W-:Y:S01]  /*f7a0*/  PRMT R0, R2, 0x7610, R0 ;  /* 0x0000761002007816 */ /* 0x001fe20000000000 */
[----:B------:R-:W-:Y:S06]  /*f7b0*/  BRA `(.L_x_19321) ;  /* 0x0000000400107947 */ /* 0x000fec0003800000 */
.L_x_19334:
        /* <DEDUP_REMOVED lines=21> */
.L_x_19343:
[----:B------:R-:W-:Y:S05]  /*f910*/  BSYNC.RECONVERGENT B1 ;  /* 0x0000000000017941 */ /* 0x000fea0003800200 */
.L_x_19342:
[----:B------:R-:W-:Y:S01]  /*f920*/  IMAD.SHL.U32 R0, R0, 0x200000, RZ ;  /* 0x0020000000007824 */ /* 0x000fe200078e00ff */
[----:B------:R-:W-:-:S04]  /*f930*/  LEA R2, R2, 0x37800000, 0x17 ;  /* 0x3780000002027811 */ /* 0x000fc800078eb8ff */
[----:B------:R-:W-:-:S07]  /*f940*/  LOP3.LUT R2, R2, R0, R7, 0xfe, !PT ;  /* 0x0000000002027212 */ /* 0x000fce00078efe07 */
.L_x_19341:
[----:B------:R-:W-:Y:S05]  /*f950*/  BSYNC.RECONVERGENT B0 ;  /* 0x0000000000007941 */ /* 0x000fea0003800200 */
.L_x_19340:
[----:B------:R-:W0:Y:S02]  /*f960*/  F2I.S64.TRUNC R2, R2 ;  /* 0x0000000200027311 */ /* 0x000e24000020d900 */
[----:B0-----:R-:W-:Y:S01]  /*f970*/  PRMT R0, R2, 0x7610, R0 ;  /* 0x0000761002007816 */ /* 0x001fe20000000000 */
[----:B------:R-:W-:Y:S06]  /*f980*/  BRA `(.L_x_19321) ;  /* 0x00000000009c7947 */ /* 0x000fec0003800000 */
.L_x_19333:
        /* <DEDUP_REMOVED lines=14> */
.L_x_19347:
[----:B------:R-:W-:Y:S05]  /*fa70*/  BSYNC.RECONVERGENT B0 ;  /* 0x0000000000007941 */ /* 0x000fea0003800200 */
.L_x_19346:
[----:B------:R-:W0:Y:S02]  /*fa80*/  F2I.S64.TRUNC R2, R2 ;  /* 0x0000000200027311 */ /* 0x000e24000020d900 */
[----:B0-----:R-:W-:Y:S01]  /*fa90*/  PRMT R0, R2, 0x7610, R0 ;  /* 0x0000761002007816 */ /* 0x001fe20000000000 */
[----:B------:R-:W-:Y:S06]  /*faa0*/  BRA `(.L_x_19321) ;  /* 0x0000000000547947 */ /* 0x000fec0003800000 */
.L_x_19320:
        /* <DEDUP_REMOVED lines=16> */
.L_x_19348:
[----:B------:R-:W-:Y:S01]  /*fbb0*/  PRMT R0, RZ, 0x7610, R0 ;  /* 0x00007610ff007816 */ /* 0x000fe20000000000 */
[----:B------:R-:W-:Y:S06]  /*fbc0*/  BRA `(.L_x_19321) ;  /* 0x00000000000c7947 */ /* 0x000fec0003800000 */
.L_x_19345:
[----:B------:R0:W5:Y:S01]  /*fbd0*/  LDG.E.U8 R0, desc[UR36][R4.64] ;  /* 0x0000002404007981 */ /* 0x000162000c1e1100 */
[----:B------:R-:W-:Y:S05]  /*fbe0*/  BRA `(.L_x_19321) ;  /* 0x0000000000047947 */ /* 0x000fea0003800000 */
.L_x_19344:
[----:B------:R0:W5:Y:S02]  /*fbf0*/  LDG.E.U8 R0, desc[UR36][R4.64] ;  /* 0x0000002404007981 */ /* 0x000164000c1e1100 */
.L_x_19321:
[----:B------:R-:W-:Y:S01]  /*fc00*/  UPRMT UR4, UR43, 0x9910, URZ ;  /* 0x000099102b047896 */ /* 0x000fe200080000ff */
[C---:B-----5:R-:W-:Y:S02]  /*fc10*/  LOP3.LUT R2, R0.reuse, 0xff, RZ, 0xc0, !PT ;  /* 0x000000ff00027812 */ /* 0x060fe400078ec0ff */
[----:B------:R-:W-:Y:S01]  /*fc20*/  LOP3.LUT R19, R19, 0xffff, RZ, 0xc0, !PT ;  /* 0x0000ffff13137812 */ /* 0x000fe200078ec0ff */
        /* <DEDUP_REMOVED lines=16> */
.L_x_19352:
[----:B------:R-:W-:Y:S01]  /*fd30*/  STG.E.U8 desc[UR36][R16.64], R3 ;  /* 0x0000000310007986 */ /* 0x000fe2000c101124 */
[----:B------:R-:W-:Y:S05]  /*fd40*/  EXIT ;  /* 0x000000000000794d */ /* 0x000fea0003800000 */
.L_x_19351:
        /* <DEDUP_REMOVED lines=8> */
[----:B------:R-:W-:Y:S01]  /*fdd0*/  STG.E.64 desc[UR36][R16.64], R2 ;  /* 0x0000000210007986 */ /* 0x000fe2000c101b24 */
[----:B------:R-:W-:Y:S05]  /*fde0*/  EXIT ;  /* 0x000000000000794d */ /* 0x000fea0003800000 */
.L_x_19355:
[----:B------:R-:W-:-:S05]  /*fdf0*/  LOP3.LUT R3, R3, 0xff, RZ, 0xc0, !PT ;  /* 0x000000ff03037812 */ /* 0x000fca00078ec0ff */
[----:B------:R-:W-:Y:S01]  /*fe00*/  STG.E desc[UR36][R16.64], R3 ;  /* 0x0000000310007986 */ /* 0x000fe2000c101924 */
[----:B------:R-:W-:Y:S05]  /*fe10*/  EXIT ;  /* 0x000000000000794d */ /* 0x000fea0003800000 */
.L_x_19354:
[----:B------:R-:W-:-:S05]  /*fe20*/  LOP3.LUT R3, R3, 0xff, RZ, 0xc0, !PT ;  /* 0x000000ff03037812 */ /* 0x000fca00078ec0ff */
[----:B------:R-:W-:Y:S01]  /*fe30*/  STG.E.U16 desc[UR36][R16.64], R3 ;  /* 0x0000000310007986 */ /* 0x000fe2000c101524 */
[----:B------:R-:W-:Y:S05]  /*fe40*/  EXIT ;  /* 0x000000000000794d */ /* 0x000fea0003800000 */
.L_x_19350:
[----:B------:R-:W-:-:S09]  /*fe50*/  UISETP.GT.AND UP0, UPT, UR4, 0x6, UPT ;  /* 0x000000060400788c */ /* 0x000fd2000bf04270 */
[----:B------:R-:W-:Y:S05]  /*fe60*/  BRA.U UP0, `(.L_x_19356) ;  /* 0x0000000100347547 */ /* 0x000fea000b800000 */
[----:B------:R-:W-:-:S09]  /*fe70*/  UISETP.NE.AND UP0, UPT, UR4, 0x5, UPT ;  /* 0x000000050400788c */ /* 0x000fd2000bf05270 */
[----:B------:R-:W-:Y:S05]  /*fe80*/  BRA.U !UP0, `(.L_x_19357) ;  /* 0x0000000108187547 */ /* 0x000fea000b800000 */
[----:B------:R-:W-:-:S09]  /*fe90*/  UISETP.NE.AND UP0, UPT, UR4, 0x6, UPT ;  /* 0x000000060400788c */ /* 0x000fd2000bf05270 */
[----:B------:R-:W-:Y:S05]  /*fea0*/  BRA.U UP0, `(.L_x_19353) ;  /* 0x0000000900207547 */ /* 0x000fea000b800000 */
[----:B------:R-:W-:-:S06]  /*feb0*/  LOP3.LUT R3, R3, 0xff, RZ, 0xc0, !PT ;  /* 0x000000ff03037812 */ /* 0x000fcc00078ec0ff */
[----:B------:R-:W5:Y:S02]  /*fec0*/  I2F.U16 R3, R3 ;  /* 0x0000000300037306 */ /* 0x000f640000101000 */
[----:B-----5:R-:W-:Y:S01]  /*fed0*/  STG.E desc[UR36][R16.64], R3 ;  /* 0x0000000310007986 */ /* 0x020fe2000c101924 */
[----:B------:R-:W-:Y:S05]  /*fee0*/  EXIT ;  /* 0x000000000000794d */ /* 0x000fea0003800000 */
.L_x_19357:
[----:B------:R-:W-:-:S04]  /*fef0*/  LOP3.LUT R3, R3, 0xff, RZ, 0xc0, !PT ;  /* 0x000000ff03037812 */ /* 0x000fc800078ec0ff */
[----:B------:R-:W5:Y:S02]  /*ff00*/  I2F.U16 R0, R3 ;  /* 0x0000000300007306 */ /* 0x000f640000101000 */
[----:B-----5:R-:W-:-:S05]  /*ff10*/  F2FP.F16.F32.PACK_AB R0, RZ, R0 ;  /* 0x00000000ff00723e */ /* 0x020fca00000000ff */
[----:B------:R-:W-:Y:S01]  /*ff20*/  STG.E.U16 desc[UR36][R16.64], R0 ;  /* 0x0000000010007986 */ /* 0x000fe2000c101524 */
[----:B------:R-:W-:Y:S05]  /*ff30*/  EXIT ;  /* 0x000000000000794d */ /* 0x000fea0003800000 */
.L_x_19356:
[----:B------:R-:W-:-:S09]  /*ff40*/  UISETP.NE.AND UP0, UPT, UR4, 0x7, UPT ;  /* 0x000000070400788c */ /* 0x000fd2000bf05270 */
[----:B------:R-:W-:Y:S05]  /*ff50*/  BRA.U !UP0, `(.L_x_19358) ;  /* 0x00000001083c7547 */ /* 0x000fea000b800000 */
[----:B------:R-:W-:-:S09]  /*ff60*/  UISETP.NE.AND UP0, UPT, UR4, 0x8, UPT ;  /* 0x000000080400788c */ /* 0x000fd2000bf05270 */
[----:B------:R-:W-:Y:S05]  /*ff70*/  BRA.U !UP0, `(.L_x_19359) ;  /* 0x00000001081c7547 */ /* 0x000fea000b800000 */
[----:B------:R-:W-:-:S09]  /*ff80*/  UISETP.NE.AND UP0, UPT, UR4, 0x9, UPT ;  /* 0x000000090400788c */ /* 0x000fd2000bf05270 */
[----:B------:R-:W-:Y:S05]  /*ff90*/  BRA.U UP0, `(.L_x_19353) ;  /* 0x0000000500e47547 */ /* 0x000fea000b800000 */
[----:B------:R-:W-:Y:S02]  /*ffa0*/  LOP3.LUT R3, R3, 0xff, RZ, 0xc0, !PT ;  /* 0x000000ff03037812 */ /* 0x000fe400078ec0ff */
[----:B01234-:R-:W-:Y:S02]  /*ffb0*/  MOV R5, RZ ;  /* 0x000000ff00057202 */ /* 0x01ffe40000000f00 */
[----:B------:R-:W0:Y:S03]  /*ffc0*/  I2F.U16 R4, R3 ;  /* 0x0000000300047306 */ /* 0x000e260000101000 */
[----:B0-----:R-:W-:Y:S01]  /*ffd0*/  STG.E.64 desc[UR36][R16.64], R4 ;  /* 0x0000000410007986 */ /* 0x001fe2000c101b24 */
[----:B------:R-:W-:Y:S05]  /*ffe0*/  EXIT ;  /* 0x000000000000794d */ /* 0x000fea0003800000 */
.L_x_19359:
[----:B------:R-:W-:-:S06]  /*fff0*/  LOP3.LUT R3, R3, 0xff, RZ, 0xc0, !PT ;  /* 0x000000ff03037812 */ /* 0x000fcc00078ec0ff */
[----:B------:R-:W5:Y:S02]  /*10000*/  I2F.U16 R3, R3 ;  /* 0x0000000300037306 */ /* 0x000f640000101000 */
[----:B-----5:R-:W-:-:S04]  /*10010*/  F2FP.F16.F32.PACK_AB R3, RZ, R3 ;  /* 0x00000003ff03723e */ /* 0x020fc800000000ff */
[----:B------:R-:W-:-:S05]  /*10020*/  PRMT R3, R3, 0x5410, RZ ;  /* 0x0000541003037816 */ /* 0x000fca00000000ff */
[----:B------:R-:W-:Y:S01]  /*10030*/  STG.E desc[UR36][R16.64], R3 ;  /* 0x0000000310007986 */ /* 0x000fe2000c101924 */
[----:B------:R-:W-:Y:S05]  /*10040*/  EXIT ;  /* 0x000000000000794d */ /* 0x000fea0003800000 */
.L_x_19358:
[----:B------:R-:W-:-:S06]  /*10050*/  LOP3.LUT R3, R3, 0xff, RZ, 0xc0, !PT ;  /* 0x000000ff03037812 */ /* 0x000fcc00078ec0ff */
[----:B------:R-:W5:Y:S02]  /*10060*/  I2F.F64.U16 R2, R3 ;  /* 0x0000000300027312 */ /* 0x000f640000101800 */
[----:B-----5:R-:W-:Y:S01]  /*10070*/  STG.E.64 desc[UR36][R16.64], R2 ;  /* 0x0000000210007986 */ /* 0x020fe2000c101b24 */
[----:B------:R-:W-:Y:S05]  /*10080*/  EXIT ;  /* 0x000000000000794d */ /* 0x000fea0003800000 */
.L_x_19349:
        /* <DEDUP_REMOVED lines=11> */
[----:B------:R-:W-:Y:S01]  /*10140*/  STG.E.U16 desc[UR36][R16.64], R3 ;  /* 0x0000000310007986 */ /* 0x000fe2000c101524 */
[----:B------:R-:W-:Y:S05]  /*10150*/  EXIT ;  /* 0x000000000000794d */ /* 0x000fea0003800000 */
.L_x_19363:
[----:B------:R-:W-:Y:S01]  /*10160*/  LOP3.LUT R3, R3, 0xff, RZ, 0xc0, !PT ;  /* 0x000000ff03037812 */ /* 0x000fe200078ec0ff */
[----:B------:R-:W-:Y:S01]  /*10170*/  BSSY.RECONVERGENT B0, `(.L_x_19364) ;  /* 0x0000011000007945 */ /* 0x000fe20003800200 */
[----:B------:R-:W-:-:S04]  /*10180*/  IMAD.MOV.U32 R8, RZ, RZ, 0x80 ;  /* 0x00000080ff087424 */ /* 0x000fc800078e00ff */
[----:B------:R-:W5:Y:S02]  /*10190*/  I2F.U16 R3, R3 ;  /* 0x0000000300037306 */ /* 0x000f640000101000 */
[----:B-----5:R-:W-:-:S13]  /*101a0*/  ISETP.GT.U32.AND P0, PT, R3, 0x437fffff, PT ;  /* 0x437fffff0300780c */ /* 0x020fda0003f04070 */
        /* <DEDUP_REMOVED lines=12> */
.L_x_19366:
[----:B------:R-:W-:-:S07]  /*10270*/  PRMT R8, R0, 0x7610, R8 ;  /* 0x0000761000087816 */ /* 0x000fce0000000008 */
.L_x_19365:
[----:B------:R-:W-:Y:S05]  /*10280*/  BSYNC.RECONVERGENT B0 ;  /* 0x0000000000007941 */ /* 0x000fea0003800200 */
.L_x_19364:
[----:B------:R-:W-:Y:S01]  /*10290*/  STG.E.U8 desc[UR36][R16.64], R8 ;  /* 0x0000000810007986 */ /* 0x000fe2000c101124 */
[----:B------:R-:W-:Y:S05]  /*102a0*/  EXIT ;  /* 0x000000000000794d */ /* 0x000fea0003800000 */
.L_x_19362:
        /* <DEDUP_REMOVED lines=17> */
.L_x_19369:
[----:B------:R-:W-:-:S07]  /*103c0*/  PRMT R8, R0, 0x7610, R8 ;  /* 0x0000761000087816 */ /* 0x000fce0000000008 */
.L_x_19368:
[----:B------:R-:W-:Y:S05]  /*103d0*/  BSYNC.RECONVERGENT B0 ;  /* 0x0000000000007941 */ /* 0x000fea0003800200 */
.L_x_19367:
[----:B------:R-:W-:Y:S01]  /*103e0*/  STG.E.U8 desc[UR36][R16.64], R8 ;  /* 0x0000000810007986 */ /* 0x000fe2000c101124 */
[----:B------:R-:W-:Y:S05]  /*103f0*/  EXIT ;  /* 0x000000000000794d */ /* 0x000fea0003800000 */
.L_x_19361:
[----:B------:R-:W-:-:S09]  /*10400*/  UISETP.NE.AND UP0, UPT, UR4, 0x1c, UPT ;  /* 0x0000001c0400788c */ /* 0x000fd2000bf05270 */
[----:B------:R-:W-:Y:S05]  /*10410*/  BRA.U !UP0, `(.L_x_19370) ;  /* 0x0000000108647547 */ /* 0x000fea000b800000 */
[----:B------:R-:W-:-:S09]  /*10420*/  UISETP.NE.AND UP0, UPT, UR4, 0x1d, UPT ;  /* 0x0000001d0400788c */ /* 0x000fd2000bf05270 */
[----:B------:R-:W-:Y:S05]  /*10430*/  BRA.U !UP0, `(.L_x_19371) ;  /* 0x00000001084c7547 */ /* 0x000fea000b800000 */
[----:B------:R-:W-:-:S09]  /*10440*/  UISETP.NE.AND UP0, UPT, UR4, 0x2c, UPT ;  /* 0x0000002c0400788c */ /* 0x000fd2000bf05270 */
[----:B------:R-:W-:Y:S05]  /*10450*/  BRA.U UP0, `(.L_x_19353) ;  /* 0x0000000100b47547 */ /* 0x000fea000b800000 */
[----:B------:R-:W-:Y:S01]  /*10460*/  LOP3.LUT R3, R3, 0xff, RZ, 0xc0, !PT ;  /* 0x000000ff03037812 */ /* 0x000fe200078ec0ff */
[----:B01234-:R-:W-:-:S05]  /*10470*/  IMAD.MOV.U32 R4, RZ, RZ, 0xff ;  /* 0x000000ffff047424 */ /* 0x01ffca00078e00ff */
[----:B------:R-:W0:Y:S02]  /*10480*/  I2F.U16 R3, R3 ;  /* 0x0000000300037306 */ /* 0x000e240000101000 */
[----:B0-----:R-:W-:-:S04]  /*10490*/  SHF.R.U32.HI R2, RZ, 0x17, R3 ;  /* 0x00000017ff027819 */ /* 0x001fc80000011603 */
[----:B------:R-:W-:-:S13]  /*104a0*/  ISETP.NE.AND P1, PT, R2, 0xff, PT ;  /* 0x000000ff0200780c */ /* 0x000fda0003f25270 */
[--C-:B------:R-:W-:Y:S02]  /*104b0*/  @P1 SHF.R.U32.HI R0, RZ, 0x16, R3.reuse ;  /* 0x00000016ff001819 */ /* 0x100fe40000011603 */
[--C-:B------:R-:W-:Y:S02]  /*104c0*/  @P1 LOP3.LUT P0, RZ, R2, 0x3fffff, R3.reuse, 0xf8, !PT ;  /* 0x003fffff02ff1812 */ /* 0x100fe4000780f803 */
[----:B------:R-:W-:Y:S02]  /*104d0*/  @P1 LOP3.LUT R0, R0, 0x1, RZ, 0xc0, !PT ;  /* 0x0000000100001812 */ /* 0x000fe400078ec0ff */
[----:B------:R-:W-:Y:S02]  /*104e0*/  PRMT R3, R4, 0x7610, R3 ;  /* 0x0000761004037816 */ /* 0x000fe40000000003 */
[----:B------:R-:W-:Y:S02]  /*104f0*/  @P1 ISETP.EQ.U32.AND P2, PT, R0, 0x1, P0 ;  /* 0x000000010000180c */ /* 0x000fe40000742070 */
[----:B------:R-:W-:-:S02]  /*10500*/  PLOP3.LUT P0, PT, PT, PT, PT, 0x80, 0x8 ;  /* 0x000000000008781c */ /* 0x000fc40003f0f070 */
[----:B------:R-:W-:Y:S02]  /*10510*/  @P1 PLOP3.LUT P0, PT, P2, PT, PT, 0x80, 0x8 ;  /* 0x000000000008181c */ /* 0x000fe4000170f070 */
[----:B------:R-:W-:-:S11]  /*10520*/  @P1 IADD3 R0, PT, PT, R2, 0x1, RZ ;  /* 0x0000000102001810 */ /* 0x000fd60007ffe0ff */
[----:B------:R-:W-:-:S04]  /*10530*/  @!P0 IMAD.MOV R0, RZ, RZ, R2 ;  /* 0x000000ffff008224 */ /* 0x000fc800078e0202 */
[----:B------:R-:W-:-:S05]  /*10540*/  @P1 IMAD.MOV.U32 R3, RZ, RZ, R0 ;  /* 0x000000ffff031224 */ /* 0x000fca00078e0000 */
[----:B------:R-:W-:Y:S01]  /*10550*/  STG.E.U8 desc[UR36][R16.64], R3 ;  /* 0x0000000310007986 */ /* 0x000fe2000c101124 */
[----:B------:R-:W-:Y:S05]  /*10560*/  EXIT ;  /* 0x000000000000794d */ /* 0x000fea0003800000 */
.L_x_19371:
[----:B------:R-:W-:Y:S01]  /*10570*/  LOP3.LUT R2, R3, 0xff, RZ, 0xc0, !PT ;  /* 0x000000ff03027812 */ /* 0x000fe200078ec0ff */
[----:B------:R-:W-:-:S05]  /*10580*/  IMAD.MOV.U32 R3, RZ, RZ, RZ ;  /* 0x000000ffff037224 */ /* 0x000fca00078e00ff */
[----:B------:R-:W-:Y:S01]  /*10590*/  STG.E.64 desc[UR36][R16.64], R2 ;  /* 0x0000000210007986 */ /* 0x000fe2000c101b24 */
[----:B------:R-:W-:Y:S05]  /*105a0*/  EXIT ;  /* 0x000000000000794d */ /* 0x000fea0003800000 */
.L_x_19370:
[----:B------:R-:W-:-:S05]  /*105b0*/  LOP3.LUT R3, R3, 0xff, RZ, 0xc0, !PT ;  /* 0x000000ff03037812 */ /* 0x000fca00078ec0ff */
[----:B------:R-:W-:Y:S01]  /*105c0*/  STG.E desc[UR36][R16.64], R3 ;  /* 0x0000000310007986 */ /* 0x000fe2000c101924 */
[----:B------:R-:W-:Y:S05]  /*105d0*/  EXIT ;  /* 0x000000000000794d */ /* 0x000fea0003800000 */
.L_x_19360:
        /* <DEDUP_REMOVED lines=10> */
.L_x_19373:
[----:B01234-:R-:W-:Y:S02]  /*10680*/  LOP3.LUT R4, R3, 0xff, RZ, 0xc0, !PT ;  /* 0x000000ff03047812 */ /* 0x01ffe400078ec0ff */
[----:B------:R-:W-:-:S04]  /*10690*/  CS2R R6, SRZ ;  /* 0x0000000000067805 */ /* 0x000fc8000001ff00 */
[----:B------:R-:W0:Y:S02]  /*106a0*/  I2F.F64.U16 R4, R4 ;  /* 0x0000000400047312 */ /* 0x000e240000101800 */
[----:B0-----:R-:W-:Y:S01]  /*106b0*/  STG.E.128 desc[UR36][R16.64], R4 ;  /* 0x0000000410007986 */ /* 0x001fe2000c101d24 */
[----:B------:R-:W-:Y:S05]  /*106c0*/  EXIT ;  /* 0x000000000000794d */ /* 0x000fea0003800000 */
.L_x_19372:
[----:B------:R-:W-:-:S09]  /*106d0*/  UISETP.NE.AND UP0, UPT, UR4, 0xf, UPT ;  /* 0x0000000f0400788c */ /* 0x000fd2000bf05270 */
[----:B------:R-:W-:Y:S05]  /*106e0*/  BRA.U !UP0, `(.L_x_19374) ;  /* 0x0000000108dc7547 */ /* 0x000fea000b800000 */
[----:B------:R-:W-:-:S09]  /*106f0*/  UISETP.NE.AND UP0, UPT, UR4, 0x17, UPT ;  /* 0x000000170400788c */ /* 0x000fd2000bf05270 */
[----:B------:R-:W-:Y:S05]  /*10700*/  BRA.U !UP0, `(.L_x_19375) ;  /* 0x0000000108887547 */ /* 0x000fea000b800000 */
[----:B------:R-:W-:-:S09]  /*10710*/  UISETP.NE.AND UP0, UPT, UR4, 0x18, UPT ;  /* 0x000000180400788c */ /* 0x000fd2000bf05270 */
[----:B------:R-:W-:Y:S05]  /*10720*/  BRA.U !UP0, `(.L_x_19376) ;  /* 0x0000000108447547 */ /* 0x000fea000b800000 */
.L_x_19353:
[----:B------:R-:W-:Y:S01]  /*10730*/  MOV R0, 0x0 ;  /* 0x0000000000007802 */ /* 0x000fe20000000f00 */
[----:B------:R-:W0:Y:S01]  /*10740*/  LDCU.64 UR4, c[0x4][0x138] ;  /* 0x01002700ff0477ac */ /* 0x000e220008000a00 */
[----:B------:R-:W-:Y:S02]  /*10750*/  HFMA2 R13, -RZ, RZ, 0, 0 ;  /* 0x00000000ff0d7431 */ /* 0x000fe400000001ff */
[----:B------:R-:W-:Y:S01]  /*10760*/  IMAD.MOV.U32 R8, RZ, RZ, 0x65 ;  /* 0x00000065ff087424 */ /* 0x000fe200078e00ff */
[----:B------:R0:W0:Y:S01]  /*10770*/  LDC.64 R2, c[0x4][R0] ;  /* 0x0100000000027b82 */ /* 0x0000220000000a00 */
[----:B------:R-:W5:Y:S01]  /*10780*/  LDCU.64 UR6, c[0x4][0x140] ;  /* 0x01002800ff0677ac */ /* 0x000f620008000a00 */
[----:B------:R-:W-:Y:S01]  /*10790*/  IMAD.MOV.U32 R12, RZ, RZ, 0x1 ;  /* 0x00000001ff0c7424 */ /* 0x000fe200078e00ff */
[----:B------:R-:W5:Y:S01]  /*107a0*/  LDCU.64 UR8, c[0x4][0x10] ;  /* 0x01000200ff0877ac */ /* 0x000f620008000a00 */
[----:B01234-:R-:W-:Y:S01]  /*107b0*/  MOV R4, UR4 ;  /* 0x0000000400047c02 */ /* 0x01ffe20008000f00 */
[----:B------:R-:W-:-:S02]  /*107c0*/  IMAD.U32 R5, RZ, RZ, UR5 ;  /* 0x00000005ff057e24 */ /* 0x000fc4000f8e00ff */
[----:B-----5:R-:W-:Y:S02]  /*107d0*/  IMAD.U32 R6, RZ, RZ, UR6 ;  /* 0x00000006ff067e24 */ /* 0x020fe4000f8e00ff */
[----:B------:R-:W-:Y:S01]  /*107e0*/  IMAD.U32 R7, RZ, RZ, UR7 ;  /* 0x00000007ff077e24 */ /* 0x000fe2000f8e00ff */
[----:B------:R-:W-:Y:S01]  /*107f0*/  MOV R10, UR8 ;  /* 0x00000008000a7c02 */ /* 0x000fe20008000f00 */
[----:B------:R-:W-:-:S07]  /*10800*/  IMAD.U32 R11, RZ, RZ, UR9 ;  /* 0x00000009ff0b7e24 */ /* 0x000fce000f8e00ff */
[----:B------:R-:W-:-:S07]  /*10810*/  LEPC R20, `(.L_x_19377) ;  /* 0x000000001014794e */ /* 0x000fce0000000000 */
[----:B------:R-:W-:Y:S05]  /*10820*/  CALL.ABS.NOINC R2 ;  /* 0x0000000002007343 */ /* 0x000fea0003c00000 */
.L_x_19377:
[----:B------:R-:W-:Y:S05]  /*10830*/  EXIT ;  /* 0x000000000000794d */ /* 0x000fea0003800000 */
.L_x_19376:
[----:B------:R-:W-:Y:S01]  /*10840*/  LOP3.LUT R0, R3, 0xff, RZ, 0xc0, !PT ;  /* 0x000000ff03007812 */ /* 0x000fe200078ec0ff */
[----:B------:R-:W-:Y:S01]  /*10850*/  BSSY.RECONVERGENT B0, `(.L_x_19378) ;  /* 0x000000b000007945 */ /* 0x000fe20003800200 */
[----:B------:R-:W-:Y:S02]  /*10860*/  IMAD.MOV.U32 R3, RZ, RZ, 0x7f ;  /* 0x0000007fff037424 */ /* 0x000fe400078e00ff */
[----:B01234-:R-:W0:Y:S02]  /*10870*/  I2F.U16 R5, R0 ;  /* 0x0000000000057306 */ /* 0x01fe240000101000 */
        /* <DEDUP_REMOVED lines=8> */
.L_x_19379:
[----:B------:R-:W-:Y:S05]  /*10900*/  BSYNC.RECONVERGENT B0 ;  /* 0x0000000000007941 */ /* 0x000fea0003800200 */
.L_x_19378:
[----:B------:R-:W-:Y:S01]  /*10910*/  STG.E.U8 desc[UR36][R16.64], R3 ;  /* 0x0000000310007986 */ /* 0x000fe2000c101124 */
[----:B------:R-:W-:Y:S05]  /*10920*/  EXIT ;  /* 0x000000000000794d */ /* 0x000fea0003800000 */
.L_x_19375:
[----:B------:R-:W-:-:S04]  /*10930*/  LOP3.LUT R3, R3, 0xff, RZ, 0xc0, !PT ;  /* 0x000000ff03037812 */ /* 0x000fc800078ec0ff */
[----:B01234-:R-:W0:Y:S02]  /*10940*/  I2F.U16 R5, R3 ;  /* 0x0000000300057306 */ /* 0x01fe240000101000 */
        /* <DEDUP_REMOVED lines=12> */
.L_x_19380:
[----:B------:R-:W-:Y:S01]  /*10a10*/  IMAD.MOV.U32 R3, RZ, RZ, 0x7f ;  /* 0x0000007fff037424 */ /* 0x000fe200078e00ff */
[----:B------:R-:W-:-:S04]  /*10a20*/  ISETP.GT.U32.AND P0, PT, R5, 0x7f800000, PT ;  /* 0x7f8000000500780c */ /* 0x000fc80003f04070 */
[----:B------:R-:W-:-:S05]  /*10a30*/  SEL R3, R3, 0x7c, P0 ;  /* 0x0000007c03037807 */ /* 0x000fca0000000000 */
[----:B------:R-:W-:Y:S01]  /*10a40*/  STG.E.U8 desc[UR36][R16.64], R3 ;  /* 0x0000000310007986 */ /* 0x000fe2000c101124 */
[----:B------:R-:W-:Y:S05]  /*10a50*/  EXIT ;  /* 0x000000000000794d */ /* 0x000fea0003800000 */
.L_x_19374:
[----:B------:R-:W-:-:S04]  /*10a60*/  LOP3.LUT R3, R3, 0xff, RZ, 0xc0, !PT ;  /* 0x000000ff03037812 */ /* 0x000fc800078ec0ff */
[----:B------:R-:W5:Y:S02]  /*10a70*/  I2F.U16 R0, R3 ;  /* 0x0000000300007306 */ /* 0x000f640000101000 */
[----:B-----5:R-:W-:-:S05]  /*10a80*/  F2FP.BF16.F32.PACK_AB R0, RZ, R0 ;  /* 0x00000000ff00723e */ /* 0x020fca00000010ff */
[----:B------:R-:W-:Y:S01]  /*10a90*/  STG.E.U16 desc[UR36][R16.64], R0 ;  /* 0x0000000010007986 */ /* 0x000fe2000c101524 */
[----:B------:R-:W-:Y:S05]  /*10aa0*/  EXIT ;  /* 0x000000000000794d */ /* 0x000fea0003800000 */
.L_x_19381:
        /* <DEDUP_REMOVED lines=13> */
.L_x_21223:


//--------------------- .text._ZN2at6native27unrolled_elementwise_kernelINS0_13BinaryFunctorIhhhZZZNS0_18lshift_kernel_cudaERNS_18TensorIteratorBaseEENKUlvE_clEvENKUlvE_clEvEUlhhE_EESt5arrayIPcLm3EELi4E23TrivialOffsetCalculatorILi2EjESC_ILi1EjENS0_6memory12LoadWithCastILi2EEENSF_13StoreWithCastILi1EEEEEviT_T0_T2_T3_T4_T5_ --------------------------
	.section	.text._ZN2at6native27unrolled_elementwise_kernelINS0_13BinaryFunctorIhhhZZZNS0_18lshift_kernel_cudaERNS_18TensorIteratorBaseEENKUlvE_clEvENKUlvE_clEvEUlhhE_EESt5arrayIPcLm3EELi4E23TrivialOffsetCalculatorILi2EjESC_ILi1EjENS0_6memory12LoadWithCastILi2EEENSF_13StoreWithCastILi1EEEEEviT_T0_T2_T3_T4_T5_,"ax",@progbits
	.align	128
        .global         _ZN2at6native27unrolled_elementwise_kernelINS0_13BinaryFunctorIhhhZZZNS0_18lshift_kernel_cudaERNS_18TensorIteratorBaseEENKUlvE_clEvENKUlvE_clEvEUlhhE_EESt5arrayIPcLm3EELi4E23TrivialOffsetCalculatorILi2EjESC_ILi1EjENS0_6memory12LoadWithCastILi2EEENSF_13StoreWithCastILi1EEEEEviT_T0_T2_T3_T4_T5_
        .type           _ZN2at6native27unrolled_elementwise_kernelINS0_13BinaryFunctorIhhhZZZNS0_18lshift_kernel_cudaERNS_18TensorIteratorBaseEENKUlvE_clEvENKUlvE_clEvEUlhhE_EESt5arrayIPcLm3EELi4E23TrivialOffsetCalculatorILi2EjESC_ILi1EjENS0_6memory12LoadWithCastILi2EEENSF_13StoreWithCastILi1EEEEEviT_T0_T2_T3_T4_T5_,@function
        .size           _ZN2at6native27unrolled_elementwise_kernelINS0_13BinaryFunctorIhhhZZZNS0_18lshift_kernel_cudaERNS_18TensorIteratorBaseEENKUlvE_clEvENKUlvE_clEvEUlhhE_EESt5arrayIPcLm3EELi4E23TrivialOffsetCalculatorILi2EjESC_ILi1EjENS0_6memory12LoadWithCastILi2EEENSF_13StoreWithCastILi1EEEEEviT_T0_T2_T3_T4_T5_,(.L_x_21224 - _ZN2at6native27unrolled_elementwise_kernelINS0_13BinaryFunctorIhhhZZZNS0_18lshift_kernel_cudaERNS_18TensorIteratorBaseEENKUlvE_clEvENKUlvE_clEvEUlhhE_EESt5arrayIPcLm3EELi4E23TrivialOffsetCalculatorILi2EjESC_ILi1EjENS0_6memory12LoadWithCastILi2EEENSF_13StoreWithCastILi1EEEEEviT_T0_T2_T3_T4_T5_)
        .other          _ZN2at6native27unrolled_elementwise_kernelINS0_13BinaryFunctorIhhhZZZNS0_18lshift_kernel_cudaERNS_18TensorIteratorBaseEENKUlvE_clEvENKUlvE_clEvEUlhhE_EESt5arrayIPcLm3EELi4E23TrivialOffsetCalculatorILi2EjESC_ILi1EjENS0_6memory12LoadWithCastILi2EEENSF_13StoreWithCastILi1EEEEEviT_T0_T2_T3_T4_T5_,@"STO_CUDA_ENTRY STV_DEFAULT"
_ZN2at6native27unrolled_elementwise_kernelINS0_13BinaryFunctorIhhhZZZNS0_18lshift_kernel_cudaERNS_18TensorIteratorBaseEENKUlvE_clEvENKUlvE_clEvEUlhhE_EESt5arrayIPcLm3EELi4E23TrivialOffsetCalculatorILi2EjESC_ILi1EjENS0_6memory12LoadWithCastILi2EEENSF_13StoreWithCastILi1EEEEEviT_T0_T2_T3_T4_T5_:
.text._ZN2at6native27unrolled_elementwise_kernelINS0_13BinaryFunctorIhhhZZZNS0_18lshift_kernel_cudaERNS_18TensorIteratorBaseEENKUlvE_clEvENKUlvE_clEvEUlhhE_EESt5arrayIPcLm3EELi4E23TrivialOffsetCalculatorILi2EjESC_ILi1EjENS0_6memory12LoadWithCastILi2EEENSF_13StoreWithCastILi1EEEEEviT_T0_T2_T3_T4_T5_:
        /* <DEDUP_REMOVED lines=33> */
.L_x_19387:
[----:B------:R3:W5:Y:S01]  /*0210*/  LDG.E.U8 R18, desc[UR36][R6.64] ;  /* 0x0000002406127981 */ /* 0x000762000c1e1100 */
[----:B------:R-:W-:Y:S05]  /*0220*/  BRA `(.L_x_19389) ;  /* 0x0000000c00607947 */ /* 0x000fea0003800000 */
.L_x_19386:
        /* <DEDUP_REMOVED lines=8> */
.L_x_19391:
[----:B------:R1:W5:Y:S01]  /*02b0*/  LDG.E.U8 R18, desc[UR36][R6.64] ;  /* 0x0000002406127981 */ /* 0x000362000c1e1100 */
[----:B------:R-:W-:Y:S05]  /*02c0*/  BRA `(.L_x_19389) ;  /* 0x0000000c00387947 */ /* 0x000fea0003800000 */
.L_x_19390:
[----:B------:R2:W5:Y:S01]  /*02d0*/  LDG.E.U16 R18, desc[UR36][R6.64] ;  /* 0x0000002406127981 */ /* 0x000562000c1e1500 */
[----:B------:R-:W-:Y:S05]  /*02e0*/  BRA `(.L_x_19389) ;  /* 0x0000000c00307947 */ /* 0x000fea0003800000 */
.L_x_19385:
        /* <DEDUP_REMOVED lines=10> */
.L_x_19393:
[----:B------:R-:W2:Y:S02]  /*0390*/  LDG.E.U16 R4, desc[UR36][R6.64] ;  /* 0x0000002406047981 */ /* 0x000ea4000c1e1500 */
[----:B--2---:R-:W-:-:S06]  /*03a0*/  HADD2.F32 R4, -RZ, R4.H0_H0 ;  /* 0x20000004ff047230 */ /* 0x004fcc0000004100 */
[----:B------:R-:W0:Y:S02]  /*03b0*/  F2I.S64.TRUNC R4, R4 ;  /* 0x0000000400047311 */ /* 0x000e24000020d900 */
[----:B0-----:R-:W-:Y:S01]  /*03c0*/  PRMT R18, R4, 0x7610, R18 ;  /* 0x0000761004127816 */ /* 0x001fe20000000012 */
[----:B------:R-:W-:Y:S06]  /*03d0*/  BRA `(.L_x_19389) ;  /* 0x0000000800f47947 */ /* 0x000fec0003800000 */
.L_x_19392:
        /* <DEDUP_REMOVED lines=10> */
.L_x_19395:
[----:B------:R-:W2:Y:S02]  /*0480*/  LDG.E.U16 R6, desc[UR36][R6.64] ;  /* 0x0000002406067981 */ /* 0x000ea4000c1e1500 */
[----:B--2---:R-:W-:-:S06]  /*0490*/  HADD2.F32 R4, -RZ, R6.H0_H0 ;  /* 0x20000006ff047230 */ /* 0x004fcc0000004100 */
[----:B------:R-:W0:Y:S02]  /*04a0*/  F2I.S64.TRUNC R4, R4 ;  /* 0x0000000400047311 */ /* 0x000e24000020d900 */
[----:B0-----:R-:W-:Y:S01]  /*04b0*/  PRMT R18, R4, 0x7610, R18 ;  /* 0x0000761004127816 */ /* 0x001fe20000000012 */
[----:B------:R-:W-:Y:S06]  /*04c0*/  BRA `(.L_x_19389) ;  /* 0x0000000800b87947 */ /* 0x000fec0003800000 */
.L_x_19394:
[----:B------:R-:W2:Y:S02]  /*04d0*/  LDG.E.64 R4, desc[UR36][R6.64] ;  /* 0x0000002406047981 */ /* 0x000ea4000c1e1b00 */
[----:B--2---:R-:W0:Y:S02]  /*04e0*/  F2I.S64.F64.TRUNC R4, R4 ;  /* 0x0000000400047311 */ /* 0x004e24000030d900 */
[----:B0-----:R-:W-:Y:S01]  /*04f0*/  PRMT R18, R4, 0x7610, R18 ;  /* 0x0000761004127816 */ /* 0x001fe20000000012 */
[----:B------:R-:W-:Y:S06]  /*0500*/  BRA `(.L_x_19389) ;  /* 0x0000000800a87947 */ /* 0x000fec0003800000 */
.L_x_19384:
        /* <DEDUP_REMOVED lines=12> */
.L_x_19398:
[----:B------:R-:W2:Y:S02]  /*05d0*/  LDG.E.64 R6, desc[UR36][R6.64] ;  /* 0x0000002406067981 */ /* 0x000ea4000c1e1b00 */
[----:B--2---:R-:W0:Y:S02]  /*05e0*/  F2I.S64.F64.TRUNC R4, R6 ;  /* 0x0000000600047311 */ /* 0x004e24000030d900 */
[----:B0-----:R-:W-:Y:S01]  /*05f0*/  PRMT R18, R4, 0x7610, R18 ;  /* 0x0000761004127816 */ /* 0x001fe20000000012 */
[----:B------:R-:W-:Y:S06]  /*0600*/  BRA `(.L_x_19389) ;  /* 0x0000000800687947 */ /* 0x000fec0003800000 */
.L_x_19397:
        /* <DEDUP_REMOVED lines=27> */
.L_x_19400:
        /* <DEDUP_REMOVED lines=15> */
.L_x_19399:
[----:B------:R-:W2:Y:S02]  /*08b0*/  LDG.E.U16 R4, desc[UR36][R6.64] ;  /* 0x0000002406047981 */ /* 0x000ea4000c1e1500 */
[----:B--2---:R-:W-:-:S06]  /*08c0*/  IMAD.U32 R4, R4, 0x10000, RZ ;  /* 0x0001000004047824 */ /* 0x004fcc00078e00ff */
[----:B------:R-:W0:Y:S02]  /*08d0*/  F2I.S64.TRUNC R4, R4 ;  /* 0x0000000400047311 */ /* 0x000e24000020d900 */
[----:B0-----:R-:W-:Y:S01]  /*08e0*/  PRMT R18, R4, 0x7610, R18 ;  /* 0x0000761004127816 */ /* 0x001fe20000000012 */
[----:B------:R-:W-:Y:S06]  /*08f0*/  BRA `(.L_x_19389) ;  /* 0x0000000400ac7947 */ /* 0x000fec0003800000 */
.L_x_19396:
        /* <DEDUP_REMOVED lines=10> */
.L_x_19403:
        /* <DEDUP_REMOVED lines=21> */
.L_x_19407:
[----:B------:R-:W-:Y:S05]  /*0af0*/  BSYNC.RECONVERGENT B1 ;  /* 0x0000000000017941 */ /* 0x000fea0003800200 */
.L_x_19406:
[----:B------:R-:W-:Y:S01]  /*0b00*/  IMAD.SHL.U32 R0, R0, 0x100000, RZ ;  /* 0x0010000000007824 */ /* 0x000fe200078e00ff */
[----:B------:R-:W-:-:S04]  /*0b10*/  LEA R3, R3, 0x3b800000, 0x17 ;  /* 0x3b80000003037811 */ /* 0x000fc800078eb8ff */
[----:B------:R-:W-:-:S07]  /*0b20*/  LOP3.LUT R4, R3, R0, R7, 0xfe, !PT ;  /* 0x0000000003047212 */ /* 0x000fce00078efe07 */
.L_x_19405:
[----:B------:R-:W-:Y:S05]  /*0b30*/  BSYNC.RECONVERGENT B0 ;  /* 0x0000000000007941 */ /* 0x000fea0003800200 */
.L_x_19404:
[----:B------:R-:W0:Y:S02]  /*0b40*/  F2I.S64.TRUNC R4, R4 ;  /* 0x0000000400047311 */ /* 0x000e24000020d900 */
[----:B0-----:R-:W-:Y:S01]  /*0b50*/  PRMT R18, R4, 0x7610, R18 ;  /* 0x0000761004127816 */ /* 0x001fe20000000012 */
[----:B------:R-:W-:Y:S06]  /*0b60*/  BRA `(.L_x_19389) ;  /* 0x0000000400107947 */ /* 0x000fec0003800000 */
.L_x_19402:
        /* <DEDUP_REMOVED lines=21> */
.L_x_19411:
[----:B------:R-:W-:Y:S05]  /*0cc0*/  BSYNC.RECONVERGENT B1 ;  /* 0x0000000000017941 */ /* 0x000fea0003800200 */
.L_x_19410:
[----:B------:R-:W-:Y:S01]  /*0cd0*/  IMAD.SHL.U32 R0, R0, 0x200000, RZ ;  /* 0x0020000000007824 */ /* 0x000fe200078e00ff */
[----:B------:R-:W-:-:S04]  /*0ce0*/  LEA R3, R3, 0x37800000, 0x17 ;  /* 0x3780000003037811 */ /* 0x000fc800078eb8ff */
[----:B------:R-:W-:-:S07]  /*0cf0*/  LOP3.LUT R4, R3, R0, R7, 0xfe, !PT ;  /* 0x0000000003047212 */ /* 0x000fce00078efe07 */
.L_x_19409:
[----:B------:R-:W-:Y:S05]  /*0d00*/  BSYNC.RECONVERGENT B0 ;  /* 0x0000000000007941 */ /* 0x000fea0003800200 */
.L_x_19408:
[----:B------:R-:W0:Y:S02]  /*0d10*/  F2I.S64.TRUNC R4, R4 ;  /* 0x0000000400047311 */ /* 0x000e24000020d900 */
[----:B0-----:R-:W-:Y:S01]  /*0d20*/  PRMT R18, R4, 0x7610, R18 ;  /* 0x0000761004127816 */ /* 0x001fe20000000012 */
[----:B------:R-:W-:Y:S06]  /*0d30*/  BRA `(.L_x_19389) ;  /* 0x00000000009c7947 */ /* 0x000fec0003800000 */
.L_x_19401:
[----:B------:R-:W-:-:S09]  /*0d40*/  UISETP.NE.AND UP0, UPT, UR4, 0x1c, UPT ;  /* 0x0000001c0400788c */ /* 0x000fd2000bf05270 */
[----:B------:R-:W-:Y:S05]  /*0d50*/  BRA.U !UP0, `(.L_x_19412) ;  /* 0x0000000108907547 */ /* 0x000fea000b800000 */
[----:B------:R-:W-:-:S09]  /*0d60*/  UISETP.NE.AND UP0, UPT, UR4, 0x1d, UPT ;  /* 0x0000001d0400788c */ /* 0x000fd2000bf05270 */
[----:B------:R-:W-:Y:S05]  /*0d70*/  BRA.U !UP0, `(.L_x_19413) ;  /* 0x0000000108807547 */ /* 0x000fea000b800000 */
[----:B------:R-:W-:-:S09]  /*0d80*/  UISETP.NE.AND UP0, UPT, UR4, 0x2c, UPT ;  /* 0x0000002c0400788c */ /* 0x000fd2000bf05270 */
[----:B------:R-:W-:Y:S05]  /*0d90*/  BRA.U !UP0, `(.L_x_19414) ;  /* 0x0000000108487547 */ /* 0x000fea000b800000 */
.L_x_19388:
        /* <DEDUP_REMOVED lines=16> */
.L_x_19415:
[----:B------:R-:W-:Y:S01]  /*0ea0*/  PRMT R18, RZ, 0x7610, R18 ;  /* 0x00007610ff127816 */ /* 0x000fe20000000012 */
[----:B------:R-:W-:Y:S06]  /*0eb0*/  BRA `(.L_x_19389) ;  /* 0x00000000003c7947 */ /* 0x000fec0003800000 */
.L_x_19414:
        /* <DEDUP_REMOVED lines=8> */
.L_x_19417:
[----:B------:R-:W-:Y:S05]  /*0f40*/  BSYNC.RECONVERGENT B0 ;  /* 0x0000000000007941 */ /* 0x000fea0003800200 */
.L_x_19416:
[----:B------:R-:W0:Y:S02]  /*0f50*/  F2I.S64.TRUNC R4, R4 ;  /* 0x0000000400047311 */ /* 0x000e24000020d900 */
[----:B0-----:R-:W-:Y:S01]  /*0f60*/  PRMT R18, R4, 0x7610, R18 ;  /* 0x0000761004127816 */ /* 0x001fe20000000012 */
[----:B------:R-:W-:Y:S06]  /*0f70*/  BRA `(.L_x_19389) ;  /* 0x00000000000c7947 */ /* 0x000fec0003800000 */
.L_x_19413:
[----:B------:R0:W5:Y:S01]  /*0f80*/  LDG.E.U8 R18, desc[UR36][R6.64] ;  /* 0x0000002406127981 */ /* 0x000162000c1e1100 */
[----:B------:R-:W-:Y:S05]  /*0f90*/  BRA `(.L_x_19389) ;  /* 0x0000000000047947 */ /* 0x000fea0003800000 */
.L_x_19412:
[----:B------:R0:W5:Y:S02]  /*0fa0*/  LDG.E.U8 R18, desc[UR36][R6.64] ;  /* 0x0000002406127981 */ /* 0x000164000c1e1100 */
.L_x_19389:
        /* <DEDUP_REMOVED lines=18> */
.L_x_19421:
[----:B------:R1:W5:Y:S01]  /*10d0*/  LDG.E.U8 R26, desc[UR36][R6.64] ;  /* 0x00000024061a7981 */ /* 0x000362000c1e1100 */
[----:B------:R-:W-:Y:S05]  /*10e0*/  BRA `(.L_x_19423) ;  /* 0x0000000c00607947 */ /* 0x000fea0003800000 */
.L_x_19420:
        /* <DEDUP_REMOVED lines=8> */
.L_x_19425:
[----:B------:R3:W5:Y:S01]  /*1170*/  LDG.E.U8 R26, desc[UR36][R6.64] ;  /* 0x00000024061a7981 */ /* 0x000762000c1e1100 */
[----:B------:R-:W-:Y:S05]  /*1180*/  BRA `(.L_x_19423) ;  /* 0x0000000c00387947 */ /* 0x000fea0003800000 */
.L_x_19424:
[----:B------:R2:W5:Y:S01]  /*1190*/  LDG.E.U16 R26, desc[UR36][R6.64] ;  /* 0x00000024061a7981 */ /* 0x000562000c1e1500 */
[----:B------:R-:W-:Y:S05]  /*11a0*/  BRA `(.L_x_19423) ;  /* 0x0000000c00307947 */ /* 0x000fea0003800000 */
.L_x_19419:
        /* <DEDUP_REMOVED lines=10> */
.L_x_19427:
[----:B------:R-:W2:Y:S02]  /*1250*/  LDG.E.U16 R4, desc[UR36][R6.64] ;  /* 0x0000002406047981 */ /* 0x000ea4000c1e1500 */
[----:B--2---:R-:W-:-:S06]  /*1260*/  HADD2.F32 R4, -RZ, R4.H0_H0 ;  /* 0x20000004ff047230 */ /* 0x004fcc0000004100 */
[----:B------:R-:W0:Y:S02]  /*1270*/  F2I.S64.TRUNC R4, R4 ;  /* 0x0000000400047311 */ /* 0x000e24000020d900 */
[----:B0-----:R-:W-:Y:S01]  /*1280*/  PRMT R26, R4, 0x7610, R26 ;  /* 0x00007610041a7816 */ /* 0x001fe2000000001a */
[----:B------:R-:W-:Y:S06]  /*1290*/  BRA `(.L_x_19423) ;  /* 0x0000000800f47947 */ /* 0x000fec0003800000 */
.L_x_19426:
        /* <DEDUP_REMOVED lines=10> */
.L_x_19429:
[----:B------:R-:W2:Y:S02]  /*1340*/  LDG.E.U16 R6, desc[UR36][R6.64] ;  /* 0x0000002406067981 */ /* 0x000ea4000c1e1500 */
[----:B--2---:R-:W-:-:S06]  /*1350*/  HADD2.F32 R4, -RZ, R6.H0_H0 ;  /* 0x20000006ff047230 */ /* 0x004fcc0000004100 */
[----:B------:R-:W0:Y:S02]  /*1360*/  F2I.S64.TRUNC R4, R4 ;  /* 0x0000000400047311 */ /* 0x000e24000020d900 */
[----:B0-----:R-:W-:Y:S01]  /*1370*/  PRMT R26, R4, 0x7610, R26 ;  /* 0x00007610041a7816 */ /* 0x001fe2000000001a */
[----:B------:R-:W-:Y:S06]  /*1380*/  BRA `(.L_x_19423) ;  /* 0x0000000800b87947 */ /* 0x000fec0003800000 */
.L_x_19428:
[----:B------:R-:W2:Y:S02]  /*1390*/  LDG.E.64 R4, desc[UR36][R6.64] ;  /* 0x0000002406047981 */ /* 0x000ea4000c1e1b00 */
[----:B--2---:R-:W0:Y:S02]  /*13a0*/  F2I.S64.F64.TRUNC R4, R4 ;  /* 0x0000000400047311 */ /* 0x004e24000030d900 */
[----:B0-----:R-:W-:Y:S01]  /*13b0*/  PRMT R26, R4, 0x7610, R26 ;  /* 0x00007610041a7816 */ /* 0x001fe2000000001a */
[----:B------:R-:W-:Y:S06]  /*13c0*/  BRA `(.L_x_19423) ;  /* 0x0000000800a87947 */ /* 0x000fec0003800000 */
.L_x_19418:
        /* <DEDUP_REMOVED lines=12> */
.L_x_19432:
[----:B------:R-:W2:Y:S02]  /*1490*/  LDG.E.64 R6, desc[UR36][R6.64] ;  /* 0x0000002406067981 */ /* 0x000ea4000c1e1b00 */
[----:B--2---:R-:W0:Y:S02]  /*14a0*/  F2I.S64.F64.TRUNC R4, R6 ;  /* 0x0000000600047311 */ /* 0x004e24000030d900 */
[----:B0-----:R-:W-:Y:S01]  /*14b0*/  PRMT R26, R4, 0x7610, R26 ;  /* 0x00007610041a7816 */ /* 0x001fe2000000001a */
[----:B------:R-:W-:Y:S06]  /*14c0*/  BRA `(.L_x_19423) ;  /* 0x0000000800687947 */ /* 0x000fec0003800000 */
.L_x_19431:
        /* <DEDUP_REMOVED lines=27> */
.L_x_19434:
        /* <DEDUP_REMOVED lines=15> */
.L_x_19433:
[----:B------:R-:W2:Y:S02]  /*1770*/  LDG.E.U16 R4, desc[UR36][R6.64] ;  /* 0x0000002406047981 */ /* 0x000ea4000c1e1500 */
[----:B--2---:R-:W-:-:S06]  /*1780*/  IMAD.U32 R4, R4, 0x10000, RZ ;  /* 0x0001000004047824 */ /* 0x004fcc00078e00ff */
[----:B------:R-:W0:Y:S02]  /*1790*/  F2I.S64.TRUNC R4, R4 ;  /* 0x0000000400047311 */ /* 0x000e24000020d900 */
[----:B0-----:R-:W-:Y:S01]  /*17a0*/  PRMT R26, R4, 0x7610, R26 ;  /* 0x00007610041a7816 */ /* 0x001fe2000000001a */
[----:B------:R-:W-:Y:S06]  /*17b0*/  BRA `(.L_x_19423) ;  /* 0x0000000400ac7947 */ /* 0x000fec0003800000 */
.L_x_19430:
        /* <DEDUP_REMOVED lines=10> */
.L_x_19437:
        /* <DEDUP_REMOVED lines=21> */
.L_x_19441:
[----:B------:R-:W-:Y:S05]  /*19b0*/  BSYNC.RECONVERGENT B1 ;  /* 0x0000000000017941 */ /* 0x000fea0003800200 */
.L_x_19440:
[----:B------:R-:W-:Y:S01]  /*19c0*/  IMAD.SHL.U32 R0, R0, 0x100000, RZ ;  /* 0x0010000000007824 */ /* 0x000fe200078e00ff */
[----:B------:R-:W-:-:S04]  /*19d0*/  LEA R3, R3, 0x3b800000, 0x17 ;  /* 0x3b80000003037811 */ /* 0x000fc800078eb8ff */
[----:B------:R-:W-:-:S07]  /*19e0*/  LOP3.LUT R4, R3, R0, R7, 0xfe, !PT ;  /* 0x0000000003047212 */ /* 0x000fce00078efe07 */
.L_x_19439:
[----:B------:R-:W-:Y:S05]  /*19f0*/  BSYNC.RECONVERGENT B0 ;  /* 0x0000000000007941 */ /* 0x000fea0003800200 */
.L_x_19438:
[----:B------:R-:W0:Y:S02]  /*1a00*/  F2I.S64.TRUNC R4, R4 ;  /* 0x0000000400047311 */ /* 0x000e24000020d900 */
[----:B0-----:R-:W-:Y:S01]  /*1a10*/  PRMT R26, R4, 0x7610, R26 ;  /* 0x00007610041a7816 */ /* 0x001fe2000000001a */
[----:B------:R-:W-:Y:S06]  /*1a20*/  BRA `(.L_x_19423) ;  /* 0x0000000400107947 */ /* 0x000fec0003800000 */
.L_x_19436:
        /* <DEDUP_REMOVED lines=21> */
.L_x_19445:
[----:B------:R-:W-:Y:S05]  /*1b80*/  BSYNC.RECONVERGENT B1 ;  /* 0x0000000000017941 */ /* 0x000fea0003800200 */
.L_x_19444:
[----:B------:R-:W-:Y:S01]  /*1b90*/  IMAD.SHL.U32 R0, R0, 0x200000, RZ ;  /* 0x0020000000007824 */ /* 0x000fe200078e00ff */
[----:B------:R-:W-:-:S04]  /*1ba0*/  LEA R3, R3, 0x37800000, 0x17 ;  /* 0x3780000003037811 */ /* 0x000fc800078eb8ff */
[----:B------:R-:W-:-:S07]  /*1bb0*/  LOP3.LUT R4, R3, R0, R7, 0xfe, !PT ;  /* 0x0000000003047212 */ /* 0x000fce00078efe07 */
.L_x_19443:
[----:B------:R-:W-:Y:S05]  /*1bc0*/  BSYNC.RECONVERGENT B0 ;  /* 0x0000000000007941 */ /* 0x000fea0003800200 */
.L_x_19442:
[----:B------:R-:W0:Y:S02]  /*1bd0*/  F2I.S64.TRUNC R4, R4 ;  /* 0x0000000400047311 */ /* 0x000e24000020d900 */
[----:B0-----:R-:W-:Y:S01]  /*1be0*/  PRMT R26, R4, 0x7610, R26 ;  /* 0x00007610041a7816 */ /* 0x001fe2000000001a */
[----:B------:R-:W-:Y:S06]  /*1bf0*/  BRA `(.L_x_19423) ;  /* 0x00000000009c7947 */ /* 0x000fec0003800000 */
.L_x_19435:
[----:B------:R-:W-:-:S09]  /*1c00*/  UISETP.NE.AND UP0, UPT, UR4, 0x1c, UPT ;  /* 0x0000001c0400788c */ /* 0x000fd2000bf05270 */
[----:B------:R-:W-:Y:S05]  /*1c10*/  BRA.U !UP0, `(.L_x_19446) ;  /* 0x0000000108907547 */ /* 0x000fea000b800000 */
[----:B------:R-:W-:-:S09]  /*1c20*/  UISETP.NE.AND UP0, UPT, UR4, 0x1d, UPT ;  /* 0x0000001d0400788c */ /* 0x000fd2000bf05270 */
[----:B------:R-:W-:Y:S05]  /*1c30*/  BRA.U !UP0, `(.L_x_19447) ;  /* 0x0000000108807547 */ /* 0x000fea000b800000 */
[----:B------:R-:W-:-:S09]  /*1c40*/  UISETP.NE.AND UP0, UPT, UR4, 0x2c, UPT ;  /* 0x0000002c0400788c */ /* 0x000fd2000bf05270 */
[----:B------:R-:W-:Y:S05]  /*1c50*/  BRA.U !UP0, `(.L_x_19448) ;  /* 0x0000000108487547 */ /* 0x000fea000b800000 */
.L_x_19422:
        /* <DEDUP_REMOVED lines=16> */
.L_x_19449:
[----:B------:R-:W-:Y:S01]  /*1d60*/  PRMT R26, RZ, 0x7610, R26 ;  /* 0x00007610ff1a7816 */ /* 0x000fe2000000001a */
[----:B------:R-:W-:Y:S06]  /*1d70*/  BRA `(.L_x_19423) ;  /* 0x00000000003c7947 */ /* 0x000fec0003800000 */
.L_x_19448:
        /* <DEDUP_REMOVED lines=8> */
.L_x_19451:
[----:B------:R-:W-:Y:S05]  /*1e00*/  BSYNC.RECONVERGENT B0 ;  /* 0x0000000000007941 */ /* 0x000fea0003800200 */
.L_x_19450:
[----:B------:R-:W0:Y:S02]  /*1e10*/  F2I.S64.TRUNC R4, R4 ;  /* 0x0000000400047311 */ /* 0x000e24000020d900 */
[----:B0-----:R-:W-:Y:S01]  /*1e20*/  PRMT R26, R4, 0x7610, R26 ;  /* 0x00007610041a7816 */ /* 0x001fe2000000001a */
[----:B------:R-:W-:Y:S06]  /*1e30*/  BRA `(.L_x_19423) ;  /* 0x00000000000c7947 */ /* 0x000fec0003800000 */
.L_x_19447:
[----:B------:R0:W5:Y:S01]  /*1e40*/  LDG.E.U8 R26, desc[UR36][R6.64] ;  /* 0x00000024061a7981 */ /* 0x000162000c1e1100 */
[----:B------:R-:W-:Y:S05]  /*1e50*/  BRA `(.L_x_19423) ;  /* 0x0000000000047947 */ /* 0x000fea0003800000 */
.L_x_19446:
[----:B------:R0:W5:Y:S02]  /*1e60*/  LDG.E.U8 R26, desc[UR36][R6.64] ;  /* 0x00000024061a7981 */ /* 0x000164000c1e1100 */
.L_x_19423:
[----:B-----5:R-:W-:Y:S01]  /*1e70*/  LOP3.LUT R17, R18, 0xff, RZ, 0xc0, !PT ;  /* 0x000000ff12117812 */ /* 0x020fe200078ec0ff */
[----:B------:R-:W-:-:S07]  /*1e80*/  VIADD R23, R25, 0x80 ;  /* 0x0000008019177836 */ /* 0x000fce0000000000 */
.L_x_19383:
[----:B------:R-:W-:Y:S05]  /*1e90*/  BSYNC.RECONVERGENT B6 ;  /* 0x0000000000067941 */ /* 0x000fea0003800200 */
.L_x_19382:
        /* <DEDUP_REMOVED lines=24> */
.L_x_19457:
[----:B------:R3:W5:Y:S01]  /*2020*/  LDG.E.U8 R22, desc[UR36][R6.64] ;  /* 0x0000002406167981 */ /* 0x000762000c1e1100 */
[----:B------:R-:W-:Y:S05]  /*2030*/  BRA `(.L_x_19459) ;  /* 0x0000000c00607947 */ /* 0x000fea0003800000 */
.L_x_19456:
        /* <DEDUP_REMOVED lines=8> */
.L_x_19461:
[----:B------:R0:W5:Y:S01]  /*20c0*/  LDG.E.U8 R22, desc[UR36][R6.64] ;  /* 0x0000002406167981 */ /* 0x000162000c1e1100 */
[----:B------:R-:W-:Y:S05]  /*20d0*/  BRA `(.L_x_19459) ;  /* 0x0000000c00387947 */ /* 0x000fea0003800000 */
.L_x_19460:
[----:B------:R0:W5:Y:S01]  /*20e0*/  LDG.E.U16 R22, desc[UR36][R6.64] ;  /* 0x0000002406167981 */ /* 0x000162000c1e1500 */
[----:B------:R-:W-:Y:S05]  /*20f0*/  BRA `(.L_x_19459) ;  /* 0x0000000c00307947 */ /* 0x000fea0003800000 */
.L_x_19455:
        /* <DEDUP_REMOVED lines=10> */
.L_x_19463:
[----:B------:R-:W2:Y:S02]  /*21a0*/  LDG.E.U16 R4, desc[UR36][R6.64] ;  /* 0x0000002406047981 */ /* 0x000ea4000c1e1500 */
[----:B--2---:R-:W-:-:S06]  /*21b0*/  HADD2.F32 R4, -RZ, R4.H0_H0 ;  /* 0x20000004ff047230 */ /* 0x004fcc0000004100 */
[----:B------:R-:W0:Y:S02]  /*21c0*/  F2I.S64.TRUNC R4, R4 ;  /* 0x0000000400047311 */ /* 0x000e24000020d900 */
[----:B0-----:R-:W-:Y:S01]  /*21d0*/  PRMT R22, R4, 0x7610, R22 ;  /* 0x0000761004167816 */ /* 0x001fe20000000016 */
[----:B------:R-:W-:Y:S06]  /*21e0*/  BRA `(.L_x_19459) ;  /* 0x0000000800f47947 */ /* 0x000fec0003800000 */
.L_x_19462:
        /* <DEDUP_REMOVED lines=10> */
.L_x_19465:
[----:B------:R-:W2:Y:S02]  /*2290*/  LDG.E.U16 R6, desc[UR36][R6.64] ;  /* 0x0000002406067981 */ /* 0x000ea4000c1e1500 */
[----:B--2---:R-:W-:-:S06]  /*22a0*/  HADD2.F32 R4, -RZ, R6.H0_H0 ;  /* 0x20000006ff047230 */ /* 0x004fcc0000004100 */
[----:B------:R-:W0:Y:S02]  /*22b0*/  F2I.S64.TRUNC R4, R4 ;  /* 0x0000000400047311 */ /* 0x000e24000020d900 */
[----:B0-----:R-:W-:Y:S01]  /*22c0*/  PRMT R22, R4, 0x7610, R22 ;  /* 0x0000761004167816 */ /* 0x001fe20000000016 */
[----:B------:R-:W-:Y:S06]  /*22d0*/  BRA `(.L_x_19459) ;  /* 0x0000000800b87947 */ /* 0x000fec0003800000 */
.L_x_19464:
[----:B------:R-:W2:Y:S02]  /*22e0*/  LDG.E.64 R4, desc[UR36][R6.64] ;  /* 0x0000002406047981 */ /* 0x000ea4000c1e1b00 */
[----:B--2---:R-:W0:Y:S02]  /*22f0*/  F2I.S64.F64.TRUNC R4, R4 ;  /* 0x0000000400047311 */ /* 0x004e24000030d900 */
[----:B0-----:R-:W-:Y:S01]  /*2300*/  PRMT R22, R4, 0x7610, R22 ;  /* 0x0000761004167816 */ /* 0x001fe20000000016 */
[----:B------:R-:W-:Y:S06]  /*2310*/  BRA `(.L_x_19459) ;  /* 0x0000000800a87947 */ /* 0x000fec0003800000 */
.L_x_19454:
        /* <DEDUP_REMOVED lines=12> */
.L_x_19468:
[----:B------:R-:W2:Y:S02]  /*23e0*/  LDG.E.64 R6, desc[UR36][R6.64] ;  /* 0x0000002406067981 */ /* 0x000ea4000c1e1b00 */
[----:B--2---:R-:W0:Y:S02]  /*23f0*/  F2I.S64.F64.TRUNC R4, R6 ;  /* 0x0000000600047311 */ /* 0x004e24000030d900 */
[----:B0-----:R-:W-:Y:S01]  /*2400*/  PRMT R22, R4, 0x7610, R22 ;  /* 0x0000761004167816 */ /* 0x001fe20000000016 */
[----:B------:R-:W-:Y:S06]  /*2410*/  BRA `(.L_x_19459) ;  /* 0x0000000800687947 */ /* 0x000fec0003800000 */
.L_x_19467:
        /* <DEDUP_REMOVED lines=27> */
.L_x_19470:
        /* <DEDUP_REMOVED lines=15> */
.L_x_19469:
[----:B------:R-:W2:Y:S02]  /*26c0*/  LDG.E.U16 R4, desc[UR36][R6.64] ;  /* 0x0000002406047981 */ /* 0x000ea4000c1e1500 */
[----:B--2---:R-:W-:-:S06]  /*26d0*/  IMAD.U32 R4, R4, 0x10000, RZ ;  /* 0x0001000004047824 */ /* 0x004fcc00078e00ff */
[----:B------:R-:W0:Y:S02]  /*26e0*/  F2I.S64.TRUNC R4, R4 ;  /* 0x0000000400047311 */ /* 0x000e24000020d900 */
[----:B0-----:R-:W-:Y:S01]  /*26f0*/  PRMT R22, R4, 0x7610, R22 ;  /* 0x0000761004167816 */ /* 0x001fe20000000016 */
[----:B------:R-:W-:Y:S06]  /*2700*/  BRA `(.L_x_19459) ;  /* 0x0000000400ac7947 */ /* 0x000fec0003800000 */
.L_x_19466:
        /* <DEDUP_REMOVED lines=10> */
.L_x_19473:
        /* <DEDUP_REMOVED lines=21> */
.L_x_19477:
[----:B------:R-:W-:Y:S05]  /*2900*/  BSYNC.RECONVERGENT B1 ;  /* 0x0000000000017941 */ /* 0x000fea0003800200 */
.L_x_19476:
[----:B------:R-:W-:Y:S01]  /*2910*/  IMAD.SHL.U32 R0, R0, 0x100000, RZ ;  /* 0x0010000000007824 */ /* 0x000fe200078e00ff */
[----:B------:R-:W-:-:S04]  /*2920*/  LEA R3, R3, 0x3b800000, 0x17 ;  /* 0x3b80000003037811 */ /* 0x000fc800078eb8ff */
[----:B------:R-:W-:-:S07]  /*2930*/  LOP3.LUT R4, R3, R0, R7, 0xfe, !PT ;  /* 0x0000000003047212 */ /* 0x000fce00078efe07 */
.L_x_19475:
[----:B------:R-:W-:Y:S05]  /*2940*/  BSYNC.RECONVERGENT B0 ;  /* 0x0000000000007941 */ /* 0x000fea0003800200 */
.L_x_19474:
[----:B------:R-:W0:Y:S02]  /*2950*/  F2I.S64.TRUNC R4, R4 ;  /* 0x0000000400047311 */ /* 0x000e24000020d900 */
[----:B0-----:R-:W-:Y:S01]  /*2960*/  PRMT R22, R4, 0x7610, R22 ;  /* 0x0000761004167816 */ /* 0x001fe20000000016 */
[----:B------:R-:W-:Y:S06]  /*2970*/  BRA `(.L_x_19459) ;  /* 0x0000000400107947 */ /* 0x000fec0003800000 */
.L_x_19472:
        /* <DEDUP_REMOVED lines=21> */
.L_x_19481:
[----:B------:R-:W-:Y:S05]  /*2ad0*/  BSYNC.RECONVERGENT B1 ;  /* 0x0000000000017941 */ /* 0x000fea0003800200 */
.L_x_19480:
[----:B------:R-:W-:Y:S01]  /*2ae0*/  IMAD.SHL.U32 R0, R0, 0x200000, RZ ;  /* 0x0020000000007824 */ /* 0x000fe200078e00ff */
[----:B------:R-:W-:-:S04]  /*2af0*/  LEA R3, R3, 0x37800000, 0x17 ;  /* 0x3780000003037811 */ /* 0x000fc800078eb8ff */
[----:B------:R-:W-:-:S07]  /*2b00*/  LOP3.LUT R4, R3, R0, R7, 0xfe, !PT ;  /* 0x0000000003047212 */ /* 0x000fce00078efe07 */
.L_x_19479:
[----:B------:R-:W-:Y:S05]  /*2b10*/  BSYNC.RECONVERGENT B0 ;  /* 0x0000000000007941 */ /* 0x000fea0003800200 */
.L_x_19478:
[----:B------:R-:W0:Y:S02]  /*2b20*/  F2I.S64.TRUNC R4, R4 ;  /* 0x0000000400047311 */ /* 0x000e24000020d900 */
[----:B0-----:R-:W-:Y:S01]  /*2b30*/  PRMT R22, R4, 0x7610, R22 ;  /* 0x0000761004167816 */ /* 0x001fe20000000016 */
[----:B------:R-:W-:Y:S06]  /*2b40*/  BRA `(.L_x_19459) ;  /* 0x00000000009c7947 */ /* 0x000fec0003800000 */
.L_x_19471:
        /* <DEDUP_REMOVED lines=14> */
.L_x_19485:
[----:B------:R-:W-:Y:S05]  /*2c30*/  BSYNC.RECONVERGENT B0 ;  /* 0x0000000000007941 */ /* 0x000fea0003800200 */
.L_x_19484:
[----:B------:R-:W0:Y:S02]  /*2c40*/  F2I.S64.TRUNC R4, R4 ;  /* 0x0000000400047311 */ /* 0x000e24000020d900 */
[----:B0-----:R-:W-:Y:S01]  /*2c50*/  PRMT R22, R4, 0x7610, R22 ;  /* 0x0000761004167816 */ /* 0x001fe20000000016 */
[----:B------:R-:W-:Y:S06]  /*2c60*/  BRA `(.L_x_19459) ;  /* 0x0000000000547947 */ /* 0x000fec0003800000 */
.L_x_19458:
        /* <DEDUP_REMOVED lines=16> */
.L_x_19486:
[----:B------:R-:W-:Y:S01]  /*2d70*/  PRMT R22, RZ, 0x7610, R22 ;  /* 0x00007610ff167816 */ /* 0x000fe20000000016 */
[----:B------:R-:W-:Y:S06]  /*2d80*/  BRA `(.L_x_19459) ;  /* 0x00000000000c7947 */ /* 0x000fec0003800000 */
.L_x_19483:
[----:B------:R0:W5:Y:S01]  /*2d90*/  LDG.E.U8 R22, desc[UR36][R6.64] ;  /* 0x0000002406167981 */ /* 0x000162000c1e1100 */
[----:B------:R-:W-:Y:S05]  /*2da0*/  BRA `(.L_x_19459) ;  /* 0x0000000000047947 */ /* 0x000fea0003800000 */
.L_x_19482:
[----:B------:R1:W5:Y:S02]  /*2db0*/  LDG.E.U8 R22, desc[UR36][R6.64] ;  /* 0x0000002406167981 */ /* 0x000364000c1e1100 */
.L_x_19459:
        /* <DEDUP_REMOVED lines=18> */
.L_x_19490:
[----:B------:R4:W5:Y:S01]  /*2ee0*/  LDG.E.U8 R24, desc[UR36][R6.64] ;  /* 0x0000002406187981 */ /* 0x000962000c1e1100 */
[----:B------:R-:W-:Y:S05]  /*2ef0*/  BRA `(.L_x_19492) ;  /* 0x0000000c00607947 */ /* 0x000fea0003800000 */
.L_x_19489:
        /* <DEDUP_REMOVED lines=8> */
.L_x_19494:
[----:B------:R0:W5:Y:S01]  /*2f80*/  LDG.E.U8 R24, desc[UR36][R6.64] ;  /* 0x0000002406187981 */ /* 0x000162000c1e1100 */
[----:B------:R-:W-:Y:S05]  /*2f90*/  BRA `(.L_x_19492) ;  /* 0x0000000c00387947 */ /* 0x000fea0003800000 */
.L_x_19493:
[----:B------:R0:W5:Y:S01]  /*2fa0*/  LDG.E.U16 R24, desc[UR36][R6.64] ;  /* 0x0000002406187981 */ /* 0x000162000c1e1500 */
[----:B------:R-:W-:Y:S05]  /*2fb0*/  BRA `(.L_x_19492) ;  /* 0x0000000c00307947 */ /* 0x000fea0003800000 */
.L_x_19488:
        /* <DEDUP_REMOVED lines=10> */
.L_x_19496:
[----:B------:R-:W2:Y:S02]  /*3060*/  LDG.E.U16 R4, desc[UR36][R6.64] ;  /* 0x0000002406047981 */ /* 0x000ea4000c1e1500 */
[----:B--2---:R-:W-:-:S06]  /*3070*/  HADD2.F32 R4, -RZ, R4.H0_H0 ;  /* 0x20000004ff047230 */ /* 0x004fcc0000004100 */
[----:B------:R-:W0:Y:S02]  /*3080*/  F2I.S64.TRUNC R4, R4 ;  /* 0x0000000400047311 */ /* 0x000e24000020d900 */
[----:B0-----:R-:W-:Y:S01]  /*3090*/  PRMT R24, R4, 0x7610, R24 ;  /* 0x0000761004187816 */ /* 0x001fe20000000018 */
[----:B------:R-:W-:Y:S06]  /*30a0*/  BRA `(.L_x_19492) ;  /* 0x0000000800f47947 */ /* 0x000fec0003800000 */
.L_x_19495:
        /* <DEDUP_REMOVED lines=10> */
.L_x_19498:
[----:B------:R-:W2:Y:S02]  /*3150*/  LDG.E.U16 R6, desc[UR36][R6.64] ;  /* 0x0000002406067981 */ /* 0x000ea4000c1e1500 */
[----:B--2---:R-:W-:-:S06]  /*3160*/  HADD2.F32 R4, -RZ, R6.H0_H0 ;  /* 0x20000006ff047230 */ /* 0x004fcc0000004100 */
[----:B------:R-:W0:Y:S02]  /*3170*/  F2I.S64.TRUNC R4, R4 ;  /* 0x0000000400047311 */ /* 0x000e24000020d900 */
[----:B0-----:R-:W-:Y:S01]  /*3180*/  PRMT R24, R4, 0x7610, R24 ;  /* 0x0000761004187816 */ /* 0x001fe20000000018 */
[----:B------:R-:W-:Y:S06]  /*3190*/  BRA `(.L_x_19492) ;  /* 0x0000000800b87947 */ /* 0x000fec0003800000 */
.L_x_19497:
[----:B------:R-:W2:Y:S02]  /*31a0*/  LDG.E.64 R4, desc[UR36][R6.64] ;  /* 0x0000002406047981 */ /* 0x000ea4000c1e1b00 */
[----:B--2---:R-:W0:Y:S02]  /*31b0*/  F2I.S64.F64.TRUNC R4, R4 ;  /* 0x0000000400047311 */ /* 0x004e24000030d900 */
[----:B0-----:R-:W-:Y:S01]  /*31c0*/  PRMT R24, R4, 0x7610, R24 ;  /* 0x0000761004187816 */ /* 0x001fe20000000018 */
[----:B------:R-:W-:Y:S06]  /*31d0*/  BRA `(.L_x_19492) ;  /* 0x0000000800a87947 */ /* 0x000fec0003800000 */
.L_x_19487:
        /* <DEDUP_REMOVED lines=12> */
.L_x_19501:
[----:B------:R-:W2:Y:S02]  /*32a0*/  LDG.E.64 R6, desc[UR36][R6.64] ;  /* 0x0000002406067981 */ /* 0x000ea4000c1e1b00 */
[----:B--2---:R-:W0:Y:S02]  /*32b0*/  F2I.S64.F64.TRUNC R4, R6 ;  /* 0x0000000600047311 */ /* 0x004e24000030d900 */
[----:B0-----:R-:W-:Y:S01]  /*32c0*/  PRMT R24, R4, 0x7610, R24 ;  /* 0x0000761004187816 */ /* 0x001fe20000000018 */
[----:B------:R-:W-:Y:S06]  /*32d0*/  BRA `(.L_x_19492) ;  /* 0x0000000800687947 */ /* 0x000fec0003800000 */
.L_x_19500:
        /* <DEDUP_REMOVED lines=27> */
.L_x_19503:
        /* <DEDUP_REMOVED lines=15> */
.L_x_19502:
[----:B------:R-:W2:Y:S02]  /*3580*/  LDG.E.U16 R4, desc[UR36][R6.64] ;  /* 0x0000002406047981 */ /* 0x000ea4000c1e1500 */
[----:B--2---:R-:W-:-:S06]  /*3590*/  IMAD.U32 R4, R4, 0x10000, RZ ;  /* 0x0001000004047824 */ /* 0x004fcc00078e00ff */
[----:B------:R-:W0:Y:S02]  /*35a0*/  F2I.S64.TRUNC R4, R4 ;  /* 0x0000000400047311 */ /* 0x000e24000020d900 */
[----:B0-----:R-:W-:Y:S01]  /*35b0*/  PRMT R24, R4, 0x7610, R24 ;  /* 0x0000761004187816 */ /* 0x001fe20000000018 */
[----:B------:R-:W-:Y:S06]  /*35c0*/  BRA `(.L_x_19492) ;  /* 0x0000000400ac7947 */ /* 0x000fec0003800000 */
.L_x_19499:
        /* <DEDUP_REMOVED lines=10> */
.L_x_19506:
        /* <DEDUP_REMOVED lines=21> */
.L_x_19510:
[----:B------:R-:W-:Y:S05]  /*37c0*/  BSYNC.RECONVERGENT B1 ;  /* 0x0000000000017941 */ /* 0x000fea0003800200 */
.L_x_19509:
[----:B------:R-:W-:Y:S01]  /*37d0*/  IMAD.SHL.U32 R0, R0, 0x100000, RZ ;  /* 0x0010000000007824 */ /* 0x000fe200078e00ff */
[----:B------:R-:W-:-:S04]  /*37e0*/  LEA R3, R3, 0x3b800000, 0x17 ;  /* 0x3b80000003037811 */ /* 0x000fc800078eb8ff */
[----:B------:R-:W-:-:S07]  /*37f0*/  LOP3.LUT R4, R3, R0, R7, 0xfe, !PT ;  /* 0x0000000003047212 */ /* 0x000fce00078efe07 */
.L_x_19508:
[----:B------:R-:W-:Y:S05]  /*3800*/  BSYNC.RECONVERGENT B0 ;  /* 0x0000000000007941 */ /* 0x000fea0003800200 */
.L_x_19507:
[----:B------:R-:W0:Y:S02]  /*3810*/  F2I.S64.TRUNC R4, R4 ;  /* 0x0000000400047311 */ /* 0x000e24000020d900 */
[----:B0-----:R-:W-:Y:S01]  /*3820*/  PRMT R24, R4, 0x7610, R24 ;  /* 0x0000761004187816 */ /* 0x001fe20000000018 */
[----:B------:R-:W-:Y:S06]  /*3830*/  BRA `(.L_x_19492) ;  /* 0x0000000400107947 */ /* 0x000fec0003800000 */
.L_x_19505:
        /* <DEDUP_REMOVED lines=21> */
.L_x_19514:
[----:B------:R-:W-:Y:S05]  /*3990*/  BSYNC.RECONVERGENT B1 ;  /* 0x0000000000017941 */ /* 0x000fea0003800200 */
.L_x_19513:
[----:B------:R-:W-:Y:S01]  /*39a0*/  IMAD.SHL.U32 R0, R0, 0x200000, RZ ;  /* 0x0020000000007824 */ /* 0x000fe200078e00ff */
[----:B------:R-:W-:-:S04]  /*39b0*/  LEA R3, R3, 0x37800000, 0x17 ;  /* 0x3780000003037811 */ /* 0x000fc800078eb8ff */
[----:B------:R-:W-:-:S07]  /*39c0*/  LOP3.LUT R4, R3, R0, R7, 0xfe, !PT ;  /* 0x0000000003047212 */ /* 0x000fce00078efe07 */
.L_x_19512:
[----:B------:R-:W-:Y:S05]  /*39d0*/  BSYNC.RECONVERGENT B0 ;  /* 0x0000000000007941 */ /* 0x000fea0003800200 */
.L_x_19511:
[----:B------:R-:W0:Y:S02]  /*39e0*/  F2I.S64.TRUNC R4, R4 ;  /* 0x0000000400047311 */ /* 0x000e24000020d900 */
[----:B0-----:R-:W-:Y:S01]  /*39f0*/  PRMT R24, R4, 0x7610, R24 ;  /* 0x0000761004187816 */ /* 0x001fe20000000018 */
[----:B------:R-:W-:Y:S06]  /*3a00*/  BRA `(.L_x_19492) ;  /* 0x00000000009c7947 */ /* 0x000fec0003800000 */
.L_x_19504:
        /* <DEDUP_REMOVED lines=14> */
.L_x_19518:
[----:B------:R-:W-:Y:S05]  /*3af0*/  BSYNC.RECONVERGENT B0 ;  /* 0x0000000000007941 */ /* 0x000fea0003800200 */
.L_x_19517:
[----:B------:R-:W0:Y:S02]  /*3b00*/  F2I.S64.TRUNC R4, R4 ;  /* 0x0000000400047311 */ /* 0x000e24000020d900 */
[----:B0-----:R-:W-:Y:S01]  /*3b10*/  PRMT R24, R4, 0x7610, R24 ;  /* 0x0000761004187816 */ /* 0x001fe20000000018 */
[----:B------:R-:W-:Y:S06]  /*3b20*/  BRA `(.L_x_19492) ;  /* 0x0000000000547947 */ /* 0x000fec0003800000 */
.L_x_19491:
        /* <DEDUP_REMOVED lines=16> */
.L_x_19519:
[----:B------:R-:W-:Y:S01]  /*3c30*/  PRMT R24, RZ, 0x7610, R24 ;  /* 0x00007610ff187816 */ /* 0x000fe20000000018 */
[----:B------:R-:W-:Y:S06]  /*3c40*/  BRA `(.L_x_19492) ;  /* 0x00000000000c7947 */ /* 0x000fec0003800000 */
.L_x_19516:
[----:B------:R1:W5:Y:S01]  /*3c50*/  LDG.E.U8 R24, desc[UR36][R6.64] ;  /* 0x0000002406187981 */ /* 0x000362000c1e1100 */
[----:B------:R-:W-:Y:S05]  /*3c60*/  BRA `(.L_x_19492) ;  /* 0x0000000000047947 */ /* 0x000fea0003800000 */
.L_x_19515:
[----:B------:R2:W5:Y:S02]  /*3c70*/  LDG.E.U8 R24, desc[UR36][R6.64] ;  /* 0x0000002406187981 */ /* 0x000564000c1e1100 */
.L_x_19492:
[----:B------:R-:W-:Y:S01]  /*3c80*/  VIADD R23, R23, 0x80 ;  /* 0x0000008017177836 */ /* 0x000fe20000000000 */
[----:B-----5:R-:W-:-:S07]  /*3c90*/  LOP3.LUT R22, R22, 0xff, RZ, 0xc0, !PT ;  /* 0x000000ff16167812 */ /* 0x020fce00078ec0ff */
.L_x_19453:
[----:B------:R-:W-:Y:S05]  /*3ca0*/  BSYNC.RECONVERGENT B6 ;  /* 0x0000000000067941 */ /* 0x000fea0003800200 */
.L_x_19452:
        /* <DEDUP_REMOVED lines=24> */
.L_x_19525:
[----:B------:R3:W5:Y:S01]  /*3e30*/  LDG.E.U8 R18, desc[UR36][R6.64] ;  /* 0x0000002406127981 */ /* 0x000762000c1e1100 */
[----:B------:R-:W-:Y:S05]  /*3e40*/  BRA `(.L_x_19527) ;  /* 0x0000000c00607947 */ /* 0x000fea0003800000 */
.L_x_19524:
        /* <DEDUP_REMOVED lines=8> */
.L_x_19529:
[----:B------:R0:W5:Y:S01]  /*3ed0*/  LDG.E.U8 R18, desc[UR36][R6.64] ;  /* 0x0000002406127981 */ /* 0x000162000c1e1100 */
[----:B------:R-:W-:Y:S05]  /*3ee0*/  BRA `(.L_x_19527) ;  /* 0x0000000c00387947 */ /* 0x000fea0003800000 */
.L_x_19528:
[----:B------:R0:W5:Y:S01]  /*3ef0*/  LDG.E.U16 R18, desc[UR36][R6.64] ;  /* 0x0000002406127981 */ /* 0x000162000c1e1500 */
[----:B------:R-:W-:Y:S05]  /*3f00*/  BRA `(.L_x_19527) ;  /* 0x0000000c00307947 */ /* 0x000fea0003800000 */
.L_x_19523:
        /* <DEDUP_REMOVED lines=10> */
.L_x_19531:
[----:B------:R-:W2:Y:S02]  /*3fb0*/  LDG.E.U16 R4, desc[UR36][R6.64] ;  /* 0x0000002406047981 */ /* 0x000ea4000c1e1500 */
[----:B--2---:R-:W-:-:S06]  /*3fc0*/  HADD2.F32 R4, -RZ, R4.H0_H0 ;  /* 0x20000004ff047230 */ /* 0x004fcc0000004100 */
[----:B------:R-:W0:Y:S02]  /*3fd0*/  F2I.S64.TRUNC R4, R4 ;  /* 0x0000000400047311 */ /* 0x000e24000020d900 */
[----:B0-----:R-:W-:Y:S01]  /*3fe0*/  PRMT R18, R4, 0x7610, R18 ;  /* 0x0000761004127816 */ /* 0x001fe20000000012 */
[----:B------:R-:W-:Y:S06]  /*3ff0*/  BRA `(.L_x_19527) ;  /* 0x0000000800f47947 */ /* 0x000fec0003800000 */
.L_x_19530:
        /* <DEDUP_REMOVED lines=10> */
.L_x_19533:
[----:B------:R-:W2:Y:S02]  /*40a0*/  LDG.E.U16 R6, desc[UR36][R6.64] ;  /* 0x0000002406067981 */ /* 0x000ea4000c1e1500 */
[----:B--2---:R-:W-:-:S06]  /*40b0*/  HADD2.F32 R4, -RZ, R6.H0_H0 ;  /* 0x20000006ff047230 */ /* 0x004fcc0000004100 */
[----:B------:R-:W0:Y:S02]  /*40c0*/  F2I.S64.TRUNC R4, R4 ;  /* 0x0000000400047311 */ /* 0x000e24000020d900 */
[----:B0-----:R-:W-:Y:S01]  /*40d0*/  PRMT R18, R4, 0x7610, R18 ;  /* 0x0000761004127816 */ /* 0x001fe20000000012 */
[----:B------:R-:W-:Y:S06]  /*40e0*/  BRA `(.L_x_19527) ;  /* 0x0000000800b87947 */ /* 0x000fec0003800000 */
.L_x_19532:
[----:B------:R-:W2:Y:S02]  /*40f0*/  LDG.E.64 R4, desc[UR36][R6.64] ;  /* 0x0000002406047981 */ /* 0x000ea4000c1e1b00 */
[----:B--2---:R-:W0:Y:S02]  /*4100*/  F2I.S64.F64.TRUNC R4, R4 ;  /* 0x0000000400047311 */ /* 0x004e24000030d900 */
[----:B0-----:R-:W-:Y:S01]  /*4110*/  PRMT R18, R4, 0x7610, R18 ;  /* 0x0000761004127816 */ /* 0x001fe20000000012 */
[----:B------:R-:W-:Y:S06]  /*4120*/  BRA `(.L_x_19527) ;  /* 0x0000000800a87947 */ /* 0x000fec0003800000 */
.L_x_19522:
        /* <DEDUP_REMOVED lines=12> */
.L_x_19536:
[----:B------:R-:W2:Y:S02]  /*41f0*/  LDG.E.64 R6, desc[UR36][R6.64] ;  /* 0x0000002406067981 */ /* 0x000ea4000c1e1b00 */
[----:B--2---:R-:W0:Y:S02]  /*4200*/  F2I.S64.F64.TRUNC R4, R6 ;  /* 0x0000000600047311 */ /* 0x004e24000030d900 */
[----:B0-----:R-:W-:Y:S01]  /*4210*/  PRMT R18, R4, 0x7610, R18 ;  /* 0x0000761004127816 */ /* 0x001fe20000000012 */
[----:B------:R-:W-:Y:S06]  /*4220*/  BRA `(.L_x_19527) ;  /* 0x0000000800687947 */ /* 0x000fec0003800000 */
.L_x_19535:
        /* <DEDUP_REMOVED lines=27> */
.L_x_19538:
        /* <DEDUP_REMOVED lines=15> */
.L_x_19537:
[----:B------:R-:W2:Y:S02]  /*44d0*/  LDG.E.U16 R4, desc[UR36][R6.64] ;  /* 0x0000002406047981 */ /* 0x000ea4000c1e1500 */
[----:B--2---:R-:W-:-:S06]  /*44e0*/  IMAD.U32 R4, R4, 0x10000, RZ ;  /* 0x0001000004047824 */ /* 0x004fcc00078e00ff */
[----:B------:R-:W0:Y:S02]  /*44f0*/  F2I.S64.TRUNC R4, R4 ;  /* 0x0000000400047311 */ /* 0x000e24000020d900 */
[----:B0-----:R-:W-:Y:S01]  /*4500*/  PRMT R18, R4, 0x7610, R18 ;  /* 0x0000761004127816 */ /* 0x001fe20000000012 */
[----:B------:R-:W-:Y:S06]  /*4510*/  BRA `(.L_x_19527) ;  /* 0x0000000400ac7947 */ /* 0x000fec0003800000 */
.L_x_19534:
        /* <DEDUP_REMOVED lines=10> */
.L_x_19541:
        /* <DEDUP_REMOVED lines=21> */
.L_x_19545:
[----:B------:R-:W-:Y:S05]  /*4710*/  BSYNC.RECONVERGENT B1 ;  /* 0x0000000000017941 */ /* 0x000fea0003800200 */
.L_x_19544:
[----:B------:R-:W-:Y:S01]  /*4720*/  IMAD.SHL.U32 R0, R0, 0x100000, RZ ;  /* 0x0010000000007824 */ /* 0x000fe200078e00ff */
[----:B------:R-:W-:-:S04]  /*4730*/  LEA R3, R3, 0x3b800000, 0x17 ;  /* 0x3b80000003037811 */ /* 0x000fc800078eb8ff */
[----:B------:R-:W-:-:S07]  /*4740*/  LOP3.LUT R4, R3, R0, R7, 0xfe, !PT ;  /* 0x0000000003047212 */ /* 0x000fce00078efe07 */
.L_x_19543:
[----:B------:R-:W-:Y:S05]  /*4750*/  BSYNC.RECONVERGENT B0 ;  /* 0x0000000000007941 */ /* 0x000fea0003800200 */
.L_x_19542:
[----:B------:R-:W0:Y:S02]  /*4760*/  F2I.S64.TRUNC R4, R4 ;  /* 0x0000000400047311 */ /* 0x000e24000020d900 */
[----:B0-----:R-:W-:Y:S01]  /*4770*/  PRMT R18, R4, 0x7610, R18 ;  /* 0x0000761004127816 */ /* 0x001fe20000000012 */
[----:B------:R-:W-:Y:S06]  /*4780*/  BRA `(.L_x_19527) ;  /* 0x0000000400107947 */ /* 0x000fec0003800000 */
.L_x_19540:
        /* <DEDUP_REMOVED lines=21> */
.L_x_19549:
[----:B------:R-:W-:Y:S05]  /*48e0*/  BSYNC.RECONVERGENT B1 ;  /* 0x0000000000017941 */ /* 0x000fea0003800200 */
.L_x_19548:
[----:B------:R-:W-:Y:S01]  /*48f0*/  IMAD.SHL.U32 R0, R0, 0x200000, RZ ;  /* 0x0020000000007824 */ /* 0x000fe200078e00ff */
[----:B------:R-:W-:-:S04]  /*4900*/  LEA R3, R3, 0x37800000, 0x17 ;  /* 0x3780000003037811 */ /* 0x000fc800078eb8ff */
[----:B------:R-:W-:-:S07]  /*4910*/  LOP3.LUT R4, R3, R0, R7, 0xfe, !PT ;  /* 0x0000000003047212 */ /* 0x000fce00078efe07 */
.L_x_19547:
[----:B------:R-:W-:Y:S05]  /*4920*/  BSYNC.RECONVERGENT B0 ;  /* 0x0000000000007941 */ /* 0x000fea0003800200 */
.L_x_19546:
[----:B------:R-:W0:Y:S02]  /*4930*/  F2I.S64.TRUNC R4, R4 ;  /* 0x0000000400047311 */ /* 0x000e24000020d900 */
[----:B0-----:R-:W-:Y:S01]  /*4940*/  PRMT R18, R4, 0x7610, R18 ;  /* 0x0000761004127816 */ /* 0x001fe20000000012 */
[----:B------:R-:W-:Y:S06]  /*4950*/  BRA `(.L_x_19527) ;  /* 0x00000000009c7947 */ /* 0x000fec0003800000 */
.L_x_19539:
        /* <DEDUP_REMOVED lines=14> */
.L_x_19553:
[----:B------:R-:W-:Y:S05]  /*4a40*/  BSYNC.RECONVERGENT B0 ;  /* 0x0000000000007941 */ /* 0x000fea0003800200 */
.L_x_19552:
[----:B------:R-:W0:Y:S02]  /*4a50*/  F2I.S64.TRUNC R4, R4 ;  /* 0x0000000400047311 */ /* 0x000e24000020d900 */
[----:B0-----:R-:W-:Y:S01]  /*4a60*/  PRMT R18, R4, 0x7610, R18 ;  /* 0x0000761004127816 */ /* 0x001fe20000000012 */
[----:B------:R-:W-:Y:S06]  /*4a70*/  BRA `(.L_x_19527) ;  /* 0x0000000000547947 */ /* 0x000fec0003800000 */
.L_x_19526:
        /* <DEDUP_REMOVED lines=16> */
.L_x_19554:
[----:B------:R-:W-:Y:S01]  /*4b80*/  PRMT R18, RZ, 0x7610, R18 ;  /* 0x00007610ff127816 */ /* 0x000fe20000000012 */
[----:B------:R-:W-:Y:S06]  /*4b90*/  BRA `(.L_x_19527) ;  /* 0x00000000000c7947 */ /* 0x000fec0003800000 */
.L_x_19551:
[----:B------:R1:W5:Y:S01]  /*4ba0*/  LDG.E.U8 R18, desc[UR36][R6.64] ;  /* 0x0000002406127981 */ /* 0x000362000c1e1100 */
[----:B------:R-:W-:Y:S05]  /*4bb0*/  BRA `(.L_x_19527) ;  /* 0x0000000000047947 */ /* 0x000fea0003800000 */
.L_x_19550:
[----:B------:R2:W5:Y:S02]  /*4bc0*/  LDG.E.U8 R18, desc[UR36][R6.64] ;  /* 0x0000002406127981 */ /* 0x000564000c1e1100 */
.L_x_19527:
        /* <DEDUP_REMOVED lines=19> */
.L_x_19558:
[----:B------:R0:W5:Y:S01]  /*4d00*/  LDG.E.U8 R19, desc[UR36][R6.64] ;  /* 0x0000002406137981 */ /* 0x000162000c1e1100 */
[----:B------:R-:W-:Y:S05]  /*4d10*/  BRA `(.L_x_19560) ;  /* 0x0000000c00607947 */ /* 0x000fea0003800000 */
.L_x_19557:
        /* <DEDUP_REMOVED lines=8> */
.L_x_19562:
[----:B------:R4:W5:Y:S01]  /*4da0*/  LDG.E.U8 R19, desc[UR36][R6.64] ;  /* 0x0000002406137981 */ /* 0x000962000c1e1100 */
[----:B------:R-:W-:Y:S05]  /*4db0*/  BRA `(.L_x_19560) ;  /* 0x0000000c00387947 */ /* 0x000fea0003800000 */
.L_x_19561:
[----:B------:R3:W5:Y:S01]  /*4dc0*/  LDG.E.U16 R19, desc[UR36][R6.64] ;  /* 0x0000002406137981 */ /* 0x000762000c1e1500 */
[----:B------:R-:W-:Y:S05]  /*4dd0*/  BRA `(.L_x_19560) ;  /* 0x0000000c00307947 */ /* 0x000fea0003800000 */
.L_x_19556:
        /* <DEDUP_REMOVED lines=10> */
.L_x_19564:
[----:B------:R-:W2:Y:S02]  /*4e80*/  LDG.E.U16 R4, desc[UR36][R6.64] ;  /* 0x0000002406047981 */ /* 0x000ea4000c1e1500 */
[----:B--2---:R-:W-:-:S06]  /*4e90*/  HADD2.F32 R4, -RZ, R4.H0_H0 ;  /* 0x20000004ff047230 */ /* 0x004fcc0000004100 */
[----:B------:R-:W0:Y:S02]  /*4ea0*/  F2I.S64.TRUNC R4, R4 ;  /* 0x0000000400047311 */ /* 0x000e24000020d900 */
[----:B0-----:R-:W-:Y:S01]  /*4eb0*/  PRMT R19, R4, 0x7610, R19 ;  /* 0x0000761004137816 */ /* 0x001fe20000000013 */
[----:B------:R-:W-:Y:S06]  /*4ec0*/  BRA `(.L_x_19560) ;  /* 0x0000000800f47947 */ /* 0x000fec0003800000 */
.L_x_19563:
        /* <DEDUP_REMOVED lines=10> */
.L_x_19566:
[----:B------:R-:W2:Y:S02]  /*4f70*/  LDG.E.U16 R6, desc[UR36][R6.64] ;  /* 0x0000002406067981 */ /* 0x000ea4000c1e1500 */
[----:B--2---:R-:W-:-:S06]  /*4f80*/  HADD2.F32 R4, -RZ, R6.H0_H0 ;  /* 0x20000006ff047230 */ /* 0x004fcc0000004100 */
[----:B------:R-:W0:Y:S02]  /*4f90*/  F2I.S64.TRUNC R4, R4 ;  /* 0x0000000400047311 */ /* 0x000e24000020d900 */
[----:B0-----:R-:W-:Y:S01]  /*4fa0*/  PRMT R19, R4, 0x7610, R19 ;  /* 0x0000761004137816 */ /* 0x001fe20000000013 */
[----:B------:R-:W-:Y:S06]  /*4fb0*/  BRA `(.L_x_19560) ;  /* 0x0000000800b87947 */ /* 0x000fec0003800000 */
.L_x_19565:
[----:B------:R-:W2:Y:S02]  /*4fc0*/  LDG.E.64 R4, desc[UR36][R6.64] ;  /* 0x0000002406047981 */ /* 0x000ea4000c1e1b00 */
[----:B--2---:R-:W0:Y:S02]  /*4fd0*/  F2I.S64.F64.TRUNC R4, R4 ;  /* 0x0000000400047311 */ /* 0x004e24000030d900 */
[----:B0-----:R-:W-:Y:S01]  /*4fe0*/  PRMT R19, R4, 0x7610, R19 ;  /* 0x0000761004137816 */ /* 0x001fe20000000013 */
[----:B------:R-:W-:Y:S06]  /*4ff0*/  BRA `(.L_x_19560) ;  /* 0x0000000800a87947 */ /* 0x000fec0003800000 */
.L_x_19555:
        /* <DEDUP_REMOVED lines=12> */
.L_x_19569:
[----:B------:R-:W2:Y:S02]  /*50c0*/  LDG.E.64 R6, desc[UR36][R6.64] ;  /* 0x0000002406067981 */ /* 0x000ea4000c1e1b00 */
[----:B--2---:R-:W0:Y:S02]  /*50d0*/  F2I.S64.F64.TRUNC R4, R6 ;  /* 0x0000000600047311 */ /* 0x004e24000030d900 */
[----:B0-----:R-:W-:Y:S01]  /*50e0*/  PRMT R19, R4, 0x7610, R19 ;  /* 0x0000761004137816 */ /* 0x001fe20000000013 */
[----:B------:R-:W-:Y:S06]  /*50f0*/  BRA `(.L_x_19560) ;  /* 0x0000000800687947 */ /* 0x000fec0003800000 */
.L_x_19568:
        /* <DEDUP_REMOVED lines=27> */
.L_x_19571:
        /* <DEDUP_REMOVED lines=15> */
.L_x_19570:
[----:B------:R-:W2:Y:S02]  /*53a0*/  LDG.E.U16 R4, desc[UR36][R6.64] ;  /* 0x0000002406047981 */ /* 0x000ea4000c1e1500 */
[----:B--2---:R-:W-:-:S06]  /*53b0*/  IMAD.U32 R4, R4, 0x10000, RZ ;  /* 0x0001000004047824 */ /* 0x004fcc00078e00ff */
[----:B------:R-:W0:Y:S02]  /*53c0*/  F2I.S64.TRUNC R4, R4 ;  /* 0x0000000400047311 */ /* 0x000e24000020d900 */
[----:B0-----:R-:W-:Y:S01]  /*53d0*/  PRMT R19, R4, 0x7610, R19 ;  /* 0x0000761004137816 */ /* 0x001fe20000000013 */
[----:B------:R-:W-:Y:S06]  /*53e0*/  BRA `(.L_x_19560) ;  /* 0x0000000400ac7947 */ /* 0x000fec0003800000 */
.L_x_19567:
        /* <DEDUP_REMOVED lines=10> */
.L_x_19574:
        /* <DEDUP_REMOVED lines=21> */
.L_x_19578:
[----:B------:R-:W-:Y:S05]  /*55e0*/  BSYNC.RECONVERGENT B1 ;  /* 0x0000000000017941 */ /* 0x000fea0003800200 */
.L_x_19577:
[----:B------:R-:W-:Y:S01]  /*55f0*/  IMAD.SHL.U32 R0, R0, 0x100000, RZ ;  /* 0x0010000000007824 */ /* 0x000fe200078e00ff */
[----:B------:R-:W-:-:S04]  /*5600*/  LEA R3, R3, 0x3b800000, 0x17 ;  /* 0x3b80000003037811 */ /* 0x000fc800078eb8ff */
[----:B------:R-:W-:-:S07]  /*5610*/  LOP3.LUT R4, R3, R0, R7, 0xfe, !PT ;  /* 0x0000000003047212 */ /* 0x000fce00078efe07 */
.L_x_19576:
[----:B------:R-:W-:Y:S05]  /*5620*/  BSYNC.RECONVERGENT B0 ;  /* 0x0000000000007941 */ /* 0x000fea0003800200 */
.L_x_19575:
[----:B------:R-:W0:Y:S02]  /*5630*/  F2I.S64.TRUNC R4, R4 ;  /* 0x0000000400047311 */ /* 0x000e24000020d900 */
[----:B0-----:R-:W-:Y:S01]  /*5640*/  PRMT R19, R4, 0x7610, R19 ;  /* 0x0000761004137816 */ /* 0x001fe20000000013 */
[----:B------:R-:W-:Y:S06]  /*5650*/  BRA `(.L_x_19560) ;  /* 0x0000000400107947 */ /* 0x000fec0003800000 */
.L_x_19573:
        /* <DEDUP_REMOVED lines=21> */
.L_x_19582:
[----:B------:R-:W-:Y:S05]  /*57b0*/  BSYNC.RECONVERGENT B1 ;  /* 0x0000000000017941 */ /* 0x000fea0003800200 */
.L_x_19581:
[----:B------:R-:W-:Y:S01]  /*57c0*/  IMAD.SHL.U32 R0, R0, 0x200000, RZ ;  /* 0x0020000000007824 */ /* 0x000fe200078e00ff */
[----:B------:R-:W-:-:S04]  /*57d0*/  LEA R3, R3, 0x37800000, 0x17 ;  /* 0x3780000003037811 */ /* 0x000fc800078eb8ff */
[----:B------:R-:W-:-:S07]  /*57e0*/  LOP3.LUT R4, R3, R0, R7, 0xfe, !PT ;  /* 0x0000000003047212 */ /* 0x000fce00078efe07 */
.L_x_19580:
[----:B------:R-:W-:Y:S05]  /*57f0*/  BSYNC.RECONVERGENT B0 ;  /* 0x0000000000007941 */ /* 0x000fea0003800200 */
.L_x_19579:
[----:B------:R-:W0:Y:S02]  /*5800*/  F2I.S64.TRUNC R4, R4 ;  /* 0x0000000400047311 */ /* 0x000e24000020d900 */
[----:B0-----:R-:W-:Y:S01]  /*5810*/  PRMT R19, R4, 0x7610, R19 ;  /* 0x0000761004137816 */ /* 0x001fe20000000013 */
[----:B------:R-:W-:Y:S06]  /*5820*/  BRA `(.L_x_19560) ;  /* 0x00000000009c7947 */ /* 0x000fec0003800000 */
.L_x_19572:
        /* <DEDUP_REMOVED lines=14> */
.L_x_19586:
[----:B------:R-:W-:Y:S05]  /*5910*/  BSYNC.RECONVERGENT B0 ;  /* 0x0000000000007941 */ /* 0x000fea0003800200 */
.L_x_19585:
[----:B------:R-:W0:Y:S02]  /*5920*/  F2I.S64.TRUNC R4, R4 ;  /* 0x0000000400047311 */ /* 0x000e24000020d900 */
[----:B0-----:R-:W-:Y:S01]  /*5930*/  PRMT R19, R4, 0x7610, R19 ;  /* 0x0000761004137816 */ /* 0x001fe20000000013 */
[----:B------:R-:W-:Y:S06]  /*5940*/  BRA `(.L_x_19560) ;  /* 0x0000000000547947 */ /* 0x000fec0003800000 */
.L_x_19559:
        /* <DEDUP_REMOVED lines=16> */
.L_x_19587:
[----:B------:R-:W-:Y:S01]  /*5a50*/  PRMT R19, RZ, 0x7610, R19 ;  /* 0x00007610ff137816 */ /* 0x000fe20000000013 */
[----:B------:R-:W-:Y:S06]  /*5a60*/  BRA `(.L_x_19560) ;  /* 0x00000000000c7947 */ /* 0x000fec0003800000 */
.L_x_19584:
[----:B------:R1:W5:Y:S01]  /*5a70*/  LDG.E.U8 R19, desc[UR36][R6.64] ;  /* 0x0000002406137981 */ /* 0x000362000c1e1100 */
[----:B------:R-:W-:Y:S05]  /*5a80*/  BRA `(.L_x_19560) ;  /* 0x0000000000047947 */ /* 0x000fea0003800000 */
.L_x_19583:
[----:B------:R2:W5:Y:S02]  /*5a90*/  LDG.E.U8 R19, desc[UR36][R6.64] ;  /* 0x0000002406137981 */ /* 0x000564000c1e1100 */
.L_x_19560:
[----:B------:R-:W-:Y:S01]  /*5aa0*/  VIADD R23, R23, 0x80 ;  /* 0x0000008017177836 */ /* 0x000fe20000000000 */
[----:B-----5:R-:W-:-:S07]  /*5ab0*/  LOP3.LUT R18, R18, 0xff, RZ, 0xc0, !PT ;  /* 0x000000ff12127812 */ /* 0x020fce00078ec0ff */
.L_x_19521:
[----:B------:R-:W-:Y:S05]  /*5ac0*/  BSYNC.RECONVERGENT B6 ;  /* 0x0000000000067941 */ /* 0x000fea0003800200 */
.L_x_19520:
        /* <DEDUP_REMOVED lines=24> */
.L_x_19593:
[----:B------:R0:W5:Y:S01]  /*5c50*/  LDG.E.U8 R23, desc[UR36][R6.64] ;  /* 0x0000002406177981 */ /* 0x000162000c1e1100 */
[----:B------:R-:W-:Y:S05]  /*5c60*/  BRA `(.L_x_19595) ;  /* 0x0000000c00607947 */ /* 0x000fea0003800000 */
.L_x_19592:
        /* <DEDUP_REMOVED lines=8> */
.L_x_19597:
[----:B------:R3:W5:Y:S01]  /*5cf0*/  LDG.E.U8 R23, desc[UR36][R6.64] ;  /* 0x0000002406177981 */ /* 0x000762000c1e1100 */
[----:B------:R-:W-:Y:S05]  /*5d00*/  BRA `(.L_x_19595) ;  /* 0x0000000c00387947 */ /* 0x000fea0003800000 */
.L_x_19596:
[----:B------:R2:W5:Y:S01]  /*5d10*/  LDG.E.U16 R23, desc[UR36][R6.64] ;  /* 0x0000002406177981 */ /* 0x000562000c1e1500 */
[----:B------:R-:W-:Y:S05]  /*5d20*/  BRA `(.L_x_19595) ;  /* 0x0000000c00307947 */ /* 0x000fea0003800000 */
.L_x_19591:
        /* <DEDUP_REMOVED lines=10> */
.L_x_19599:
[----:B------:R-:W2:Y:S02]  /*5dd0*/  LDG.E.U16 R4, desc[UR36][R6.64] ;  /* 0x0000002406047981 */ /* 0x000ea4000c1e1500 */
[----:B--2---:R-:W-:-:S06]  /*5de0*/  HADD2.F32 R4, -RZ, R4.H0_H0 ;  /* 0x20000004ff047230 */ /* 0x004fcc0000004100 */
[----:B------:R-:W0:Y:S02]  /*5df0*/  F2I.S64.TRUNC R4, R4 ;  /* 0x0000000400047311 */ /* 0x000e24000020d900 */
[----:B0-----:R-:W-:Y:S01]  /*5e00*/  PRMT R23, R4, 0x7610, R23 ;  /* 0x0000761004177816 */ /* 0x001fe20000000017 */
[----:B------:R-:W-:Y:S06]  /*5e10*/  BRA `(.L_x_19595) ;  /* 0x0000000800f47947 */ /* 0x000fec0003800000 */
.L_x_19598:
        /* <DEDUP_REMOVED lines=10> */
.L_x_19601:
[----:B------:R-:W2:Y:S02]  /*5ec0*/  LDG.E.U16 R6, desc[UR36][R6.64] ;  /* 0x0000002406067981 */ /* 0x000ea4000c1e1500 */
[----:B--2---:R-:W-:-:S06]  /*5ed0*/  HADD2.F32 R4, -RZ, R6.H0_H0 ;  /* 0x20000006ff047230 */ /* 0x004fcc0000004100 */
[----:B------:R-:W0:Y:S02]  /*5ee0*/  F2I.S64.TRUNC R4, R4 ;  /* 0x0000000400047311 */ /* 0x000e24000020d900 */
[----:B0-----:R-:W-:Y:S01]  /*5ef0*/  PRMT R23, R4, 0x7610, R23 ;  /* 0x0000761004177816 */ /* 0x001fe20000000017 */
[----:B------:R-:W-:Y:S06]  /*5f00*/  BRA `(.L_x_19595) ;  /* 0x0000000800b87947 */ /* 0x000fec0003800000 */
.L_x_19600:
[----:B------:R-:W2:Y:S02]  /*5f10*/  LDG.E.64 R4, desc[UR36][R6.64] ;  /* 0x0000002406047981 */ /* 0x000ea4000c1e1b00 */
[----:B--2---:R-:W0:Y:S02]  /*5f20*/  F2I.S64.F64.TRUNC R4, R4 ;  /* 0x0000000400047311 */ /* 0x004e24000030d900 */
[----:B0-----:R-:W-:Y:S01]  /*5f30*/  PRMT R23, R4, 0x7610, R23 ;  /* 0x0000761004177816 */ /* 0x001fe20000000017 */
[----:B------:R-:W-:Y:S06]  /*5f40*/  BRA `(.L_x_19595) ;  /* 0x0000000800a87947 */ /* 0x000fec0003800000 */
.L_x_19590:
        /* <DEDUP_REMOVED lines=12> */
.L_x_19604:
[----:B------:R-:W2:Y:S02]  /*6010*/  LDG.E.64 R6, desc[UR36][R6.64] ;  /* 0x0000002406067981 */ /* 0x000ea4000c1e1b00 */
[----:B--2---:R-:W0:Y:S02]  /*6020*/  F2I.S64.F64.TRUNC R4, R6 ;  /* 0x0000000600047311 */ /* 0x004e24000030d900 */
[----:B0-----:R-:W-:Y:S01]  /*6030*/  PRMT R23, R4, 0x7610, R23 ;  /* 0x0000761004177816 */ /* 0x001fe20000000017 */
[----:B------:R-:W-:Y:S06]  /*6040*/  BRA `(.L_x_19595) ;  /* 0x0000000800687947 */ /* 0x000fec0003800000 */
.L_x_19603:
        /* <DEDUP_REMOVED lines=27> */
.L_x_19606:
        /* <DEDUP_REMOVED lines=15> */
.L_x_19605:
[----:B------:R-:W2:Y:S02]  /*62f0*/  LDG.E.U16 R4, desc[UR36][R6.64] ;  /* 0x0000002406047981 */ /* 0x000ea4000c1e1500 */
[----:B--2---:R-:W-:-:S06]  /*6300*/  IMAD.U32 R4, R4, 0x10000, RZ ;  /* 0x0001000004047824 */ /* 0x004fcc00078e00ff */
[----:B------:R-:W0:Y:S02]  /*6310*/  F2I.S64.TRUNC R4, R4 ;  /* 0x0000000400047311 */ /* 0x000e24000020d900 */
[----:B0-----:R-:W-:Y:S01]  /*6320*/  PRMT R23, R4, 0x7610, R23 ;  /* 0x0000761004177816 */ /* 0x001fe20000000017 */
[----:B------:R-:W-:Y:S06]  /*6330*/  BRA `(.L_x_19595) ;  /* 0x0000000400ac7947 */ /* 0x000fec0003800000 */
.L_x_19602:
        /* <DEDUP_REMOVED lines=10> */
.L_x_19609:
        /* <DEDUP_REMOVED lines=21> */
.L_x_19613:
[----:B------:R-:W-:Y:S05]  /*6530*/  BSYNC.RECONVERGENT B1 ;  /* 0x0000000000017941 */ /* 0x000fea0003800200 */
.L_x_19612:
[----:B------:R-:W-:Y:S01]  /*6540*/  IMAD.SHL.U32 R0, R0, 0x100000, RZ ;  /* 0x0010000000007824 */ /* 0x000fe200078e00ff */
[----:B------:R-:W-:-:S04]  /*6550*/  LEA R3, R3, 0x3b800000, 0x17 ;  /* 0x3b80000003037811 */ /* 0x000fc800078eb8ff */
[----:B------:R-:W-:-:S07]  /*6560*/  LOP3.LUT R4, R3, R0, R7, 0xfe, !PT ;  /* 0x0000000003047212 */ /* 0x000fce00078efe07 */
.L_x_19611:
[----:B------:R-:W-:Y:S05]  /*6570*/  BSYNC.RECONVERGENT B0 ;  /* 0x0000000000007941 */ /* 0x000fea0003800200 */
.L_x_19610:
[----:B------:R-:W0:Y:S02]  /*6580*/  F2I.S64.TRUNC R4, R4 ;  /* 0x0000000400047311 */ /* 0x000e24000020d900 */
[----:B0-----:R-:W-:Y:S01]  /*6590*/  PRMT R23, R4, 0x7610, R23 ;  /* 0x0000761004177816 */ /* 0x001fe20000000017 */
[----:B------:R-:W-:Y:S06]  /*65a0*/  BRA `(.L_x_19595) ;  /* 0x0000000400107947 */ /* 0x000fec0003800000 */
.L_x_19608:
        /* <DEDUP_REMOVED lines=21> */
.L_x_19617:
[----:B------:R-:W-:Y:S05]  /*6700*/  BSYNC.RECONVERGENT B1 ;  /* 0x0000000000017941 */ /* 0x000fea0003800200 */
.L_x_19616:
[----:B------:R-:W-:Y:S01]  /*6710*/  IMAD.SHL.U32 R0, R0, 0x200000, RZ ;  /* 0x0020000000007824 */ /* 0x000fe200078e00ff */
[----:B------:R-:W-:-:S04]  /*6720*/  LEA R3, R3, 0x37800000, 0x17 ;  /* 0x3780000003037811 */ /* 0x000fc800078eb8ff */
[----:B------:R-:W-:-:S07]  /*6730*/  LOP3.LUT R4, R3, R0, R7, 0xfe, !PT ;  /* 0x0000000003047212 */ /* 0x000fce00078efe07 */
.L_x_19615:
[----:B------:R-:W-:Y:S05]  /*6740*/  BSYNC.RECONVERGENT B0 ;  /* 0x0000000000007941 */ /* 0x000fea0003800200 */
.L_x_19614:
[----:B------:R-:W0:Y:S02]  /*6750*/  F2I.S64.TRUNC R4, R4 ;  /* 0x0000000400047311 */ /* 0x000e24000020d900 */
[----:B0-----:R-:W-:Y:S01]  /*6760*/  PRMT R23, R4, 0x7610, R23 ;  /* 0x0000761004177816 */ /* 0x001fe20000000017 */
[----:B------:R-:W-:Y:S06]  /*6770*/  BRA `(.L_x_19595) ;  /* 0x00000000009c7947 */ /* 0x000fec0003800000 */
.L_x_19607:
        /* <DEDUP_REMOVED lines=14> */
.L_x_19621:
[----:B------:R-:W-:Y:S05]  /*6860*/  BSYNC.RECONVERGENT B0 ;  /* 0x0000000000007941 */ /* 0x000fea0003800200 */
.L_x_19620:
[----:B------:R-:W0:Y:S02]  /*6870*/  F2I.S64.TRUNC R4, R4 ;  /* 0x0000000400047311 */ /* 0x000e24000020d900 */
[----:B0-----:R-:W-:Y:S01]  /*6880*/  PRMT R23, R4, 0x7610, R23 ;  /* 0x0000761004177816 */ /* 0x001fe20000000017 */
[----:B------:R-:W-:Y:S06]  /*6890*/  BRA `(.L_x_19595) ;  /* 0x0000000000547947 */ /* 0x000fec0003800000 */
.L_x_19594:
        /* <DEDUP_REMOVED lines=16> */
.L_x_19622:
[----:B------:R-:W-:Y:S01]  /*69a0*/  PRMT R23, RZ, 0x7610, R23 ;  /* 0x00007610ff177816 */ /* 0x000fe20000000017 */
[----:B------:R-:W-:Y:S06]  /*69b0*/  BRA `(.L_x_19595) ;  /* 0x00000000000c7947 */ /* 0x000fec0003800000 */
.L_x_19619:
[----:B------:R0:W5:Y:S01]  /*69c0*/  LDG.E.U8 R23, desc[UR36][R6.64] ;  /* 0x0000002406177981 */ /* 0x000162000c1e1100 */
[----:B------:R-:W-:Y:S05]  /*69d0*/  BRA `(.L_x_19595) ;  /* 0x0000000000047947 */ /* 0x000fea0003800000 */
.L_x_19618:
[----:B------:R0:W5:Y:S02]  /*69e0*/  LDG.E.U8 R23, desc[UR36][R6.64] ;  /* 0x0000002406177981 */ /* 0x000164000c1e1100 */
.L_x_19595:
        /* <DEDUP_REMOVED lines=19> */
.L_x_19626:
[----:B------:R3:W5:Y:S01]  /*6b20*/  LDG.E.U8 R0, desc[UR36][R6.64] ;  /* 0x0000002406007981 */ /* 0x000762000c1e1100 */
[----:B------:R-:W-:Y:S05]  /*6b30*/  BRA `(.L_x_19628) ;  /* 0x0000000c00607947 */ /* 0x000fea0003800000 */
.L_x_19625:
        /* <DEDUP_REMOVED lines=8> */
.L_x_19630:
[----:B------:R0:W5:Y:S01]  /*6bc0*/  LDG.E.U8 R0, desc[UR36][R6.64] ;  /* 0x0000002406007981 */ /* 0x000162000c1e1100 */
[----:B------:R-:W-:Y:S05]  /*6bd0*/  BRA `(.L_x_19628) ;  /* 0x0000000c00387947 */ /* 0x000fea0003800000 */
.L_x_19629:
[----:B------:R0:W5:Y:S01]  /*6be0*/  LDG.E.U16 R0, desc[UR36][R6.64] ;  /* 0x0000002406007981 */ /* 0x000162000c1e1500 */
[----:B------:R-:W-:Y:S05]  /*6bf0*/  BRA `(.L_x_19628) ;  /* 0x0000000c00307947 */ /* 0x000fea0003800000 */
.L_x_19624:
        /* <DEDUP_REMOVED lines=10> */
.L_x_19632:
[----:B------:R-:W2:Y:S02]  /*6ca0*/  LDG.E.U16 R4, desc[UR36][R6.64] ;  /* 0x0000002406047981 */ /* 0x000ea4000c1e1500 */
[----:B--2---:R-:W-:-:S06]  /*6cb0*/  HADD2.F32 R4, -RZ, R4.H0_H0 ;  /* 0x20000004ff047230 */ /* 0x004fcc0000004100 */
[----:B------:R-:W0:Y:S02]  /*6cc0*/  F2I.S64.TRUNC R4, R4 ;  /* 0x0000000400047311 */ /* 0x000e24000020d900 */
[----:B0-----:R-:W-:Y:S01]  /*6cd0*/  PRMT R0, R4, 0x7610, R0 ;  /* 0x0000761004007816 */ /* 0x001fe20000000000 */
[----:B------:R-:W-:Y:S06]  /*6ce0*/  BRA `(.L_x_19628) ;  /* 0x0000000800f47947 */ /* 0x000fec0003800000 */
.L_x_19631:
        /* <DEDUP_REMOVED lines=10> */
.L_x_19634:
[----:B------:R-:W2:Y:S02]  /*6d90*/  LDG.E.U16 R6, desc[UR36][R6.64] ;  /* 0x0000002406067981 */ /* 0x000ea4000c1e1500 */
[----:B--2---:R-:W-:-:S06]  /*6da0*/  HADD2.F32 R4, -RZ, R6.H0_H0 ;  /* 0x20000006ff047230 */ /* 0x004fcc0000004100 */
[----:B------:R-:W0:Y:S02]  /*6db0*/  F2I.S64.TRUNC R4, R4 ;  /* 0x0000000400047311 */ /* 0x000e24000020d900 */
[----:B0-----:R-:W-:Y:S01]  /*6dc0*/  PRMT R0, R4, 0x7610, R0 ;  /* 0x0000761004007816 */ /* 0x001fe20000000000 */
[----:B------:R-:W-:Y:S06]  /*6dd0*/  BRA `(.L_x_19628) ;  /* 0x0000000800b87947 */ /* 0x000fec0003800000 */
.L_x_19633:
[----:B------:R-:W2:Y:S02]  /*6de0*/  LDG.E.64 R4, desc[UR36][R6.64] ;  /* 0x0000002406047981 */ /* 0x000ea4000c1e1b00 */
[----:B--2---:R-:W0:Y:S02]  /*6df0*/  F2I.S64.F64.TRUNC R4, R4 ;  /* 0x0000000400047311 */ /* 0x004e24000030d900 */
[----:B0-----:R-:W-:Y:S01]  /*6e00*/  PRMT R0, R4, 0x7610, R0 ;  /* 0x0000761004007816 */ /* 0x001fe20000000000 */
[----:B------:R-:W-:Y:S06]  /*6e10*/  BRA `(.L_x_19628) ;  /* 0x0000000800a87947 */ /* 0x000fec0003800000 */
.L_x_19623:
        /* <DEDUP_REMOVED lines=12> */
.L_x_19637:
[----:B------:R-:W2:Y:S02]  /*6ee0*/  LDG.E.64 R6, desc[UR36][R6.64] ;  /* 0x0000002406067981 */ /* 0x000ea4000c1e1b00 */
[----:B--2---:R-:W0:Y:S02]  /*6ef0*/  F2I.S64.F64.TRUNC R4, R6 ;  /* 0x0000000600047311 */ /* 0x004e24000030d900 */
[----:B0-----:R-:W-:Y:S01]  /*6f00*/  PRMT R0, R4, 0x7610, R0 ;  /* 0x0000761004007816 */ /* 0x001fe20000000000 */
[----:B------:R-:W-:Y:S06]  /*6f10*/  BRA `(.L_x_19628) ;  /* 0x0000000800687947 */ /* 0x000fec0003800000 */
.L_x_19636:
        /* <DEDUP_REMOVED lines=27> */
.L_x_19639:
        /* <DEDUP_REMOVED lines=15> */
.L_x_19638:
[----:B------:R-:W2:Y:S02]  /*71c0*/  LDG.E.U16 R4, desc[UR36][R6.64] ;  /* 0x0000002406047981 */ /* 0x000ea4000c1e1500 */
[----:B--2---:R-:W-:-:S06]  /*71d0*/  IMAD.U32 R4, R4, 0x10000, RZ ;  /* 0x0001000004047824 */ /* 0x004fcc00078e00ff */
[----:B------:R-:W0:Y:S02]  /*71e0*/  F2I.S64.TRUNC R4, R4 ;  /* 0x0000000400047311 */ /* 0x000e24000020d900 */
[----:B0-----:R-:W-:Y:S01]  /*71f0*/  PRMT R0, R4, 0x7610, R0 ;  /* 0x0000761004007816 */ /* 0x001fe20000000000 */
[----:B------:R-:W-:Y:S06]  /*7200*/  BRA `(.L_x_19628) ;  /* 0x0000000400ac7947 */ /* 0x000fec0003800000 */
.L_x_19635:
        /* <DEDUP_REMOVED lines=10> */
.L_x_19642:
        /* <DEDUP_REMOVED lines=21> */
.L_x_19646:
[----:B------:R-:W-:Y:S05]  /*7400*/  BSYNC.RECONVERGENT B1 ;  /* 0x0000000000017941 */ /* 0x000fea0003800200 */
.L_x_19645:
[----:B------:R-:W-:Y:S01]  /*7410*/  IMAD.SHL.U32 R0, R0, 0x100000, RZ ;  /* 0x0010000000007824 */ /* 0x000fe200078e00ff */
[----:B------:R-:W-:-:S04]  /*7420*/  LEA R3, R3, 0x3b800000, 0x17 ;  /* 0x3b80000003037811 */ /* 0x000fc800078eb8ff */
[----:B------:R-:W-:-:S07]  /*7430*/  LOP3.LUT R4, R3, R0, R7, 0xfe, !PT ;  /* 0x0000000003047212 */ /* 0x000fce00078efe07 */
.L_x_19644:
[----:B------:R-:W-:Y:S05]  /*7440*/  BSYNC.RECONVERGENT B0 ;  /* 0x0000000000007941 */ /* 0x000fea0003800200 */
.L_x_19643:
[----:B------:R-:W0:Y:S02]  /*7450*/  F2I.S64.TRUNC R4, R4 ;  /* 0x0000000400047311 */ /* 0x000e24000020d900 */
[----:B0-----:R-:W-:Y:S01]  /*7460*/  PRMT R0, R4, 0x7610, R0 ;  /* 0x0000761004007816 */ /* 0x001fe20000000000 */
[----:B------:R-:W-:Y:S06]  /*7470*/  BRA `(.L_x_19628) ;  /* 0x0000000400107947 */ /* 0x000fec0003800000 */
.L_x_19641:
        /* <DEDUP_REMOVED lines=21> */
.L_x_19650:
[----:B------:R-:W-:Y:S05]  /*75d0*/  BSYNC.RECONVERGENT B1 ;  /* 0x0000000000017941 */ /* 0x000fea0003800200 */
.L_x_19649:
[----:B------:R-:W-:Y:S01]  /*75e0*/  IMAD.SHL.U32 R0, R0, 0x200000, RZ ;  /* 0x0020000000007824 */ /* 0x000fe200078e00ff */
[----:B------:R-:W-:-:S04]  /*75f0*/  LEA R3, R3, 0x37800000, 0x17 ;  /* 0x3780000003037811 */ /* 0x000fc800078eb8ff */
[----:B------:R-:W-:-:S07]  /*7600*/  LOP3.LUT R4, R3, R0, R7, 0xfe, !PT ;  /* 0x0000000003047212 */ /* 0x000fce00078efe07 */
.L_x_19648:
[----:B------:R-:W-:Y:S05]  /*7610*/  BSYNC.RECONVERGENT B0 ;  /* 0x0000000000007941 */ /* 0x000fea0003800200 */
.L_x_19647:
[----:B------:R-:W0:Y:S02]  /*7620*/  F2I.S64.TRUNC R4, R4 ;  /* 0x0000000400047311 */ /* 0x000e24000020d900 */
[----:B0-----:R-:W-:Y:S01]  /*7630*/  PRMT R0, R4, 0x7610, R0 ;  /* 0x0000761004007816 */ /* 0x001fe20000000000 */
[----:B------:R-:W-:Y:S06]  /*7640*/  BRA `(.L_x_19628) ;  /* 0x00000000009c7947 */ /* 0x000fec0003800000 */
.L_x_19640:
        /* <DEDUP_REMOVED lines=14> */
.L_x_19654:
[----:B------:R-:W-:Y:S05]  /*7730*/  BSYNC.RECONVERGENT B0 ;  /* 0x0000000000007941 */ /* 0x000fea0003800200 */
.L_x_19653:
[----:B------:R-:W0:Y:S02]  /*7740*/  F2I.S64.TRUNC R4, R4 ;  /* 0x0000000400047311 */ /* 0x000e24000020d900 */
[----:B0-----:R-:W-:Y:S01]  /*7750*/  PRMT R0, R4, 0x7610, R0 ;  /* 0x0000761004007816 */ /* 0x001fe20000000000 */
[----:B------:R-:W-:Y:S06]  /*7760*/  BRA `(.L_x_19628) ;  /* 0x0000000000547947 */ /* 0x000fec0003800000 */
.L_x_19627:
        /* <DEDUP_REMOVED lines=16> */
.L_x_19655:
[----:B------:R-:W-:Y:S01]  /*7870*/  PRMT R0, RZ, 0x7610, R0 ;  /* 0x00007610ff007816 */ /* 0x000fe20000000000 */
[----:B------:R-:W-:Y:S06]  /*7880*/  BRA `(.L_x_19628) ;  /* 0x00000000000c7947 */ /* 0x000fec0003800000 */
.L_x_19652:
[----:B------:R1:W5:Y:S01]  /*7890*/  LDG.E.U8 R0, desc[UR36][R6.64] ;  /* 0x0000002406007981 */ /* 0x000362000c1e1100 */
[----:B------:R-:W-:Y:S05]  /*78a0*/  BRA `(.L_x_19628) ;  /* 0x0000000000047947 */ /* 0x000fea0003800000 */
.L_x_19651:
[----:B------:R0:W5:Y:S02]  /*78b0*/  LDG.E.U8 R0, desc[UR36][R6.64] ;  /* 0x0000002406007981 */ /* 0x000164000c1e1100 */
.L_x_19628:
[----:B-----5:R-:W-:-:S07]  /*78c0*/  LOP3.LUT R4, R23, 0xff, RZ, 0xc0, !PT ;  /* 0x000000ff17047812 */ /* 0x020fce00078ec0ff */
.L_x_19589:
[----:B------:R-:W-:Y:S05]  /*78d0*/  BSYNC.RECONVERGENT B6 ;  /* 0x0000000000067941 */ /* 0x000fea0003800200 */
.L_x_19588:
        /* <DEDUP_REMOVED lines=51> */
.L_x_19661:
[----:B------:R0:W-:Y:S01]  /*7c10*/  STG.E.U8 desc[UR36][R8.64], R3 ;  /* 0x0000000308007986 */ /* 0x0001e2000c101124 */
[----:B------:R-:W-:Y:S01]  /*7c20*/  IMAD.MOV.U32 R25, RZ, RZ, R23 ;  /* 0x000000ffff197224 */ /* 0x000fe200078e0017 */
[----:B------:R-:W-:Y:S06]  /*7c30*/  BRA `(.L_x_19657) ;  /* 0x0000000c00ac7947 */ /* 0x000fec0003800000 */
.L_x_19660:
        /* <DEDUP_REMOVED lines=11> */
.L_x_19664:
[----:B------:R-:W-:Y:S01]  /*7cf0*/  LOP3.LUT R3, R3, 0xff, RZ, 0xc0, !PT ;  /* 0x000000ff03037812 */ /* 0x000fe200078ec0ff */
[----:B------:R-:W-:-:S04]  /*7d00*/  IMAD.MOV.U32 R25, RZ, RZ, R23 ;  /* 0x000000ffff197224 */ /* 0x000fc800078e0017 */
[----:B------:R0:W-:Y:S01]  /*7d10*/  STG.E desc[UR36][R8.64], R3 ;  /* 0x0000000308007986 */ /* 0x0001e2000c101924 */
[----:B------:R-:W-:Y:S05]  /*7d20*/  BRA `(.L_x_19657) ;  /* 0x0000000c00707947 */ /* 0x000fea0003800000 */
.L_x_19663:
[----:B------:R-:W-:Y:S01]  /*7d30*/  LOP3.LUT R3, R3, 0xff, RZ, 0xc0, !PT ;  /* 0x000000ff03037812 */ /* 0x000fe200078ec0ff */
[----:B------:R-:W-:-:S04]  /*7d40*/  IMAD.MOV.U32 R25, RZ, RZ, R23 ;  /* 0x000000ffff197224 */ /* 0x000fc800078e0017 */
[----:B------:R0:W-:Y:S01]  /*7d50*/  STG.E.U16 desc[UR36][R8.64], R3 ;  /* 0x0000000308007986 */ /* 0x0001e2000c101524 */
[----:B------:R-:W-:Y:S05]  /*7d60*/  BRA `(.L_x_19657) ;  /* 0x0000000c00607947 */ /* 0x000fea0003800000 */
.L_x_19659:
        /* <DEDUP_REMOVED lines=11> */
.L_x_19666:
[----:B------:R-:W-:Y:S01]  /*7e20*/  LOP3.LUT R3, R3, 0xff, RZ, 0xc0, !PT ;  /* 0x000000ff03037812 */ /* 0x000fe200078ec0ff */
[----:B------:R-:W-:-:S03]  /*7e30*/  IMAD.MOV.U32 R25, RZ, RZ, R23 ;  /* 0x000000ffff197224 */ /* 0x000fc600078e0017 */
[----:B------:R-:W0:Y:S02]  /*7e40*/  I2F.U16 R0, R3 ;  /* 0x0000000300007306 */ /* 0x000e240000101000 */
[----:B0-----:R-:W-:-:S05]  /*7e50*/  F2FP.F16.F32.PACK_AB R0, RZ, R0 ;  /* 0x00000000ff00723e */ /* 0x001fca00000000ff */
[----:B------:R0:W-:Y:S01]  /*7e60*/  STG.E.U16 desc[UR36][R8.64], R0 ;  /* 0x0000000008007986 */ /* 0x0001e2000c101524 */
[----:B------:R-:W-:Y:S05]  /*7e70*/  BRA `(.L_x_19657) ;  /* 0x0000000c001c7947 */ /* 0x000fea0003800000 */
.L_x_19665:
        /* <DEDUP_REMOVED lines=12> */
.L_x_19668:
[----:B------:R-:W-:Y:S01]  /*7f40*/  LOP3.LUT R3, R3, 0xff, RZ, 0xc0, !PT ;  /* 0x000000ff03037812 */ /* 0x000fe200078ec0ff */
[----:B------:R-:W-:-:S05]  /*7f50*/  IMAD.MOV.U32 R25, RZ, RZ, R23 ;  /* 0x000000ffff197224 */ /* 0x000fca00078e0017 */
[----:B------:R-:W0:Y:S02]  /*7f60*/  I2F.U16 R3, R3 ;  /* 0x0000000300037306 */ /* 0x000e240000101000 */
[----:B0-----:R-:W-:-:S04]  /*7f70*/  F2FP.F16.F32.PACK_AB R3, RZ, R3 ;  /* 0x00000003ff03723e */ /* 0x001fc800000000ff */
[----:B------:R-:W-:-:S05]  /*7f80*/  PRMT R3, R3, 0x5410, RZ ;  /* 0x0000541003037816 */ /* 0x000fca00000000ff */
[----:B------:R0:W-:Y:S01]  /*7f90*/  STG.E desc[UR36][R8.64], R3 ;  /* 0x0000000308007986 */ /* 0x0001e2000c101924 */
[----:B------:R-:W-:Y:S05]  /*7fa0*/  BRA `(.L_x_19657) ;  /* 0x0000000800d07947 */ /* 0x000fea0003800000 */
.L_x_19667:
[----:B------:R-:W-:Y:S01]  /*7fb0*/  LOP3.LUT R4, R3, 0xff, RZ, 0xc0, !PT ;  /* 0x000000ff03047812 */ /* 0x000fe200078ec0ff */
[----:B------:R-:W-:-:S05]  /*7fc0*/  IMAD.MOV.U32 R25, RZ, RZ, R23 ;  /* 0x000000ffff197224 */ /* 0x000fca00078e0017 */
[----:B------:R-:W0:Y:S02]  /*7fd0*/  I2F.F64.U16 R4, R4 ;  /* 0x0000000400047312 */ /* 0x000e240000101800 */
[----:B0-----:R0:W-:Y:S01]  /*7fe0*/  STG.E.64 desc[UR36][R8.64], R4 ;  /* 0x0000000408007986 */ /* 0x0011e2000c101b24 */
[----:B------:R-:W-:Y:S05]  /*7ff0*/  BRA `(.L_x_19657) ;  /* 0x0000000800bc7947 */ /* 0x000fea0003800000 */
.L_x_19658:
        /* <DEDUP_REMOVED lines=13> */
.L_x_19671:
[----:B------:R-:W-:Y:S02]  /*80d0*/  LOP3.LUT R4, R3, 0xff, RZ, 0xc0, !PT ;  /* 0x000000ff03047812 */ /* 0x000fe400078ec0ff */
[----:B------:R-:W-:Y:S01]  /*80e0*/  CS2R R6, SRZ ;  /* 0x0000000000067805 */ /* 0x000fe2000001ff00 */
[----:B------:R-:W-:-:S03]  /*80f0*/  IMAD.MOV.U32 R25, RZ, RZ, R23 ;  /* 0x000000ffff197224 */ /* 0x000fc600078e0017 */
[----:B------:R-:W0:Y:S02]  /*8100*/  I2F.F64.U16 R4, R4 ;  /* 0x0000000400047312 */ /* 0x000e240000101800 */
[----:B0-----:R0:W-:Y:S01]  /*8110*/  STG.E.128 desc[UR36][R8.64], R4 ;  /* 0x0000000408007986 */ /* 0x0011e2000c101d24 */
[----:B------:R-:W-:Y:S05]  /*8120*/  BRA `(.L_x_19657) ;  /* 0x0000000800707947 */ /* 0x000fea0003800000 */
.L_x_19670:
        /* <DEDUP_REMOVED lines=18> */
.L_x_19675:
[----:B------:R-:W-:Y:S05]  /*8250*/  BSYNC.RECONVERGENT B0 ;  /* 0x0000000000007941 */ /* 0x000fea0003800200 */
.L_x_19674:
[----:B------:R0:W-:Y:S01]  /*8260*/  STG.E.U8 desc[UR36][R8.64], R3 ;  /* 0x0000000308007986 */ /* 0x0001e2000c101124 */
[----:B------:R-:W-:Y:S01]  /*8270*/  IMAD.MOV.U32 R25, RZ, RZ, R23 ;  /* 0x000000ffff197224 */ /* 0x000fe200078e0017 */
[----:B------:R-:W-:Y:S06]  /*8280*/  BRA `(.L_x_19657) ;  /* 0x0000000800187947 */ /* 0x000fec0003800000 */
.L_x_19673:
        /* <DEDUP_REMOVED lines=20> */
.L_x_19672:
[----:B------:R-:W-:Y:S01]  /*83d0*/  LOP3.LUT R3, R3, 0xff, RZ, 0xc0, !PT ;  /* 0x000000ff03037812 */ /* 0x000fe200078ec0ff */
[----:B------:R-:W-:-:S03]  /*83e0*/  IMAD.MOV.U32 R25, RZ, RZ, R23 ;  /* 0x000000ffff197224 */ /* 0x000fc600078e0017 */
[----:B------:R-:W0:Y:S02]  /*83f0*/  I2F.U16 R0, R3 ;  /* 0x0000000300007306 */ /* 0x000e240000101000 */
[----:B0-----:R-:W-:-:S05]  /*8400*/  F2FP.BF16.F32.PACK_AB R0, RZ, R0 ;  /* 0x00000000ff00723e */ /* 0x001fca00000010ff */
[----:B------:R0:W-:Y:S01]  /*8410*/  STG.E.U16 desc[UR36][R8.64], R0 ;  /* 0x0000000008007986 */ /* 0x0001e2000c101524 */
[----:B------:R-:W-:Y:S05]  /*8420*/  BRA `(.L_x_19657) ;  /* 0x0000000400b07947 */ /* 0x000fea0003800000 */
.L_x_19669:
        /* <DEDUP_REMOVED lines=12> */
.L_x_19678:
        /* <DEDUP_REMOVED lines=13> */
.L_x_19681:
[----:B------:R-:W-:-:S04]  /*85c0*/  SHF.R.U32.HI R0, RZ, 0x14, R3 ;  /* 0x00000014ff007819 */ /* 0x000fc80000011603 */
[----:B------:R-:W-:-:S04]  /*85d0*/  LOP3.LUT R0, R0, 0x1, RZ, 0xc0, !PT ;  /* 0x0000000100007812 */ /* 0x000fc800078ec0ff */
[----:B------:R-:W-:-:S04]  /*85e0*/  IADD3 R0, PT, PT, R3, 0x487ffff, R0 ;  /* 0x0487ffff03007810 */ /* 0x000fc80007ffe000 */
[----:B------:R-:W-:-:S04]  /*85f0*/  SHF.R.U32.HI R0, RZ, 0x14, R0 ;  /* 0x00000014ff007819 */ /* 0x000fc80000011600 */
[----:B------:R-:W-:-:S07]  /*8600*/  LOP3.LUT R0, R0, 0xff, RZ, 0xc0, !PT ;  /* 0x000000ff00007812 */ /* 0x000fce00078ec0ff */
.L_x_19682:
[----:B------:R-:W-:-:S07]  /*8610*/  PRMT R4, R0, 0x7610, R4 ;  /* 0x0000761000047816 */ /* 0x000fce0000000004 */
.L_x_19680:
[----:B------:R-:W-:Y:S05]  /*8620*/  BSYNC.RECONVERGENT B0 ;  /* 0x0000000000007941 */ /* 0x000fea0003800200 */
.L_x_19679:
[----:B------:R0:W-:Y:S01]  /*8630*/  STG.E.U8 desc[UR36][R8.64], R4 ;  /* 0x0000000408007986 */ /* 0x0001e2000c101124 */
[----:B------:R-:W-:Y:S01]  /*8640*/  IMAD.MOV.U32 R25, RZ, RZ, R23 ;  /* 0x000000ffff197224 */ /* 0x000fe200078e0017 */
[----:B------:R-:W-:Y:S06]  /*8650*/  BRA `(.L_x_19657) ;  /* 0x0000000400247947 */ /* 0x000fec0003800000 */
.L_x_19677:
        /* <DEDUP_REMOVED lines=13> */
.L_x_19685:
[----:B------:R-:W-:-:S04]  /*8730*/  SHF.R.U32.HI R0, RZ, 0x15, R3 ;  /* 0x00000015ff007819 */ /* 0x000fc80000011603 */
[----:B------:R-:W-:-:S04]  /*8740*/  LOP3.LUT R0, R0, 0x1, RZ, 0xc0, !PT ;  /* 0x0000000100007812 */ /* 0x000fc800078ec0ff */
[----:B------:R-:W-:-:S04]  /*8750*/  IADD3 R0, PT, PT, R3, 0x88fffff, R0 ;  /* 0x088fffff03007810 */ /* 0x000fc80007ffe000 */
[----:B------:R-:W-:-:S04]  /*8760*/  SHF.R.U32.HI R0, RZ, 0x15, R0 ;  /* 0x00000015ff007819 */ /* 0x000fc80000011600 */
[----:B------:R-:W-:-:S07]  /*8770*/  LOP3.LUT R0, R0, 0xff, RZ, 0xc0, !PT ;  /* 0x000000ff00007812 */ /* 0x000fce00078ec0ff */
.L_x_19686:
[----:B------:R-:W-:-:S07]  /*8780*/  PRMT R4, R0, 0x7610, R4 ;  /* 0x0000761000047816 */ /* 0x000fce0000000004 */
.L_x_19684:
[----:B------:R-:W-:Y:S05]  /*8790*/  BSYNC.RECONVERGENT B0 ;  /* 0x0000000000007941 */ /* 0x000fea0003800200 */
.L_x_19683:
[----:B------:R4:W-:Y:S01]  /*87a0*/  STG.E.U8 desc[UR36][R8.64], R4 ;  /* 0x0000000408007986 */ /* 0x0009e2000c101124 */
[----:B------:R-:W-:Y:S01]  /*87b0*/  IMAD.MOV.U32 R25, RZ, RZ, R23 ;  /* 0x000000ffff197224 */ /* 0x000fe200078e0017 */
[----:B------:R-:W-:Y:S06]  /*87c0*/  BRA `(.L_x_19657) ;  /* 0x0000000000c87947 */ /* 0x000fec0003800000 */
.L_x_19676:
[----:B------:R-:W-:-:S13]  /*87d0*/  ISETP.NE.AND P0, PT, R0, 0x1c, PT ;  /* 0x0000001c0000780c */ /* 0x000fda0003f05270 */
[----:B------:R-:W-:Y:S05]  /*87e0*/  @!P0 BRA `(.L_x_19687) ;  /* 0x0000000000b48947 */ /* 0x000fea0003800000 */
[----:B------:R-:W-:-:S13]  /*87f0*/  ISETP.NE.AND P0, PT, R0, 0x1d, PT ;  /* 0x0000001d0000780c */ /* 0x000fda0003f05270 */
[----:B------:R-:W-:Y:S05]  /*8800*/  @!P0 BRA `(.L_x_19688) ;  /* 0x0000000000988947 */ /* 0x000fea0003800000 */
[----:B------:R-:W-:-:S13]  /*8810*/  ISETP.NE.AND P0, PT, R0, 0x2c, PT ;  /* 0x0000002c0000780c */ /* 0x000fda0003f05270 */
[----:B------:R-:W-:Y:S05]  /*8820*/  @!P0 BRA `(.L_x_19689) ;  /* 0x0000000000488947 */ /* 0x000fea0003800000 */
.L_x_19662:
        /* <DEDUP_REMOVED lines=16> */
.L_x_19690:
[----:B------:R-:W-:Y:S01]  /*8930*/  IMAD.MOV.U32 R25, RZ, RZ, R23 ;  /* 0x000000ffff197224 */ /* 0x000fe200078e0017 */
[----:B------:R-:W-:Y:S06]  /*8940*/  BRA `(.L_x_19657) ;  /* 0x0000000000687947 */ /* 0x000fec0003800000 */
.L_x_19689:
        /* <DEDUP_REMOVED lines=18> */
.L_x_19688:
[----:B------:R-:W-:Y:S01]  /*8a70*/  LOP3.LUT R4, R3, 0xff, RZ, 0xc0, !PT ;  /* 0x000000ff03047812 */ /* 0x000fe200078ec0ff */
[----:B------:R-:W-:Y:S02]  /*8a80*/  IMAD.MOV.U32 R5, RZ, RZ, RZ ;  /* 0x000000ffff057224 */ /* 0x000fe400078e00ff */
[----:B------:R-:W-:-:S03]  /*8a90*/  IMAD.MOV.U32 R25, RZ, RZ, R23 ;  /* 0x000000ffff197224 */ /* 0x000fc600078e0017 */
[----:B------:R2:W-:Y:S01]  /*8aa0*/  STG.E.64 desc[UR36][R8.64], R4 ;  /* 0x0000000408007986 */ /* 0x0005e2000c101b24 */
[----:B------:R-:W-:Y:S05]  /*8ab0*/  BRA `(.L_x_19657) ;  /* 0x00000000000c7947 */ /* 0x000fea0003800000 */
.L_x_19687:
[----:B------:R-:W-:Y:S01]  /*8ac0*/  LOP3.LUT R3, R3, 0xff, RZ, 0xc0, !PT ;  /* 0x000000ff03037812 */ /* 0x000fe200078ec0ff */
[----:B------:R-:W-:-:S04]  /*8ad0*/  IMAD.MOV.U32 R25, RZ, RZ, R23 ;  /* 0x000000ffff197224 */ /* 0x000fc800078e0017 */
[----:B------:R1:W-:Y:S03]  /*8ae0*/  STG.E desc[UR36][R8.64], R3 ;  /* 0x0000000308007986 */ /* 0x0003e6000c101924 */
.L_x_19657:
[----:B------:R-:W-:Y:S05]  /*8af0*/  BSYNC.RECONVERGENT B6 ;  /* 0x0000000000067941 */ /* 0x000fea0003800200 */
.L_x_19656:
        /* <DEDUP_REMOVED lines=24> */
.L_x_19697:
[----:B------:R4:W-:Y:S01]  /*8c80*/  STG.E.U8 desc[UR36][R8.64], R22 ;  /* 0x0000001608007986 */ /* 0x0009e2000c101124 */
[----:B------:R-:W-:Y:S05]  /*8c90*/  BRA `(.L_x_19699) ;  /* 0x0000000c004c7947 */ /* 0x000fea0003800000 */
.L_x_19696:
        /* <DEDUP_REMOVED lines=10> */
.L_x_19701:
[----:B------:R-:W-:-:S05]  /*8d40*/  LOP3.LUT R3, R22, 0xff, RZ, 0xc0, !PT ;  /* 0x000000ff16037812 */ /* 0x000fca00078ec0ff */
[----:B------:R2:W-:Y:S01]  /*8d50*/  STG.E desc[UR36][R8.64], R3 ;  /* 0x0000000308007986 */ /* 0x0005e2000c101924 */
[----:B------:R-:W-:Y:S05]  /*8d60*/  BRA `(.L_x_19699) ;  /* 0x0000000c00187947 */ /* 0x000fea0003800000 */
.L_x_19700:
[----:B------:R-:W-:-:S05]  /*8d70*/  LOP3.LUT R3, R22, 0xff, RZ, 0xc0, !PT ;  /* 0x000000ff16037812 */ /* 0x000fca00078ec0ff */
[----:B------:R0:W-:Y:S01]  /*8d80*/  STG.E.U16 desc[UR36][R8.64], R3 ;  /* 0x0000000308007986 */ /* 0x0001e2000c101524 */
[----:B------:R-:W-:Y:S05]  /*8d90*/  BRA `(.L_x_19699) ;  /* 0x0000000c000c7947 */ /* 0x000fea0003800000 */
.L_x_19695:
        /* <DEDUP_REMOVED lines=10> */
.L_x_19703:
[----:B------:R-:W-:-:S04]  /*8e40*/  LOP3.LUT R22, R22, 0xff, RZ, 0xc0, !PT ;  /* 0x000000ff16167812 */ /* 0x000fc800078ec0ff */
[----:B------:R-:W0:Y:S02]  /*8e50*/  I2F.U16 R0, R22 ;  /* 0x0000001600007306 */ /* 0x000e240000101000 */
[----:B0-----:R-:W-:-:S05]  /*8e60*/  F2FP.F16.F32.PACK_AB R0, RZ, R0 ;  /* 0x00000000ff00723e */ /* 0x001fca00000000ff */
[----:B------:R0:W-:Y:S01]  /*8e70*/  STG.E.U16 desc[UR36][R8.64], R0 ;  /* 0x0000000008007986 */ /* 0x0001e2000c101524 */
[----:B------:R-:W-:Y:S05]  /*8e80*/  BRA `(.L_x_19699) ;  /* 0x0000000800d07947 */ /* 0x000fea0003800000 */
.L_x_19702:
        /* <DEDUP_REMOVED lines=11> */
.L_x_19705:
[----:B------:R-:W-:-:S06]  /*8f40*/  LOP3.LUT R22, R22, 0xff, RZ, 0xc0, !PT ;  /* 0x000000ff16167812 */ /* 0x000fcc00078ec0ff */
[----:B------:R-:W0:Y:S02]  /*8f50*/  I2F.U16 R22, R22 ;  /* 0x0000001600167306 */ /* 0x000e240000101000 */
[----:B0-----:R-:W-:-:S04]  /*8f60*/  F2FP.F16.F32.PACK_AB R3, RZ, R22 ;  /* 0x00000016ff03723e */ /* 0x001fc800000000ff */
[----:B------:R-:W-:-:S05]  /*8f70*/  PRMT R3, R3, 0x5410, RZ ;  /* 0x0000541003037816 */ /* 0x000fca00000000ff */
[----:B------:R0:W-:Y:S01]  /*8f80*/  STG.E desc[UR36][R8.64], R3 ;  /* 0x0000000308007986 */ /* 0x0001e2000c101924 */
[----:B------:R-:W-:Y:S05]  /*8f90*/  BRA `(.L_x_19699) ;  /* 0x00000008008c7947 */ /* 0x000fea0003800000 */
.L_x_19704:
[----:B------:R-:W-:-:S06]  /*8fa0*/  LOP3.LUT R4, R22, 0xff, RZ, 0xc0, !PT ;  /* 0x000000ff16047812 */ /* 0x000fcc00078ec0ff */
[----:B------:R-:W0:Y:S02]  /*8fb0*/  I2F.F64.U16 R4, R4 ;  /* 0x0000000400047312 */ /* 0x000e240000101800 */
[----:B0-----:R0:W-:Y:S01]  /*8fc0*/  STG.E.64 desc[UR36][R8.64], R4 ;  /* 0x0000000408007986 */ /* 0x0011e2000c101b24 */
[----:B------:R-:W-:Y:S05]  /*8fd0*/  BRA `(.L_x_19699) ;  /* 0x00000008007c7947 */ /* 0x000fea0003800000 */
.L_x_19694:
        /* <DEDUP_REMOVED lines=13> */
.L_x_19709:
        /* <DEDUP_REMOVED lines=17> */
.L_x_19712:
[----:B------:R-:W-:-:S07]  /*91c0*/  PRMT R4, R0, 0x7610, R4 ;  /* 0x0000761000047816 */ /* 0x000fce0000000004 */
.L_x_19711:
[----:B------:R-:W-:Y:S05]  /*91d0*/  BSYNC.RECONVERGENT B0 ;  /* 0x0000000000007941 */ /* 0x000fea0003800200 */
.L_x_19710:
[----:B------:R0:W-:Y:S01]  /*91e0*/  STG.E.U8 desc[UR36][R8.64], R4 ;  /* 0x0000000408007986 */ /* 0x0001e2000c101124 */
[----:B------:R-:W-:Y:S05]  /*91f0*/  BRA `(.L_x_19699) ;  /* 0x0000000400f47947 */ /* 0x000fea0003800000 */
.L_x_19708:
        /* <DEDUP_REMOVED lines=17> */
.L_x_19715:
[----:B------:R-:W-:-:S07]  /*9310*/  PRMT R4, R0, 0x7610, R4 ;  /* 0x0000761000047816 */ /* 0x000fce0000000004 */
.L_x_19714:
[----:B------:R-:W-:Y:S05]  /*9320*/  BSYNC.RECONVERGENT B0 ;  /* 0x0000000000007941 */ /* 0x000fea0003800200 */
.L_x_19713:
[----:B------:R0:W-:Y:S01]  /*9330*/  STG.E.U8 desc[UR36][R8.64], R4 ;  /* 0x0000000408007986 */ /* 0x0001e2000c101124 */
[----:B------:R-:W-:Y:S05]  /*9340*/  BRA `(.L_x_19699) ;  /* 0x0000000400a07947 */ /* 0x000fea0003800000 */
.L_x_19707:
        /* <DEDUP_REMOVED lines=22> */
.L_x_19717:
[----:B------:R-:W-:Y:S01]  /*94b0*/  LOP3.LUT R22, R22, 0xff, RZ, 0xc0, !PT ;  /* 0x000000ff16167812 */ /* 0x000fe200078ec0ff */
[----:B------:R-:W-:-:S05]  /*94c0*/  IMAD.MOV.U32 R23, RZ, RZ, RZ ;  /* 0x000000ffff177224 */ /* 0x000fca00078e00ff */
[----:B------:R0:W-:Y:S01]  /*94d0*/  STG.E.64 desc[UR36][R8.64], R22 ;  /* 0x0000001608007986 */ /* 0x0001e2000c101b24 */
[----:B------:R-:W-:Y:S05]  /*94e0*/  BRA `(.L_x_19699) ;  /* 0x0000000400387947 */ /* 0x000fea0003800000 */
.L_x_19716:
[----:B------:R-:W-:-:S05]  /*94f0*/  LOP3.LUT R3, R22, 0xff, RZ, 0xc0, !PT ;  /* 0x000000ff16037812 */ /* 0x000fca00078ec0ff */
[----:B------:R0:W-:Y:S01]  /*9500*/  STG.E desc[UR36][R8.64], R3 ;  /* 0x0000000308007986 */ /* 0x0001e2000c101924 */
[----:B------:R-:W-:Y:S05]  /*9510*/  BRA `(.L_x_19699) ;  /* 0x00000004002c7947 */ /* 0x000fea0003800000 */
.L_x_19706:
        /* <DEDUP_REMOVED lines=10> */
.L_x_19719:
[----:B------:R-:W-:Y:S02]  /*95c0*/  LOP3.LUT R4, R22, 0xff, RZ, 0xc0, !PT ;  /* 0x000000ff16047812 */ /* 0x000fe400078ec0ff */
[----:B------:R-:W-:-:S04]  /*95d0*/  CS2R R6, SRZ ;  /* 0x0000000000067805 */ /* 0x000fc8000001ff00 */
[----:B------:R-:W0:Y:S02]  /*95e0*/  I2F.F64.U16 R4, R4 ;  /* 0x0000000400047312 */ /* 0x000e240000101800 */
[----:B0-----:R0:W-:Y:S01]  /*95f0*/  STG.E.128 desc[UR36][R8.64], R4 ;  /* 0x0000000408007986 */ /* 0x0011e2000c101d24 */
[----:B------:R-:W-:Y:S05]  /*9600*/  BRA `(.L_x_19699) ;  /* 0x0000000000f07947 */ /* 0x000fea0003800000 */
.L_x_19718:
[----:B------:R-:W-:-:S13]  /*9610*/  ISETP.NE.AND P0, PT, R0, 0xf, PT ;  /* 0x0000000f0000780c */ /* 0x000fda0003f05270 */
[----:B------:R-:W-:Y:S05]  /*9620*/  @!P0 BRA `(.L_x_19720) ;  /* 0x0000000000d88947 */ /* 0x000fea0003800000 */
[----:B------:R-:W-:-:S13]  /*9630*/  ISETP.NE.AND P0, PT, R0, 0x17, PT ;  /* 0x000000170000780c */ /* 0x000fda0003f05270 */
[----:B------:R-:W-:Y:S05]  /*9640*/  @!P0 BRA `(.L_x_19721) ;  /* 0x0000000000888947 */ /* 0x000fea0003800000 */
[----:B------:R-:W-:-:S13]  /*9650*/  ISETP.NE.AND P0, PT, R0, 0x18, PT ;  /* 0x000000180000780c */ /* 0x000fda0003f05270 */
[----:B------:R-:W-:Y:S05]  /*9660*/  @!P0 BRA `(.L_x_19722) ;  /* 0x0000000000448947 */ /* 0x000fea0003800000 */
.L_x_19698:
        /* <DEDUP_REMOVED lines=16> */
.L_x_19723:
[----:B------:R-:W-:Y:S05]  /*9770*/  BRA `(.L_x_19699) ;  /* 0x0000000000947947 */ /* 0x000fea0003800000 */
.L_x_19722:
        /* <DEDUP_REMOVED lines=12> */
.L_x_19725:
[----:B------:R-:W-:Y:S05]  /*9840*/  BSYNC.RECONVERGENT B0 ;  /* 0x0000000000007941 */ /* 0x000fea0003800200 */
.L_x_19724:
[----:B------:R0:W-:Y:S01]  /*9850*/  STG.E.U8 desc[UR36][R8.64], R3 ;  /* 0x0000000308007986 */ /* 0x0001e2000c101124 */
[----:B------:R-:W-:Y:S05]  /*9860*/  BRA `(.L_x_19699) ;  /* 0x0000000000587947 */ /* 0x000fea0003800000 */
.L_x_19721:
        /* <DEDUP_REMOVED lines=13> */
.L_x_19726:
[----:B------:R-:W-:Y:S01]  /*9940*/  IMAD.MOV.U32 R3, RZ, RZ, 0x7f ;  /* 0x0000007fff037424 */ /* 0x000fe200078e00ff */
[----:B------:R-:W-:-:S04]  /*9950*/  ISETP.GT.U32.AND P0, PT, R5, 0x7f800000, PT ;  /* 0x7f8000000500780c */ /* 0x000fc80003f04070 */
[----:B------:R-:W-:-:S05]  /*9960*/  SEL R3, R3, 0x7c, P0 ;  /* 0x0000007c03037807 */ /* 0x000fca0000000000 */
[----:B------:R0:W-:Y:S01]  /*9970*/  STG.E.U8 desc[UR36][R8.64], R3 ;  /* 0x0000000308007986 */ /* 0x0001e2000c101124 */
[----:B------:R-:W-:Y:S05]  /*9980*/  BRA `(.L_x_19699) ;  /* 0x0000000000107947 */ /* 0x000fea0003800000 */
.L_x_19720:
[----:B------:R-:W-:-:S04]  /*9990*/  LOP3.LUT R22, R22, 0xff, RZ, 0xc0, !PT ;  /* 0x000000ff16167812 */ /* 0x000fc800078ec0ff */
[----:B------:R-:W0:Y:S02]  /*99a0*/  I2F.U16 R0, R22 ;  /* 0x0000001600007306 */ /* 0x000e240000101000 */
[----:B0-----:R-:W-:-:S05]  /*99b0*/  F2FP.BF16.F32.PACK_AB R0, RZ, R0 ;  /* 0x00000000ff00723e */ /* 0x001fca00000010ff */
[----:B------:R0:W-:Y:S02]  /*99c0*/  STG.E.U16 desc[UR36][R8.64], R0 ;  /* 0x0000000008007986 */ /* 0x0001e4000c101524 */
.L_x_19699:
[----:B------:R-:W-:Y:S05]  /*99d0*/  BSYNC.RECONVERGENT B6 ;  /* 0x0000000000067941 */ /* 0x000fea0003800200 */
.L_x_19693:
        /* <DEDUP_REMOVED lines=24> */
.L_x_19731:
[----:B------:R0:W-:Y:S01]  /*9b60*/  STG.E.U8 desc[UR36][R8.64], R18 ;  /* 0x0000001208007986 */ /* 0x0001e2000c101124 */
[----:B------:R-:W-:Y:S05]  /*9b70*/  BRA `(.L_x_19733) ;  /* 0x0000000c004c7947 */ /* 0x000fea0003800000 */
.L_x_19730:
        /* <DEDUP_REMOVED lines=10> */
.L_x_19735:
[----:B------:R-:W-:-:S05]  /*9c20*/  LOP3.LUT R3, R18, 0xff, RZ, 0xc0, !PT ;  /* 0x000000ff12037812 */ /* 0x000fca00078ec0ff */
[----:B------:R0:W-:Y:S01]  /*9c30*/  STG.E desc[UR36][R8.64], R3 ;  /* 0x0000000308007986 */ /* 0x0001e2000c101924 */
[----:B------:R-:W-:Y:S05]  /*9c40*/  BRA `(.L_x_19733) ;  /* 0x0000000c00187947 */ /* 0x000fea0003800000 */
.L_x_19734:
[----:B------:R-:W-:-:S05]  /*9c50*/  LOP3.LUT R3, R18, 0xff, RZ, 0xc0, !PT ;  /* 0x000000ff12037812 */ /* 0x000fca00078ec0ff */
[----:B------:R0:W-:Y:S01]  /*9c60*/  STG.E.U16 desc[UR36][R8.64], R3 ;  /* 0x0000000308007986 */ /* 0x0001e2000c101524 */
[----:B------:R-:W-:Y:S05]  /*9c70*/  BRA `(.L_x_19733) ;  /* 0x0000000c000c7947 */ /* 0x000fea0003800000 */
.L_x_19729:
        /* <DEDUP_REMOVED lines=10> */
.L_x_19737:
[----:B------:R-:W-:-:S04]  /*9d20*/  LOP3.LUT R18, R18, 0xff, RZ, 0xc0, !PT ;  /* 0x000000ff12127812 */ /* 0x000fc800078ec0ff */
[----:B------:R-:W0:Y:S02]  /*9d30*/  I2F.U16 R0, R18 ;  /* 0x0000001200007306 */ /* 0x000e240000101000 */
[----:B0-----:R-:W-:-:S05]  /*9d40*/  F2FP.F16.F32.PACK_AB R0, RZ, R0 ;  /* 0x00000000ff00723e */ /* 0x001fca00000000ff */
[----:B------:R0:W-:Y:S01]  /*9d50*/  STG.E.U16 desc[UR36][R8.64], R0 ;  /* 0x0000000008007986 */ /* 0x0001e2000c101524 */
[----:B------:R-:W-:Y:S05]  /*9d60*/  BRA `(.L_x_19733) ;  /* 0x0000000800d07947 */ /* 0x000fea0003800000 */
.L_x_19736:
        /* <DEDUP_REMOVED lines=11> */
.L_x_19739:
[----:B------:R-:W-:-:S06]  /*9e20*/  LOP3.LUT R18, R18, 0xff, RZ, 0xc0, !PT ;  /* 0x000000ff12127812 */ /* 0x000fcc00078ec0ff */
[----:B------:R-:W0:Y:S02]  /*9e30*/  I2F.U16 R18, R18 ;  /* 0x0000001200127306 */ /* 0x000e240000101000 */
[----:B0-----:R-:W-:-:S04]  /*9e40*/  F2FP.F16.F32.PACK_AB R3, RZ, R18 ;  /* 0x00000012ff03723e */ /* 0x001fc800000000ff */
[----:B------:R-:W-:-:S05]  /*9e50*/  PRMT R3, R3, 0x5410, RZ ;  /* 0x0000541003037816 */ /* 0x000fca00000000ff */
[----:B------:R3:W-:Y:S01]  /*9e60*/  STG.E desc[UR36][R8.64], R3 ;  /* 0x0000000308007986 */ /* 0x0007e2000c101924 */
[----:B------:R-:W-:Y:S05]  /*9e70*/  BRA `(.L_x_19733) ;  /* 0x00000008008c7947 */ /* 0x000fea0003800000 */
.L_x_19738:
[----:B------:R-:W-:-:S06]  /*9e80*/  LOP3.LUT R4, R18, 0xff, RZ, 0xc0, !PT ;  /* 0x000000ff12047812 */ /* 0x000fcc00078ec0ff */
[----:B------:R-:W0:Y:S02]  /*9e90*/  I2F.F64.U16 R4, R4 ;  /* 0x0000000400047312 */ /* 0x000e240000101800 */
[----:B0-----:R4:W-:Y:S01]  /*9ea0*/  STG.E.64 desc[UR36][R8.64], R4 ;  /* 0x0000000408007986 */ /* 0x0019e2000c101b24 */
[----:B------:R-:W-:Y:S05]  /*9eb0*/  BRA `(.L_x_19733) ;  /* 0x00000008007c7947 */ /* 0x000fea0003800000 */
.L_x_19728:
        /* <DEDUP_REMOVED lines=13> */
.L_x_19743:
        /* <DEDUP_REMOVED lines=17> */
.L_x_19746:
[----:B------:R-:W-:-:S07]  /*a0a0*/  PRMT R4, R0, 0x7610, R4 ;  /* 0x0000761000047816 */ /* 0x000fce0000000004 */
.L_x_19745:
[----:B------:R-:W-:Y:S05]  /*a0b0*/  BSYNC.RECONVERGENT B0 ;  /* 0x0000000000007941 */ /* 0x000fea0003800200 */
.L_x_19744:
[----:B------:R0:W-:Y:S01]  /*a0c0*/  STG.E.U8 desc[UR36][R8.64], R4 ;  /* 0x0000000408007986 */ /* 0x0001e2000c101124 */
[----:B------:R-:W-:Y:S05]  /*a0d0*/  BRA `(.L_x_19733) ;  /* 0x0000000400f47947 */ /* 0x000fea0003800000 */
.L_x_19742:
        /* <DEDUP_REMOVED lines=17> */
.L_x_19749:
[----:B------:R-:W-:-:S07]  /*a1f0*/  PRMT R4, R0, 0x7610, R4 ;  /* 0x0000761000047816 */ /* 0x000fce0000000004 */
.L_x_19748:
[----:B------:R-:W-:Y:S05]  /*a200*/  BSYNC.RECONVERGENT B0 ;  /* 0x0000000000007941 */ /* 0x000fea0003800200 */
.L_x_19747:
[----:B------:R0:W-:Y:S01]  /*a210*/  STG.E.U8 desc[UR36][R8.64], R4 ;  /* 0x0000000408007986 */ /* 0x0001e2000c101124 */
[----:B------:R-:W-:Y:S05]  /*a220*/  BRA `(.L_x_19733) ;  /* 0x0000000400a07947 */ /* 0x000fea0003800000 */
.L_x_19741:
        /* <DEDUP_REMOVED lines=22> */
.L_x_19751:
[----:B------:R-:W-:Y:S01]  /*a390*/  LOP3.LUT R4, R18, 0xff, RZ, 0xc0, !PT ;  /* 0x000000ff12047812 */ /* 0x000fe200078ec0ff */
[----:B------:R-:W-:-:S05]  /*a3a0*/  IMAD.MOV.U32 R5, RZ, RZ, RZ ;  /* 0x000000ffff057224 */ /* 0x000fca00078e00ff */
[----:B------:R0:W-:Y:S01]  /*a3b0*/  STG.E.64 desc[UR36][R8.64], R4 ;  /* 0x0000000408007986 */ /* 0x0001e2000c101b24 */
[----:B------:R-:W-:Y:S05]  /*a3c0*/  BRA `(.L_x_19733) ;  /* 0x0000000400387947 */ /* 0x000fea0003800000 */
.L_x_19750:
[----:B------:R-:W-:-:S05]  /*a3d0*/  LOP3.LUT R3, R18, 0xff, RZ, 0xc0, !PT ;  /* 0x000000ff12037812 */ /* 0x000fca00078ec0ff */
[----:B------:R0:W-:Y:S01]  /*a3e0*/  STG.E desc[UR36][R8.64], R3 ;  /* 0x0000000308007986 */ /* 0x0001e2000c101924 */
[----:B------:R-:W-:Y:S05]  /*a3f0*/  BRA `(.L_x_19733) ;  /* 0x00000004002c7947 */ /* 0x000fea0003800000 */
.L_x_19740:
        /* <DEDUP_REMOVED lines=10> */
.L_x_19753:
[----:B------:R-:W-:Y:S02]  /*a4a0*/  LOP3.LUT R4, R18, 0xff, RZ, 0xc0, !PT ;  /* 0x000000ff12047812 */ /* 0x000fe400078ec0ff */
[----:B------:R-:W-:-:S04]  /*a4b0*/  CS2R R6, SRZ ;  /* 0x0000000000067805 */ /* 0x000fc8000001ff00 */
[----:B------:R-:W0:Y:S02]  /*a4c0*/  I2F.F64.U16 R4, R4 ;  /* 0x0000000400047312 */ /* 0x000e240000101800 */
[----:B0-----:R0:W-:Y:S01]  /*a4d0*/  STG.E.128 desc[UR36][R8.64], R4 ;  /* 0x0000000408007986 */ /* 0x0011e2000c101d24 */
[----:B------:R-:W-:Y:S05]  /*a4e0*/  BRA `(.L_x_19733) ;  /* 0x0000000000f07947 */ /* 0x000fea0003800000 */
.L_x_19752:
[----:B------:R-:W-:-:S13]  /*a4f0*/  ISETP.NE.AND P0, PT, R0, 0xf, PT ;  /* 0x0000000f0000780c */ /* 0x000fda0003f05270 */
[----:B------:R-:W-:Y:S05]  /*a500*/  @!P0 BRA `(.L_x_19754) ;  /* 0x0000000000d88947 */ /* 0x000fea0003800000 */
[----:B------:R-:W-:-:S13]  /*a510*/  ISETP.NE.AND P0, PT, R0, 0x17, PT ;  /* 0x000000170000780c */ /* 0x000fda0003f05270 */
[----:B------:R-:W-:Y:S05]  /*a520*/  @!P0 BRA `(.L_x_19755) ;  /* 0x0000000000888947 */ /* 0x000fea0003800000 */
[----:B------:R-:W-:-:S13]  /*a530*/  ISETP.NE.AND P0, PT, R0, 0x18, PT ;  /* 0x000000180000780c */ /* 0x000fda0003f05270 */
[----:B------:R-:W-:Y:S05]  /*a540*/  @!P0 BRA `(.L_x_19756) ;  /* 0x0000000000448947 */ /* 0x000fea0003800000 */
.L_x_19732:
        /* <DEDUP_REMOVED lines=16> */
.L_x_19757:
[----:B------:R-:W-:Y:S05]  /*a650*/  BRA `(.L_x_19733) ;  /* 0x0000000000947947 */ /* 0x000fea0003800000 */
.L_x_19756:
        /* <DEDUP_REMOVED lines=12> */
.L_x_19759:
[----:B------:R-:W-:Y:S05]  /*a720*/  BSYNC.RECONVERGENT B0 ;  /* 0x0000000000007941 */ /* 0x000fea0003800200 */
.L_x_19758:
[----:B------:R0:W-:Y:S01]  /*a730*/  STG.E.U8 desc[UR36][R8.64], R3 ;  /* 0x0000000308007986 */ /* 0x0001e2000c101124 */
[----:B------:R-:W-:Y:S05]  /*a740*/  BRA `(.L_x_19733) ;  /* 0x0000000000587947 */ /* 0x000fea0003800000 */
.L_x_19755:
        /* <DEDUP_REMOVED lines=13> */
.L_x_19760:
[----:B------:R-:W-:Y:S01]  /*a820*/  IMAD.MOV.U32 R3, RZ, RZ, 0x7f ;  /* 0x0000007fff037424 */ /* 0x000fe200078e00ff */
[----:B------:R-:W-:-:S04]  /*a830*/  ISETP.GT.U32.AND P0, PT, R5, 0x7f800000, PT ;  /* 0x7f8000000500780c */ /* 0x000fc80003f04070 */
[----:B------:R-:W-:-:S05]  /*a840*/  SEL R3, R3, 0x7c, P0 ;  /* 0x0000007c03037807 */ /* 0x000fca0000000000 */
[----:B------:R0:W-:Y:S01]  /*a850*/  STG.E.U8 desc[UR36][R8.64], R3 ;  /* 0x0000000308007986 */ /* 0x0001e2000c101124 */
[----:B------:R-:W-:Y:S05]  /*a860*/  BRA `(.L_x_19733) ;  /* 0x0000000000107947 */ /* 0x000fea0003800000 */
.L_x_19754:
[----:B------:R-:W-:-:S04]  /*a870*/  LOP3.LUT R18, R18, 0xff, RZ, 0xc0, !PT ;  /* 0x000000ff12127812 */ /* 0x000fc800078ec0ff */
[----:B------:R-:W0:Y:S02]  /*a880*/  I2F.U16 R0, R18 ;  /* 0x0000001200007306 */ /* 0x000e240000101000 */
[----:B0-----:R-:W-:-:S05]  /*a890*/  F2FP.BF16.F32.PACK_AB R0, RZ, R0 ;  /* 0x00000000ff00723e */ /* 0x001fca00000010ff */
[----:B------:R0:W-:Y:S02]  /*a8a0*/  STG.E.U16 desc[UR36][R8.64], R0 ;  /* 0x0000000008007986 */ /* 0x0001e4000c101524 */
.L_x_19733:
[----:B------:R-:W-:Y:S05]  /*a8b0*/  BSYNC.RECONVERGENT B6 ;  /* 0x0000000000067941 */ /* 0x000fea0003800200 */
.L_x_19727:
[----:B------:R-:W-:-:S07]  /*a8c0*/  VIADD R25, R25, 0x80 ;  /* 0x0000008019197836 */ /* 0x000fce0000000000 */
.L_x_19692:
[----:B------:R-:W-:Y:S05]  /*a8d0*/  BSYNC.RECONVERGENT B7 ;  /* 0x0000000000077941 */ /* 0x000fea0003800200 */
.L_x_19691:
        /* <DEDUP_REMOVED lines=21> */
.L_x_19764:
[----:B------:R-:W-:Y:S01]  /*aa30*/  STG.E.U8 desc[UR36][R2.64], R19 ;  /* 0x0000001302007986 */ /* 0x000fe2000c101124 */
[----:B------:R-:W-:Y:S05]  /*aa40*/  EXIT ;  /* 0x000000000000794d */ /* 0x000fea0003800000 */
.L_x_19763:
        /* <DEDUP_REMOVED lines=10> */
.L_x_19767:
[----:B------:R-:W-:-:S05]  /*aaf0*/  LOP3.LUT R19, R19, 0xff, RZ, 0xc0, !PT ;  /* 0x000000ff13137812 */ /* 0x000fca00078ec0ff */
[----:B------:R-:W-:Y:S01]  /*ab00*/  STG.E desc[UR36][R2.64], R19 ;  /* 0x0000001302007986 */ /* 0x000fe2000c101924 */
[----:B------:R-:W-:Y:S05]  /*ab10*/  EXIT ;  /* 0x000000000000794d */ /* 0x000fea0003800000 */
.L_x_19766:
[----:B------:R-:W-:-:S05]  /*ab20*/  LOP3.LUT R19, R19, 0xff, RZ, 0xc0, !PT ;  /* 0x000000ff13137812 */ /* 0x000fca00078ec0ff */
[----:B------:R-:W-:Y:S01]  /*ab30*/  STG.E.U16 desc[UR36][R2.64], R19 ;  /* 0x0000001302007986 */ /* 0x000fe2000c101524 */
[----:B------:R-:W-:Y:S05]  /*ab40*/  EXIT ;  /* 0x000000000000794d */ /* 0x000fea0003800000 */
.L_x_19762:
        /* <DEDUP_REMOVED lines=10> */
.L_x_19769:
[----:B------:R-:W-:-:S04]  /*abf0*/  LOP3.LUT R19, R19, 0xff, RZ, 0xc0, !PT ;  /* 0x000000ff13137812 */ /* 0x000fc800078ec0ff */
[----:B------:R-:W0:Y:S02]  /*ac00*/  I2F.U16 R0, R19 ;  /* 0x0000001300007306 */ /* 0x000e240000101000 */
[----:B0-----:R-:W-:-:S05]  /*ac10*/  F2FP.F16.F32.PACK_AB R0, RZ, R0 ;  /* 0x00000000ff00723e */ /* 0x001fca00000000ff */
[----:B------:R-:W-:Y:S01]  /*ac20*/  STG.E.U16 desc[UR36][R2.64], R0 ;  /* 0x0000000002007986 */ /* 0x000fe2000c101524 */
[----:B------:R-:W-:Y:S05]  /*ac30*/  EXIT ;  /* 0x000000000000794d */ /* 0x000fea0003800000 */
.L_x_19768:
        /* <DEDUP_REMOVED lines=11> */
.L_x_19771:
[----:B------:R-:W-:-:S06]  /*acf0*/  LOP3.LUT R19, R19, 0xff, RZ, 0xc0, !PT ;  /* 0x000000ff13137812 */ /* 0x000fcc00078ec0ff */
[----:B------:R-:W0:Y:S02]  /*ad00*/  I2F.U16 R19, R19 ;  /* 0x0000001300137306 */ /* 0x000e240000101000 */
[----:B0-----:R-:W-:-:S04]  /*ad10*/  F2FP.F16.F32.PACK_AB R5, RZ, R19 ;  /* 0x00000013ff05723e */ /* 0x001fc800000000ff */
[----:B------:R-:W-:-:S05]  /*ad20*/  PRMT R5, R5, 0x5410, RZ ;  /* 0x0000541005057816 */ /* 0x000fca00000000ff */
[----:B------:R-:W-:Y:S01]  /*ad30*/  STG.E desc[UR36][R2.64], R5 ;  /* 0x0000000502007986 */ /* 0x000fe2000c101924 */
[----:B------:R-:W-:Y:S05]  /*ad40*/  EXIT ;  /* 0x000000000000794d */ /* 0x000fea0003800000 */
.L_x_19770:
[----:B------:R-:W-:-:S06]  /*ad50*/  LOP3.LUT R4, R19, 0xff, RZ, 0xc0, !PT ;  /* 0x000000ff13047812 */ /* 0x000fcc00078ec0ff */
[----:B------:R-:W0:Y:S02]  /*ad60*/  I2F.F64.U16 R4, R4 ;  /* 0x0000000400047312 */ /* 0x000e240000101800 */
[----:B0-----:R-:W-:Y:S01]  /*ad70*/  STG.E.64 desc[UR36][R2.64], R4 ;  /* 0x0000000402007986 */ /* 0x001fe2000c101b24 */
[----:B------:R-:W-:Y:S05]  /*ad80*/  EXIT ;  /* 0x000000000000794d */ /* 0x000fea0003800000 */
.L_x_19761:
        /* <DEDUP_REMOVED lines=13> */
.L_x_19775:
        /* <DEDUP_REMOVED lines=18> */
.L_x_19777:
[----:B------:R-:W-:Y:S05]  /*af80*/  BSYNC.RECONVERGENT B0 ;  /* 0x0000000000007941 */ /* 0x000fea0003800200 */
.L_x_19776:
[----:B------:R-:W-:Y:S01]  /*af90*/  STG.E.U8 desc[UR36][R2.64], R0 ;  /* 0x0000000002007986 */ /* 0x000fe2000c101124 */
[----:B------:R-:W-:Y:S05]  /*afa0*/  EXIT ;  /* 0x000000000000794d */ /* 0x000fea0003800000 */
.L_x_19774:
        /* <DEDUP_REMOVED lines=18> */
.L_x_19779:
[----:B------:R-:W-:Y:S05]  /*b0d0*/  BSYNC.RECONVERGENT B0 ;  /* 0x0000000000007941 */ /* 0x000fea0003800200 */
.L_x_19778:
[----:B------:R-:W-:Y:S01]  /*b0e0*/  STG.E.U8 desc[UR36][R2.64], R0 ;  /* 0x0000000002007986 */ /* 0x000fe2000c101124 */
[----:B------:R-:W-:Y:S05]  /*b0f0*/  EXIT ;  /* 0x000000000000794d */ /* 0x000fea0003800000 */
.L_x_19773:
        /* <DEDUP_REMOVED lines=22> */
.L_x_19781:
[----:B------:R-:W-:Y:S01]  /*b260*/  LOP3.LUT R4, R19, 0xff, RZ, 0xc0, !PT ;  /* 0x000000ff13047812 */ /* 0x000fe200078ec0ff */
[----:B------:R-:W-:-:S05]  /*b270*/  IMAD.MOV.U32 R5, RZ, RZ, RZ ;  /* 0x000000ffff057224 */ /* 0x000fca00078e00ff */
[----:B------:R-:W-:Y:S01]  /*b280*/  STG.E.64 desc[UR36][R2.64], R4 ;  /* 0x0000000402007986 */ /* 0x000fe2000c101b24 */
[----:B------:R-:W-:Y:S05]  /*b290*/  EXIT ;  /* 0x000000000000794d */ /* 0x000fea0003800000 */
.L_x_19780:
[----:B------:R-:W-:-:S05]  /*b2a0*/  LOP3.LUT R19, R19, 0xff, RZ, 0xc0, !PT ;  /* 0x000000ff13137812 */ /* 0x000fca00078ec0ff */
[----:B------:R-:W-:Y:S01]  /*b2b0*/  STG.E desc[UR36][R2.64], R19 ;  /* 0x0000001302007986 */ /* 0x000fe2000c101924 */
[----:B------:R-:W-:Y:S05]  /*b2c0*/  EXIT ;  /* 0x000000000000794d */ /* 0x000fea0003800000 */
.L_x_19772:
        /* <DEDUP_REMOVED lines=10> */
.L_x_19783:
[----:B------:R-:W-:Y:S02]  /*b370*/  LOP3.LUT R4, R19, 0xff, RZ, 0xc0, !PT ;  /* 0x000000ff13047812 */ /* 0x000fe400078ec0ff */
[----:B------:R-:W-:-:S04]  /*b380*/  CS2R R6, SRZ ;  /* 0x0000000000067805 */ /* 0x000fc8000001ff00 */
[----:B------:R-:W0:Y:S02]  /*b390*/  I2F.F64.U16 R4, R4 ;  /* 0x0000000400047312 */ /* 0x000e240000101800 */
[----:B0-----:R-:W-:Y:S01]  /*b3a0*/  STG.E.128 desc[UR36][R2.64], R4 ;  /* 0x0000000402007986 */ /* 0x001fe2000c101d24 */
[----:B------:R-:W-:Y:S05]  /*b3b0*/  EXIT ;  /* 0x000000000000794d */ /* 0x000fea0003800000 */
.L_x_19782:
[----:B------:R-:W-:-:S13]  /*b3c0*/  ISETP.NE.AND P0, PT, R0, 0xf, PT ;  /* 0x0000000f0000780c */ /* 0x000fda0003f05270 */
[----:B------:R-:W-:Y:S05]  /*b3d0*/  @!P0 BRA `(.L_x_19784) ;  /* 0x0000000000dc8947 */ /* 0x000fea0003800000 */
[----:B------:R-:W-:-:S13]  /*b3e0*/  ISETP.NE.AND P0, PT, R0, 0x17, PT ;  /* 0x000000170000780c */ /* 0x000fda0003f05270 */
[----:B------:R-:W-:Y:S05]  /*b3f0*/  @!P0 BRA `(.L_x_19785) ;  /* 0x0000000000888947 */ /* 0x000fea0003800000 */
[----:B------:R-:W-:-:S13]  /*b400*/  ISETP.NE.AND P0, PT, R0, 0x18, PT ;  /* 0x000000180000780c */ /* 0x000fda0003f05270 */
[----:B------:R-:W-:Y:S05]  /*b410*/  @!P0 BRA `(.L_x_19786) ;  /* 0x0000000000448947 */ /* 0x000fea0003800000 */
.L_x_19765:
        /* <DEDUP_REMOVED lines=16> */
.L_x_19787:
[----:B------:R-:W-:Y:S05]  /*b520*/  EXIT ;  /* 0x000000000000794d */ /* 0x000fea0003800000 */
.L_x_19786:
        /* <DEDUP_REMOVED lines=12> */
.L_x_19789:
[----:B------:R-:W-:Y:S05]  /*b5f0*/  BSYNC.RECONVERGENT B0 ;  /* 0x0000000000007941 */ /* 0x000fea0003800200 */
.L_x_19788:
[----:B------:R-:W-:Y:S01]  /*b600*/  STG.E.U8 desc[UR36][R2.64], R5 ;  /* 0x0000000502007986 */ /* 0x000fe2000c101124 */
[----:B------:R-:W-:Y:S05]  /*b610*/  EXIT ;  /* 0x000000000000794d */ /* 0x000fea0003800000 */
.L_x_19785:
        /* <DEDUP_REMOVED lines=14> */
.L_x_19790:
[----:B------:R-:W-:Y:S01]  /*b700*/  IMAD.MOV.U32 R5, RZ, RZ, 0x7f ;  /* 0x0000007fff057424 */ /* 0x000fe200078e00ff */
[----:B------:R-:W-:-:S04]  /*b710*/  ISETP.GT.U32.AND P0, PT, R19, 0x7f800000, PT ;  /* 0x7f8000001300780c */ /* 0x000fc80003f04070 */
[----:B------:R-:W-:-:S05]  /*b720*/  SEL R5, R5, 0x7c, P0 ;  /* 0x0000007c05057807 */ /* 0x000fca0000000000 */
[----:B------:R-:W-:Y:S01]  /*b730*/  STG.E.U8 desc[UR36][R2.64], R5 ;  /* 0x0000000502007986 */ /* 0x000fe2000c101124 */
[----:B------:R-:W-:Y:S05]  /*b740*/  EXIT ;  /* 0x000000000000794d */ /* 0x000fea0003800000 */
.L_x_19784:
[----:B------:R-:W-:-:S04]  /*b750*/  LOP3.LUT R19, R19, 0xff, RZ, 0xc0, !PT ;  /* 0x000000ff13137812 */ /* 0x000fc800078ec0ff */
[----:B------:R-:W0:Y:S02]  /*b760*/  I2F.U16 R0, R19 ;  /* 0x0000001300007306 */ /* 0x000e240000101000 */
[----:B0-----:R-:W-:-:S05]  /*b770*/  F2FP.BF16.F32.PACK_AB R0, RZ, R0 ;  /* 0x00000000ff00723e */ /* 0x001fca00000010ff */
[----:B------:R-:W-:Y:S01]  /*b780*/  STG.E.U16 desc[UR36][R2.64], R0 ;  /* 0x0000000002007986 */ /* 0x000fe2000c101524 */
[----:B------:R-:W-:Y:S05]  /*b790*/  EXIT ;  /* 0x000000000000794d */ /* 0x000fea0003800000 */
.L_x_19791:
        /* <DEDUP_REMOVED lines=14> */
.L_x_21224:


//--------------------- .text._ZN2at6native18elementwise_kernelILi128ELi4EZNS0_22gpu_kernel_impl_nocastINS0_13BinaryFunctorIhhhZZZNS0_18lshift_kernel_cudaERNS_18TensorIteratorBaseEENKUlvE_clEvENKUlvE_clEvEUlhhE_EEEEvS5_RKT_EUliE_EEviT1_ --------------------------
	.section	.text._ZN2at6native18elementwise_kernelILi128ELi4EZNS0_22gpu_kernel_impl_nocastINS0_13BinaryFunctorIhhhZZZNS0_18lshift_kernel_cudaERNS_18TensorIteratorBaseEENKUlvE_clEvENKUlvE_clEvEUlhhE_EEEEvS5_RKT_EUliE_EEviT1_,"ax",@progbits
	.align	128
        .global         _ZN2at6native18elementwise_kernelILi128ELi4EZNS0_22gpu_kernel_impl_nocastINS0_13BinaryFunctorIhhhZZZNS0_18lshift_kernel_cudaERNS_18TensorIteratorBaseEENKUlvE_clEvENKUlvE_clEvEUlhhE_EEEEvS5_RKT_EUliE_EEviT1_
        .type           _ZN2at6native18elementwise_kernelILi128ELi4EZNS0_22gpu_kernel_impl_nocastINS0_13BinaryFunctorIhhhZZZNS0_18lshift_kernel_cudaERNS_18TensorIteratorBaseEENKUlvE_clEvENKUlvE_clEvEUlhhE_EEEEvS5_RKT_EUliE_EEviT1_,@function
        .size           _ZN2at6native18elementwise_kernelILi128ELi4EZNS0_22gpu_kernel_impl_nocastINS0_13BinaryFunctorIhhhZZZNS0_18lshift_kernel_cudaERNS_18TensorIteratorBaseEENKUlvE_clEvENKUlvE_clEvEUlhhE_EEEEvS5_RKT_EUliE_EEviT1_,(.L_x_21225 - _ZN2at6native18elementwise_kernelILi128ELi4EZNS0_22gpu_kernel_impl_nocastINS0_13BinaryFunctorIhhhZZZNS0_18lshift_kernel_cudaERNS_18TensorIteratorBaseEENKUlvE_clEvENKUlvE_clEvEUlhhE_EEEEvS5_RKT_EUliE_EEviT1_)
        .other          _ZN2at6native18elementwise_kernelILi128ELi4EZNS0_22gpu_kernel_impl_nocastINS0_13BinaryFunctorIhhhZZZNS0_18lshift_kernel_cudaERNS_18TensorIteratorBaseEENKUlvE_clEvENKUlvE_clEvEUlhhE_EEEEvS5_RKT_EUliE_EEviT1_,@"STO_CUDA_ENTRY STV_DEFAULT"
_ZN2at6native18elementwise_kernelILi128ELi4EZNS0_22gpu_kernel_impl_nocastINS0_13BinaryFunctorIhhhZZZNS0_18lshift_kernel_cudaERNS_18TensorIteratorBaseEENKUlvE_clEvENKUlvE_clEvEUlhhE_EEEEvS5_RKT_EUliE_EEviT1_:
.text._ZN2at6native18elementwise_kernelILi128ELi4EZNS0_22gpu_kernel_impl_nocastINS0_13BinaryFunctorIhhhZZZNS0_18lshift_kernel_cudaERNS_18TensorIteratorBaseEENKUlvE_clEvENKUlvE_clEvEUlhhE_EEEEvS5_RKT_EUliE_EEviT1_:
        /* <DEDUP_REMOVED lines=37> */
.L_x_19795:
[----:B------:R-:W-:-:S13]  /*0250*/  ISETP.GE.AND P0, PT, R3, UR4, PT ;  /* 0x0000000403007c0c */ /* 0x000fda000bf06270 */
[----:B------:R-:W-:Y:S05]  /*0260*/  @P0 BREAK.RELIABLE B1 ;  /* 0x0000000000010942 */ /* 0x000fea0003800100 */
[----:B------:R-:W-:Y:S05]  /*0270*/  @P0 BRA `(.L_x_19796) ;  /* 0x00000000002c0947 */ /* 0x000fea0003800000 */
[----:B------:R-:W-:Y:S05]  /*0280*/  BSYNC.RELIABLE B1 ;  /* 0x0000000000017941 */ /* 0x000fea0003800100 */
.L_x_19794:
        /* <DEDUP_REMOVED lines=10> */
.L_x_19796:
[----:B------:R-:W-:Y:S05]  /*0330*/  BSYNC.RECONVERGENT B0 ;  /* 0x0000000000007941 */ /* 0x000fea0003800200 */
.L_x_19793:
        /* <DEDUP_REMOVED lines=13> */
.L_x_19792:
        /* <DEDUP_REMOVED lines=356> */
.L_x_19800:
        /* <DEDUP_REMOVED lines=366> */
.L_x_19802:
        /* <DEDUP_REMOVED lines=15> */
.L_x_19799:
[----:B------:R-:W-:-:S13]  /*3220*/  ISETP.GE.AND P0, PT, R3, UR4, PT ;  /* 0x0000000403007c0c */ /* 0x000fda000bf06270 */
[----:B------:R-:W-:Y:S05]  /*3230*/  @P0 BREAK.RELIABLE B1 ;  /* 0x0000000000010942 */ /* 0x000fea0003800100 */
[----:B------:R-:W-:Y:S05]  /*3240*/  @P0 BRA `(.L_x_19801) ;  /* 0x0000001400b00947 */ /* 0x000fea0003800000 */
[----:B------:R-:W-:Y:S05]  /*3250*/  BSYNC.RELIABLE B1 ;  /* 0x0000000000017941 */ /* 0x000fea0003800100 */
.L_x_19798:
        /* <DEDUP_REMOVED lines=348> */
.L_x_19803:
        /* <DEDUP_REMOVED lines=15> */
.L_x_19801:
[----:B------:R-:W-:Y:S05]  /*4910*/  BSYNC.RECONVERGENT B0 ;  /* 0x0000000000007941 */ /* 0x000fea0003800200 */
.L_x_19797:
        /* <DEDUP_REMOVED lines=351> */
.L_x_19804:
        /* <DEDUP_REMOVED lines=15> */
.L_x_19805:
        /* <DEDUP_REMOVED lines=16> */
.L_x_21225:


//--------------------- .text._ZN2at6native27unrolled_elementwise_kernelINS0_13BinaryFunctorIhhhZZZNS0_18lshift_kernel_cudaERNS_18TensorIteratorBaseEENKUlvE_clEvENKUlvE_clEvEUlhhE_EESt5arrayIPcLm3EELi4E23TrivialOffsetCalculatorILi2EjESC_ILi1EjENS0_6memory15LoadWithoutCastENSF_16StoreWithoutCastEEEviT_T0_T2_T3_T4_T5_ --------------------------
	.section	.text._ZN2at6native27unrolled_elementwise_kernelINS0_13BinaryFunctorIhhhZZZNS0_18lshift_kernel_cudaERNS_18TensorIteratorBaseEENKUlvE_clEvENKUlvE_clEvEUlhhE_EESt5arrayIPcLm3EELi4E23TrivialOffsetCalculatorILi2EjESC_ILi1EjENS0_6memory15LoadWithoutCastENSF_16StoreWithoutCastEEEviT_T0_T2_T3_T4_T5_,"ax",@progbits
	.align	128
        .global         _ZN2at6native27unrolled_elementwise_kernelINS0_13BinaryFunctorIhhhZZZNS0_18lshift_kernel_cudaERNS_18TensorIteratorBaseEENKUlvE_clEvENKUlvE_clEvEUlhhE_EESt5arrayIPcLm3EELi4E23TrivialOffsetCalculatorILi2EjESC_ILi1EjENS0_6memory15LoadWithoutCastENSF_16StoreWithoutCastEEEviT_T0_T2_T3_T4_T5_
        .type           _ZN2at6native27unrolled_elementwise_kernelINS0_13BinaryFunctorIhhhZZZNS0_18lshift_kernel_cudaERNS_18TensorIteratorBaseEENKUlvE_clEvENKUlvE_clEvEUlhhE_EESt5arrayIPcLm3EELi4E23TrivialOffsetCalculatorILi2EjESC_ILi1EjENS0_6memory15LoadWithoutCastENSF_16StoreWithoutCastEEEviT_T0_T2_T3_T4_T5_,@function
        .size           _ZN2at6native27unrolled_elementwise_kernelINS0_13BinaryFunctorIhhhZZZNS0_18lshift_kernel_cudaERNS_18TensorIteratorBaseEENKUlvE_clEvENKUlvE_clEvEUlhhE_EESt5arrayIPcLm3EELi4E23TrivialOffsetCalculatorILi2EjESC_ILi1EjENS0_6memory15LoadWithoutCastENSF_16StoreWithoutCastEEEviT_T0_T2_T3_T4_T5_,(.L_x_21226 - _ZN2at6native27unrolled_elementwise_kernelINS0_13BinaryFunctorIhhhZZZNS0_18lshift_kernel_cudaERNS_18TensorIteratorBaseEENKUlvE_clEvENKUlvE_clEvEUlhhE_EESt5arrayIPcLm3EELi4E23TrivialOffsetCalculatorILi2EjESC_ILi1EjENS0_6memory15LoadWithoutCastENSF_16StoreWithoutCastEEEviT_T0_T2_T3_T4_T5_)
        .other          _ZN2at6native27unrolled_elementwise_kernelINS0_13BinaryFunctorIhhhZZZNS0_18lshift_kernel_cudaERNS_18TensorIteratorBaseEENKUlvE_clEvENKUlvE_clEvEUlhhE_EESt5arrayIPcLm3EELi4E23TrivialOffsetCalculatorILi2EjESC_ILi1EjENS0_6memory15LoadWithoutCastENSF_16StoreWithoutCastEEEviT_T0_T2_T3_T4_T5_,@"STO_CUDA_ENTRY STV_DEFAULT"
_ZN2at6native27unrolled_elementwise_kernelINS0_13BinaryFunctorIhhhZZZNS0_18lshift_kernel_cudaERNS_18TensorIteratorBaseEENKUlvE_clEvENKUlvE_clEvEUlhhE_EESt5arrayIPcLm3EELi4E23TrivialOffsetCalculatorILi2EjESC_ILi1EjENS0_6memory15LoadWithoutCastENSF_16StoreWithoutCastEEEviT_T0_T2_T3_T4_T5_:
.text._ZN2at6native27unrolled_elementwise_kernelINS0_13BinaryFunctorIhhhZZZNS0_18lshift_kernel_cudaERNS_18TensorIteratorBaseEENKUlvE_clEvENKUlvE_clEvEUlhhE_EESt5arrayIPcLm3EELi4E23TrivialOffsetCalculatorILi2EjESC_ILi1EjENS0_6memory15LoadWithoutCastENSF_16StoreWithoutCastEEEviT_T0_T2_T3_T4_T5_:
        /* <DEDUP_REMOVED lines=100> */
.L_x_19807:
[----:B------:R-:W-:Y:S05]  /*0640*/  BSYNC.RECONVERGENT B0 ;  /* 0x0000000000007941 */ /* 0x000fea0003800200 */
.L_x_19806:
        /* <DEDUP_REMOVED lines=14> */
.L_x_19808:
        /* <DEDUP_REMOVED lines=13> */
.L_x_21226:


//--------------------- .text._ZN2at6native29vectorized_elementwise_kernelILi2ENS0_13BinaryFunctorIhhhZZZNS0_18lshift_kernel_cudaERNS_18TensorIteratorBaseEENKUlvE_clEvENKUlvE_clEvEUlhhE_EESt5arrayIPcLm3EEEEviT0_T1_ --------------------------
	.section	.text._ZN2at6native29vectorized_elementwise_kernelILi2ENS0_13BinaryFunctorIhhhZZZNS0_18lshift_kernel_cudaERNS_18TensorIteratorBaseEENKUlvE_clEvENKUlvE_clEvEUlhhE_EESt5arrayIPcLm3EEEEviT0_T1_,"ax",@progbits
	.align	128
        .global         _ZN2at6native29vectorized_elementwise_kernelILi2ENS0_13BinaryFunctorIhhhZZZNS0_18lshift_kernel_cudaERNS_18TensorIteratorBaseEENKUlvE_clEvENKUlvE_clEvEUlhhE_EESt5arrayIPcLm3EEEEviT0_T1_
        .type           _ZN2at6native29vectorized_elementwise_kernelILi2ENS0_13BinaryFunctorIhhhZZZNS0_18lshift_kernel_cudaERNS_18TensorIteratorBaseEENKUlvE_clEvENKUlvE_clEvEUlhhE_EESt5arrayIPcLm3EEEEviT0_T1_,@function
        .size           _ZN2at6native29vectorized_elementwise_kernelILi2ENS0_13BinaryFunctorIhhhZZZNS0_18lshift_kernel_cudaERNS_18TensorIteratorBaseEENKUlvE_clEvENKUlvE_clEvEUlhhE_EESt5arrayIPcLm3EEEEviT0_T1_,(.L_x_21227 - _ZN2at6native29vectorized_elementwise_kernelILi2ENS0_13BinaryFunctorIhhhZZZNS0_18lshift_kernel_cudaERNS_18TensorIteratorBaseEENKUlvE_clEvENKUlvE_clEvEUlhhE_EESt5arrayIPcLm3EEEEviT0_T1_)
        .other          _ZN2at6native29vectorized_elementwise_kernelILi2ENS0_13BinaryFunctorIhhhZZZNS0_18lshift_kernel_cudaERNS_18TensorIteratorBaseEENKUlvE_clEvENKUlvE_clEvEUlhhE_EESt5arrayIPcLm3EEEEviT0_T1_,@"STO_CUDA_ENTRY STV_DEFAULT"
_ZN2at6native29vectorized_elementwise_kernelILi2ENS0_13BinaryFunctorIhhhZZZNS0_18lshift_kernel_cudaERNS_18TensorIteratorBaseEENKUlvE_clEvENKUlvE_clEvEUlhhE_EESt5arrayIPcLm3EEEEviT0_T1_:
.text._ZN2at6native29vectorized_elementwise_kernelILi2ENS0_13BinaryFunctorIhhhZZZNS0_18lshift_kernel_cudaERNS_18TensorIteratorBaseEENKUlvE_clEvENKUlvE_clEvEUlhhE_EESt5arrayIPcLm3EEEEviT0_T1_:
        /* <DEDUP_REMOVED lines=192> */
.L_x_19812:
        /* <DEDUP_REMOVED lines=8> */
.L_x_19813:
        /* <DEDUP_REMOVED lines=8> */
.L_x_19814:
        /* <DEDUP_REMOVED lines=9> */
.L_x_19815:
[----:B------:R-:W-:Y:S05]  /*0d90*/  BSYNC.RELIABLE B1 ;  /* 0x0000000000017941 */ /* 0x000fea0003800100 */
.L_x_19811:
[----:B------:R-:W-:-:S13]  /*0da0*/  ISETP.GE.U32.AND P0, PT, R2, UR5, PT ;  /* 0x0000000502007c0c */ /* 0x000fda000bf06070 */
[----:B--2---:R-:W2:Y:S01]  /*0db0*/  @!P0 LDC.64 R6, c[0x0][0x388] ;  /* 0x0000e200ff068b82 */ /* 0x004ea20000000a00 */
[C---:B-1----:R-:W-:Y:S02]  /*0dc0*/  @!P0 VIADD R5, R2.reuse, UR4 ;  /* 0x0000000402058c36 */ /* 0x042fe40008000000 */
[----:B------:R-:W-:-:S03]  /*0dd0*/  @!P0 VIADD R2, R2, 0x80 ;  /* 0x0000008002028836 */ /* 0x000fc60000000000 */
[----:B--2---:R-:W-:-:S05]  /*0de0*/  @!P0 IADD3 R4, P1, PT, R5, R6, RZ ;  /* 0x0000000605048210 */ /* 0x004fca0007f3e0ff */
[----:B------:R-:W-:-:S05]  /*0df0*/  @!P0 IMAD.X R5, RZ, RZ, R7, P1 ;  /* 0x000000ffff058224 */ /* 0x000fca00008e0607 */
[----:B------:R2:W-:Y:S03]  /*0e00*/  @!P0 STG.E.U8 desc[UR12][R4.64], R8 ;  /* 0x0000000804008986 */ /* 0x0005e6000c10110c */
.L_x_19816:
[----:B------:R-:W-:Y:S05]  /*0e10*/  BSYNC.RECONVERGENT B0 ;  /* 0x0000000000007941 */ /* 0x000fea0003800200 */
.L_x_19810:
        /* <DEDUP_REMOVED lines=9> */
.L_x_19809:
        /* <DEDUP_REMOVED lines=75> */
.L_x_19817:
        /* <DEDUP_REMOVED lines=10> */
.L_x_21227:


//--------------------- .text._ZN2at6native29vectorized_elementwise_kernelILi4ENS0_13BinaryFunctorIhhhZZZNS0_18lshift_kernel_cudaERNS_18TensorIteratorBaseEENKUlvE_clEvENKUlvE_clEvEUlhhE_EESt5arrayIPcLm3EEEEviT0_T1_ --------------------------
	.section	.text._ZN2at6native29vectorized_elementwise_kernelILi4ENS0_13BinaryFunctorIhhhZZZNS0_18lshift_kernel_cudaERNS_18TensorIteratorBaseEENKUlvE_clEvENKUlvE_clEvEUlhhE_EESt5arrayIPcLm3EEEEviT0_T1_,"ax",@progbits
	.align	128
        .global         _ZN2at6native29vectorized_elementwise_kernelILi4ENS0_13BinaryFunctorIhhhZZZNS0_18lshift_kernel_cudaERNS_18TensorIteratorBaseEENKUlvE_clEvENKUlvE_clEvEUlhhE_EESt5arrayIPcLm3EEEEviT0_T1_
        .type           _ZN2at6native29vectorized_elementwise_kernelILi4ENS0_13BinaryFunctorIhhhZZZNS0_18lshift_kernel_cudaERNS_18TensorIteratorBaseEENKUlvE_clEvENKUlvE_clEvEUlhhE_EESt5arrayIPcLm3EEEEviT0_T1_,@function
        .size           _ZN2at6native29vectorized_elementwise_kernelILi4ENS0_13BinaryFunctorIhhhZZZNS0_18lshift_kernel_cudaERNS_18TensorIteratorBaseEENKUlvE_clEvENKUlvE_clEvEUlhhE_EESt5arrayIPcLm3EEEEviT0_T1_,(.L_x_21228 - _ZN2at6native29vectorized_elementwise_kernelILi4ENS0_13BinaryFunctorIhhhZZZNS0_18lshift_kernel_cudaERNS_18TensorIteratorBaseEENKUlvE_clEvENKUlvE_clEvEUlhhE_EESt5arrayIPcLm3EEEEviT0_T1_)
        .other          _ZN2at6native29vectorized_elementwise_kernelILi4ENS0_13BinaryFunctorIhhhZZZNS0_18lshift_kernel_cudaERNS_18TensorIteratorBaseEENKUlvE_clEvENKUlvE_clEvEUlhhE_EESt5arrayIPcLm3EEEEviT0_T1_,@"STO_CUDA_ENTRY STV_DEFAULT"
_ZN2at6native29vectorized_elementwise_kernelILi4ENS0_13BinaryFunctorIhhhZZZNS0_18lshift_kernel_cudaERNS_18TensorIteratorBaseEENKUlvE_clEvENKUlvE_clEvEUlhhE_EESt5arrayIPcLm3EEEEviT0_T1_:
.text._ZN2at6native29vectorized_elementwise_kernelILi4ENS0_13BinaryFunctorIhhhZZZNS0_18lshift_kernel_cudaERNS_18TensorIteratorBaseEENKUlvE_clEvENKUlvE_clEvEUlhhE_EESt5arrayIPcLm3EEEEviT0_T1_:
        /* <DEDUP_REMOVED lines=192> */
.L_x_19821:
        /* <DEDUP_REMOVED lines=8> */
.L_x_19822:
        /* <DEDUP_REMOVED lines=8> */
.L_x_19823:
        /* <DEDUP_REMOVED lines=9> */
.L_x_19824:
[----:B------:R-:W-:Y:S05]  /*0d90*/  BSYNC.RELIABLE B1 ;  /* 0x0000000000017941 */ /* 0x000fea0003800100 */
.L_x_19820:
[----:B------:R-:W-:-:S13]  /*0da0*/  ISETP.GE.U32.AND P0, PT, R2, UR5, PT ;  /* 0x0000000502007c0c */ /* 0x000fda000bf06070 */
[----:B--2---:R-:W2:Y:S01]  /*0db0*/  @!P0 LDC.64 R6, c[0x0][0x388] ;  /* 0x0000e200ff068b82 */ /* 0x004ea20000000a00 */
[C---:B-1----:R-:W-:Y:S02]  /*0dc0*/  @!P0 VIADD R5, R2.reuse, UR4 ;  /* 0x0000000402058c36 */ /* 0x042fe40008000000 */
[----:B------:R-:W-:-:S03]  /*0dd0*/  @!P0 VIADD R2, R2, 0x80 ;  /* 0x0000008002028836 */ /* 0x000fc60000000000 */
[----:B--2---:R-:W-:-:S05]  /*0de0*/  @!P0 IADD3 R4, P1, PT, R5, R6, RZ ;  /* 0x0000000605048210 */ /* 0x004fca0007f3e0ff */
[----:B------:R-:W-:-:S05]  /*0df0*/  @!P0 IMAD.X R5, RZ, RZ, R7, P1 ;  /* 0x000000ffff058224 */ /* 0x000fca00008e0607 */
[----:B------:R2:W-:Y:S03]  /*0e00*/  @!P0 STG.E.U8 desc[UR12][R4.64], R8 ;  /* 0x0000000804008986 */ /* 0x0005e6000c10110c */
.L_x_19825:
[----:B------:R-:W-:Y:S05]  /*0e10*/  BSYNC.RECONVERGENT B0 ;  /* 0x0000000000007941 */ /* 0x000fea0003800200 */
.L_x_19819:
        /* <DEDUP_REMOVED lines=9> */
.L_x_19818:
        /* <DEDUP_REMOVED lines=79> */
.L_x_19826:
        /* <DEDUP_REMOVED lines=14> */
.L_x_21228:


//--------------------- .text._ZN2at6native29vectorized_elementwise_kernelILi8ENS0_13BinaryFunctorIhhhZZZNS0_18lshift_kernel_cudaERNS_18TensorIteratorBaseEENKUlvE_clEvENKUlvE_clEvEUlhhE_EESt5arrayIPcLm3EEEEviT0_T1_ --------------------------
	.section	.text._ZN2at6native29vectorized_elementwise_kernelILi8ENS0_13BinaryFunctorIhhhZZZNS0_18lshift_kernel_cudaERNS_18TensorIteratorBaseEENKUlvE_clEvENKUlvE_clEvEUlhhE_EESt5arrayIPcLm3EEEEviT0_T1_,"ax",@progbits
	.align	128
        .global         _ZN2at6native29vectorized_elementwise_kernelILi8ENS0_13BinaryFunctorIhhhZZZNS0_18lshift_kernel_cudaERNS_18TensorIteratorBaseEENKUlvE_clEvENKUlvE_clEvEUlhhE_EESt5arrayIPcLm3EEEEviT0_T1_
        .type           _ZN2at6native29vectorized_elementwise_kernelILi8ENS0_13BinaryFunctorIhhhZZZNS0_18lshift_kernel_cudaERNS_18TensorIteratorBaseEENKUlvE_clEvENKUlvE_clEvEUlhhE_EESt5arrayIPcLm3EEEEviT0_T1_,@function
        .size           _ZN2at6native29vectorized_elementwise_kernelILi8ENS0_13BinaryFunctorIhhhZZZNS0_18lshift_kernel_cudaERNS_18TensorIteratorBaseEENKUlvE_clEvENKUlvE_clEvEUlhhE_EESt5arrayIPcLm3EEEEviT0_T1_,(.L_x_21229 - _ZN2at6native29vectorized_elementwise_kernelILi8ENS0_13BinaryFunctorIhhhZZZNS0_18lshift_kernel_cudaERNS_18TensorIteratorBaseEENKUlvE_clEvENKUlvE_clEvEUlhhE_EESt5arrayIPcLm3EEEEviT0_T1_)
        .other          _ZN2at6native29vectorized_elementwise_kernelILi8ENS0_13BinaryFunctorIhhhZZZNS0_18lshift_kernel_cudaERNS_18TensorIteratorBaseEENKUlvE_clEvENKUlvE_clEvEUlhhE_EESt5arrayIPcLm3EEEEviT0_T1_,@"STO_CUDA_ENTRY STV_DEFAULT"
_ZN2at6native29vectorized_elementwise_kernelILi8ENS0_13BinaryFunctorIhhhZZZNS0_18lshift_kernel_cudaERNS_18TensorIteratorBaseEENKUlvE_clEvENKUlvE_clEvEUlhhE_EESt5arrayIPcLm3EEEEviT0_T1_:
.text._ZN2at6native29vectorized_elementwise_kernelILi8ENS0_13BinaryFunctorIhhhZZZNS0_18lshift_kernel_cudaERNS_18TensorIteratorBaseEENKUlvE_clEvENKUlvE_clEvEUlhhE_EESt5arrayIPcLm3EEEEviT0_T1_:
        /* <DEDUP_REMOVED lines=192> */
.L_x_19830:
        /* <DEDUP_REMOVED lines=8> */
.L_x_19831:
        /* <DEDUP_REMOVED lines=8> */
.L_x_19832:
        /* <DEDUP_REMOVED lines=9> */
.L_x_19833:
[----:B------:R-:W-:Y:S05]  /*0d90*/  BSYNC.RELIABLE B1 ;  /* 0x0000000000017941 */ /* 0x000fea0003800100 */
.L_x_19829:
[----:B------:R-:W-:-:S13]  /*0da0*/  ISETP.GE.U32.AND P0, PT, R2, UR5, PT ;  /* 0x0000000502007c0c */ /* 0x000fda000bf06070 */
[----:B--2---:R-:W2:Y:S01]  /*0db0*/  @!P0 LDC.64 R6, c[0x0][0x388] ;  /* 0x0000e200ff068b82 */ /* 0x004ea20000000a00 */
[C---:B-1----:R-:W-:Y:S02]  /*0dc0*/  @!P0 VIADD R5, R2.reuse, UR4 ;  /* 0x0000000402058c36 */ /* 0x042fe40008000000 */
[----:B------:R-:W-:-:S03]  /*0dd0*/  @!P0 VIADD R2, R2, 0x80 ;  /* 0x0000008002028836 */ /* 0x000fc60000000000 */
[----:B--2---:R-:W-:-:S05]  /*0de0*/  @!P0 IADD3 R4, P1, PT, R5, R6, RZ ;  /* 0x0000000605048210 */ /* 0x004fca0007f3e0ff */
[----:B------:R-:W-:-:S05]  /*0df0*/  @!P0 IMAD.X R5, RZ, RZ, R7, P1 ;  /* 0x000000ffff058224 */ /* 0x000fca00008e0607 */
[----:B------:R2:W-:Y:S03]  /*0e00*/  @!P0 STG.E.U8 desc[UR12][R4.64], R8 ;  /* 0x0000000804008986 */ /* 0x0005e6000c10110c */
.L_x_19834:
[----:B------:R-:W-:Y:S05]  /*0e10*/  BSYNC.RECONVERGENT B0 ;  /* 0x0000000000007941 */ /* 0x000fea0003800200 */
.L_x_19828:
        /* <DEDUP_REMOVED lines=9> */
.L_x_19827:
        /* <DEDUP_REMOVED lines=76> */
.L_x_19835:
        /* <DEDUP_REMOVED lines=9> */
.L_x_21229:


//--------------------- .text._ZN2at6native18elementwise_kernelILi128ELi4EZNS0_15gpu_kernel_implINS0_13BUnaryFunctorIhhhZZZNS0_18lshift_kernel_cudaERNS_18TensorIteratorBaseEENKUlvE_clEvENKUlvE_clEvEUlhhE_EEEEvS5_RKT_EUliE_EEviT1_ --------------------------
	.section	.text._ZN2at6native18elementwise_kernelILi128ELi4EZNS0_15gpu_kernel_implINS0_13BUnaryFunctorIhhhZZZNS0_18lshift_kernel_cudaERNS_18TensorIteratorBaseEENKUlvE_clEvENKUlvE_clEvEUlhhE_EEEEvS5_RKT_EUliE_EEviT1_,"ax",@progbits
	.align	128
        .global         _ZN2at6native18elementwise_kernelILi128ELi4EZNS0_15gpu_kernel_implINS0_13BUnaryFunctorIhhhZZZNS0_18lshift_kernel_cudaERNS_18TensorIteratorBaseEENKUlvE_clEvENKUlvE_clEvEUlhhE_EEEEvS5_RKT_EUliE_EEviT1_
        .type           _ZN2at6native18elementwise_kernelILi128ELi4EZNS0_15gpu_kernel_implINS0_13BUnaryFunctorIhhhZZZNS0_18lshift_kernel_cudaERNS_18TensorIteratorBaseEENKUlvE_clEvENKUlvE_clEvEUlhhE_EEEEvS5_RKT_EUliE_EEviT1_,@function
        .size           _ZN2at6native18elementwise_kernelILi128ELi4EZNS0_15gpu_kernel_implINS0_13BUnaryFunctorIhhhZZZNS0_18lshift_kernel_cudaERNS_18TensorIteratorBaseEENKUlvE_clEvENKUlvE_clEvEUlhhE_EEEEvS5_RKT_EUliE_EEviT1_,(.L_x_21230 - _ZN2at6native18elementwise_kernelILi128ELi4EZNS0_15gpu_kernel_implINS0_13BUnaryFunctorIhhhZZZNS0_18lshift_kernel_cudaERNS_18TensorIteratorBaseEENKUlvE_clEvENKUlvE_clEvEUlhhE_EEEEvS5_RKT_EUliE_EEviT1_)
        .other          _ZN2at6native18elementwise_kernelILi128ELi4EZNS0_15gpu_kernel_implINS0_13BUnaryFunctorIhhhZZZNS0_18lshift_kernel_cudaERNS_18TensorIteratorBaseEENKUlvE_clEvENKUlvE_clEvEUlhhE_EEEEvS5_RKT_EUliE_EEviT1_,@"STO_CUDA_ENTRY STV_DEFAULT"
_ZN2at6native18elementwise_kernelILi128ELi4EZNS0_15gpu_kernel_implINS0_13BUnaryFunctorIhhhZZZNS0_18lshift_kernel_cudaERNS_18TensorIteratorBaseEENKUlvE_clEvENKUlvE_clEvEUlhhE_EEEEvS5_RKT_EUliE_EEviT1_:
.text._ZN2at6native18elementwise_kernelILi128ELi4EZNS0_15gpu_kernel_implINS0_13BUnaryFunctorIhhhZZZNS0_18lshift_kernel_cudaERNS_18TensorIteratorBaseEENKUlvE_clEvENKUlvE_clEvEUlhhE_EEEEvS5_RKT_EUliE_EEviT1_:
        /* <DEDUP_REMOVED lines=320> */
.L_x_19838:
        /* <DEDUP_REMOVED lines=16> */
.L_x_19842:
[----:B------:R0:W5:Y:S01]  /*1500*/  LDG.E.U8 R0, desc[UR36][R4.64] ;  /* 0x0000002404007981 */ /* 0x000162000c1e1100 */
[----:B------:R-:W-:Y:S05]  /*1510*/  BRA `(.L_x_19844) ;  /* 0x0000000c005c7947 */ /* 0x000fea0003800000 */
.L_x_19841:
        /* <DEDUP_REMOVED lines=8> */
.L_x_19846:
[----:B------:R3:W5:Y:S01]  /*15a0*/  LDG.E.U8 R0, desc[UR36][R4.64] ;  /* 0x0000002404007981 */ /* 0x000762000c1e1100 */
[----:B------:R-:W-:Y:S05]  /*15b0*/  BRA `(.L_x_19844) ;  /* 0x0000000c00347947 */ /* 0x000fea0003800000 */
.L_x_19845:
[----:B------:R0:W5:Y:S01]  /*15c0*/  LDG.E.U16 R0, desc[UR36][R4.64] ;  /* 0x0000002404007981 */ /* 0x000162000c1e1500 */
[----:B------:R-:W-:Y:S05]  /*15d0*/  BRA `(.L_x_19844) ;  /* 0x0000000c002c7947 */ /* 0x000fea0003800000 */
.L_x_19840:
        /* <DEDUP_REMOVED lines=10> */
.L_x_19848:
[----:B------:R-:W2:Y:S02]  /*1680*/  LDG.E.U16 R2, desc[UR36][R4.64] ;  /* 0x0000002404027981 */ /* 0x000ea4000c1e1500 */
[----:B--2---:R-:W-:-:S06]  /*1690*/  HADD2.F32 R2, -RZ, R2.H0_H0 ;  /* 0x20000002ff027230 */ /* 0x004fcc0000004100 */
[----:B------:R-:W0:Y:S02]  /*16a0*/  F2I.S64.TRUNC R2, R2 ;  /* 0x0000000200027311 */ /* 0x000e24000020d900 */
[----:B0-----:R-:W-:Y:S01]  /*16b0*/  PRMT R0, R2, 0x7610, R0 ;  /* 0x0000761002007816 */ /* 0x001fe20000000000 */
[----:B------:R-:W-:Y:S06]  /*16c0*/  BRA `(.L_x_19844) ;  /* 0x0000000800f07947 */ /* 0x000fec0003800000 */
.L_x_19847:
        /* <DEDUP_REMOVED lines=10> */
.L_x_19850:
[----:B------:R-:W2:Y:S02]  /*1770*/  LDG.E.U16 R4, desc[UR36][R4.64] ;  /* 0x0000002404047981 */ /* 0x000ea4000c1e1500 */
[----:B--2---:R-:W-:-:S06]  /*1780*/  HADD2.F32 R2, -RZ, R4.H0_H0 ;  /* 0x20000004ff027230 */ /* 0x004fcc0000004100 */
[----:B------:R-:W0:Y:S02]  /*1790*/  F2I.S64.TRUNC R2, R2 ;  /* 0x0000000200027311 */ /* 0x000e24000020d900 */
[----:B0-----:R-:W-:Y:S01]  /*17a0*/  PRMT R0, R2, 0x7610, R0 ;  /* 0x0000761002007816 */ /* 0x001fe20000000000 */
[----:B------:R-:W-:Y:S06]  /*17b0*/  BRA `(.L_x_19844) ;  /* 0x0000000800b47947 */ /* 0x000fec0003800000 */
.L_x_19849:
[----:B------:R-:W2:Y:S02]  /*17c0*/  LDG.E.64 R2, desc[UR36][R4.64] ;  /* 0x0000002404027981 */ /* 0x000ea4000c1e1b00 */
[----:B--2---:R-:W0:Y:S02]  /*17d0*/  F2I.S64.F64.TRUNC R2, R2 ;  /* 0x0000000200027311 */ /* 0x004e24000030d900 */
[----:B0-----:R-:W-:Y:S01]  /*17e0*/  PRMT R0, R2, 0x7610, R0 ;  /* 0x0000761002007816 */ /* 0x001fe20000000000 */
[----:B------:R-:W-:Y:S06]  /*17f0*/  BRA `(.L_x_19844) ;  /* 0x0000000800a47947 */ /* 0x000fec0003800000 */
.L_x_19839:
        /* <DEDUP_REMOVED lines=12> */
.L_x_19853:
[----:B------:R-:W2:Y:S02]  /*18c0*/  LDG.E.64 R4, desc[UR36][R4.64] ;  /* 0x0000002404047981 */ /* 0x000ea4000c1e1b00 */
[----:B--2---:R-:W0:Y:S02]  /*18d0*/  F2I.S64.F64.TRUNC R2, R4 ;  /* 0x0000000400027311 */ /* 0x004e24000030d900 */
[----:B0-----:R-:W-:Y:S01]  /*18e0*/  PRMT R0, R2, 0x7610, R0 ;  /* 0x0000761002007816 */ /* 0x001fe20000000000 */
[----:B------:R-:W-:Y:S06]  /*18f0*/  BRA `(.L_x_19844) ;  /* 0x0000000800647947 */ /* 0x000fec0003800000 */
.L_x_19852:
        /* <DEDUP_REMOVED lines=27> */
.L_x_19855:
        /* <DEDUP_REMOVED lines=14> */
.L_x_19854:
[----:B------:R-:W2:Y:S02]  /*1b90*/  LDG.E.U16 R2, desc[UR36][R4.64] ;  /* 0x0000002404027981 */ /* 0x000ea4000c1e1500 */
[----:B--2---:R-:W-:-:S06]  /*1ba0*/  IMAD.U32 R2, R2, 0x10000, RZ ;  /* 0x0001000002027824 */ /* 0x004fcc00078e00ff */
[----:B------:R-:W0:Y:S02]  /*1bb0*/  F2I.S64.TRUNC R2, R2 ;  /* 0x0000000200027311 */ /* 0x000e24000020d900 */
[----:B0-----:R-:W-:Y:S01]  /*1bc0*/  PRMT R0, R2, 0x7610, R0 ;  /* 0x0000761002007816 */ /* 0x001fe20000000000 */
[----:B------:R-:W-:Y:S06]  /*1bd0*/  BRA `(.L_x_19844) ;  /* 0x0000000400ac7947 */ /* 0x000fec0003800000 */
.L_x_19851:
        /* <DEDUP_REMOVED lines=10> */
.L_x_19858:
        /* <DEDUP_REMOVED lines=21> */
.L_x_19862:
[----:B------:R-:W-:Y:S05]  /*1dd0*/  BSYNC.RECONVERGENT B1 ;  /* 0x0000000000017941 */ /* 0x000fea0003800200 */
.L_x_19861:
[----:B------:R-:W-:Y:S02]  /*1de0*/  SHF.L.U32 R0, R0, 0x14, RZ ;  /* 0x0000001400007819 */ /* 0x000fe400000006ff */
[----:B------:R-:W-:-:S04]  /*1df0*/  LEA R2, R2, 0x3b800000, 0x17 ;  /* 0x3b80000002027811 */ /* 0x000fc800078eb8ff */
[----:B------:R-:W-:-:S07]  /*1e00*/  LOP3.LUT R2, R2, R0, R7, 0xfe, !PT ;  /* 0x0000000002027212 */ /* 0x000fce00078efe07 */
.L_x_19860:
[----:B------:R-:W-:Y:S05]  /*1e10*/  BSYNC.RECONVERGENT B0 ;  /* 0x0000000000007941 */ /* 0x000fea0003800200 */
.L_x_19859:
[----:B------:R-:W0:Y:S02]  /*1e20*/  F2I.S64.TRUNC R2, R2 ;  /* 0x0000000200027311 */ /* 0x000e24000020d900 */
[----:B0-----:R-:W-:Y:S01]  /*1e30*/  PRMT R0, R2, 0x7610, R0 ;  /* 0x0000761002007816 */ /* 0x001fe20000000000 */
[----:B------:R-:W-:Y:S06]  /*1e40*/  BRA `(.L_x_19844) ;  /* 0x0000000400107947 */ /* 0x000fec0003800000 */
.L_x_19857:
        /* <DEDUP_REMOVED lines=21> */
.L_x_19866:
[----:B------:R-:W-:Y:S05]  /*1fa0*/  BSYNC.RECONVERGENT B1 ;  /* 0x0000000000017941 */ /* 0x000fea0003800200 */
.L_x_19865:
[----:B------:R-:W-:Y:S01]  /*1fb0*/  IMAD.SHL.U32 R0, R0, 0x200000, RZ ;  /* 0x0020000000007824 */ /* 0x000fe200078e00ff */
[----:B------:R-:W-:-:S04]  /*1fc0*/  LEA R2, R2, 0x37800000, 0x17 ;  /* 0x3780000002027811 */ /* 0x000fc800078eb8ff */
[----:B------:R-:W-:-:S07]  /*1fd0*/  LOP3.LUT R2, R2, R0, R7, 0xfe, !PT ;  /* 0x0000000002027212 */ /* 0x000fce00078efe07 */
.L_x_19864:
[----:B------:R-:W-:Y:S05]  /*1fe0*/  BSYNC.RECONVERGENT B0 ;  /* 0x0000000000007941 */ /* 0x000fea0003800200 */
.L_x_19863:
[----:B------:R-:W0:Y:S02]  /*1ff0*/  F2I.S64.TRUNC R2, R2 ;  /* 0x0000000200027311 */ /* 0x000e24000020d900 */
[----:B0-----:R-:W-:Y:S01]  /*2000*/  PRMT R0, R2, 0x7610, R0 ;  /* 0x0000761002007816 */ /* 0x001fe20000000000 */
[----:B------:R-:W-:Y:S06]  /*2010*/  BRA `(.L_x_19844) ;  /* 0x00000000009c7947 */ /* 0x000fec0003800000 */
.L_x_19856:
[----:B------:R-:W-:-:S09]  /*2020*/  UISETP.NE.AND UP0, UPT, UR4, 0x1c, UPT ;  /* 0x0000001c0400788c */ /* 0x000fd2000bf05270 */
[----:B------:R-:W-:Y:S05]  /*2030*/  BRA.U !UP0, `(.L_x_19867) ;  /* 0x0000000108907547 */ /* 0x000fea000b800000 */
[----:B------:R-:W-:-:S09]  /*2040*/  UISETP.NE.AND UP0, UPT, UR4, 0x1d, UPT ;  /* 0x0000001d0400788c */ /* 0x000fd2000bf05270 */
[----:B------:R-:W-:Y:S05]  /*2050*/  BRA.U !UP0, `(.L_x_19868) ;  /* 0x0000000108807547 */ /* 0x000fea000b800000 */
[----:B------:R-:W-:-:S09]  /*2060*/  UISETP.NE.AND UP0, UPT, UR4, 0x2c, UPT ;  /* 0x0000002c0400788c */ /* 0x000fd2000bf05270 */
[----:B------:R-:W-:Y:S05]  /*2070*/  BRA.U !UP0, `(.L_x_19869) ;  /* 0x0000000108487547 */ /* 0x000fea000b800000 */
.L_x_19843:
        /* <DEDUP_REMOVED lines=16> */
.L_x_19870:
[----:B------:R-:W-:Y:S01]  /*2180*/  PRMT R0, RZ, 0x7610, R0 ;  /* 0x00007610ff007816 */ /* 0x000fe20000000000 */
[----:B------:R-:W-:Y:S06]  /*2190*/  BRA `(.L_x_19844) ;  /* 0x00000000003c7947 */ /* 0x000fec0003800000 */
.L_x_19869:
        /* <DEDUP_REMOVED lines=8> */
.L_x_19872:
[----:B------:R-:W-:Y:S05]  /*2220*/  BSYNC.RECONVERGENT B0 ;  /* 0x0000000000007941 */ /* 0x000fea0003800200 */
.L_x_19871:
[----:B------:R-:W0:Y:S02]  /*2230*/  F2I.S64.TRUNC R2, R2 ;  /* 0x0000000200027311 */ /* 0x000e24000020d900 */
[----:B0-----:R-:W-:Y:S01]  /*2240*/  PRMT R0, R2, 0x7610, R0 ;  /* 0x0000761002007816 */ /* 0x001fe20000000000 */
[----:B------:R-:W-:Y:S06]  /*2250*/  BRA `(.L_x_19844) ;  /* 0x00000000000c7947 */ /* 0x000fec0003800000 */
.L_x_19868:
[----:B------:R2:W5:Y:S01]  /*2260*/  LDG.E.U8 R0, desc[UR36][R4.64] ;  /* 0x0000002404007981 */ /* 0x000562000c1e1100 */
[----:B------:R-:W-:Y:S05]  /*2270*/  BRA `(.L_x_19844) ;  /* 0x0000000000047947 */ /* 0x000fea0003800000 */
.L_x_19867:
[----:B------:R1:W5:Y:S02]  /*2280*/  LDG.E.U8 R0, desc[UR36][R4.64] ;  /* 0x0000002404007981 */ /* 0x000364000c1e1100 */
.L_x_19844:
[----:B------:R-:W0:Y:S01]  /*2290*/  LDCU.64 UR6, c[0x0][0x580] ;  /* 0x0000b000ff0677ac */ /* 0x000e220008000a00 */
[----:B-----5:R-:W-:Y:S01]  /*22a0*/  LOP3.LUT R3, R0, 0xffff, RZ, 0xc0, !PT ;  /* 0x0000ffff00037812 */ /* 0x020fe200078ec0ff */
[----:B------:R-:W-:Y:S01]  /*22b0*/  BSSY.RECONVERGENT B6, `(.L_x_19873) ;  /* 0x00000ea000067945 */ /* 0x000fe20003800200 */
[----:B------:R-:W-:Y:S01]  /*22c0*/  ISETP.GT.U32.AND P0, PT, R18, 0x7, PT ;  /* 0x000000071200780c */ /* 0x000fe20003f04070 */
[----:B------:R-:W-:Y:S01]  /*22d0*/  UPRMT UR4, UR41, 0x9910, URZ ;  /* 0x0000991029047896 */ /* 0x000fe200080000ff */
[----:B------:R-:W-:-:S03]  /*22e0*/  SHF.L.U32 R0, R3, R18, RZ ;  /* 0x0000001203007219 */ /* 0x000fc600000006ff */
[----:B------:R-:W-:Y:S01]  /*22f0*/  UISETP.GT.AND UP0, UPT, UR4, 0x9, UPT ;  /* 0x000000090400788c */ /* 0x000fe2000bf04270 */
        /* <DEDUP_REMOVED lines=14> */
.L_x_19877:
[----:B------:R3:W-:Y:S01]  /*23e0*/  STG.E.U8 desc[UR36][R2.64], R5 ;  /* 0x0000000502007986 */ /* 0x0007e2000c101124 */
[----:B------:R-:W-:Y:S05]  /*23f0*/  BRA `(.L_x_19879) ;  /* 0x0000000c00547947 */ /* 0x000fea0003800000 */
.L_x_19876:
        /* <DEDUP_REMOVED lines=10> */
.L_x_19881:
[----:B------:R-:W-:-:S05]  /*24a0*/  LOP3.LUT R5, R5, 0xff, RZ, 0xc0, !PT ;  /* 0x000000ff05057812 */ /* 0x000fca00078ec0ff */
[----:B------:R1:W-:Y:S01]  /*24b0*/  STG.E desc[UR36][R2.64], R5 ;  /* 0x0000000502007986 */ /* 0x0003e2000c101924 */
[----:B------:R-:W-:Y:S05]  /*24c0*/  BRA `(.L_x_19879) ;  /* 0x0000000c00207947 */ /* 0x000fea0003800000 */
.L_x_19880:
[----:B------:R-:W-:-:S05]  /*24d0*/  LOP3.LUT R5, R5, 0xff, RZ, 0xc0, !PT ;  /* 0x000000ff05057812 */ /* 0x000fca00078ec0ff */
[----:B------:R2:W-:Y:S01]  /*24e0*/  STG.E.U16 desc[UR36][R2.64], R5 ;  /* 0x0000000502007986 */ /* 0x0005e2000c101524 */
[----:B------:R-:W-:Y:S05]  /*24f0*/  BRA `(.L_x_19879) ;  /* 0x0000000c00147947 */ /* 0x000fea0003800000 */
.L_x_19875:
        /* <DEDUP_REMOVED lines=10> */
.L_x_19883:
[----:B------:R-:W-:-:S04]  /*25a0*/  LOP3.LUT R5, R5, 0xff, RZ, 0xc0, !PT ;  /* 0x000000ff05057812 */ /* 0x000fc800078ec0ff */
[----:B------:R-:W0:Y:S02]  /*25b0*/  I2F.U16 R0, R5 ;  /* 0x0000000500007306 */ /* 0x000e240000101000 */
[----:B0-----:R-:W-:-:S05]  /*25c0*/  F2FP.F16.F32.PACK_AB R0, RZ, R0 ;  /* 0x00000000ff00723e */ /* 0x001fca00000000ff */
[----:B------:R0:W-:Y:S01]  /*25d0*/  STG.E.U16 desc[UR36][R2.64], R0 ;  /* 0x0000000002007986 */ /* 0x0001e2000c101524 */
[----:B------:R-:W-:Y:S05]  /*25e0*/  BRA `(.L_x_19879) ;  /* 0x0000000800d87947 */ /* 0x000fea0003800000 */
.L_x_19882:
[----:B------:R-:W-:-:S09]  /*25f0*/  UISETP.NE.AND UP0, UPT, UR4, 0x7, UPT ;  /* 0x000000070400788c */ /* 0x000fd2000bf05270 */
[----:B------:R-:W-:Y:S05]  /*2600*/  BRA.U !UP0, `(.L_x_19884) ;  /* 0x00000001083c7547 */ /* 0x000fea000b800000 */
[----:B------:R-:W-:-:S09]  /*2610*/  UISETP.NE.AND UP0, UPT, UR4, 0x8, UPT ;  /* 0x000000080400788c */ /* 0x000fd2000bf05270 */
[----:B------:R-:W-:Y:S05]  /*2620*/  BRA.U !UP0, `(.L_x_19885) ;  /* 0x00000001081c7547 */ /* 0x000fea000b800000 */
[----:B------:R-:W-:-:S09]  /*2630*/  UISETP.NE.AND UP0, UPT, UR4, 0x9, UPT ;  /* 0x000000090400788c */ /* 0x000fd2000bf05270 */
[----:B------:R-:W-:Y:S05]  /*2640*/  BRA.U UP0, `(.L_x_19878) ;  /* 0x0000000900207547 */ /* 0x000fea000b800000 */
[----:B------:R-:W-:Y:S01]  /*2650*/  LOP3.LUT R5, R5, 0xff, RZ, 0xc0, !PT ;  /* 0x000000ff05057812 */ /* 0x000fe200078ec0ff */
[----:B------:R-:W-:-:S03]  /*2660*/  HFMA2 R7, -RZ, RZ, 0, 0 ;  /* 0x00000000ff077431 */ /* 0x000fc600000001ff */
[----:B------:R-:W0:Y:S02]  /*2670*/  I2F.U16 R6, R5 ;  /* 0x0000000500067306 */ /* 0x000e240000101000 */
[----:B0-----:R0:W-:Y:S01]  /*2680*/  STG.E.64 desc[UR36][R2.64], R6 ;  /* 0x0000000602007986 */ /* 0x0011e2000c101b24 */
[----:B------:R-:W-:Y:S05]  /*2690*/  BRA `(.L_x_19879) ;  /* 0x0000000800ac7947 */ /* 0x000fea0003800000 */
.L_x_19885:
[----:B------:R-:W-:-:S06]  /*26a0*/  LOP3.LUT R5, R5, 0xff, RZ, 0xc0, !PT ;  /* 0x000000ff05057812 */ /* 0x000fcc00078ec0ff */
[----:B------:R-:W0:Y:S02]  /*26b0*/  I2F.U16 R5, R5 ;  /* 0x0000000500057306 */ /* 0x000e240000101000 */
[----:B0-----:R-:W-:-:S04]  /*26c0*/  F2FP.F16.F32.PACK_AB R5, RZ, R5 ;  /* 0x00000005ff05723e */ /* 0x001fc800000000ff */
[----:B------:R-:W-:-:S05]  /*26d0*/  PRMT R5, R5, 0x5410, RZ ;  /* 0x0000541005057816 */ /* 0x000fca00000000ff */
[----:B------:R0:W-:Y:S01]  /*26e0*/  STG.E desc[UR36][R2.64], R5 ;  /* 0x0000000502007986 */ /* 0x0001e2000c101924 */
[----:B------:R-:W-:Y:S05]  /*26f0*/  BRA `(.L_x_19879) ;  /* 0x0000000800947947 */ /* 0x000fea0003800000 */
.L_x_19884:
[----:B------:R-:W-:-:S06]  /*2700*/  LOP3.LUT R5, R5, 0xff, RZ, 0xc0, !PT ;  /* 0x000000ff05057812 */ /* 0x000fcc00078ec0ff */
[----:B------:R-:W0:Y:S02]  /*2710*/  I2F.F64.U16 R4, R5 ;  /* 0x0000000500047312 */ /* 0x000e240000101800 */
[----:B0-----:R0:W-:Y:S01]  /*2720*/  STG.E.64 desc[UR36][R2.64], R4 ;  /* 0x0000000402007986 */ /* 0x0011e2000c101b24 */
[----:B------:R-:W-:Y:S05]  /*2730*/  BRA `(.L_x_19879) ;  /* 0x0000000800847947 */ /* 0x000fea0003800000 */
.L_x_19874:
        /* <DEDUP_REMOVED lines=12> */
.L_x_19888:
[----:B------:R-:W-:Y:S02]  /*2800*/  LOP3.LUT R5, R5, 0xff, RZ, 0xc0, !PT ;  /* 0x000000ff05057812 */ /* 0x000fe400078ec0ff */
[----:B------:R-:W-:-:S04]  /*2810*/  CS2R R6, SRZ ;  /* 0x0000000000067805 */ /* 0x000fc8000001ff00 */
[----:B------:R-:W0:Y:S02]  /*2820*/  I2F.F64.U16 R4, R5 ;  /* 0x0000000500047312 */ /* 0x000e240000101800 */
[----:B0-----:R0:W-:Y:S01]  /*2830*/  STG.E.128 desc[UR36][R2.64], R4 ;  /* 0x0000000402007986 */ /* 0x0011e2000c101d24 */
[----:B------:R-:W-:Y:S05]  /*2840*/  BRA `(.L_x_19879) ;  /* 0x0000000800407947 */ /* 0x000fea0003800000 */
.L_x_19887:
        /* <DEDUP_REMOVED lines=18> */
.L_x_19892:
[----:B------:R-:W-:Y:S05]  /*2970*/  BSYNC.RECONVERGENT B0 ;  /* 0x0000000000007941 */ /* 0x000fea0003800200 */
.L_x_19891:
[----:B------:R0:W-:Y:S01]  /*2980*/  STG.E.U8 desc[UR36][R2.64], R5 ;  /* 0x0000000502007986 */ /* 0x0001e2000c101124 */
[----:B------:R-:W-:Y:S05]  /*2990*/  BRA `(.L_x_19879) ;  /* 0x0000000400ec7947 */ /* 0x000fea0003800000 */
.L_x_19890:
        /* <DEDUP_REMOVED lines=17> */
.L_x_19889:
[----:B------:R-:W-:-:S04]  /*2ab0*/  LOP3.LUT R5, R5, 0xff, RZ, 0xc0, !PT ;  /* 0x000000ff05057812 */ /* 0x000fc800078ec0ff */
[----:B------:R-:W0:Y:S02]  /*2ac0*/  I2F.U16 R0, R5 ;  /* 0x0000000500007306 */ /* 0x000e240000101000 */
[----:B0-----:R-:W-:-:S05]  /*2ad0*/  F2FP.BF16.F32.PACK_AB R0, RZ, R0 ;  /* 0x00000000ff00723e */ /* 0x001fca00000010ff */
[----:B------:R0:W-:Y:S01]  /*2ae0*/  STG.E.U16 desc[UR36][R2.64], R0 ;  /* 0x0000000002007986 */ /* 0x0001e2000c101524 */
[----:B------:R-:W-:Y:S05]  /*2af0*/  BRA `(.L_x_19879) ;  /* 0x0000000400947947 */ /* 0x000fea0003800000 */
.L_x_19886:
        /* <DEDUP_REMOVED lines=11> */
.L_x_19895:
        /* <DEDUP_REMOVED lines=13> */
.L_x_19898:
[----:B------:R-:W-:-:S04]  /*2c80*/  SHF.R.U32.HI R0, RZ, 0x14, R5 ;  /* 0x00000014ff007819 */ /* 0x000fc80000011605 */
[----:B------:R-:W-:-:S04]  /*2c90*/  LOP3.LUT R0, R0, 0x1, RZ, 0xc0, !PT ;  /* 0x0000000100007812 */ /* 0x000fc800078ec0ff */
[----:B------:R-:W-:-:S04]  /*2ca0*/  IADD3 R0, PT, PT, R5, 0x487ffff, R0 ;  /* 0x0487ffff05007810 */ /* 0x000fc80007ffe000 */
[----:B------:R-:W-:-:S04]  /*2cb0*/  SHF.R.U32.HI R0, RZ, 0x14, R0 ;  /* 0x00000014ff007819 */ /* 0x000fc80000011600 */
[----:B------:R-:W-:-:S07]  /*2cc0*/  LOP3.LUT R4, R0, 0xff, RZ, 0xc0, !PT ;  /* 0x000000ff00047812 */ /* 0x000fce00078ec0ff */
.L_x_19899:
[----:B------:R-:W-:-:S07]  /*2cd0*/  PRMT R0, R4, 0x7610, R0 ;  /* 0x0000761004007816 */ /* 0x000fce0000000000 */
.L_x_19897:
[----:B------:R-:W-:Y:S05]  /*2ce0*/  BSYNC.RECONVERGENT B0 ;  /* 0x0000000000007941 */ /* 0x000fea0003800200 */
.L_x_19896:
[----:B------:R0:W-:Y:S01]  /*2cf0*/  STG.E.U8 desc[UR36][R2.64], R0 ;  /* 0x0000000002007986 */ /* 0x0001e2000c101124 */
[----:B------:R-:W-:Y:S05]  /*2d00*/  BRA `(.L_x_19879) ;  /* 0x0000000400107947 */ /* 0x000fea0003800000 */
.L_x_19894:
        /* <DEDUP_REMOVED lines=13> */
.L_x_19902:
[----:B------:R-:W-:-:S04]  /*2de0*/  SHF.R.U32.HI R0, RZ, 0x15, R5 ;  /* 0x00000015ff007819 */ /* 0x000fc80000011605 */
[----:B------:R-:W-:-:S04]  /*2df0*/  LOP3.LUT R0, R0, 0x1, RZ, 0xc0, !PT ;  /* 0x0000000100007812 */ /* 0x000fc800078ec0ff */
[----:B------:R-:W-:-:S04]  /*2e00*/  IADD3 R0, PT, PT, R5, 0x88fffff, R0 ;  /* 0x088fffff05007810 */ /* 0x000fc80007ffe000 */
[----:B------:R-:W-:-:S04]  /*2e10*/  SHF.R.U32.HI R0, RZ, 0x15, R0 ;  /* 0x00000015ff007819 */ /* 0x000fc80000011600 */
[----:B------:R-:W-:-:S07]  /*2e20*/  LOP3.LUT R4, R0, 0xff, RZ, 0xc0, !PT ;  /* 0x000000ff00047812 */ /* 0x000fce00078ec0ff */
.L_x_19903:
[----:B------:R-:W-:-:S07]  /*2e30*/  PRMT R0, R4, 0x7610, R0 ;  /* 0x0000761004007816 */ /* 0x000fce0000000000 */
.L_x_19901:
[----:B------:R-:W-:Y:S05]  /*2e40*/  BSYNC.RECONVERGENT B0 ;  /* 0x0000000000007941 */ /* 0x000fea0003800200 */
.L_x_19900:
[----:B------:R0:W-:Y:S01]  /*2e50*/  STG.E.U8 desc[UR36][R2.64], R0 ;  /* 0x0000000002007986 */ /* 0x0001e2000c101124 */
[----:B------:R-:W-:Y:S05]  /*2e60*/  BRA `(.L_x_19879) ;  /* 0x0000000000b87947 */ /* 0x000fea0003800000 */
.L_x_19893:
[----:B------:R-:W-:-:S09]  /*2e70*/  UISETP.NE.AND UP0, UPT, UR4, 0x1c, UPT ;  /* 0x0000001c0400788c */ /* 0x000fd2000bf05270 */
[----:B------:R-:W-:Y:S05]  /*2e80*/  BRA.U !UP0, `(.L_x_19904) ;  /* 0x0000000108a87547 */ /* 0x000fea000b800000 */
[----:B------:R-:W-:-:S09]  /*2e90*/  UISETP.NE.AND UP0, UPT, UR4, 0x1d, UPT ;  /* 0x0000001d0400788c */ /* 0x000fd2000bf05270 */
[----:B------:R-:W-:Y:S05]  /*2ea0*/  BRA.U !UP0, `(.L_x_19905) ;  /* 0x0000000108907547 */ /* 0x000fea000b800000 */
[----:B------:R-:W-:-:S09]  /*2eb0*/  UISETP.NE.AND UP0, UPT, UR4, 0x2c, UPT ;  /* 0x0000002c0400788c */ /* 0x000fd2000bf05270 */
[----:B------:R-:W-:Y:S05]  /*2ec0*/  BRA.U !UP0, `(.L_x_19906) ;  /* 0x0000000108447547 */ /* 0x000fea000b800000 */
.L_x_19878:
        /* <DEDUP_REMOVED lines=16> */
.L_x_19907:
[----:B------:R-:W-:Y:S05]  /*2fd0*/  BRA `(.L_x_19879) ;  /* 0x00000000005c7947 */ /* 0x000fea0003800000 */
.L_x_19906:
        /* <DEDUP_REMOVED lines=17> */
.L_x_19905:
[----:B------:R-:W-:Y:S01]  /*30f0*/  LOP3.LUT R4, R5, 0xff, RZ, 0xc0, !PT ;  /* 0x000000ff05047812 */ /* 0x000fe200078ec0ff */
[----:B------:R-:W-:-:S05]  /*3100*/  IMAD.MOV.U32 R5, RZ, RZ, RZ ;  /* 0x000000ffff057224 */ /* 0x000fca00078e00ff */
[----:B------:R0:W-:Y:S01]  /*3110*/  STG.E.64 desc[UR36][R2.64], R4 ;  /* 0x0000000402007986 */ /* 0x0001e2000c101b24 */
[----:B------:R-:W-:Y:S05]  /*3120*/  BRA `(.L_x_19879) ;  /* 0x0000000000087947 */ /* 0x000fea0003800000 */
.L_x_19904:
[----:B------:R-:W-:-:S05]  /*3130*/  LOP3.LUT R5, R5, 0xff, RZ, 0xc0, !PT ;  /* 0x000000ff05057812 */ /* 0x000fca00078ec0ff */
[----:B------:R0:W-:Y:S02]  /*3140*/  STG.E desc[UR36][R2.64], R5 ;  /* 0x0000000502007986 */ /* 0x0001e4000c101924 */
.L_x_19879:
[----:B------:R-:W-:Y:S05]  /*3150*/  BSYNC.RECONVERGENT B6 ;  /* 0x0000000000067941 */ /* 0x000fea0003800200 */
.L_x_19873:
[----:B------:R-:W-:-:S07]  /*3160*/  VIADD R17, R17, 0x80 ;  /* 0x0000008011117836 */ /* 0x000fce0000000000 */
.L_x_19837:
[----:B0-----:R-:W-:Y:S05]  /*3170*/  BSYNC.RECONVERGENT B7 ;  /* 0x0000000000077941 */ /* 0x001fea0003800200 */
.L_x_19836:
[----:B------:R-:W0:Y:S01]  /*3180*/  LDCU UR4, c[0x0][0x380] ;  /* 0x00007000ff0477ac */ /* 0x000e220008000800 */
[----:B------:R-:W-:Y:S01]  /*3190*/  BSSY.RECONVERGENT B7, `(.L_x_19908) ;  /* 0x0000308000077945 */ /* 0x000fe20003800200 */
[----:B0-----:R-:W-:-:S13]  /*31a0*/  ISETP.GE.AND P0, PT, R17, UR4, PT ;  /* 0x0000000411007c0c */ /* 0x001fda000bf06270 */
[----:B------:R-:W-:Y:S05]  /*31b0*/  @P0 BRA `(.L_x_19909) ;  /* 0x0000003000140947 */ /* 0x000fea0003800000 */
[----:B------:R-:W0:Y:S01]  /*31c0*/  LDCU UR4, c[0x0][0x388] ;  /* 0x00007100ff0477ac */ /* 0x000e220008000800 */
[----:B------:R-:W-:Y:S02]  /*31d0*/  HFMA2 R0, -RZ, RZ, 0, 0 ;  /* 0x00000000ff007431 */ /* 0x000fe400000001ff */
[----:B------:R-:W-:Y:S01]  /*31e0*/  IMAD.MOV.U32 R16, RZ, RZ, RZ ;  /* 0x000000ffff107224 */ /* 0x000fe200078e00ff */
[----:B0-----:R-:W-:-:S09]  /*31f0*/  UISETP.NE.AND UP0, UPT, UR4, URZ, UPT ;  /* 0x000000ff0400728c */ /* 0x001fd2000bf05270 */
        /* <DEDUP_REMOVED lines=299> */
.L_x_19910:
[----:B------:R-:W0:Y:S01]  /*44b0*/  LDCU.64 UR6, c[0x0][0x588] ;  /* 0x0000b100ff0677ac */ /* 0x000e220008000a00 */
[----:B------:R-:W-:-:S04]  /*44c0*/  UPRMT UR4, UR42, 0x9910, URZ ;  /* 0x000099102a047896 */ /* 0x000fc800080000ff */
[----:B------:R-:W-:Y:S01]  /*44d0*/  UISETP.GT.AND UP0, UPT, UR4, 0x9, UPT ;  /* 0x000000090400788c */ /* 0x000fe2000bf04270 */
[----:B0-----:R-:W-:-:S04]  /*44e0*/  IADD3 R4, P0, PT, R0, UR6, RZ ;  /* 0x0000000600047c10 */ /* 0x001fc8000ff1e0ff */
[----:B-1234-:R-:W-:-:S04]  /*44f0*/  IADD3.X R5, PT, PT, RZ, UR7, RZ, P0, !PT ;  /* 0x00000007ff057c10 */ /* 0x01efc800087fe4ff */
        /* <DEDUP_REMOVED lines=11> */
.L_x_19914:
[----:B------:R4:W5:Y:S01]  /*45b0*/  LDG.E.U8 R0, desc[UR36][R4.64] ;  /* 0x0000002404007981 */ /* 0x000962000c1e1100 */
[----:B------:R-:W-:Y:S05]  /*45c0*/  BRA `(.L_x_19916) ;  /* 0x0000000c005c7947 */ /* 0x000fea0003800000 */
.L_x_19913:
        /* <DEDUP_REMOVED lines=8> */
.L_x_19918:
[----:B------:R0:W5:Y:S01]  /*4650*/  LDG.E.U8 R0, desc[UR36][R4.64] ;  /* 0x0000002404007981 */ /* 0x000162000c1e1100 */
[----:B------:R-:W-:Y:S05]  /*4660*/  BRA `(.L_x_19916) ;  /* 0x0000000c00347947 */ /* 0x000fea0003800000 */
.L_x_19917:
[----:B------:R0:W5:Y:S01]  /*4670*/  LDG.E.U16 R0, desc[UR36][R4.64] ;  /* 0x0000002404007981 */ /* 0x000162000c1e1500 */
[----:B------:R-:W-:Y:S05]  /*4680*/  BRA `(.L_x_19916) ;  /* 0x0000000c002c7947 */ /* 0x000fea0003800000 */
.L_x_19912:
        /* <DEDUP_REMOVED lines=10> */
.L_x_19920:
[----:B------:R-:W2:Y:S02]  /*4730*/  LDG.E.U16 R2, desc[UR36][R4.64] ;  /* 0x0000002404027981 */ /* 0x000ea4000c1e1500 */
[----:B--2---:R-:W-:-:S06]  /*4740*/  HADD2.F32 R2, -RZ, R2.H0_H0 ;  /* 0x20000002ff027230 */ /* 0x004fcc0000004100 */
[----:B------:R-:W0:Y:S02]  /*4750*/  F2I.S64.TRUNC R2, R2 ;  /* 0x0000000200027311 */ /* 0x000e24000020d900 */
[----:B0-----:R-:W-:Y:S01]  /*4760*/  PRMT R0, R2, 0x7610, R0 ;  /* 0x0000761002007816 */ /* 0x001fe20000000000 */
[----:B------:R-:W-:Y:S06]  /*4770*/  BRA `(.L_x_19916) ;  /* 0x0000000800f07947 */ /* 0x000fec0003800000 */
.L_x_19919:
        /* <DEDUP_REMOVED lines=10> */
.L_x_19922:
[----:B------:R-:W2:Y:S02]  /*4820*/  LDG.E.U16 R4, desc[UR36][R4.64] ;  /* 0x0000002404047981 */ /* 0x000ea4000c1e1500 */
[----:B--2---:R-:W-:-:S06]  /*4830*/  HADD2.F32 R2, -RZ, R4.H0_H0 ;  /* 0x20000004ff027230 */ /* 0x004fcc0000004100 */
[----:B------:R-:W0:Y:S02]  /*4840*/  F2I.S64.TRUNC R2, R2 ;  /* 0x0000000200027311 */ /* 0x000e24000020d900 */
[----:B0-----:R-:W-:Y:S01]  /*4850*/  PRMT R0, R2, 0x7610, R0 ;  /* 0x0000761002007816 */ /* 0x001fe20000000000 */
[----:B------:R-:W-:Y:S06]  /*4860*/  BRA `(.L_x_19916) ;  /* 0x0000000800b47947 */ /* 0x000fec0003800000 */
.L_x_19921:
[----:B------:R-:W2:Y:S02]  /*4870*/  LDG.E.64 R2, desc[UR36][R4.64] ;  /* 0x0000002404027981 */ /* 0x000ea4000c1e1b00 */
[----:B--2---:R-:W0:Y:S02]  /*4880*/  F2I.S64.F64.TRUNC R2, R2 ;  /* 0x0000000200027311 */ /* 0x004e24000030d900 */
[----:B0-----:R-:W-:Y:S01]  /*4890*/  PRMT R0, R2, 0x7610, R0 ;  /* 0x0000761002007816 */ /* 0x001fe20000000000 */
[----:B------:R-:W-:Y:S06]  /*48a0*/  BRA `(.L_x_19916) ;  /* 0x0000000800a47947 */ /* 0x000fec0003800000 */
.L_x_19911:
        /* <DEDUP_REMOVED lines=12> */
.L_x_19925:
[----:B------:R-:W2:Y:S02]  /*4970*/  LDG.E.64 R4, desc[UR36][R4.64] ;  /* 0x0000002404047981 */ /* 0x000ea4000c1e1b00 */
[----:B--2---:R-:W0:Y:S02]  /*4980*/  F2I.S64.F64.TRUNC R2, R4 ;  /* 0x0000000400027311 */ /* 0x004e24000030d900 */
[----:B0-----:R-:W-:Y:S01]  /*4990*/  PRMT R0, R2, 0x7610, R0 ;  /* 0x0000761002007816 */ /* 0x001fe20000000000 */
[----:B------:R-:W-:Y:S06]  /*49a0*/  BRA `(.L_x_19916) ;  /* 0x0000000800647947 */ /* 0x000fec0003800000 */
.L_x_19924:
        /* <DEDUP_REMOVED lines=27> */
.L_x_19927:
        /* <DEDUP_REMOVED lines=14> */
.L_x_19926:
[----:B------:R-:W2:Y:S02]  /*4c40*/  LDG.E.U16 R2, desc[UR36][R4.64] ;  /* 0x0000002404027981 */ /* 0x000ea4000c1e1500 */
[----:B--2---:R-:W-:-:S06]  /*4c50*/  IMAD.U32 R2, R2, 0x10000, RZ ;  /* 0x0001000002027824 */ /* 0x004fcc00078e00ff */
[----:B------:R-:W0:Y:S02]  /*4c60*/  F2I.S64.TRUNC R2, R2 ;  /* 0x0000000200027311 */ /* 0x000e24000020d900 */
[----:B0-----:R-:W-:Y:S01]  /*4c70*/  PRMT R0, R2, 0x7610, R0 ;  /* 0x0000761002007816 */ /* 0x001fe20000000000 */
[----:B------:R-:W-:Y:S06]  /*4c80*/  BRA `(.L_x_19916) ;  /* 0x0000000400ac7947 */ /* 0x000fec0003800000 */
.L_x_19923:
        /* <DEDUP_REMOVED lines=10> */
.L_x_19930:
        /* <DEDUP_REMOVED lines=21> */
.L_x_19934:
[----:B------:R-:W-:Y:S05]  /*4e80*/  BSYNC.RECONVERGENT B1 ;  /* 0x0000000000017941 */ /* 0x000fea0003800200 */
.L_x_19933:
[----:B------:R-:W-:Y:S01]  /*4e90*/  IMAD.SHL.U32 R0, R0, 0x100000, RZ ;  /* 0x0010000000007824 */ /* 0x000fe200078e00ff */
[----:B------:R-:W-:-:S04]  /*4ea0*/  LEA R2, R2, 0x3b800000, 0x17 ;  /* 0x3b80000002027811 */ /* 0x000fc800078eb8ff */
[----:B------:R-:W-:-:S07]  /*4eb0*/  LOP3.LUT R2, R2, R0, R7, 0xfe, !PT ;  /* 0x0000000002027212 */ /* 0x000fce00078efe07 */
.L_x_19932:
[----:B------:R-:W-:Y:S05]  /*4ec0*/  BSYNC.RECONVERGENT B0 ;  /* 0x0000000000007941 */ /* 0x000fea0003800200 */
.L_x_19931:
[----:B------:R-:W0:Y:S02]  /*4ed0*/  F2I.S64.TRUNC R2, R2 ;  /* 0x0000000200027311 */ /* 0x000e24000020d900 */
[----:B0-----:R-:W-:Y:S01]  /*4ee0*/  PRMT R0, R2, 0x7610, R0 ;  /* 0x0000761002007816 */ /* 0x001fe20000000000 */
[----:B------:R-:W-:Y:S06]  /*4ef0*/  BRA `(.L_x_19916) ;  /* 0x0000000400107947 */ /* 0x000fec0003800000 */
.L_x_19929:
        /* <DEDUP_REMOVED lines=21> */
.L_x_19938:
[----:B------:R-:W-:Y:S05]  /*5050*/  BSYNC.RECONVERGENT B1 ;  /* 0x0000000000017941 */ /* 0x000fea0003800200 */
.L_x_19937:
[----:B------:R-:W-:Y:S02]  /*5060*/  SHF.L.U32 R0, R0, 0x15, RZ ;  /* 0x0000001500007819 */ /* 0x000fe400000006ff */
[----:B------:R-:W-:-:S04]  /*5070*/  LEA R2, R2, 0x37800000, 0x17 ;  /* 0x3780000002027811 */ /* 0x000fc800078eb8ff */
[----:B------:R-:W-:-:S07]  /*5080*/  LOP3.LUT R2, R2, R0, R7, 0xfe, !PT ;  /* 0x0000000002027212 */ /* 0x000fce00078efe07 */
.L_x_19936:
[----:B------:R-:W-:Y:S05]  /*5090*/  BSYNC.RECONVERGENT B0 ;  /* 0x0000000000007941 */ /* 0x000fea0003800200 */
.L_x_19935:
[----:B------:R-:W0:Y:S02]  /*50a0*/  F2I.S64.TRUNC R2, R2 ;  /* 0x0000000200027311 */ /* 0x000e24000020d900 */
[----:B0-----:R-:W-:Y:S01]  /*50b0*/  PRMT R0, R2, 0x7610, R0 ;  /* 0x0000761002007816 */ /* 0x001fe20000000000 */
[----:B------:R-:W-:Y:S06]  /*50c0*/  BRA `(.L_x_19916) ;  /* 0x00000000009c7947 */ /* 0x000fec0003800000 */
.L_x_19928:
        /* <DEDUP_REMOVED lines=14> */
.L_x_19942:
[----:B------:R-:W-:Y:S05]  /*51b0*/  BSYNC.RECONVERGENT B0 ;  /* 0x0000000000007941 */ /* 0x000fea0003800200 */
.L_x_19941:
[----:B------:R-:W0:Y:S02]  /*51c0*/  F2I.S64.TRUNC R2, R2 ;  /* 0x0000000200027311 */ /* 0x000e24000020d900 */
[----:B0-----:R-:W-:Y:S01]  /*51d0*/  PRMT R0, R2, 0x7610, R0 ;  /* 0x0000761002007816 */ /* 0x001fe20000000000 */
[----:B------:R-:W-:Y:S06]  /*51e0*/  BRA `(.L_x_19916) ;  /* 0x0000000000547947 */ /* 0x000fec0003800000 */
.L_x_19915:
        /* <DEDUP_REMOVED lines=16> */
.L_x_19943:
[----:B------:R-:W-:Y:S01]  /*52f0*/  PRMT R0, RZ, 0x7610, R0 ;  /* 0x00007610ff007816 */ /* 0x000fe20000000000 */
[----:B------:R-:W-:Y:S06]  /*5300*/  BRA `(.L_x_19916) ;  /* 0x00000000000c7947 */ /* 0x000fec0003800000 */
.L_x_19940:
[----:B------:R1:W5:Y:S01]  /*5310*/  LDG.E.U8 R0, desc[UR36][R4.64] ;  /* 0x0000002404007981 */ /* 0x000362000c1e1100 */
[----:B------:R-:W-:Y:S05]  /*5320*/  BRA `(.L_x_19916) ;  /* 0x0000000000047947 */ /* 0x000fea0003800000 */
.L_x_19939:
[----:B------:R2:W5:Y:S02]  /*5330*/  LDG.E.U8 R0, desc[UR36][R4.64] ;  /* 0x0000002404007981 */ /* 0x000564000c1e1100 */
.L_x_19916:
        /* <DEDUP_REMOVED lines=21> */
.L_x_19948:
[----:B------:R0:W-:Y:S01]  /*5490*/  STG.E.U8 desc[UR36][R2.64], R5 ;  /* 0x0000000502007986 */ /* 0x0001e2000c101124 */
[----:B------:R-:W-:Y:S05]  /*54a0*/  BRA `(.L_x_19950) ;  /* 0x0000000c00507947 */ /* 0x000fea0003800000 */
.L_x_19947:
        /* <DEDUP_REMOVED lines=10> */
.L_x_19952:
[----:B------:R-:W-:-:S05]  /*5550*/  LOP3.LUT R5, R5, 0xff, RZ, 0xc0, !PT ;  /* 0x000000ff05057812 */ /* 0x000fca00078ec0ff */
[----:B------:R0:W-:Y:S01]  /*5560*/  STG.E desc[UR36][R2.64], R5 ;  /* 0x0000000502007986 */ /* 0x0001e2000c101924 */
[----:B------:R-:W-:Y:S05]  /*5570*/  BRA `(.L_x_19950) ;  /* 0x0000000c001c7947 */ /* 0x000fea0003800000 */
.L_x_19951:
[----:B------:R-:W-:-:S05]  /*5580*/  LOP3.LUT R5, R5, 0xff, RZ, 0xc0, !PT ;  /* 0x000000ff05057812 */ /* 0x000fca00078ec0ff */
[----:B------:R0:W-:Y:S01]  /*5590*/  STG.E.U16 desc[UR36][R2.64], R5 ;  /* 0x0000000502007986 */ /* 0x0001e2000c101524 */
[----:B------:R-:W-:Y:S05]  /*55a0*/  BRA `(.L_x_19950) ;  /* 0x0000000c00107947 */ /* 0x000fea0003800000 */
.L_x_19946:
        /* <DEDUP_REMOVED lines=10> */
.L_x_19954:
[----:B------:R-:W-:-:S04]  /*5650*/  LOP3.LUT R5, R5, 0xff, RZ, 0xc0, !PT ;  /* 0x000000ff05057812 */ /* 0x000fc800078ec0ff */
[----:B------:R-:W0:Y:S02]  /*5660*/  I2F.U16 R0, R5 ;  /* 0x0000000500007306 */ /* 0x000e240000101000 */
[----:B0-----:R-:W-:-:S05]  /*5670*/  F2FP.F16.F32.PACK_AB R0, RZ, R0 ;  /* 0x00000000ff00723e */ /* 0x001fca00000000ff */
[----:B------:R0:W-:Y:S01]  /*5680*/  STG.E.U16 desc[UR36][R2.64], R0 ;  /* 0x0000000002007986 */ /* 0x0001e2000c101524 */
[----:B------:R-:W-:Y:S05]  /*5690*/  BRA `(.L_x_19950) ;  /* 0x0000000800d47947 */ /* 0x000fea0003800000 */
.L_x_19953:
        /* <DEDUP_REMOVED lines=11> */
.L_x_19956:
[----:B------:R-:W-:-:S06]  /*5750*/  LOP3.LUT R5, R5, 0xff, RZ, 0xc0, !PT ;  /* 0x000000ff05057812 */ /* 0x000fcc00078ec0ff */
[----:B------:R-:W0:Y:S02]  /*5760*/  I2F.U16 R5, R5 ;  /* 0x0000000500057306 */ /* 0x000e240000101000 */
[----:B0-----:R-:W-:-:S04]  /*5770*/  F2FP.F16.F32.PACK_AB R5, RZ, R5 ;  /* 0x00000005ff05723e */ /* 0x001fc800000000ff */
[----:B------:R-:W-:-:S05]  /*5780*/  PRMT R5, R5, 0x5410, RZ ;  /* 0x0000541005057816 */ /* 0x000fca00000000ff */
[----:B------:R0:W-:Y:S01]  /*5790*/  STG.E desc[UR36][R2.64], R5 ;  /* 0x0000000502007986 */ /* 0x0001e2000c101924 */
[----:B------:R-:W-:Y:S05]  /*57a0*/  BRA `(.L_x_19950) ;  /* 0x0000000800907947 */ /* 0x000fea0003800000 */
.L_x_19955:
[----:B------:R-:W-:-:S06]  /*57b0*/  LOP3.LUT R5, R5, 0xff, RZ, 0xc0, !PT ;  /* 0x000000ff05057812 */ /* 0x000fcc00078ec0ff */
[----:B------:R-:W0:Y:S02]  /*57c0*/  I2F.F64.U16 R4, R5 ;  /* 0x0000000500047312 */ /* 0x000e240000101800 */
[----:B0-----:R0:W-:Y:S01]  /*57d0*/  STG.E.64 desc[UR36][R2.64], R4 ;  /* 0x0000000402007986 */ /* 0x0011e2000c101b24 */
[----:B------:R-:W-:Y:S05]  /*57e0*/  BRA `(.L_x_19950) ;  /* 0x0000000800807947 */ /* 0x000fea0003800000 */
.L_x_19945:
        /* <DEDUP_REMOVED lines=13> */
.L_x_19960:
[----:B------:R-:W-:Y:S01]  /*58c0*/  LOP3.LUT R5, R5, 0xff, RZ, 0xc0, !PT ;  /* 0x000000ff05057812 */ /* 0x000fe200078ec0ff */
[----:B------:R-:W-:Y:S01]  /*58d0*/  BSSY.RECONVERGENT B0, `(.L_x_19961) ;  /* 0x0000011000007945 */ /* 0x000fe20003800200 */
[----:B------:R-:W-:-:S04]  /*58e0*/  MOV R0, 0x80 ;  /* 0x0000008000007802 */ /* 0x000fc80000000f00 */
        /* <DEDUP_REMOVED lines=15> */
.L_x_19962:
[----:B------:R-:W-:Y:S05]  /*59e0*/  BSYNC.RECONVERGENT B0 ;  /* 0x0000000000007941 */ /* 0x000fea0003800200 */
.L_x_19961:
[----:B------:R0:W-:Y:S01]  /*59f0*/  STG.E.U8 desc[UR36][R2.64], R0 ;  /* 0x0000000002007986 */ /* 0x0001e2000c101124 */
[----:B------:R-:W-:Y:S05]  /*5a00*/  BRA `(.L_x_19950) ;  /* 0x0000000400f87947 */ /* 0x000fea0003800000 */
.L_x_19959:
        /* <DEDUP_REMOVED lines=18> */
.L_x_19964:
[----:B------:R-:W-:Y:S05]  /*5b30*/  BSYNC.RECONVERGENT B0 ;  /* 0x0000000000007941 */ /* 0x000fea0003800200 */
.L_x_19963:
[----:B------:R0:W-:Y:S01]  /*5b40*/  STG.E.U8 desc[UR36][R2.64], R0 ;  /* 0x0000000002007986 */ /* 0x0001e2000c101124 */
[----:B------:R-:W-:Y:S05]  /*5b50*/  BRA `(.L_x_19950) ;  /* 0x0000000400a47947 */ /* 0x000fea0003800000 */
.L_x_19958:
[----:B------:R-:W-:-:S09]  /*5b60*/  UISETP.NE.AND UP0, UPT, UR4, 0x1c, UPT ;  /* 0x0000001c0400788c */ /* 0x000fd2000bf05270 */
[----:B------:R-:W-:Y:S05]  /*5b70*/  BRA.U !UP0, `(.L_x_19965) ;  /* 0x0000000108647547 */ /* 0x000fea000b800000 */
[----:B------:R-:W-:-:S09]  /*5b80*/  UISETP.NE.AND UP0, UPT, UR4, 0x1d, UPT ;  /* 0x0000001d0400788c */ /* 0x000fd2000bf05270 */
[----:B------:R-:W-:Y:S05]  /*5b90*/  BRA.U !UP0, `(.L_x_19966) ;  /* 0x00000001084c7547 */ /* 0x000fea000b800000 */
[----:B------:R-:W-:-:S09]  /*5ba0*/  UISETP.NE.AND UP0, UPT, UR4, 0x2c, UPT ;  /* 0x0000002c0400788c */ /* 0x000fd2000bf05270 */
[----:B------:R-:W-:Y:S05]  /*5bb0*/  BRA.U UP0, `(.L_x_19949) ;  /* 0x0000000100b47547 */ /* 0x000fea000b800000 */
[----:B------:R-:W-:Y:S01]  /*5bc0*/  LOP3.LUT R5, R5, 0xff, RZ, 0xc0, !PT ;  /* 0x000000ff05057812 */ /* 0x000fe200078ec0ff */
[----:B------:R-:W-:-:S05]  /*5bd0*/  HFMA2 R6, -RZ, RZ, 0, 1.5199184417724609375e-05 ;  /* 0x000000ffff067431 */ /* 0x000fca00000001ff */
        /* <DEDUP_REMOVED lines=15> */
.L_x_19966:
[----:B------:R-:W-:Y:S02]  /*5cd0*/  LOP3.LUT R4, R5, 0xff, RZ, 0xc0, !PT ;  /* 0x000000ff05047812 */ /* 0x000fe400078ec0ff */
[----:B------:R-:W-:-:S05]  /*5ce0*/  MOV R5, RZ ;  /* 0x000000ff00057202 */ /* 0x000fca0000000f00 */
[----:B------:R0:W-:Y:S01]  /*5cf0*/  STG.E.64 desc[UR36][R2.64], R4 ;  /* 0x0000000402007986 */ /* 0x0001e2000c101b24 */
[----:B------:R-:W-:Y:S05]  /*5d00*/  BRA `(.L_x_19950) ;  /* 0x0000000400387947 */ /* 0x000fea0003800000 */
.L_x_19965:
[----:B------:R-:W-:-:S05]  /*5d10*/  LOP3.LUT R5, R5, 0xff, RZ, 0xc0, !PT ;  /* 0x000000ff05057812 */ /* 0x000fca00078ec0ff */
[----:B------:R0:W-:Y:S01]  /*5d20*/  STG.E desc[UR36][R2.64], R5 ;  /* 0x0000000502007986 */ /* 0x0001e2000c101924 */
[----:B------:R-:W-:Y:S05]  /*5d30*/  BRA `(.L_x_19950) ;  /* 0x00000004002c7947 */ /* 0x000fea0003800000 */
.L_x_19957:
        /* <DEDUP_REMOVED lines=10> */
.L_x_19968:
[----:B------:R-:W-:Y:S02]  /*5de0*/  LOP3.LUT R5, R5, 0xff, RZ, 0xc0, !PT ;  /* 0x000000ff05057812 */ /* 0x000fe400078ec0ff */
[----:B------:R-:W-:-:S04]  /*5df0*/  CS2R R6, SRZ ;  /* 0x0000000000067805 */ /* 0x000fc8000001ff00 */
[----:B------:R-:W0:Y:S02]  /*5e00*/  I2F.F64.U16 R4, R5 ;  /* 0x0000000500047312 */ /* 0x000e240000101800 */
[----:B0-----:R4:W-:Y:S01]  /*5e10*/  STG.E.128 desc[UR36][R2.64], R4 ;  /* 0x0000000402007986 */ /* 0x0019e2000c101d24 */
[----:B------:R-:W-:Y:S05]  /*5e20*/  BRA `(.L_x_19950) ;  /* 0x0000000000f07947 */ /* 0x000fea0003800000 */
.L_x_19967:
[----:B------:R-:W-:-:S09]  /*5e30*/  UISETP.NE.AND UP0, UPT, UR4, 0xf, UPT ;  /* 0x0000000f0400788c */ /* 0x000fd2000bf05270 */
[----:B------:R-:W-:Y:S05]  /*5e40*/  BRA.U !UP0, `(.L_x_19969) ;  /* 0x0000000108d87547 */ /* 0x000fea000b800000 */
[----:B------:R-:W-:-:S09]  /*5e50*/  UISETP.NE.AND UP0, UPT, UR4, 0x17, UPT ;  /* 0x000000170400788c */ /* 0x000fd2000bf05270 */
[----:B------:R-:W-:Y:S05]  /*5e60*/  BRA.U !UP0, `(.L_x_19970) ;  /* 0x0000000108887547 */ /* 0x000fea000b800000 */
[----:B------:R-:W-:-:S09]  /*5e70*/  UISETP.NE.AND UP0, UPT, UR4, 0x18, UPT ;  /* 0x000000180400788c */ /* 0x000fd2000bf05270 */
[----:B------:R-:W-:Y:S05]  /*5e80*/  BRA.U !UP0, `(.L_x_19971) ;  /* 0x0000000108447547 */ /* 0x000fea000b800000 */
.L_x_19949:
        /* <DEDUP_REMOVED lines=16> */
.L_x_19972:
[----:B------:R-:W-:Y:S05]  /*5f90*/  BRA `(.L_x_19950) ;  /* 0x0000000000947947 */ /* 0x000fea0003800000 */
.L_x_19971:
        /* <DEDUP_REMOVED lines=12> */
.L_x_19974:
[----:B------:R-:W-:Y:S05]  /*6060*/  BSYNC.RECONVERGENT B0 ;  /* 0x0000000000007941 */ /* 0x000fea0003800200 */
.L_x_19973:
[----:B------:R3:W-:Y:S01]  /*6070*/  STG.E.U8 desc[UR36][R2.64], R5 ;  /* 0x0000000502007986 */ /* 0x0007e2000c101124 */
[----:B------:R-:W-:Y:S05]  /*6080*/  BRA `(.L_x_19950) ;  /* 0x0000000000587947 */ /* 0x000fea0003800000 */
.L_x_19970:
        /* <DEDUP_REMOVED lines=13> */
.L_x_19975:
[----:B------:R-:W-:Y:S01]  /*6160*/  IMAD.MOV.U32 R5, RZ, RZ, 0x7f ;  /* 0x0000007fff057424 */ /* 0x000fe200078e00ff */
[----:B------:R-:W-:-:S04]  /*6170*/  ISETP.GT.U32.AND P0, PT, R7, 0x7f800000, PT ;  /* 0x7f8000000700780c */ /* 0x000fc80003f04070 */
[----:B------:R-:W-:-:S05]  /*6180*/  SEL R5, R5, 0x7c, P0 ;  /* 0x0000007c05057807 */ /* 0x000fca0000000000 */
[----:B------:R2:W-:Y:S01]  /*6190*/  STG.E.U8 desc[UR36][R2.64], R5 ;  /* 0x0000000502007986 */ /* 0x0005e2000c101124 */
[----:B------:R-:W-:Y:S05]  /*61a0*/  BRA `(.L_x_19950) ;  /* 0x0000000000107947 */ /* 0x000fea0003800000 */
.L_x_19969:
[----:B------:R-:W-:-:S04]  /*61b0*/  LOP3.LUT R5, R5, 0xff, RZ, 0xc0, !PT ;  /* 0x000000ff05057812 */ /* 0x000fc800078ec0ff */
[----:B------:R-:W0:Y:S02]  /*61c0*/  I2F.U16 R0, R5 ;  /* 0x0000000500007306 */ /* 0x000e240000101000 */
[----:B0-----:R-:W-:-:S05]  /*61d0*/  F2FP.BF16.F32.PACK_AB R0, RZ, R0 ;  /* 0x00000000ff00723e */ /* 0x001fca00000010ff */
[----:B------:R0:W-:Y:S02]  /*61e0*/  STG.E.U16 desc[UR36][R2.64], R0 ;  /* 0x0000000002007986 */ /* 0x0001e4000c101524 */
.L_x_19950:
[----:B------:R-:W-:Y:S05]  /*61f0*/  BSYNC.RECONVERGENT B6 ;  /* 0x0000000000067941 */ /* 0x000fea0003800200 */
.L_x_19944:
[----:B------:R-:W-:-:S07]  /*6200*/  IADD3 R17, PT, PT, R17, 0x80, RZ ;  /* 0x0000008011117810 */ /* 0x000fce0007ffe0ff */
.L_x_19909:
[----:B------:R-:W-:Y:S05]  /*6210*/  BSYNC.RECONVERGENT B7 ;  /* 0x0000000000077941 */ /* 0x000fea0003800200 */
.L_x_19908:
        /* <DEDUP_REMOVED lines=307> */
.L_x_19978:
[----:B------:R-:W4:Y:S01]  /*7550*/  LDCU.64 UR6, c[0x0][0x588] ;  /* 0x0000b100ff0677ac */ /* 0x000f220008000a00 */
[----:B------:R-:W-:-:S04]  /*7560*/  UPRMT UR4, UR42, 0x9910, URZ ;  /* 0x000099102a047896 */ /* 0x000fc800080000ff */
[----:B------:R-:W-:Y:S01]  /*7570*/  UISETP.GT.AND UP0, UPT, UR4, 0x9, UPT ;  /* 0x000000090400788c */ /* 0x000fe2000bf04270 */
[----:B----4-:R-:W-:-:S05]  /*7580*/  IADD3 R4, P0, PT, R0, UR6, RZ ;  /* 0x0000000600047c10 */ /* 0x010fca000ff1e0ff */
[----:B-123--:R-:W-:-:S03]  /*7590*/  IMAD.X R5, RZ, RZ, UR7, P0 ;  /* 0x00000007ff057e24 */ /* 0x00efc600080e06ff */
        /* <DEDUP_REMOVED lines=11> */
.L_x_19982:
[----:B------:R0:W5:Y:S01]  /*7650*/  LDG.E.U8 R0, desc[UR36][R4.64] ;  /* 0x0000002404007981 */ /* 0x000162000c1e1100 */
[----:B------:R-:W-:Y:S05]  /*7660*/  BRA `(.L_x_19984) ;  /* 0x0000000c005c7947 */ /* 0x000fea0003800000 */
.L_x_19981:
        /* <DEDUP_REMOVED lines=8> */
.L_x_19986:
[----:B------:R3:W5:Y:S01]  /*76f0*/  LDG.E.U8 R0, desc[UR36][R4.64] ;  /* 0x0000002404007981 */ /* 0x000762000c1e1100 */
[----:B------:R-:W-:Y:S05]  /*7700*/  BRA `(.L_x_19984) ;  /* 0x0000000c00347947 */ /* 0x000fea0003800000 */
.L_x_19985:
[----:B------:R2:W5:Y:S01]  /*7710*/  LDG.E.U16 R0, desc[UR36][R4.64] ;  /* 0x0000002404007981 */ /* 0x000562000c1e1500 */
[----:B------:R-:W-:Y:S05]  /*7720*/  BRA `(.L_x_19984) ;  /* 0x0000000c002c7947 */ /* 0x000fea0003800000 */
.L_x_19980:
        /* <DEDUP_REMOVED lines=10> */
.L_x_19988:
[----:B------:R-:W2:Y:S02]  /*77d0*/  LDG.E.U16 R2, desc[UR36][R4.64] ;  /* 0x0000002404027981 */ /* 0x000ea4000c1e1500 */
[----:B--2---:R-:W-:-:S06]  /*77e0*/  HADD2.F32 R2, -RZ, R2.H0_H0 ;  /* 0x20000002ff027230 */ /* 0x004fcc0000004100 */
[----:B------:R-:W0:Y:S02]  /*77f0*/  F2I.S64.TRUNC R2, R2 ;  /* 0x0000000200027311 */ /* 0x000e24000020d900 */
[----:B0-----:R-:W-:Y:S01]  /*7800*/  PRMT R0, R2, 0x7610, R0 ;  /* 0x0000761002007816 */ /* 0x001fe20000000000 */
[----:B------:R-:W-:Y:S06]  /*7810*/  BRA `(.L_x_19984) ;  /* 0x0000000800f07947 */ /* 0x000fec0003800000 */
.L_x_19987:
        /* <DEDUP_REMOVED lines=10> */
.L_x_19990:
[----:B------:R-:W2:Y:S02]  /*78c0*/  LDG.E.U16 R4, desc[UR36][R4.64] ;  /* 0x0000002404047981 */ /* 0x000ea4000c1e1500 */
[----:B--2---:R-:W-:-:S06]  /*78d0*/  HADD2.F32 R2, -RZ, R4.H0_H0 ;  /* 0x20000004ff027230 */ /* 0x004fcc0000004100 */
[----:B------:R-:W0:Y:S02]  /*78e0*/  F2I.S64.TRUNC R2, R2 ;  /* 0x0000000200027311 */ /* 0x000e24000020d900 */
[----:B0-----:R-:W-:Y:S01]  /*78f0*/  PRMT R0, R2, 0x7610, R0 ;  /* 0x0000761002007816 */ /* 0x001fe20000000000 */
[----:B------:R-:W-:Y:S06]  /*7900*/  BRA `(.L_x_19984) ;  /* 0x0000000800b47947 */ /* 0x000fec0003800000 */
.L_x_19989:
[----:B------:R-:W2:Y:S02]  /*7910*/  LDG.E.64 R2, desc[UR36][R4.64] ;  /* 0x0000002404027981 */ /* 0x000ea4000c1e1b00 */
[----:B--2---:R-:W0:Y:S02]  /*7920*/  F2I.S64.F64.TRUNC R2, R2 ;  /* 0x0000000200027311 */ /* 0x004e24000030d900 */
[----:B0-----:R-:W-:Y:S01]  /*7930*/  PRMT R0, R2, 0x7610, R0 ;  /* 0x0000761002007816 */ /* 0x001fe20000000000 */
[----:B------:R-:W-:Y:S06]  /*7940*/  BRA `(.L_x_19984) ;  /* 0x0000000800a47947 */ /* 0x000fec0003800000 */
.L_x_19979:
        /* <DEDUP_REMOVED lines=12> */
.L_x_19993:
[----:B------:R-:W2:Y:S02]  /*7a10*/  LDG.E.64 R4, desc[UR36][R4.64] ;  /* 0x0000002404047981 */ /* 0x000ea4000c1e1b00 */
[----:B--2---:R-:W0:Y:S02]  /*7a20*/  F2I.S64.F64.TRUNC R2, R4 ;  /* 0x0000000400027311 */ /* 0x004e24000030d900 */
[----:B0-----:R-:W-:Y:S01]  /*7a30*/  PRMT R0, R2, 0x7610, R0 ;  /* 0x0000761002007816 */ /* 0x001fe20000000000 */
[----:B------:R-:W-:Y:S06]  /*7a40*/  BRA `(.L_x_19984) ;  /* 0x0000000800647947 */ /* 0x000fec0003800000 */
.L_x_19992:
        /* <DEDUP_REMOVED lines=27> */
.L_x_19995:
        /* <DEDUP_REMOVED lines=14> */
.L_x_19994:
[----:B------:R-:W2:Y:S02]  /*7ce0*/  LDG.E.U16 R2, desc[UR36][R4.64] ;  /* 0x0000002404027981 */ /* 0x000ea4000c1e1500 */
[----:B--2---:R-:W-:-:S06]  /*7cf0*/  IMAD.U32 R2, R2, 0x10000, RZ ;  /* 0x0001000002027824 */ /* 0x004fcc00078e00ff */
[----:B------:R-:W0:Y:S02]  /*7d00*/  F2I.S64.TRUNC R2, R2 ;  /* 0x0000000200027311 */ /* 0x000e24000020d900 */
[----:B0-----:R-:W-:Y:S01]  /*7d10*/  PRMT R0, R2, 0x7610, R0 ;  /* 0x0000761002007816 */ /* 0x001fe20000000000 */
[----:B------:R-:W-:Y:S06]  /*7d20*/  BRA `(.L_x_19984) ;  /* 0x0000000400ac7947 */ /* 0x000fec0003800000 */
.L_x_19991:
        /* <DEDUP_REMOVED lines=10> */
.L_x_19998:
        /* <DEDUP_REMOVED lines=21> */
.L_x_20002:
[----:B------:R-:W-:Y:S05]  /*7f20*/  BSYNC.RECONVERGENT B1 ;  /* 0x0000000000017941 */ /* 0x000fea0003800200 */
.L_x_20001:
[----:B------:R-:W-:Y:S02]  /*7f30*/  SHF.L.U32 R0, R0, 0x14, RZ ;  /* 0x0000001400007819 */ /* 0x000fe400000006ff */
[----:B------:R-:W-:-:S04]  /*7f40*/  LEA R2, R2, 0x3b800000, 0x17 ;  /* 0x3b80000002027811 */ /* 0x000fc800078eb8ff */
[----:B------:R-:W-:-:S07]  /*7f50*/  LOP3.LUT R2, R2, R0, R7, 0xfe, !PT ;  /* 0x0000000002027212 */ /* 0x000fce00078efe07 */
.L_x_20000:
[----:B------:R-:W-:Y:S05]  /*7f60*/  BSYNC.RECONVERGENT B0 ;  /* 0x0000000000007941 */ /* 0x000fea0003800200 */
.L_x_19999:
[----:B------:R-:W0:Y:S02]  /*7f70*/  F2I.S64.TRUNC R2, R2 ;  /* 0x0000000200027311 */ /* 0x000e24000020d900 */
[----:B0-----:R-:W-:Y:S01]  /*7f80*/  PRMT R0, R2, 0x7610, R0 ;  /* 0x0000761002007816 */ /* 0x001fe20000000000 */
[----:B------:R-:W-:Y:S06]  /*7f90*/  BRA `(.L_x_19984) ;  /* 0x0000000400107947 */ /* 0x000fec0003800000 */
.L_x_19997:
        /* <DEDUP_REMOVED lines=21> */
.L_x_20006:
[----:B------:R-:W-:Y:S05]  /*80f0*/  BSYNC.RECONVERGENT B1 ;  /* 0x0000000000017941 */ /* 0x000fea0003800200 */
.L_x_20005:
[----:B------:R-:W-:Y:S01]  /*8100*/  IMAD.SHL.U32 R0, R0, 0x200000, RZ ;  /* 0x0020000000007824 */ /* 0x000fe200078e00ff */
[----:B------:R-:W-:-:S04]  /*8110*/  LEA R2, R2, 0x37800000, 0x17 ;  /* 0x3780000002027811 */ /* 0x000fc800078eb8ff */
[----:B------:R-:W-:-:S07]  /*8120*/  LOP3.LUT R2, R2, R0, R7, 0xfe, !PT ;  /* 0x0000000002027212 */ /* 0x000fce00078efe07 */
.L_x_20004:
[----:B------:R-:W-:Y:S05]  /*8130*/  BSYNC.RECONVERGENT B0 ;  /* 0x0000000000007941 */ /* 0x000fea0003800200 */
.L_x_20003:
[----:B------:R-:W0:Y:S02]  /*8140*/  F2I.S64.TRUNC R2, R2 ;  /* 0x0000000200027311 */ /* 0x000e24000020d900 */
[----:B0-----:R-:W-:Y:S01]  /*8150*/  PRMT R0, R2, 0x7610, R0 ;  /* 0x0000761002007816 */ /* 0x001fe20000000000 */
[----:B------:R-:W-:Y:S06]  /*8160*/  BRA `(.L_x_19984) ;  /* 0x00000000009c7947 */ /* 0x000fec0003800000 */
.L_x_19996:
        /* <DEDUP_REMOVED lines=14> */
.L_x_20010:
[----:B------:R-:W-:Y:S05]  /*8250*/  BSYNC.RECONVERGENT B0 ;  /* 0x0000000000007941 */ /* 0x000fea0003800200 */
.L_x_20009:
[----:B------:R-:W0:Y:S02]  /*8260*/  F2I.S64.TRUNC R2, R2 ;  /* 0x0000000200027311 */ /* 0x000e24000020d900 */
[----:B0-----:R-:W-:Y:S01]  /*8270*/  PRMT R0, R2, 0x7610, R0 ;  /* 0x0000761002007816 */ /* 0x001fe20000000000 */
[----:B------:R-:W-:Y:S06]  /*8280*/  BRA `(.L_x_19984) ;  /* 0x0000000000547947 */ /* 0x000fec0003800000 */
.L_x_19983:
        /* <DEDUP_REMOVED lines=16> */
.L_x_20011:
[----:B------:R-:W-:Y:S01]  /*8390*/  PRMT R0, RZ, 0x7610, R0 ;  /* 0x00007610ff007816 */ /* 0x000fe20000000000 */
[----:B------:R-:W-:Y:S06]  /*83a0*/  BRA `(.L_x_19984) ;  /* 0x00000000000c7947 */ /* 0x000fec0003800000 */
.L_x_20008:
[----:B------:R0:W5:Y:S01]  /*83b0*/  LDG.E.U8 R0, desc[UR36][R4.64] ;  /* 0x0000002404007981 */ /* 0x000162000c1e1100 */
[----:B------:R-:W-:Y:S05]  /*83c0*/  BRA `(.L_x_19984) ;  /* 0x0000000000047947 */ /* 0x000fea0003800000 */
.L_x_20007:
[----:B------:R0:W5:Y:S02]  /*83d0*/  LDG.E.U8 R0, desc[UR36][R4.64] ;  /* 0x0000002404007981 */ /* 0x000164000c1e1100 */
.L_x_19984:
        /* <DEDUP_REMOVED lines=21> */
.L_x_20016:
[----:B------:R0:W-:Y:S01]  /*8530*/  STG.E.U8 desc[UR36][R2.64], R5 ;  /* 0x0000000502007986 */ /* 0x0001e2000c101124 */
[----:B------:R-:W-:Y:S05]  /*8540*/  BRA `(.L_x_20018) ;  /* 0x0000000c00507947 */ /* 0x000fea0003800000 */
.L_x_20015:
        /* <DEDUP_REMOVED lines=10> */
.L_x_20020:
[----:B------:R-:W-:-:S05]  /*85f0*/  LOP3.LUT R5, R5, 0xff, RZ, 0xc0, !PT ;  /* 0x000000ff05057812 */ /* 0x000fca00078ec0ff */
[----:B------:R0:W-:Y:S01]  /*8600*/  STG.E desc[UR36][R2.64], R5 ;  /* 0x0000000502007986 */ /* 0x0001e2000c101924 */
[----:B------:R-:W-:Y:S05]  /*8610*/  BRA `(.L_x_20018) ;  /* 0x0000000c001c7947 */ /* 0x000fea0003800000 */
.L_x_20019:
[----:B------:R-:W-:-:S05]  /*8620*/  LOP3.LUT R5, R5, 0xff, RZ, 0xc0, !PT ;  /* 0x000000ff05057812 */ /* 0x000fca00078ec0ff */
[----:B------:R0:W-:Y:S01]  /*8630*/  STG.E.U16 desc[UR36][R2.64], R5 ;  /* 0x0000000502007986 */ /* 0x0001e2000c101524 */
[----:B------:R-:W-:Y:S05]  /*8640*/  BRA `(.L_x_20018) ;  /* 0x0000000c00107947 */ /* 0x000fea0003800000 */
.L_x_20014:
        /* <DEDUP_REMOVED lines=10> */
.L_x_20022:
[----:B------:R-:W-:-:S04]  /*86f0*/  LOP3.LUT R5, R5, 0xff, RZ, 0xc0, !PT ;  /* 0x000000ff05057812 */ /* 0x000fc800078ec0ff */
[----:B------:R-:W0:Y:S02]  /*8700*/  I2F.U16 R0, R5 ;  /* 0x0000000500007306 */ /* 0x000e240000101000 */
[----:B0-----:R-:W-:-:S05]  /*8710*/  F2FP.F16.F32.PACK_AB R0, RZ, R0 ;  /* 0x00000000ff00723e */ /* 0x001fca00000000ff */
[----:B------:R0:W-:Y:S01]  /*8720*/  STG.E.U16 desc[UR36][R2.64], R0 ;  /* 0x0000000002007986 */ /* 0x0001e2000c101524 */
[----:B------:R-:W-:Y:S05]  /*8730*/  BRA `(.L_x_20018) ;  /* 0x0000000800d47947 */ /* 0x000fea0003800000 */
.L_x_20021:
[----:B------:R-:W-:-:S09]  /*8740*/  UISETP.NE.AND UP0, UPT, UR4, 0x7, UPT ;  /* 0x000000070400788c */ /* 0x000fd2000bf05270 */
[----:B------:R-:W-:Y:S05]  /*8750*/  BRA.U !UP0, `(.L_x_20023) ;  /* 0x00000001083c7547 */ /* 0x000fea000b800000 */
[----:B------:R-:W-:-:S09]  /*8760*/  UISETP.NE.AND UP0, UPT, UR4, 0x8, UPT ;  /* 0x000000080400788c */ /* 0x000fd2000bf05270 */
[----:B------:R-:W-:Y:S05]  /*8770*/  BRA.U !UP0, `(.L_x_20024) ;  /* 0x00000001081c7547 */ /* 0x000fea000b800000 */
[----:B------:R-:W-:-:S09]  /*8780*/  UISETP.NE.AND UP0, UPT, UR4, 0x9, UPT ;  /* 0x000000090400788c */ /* 0x000fd2000bf05270 */
[----:B------:R-:W-:Y:S05]  /*8790*/  BRA.U UP0, `(.L_x_20017) ;  /* 0x0000000500e47547 */ /* 0x000fea000b800000 */
[----:B------:R-:W-:Y:S02]  /*87a0*/  LOP3.LUT R5, R5, 0xff, RZ, 0xc0, !PT ;  /* 0x000000ff05057812 */ /* 0x000fe400078ec0ff */
[----:B------:R-:W-:Y:S02]  /*87b0*/  MOV R7, RZ ;  /* 0x000000ff00077202 */ /* 0x000fe40000000f00 */
[----:B------:R-:W0:Y:S03]  /*87c0*/  I2F.U16 R6, R5 ;  /* 0x0000000500067306 */ /* 0x000e260000101000 */
[----:B0-----:R0:W-:Y:S01]  /*87d0*/  STG.E.64 desc[UR36][R2.64], R6 ;  /* 0x0000000602007986 */ /* 0x0011e2000c101b24 */
[----:B------:R-:W-:Y:S05]  /*87e0*/  BRA `(.L_x_20018) ;  /* 0x0000000800a87947 */ /* 0x000fea0003800000 */
.L_x_20024:
[----:B------:R-:W-:-:S06]  /*87f0*/  LOP3.LUT R5, R5, 0xff, RZ, 0xc0, !PT ;  /* 0x000000ff05057812 */ /* 0x000fcc00078ec0ff */
[----:B------:R-:W0:Y:S02]  /*8800*/  I2F.U16 R5, R5 ;  /* 0x0000000500057306 */ /* 0x000e240000101000 */
[----:B0-----:R-:W-:-:S04]  /*8810*/  F2FP.F16.F32.PACK_AB R5, RZ, R5 ;  /* 0x00000005ff05723e */ /* 0x001fc800000000ff */
[----:B------:R-:W-:-:S05]  /*8820*/  PRMT R5, R5, 0x5410, RZ ;  /* 0x0000541005057816 */ /* 0x000fca00000000ff */
[----:B------:R0:W-:Y:S01]  /*8830*/  STG.E desc[UR36][R2.64], R5 ;  /* 0x0000000502007986 */ /* 0x0001e2000c101924 */
[----:B------:R-:W-:Y:S05]  /*8840*/  BRA `(.L_x_20018) ;  /* 0x0000000800907947 */ /* 0x000fea0003800000 */
.L_x_20023:
[----:B------:R-:W-:-:S06]  /*8850*/  LOP3.LUT R5, R5, 0xff, RZ, 0xc0, !PT ;  /* 0x000000ff05057812 */ /* 0x000fcc00078ec0ff */
[----:B------:R-:W0:Y:S02]  /*8860*/  I2F.F64.U16 R4, R5 ;  /* 0x0000000500047312 */ /* 0x000e240000101800 */
[----:B0-----:R0:W-:Y:S01]  /*8870*/  STG.E.64 desc[UR36][R2.64], R4 ;  /* 0x0000000402007986 */ /* 0x0011e2000c101b24 */
[----:B------:R-:W-:Y:S05]  /*8880*/  BRA `(.L_x_20018) ;  /* 0x0000000800807947 */ /* 0x000fea0003800000 */
.L_x_20013:
        /* <DEDUP_REMOVED lines=13> */
.L_x_20028:
        /* <DEDUP_REMOVED lines=18> */
.L_x_20030:
[----:B------:R-:W-:Y:S05]  /*8a80*/  BSYNC.RECONVERGENT B0 ;  /* 0x0000000000007941 */ /* 0x000fea0003800200 */
.L_x_20029:
[----:B------:R0:W-:Y:S01]  /*8a90*/  STG.E.U8 desc[UR36][R2.64], R0 ;  /* 0x0000000002007986 */ /* 0x0001e2000c101124 */
[----:B------:R-:W-:Y:S05]  /*8aa0*/  BRA `(.L_x_20018) ;  /* 0x0000000400f87947 */ /* 0x000fea0003800000 */
.L_x_20027:
        /* <DEDUP_REMOVED lines=18> */
.L_x_20032:
[----:B------:R-:W-:Y:S05]  /*8bd0*/  BSYNC.RECONVERGENT B0 ;  /* 0x0000000000007941 */ /* 0x000fea0003800200 */
.L_x_20031:
[----:B------:R0:W-:Y:S01]  /*8be0*/  STG.E.U8 desc[UR36][R2.64], R0 ;  /* 0x0000000002007986 */ /* 0x0001e2000c101124 */
[----:B------:R-:W-:Y:S05]  /*8bf0*/  BRA `(.L_x_20018) ;  /* 0x0000000400a47947 */ /* 0x000fea0003800000 */
.L_x_20026:
        /* <DEDUP_REMOVED lines=19> */
[----:B------:R-:W-:-:S05]  /*8d30*/  @!P0 IMAD.MOV R0, RZ, RZ, R4 ;  /* 0x000000ffff008224 */ /* 0x000fca00078e0204 */
[----:B------:R-:W-:-:S05]  /*8d40*/  @P1 MOV R5, R0 ;  /* 0x0000000000051202 */ /* 0x000fca0000000f00 */
[----:B------:R0:W-:Y:S01]  /*8d50*/  STG.E.U8 desc[UR36][R2.64], R5 ;  /* 0x0000000502007986 */ /* 0x0001e2000c101124 */
[----:B------:R-:W-:Y:S05]  /*8d60*/  BRA `(.L_x_20018) ;  /* 0x0000000400487947 */ /* 0x000fea0003800000 */
.L_x_20034:
[----:B------:R-:W-:Y:S01]  /*8d70*/  LOP3.LUT R4, R5, 0xff, RZ, 0xc0, !PT ;  /* 0x000000ff05047812 */ /* 0x000fe200078ec0ff */
[----:B------:R-:W-:-:S05]  /*8d80*/  IMAD.MOV.U32 R5, RZ, RZ, RZ ;  /* 0x000000ffff057224 */ /* 0x000fca00078e00ff */
[----:B------:R0:W-:Y:S01]  /*8d90*/  STG.E.64 desc[UR36][R2.64], R4 ;  /* 0x0000000402007986 */ /* 0x0001e2000c101b24 */
[----:B------:R-:W-:Y:S05]  /*8da0*/  BRA `(.L_x_20018) ;  /* 0x0000000400387947 */ /* 0x000fea0003800000 */
.L_x_20033:
[----:B------:R-:W-:-:S05]  /*8db0*/  LOP3.LUT R5, R5, 0xff, RZ, 0xc0, !PT ;  /* 0x000000ff05057812 */ /* 0x000fca00078ec0ff */
[----:B------:R0:W-:Y:S01]  /*8dc0*/  STG.E desc[UR36][R2.64], R5 ;  /* 0x0000000502007986 */ /* 0x0001e2000c101924 */
[----:B------:R-:W-:Y:S05]  /*8dd0*/  BRA `(.L_x_20018) ;  /* 0x00000004002c7947 */ /* 0x000fea0003800000 */
.L_x_20025:
        /* <DEDUP_REMOVED lines=10> */
.L_x_20036:
[----:B------:R-:W-:Y:S02]  /*8e80*/  LOP3.LUT R5, R5, 0xff, RZ, 0xc0, !PT ;  /* 0x000000ff05057812 */ /* 0x000fe400078ec0ff */
[----:B------:R-:W-:-:S04]  /*8e90*/  CS2R R6, SRZ ;  /* 0x0000000000067805 */ /* 0x000fc8000001ff00 */
[----:B------:R-:W0:Y:S02]  /*8ea0*/  I2F.F64.U16 R4, R5 ;  /* 0x0000000500047312 */ /* 0x000e240000101800 */
[----:B0-----:R4:W-:Y:S01]  /*8eb0*/  STG.E.128 desc[UR36][R2.64], R4 ;  /* 0x0000000402007986 */ /* 0x0019e2000c101d24 */
[----:B------:R-:W-:Y:S05]  /*8ec0*/  BRA `(.L_x_20018) ;  /* 0x0000000000f07947 */ /* 0x000fea0003800000 */
.L_x_20035:
[----:B------:R-:W-:-:S09]  /*8ed0*/  UISETP.NE.AND UP0, UPT, UR4, 0xf, UPT ;  /* 0x0000000f0400788c */ /* 0x000fd2000bf05270 */
[----:B------:R-:W-:Y:S05]  /*8ee0*/  BRA.U !UP0, `(.L_x_20037) ;  /* 0x0000000108d87547 */ /* 0x000fea000b800000 */
[----:B------:R-:W-:-:S09]  /*8ef0*/  UISETP.NE.AND UP0, UPT, UR4, 0x17, UPT ;  /* 0x000000170400788c */ /* 0x000fd2000bf05270 */
[----:B------:R-:W-:Y:S05]  /*8f00*/  BRA.U !UP0, `(.L_x_20038) ;  /* 0x0000000108887547 */ /* 0x000fea000b800000 */
[----:B------:R-:W-:-:S09]  /*8f10*/  UISETP.NE.AND UP0, UPT, UR4, 0x18, UPT ;  /* 0x000000180400788c */ /* 0x000fd2000bf05270 */
[----:B------:R-:W-:Y:S05]  /*8f20*/  BRA.U !UP0, `(.L_x_20039) ;  /* 0x0000000108447547 */ /* 0x000fea000b800000 */
.L_x_20017:
        /* <DEDUP_REMOVED lines=16> */
.L_x_20040:
[----:B------:R-:W-:Y:S05]  /*9030*/  BRA `(.L_x_20018) ;  /* 0x0000000000947947 */ /* 0x000fea0003800000 */
.L_x_20039:
        /* <DEDUP_REMOVED lines=12> */
.L_x_20042:
[----:B------:R-:W-:Y:S05]  /*9100*/  BSYNC.RECONVERGENT B0 ;  /* 0x0000000000007941 */ /* 0x000fea0003800200 */
.L_x_20041:
[----:B------:R3:W-:Y:S01]  /*9110*/  STG.E.U8 desc[UR36][R2.64], R5 ;  /* 0x0000000502007986 */ /* 0x0007e2000c101124 */
[----:B------:R-:W-:Y:S05]  /*9120*/  BRA `(.L_x_20018) ;  /* 0x0000000000587947 */ /* 0x000fea0003800000 */
.L_x_20038:
        /* <DEDUP_REMOVED lines=13> */
.L_x_20043:
[----:B------:R-:W-:Y:S02]  /*9200*/  ISETP.GT.U32.AND P0, PT, R7, 0x7f800000, PT ;  /* 0x7f8000000700780c */ /* 0x000fe40003f04070 */
[----:B------:R-:W-:-:S04]  /*9210*/  MOV R5, 0x7f ;  /* 0x0000007f00057802 */ /* 0x000fc80000000f00 */
[----:B------:R-:W-:-:S05]  /*9220*/  SEL R5, R5, 0x7c, P0 ;  /* 0x0000007c05057807 */ /* 0x000fca0000000000 */
[----:B------:R2:W-:Y:S01]  /*9230*/  STG.E.U8 desc[UR36][R2.64], R5 ;  /* 0x0000000502007986 */ /* 0x0005e2000c101124 */
[----:B------:R-:W-:Y:S05]  /*9240*/  BRA `(.L_x_20018) ;  /* 0x0000000000107947 */ /* 0x000fea0003800000 */
.L_x_20037:
[----:B------:R-:W-:-:S04]  /*9250*/  LOP3.LUT R5, R5, 0xff, RZ, 0xc0, !PT ;  /* 0x000000ff05057812 */ /* 0x000fc800078ec0ff */
[----:B------:R-:W0:Y:S02]  /*9260*/  I2F.U16 R0, R5 ;  /* 0x0000000500007306 */ /* 0x000e240000101000 */
[----:B0-----:R-:W-:-:S05]  /*9270*/  F2FP.BF16.F32.PACK_AB R0, RZ, R0 ;  /* 0x00000000ff00723e */ /* 0x001fca00000010ff */
[----:B------:R0:W-:Y:S02]  /*9280*/  STG.E.U16 desc[UR36][R2.64], R0 ;  /* 0x0000000002007986 */ /* 0x0001e4000c101524 */
.L_x_20018:
[----:B------:R-:W-:Y:S05]  /*9290*/  BSYNC.RECONVERGENT B6 ;  /* 0x0000000000067941 */ /* 0x000fea0003800200 */
.L_x_20012:
[----:B------:R-:W-:-:S07]  /*92a0*/  VIADD R17, R17, 0x80 ;  /* 0x0000008011117836 */ /* 0x000fce0000000000 */
.L_x_19977:
[----:B------:R-:W-:Y:S05]  /*92b0*/  BSYNC.RECONVERGENT B7 ;  /* 0x0000000000077941 */ /* 0x000fea0003800200 */
.L_x_19976:
        /* <DEDUP_REMOVED lines=306> */
.L_x_20044:
[----:B------:R-:W0:Y:S01]  /*a5e0*/  LDCU.128 UR8, c[0x0][0x580] ;  /* 0x0000b000ff0877ac */ /* 0x000e220008000c00 */
[----:B------:R-:W-:-:S04]  /*a5f0*/  UPRMT UR4, UR42, 0x9910, URZ ;  /* 0x000099102a047896 */ /* 0x000fc800080000ff */
[----:B------:R-:W-:Y:S01]  /*a600*/  UISETP.GT.AND UP0, UPT, UR4, 0x9, UPT ;  /* 0x000000090400788c */ /* 0x000fe2000bf04270 */
[----:B0-----:R-:W-:Y:S02]  /*a610*/  IADD3 R16, P0, PT, R16, UR8, RZ ;  /* 0x0000000810107c10 */ /* 0x001fe4000ff1e0ff */
[----:B----4-:R-:W-:-:S03]  /*a620*/  IADD3 R4, P1, PT, R0, UR10, RZ ;  /* 0x0000000a00047c10 */ /* 0x010fc6000ff3e0ff */
[----:B------:R-:W-:Y:S01]  /*a630*/  IMAD.X R17, RZ, RZ, UR9, P0 ;  /* 0x00000009ff117e24 */ /* 0x000fe200080e06ff */
[----:B-123--:R-:W-:Y:S02]  /*a640*/  IADD3.X R5, PT, PT, RZ, UR11, RZ, P1, !PT ;  /* 0x0000000bff057c10 */ /* 0x00efe40008ffe4ff */
        /* <DEDUP_REMOVED lines=11> */
.L_x_20048:
[----:B------:R4:W5:Y:S01]  /*a700*/  LDG.E.U8 R0, desc[UR36][R4.64] ;  /* 0x0000002404007981 */ /* 0x000962000c1e1100 */
[----:B------:R-:W-:Y:S05]  /*a710*/  BRA `(.L_x_20050) ;  /* 0x0000000c005c7947 */ /* 0x000fea0003800000 */
.L_x_20047:
        /* <DEDUP_REMOVED lines=8> */
.L_x_20052:
[----:B------:R2:W5:Y:S01]  /*a7a0*/  LDG.E.U8 R0, desc[UR36][R4.64] ;  /* 0x0000002404007981 */ /* 0x000562000c1e1100 */
[----:B------:R-:W-:Y:S05]  /*a7b0*/  BRA `(.L_x_20050) ;  /* 0x0000000c00347947 */ /* 0x000fea0003800000 */
.L_x_20051:
[----:B------:R0:W5:Y:S01]  /*a7c0*/  LDG.E.U16 R0, desc[UR36][R4.64] ;  /* 0x0000002404007981 */ /* 0x000162000c1e1500 */
[----:B------:R-:W-:Y:S05]  /*a7d0*/  BRA `(.L_x_20050) ;  /* 0x0000000c002c7947 */ /* 0x000fea0003800000 */
.L_x_20046:
        /* <DEDUP_REMOVED lines=10> */
.L_x_20054:
[----:B------:R-:W2:Y:S02]  /*a880*/  LDG.E.U16 R2, desc[UR36][R4.64] ;  /* 0x0000002404027981 */ /* 0x000ea4000c1e1500 */
[----:B--2---:R-:W-:-:S06]  /*a890*/  HADD2.F32 R2, -RZ, R2.H0_H0 ;  /* 0x20000002ff027230 */ /* 0x004fcc0000004100 */
[----:B------:R-:W0:Y:S02]  /*a8a0*/  F2I.S64.TRUNC R2, R2 ;  /* 0x0000000200027311 */ /* 0x000e24000020d900 */
[----:B0-----:R-:W-:Y:S01]  /*a8b0*/  PRMT R0, R2, 0x7610, R0 ;  /* 0x0000761002007816 */ /* 0x001fe20000000000 */
[----:B------:R-:W-:Y:S06]  /*a8c0*/  BRA `(.L_x_20050) ;  /* 0x0000000800f07947 */ /* 0x000fec0003800000 */
.L_x_20053:
        /* <DEDUP_REMOVED lines=10> */
.L_x_20056:
[----:B------:R-:W2:Y:S02]  /*a970*/  LDG.E.U16 R4, desc[UR36][R4.64] ;  /* 0x0000002404047981 */ /* 0x000ea4000c1e1500 */
[----:B--2---:R-:W-:-:S06]  /*a980*/  HADD2.F32 R2, -RZ, R4.H0_H0 ;  /* 0x20000004ff027230 */ /* 0x004fcc0000004100 */
[----:B------:R-:W0:Y:S02]  /*a990*/  F2I.S64.TRUNC R2, R2 ;  /* 0x0000000200027311 */ /* 0x000e24000020d900 */
[----:B0-----:R-:W-:Y:S01]  /*a9a0*/  PRMT R0, R2, 0x7610, R0 ;  /* 0x0000761002007816 */ /* 0x001fe20000000000 */
[----:B------:R-:W-:Y:S06]  /*a9b0*/  BRA `(.L_x_20050) ;  /* 0x0000000800b47947 */ /* 0x000fec0003800000 */
.L_x_20055:
[----:B------:R-:W2:Y:S02]  /*a9c0*/  LDG.E.64 R2, desc[UR36][R4.64] ;  /* 0x0000002404027981 */ /* 0x000ea4000c1e1b00 */
[----:B--2---:R-:W0:Y:S02]  /*a9d0*/  F2I.S64.F64.TRUNC R2, R2 ;  /* 0x0000000200027311 */ /* 0x004e24000030d900 */
[----:B0-----:R-:W-:Y:S01]  /*a9e0*/  PRMT R0, R2, 0x7610, R0 ;  /* 0x0000761002007816 */ /* 0x001fe20000000000 */
[----:B------:R-:W-:Y:S06]  /*a9f0*/  BRA `(.L_x_20050) ;  /* 0x0000000800a47947 */ /* 0x000fec0003800000 */
.L_x_20045:
        /* <DEDUP_REMOVED lines=12> */
.L_x_20059:
[----:B------:R-:W2:Y:S02]  /*aac0*/  LDG.E.64 R4, desc[UR36][R4.64] ;  /* 0x0000002404047981 */ /* 0x000ea4000c1e1b00 */
[----:B--2---:R-:W0:Y:S02]  /*aad0*/  F2I.S64.F64.TRUNC R2, R4 ;  /* 0x0000000400027311 */ /* 0x004e24000030d900 */
[----:B0-----:R-:W-:Y:S01]  /*aae0*/  PRMT R0, R2, 0x7610, R0 ;  /* 0x0000761002007816 */ /* 0x001fe20000000000 */
[----:B------:R-:W-:Y:S06]  /*aaf0*/  BRA `(.L_x_20050) ;  /* 0x0000000800647947 */ /* 0x000fec0003800000 */
.L_x_20058:
        /* <DEDUP_REMOVED lines=27> */
.L_x_20061:
        /* <DEDUP_REMOVED lines=14> */
.L_x_20060:
[----:B------:R-:W2:Y:S02]  /*ad90*/  LDG.E.U16 R2, desc[UR36][R4.64] ;  /* 0x0000002404027981 */ /* 0x000ea4000c1e1500 */
[----:B--2---:R-:W-:-:S06]  /*ada0*/  IMAD.U32 R2, R2, 0x10000, RZ ;  /* 0x0001000002027824 */ /* 0x004fcc00078e00ff */
[----:B------:R-:W0:Y:S02]  /*adb0*/  F2I.S64.TRUNC R2, R2 ;  /* 0x0000000200027311 */ /* 0x000e24000020d900 */
[----:B0-----:R-:W-:Y:S01]  /*adc0*/  PRMT R0, R2, 0x7610, R0 ;  /* 0x0000761002007816 */ /* 0x001fe20000000000 */
[----:B------:R-:W-:Y:S06]  /*add0*/  BRA `(.L_x_20050) ;  /* 0x0000000400ac7947 */ /* 0x000fec0003800000 */
.L_x_20057:
        /* <DEDUP_REMOVED lines=10> */
.L_x_20064:
        /* <DEDUP_REMOVED lines=21> */
.L_x_20068:
[----:B------:R-:W-:Y:S05]  /*afd0*/  BSYNC.RECONVERGENT B1 ;  /* 0x0000000000017941 */ /* 0x000fea0003800200 */
.L_x_20067:
[----:B------:R-:W-:Y:S02]  /*afe0*/  SHF.L.U32 R0, R0, 0x14, RZ ;  /* 0x0000001400007819 */ /* 0x000fe400000006ff */
[----:B------:R-:W-:-:S04]  /*aff0*/  LEA R2, R2, 0x3b800000, 0x17 ;  /* 0x3b80000002027811 */ /* 0x000fc800078eb8ff */
[----:B------:R-:W-:-:S07]  /*b000*/  LOP3.LUT R2, R2, R0, R7, 0xfe, !PT ;  /* 0x0000000002027212 */ /* 0x000fce00078efe07 */
.L_x_20066:
[----:B------:R-:W-:Y:S05]  /*b010*/  BSYNC.RECONVERGENT B0 ;  /* 0x0000000000007941 */ /* 0x000fea0003800200 */
.L_x_20065:
[----:B------:R-:W0:Y:S02]  /*b020*/  F2I.S64.TRUNC R2, R2 ;  /* 0x0000000200027311 */ /* 0x000e24000020d900 */
[----:B0-----:R-:W-:Y:S01]  /*b030*/  PRMT R0, R2, 0x7610, R0 ;  /* 0x0000761002007816 */ /* 0x001fe20000000000 */
[----:B------:R-:W-:Y:S06]  /*b040*/  BRA `(.L_x_20050) ;  /* 0x0000000400107947 */ /* 0x000fec0003800000 */
.L_x_20063:
        /* <DEDUP_REMOVED lines=21> */
.L_x_20072:
[----:B------:R-:W-:Y:S05]  /*b1a0*/  BSYNC.RECONVERGENT B1 ;  /* 0x0000000000017941 */ /* 0x000fea0003800200 */
.L_x_20071:
[----:B------:R-:W-:Y:S01]  /*b1b0*/  IMAD.SHL.U32 R0, R0, 0x200000, RZ ;  /* 0x0020000000007824 */ /* 0x000fe200078e00ff */
[----:B------:R-:W-:-:S04]  /*b1c0*/  LEA R2, R2, 0x37800000, 0x17 ;  /* 0x3780000002027811 */ /* 0x000fc800078eb8ff */
[----:B------:R-:W-:-:S07]  /*b1d0*/  LOP3.LUT R2, R2, R0, R7, 0xfe, !PT ;  /* 0x0000000002027212 */ /* 0x000fce00078efe07 */
.L_x_20070:
[----:B------:R-:W-:Y:S05]  /*b1e0*/  BSYNC.RECONVERGENT B0 ;  /* 0x0000000000007941 */ /* 0x000fea0003800200 */
.L_x_20069:
[----:B------:R-:W0:Y:S02]  /*b1f0*/  F2I.S64.TRUNC R2, R2 ;  /* 0x0000000200027311 */ /* 0x000e24000020d900 */
[----:B0-----:R-:W-:Y:S01]  /*b200*/  PRMT R0, R2, 0x7610, R0 ;  /* 0x0000761002007816 */ /* 0x001fe20000000000 */
[----:B------:R-:W-:Y:S06]  /*b210*/  BRA `(.L_x_20050) ;  /* 0x00000000009c7947 */ /* 0x000fec0003800000 */
.L_x_20062:
        /* <DEDUP_REMOVED lines=14> */
.L_x_20076:
[----:B------:R-:W-:Y:S05]  /*b300*/  BSYNC.RECONVERGENT B0 ;  /* 0x0000000000007941 */ /* 0x000fea0003800200 */
.L_x_20075:
[----:B------:R-:W0:Y:S02]  /*b310*/  F2I.S64.TRUNC R2, R2 ;  /* 0x0000000200027311 */ /* 0x000e24000020d900 */
[----:B0-----:R-:W-:Y:S01]  /*b320*/  PRMT R0, R2, 0x7610, R0 ;  /* 0x0000761002007816 */ /* 0x001fe20000000000 */
[----:B------:R-:W-:Y:S06]  /*b330*/  BRA `(.L_x_20050) ;  /* 0x0000000000547947 */ /* 0x000fec0003800000 */
.L_x_20049:
        /* <DEDUP_REMOVED lines=16> */
.L_x_20077:
[----:B------:R-:W-:Y:S01]  /*b440*/  PRMT R0, RZ, 0x7610, R0 ;  /* 0x00007610ff007816 */ /* 0x000fe20000000000 */
[----:B------:R-:W-:Y:S06]  /*b450*/  BRA `(.L_x_20050) ;  /* 0x00000000000c7947 */ /* 0x000fec0003800000 */
.L_x_20074:
[----:B------:R0:W5:Y:S01]  /*b460*/  LDG.E.U8 R0, desc[UR36][R4.64] ;  /* 0x0000002404007981 */ /* 0x000162000c1e1100 */
[----:B------:R-:W-:Y:S05]  /*b470*/  BRA `(.L_x_20050) ;  /* 0x0000000000047947 */ /* 0x000fea0003800000 */
.L_x_20073:
[----:B------:R0:W5:Y:S02]  /*b480*/  LDG.E.U8 R0, desc[UR36][R4.64] ;  /* 0x0000002404007981 */ /* 0x000164000c1e1100 */
.L_x_20050:
[----:B------:R-:W-:Y:S01]  /*b490*/  UPRMT UR4, UR41, 0x9910, URZ ;  /* 0x0000991029047896 */ /* 0x000fe200080000ff */
[----:B-----5:R-:W-:Y:S02]  /*b4a0*/  LOP3.LUT R3, R0, 0xffff, RZ, 0xc0, !PT ;  /* 0x0000ffff00037812 */ /* 0x020fe400078ec0ff */
        /* <DEDUP_REMOVED lines=15> */
.L_x_20081:
[----:B------:R-:W-:Y:S01]  /*b5a0*/  STG.E.U8 desc[UR36][R16.64], R3 ;  /* 0x0000000310007986 */ /* 0x000fe2000c101124 */
[----:B------:R-:W-:Y:S05]  /*b5b0*/  EXIT ;  /* 0x000000000000794d */ /* 0x000fea0003800000 */
.L_x_20080:
        /* <DEDUP_REMOVED lines=10> */
.L_x_20084:
[----:B------:R-:W-:-:S05]  /*b660*/  LOP3.LUT R3, R3, 0xff, RZ, 0xc0, !PT ;  /* 0x000000ff03037812 */ /* 0x000fca00078ec0ff */
[----:B------:R-:W-:Y:S01]  /*b670*/  STG.E desc[UR36][R16.64], R3 ;  /* 0x0000000310007986 */ /* 0x000fe2000c101924 */
[----:B------:R-:W-:Y:S05]  /*b680*/  EXIT ;  /* 0x000000000000794d */ /* 0x000fea0003800000 */
.L_x_20083:
[----:B------:R-:W-:-:S05]  /*b690*/  LOP3.LUT R3, R3, 0xff, RZ, 0xc0, !PT ;  /* 0x000000ff03037812 */ /* 0x000fca00078ec0ff */
[----:B------:R-:W-:Y:S01]  /*b6a0*/  STG.E.U16 desc[UR36][R16.64], R3 ;  /* 0x0000000310007986 */ /* 0x000fe2000c101524 */
[----:B------:R-:W-:Y:S05]  /*b6b0*/  EXIT ;  /* 0x000000000000794d */ /* 0x000fea0003800000 */
.L_x_20079:
        /* <DEDUP_REMOVED lines=10> */
.L_x_20086:
[----:B------:R-:W-:-:S04]  /*b760*/  LOP3.LUT R3, R3, 0xff, RZ, 0xc0, !PT ;  /* 0x000000ff03037812 */ /* 0x000fc800078ec0ff */
[----:B------:R-:W5:Y:S02]  /*b770*/  I2F.U16 R0, R3 ;  /* 0x0000000300007306 */ /* 0x000f640000101000 */
[----:B-----5:R-:W-:-:S05]  /*b780*/  F2FP.F16.F32.PACK_AB R0, RZ, R0 ;  /* 0x00000000ff00723e */ /* 0x020fca00000000ff */
[----:B------:R-:W-:Y:S01]  /*b790*/  STG.E.U16 desc[UR36][R16.64], R0 ;  /* 0x0000000010007986 */ /* 0x000fe2000c101524 */
[----:B------:R-:W-:Y:S05]  /*b7a0*/  EXIT ;  /* 0x000000000000794d */ /* 0x000fea0003800000 */
.L_x_20085:
[----:B------:R-:W-:-:S09]  /*b7b0*/  UISETP.NE.AND UP0, UPT, UR4, 0x7, UPT ;  /* 0x000000070400788c */ /* 0x000fd2000bf05270 */
[----:B------:R-:W-:Y:S05]  /*b7c0*/  BRA.U !UP0, `(.L_x_20087) ;  /* 0x00000001083c7547 */ /* 0x000fea000b800000 */
[----:B------:R-:W-:-:S09]  /*b7d0*/  UISETP.NE.AND UP0, UPT, UR4, 0x8, UPT ;  /* 0x000000080400788c */ /* 0x000fd2000bf05270 */
[----:B------:R-:W-:Y:S05]  /*b7e0*/  BRA.U !UP0, `(.L_x_20088) ;  /* 0x00000001081c7547 */ /* 0x000fea000b800000 */
[----:B------:R-:W-:-:S09]  /*b7f0*/  UISETP.NE.AND UP0, UPT, UR4, 0x9, UPT ;  /* 0x000000090400788c */ /* 0x000fd2000bf05270 */
[----:B------:R-:W-:Y:S05]  /*b800*/  BRA.U UP0, `(.L_x_20082) ;  /* 0x0000000500e47547 */ /* 0x000fea000b800000 */
[----:B------:R-:W-:Y:S01]  /*b810*/  LOP3.LUT R3, R3, 0xff, RZ, 0xc0, !PT ;  /* 0x000000ff03037812 */ /* 0x000fe200078ec0ff */
[----:B01234-:R-:W-:-:S03]  /*b820*/  IMAD.MOV.U32 R5, RZ, RZ, RZ ;  /* 0x000000ffff057224 */ /* 0x01ffc600078e00ff */
[----:B------:R-:W0:Y:S02]  /*b830*/  I2F.U16 R4, R3 ;  /* 0x0000000300047306 */ /* 0x000e240000101000 */
[----:B0-----:R-:W-:Y:S01]  /*b840*/  STG.E.64 desc[UR36][R16.64], R4 ;  /* 0x0000000410007986 */ /* 0x001fe2000c101b24 */
[----:B------:R-:W-:Y:S05]  /*b850*/  EXIT ;  /* 0x000000000000794d */ /* 0x000fea0003800000 */
.L_x_20088:
[----:B------:R-:W-:-:S06]  /*b860*/  LOP3.LUT R3, R3, 0xff, RZ, 0xc0, !PT ;  /* 0x000000ff03037812 */ /* 0x000fcc00078ec0ff */
[----:B------:R-:W5:Y:S02]  /*b870*/  I2F.U16 R3, R3 ;  /* 0x0000000300037306 */ /* 0x000f640000101000 */
[----:B-----5:R-:W-:-:S04]  /*b880*/  F2FP.F16.F32.PACK_AB R3, RZ, R3 ;  /* 0x00000003ff03723e */ /* 0x020fc800000000ff */
[----:B------:R-:W-:-:S05]  /*b890*/  PRMT R3, R3, 0x5410, RZ ;  /* 0x0000541003037816 */ /* 0x000fca00000000ff */
[----:B------:R-:W-:Y:S01]  /*b8a0*/  STG.E desc[UR36][R16.64], R3 ;  /* 0x0000000310007986 */ /* 0x000fe2000c101924 */
[----:B------:R-:W-:Y:S05]  /*b8b0*/  EXIT ;  /* 0x000000000000794d */ /* 0x000fea0003800000 */
.L_x_20087:
[----:B------:R-:W-:-:S06]  /*b8c0*/  LOP3.LUT R3, R3, 0xff, RZ, 0xc0, !PT ;  /* 0x000000ff03037812 */ /* 0x000fcc00078ec0ff */
[----:B------:R-:W5:Y:S02]  /*b8d0*/  I2F.F64.U16 R2, R3 ;  /* 0x0000000300027312 */ /* 0x000f640000101800 */
[----:B-----5:R-:W-:Y:S01]  /*b8e0*/  STG.E.64 desc[UR36][R16.64], R2 ;  /* 0x0000000210007986 */ /* 0x020fe2000c101b24 */
[----:B------:R-:W-:Y:S05]  /*b8f0*/  EXIT ;  /* 0x000000000000794d */ /* 0x000fea0003800000 */
.L_x_20078:
        /* <DEDUP_REMOVED lines=13> */
.L_x_20092:
        /* <DEDUP_REMOVED lines=17> */
.L_x_20095:
[----:B------:R-:W-:-:S07]  /*bae0*/  PRMT R8, R0, 0x7610, R8 ;  /* 0x0000761000087816 */ /* 0x000fce0000000008 */
.L_x_20094:
[----:B------:R-:W-:Y:S05]  /*baf0*/  BSYNC.RECONVERGENT B0 ;  /* 0x0000000000007941 */ /* 0x000fea0003800200 */
.L_x_20093:
[----:B------:R-:W-:Y:S01]  /*bb00*/  STG.E.U8 desc[UR36][R16.64], R8 ;  /* 0x0000000810007986 */ /* 0x000fe2000c101124 */
[----:B------:R-:W-:Y:S05]  /*bb10*/  EXIT ;  /* 0x000000000000794d */ /* 0x000fea0003800000 */
.L_x_20091:
[----:B------:R-:W-:Y:S01]  /*bb20*/  LOP3.LUT R3, R3, 0xff, RZ, 0xc0, !PT ;  /* 0x000000ff03037812 */ /* 0x000fe200078ec0ff */
[----:B------:R-:W-:Y:S01]  /*bb30*/  BSSY.RECONVERGENT B0, `(.L_x_20096) ;  /* 0x0000011000007945 */ /* 0x000fe20003800200 */
[----:B------:R-:W-:-:S04]  /*bb40*/  HFMA2 R8, -RZ, RZ, 0, 7.62939453125e-06 ;  /* 0x00000080ff087431 */ /* 0x000fc800000001ff */
        /* <DEDUP_REMOVED lines=14> */
.L_x_20098:
[----:B------:R-:W-:-:S07]  /*bc30*/  PRMT R8, R0, 0x7610, R8 ;  /* 0x0000761000087816 */ /* 0x000fce0000000008 */
.L_x_20097:
[----:B------:R-:W-:Y:S05]  /*bc40*/  BSYNC.RECONVERGENT B0 ;  /* 0x0000000000007941 */ /* 0x000fea0003800200 */
.L_x_20096:
[----:B------:R-:W-:Y:S01]  /*bc50*/  STG.E.U8 desc[UR36][R16.64], R8 ;  /* 0x0000000810007986 */ /* 0x000fe2000c101124 */
[----:B------:R-:W-:Y:S05]  /*bc60*/  EXIT ;  /* 0x000000000000794d */ /* 0x000fea0003800000 */
.L_x_20090:
        /* <DEDUP_REMOVED lines=21> */
[----:B------:R-:W-:Y:S01]  /*bdc0*/  STG.E.U8 desc[UR36][R16.64], R3 ;  /* 0x0000000310007986 */ /* 0x000fe2000c101124 */
[----:B------:R-:W-:Y:S05]  /*bdd0*/  EXIT ;  /* 0x000000000000794d */ /* 0x000fea0003800000 */
.L_x_20100:
[----:B------:R-:W-:Y:S01]  /*bde0*/  LOP3.LUT R2, R3, 0xff, RZ, 0xc0, !PT ;  /* 0x000000ff03027812 */ /* 0x000fe200078ec0ff */
[----:B------:R-:W-:-:S05]  /*bdf0*/  IMAD.MOV.U32 R3, RZ, RZ, RZ ;  /* 0x000000ffff037224 */ /* 0x000fca00078e00ff */
[----:B------:R-:W-:Y:S01]  /*be00*/  STG.E.64 desc[UR36][R16.64], R2 ;  /* 0x0000000210007986 */ /* 0x000fe2000c101b24 */
[----:B------:R-:W-:Y:S05]  /*be10*/  EXIT ;  /* 0x000000000000794d */ /* 0x000fea0003800000 */
.L_x_20099:
[----:B------:R-:W-:-:S05]  /*be20*/  LOP3.LUT R3, R3, 0xff, RZ, 0xc0, !PT ;  /* 0x000000ff03037812 */ /* 0x000fca00078ec0ff */
[----:B------:R-:W-:Y:S01]  /*be30*/  STG.E desc[UR36][R16.64], R3 ;  /* 0x0000000310007986 */ /* 0x000fe2000c101924 */
[----:B------:R-:W-:Y:S05]  /*be40*/  EXIT ;  /* 0x000000000000794d */ /* 0x000fea0003800000 */
.L_x_20089:
        /* <DEDUP_REMOVED lines=10> */
.L_x_20102:
[----:B01234-:R-:W-:Y:S02]  /*bef0*/  LOP3.LUT R4, R3, 0xff, RZ, 0xc0, !PT ;  /* 0x000000ff03047812 */ /* 0x01ffe400078ec0ff */
[----:B------:R-:W-:-:S04]  /*bf00*/  CS2R R6, SRZ ;  /* 0x0000000000067805 */ /* 0x000fc8000001ff00 */
[----:B------:R-:W0:Y:S02]  /*bf10*/  I2F.F64.U16 R4, R4 ;  /* 0x0000000400047312 */ /* 0x000e240000101800 */
[----:B0-----:R-:W-:Y:S01]  /*bf20*/  STG.E.128 desc[UR36][R16.64], R4 ;  /* 0x0000000410007986 */ /* 0x001fe2000c101d24 */
[----:B------:R-:W-:Y:S05]  /*bf30*/  EXIT ;  /* 0x000000000000794d */ /* 0x000fea0003800000 */
.L_x_20101:
[----:B------:R-:W-:-:S09]  /*bf40*/  UISETP.NE.AND UP0, UPT, UR4, 0xf, UPT ;  /* 0x0000000f0400788c */ /* 0x000fd2000bf05270 */
[----:B------:R-:W-:Y:S05]  /*bf50*/  BRA.U !UP0, `(.L_x_20103) ;  /* 0x0000000108dc7547 */ /* 0x000fea000b800000 */
[----:B------:R-:W-:-:S09]  /*bf60*/  UISETP.NE.AND UP0, UPT, UR4, 0x17, UPT ;  /* 0x000000170400788c */ /* 0x000fd2000bf05270 */
[----:B------:R-:W-:Y:S05]  /*bf70*/  BRA.U !UP0, `(.L_x_20104) ;  /* 0x0000000108887547 */ /* 0x000fea000b800000 */
[----:B------:R-:W-:-:S09]  /*bf80*/  UISETP.NE.AND UP0, UPT, UR4, 0x18, UPT ;  /* 0x000000180400788c */ /* 0x000fd2000bf05270 */
[----:B------:R-:W-:Y:S05]  /*bf90*/  BRA.U !UP0, `(.L_x_20105) ;  /* 0x0000000108447547 */ /* 0x000fea000b800000 */
.L_x_20082:
[----:B------:R-:W-:Y:S01]  /*bfa0*/  MOV R0, 0x0 ;  /* 0x0000000000007802 */ /* 0x000fe20000000f00 */
[----:B------:R-:W0:Y:S01]  /*bfb0*/  LDCU.64 UR4, c[0x4][0x138] ;  /* 0x01002700ff0477ac */ /* 0x000e220008000a00 */
[----:B------:R-:W-:Y:S02]  /*bfc0*/  HFMA2 R8, -RZ, RZ, 0, 6.020069122314453125e-06 ;  /* 0x00000065ff087431 */ /* 0x000fe400000001ff */
[----:B------:R-:W-:Y:S01]  /*bfd0*/  IMAD.MOV.U32 R12, RZ, RZ, 0x1 ;  /* 0x00000001ff0c7424 */ /* 0x000fe200078e00ff */
[----:B------:R0:W0:Y:S01]  /*bfe0*/  LDC.64 R2, c[0x4][R0] ;  /* 0x0100000000027b82 */ /* 0x0000220000000a00 */
[----:B------:R-:W5:Y:S01]  /*bff0*/  LDCU.64 UR6, c[0x4][0x140] ;  /* 0x01002800ff0677ac */ /* 0x000f620008000a00 */
[----:B------:R-:W-:Y:S01]  /*c000*/  IMAD.MOV.U32 R13, RZ, RZ, RZ ;  /* 0x000000ffff0d7224 */ /* 0x000fe200078e00ff */
[----:B------:R-:W5:Y:S01]  /*c010*/  LDCU.64 UR8, c[0x4][0x10] ;  /* 0x01000200ff0877ac */ /* 0x000f620008000a00 */
[----:B01234-:R-:W-:Y:S01]  /*c020*/  MOV R4, UR4 ;  /* 0x0000000400047c02 */ /* 0x01ffe20008000f00 */
[----:B------:R-:W-:-:S02]  /*c030*/  IMAD.U32 R5, RZ, RZ, UR5 ;  /* 0x00000005ff057e24 */ /* 0x000fc4000f8e00ff */
[----:B-----5:R-:W-:Y:S01]  /*c040*/  IMAD.U32 R6, RZ, RZ, UR6 ;  /* 0x00000006ff067e24 */ /* 0x020fe2000f8e00ff */
[----:B------:R-:W-:Y:S01]  /*c050*/  MOV R7, UR7 ;  /* 0x0000000700077c02 */ /* 0x000fe20008000f00 */
[----:B------:R-:W-:Y:S02]  /*c060*/  IMAD.U32 R10, RZ, RZ, UR8 ;  /* 0x00000008ff0a7e24 */ /* 0x000fe4000f8e00ff */
[----:B------:R-:W-:-:S07]  /*c070*/  IMAD.U32 R11, RZ, RZ, UR9 ;  /* 0x00000009ff0b7e24 */ /* 0x000fce000f8e00ff */
[----:B------:R-:W-:-:S07]  /*c080*/  LEPC R20, `(.L_x_20106) ;  /* 0x000000001014794e */ /* 0x000fce0000000000 */
[----:B------:R-:W-:Y:S05]  /*c090*/  CALL.ABS.NOINC R2 ;  /* 0x0000000002007343 */ /* 0x000fea0003c00000 */
.L_x_20106:
[----:B------:R-:W-:Y:S05]  /*c0a0*/  EXIT ;  /* 0x000000000000794d */ /* 0x000fea0003800000 */
.L_x_20105:
[----:B------:R-:W-:Y:S01]  /*c0b0*/  LOP3.LUT R0, R3, 0xff, RZ, 0xc0, !PT ;  /* 0x000000ff03007812 */ /* 0x000fe200078ec0ff */
[----:B------:R-:W-:Y:S01]  /*c0c0*/  BSSY.RECONVERGENT B0, `(.L_x_20107) ;  /* 0x000000b000007945 */ /* 0x000fe20003800200 */
[----:B------:R-:W-:Y:S02]  /*c0d0*/  MOV R3, 0x7f ;  /* 0x0000007f00037802 */ /* 0x000fe40000000f00 */
        /* <DEDUP_REMOVED lines=9> */
.L_x_20108:
[----:B------:R-:W-:Y:S05]  /*c170*/  BSYNC.RECONVERGENT B0 ;  /* 0x0000000000007941 */ /* 0x000fea0003800200 */
.L_x_20107:
[----:B------:R-:W-:Y:S01]  /*c180*/  STG.E.U8 desc[UR36][R16.64], R3 ;  /* 0x0000000310007986 */ /* 0x000fe2000c101124 */
[----:B------:R-:W-:Y:S05]  /*c190*/  EXIT ;  /* 0x000000000000794d */ /* 0x000fea0003800000 */
.L_x_20104:
        /* <DEDUP_REMOVED lines=14> */
.L_x_20109:
[----:B------:R-:W-:Y:S01]  /*c280*/  IMAD.MOV.U32 R3, RZ, RZ, 0x7f ;  /* 0x0000007fff037424 */ /* 0x000fe200078e00ff */
[----:B------:R-:W-:-:S04]  /*c290*/  ISETP.GT.U32.AND P0, PT, R5, 0x7f800000, PT ;  /* 0x7f8000000500780c */ /* 0x000fc80003f04070 */
[----:B------:R-:W-:-:S05]  /*c2a0*/  SEL R3, R3, 0x7c, P0 ;  /* 0x0000007c03037807 */ /* 0x000fca0000000000 */
[----:B------:R-:W-:Y:S01]  /*c2b0*/  STG.E.U8 desc[UR36][R16.64], R3 ;  /* 0x0000000310007986 */ /* 0x000fe2000c101124 */
[----:B------:R-:W-:Y:S05]  /*c2c0*/  EXIT ;  /* 0x000000000000794d */ /* 0x000fea0003800000 */
.L_x_20103:
[----:B------:R-:W-:-:S04]  /*c2d0*/  LOP3.LUT R3, R3, 0xff, RZ, 0xc0, !PT ;  /* 0x000000ff03037812 */ /* 0x000fc800078ec0ff */
[----:B------:R-:W5:Y:S02]  /*c2e0*/  I2F.U16 R0, R3 ;  /* 0x0000000300007306 */ /* 0x000f640000101000 */
[----:B-----5:R-:W-:-:S05]  /*c2f0*/  F2FP.BF16.F32.PACK_AB R0, RZ, R0 ;  /* 0x00000000ff00723e */ /* 0x020fca00000010ff */
[----:B------:R-:W-:Y:S01]  /*c300*/  STG.E.U16 desc[UR36][R16.64], R0 ;  /* 0x0000000010007986 */ /* 0x000fe2000c101524 */
[----:B------:R-:W-:Y:S05]  /*c310*/  EXIT ;  /* 0x000000000000794d */ /* 0x000fea0003800000 */
.L_x_20110:
        /* <DEDUP_REMOVED lines=14> */
.L_x_21230:


//--------------------- .text._ZN2at6native27unrolled_elementwise_kernelINS0_13BUnaryFunctorIhhhZZZNS0_18lshift_kernel_cudaERNS_18TensorIteratorBaseEENKUlvE_clEvENKUlvE_clEvEUlhhE_EESt5arrayIPcLm2EELi4E23TrivialOffsetCalculatorILi1EjESD_NS0_6memory12LoadWithCastILi1EEENSE_13StoreWithCastILi1EEEEEviT_T0_T2_T3_T4_T5_ --------------------------
	.section	.text._ZN2at6native27unrolled_elementwise_kernelINS0_13BUnaryFunctorIhhhZZZNS0_18lshift_kernel_cudaERNS_18TensorIteratorBaseEENKUlvE_clEvENKUlvE_clEvEUlhhE_EESt5arrayIPcLm2EELi4E23TrivialOffsetCalculatorILi1EjESD_NS0_6memory12LoadWithCastILi1EEENSE_13StoreWithCastILi1EEEEEviT_T0_T2_T3_T4_T5_,"ax",@progbits
	.align	128
        .global         _ZN2at6native27unrolled_elementwise_kernelINS0_13BUnaryFunctorIhhhZZZNS0_18lshift_kernel_cudaERNS_18TensorIteratorBaseEENKUlvE_clEvENKUlvE_clEvEUlhhE_EESt5arrayIPcLm2EELi4E23TrivialOffsetCalculatorILi1EjESD_NS0_6memory12LoadWithCastILi1EEENSE_13StoreWithCastILi1EEEEEviT_T0_T2_T3_T4_T5_
        .type           _ZN2at6native27unrolled_elementwise_kernelINS0_13BUnaryFunctorIhhhZZZNS0_18lshift_kernel_cudaERNS_18TensorIteratorBaseEENKUlvE_clEvENKUlvE_clEvEUlhhE_EESt5arrayIPcLm2EELi4E23TrivialOffsetCalculatorILi1EjESD_NS0_6memory12LoadWithCastILi1EEENSE_13StoreWithCastILi1EEEEEviT_T0_T2_T3_T4_T5_,@function
        .size           _ZN2at6native27unrolled_elementwise_kernelINS0_13BUnaryFunctorIhhhZZZNS0_18lshift_kernel_cudaERNS_18TensorIteratorBaseEENKUlvE_clEvENKUlvE_clEvEUlhhE_EESt5arrayIPcLm2EELi4E23TrivialOffsetCalculatorILi1EjESD_NS0_6memory12LoadWithCastILi1EEENSE_13StoreWithCastILi1EEEEEviT_T0_T2_T3_T4_T5_,(.L_x_21231 - _ZN2at6native27unrolled_elementwise_kernelINS0_13BUnaryFunctorIhhhZZZNS0_18lshift_kernel_cudaERNS_18TensorIteratorBaseEENKUlvE_clEvENKUlvE_clEvEUlhhE_EESt5arrayIPcLm2EELi4E23TrivialOffsetCalculatorILi1EjESD_NS0_6memory12LoadWithCastILi1EEENSE_13StoreWithCastILi1EEEEEviT_T0_T2_T3_T4_T5_)
        .other          _ZN2at6native27unrolled_elementwise_kernelINS0_13BUnaryFunctorIhhhZZZNS0_18lshift_kernel_cudaERNS_18TensorIteratorBaseEENKUlvE_clEvENKUlvE_clEvEUlhhE_EESt5arrayIPcLm2EELi4E23TrivialOffsetCalculatorILi1EjESD_NS0_6memory12LoadWithCastILi1EEENSE_13StoreWithCastILi1EEEEEviT_T0_T2_T3_T4_T5_,@"STO_CUDA_ENTRY STV_DEFAULT"
_ZN2at6native27unrolled_elementwise_kernelINS0_13BUnaryFunctorIhhhZZZNS0_18lshift_kernel_cudaERNS_18TensorIteratorBaseEENKUlvE_clEvENKUlvE_clEvEUlhhE_EESt5arrayIPcLm2EELi4E23TrivialOffsetCalculatorILi1EjESD_NS0_6memory12LoadWithCastILi1EEENSE_13StoreWithCastILi1EEEEEviT_T0_T2_T3_T4_T5_:
.text._ZN2at6native27unrolled_elementwise_kernelINS0_13BUnaryFunctorIhhhZZZNS0_18lshift_kernel_cudaERNS_18TensorIteratorBaseEENKUlvE_clEvENKUlvE_clEvEUlhhE_EESt5arrayIPcLm2EELi4E23TrivialOffsetCalculatorILi1EjESD_NS0_6memory12LoadWithCastILi1EEENSE_13StoreWithCastILi1EEEEEviT_T0_T2_T3_T4_T5_:
        /* <DEDUP_REMOVED lines=31> */
.L_x_20116:
[----:B------:R3:W5:Y:S01]  /*01f0*/  LDG.E.U8 R16, desc[UR36][R6.64] ;  /* 0x0000002406107981 */ /* 0x000762000c1e1100 */
[----:B------:R-:W-:Y:S05]  /*0200*/  BRA `(.L_x_20118) ;  /* 0x0000000c00607947 */ /* 0x000fea0003800000 */
.L_x_20115:
        /* <DEDUP_REMOVED lines=8> */
.L_x_20120:
[----:B------:R1:W5:Y:S01]  /*0290*/  LDG.E.U8 R16, desc[UR36][R6.64] ;  /* 0x0000002406107981 */ /* 0x000362000c1e1100 */
[----:B------:R-:W-:Y:S05]  /*02a0*/  BRA `(.L_x_20118) ;  /* 0x0000000c00387947 */ /* 0x000fea0003800000 */
.L_x_20119:
[----:B------:R2:W5:Y:S01]  /*02b0*/  LDG.E.U16 R16, desc[UR36][R6.64] ;  /* 0x0000002406107981 */ /* 0x000562000c1e1500 */
[----:B------:R-:W-:Y:S05]  /*02c0*/  BRA `(.L_x_20118) ;  /* 0x0000000c00307947 */ /* 0x000fea0003800000 */
.L_x_20114:
        /* <DEDUP_REMOVED lines=10> */
.L_x_20122:
[----:B------:R-:W2:Y:S02]  /*0370*/  LDG.E.U16 R4, desc[UR36][R6.64] ;  /* 0x0000002406047981 */ /* 0x000ea4000c1e1500 */
[----:B--2---:R-:W-:-:S06]  /*0380*/  HADD2.F32 R4, -RZ, R4.H0_H0 ;  /* 0x20000004ff047230 */ /* 0x004fcc0000004100 */
[----:B------:R-:W0:Y:S02]  /*0390*/  F2I.S64.TRUNC R4, R4 ;  /* 0x0000000400047311 */ /* 0x000e24000020d900 */
[----:B0-----:R-:W-:Y:S01]  /*03a0*/  PRMT R16, R4, 0x7610, R16 ;  /* 0x0000761004107816 */ /* 0x001fe20000000010 */
[----:B------:R-:W-:Y:S06]  /*03b0*/  BRA `(.L_x_20118) ;  /* 0x0000000800f47947 */ /* 0x000fec0003800000 */
.L_x_20121:
        /* <DEDUP_REMOVED lines=10> */
.L_x_20124:
[----:B------:R-:W2:Y:S02]  /*0460*/  LDG.E.U16 R6, desc[UR36][R6.64] ;  /* 0x0000002406067981 */ /* 0x000ea4000c1e1500 */
[----:B--2---:R-:W-:-:S06]  /*0470*/  HADD2.F32 R4, -RZ, R6.H0_H0 ;  /* 0x20000006ff047230 */ /* 0x004fcc0000004100 */
[----:B------:R-:W0:Y:S02]  /*0480*/  F2I.S64.TRUNC R4, R4 ;  /* 0x0000000400047311 */ /* 0x000e24000020d900 */
[----:B0-----:R-:W-:Y:S01]  /*0490*/  PRMT R16, R4, 0x7610, R16 ;  /* 0x0000761004107816 */ /* 0x001fe20000000010 */
[----:B------:R-:W-:Y:S06]  /*04a0*/  BRA `(.L_x_20118) ;  /* 0x0000000800b87947 */ /* 0x000fec0003800000 */
.L_x_20123:
[----:B------:R-:W2:Y:S02]  /*04b0*/  LDG.E.64 R4, desc[UR36][R6.64] ;  /* 0x0000002406047981 */ /* 0x000ea4000c1e1b00 */
[----:B--2---:R-:W0:Y:S02]  /*04c0*/  F2I.S64.F64.TRUNC R4, R4 ;  /* 0x0000000400047311 */ /* 0x004e24000030d900 */
[----:B0-----:R-:W-:Y:S01]  /*04d0*/  PRMT R16, R4, 0x7610, R16 ;  /* 0x0000761004107816 */ /* 0x001fe20000000010 */
[----:B------:R-:W-:Y:S06]  /*04e0*/  BRA `(.L_x_20118) ;  /* 0x0000000800a87947 */ /* 0x000fec0003800000 */
.L_x_20113:
        /* <DEDUP_REMOVED lines=12> */
.L_x_20127:
[----:B------:R-:W2:Y:S02]  /*05b0*/  LDG.E.64 R6, desc[UR36][R6.64] ;  /* 0x0000002406067981 */ /* 0x000ea4000c1e1b00 */
[----:B--2---:R-:W0:Y:S02]  /*05c0*/  F2I.S64.F64.TRUNC R4, R6 ;  /* 0x0000000600047311 */ /* 0x004e24000030d900 */
[----:B0-----:R-:W-:Y:S01]  /*05d0*/  PRMT R16, R4, 0x7610, R16 ;  /* 0x0000761004107816 */ /* 0x001fe20000000010 */
[----:B------:R-:W-:Y:S06]  /*05e0*/  BRA `(.L_x_20118) ;  /* 0x0000000800687947 */ /* 0x000fec0003800000 */
.L_x_20126:
        /* <DEDUP_REMOVED lines=27> */
.L_x_20129:
        /* <DEDUP_REMOVED lines=15> */
.L_x_20128:
[----:B------:R-:W2:Y:S02]  /*0890*/  LDG.E.U16 R4, desc[UR36][R6.64] ;  /* 0x0000002406047981 */ /* 0x000ea4000c1e1500 */
[----:B--2---:R-:W-:-:S06]  /*08a0*/  IMAD.U32 R4, R4, 0x10000, RZ ;  /* 0x0001000004047824 */ /* 0x004fcc00078e00ff */
[----:B------:R-:W0:Y:S02]  /*08b0*/  F2I.S64.TRUNC R4, R4 ;  /* 0x0000000400047311 */ /* 0x000e24000020d900 */
[----:B0-----:R-:W-:Y:S01]  /*08c0*/  PRMT R16, R4, 0x7610, R16 ;  /* 0x0000761004107816 */ /* 0x001fe20000000010 */
[----:B------:R-:W-:Y:S06]  /*08d0*/  BRA `(.L_x_20118) ;  /* 0x0000000400ac7947 */ /* 0x000fec0003800000 */
.L_x_20125:
        /* <DEDUP_REMOVED lines=10> */
.L_x_20132:
        /* <DEDUP_REMOVED lines=21> */
.L_x_20136:
[----:B------:R-:W-:Y:S05]  /*0ad0*/  BSYNC.RECONVERGENT B1 ;  /* 0x0000000000017941 */ /* 0x000fea0003800200 */
.L_x_20135:
[----:B------:R-:W-:Y:S01]  /*0ae0*/  IMAD.SHL.U32 R0, R0, 0x100000, RZ ;  /* 0x0010000000007824 */ /* 0x000fe200078e00ff */
[----:B------:R-:W-:-:S04]  /*0af0*/  LEA R3, R3, 0x3b800000, 0x17 ;  /* 0x3b80000003037811 */ /* 0x000fc800078eb8ff */
[----:B------:R-:W-:-:S07]  /*0b00*/  LOP3.LUT R4, R3, R0, R7, 0xfe, !PT ;  /* 0x0000000003047212 */ /* 0x000fce00078efe07 */
.L_x_20134:
[----:B------:R-:W-:Y:S05]  /*0b10*/  BSYNC.RECONVERGENT B0 ;  /* 0x0000000000007941 */ /* 0x000fea0003800200 */
.L_x_20133:
[----:B------:R-:W0:Y:S02]  /*0b20*/  F2I.S64.TRUNC R4, R4 ;  /* 0x0000000400047311 */ /* 0x000e24000020d900 */
[----:B0-----:R-:W-:Y:S01]  /*0b30*/  PRMT R16, R4, 0x7610, R16 ;  /* 0x0000761004107816 */ /* 0x001fe20000000010 */
[----:B------:R-:W-:Y:S06]  /*0b40*/  BRA `(.L_x_20118) ;  /* 0x0000000400107947 */ /* 0x000fec0003800000 */
.L_x_20131:
        /* <DEDUP_REMOVED lines=21> */
.L_x_20140:
[----:B------:R-:W-:Y:S05]  /*0ca0*/  BSYNC.RECONVERGENT B1 ;  /* 0x0000000000017941 */ /* 0x000fea0003800200 */
.L_x_20139:
[----:B------:R-:W-:Y:S01]  /*0cb0*/  IMAD.SHL.U32 R0, R0, 0x200000, RZ ;  /* 0x0020000000007824 */ /* 0x000fe200078e00ff */
[----:B------:R-:W-:-:S04]  /*0cc0*/  LEA R3, R3, 0x37800000, 0x17 ;  /* 0x3780000003037811 */ /* 0x000fc800078eb8ff */
[----:B------:R-:W-:-:S07]  /*0cd0*/  LOP3.LUT R4, R3, R0, R7, 0xfe, !PT ;  /* 0x0000000003047212 */ /* 0x000fce00078efe07 */
.L_x_20138:
[----:B------:R-:W-:Y:S05]  /*0ce0*/  BSYNC.RECONVERGENT B0 ;  /* 0x0000000000007941 */ /* 0x000fea0003800200 */
.L_x_20137:
[----:B------:R-:W0:Y:S02]  /*0cf0*/  F2I.S64.TRUNC R4, R4 ;  /* 0x0000000400047311 */ /* 0x000e24000020d900 */
[----:B0-----:R-:W-:Y:S01]  /*0d00*/  PRMT R16, R4, 0x7610, R16 ;  /* 0x0000761004107816 */ /* 0x001fe20000000010 */
[----:B------:R-:W-:Y:S06]  /*0d10*/  BRA `(.L_x_20118) ;  /* 0x00000000009c7947 */ /* 0x000fec0003800000 */
.L_x_20130:
[----:B------:R-:W-:-:S09]  /*0d20*/  UISETP.NE.AND UP0, UPT, UR4, 0x1c, UPT ;  /* 0x0000001c0400788c */ /* 0x000fd2000bf05270 */
[----:B------:R-:W-:Y:S05]  /*0d30*/  BRA.U !UP0, `(.L_x_20141) ;  /* 0x0000000108907547 */ /* 0x000fea000b800000 */
[----:B------:R-:W-:-:S09]  /*0d40*/  UISETP.NE.AND UP0, UPT, UR4, 0x1d, UPT ;  /* 0x0000001d0400788c */ /* 0x000fd2000bf05270 */
[----:B------:R-:W-:Y:S05]  /*0d50*/  BRA.U !UP0, `(.L_x_20142) ;  /* 0x0000000108807547 */ /* 0x000fea000b800000 */
[----:B------:R-:W-:-:S09]  /*0d60*/  UISETP.NE.AND UP0, UPT, UR4, 0x2c, UPT ;  /* 0x0000002c0400788c */ /* 0x000fd2000bf05270 */
[----:B------:R-:W-:Y:S05]  /*0d70*/  BRA.U !UP0, `(.L_x_20143) ;  /* 0x0000000108487547 */ /* 0x000fea000b800000 */
.L_x_20117:
        /* <DEDUP_REMOVED lines=16> */
.L_x_20144:
[----:B------:R-:W-:Y:S01]  /*0e80*/  PRMT R16, RZ, 0x7610, R16 ;  /* 0x00007610ff107816 */ /* 0x000fe20000000010 */
[----:B------:R-:W-:Y:S06]  /*0e90*/  BRA `(.L_x_20118) ;  /* 0x00000000003c7947 */ /* 0x000fec0003800000 */
.L_x_20143:
        /* <DEDUP_REMOVED lines=8> */
.L_x_20146:
[----:B------:R-:W-:Y:S05]  /*0f20*/  BSYNC.RECONVERGENT B0 ;  /* 0x0000000000007941 */ /* 0x000fea0003800200 */
.L_x_20145:
[----:B------:R-:W0:Y:S02]  /*0f30*/  F2I.S64.TRUNC R4, R4 ;  /* 0x0000000400047311 */ /* 0x000e24000020d900 */
[----:B0-----:R-:W-:Y:S01]  /*0f40*/  PRMT R16, R4, 0x7610, R16 ;  /* 0x0000761004107816 */ /* 0x001fe20000000010 */
[----:B------:R-:W-:Y:S06]  /*0f50*/  BRA `(.L_x_20118) ;  /* 0x00000000000c7947 */ /* 0x000fec0003800000 */
.L_x_20142:
[----:B------:R0:W5:Y:S01]  /*0f60*/  LDG.E.U8 R16, desc[UR36][R6.64] ;  /* 0x0000002406107981 */ /* 0x000162000c1e1100 */
[----:B------:R-:W-:Y:S05]  /*0f70*/  BRA `(.L_x_20118) ;  /* 0x0000000000047947 */ /* 0x000fea0003800000 */
.L_x_20141:
[----:B------:R0:W5:Y:S02]  /*0f80*/  LDG.E.U8 R16, desc[UR36][R6.64] ;  /* 0x0000002406107981 */ /* 0x000164000c1e1100 */
.L_x_20118:
[----:B-----5:R-:W-:Y:S01]  /*0f90*/  LOP3.LUT R16, R16, 0xff, RZ, 0xc0, !PT ;  /* 0x000000ff10107812 */ /* 0x020fe200078ec0ff */
[----:B------:R-:W-:-:S07]  /*0fa0*/  VIADD R19, R2, 0x80 ;  /* 0x0000008002137836 */ /* 0x000fce0000000000 */
.L_x_20112:
[----:B------:R-:W-:Y:S05]  /*0fb0*/  BSYNC.RECONVERGENT B6 ;  /* 0x0000000000067941 */ /* 0x000fea0003800200 */
.L_x_20111:
        /* <DEDUP_REMOVED lines=23> */
.L_x_20152:
[----:B------:R0:W5:Y:S01]  /*1130*/  LDG.E.U8 R17, desc[UR36][R6.64] ;  /* 0x0000002406117981 */ /* 0x000162000c1e1100 */
[----:B------:R-:W-:Y:S05]  /*1140*/  BRA `(.L_x_20154) ;  /* 0x0000000c00607947 */ /* 0x000fea0003800000 */
.L_x_20151:
        /* <DEDUP_REMOVED lines=8> */
.L_x_20156:
[----:B------:R4:W5:Y:S01]  /*11d0*/  LDG.E.U8 R17, desc[UR36][R6.64] ;  /* 0x0000002406117981 */ /* 0x000962000c1e1100 */
[----:B------:R-:W-:Y:S05]  /*11e0*/  BRA `(.L_x_20154) ;  /* 0x0000000c00387947 */ /* 0x000fea0003800000 */
.L_x_20155:
[----:B------:R0:W5:Y:S01]  /*11f0*/  LDG.E.U16 R17, desc[UR36][R6.64] ;  /* 0x0000002406117981 */ /* 0x000162000c1e1500 */
[----:B------:R-:W-:Y:S05]  /*1200*/  BRA `(.L_x_20154) ;  /* 0x0000000c00307947 */ /* 0x000fea0003800000 */
.L_x_20150:
        /* <DEDUP_REMOVED lines=10> */
.L_x_20158:
[----:B------:R-:W2:Y:S02]  /*12b0*/  LDG.E.U16 R4, desc[UR36][R6.64] ;  /* 0x0000002406047981 */ /* 0x000ea4000c1e1500 */
[----:B--2---:R-:W-:-:S06]  /*12c0*/  HADD2.F32 R4, -RZ, R4.H0_H0 ;  /* 0x20000004ff047230 */ /* 0x004fcc0000004100 */
[----:B------:R-:W0:Y:S02]  /*12d0*/  F2I.S64.TRUNC R4, R4 ;  /* 0x0000000400047311 */ /* 0x000e24000020d900 */
[----:B0-----:R-:W-:Y:S01]  /*12e0*/  PRMT R17, R4, 0x7610, R17 ;  /* 0x0000761004117816 */ /* 0x001fe20000000011 */
[----:B------:R-:W-:Y:S06]  /*12f0*/  BRA `(.L_x_20154) ;  /* 0x0000000800f47947 */ /* 0x000fec0003800000 */
.L_x_20157:
        /* <DEDUP_REMOVED lines=10> */
.L_x_20160:
[----:B------:R-:W2:Y:S02]  /*13a0*/  LDG.E.U16 R6, desc[UR36][R6.64] ;  /* 0x0000002406067981 */ /* 0x000ea4000c1e1500 */
[----:B--2---:R-:W-:-:S06]  /*13b0*/  HADD2.F32 R4, -RZ, R6.H0_H0 ;  /* 0x20000006ff047230 */ /* 0x004fcc0000004100 */
[----:B------:R-:W0:Y:S02]  /*13c0*/  F2I.S64.TRUNC R4, R4 ;  /* 0x0000000400047311 */ /* 0x000e24000020d900 */
[----:B0-----:R-:W-:Y:S01]  /*13d0*/  PRMT R17, R4, 0x7610, R17 ;  /* 0x0000761004117816 */ /* 0x001fe20000000011 */
[----:B------:R-:W-:Y:S06]  /*13e0*/  BRA `(.L_x_20154) ;  /* 0x0000000800b87947 */ /* 0x000fec0003800000 */
.L_x_20159:
[----:B------:R-:W2:Y:S02]  /*13f0*/  LDG.E.64 R4, desc[UR36][R6.64] ;  /* 0x0000002406047981 */ /* 0x000ea4000c1e1b00 */
[----:B--2---:R-:W0:Y:S02]  /*1400*/  F2I.S64.F64.TRUNC R4, R4 ;  /* 0x0000000400047311 */ /* 0x004e24000030d900 */
[----:B0-----:R-:W-:Y:S01]  /*1410*/  PRMT R17, R4, 0x7610, R17 ;  /* 0x0000761004117816 */ /* 0x001fe20000000011 */
[----:B------:R-:W-:Y:S06]  /*1420*/  BRA `(.L_x_20154) ;  /* 0x0000000800a87947 */ /* 0x000fec0003800000 */
.L_x_20149:
        /* <DEDUP_REMOVED lines=12> */
.L_x_20163:
[----:B------:R-:W2:Y:S02]  /*14f0*/  LDG.E.64 R6, desc[UR36][R6.64] ;  /* 0x0000002406067981 */ /* 0x000ea4000c1e1b00 */
[----:B--2---:R-:W0:Y:S02]  /*1500*/  F2I.S64.F64.TRUNC R4, R6 ;  /* 0x0000000600047311 */ /* 0x004e24000030d900 */
[----:B0-----:R-:W-:Y:S01]  /*1510*/  PRMT R17, R4, 0x7610, R17 ;  /* 0x0000761004117816 */ /* 0x001fe20000000011 */
[----:B------:R-:W-:Y:S06]  /*1520*/  BRA `(.L_x_20154) ;  /* 0x0000000800687947 */ /* 0x000fec0003800000 */
.L_x_20162:
        /* <DEDUP_REMOVED lines=27> */
.L_x_20165:
        /* <DEDUP_REMOVED lines=15> */
.L_x_20164:
[----:B------:R-:W2:Y:S02]  /*17d0*/  LDG.E.U16 R4, desc[UR36][R6.64] ;  /* 0x0000002406047981 */ /* 0x000ea4000c1e1500 */
[----:B--2---:R-:W-:-:S06]  /*17e0*/  IMAD.U32 R4, R4, 0x10000, RZ ;  /* 0x0001000004047824 */ /* 0x004fcc00078e00ff */
[----:B------:R-:W0:Y:S02]  /*17f0*/  F2I.S64.TRUNC R4, R4 ;  /* 0x0000000400047311 */ /* 0x000e24000020d900 */
[----:B0-----:R-:W-:Y:S01]  /*1800*/  PRMT R17, R4, 0x7610, R17 ;  /* 0x0000761004117816 */ /* 0x001fe20000000011 */
[----:B------:R-:W-:Y:S06]  /*1810*/  BRA `(.L_x_20154) ;  /* 0x0000000400ac7947 */ /* 0x000fec0003800000 */
.L_x_20161:
        /* <DEDUP_REMOVED lines=10> */
.L_x_20168:
        /* <DEDUP_REMOVED lines=21> */
.L_x_20172:
[----:B------:R-:W-:Y:S05]  /*1a10*/  BSYNC.RECONVERGENT B1 ;  /* 0x0000000000017941 */ /* 0x000fea0003800200 */
.L_x_20171:
[----:B------:R-:W-:Y:S01]  /*1a20*/  IMAD.SHL.U32 R0, R0, 0x100000, RZ ;  /* 0x0010000000007824 */ /* 0x000fe200078e00ff */
[----:B------:R-:W-:-:S04]  /*1a30*/  LEA R3, R3, 0x3b800000, 0x17 ;  /* 0x3b80000003037811 */ /* 0x000fc800078eb8ff */
[----:B------:R-:W-:-:S07]  /*1a40*/  LOP3.LUT R4, R3, R0, R7, 0xfe, !PT ;  /* 0x0000000003047212 */ /* 0x000fce00078efe07 */
.L_x_20170:
[----:B------:R-:W-:Y:S05]  /*1a50*/  BSYNC.RECONVERGENT B0 ;  /* 0x0000000000007941 */ /* 0x000fea0003800200 */
.L_x_20169:
[----:B------:R-:W0:Y:S02]  /*1a60*/  F2I.S64.TRUNC R4, R4 ;  /* 0x0000000400047311 */ /* 0x000e24000020d900 */
[----:B0-----:R-:W-:Y:S01]  /*1a70*/  PRMT R17, R4, 0x7610, R17 ;  /* 0x0000761004117816 */ /* 0x001fe20000000011 */
[----:B------:R-:W-:Y:S06]  /*1a80*/  BRA `(.L_x_20154) ;  /* 0x0000000400107947 */ /* 0x000fec0003800000 */
.L_x_20167:
        /* <DEDUP_REMOVED lines=21> */
.L_x_20176:
[----:B------:R-:W-:Y:S05]  /*1be0*/  BSYNC.RECONVERGENT B1 ;  /* 0x0000000000017941 */ /* 0x000fea0003800200 */
.L_x_20175:
[----:B------:R-:W-:Y:S01]  /*1bf0*/  IMAD.SHL.U32 R0, R0, 0x200000, RZ ;  /* 0x0020000000007824 */ /* 0x000fe200078e00ff */
[----:B------:R-:W-:-:S04]  /*1c00*/  LEA R3, R3, 0x37800000, 0x17 ;  /* 0x3780000003037811 */ /* 0x000fc800078eb8ff */
[----:B------:R-:W-:-:S07]  /*1c10*/  LOP3.LUT R4, R3, R0, R7, 0xfe, !PT ;  /* 0x0000000003047212 */ /* 0x000fce00078efe07 */
.L_x_20174:
[----:B------:R-:W-:Y:S05]  /*1c20*/  BSYNC.RECONVERGENT B0 ;  /* 0x0000000000007941 */ /* 0x000fea0003800200 */
.L_x_20173:
[----:B------:R-:W0:Y:S02]  /*1c30*/  F2I.S64.TRUNC R4, R4 ;  /* 0x0000000400047311 */ /* 0x000e24000020d900 */
[----:B0-----:R-:W-:Y:S01]  /*1c40*/  PRMT R17, R4, 0x7610, R17 ;  /* 0x0000761004117816 */ /* 0x001fe20000000011 */
[----:B------:R-:W-:Y:S06]  /*1c50*/  BRA `(.L_x_20154) ;  /* 0x00000000009c7947 */ /* 0x000fec0003800000 */
.L_x_20166:
        /* <DEDUP_REMOVED lines=14> */
.L_x_20180:
[----:B------:R-:W-:Y:S05]  /*1d40*/  BSYNC.RECONVERGENT B0 ;  /* 0x0000000000007941 */ /* 0x000fea0003800200 */
.L_x_20179:
[----:B------:R-:W0:Y:S02]  /*1d50*/  F2I.S64.TRUNC R4, R4 ;  /* 0x0000000400047311 */ /* 0x000e24000020d900 */
[----:B0-----:R-:W-:Y:S01]  /*1d60*/  PRMT R17, R4, 0x7610, R17 ;  /* 0x0000761004117816 */ /* 0x001fe20000000011 */
[----:B------:R-:W-:Y:S06]  /*1d70*/  BRA `(.L_x_20154) ;  /* 0x0000000000547947 */ /* 0x000fec0003800000 */
.L_x_20153:
        /* <DEDUP_REMOVED lines=16> */
.L_x_20181:
[----:B------:R-:W-:Y:S01]  /*1e80*/  PRMT R17, RZ, 0x7610, R17 ;  /* 0x00007610ff117816 */ /* 0x000fe20000000011 */
[----:B------:R-:W-:Y:S06]  /*1e90*/  BRA `(.L_x_20154) ;  /* 0x00000000000c7947 */ /* 0x000fec0003800000 */
.L_x_20178:
[----:B------:R1:W5:Y:S01]  /*1ea0*/  LDG.E.U8 R17, desc[UR36][R6.64] ;  /* 0x0000002406117981 */ /* 0x000362000c1e1100 */
[----:B------:R-:W-:Y:S05]  /*1eb0*/  BRA `(.L_x_20154) ;  /* 0x0000000000047947 */ /* 0x000fea0003800000 */
.L_x_20177:
[----:B------:R0:W5:Y:S02]  /*1ec0*/  LDG.E.U8 R17, desc[UR36][R6.64] ;  /* 0x0000002406117981 */ /* 0x000164000c1e1100 */
.L_x_20154:
[----:B------:R-:W-:Y:S01]  /*1ed0*/  VIADD R19, R19, 0x80 ;  /* 0x0000008013137836 */ /* 0x000fe20000000000 */
[----:B-----5:R-:W-:-:S07]  /*1ee0*/  LOP3.LUT R17, R17, 0xff, RZ, 0xc0, !PT ;  /* 0x000000ff11117812 */ /* 0x020fce00078ec0ff */
.L_x_20148:
[----:B------:R-:W-:Y:S05]  /*1ef0*/  BSYNC.RECONVERGENT B6 ;  /* 0x0000000000067941 */ /* 0x000fea0003800200 */
.L_x_20147:
        /* <DEDUP_REMOVED lines=23> */
.L_x_20187:
[----:B------:R0:W5:Y:S01]  /*2070*/  LDG.E.U8 R18, desc[UR36][R6.64] ;  /* 0x0000002406127981 */ /* 0x000162000c1e1100 */
[----:B------:R-:W-:Y:S05]  /*2080*/  BRA `(.L_x_20189) ;  /* 0x0000000c00607947 */ /* 0x000fea0003800000 */
.L_x_20186:
        /* <DEDUP_REMOVED lines=8> */
.L_x_20191:
[----:B------:R3:W5:Y:S01]  /*2110*/  LDG.E.U8 R18, desc[UR36][R6.64] ;  /* 0x0000002406127981 */ /* 0x000762000c1e1100 */
[----:B------:R-:W-:Y:S05]  /*2120*/  BRA `(.L_x_20189) ;  /* 0x0000000c00387947 */ /* 0x000fea0003800000 */
.L_x_20190:
[----:B------:R0:W5:Y:S01]  /*2130*/  LDG.E.U16 R18, desc[UR36][R6.64] ;  /* 0x0000002406127981 */ /* 0x000162000c1e1500 */
[----:B------:R-:W-:Y:S05]  /*2140*/  BRA `(.L_x_20189) ;  /* 0x0000000c00307947 */ /* 0x000fea0003800000 */
.L_x_20185:
        /* <DEDUP_REMOVED lines=10> */
.L_x_20193:
[----:B------:R-:W2:Y:S02]  /*21f0*/  LDG.E.U16 R4, desc[UR36][R6.64] ;  /* 0x0000002406047981 */ /* 0x000ea4000c1e1500 */
[----:B--2---:R-:W-:-:S06]  /*2200*/  HADD2.F32 R4, -RZ, R4.H0_H0 ;  /* 0x20000004ff047230 */ /* 0x004fcc0000004100 */
[----:B------:R-:W0:Y:S02]  /*2210*/  F2I.S64.TRUNC R4, R4 ;  /* 0x0000000400047311 */ /* 0x000e24000020d900 */
[----:B0-----:R-:W-:Y:S01]  /*2220*/  PRMT R18, R4, 0x7610, R18 ;  /* 0x0000761004127816 */ /* 0x001fe20000000012 */
[----:B------:R-:W-:Y:S06]  /*2230*/  BRA `(.L_x_20189) ;  /* 0x0000000800f47947 */ /* 0x000fec0003800000 */
.L_x_20192:
        /* <DEDUP_REMOVED lines=10> */
.L_x_20195:
[----:B------:R-:W2:Y:S02]  /*22e0*/  LDG.E.U16 R6, desc[UR36][R6.64] ;  /* 0x0000002406067981 */ /* 0x000ea4000c1e1500 */
[----:B--2---:R-:W-:-:S06]  /*22f0*/  HADD2.F32 R4, -RZ, R6.H0_H0 ;  /* 0x20000006ff047230 */ /* 0x004fcc0000004100 */
[----:B------:R-:W0:Y:S02]  /*2300*/  F2I.S64.TRUNC R4, R4 ;  /* 0x0000000400047311 */ /* 0x000e24000020d900 */
[----:B0-----:R-:W-:Y:S01]  /*2310*/  PRMT R18, R4, 0x7610, R18 ;  /* 0x0000761004127816 */ /* 0x001fe20000000012 */
[----:B------:R-:W-:Y:S06]  /*2320*/  BRA `(.L_x_20189) ;  /* 0x0000000800b87947 */ /* 0x000fec0003800000 */
.L_x_20194:
[----:B------:R-:W2:Y:S02]  /*2330*/  LDG.E.64 R4, desc[UR36][R6.64] ;  /* 0x0000002406047981 */ /* 0x000ea4000c1e1b00 */
[----:B--2---:R-:W0:Y:S02]  /*2340*/  F2I.S64.F64.TRUNC R4, R4 ;  /* 0x0000000400047311 */ /* 0x004e24000030d900 */
[----:B0-----:R-:W-:Y:S01]  /*2350*/  PRMT R18, R4, 0x7610, R18 ;  /* 0x0000761004127816 */ /* 0x001fe20000000012 */
[----:B------:R-:W-:Y:S06]  /*2360*/  BRA `(.L_x_20189) ;  /* 0x0000000800a87947 */ /* 0x000fec0003800000 */
.L_x_20184:
        /* <DEDUP_REMOVED lines=12> */
.L_x_20198:
[----:B------:R-:W2:Y:S02]  /*2430*/  LDG.E.64 R6, desc[UR36][R6.64] ;  /* 0x0000002406067981 */ /* 0x000ea4000c1e1b00 */
[----:B--2---:R-:W0:Y:S02]  /*2440*/  F2I.S64.F64.TRUNC R4, R6 ;  /* 0x0000000600047311 */ /* 0x004e24000030d900 */
[----:B0-----:R-:W-:Y:S01]  /*2450*/  PRMT R18, R4, 0x7610, R18 ;  /* 0x0000761004127816 */ /* 0x001fe20000000012 */
[----:B------:R-:W-:Y:S06]  /*2460*/  BRA `(.L_x_20189) ;  /* 0x0000000800687947 */ /* 0x000fec0003800000 */
.L_x_20197:
        /* <DEDUP_REMOVED lines=27> */
.L_x_20200:
        /* <DEDUP_REMOVED lines=15> */
.L_x_20199:
[----:B------:R-:W2:Y:S02]  /*2710*/  LDG.E.U16 R4, desc[UR36][R6.64] ;  /* 0x0000002406047981 */ /* 0x000ea4000c1e1500 */
[----:B--2---:R-:W-:-:S06]  /*2720*/  IMAD.U32 R4, R4, 0x10000, RZ ;  /* 0x0001000004047824 */ /* 0x004fcc00078e00ff */
[----:B------:R-:W0:Y:S02]  /*2730*/  F2I.S64.TRUNC R4, R4 ;  /* 0x0000000400047311 */ /* 0x000e24000020d900 */
[----:B0-----:R-:W-:Y:S01]  /*2740*/  PRMT R18, R4, 0x7610, R18 ;  /* 0x0000761004127816 */ /* 0x001fe20000000012 */
[----:B------:R-:W-:Y:S06]  /*2750*/  BRA `(.L_x_20189) ;  /* 0x0000000400ac7947 */ /* 0x000fec0003800000 */
.L_x_20196:
        /* <DEDUP_REMOVED lines=10> */
.L_x_20203:
        /* <DEDUP_REMOVED lines=21> */
.L_x_20207:
[----:B------:R-:W-:Y:S05]  /*2950*/  BSYNC.RECONVERGENT B1 ;  /* 0x0000000000017941 */ /* 0x000fea0003800200 */
.L_x_20206:
[----:B------:R-:W-:Y:S01]  /*2960*/  IMAD.SHL.U32 R0, R0, 0x100000, RZ ;  /* 0x0010000000007824 */ /* 0x000fe200078e00ff */
[----:B------:R-:W-:-:S04]  /*2970*/  LEA R3, R3, 0x3b800000, 0x17 ;  /* 0x3b80000003037811 */ /* 0x000fc800078eb8ff */
[----:B------:R-:W-:-:S07]  /*2980*/  LOP3.LUT R4, R3, R0, R7, 0xfe, !PT ;  /* 0x0000000003047212 */ /* 0x000fce00078efe07 */
.L_x_20205:
[----:B------:R-:W-:Y:S05]  /*2990*/  BSYNC.RECONVERGENT B0 ;  /* 0x0000000000007941 */ /* 0x000fea0003800200 */
.L_x_20204:
[----:B------:R-:W0:Y:S02]  /*29a0*/  F2I.S64.TRUNC R4, R4 ;  /* 0x0000000400047311 */ /* 0x000e24000020d900 */
[----:B0-----:R-:W-:Y:S01]  /*29b0*/  PRMT R18, R4, 0x7610, R18 ;  /* 0x0000761004127816 */ /* 0x001fe20000000012 */
[----:B------:R-:W-:Y:S06]  /*29c0*/  BRA `(.L_x_20189) ;  /* 0x0000000400107947 */ /* 0x000fec0003800000 */
.L_x_20202:
        /* <DEDUP_REMOVED lines=21> */
.L_x_20211:
[----:B------:R-:W-:Y:S05]  /*2b20*/  BSYNC.RECONVERGENT B1 ;  /* 0x0000000000017941 */ /* 0x000fea0003800200 */
.L_x_20210:
[----:B------:R-:W-:Y:S01]  /*2b30*/  IMAD.SHL.U32 R0, R0, 0x200000, RZ ;  /* 0x0020000000007824 */ /* 0x000fe200078e00ff */
[----:B------:R-:W-:-:S04]  /*2b40*/  LEA R3, R3, 0x37800000, 0x17 ;  /* 0x3780000003037811 */ /* 0x000fc800078eb8ff */
[----:B------:R-:W-:-:S07]  /*2b50*/  LOP3.LUT R4, R3, R0, R7, 0xfe, !PT ;  /* 0x0000000003047212 */ /* 0x000fce00078efe07 */
.L_x_20209:
[----:B------:R-:W-:Y:S05]  /*2b60*/  BSYNC.RECONVERGENT B0 ;  /* 0x0000000000007941 */ /* 0x000fea0003800200 */
.L_x_20208:
[----:B------:R-:W0:Y:S02]  /*2b70*/  F2I.S64.TRUNC R4, R4 ;  /* 0x0000000400047311 */ /* 0x000e24000020d900 */
[----:B0-----:R-:W-:Y:S01]  /*2b80*/  PRMT R18, R4, 0x7610, R18 ;  /* 0x0000761004127816 */ /* 0x001fe20000000012 */
[----:B------:R-:W-:Y:S06]  /*2b90*/  BRA `(.L_x_20189) ;  /* 0x00000000009c7947 */ /* 0x000fec0003800000 */
.L_x_20201:
        /* <DEDUP_REMOVED lines=14> */
.L_x_20215:
[----:B------:R-:W-:Y:S05]  /*2c80*/  BSYNC.RECONVERGENT B0 ;  /* 0x0000000000007941 */ /* 0x000fea0003800200 */
.L_x_20214:
[----:B------:R-:W0:Y:S02]  /*2c90*/  F2I.S64.TRUNC R4, R4 ;  /* 0x0000000400047311 */ /* 0x000e24000020d900 */
[----:B0-----:R-:W-:Y:S01]  /*2ca0*/  PRMT R18, R4, 0x7610, R18 ;  /* 0x0000761004127816 */ /* 0x001fe20000000012 */
[----:B------:R-:W-:Y:S06]  /*2cb0*/  BRA `(.L_x_20189) ;  /* 0x0000000000547947 */ /* 0x000fec0003800000 */
.L_x_20188:
        /* <DEDUP_REMOVED lines=16> */
.L_x_20216:
[----:B------:R-:W-:Y:S01]  /*2dc0*/  PRMT R18, RZ, 0x7610, R18 ;  /* 0x00007610ff127816 */ /* 0x000fe20000000012 */
[----:B------:R-:W-:Y:S06]  /*2dd0*/  BRA `(.L_x_20189) ;  /* 0x00000000000c7947 */ /* 0x000fec0003800000 */
.L_x_20213:
[----:B------:R2:W5:Y:S01]  /*2de0*/  LDG.E.U8 R18, desc[UR36][R6.64] ;  /* 0x0000002406127981 */ /* 0x000562000c1e1100 */
[----:B------:R-:W-:Y:S05]  /*2df0*/  BRA `(.L_x_20189) ;  /* 0x0000000000047947 */ /* 0x000fea0003800000 */
.L_x_20212:
[----:B------:R1:W5:Y:S02]  /*2e00*/  LDG.E.U8 R18, desc[UR36][R6.64] ;  /* 0x0000002406127981 */ /* 0x000364000c1e1100 */
.L_x_20189:
[----:B------:R-:W-:Y:S01]  /*2e10*/  VIADD R19, R19, 0x80 ;  /* 0x0000008013137836 */ /* 0x000fe20000000000 */
[----:B-----5:R-:W-:-:S07]  /*2e20*/  LOP3.LUT R18, R18, 0xff, RZ, 0xc0, !PT ;  /* 0x000000ff12127812 */ /* 0x020fce00078ec0ff */
.L_x_20183:
[----:B------:R-:W-:Y:S05]  /*2e30*/  BSYNC.RECONVERGENT B6 ;  /* 0x0000000000067941 */ /* 0x000fea0003800200 */
.L_x_20182:
        /* <DEDUP_REMOVED lines=24> */
.L_x_20222:
[----:B------:R0:W5:Y:S01]  /*2fc0*/  LDG.E.U8 R0, desc[UR36][R6.64] ;  /* 0x0000002406007981 */ /* 0x000162000c1e1100 */
[----:B------:R-:W-:Y:S05]  /*2fd0*/  BRA `(.L_x_20224) ;  /* 0x0000000c00607947 */ /* 0x000fea0003800000 */
.L_x_20221:
        /* <DEDUP_REMOVED lines=8> */
.L_x_20226:
[----:B------:R4:W5:Y:S01]  /*3060*/  LDG.E.U8 R0, desc[UR36][R6.64] ;  /* 0x0000002406007981 */ /* 0x000962000c1e1100 */
[----:B------:R-:W-:Y:S05]  /*3070*/  BRA `(.L_x_20224) ;  /* 0x0000000c00387947 */ /* 0x000fea0003800000 */
.L_x_20225:
[----:B------:R3:W5:Y:S01]  /*3080*/  LDG.E.U16 R0, desc[UR36][R6.64] ;  /* 0x0000002406007981 */ /* 0x000762000c1e1500 */
[----:B------:R-:W-:Y:S05]  /*3090*/  BRA `(.L_x_20224) ;  /* 0x0000000c00307947 */ /* 0x000fea0003800000 */
.L_x_20220:
        /* <DEDUP_REMOVED lines=10> */
.L_x_20228:
[----:B------:R-:W2:Y:S02]  /*3140*/  LDG.E.U16 R4, desc[UR36][R6.64] ;  /* 0x0000002406047981 */ /* 0x000ea4000c1e1500 */
[----:B--2---:R-:W-:-:S06]  /*3150*/  HADD2.F32 R4, -RZ, R4.H0_H0 ;  /* 0x20000004ff047230 */ /* 0x004fcc0000004100 */
[----:B------:R-:W0:Y:S02]  /*3160*/  F2I.S64.TRUNC R4, R4 ;  /* 0x0000000400047311 */ /* 0x000e24000020d900 */
[----:B0-----:R-:W-:Y:S01]  /*3170*/  PRMT R0, R4, 0x7610, R0 ;  /* 0x0000761004007816 */ /* 0x001fe20000000000 */
[----:B------:R-:W-:Y:S06]  /*3180*/  BRA `(.L_x_20224) ;  /* 0x0000000800f47947 */ /* 0x000fec0003800000 */
.L_x_20227:
        /* <DEDUP_REMOVED lines=10> */
.L_x_20230:
[----:B------:R-:W2:Y:S02]  /*3230*/  LDG.E.U16 R6, desc[UR36][R6.64] ;  /* 0x0000002406067981 */ /* 0x000ea4000c1e1500 */
[----:B--2---:R-:W-:-:S06]  /*3240*/  HADD2.F32 R4, -RZ, R6.H0_H0 ;  /* 0x20000006ff047230 */ /* 0x004fcc0000004100 */
[----:B------:R-:W0:Y:S02]  /*3250*/  F2I.S64.TRUNC R4, R4 ;  /* 0x0000000400047311 */ /* 0x000e24000020d900 */
[----:B0-----:R-:W-:Y:S01]  /*3260*/  PRMT R0, R4, 0x7610, R0 ;  /* 0x0000761004007816 */ /* 0x001fe20000000000 */
[----:B------:R-:W-:Y:S06]  /*3270*/  BRA `(.L_x_20224) ;  /* 0x0000000800b87947 */ /* 0x000fec0003800000 */
.L_x_20229:
[----:B------:R-:W2:Y:S02]  /*3280*/  LDG.E.64 R4, desc[UR36][R6.64] ;  /* 0x0000002406047981 */ /* 0x000ea4000c1e1b00 */
[----:B--2---:R-:W0:Y:S02]  /*3290*/  F2I.S64.F64.TRUNC R4, R4 ;  /* 0x0000000400047311 */ /* 0x004e24000030d900 */
[----:B0-----:R-:W-:Y:S01]  /*32a0*/  PRMT R0, R4, 0x7610, R0 ;  /* 0x0000761004007816 */ /* 0x001fe20000000000 */
[----:B------:R-:W-:Y:S06]  /*32b0*/  BRA `(.L_x_20224) ;  /* 0x0000000800a87947 */ /* 0x000fec0003800000 */
.L_x_20219:
        /* <DEDUP_REMOVED lines=12> */
.L_x_20233:
[----:B------:R-:W2:Y:S02]  /*3380*/  LDG.E.64 R6, desc[UR36][R6.64] ;  /* 0x0000002406067981 */ /* 0x000ea4000c1e1b00 */
[----:B--2---:R-:W0:Y:S02]  /*3390*/  F2I.S64.F64.TRUNC R4, R6 ;  /* 0x0000000600047311 */ /* 0x004e24000030d900 */
[----:B0-----:R-:W-:Y:S01]  /*33a0*/  PRMT R0, R4, 0x7610, R0 ;  /* 0x0000761004007816 */ /* 0x001fe20000000000 */
[----:B------:R-:W-:Y:S06]  /*33b0*/  BRA `(.L_x_20224) ;  /* 0x0000000800687947 */ /* 0x000fec0003800000 */
.L_x_20232:
        /* <DEDUP_REMOVED lines=27> */
.L_x_20235:
        /* <DEDUP_REMOVED lines=15> */
.L_x_20234:
[----:B------:R-:W2:Y:S02]  /*3660*/  LDG.E.U16 R4, desc[UR36][R6.64] ;  /* 0x0000002406047981 */ /* 0x000ea4000c1e1500 */
[----:B--2---:R-:W-:-:S06]  /*3670*/  IMAD.U32 R4, R4, 0x10000, RZ ;  /* 0x0001000004047824 */ /* 0x004fcc00078e00ff */
[----:B------:R-:W0:Y:S02]  /*3680*/  F2I.S64.TRUNC R4, R4 ;  /* 0x0000000400047311 */ /* 0x000e24000020d900 */
[----:B0-----:R-:W-:Y:S01]  /*3690*/  PRMT R0, R4, 0x7610, R0 ;  /* 0x0000761004007816 */ /* 0x001fe20000000000 */
[----:B------:R-:W-:Y:S06]  /*36a0*/  BRA `(.L_x_20224) ;  /* 0x0000000400ac7947 */ /* 0x000fec0003800000 */
.L_x_20231:
        /* <DEDUP_REMOVED lines=10> */
.L_x_20238:
        /* <DEDUP_REMOVED lines=21> */
.L_x_20242:
[----:B------:R-:W-:Y:S05]  /*38a0*/  BSYNC.RECONVERGENT B1 ;  /* 0x0000000000017941 */ /* 0x000fea0003800200 */
.L_x_20241:
[----:B------:R-:W-:Y:S01]  /*38b0*/  IMAD.SHL.U32 R0, R0, 0x100000, RZ ;  /* 0x0010000000007824 */ /* 0x000fe200078e00ff */
[----:B------:R-:W-:-:S04]  /*38c0*/  LEA R3, R3, 0x3b800000, 0x17 ;  /* 0x3b80000003037811 */ /* 0x000fc800078eb8ff */
[----:B------:R-:W-:-:S07]  /*38d0*/  LOP3.LUT R4, R3, R0, R7, 0xfe, !PT ;  /* 0x0000000003047212 */ /* 0x000fce00078efe07 */
.L_x_20240:
[----:B------:R-:W-:Y:S05]  /*38e0*/  BSYNC.RECONVERGENT B0 ;  /* 0x0000000000007941 */ /* 0x000fea0003800200 */
.L_x_20239:
[----:B------:R-:W0:Y:S02]  /*38f0*/  F2I.S64.TRUNC R4, R4 ;  /* 0x0000000400047311 */ /* 0x000e24000020d900 */
[----:B0-----:R-:W-:Y:S01]  /*3900*/  PRMT R0, R4, 0x7610, R0 ;  /* 0x0000761004007816 */ /* 0x001fe20000000000 */
[----:B------:R-:W-:Y:S06]  /*3910*/  BRA `(.L_x_20224) ;  /* 0x0000000400107947 */ /* 0x000fec0003800000 */
.L_x_20237:
        /* <DEDUP_REMOVED lines=21> */
.L_x_20246:
[----:B------:R-:W-:Y:S05]  /*3a70*/  BSYNC.RECONVERGENT B1 ;  /* 0x0000000000017941 */ /* 0x000fea0003800200 */
.L_x_20245:
[----:B------:R-:W-:Y:S01]  /*3a80*/  IMAD.SHL.U32 R0, R0, 0x200000, RZ ;  /* 0x0020000000007824 */ /* 0x000fe200078e00ff */
[----:B------:R-:W-:-:S04]  /*3a90*/  LEA R3, R3, 0x37800000, 0x17 ;  /* 0x3780000003037811 */ /* 0x000fc800078eb8ff */
[----:B------:R-:W-:-:S07]  /*3aa0*/  LOP3.LUT R4, R3, R0, R7, 0xfe, !PT ;  /* 0x0000000003047212 */ /* 0x000fce00078efe07 */
.L_x_20244:
[----:B------:R-:W-:Y:S05]  /*3ab0*/  BSYNC.RECONVERGENT B0 ;  /* 0x0000000000007941 */ /* 0x000fea0003800200 */
.L_x_20243:
[----:B------:R-:W0:Y:S02]  /*3ac0*/  F2I.S64.TRUNC R4, R4 ;  /* 0x0000000400047311 */ /* 0x000e24000020d900 */
[----:B0-----:R-:W-:Y:S01]  /*3ad0*/  PRMT R0, R4, 0x7610, R0 ;  /* 0x0000761004007816 */ /* 0x001fe20000000000 */
[----:B------:R-:W-:Y:S06]  /*3ae0*/  BRA `(.L_x_20224) ;  /* 0x00000000009c7947 */ /* 0x000fec0003800000 */
.L_x_20236:
        /* <DEDUP_REMOVED lines=14> */
.L_x_20250:
[----:B------:R-:W-:Y:S05]  /*3bd0*/  BSYNC.RECONVERGENT B0 ;  /* 0x0000000000007941 */ /* 0x000fea0003800200 */
.L_x_20249:
[----:B------:R-:W0:Y:S02]  /*3be0*/  F2I.S64.TRUNC R4, R4 ;  /* 0x0000000400047311 */ /* 0x000e24000020d900 */
[----:B0-----:R-:W-:Y:S01]  /*3bf0*/  PRMT R0, R4, 0x7610, R0 ;  /* 0x0000761004007816 */ /* 0x001fe20000000000 */
[----:B------:R-:W-:Y:S06]  /*3c00*/  BRA `(.L_x_20224) ;  /* 0x0000000000547947 */ /* 0x000fec0003800000 */
.L_x_20223:
        /* <DEDUP_REMOVED lines=16> */
.L_x_20251:
[----:B------:R-:W-:Y:S01]  /*3d10*/  PRMT R0, RZ, 0x7610, R0 ;  /* 0x00007610ff007816 */ /* 0x000fe20000000000 */
[----:B------:R-:W-:Y:S06]  /*3d20*/  BRA `(.L_x_20224) ;  /* 0x00000000000c7947 */ /* 0x000fec0003800000 */
.L_x_20248:
[----:B------:R2:W5:Y:S01]  /*3d30*/  LDG.E.U8 R0, desc[UR36][R6.64] ;  /* 0x0000002406007981 */ /* 0x000562000c1e1100 */
[----:B------:R-:W-:Y:S05]  /*3d40*/  BRA `(.L_x_20224) ;  /* 0x0000000000047947 */ /* 0x000fea0003800000 */
.L_x_20247:
[----:B------:R1:W5:Y:S02]  /*3d50*/  LDG.E.U8 R0, desc[UR36][R6.64] ;  /* 0x0000002406007981 */ /* 0x000364000c1e1100 */
.L_x_20224:
[----:B-----5:R-:W-:-:S07]  /*3d60*/  LOP3.LUT R0, R0, 0xff, RZ, 0xc0, !PT ;  /* 0x000000ff00007812 */ /* 0x020fce00078ec0ff */
.L_x_20218:
[----:B------:R-:W-:Y:S05]  /*3d70*/  BSYNC.RECONVERGENT B6 ;  /* 0x0000000000067941 */ /* 0x000fea0003800200 */
.L_x_20217:
[----:B------:R-:W1:Y:S01]  /*3d80*/  LDC.U8 R19, c[0x0][0x3a4] ;  /* 0x0000e900ff137b82 */ /* 0x000e620000000000 */
[----:B------:R-:W-:Y:S01]  /*3d90*/  ISETP.GE.AND P1, PT, R2, R22, PT ;  /* 0x000000160200720c */ /* 0x000fe20003f26270 */
[----:B------:R-:W-:Y:S01]  /*3da0*/  BSSY.RECONVERGENT B8, `(.L_x_20252) ;  /* 0x00002d8000087945 */ /* 0x000fe20003800200 */
[----:B0-----:R-:W-:-:S03]  /*3db0*/  ISETP.GT.U32.AND P0, PT, R25, 0x7, PT ;  /* 0x000000071900780c */ /* 0x001fc60003f04070 */
        /* <DEDUP_REMOVED lines=32> */
.L_x_20259:
[----:B------:R0:W-:Y:S01]  /*3fc0*/  STG.E.U8 desc[UR36][R8.64], R5 ;  /* 0x0000000508007986 */ /* 0x0001e2000c101124 */
[----:B------:R-:W-:Y:S05]  /*3fd0*/  BRA `(.L_x_20261) ;  /* 0x0000000c00507947 */ /* 0x000fea0003800000 */
.L_x_20258:
        /* <DEDUP_REMOVED lines=10> */
.L_x_20263:
[----:B------:R-:W-:-:S05]  /*4080*/  LOP3.LUT R5, R5, 0xff, RZ, 0xc0, !PT ;  /* 0x000000ff05057812 */ /* 0x000fca00078ec0ff */
[----:B------:R0:W-:Y:S01]  /*4090*/  STG.E desc[UR36][R8.64], R5 ;  /* 0x0000000508007986 */ /* 0x0001e2000c101924 */
[----:B------:R-:W-:Y:S05]  /*40a0*/  BRA `(.L_x_20261) ;  /* 0x0000000c001c7947 */ /* 0x000fea0003800000 */
.L_x_20262:
[----:B------:R-:W-:-:S05]  /*40b0*/  LOP3.LUT R3, R5, 0xff, RZ, 0xc0, !PT ;  /* 0x000000ff05037812 */ /* 0x000fca00078ec0ff */
[----:B------:R0:W-:Y:S01]  /*40c0*/  STG.E.U16 desc[UR36][R8.64], R3 ;  /* 0x0000000308007986 */ /* 0x0001e2000c101524 */
[----:B------:R-:W-:Y:S05]  /*40d0*/  BRA `(.L_x_20261) ;  /* 0x0000000c00107947 */ /* 0x000fea0003800000 */
.L_x_20257:
        /* <DEDUP_REMOVED lines=10> */
.L_x_20265:
[----:B------:R-:W-:-:S04]  /*4180*/  LOP3.LUT R5, R5, 0xff, RZ, 0xc0, !PT ;  /* 0x000000ff05057812 */ /* 0x000fc800078ec0ff */
[----:B------:R-:W0:Y:S02]  /*4190*/  I2F.U16 R0, R5 ;  /* 0x0000000500007306 */ /* 0x000e240000101000 */
[----:B0-----:R-:W-:-:S05]  /*41a0*/  F2FP.F16.F32.PACK_AB R0, RZ, R0 ;  /* 0x00000000ff00723e */ /* 0x001fca00000000ff */
[----:B------:R0:W-:Y:S01]  /*41b0*/  STG.E.U16 desc[UR36][R8.64], R0 ;  /* 0x0000000008007986 */ /* 0x0001e2000c101524 */
[----:B------:R-:W-:Y:S05]  /*41c0*/  BRA `(.L_x_20261) ;  /* 0x0000000800d47947 */ /* 0x000fea0003800000 */
.L_x_20264:
[----:B------:R-:W-:-:S13]  /*41d0*/  ISETP.NE.AND P0, PT, R0, 0x7, PT ;  /* 0x000000070000780c */ /* 0x000fda0003f05270 */
[----:B------:R-:W-:Y:S05]  /*41e0*/  @!P0 BRA `(.L_x_20266) ;  /* 0x00000000003c8947 */ /* 0x000fea0003800000 */
[----:B------:R-:W-:-:S13]  /*41f0*/  ISETP.NE.AND P0, PT, R0, 0x8, PT ;  /* 0x000000080000780c */ /* 0x000fda0003f05270 */
[----:B------:R-:W-:Y:S05]  /*4200*/  @!P0 BRA `(.L_x_20267) ;  /* 0x00000000001c8947 */ /* 0x000fea0003800000 */
[----:B------:R-:W-:-:S13]  /*4210*/  ISETP.NE.AND P0, PT, R0, 0x9, PT ;  /* 0x000000090000780c */ /* 0x000fda0003f05270 */
[----:B------:R-:W-:Y:S05]  /*4220*/  @P0 BRA `(.L_x_20260) ;  /* 0x0000000800200947 */ /* 0x000fea0003800000 */
[----:B------:R-:W-:Y:S01]  /*4230*/  LOP3.LUT R5, R5, 0xff, RZ, 0xc0, !PT ;  /* 0x000000ff05057812 */ /* 0x000fe200078ec0ff */
[----:B--234-:R-:W-:-:S03]  /*4240*/  IMAD.MOV.U32 R7, RZ, RZ, RZ ;  /* 0x000000ffff077224 */ /* 0x01cfc600078e00ff */
[----:B------:R-:W0:Y:S02]  /*4250*/  I2F.U16 R6, R5 ;  /* 0x0000000500067306 */ /* 0x000e240000101000 */
[----:B0-----:R0:W-:Y:S01]  /*4260*/  STG.E.64 desc[UR36][R8.64], R6 ;  /* 0x0000000608007986 */ /* 0x0011e2000c101b24 */
[----:B------:R-:W-:Y:S05]  /*4270*/  BRA `(.L_x_20261) ;  /* 0x0000000800a87947 */ /* 0x000fea0003800000 */
.L_x_20267:
[----:B------:R-:W-:-:S06]  /*4280*/  LOP3.LUT R5, R5, 0xff, RZ, 0xc0, !PT ;  /* 0x000000ff05057812 */ /* 0x000fcc00078ec0ff */
[----:B------:R-:W0:Y:S02]  /*4290*/  I2F.U16 R5, R5 ;  /* 0x0000000500057306 */ /* 0x000e240000101000 */
[----:B0-----:R-:W-:-:S04]  /*42a0*/  F2FP.F16.F32.PACK_AB R3, RZ, R5 ;  /* 0x00000005ff03723e */ /* 0x001fc800000000ff */
[----:B------:R-:W-:-:S05]  /*42b0*/  PRMT R3, R3, 0x5410, RZ ;  /* 0x0000541003037816 */ /* 0x000fca00000000ff */
[----:B------:R0:W-:Y:S01]  /*42c0*/  STG.E desc[UR36][R8.64], R3 ;  /* 0x0000000308007986 */ /* 0x0001e2000c101924 */
[----:B------:R-:W-:Y:S05]  /*42d0*/  BRA `(.L_x_20261) ;  /* 0x0000000800907947 */ /* 0x000fea0003800000 */
.L_x_20266:
[----:B------:R-:W-:-:S06]  /*42e0*/  LOP3.LUT R5, R5, 0xff, RZ, 0xc0, !PT ;  /* 0x000000ff05057812 */ /* 0x000fcc00078ec0ff */
[----:B------:R-:W0:Y:S02]  /*42f0*/  I2F.F64.U16 R4, R5 ;  /* 0x0000000500047312 */ /* 0x000e240000101800 */
[----:B0-----:R0:W-:Y:S01]  /*4300*/  STG.E.64 desc[UR36][R8.64], R4 ;  /* 0x0000000408007986 */ /* 0x0011e2000c101b24 */
[----:B------:R-:W-:Y:S05]  /*4310*/  BRA `(.L_x_20261) ;  /* 0x0000000800807947 */ /* 0x000fea0003800000 */
.L_x_20256:
        /* <DEDUP_REMOVED lines=12> */
.L_x_20270:
[----:B------:R-:W-:Y:S02]  /*43e0*/  LOP3.LUT R5, R5, 0xff, RZ, 0xc0, !PT ;  /* 0x000000ff05057812 */ /* 0x000fe400078ec0ff */
[----:B--234-:R-:W-:-:S04]  /*43f0*/  CS2R R6, SRZ ;  /* 0x0000000000067805 */ /* 0x01cfc8000001ff00 */
[----:B------:R-:W0:Y:S02]  /*4400*/  I2F.F64.U16 R4, R5 ;  /* 0x0000000500047312 */ /* 0x000e240000101800 */
[----:B0-----:R0:W-:Y:S01]  /*4410*/  STG.E.128 desc[UR36][R8.64], R4 ;  /* 0x0000000408007986 */ /* 0x0011e2000c101d24 */
[----:B------:R-:W-:Y:S05]  /*4420*/  BRA `(.L_x_20261) ;  /* 0x00000008003c7947 */ /* 0x000fea0003800000 */
.L_x_20269:
        /* <DEDUP_REMOVED lines=8> */
[----:B------:R-:W-:-:S04]  /*44b0*/  IMAD.MOV.U32 R3, RZ, RZ, 0x7f ;  /* 0x0000007fff037424 */ /* 0x000fc800078e00ff */
        /* <DEDUP_REMOVED lines=9> */
.L_x_20274:
[----:B------:R-:W-:Y:S05]  /*4550*/  BSYNC.RECONVERGENT B0 ;  /* 0x0000000000007941 */ /* 0x000fea0003800200 */
.L_x_20273:
[----:B------:R0:W-:Y:S01]  /*4560*/  STG.E.U8 desc[UR36][R8.64], R3 ;  /* 0x0000000308007986 */ /* 0x0001e2000c101124 */
[----:B------:R-:W-:Y:S05]  /*4570*/  BRA `(.L_x_20261) ;  /* 0x0000000400e87947 */ /* 0x000fea0003800000 */
.L_x_20272:
[----:B------:R-:W-:-:S06]  /*4580*/  LOP3.LUT R5, R5, 0xff, RZ, 0xc0, !PT ;  /* 0x000000ff05057812 */ /* 0x000fcc00078ec0ff */
        /* <DEDUP_REMOVED lines=16> */
.L_x_20271:
[----:B------:R-:W-:-:S04]  /*4690*/  LOP3.LUT R5, R5, 0xff, RZ, 0xc0, !PT ;  /* 0x000000ff05057812 */ /* 0x000fc800078ec0ff */
[----:B------:R-:W0:Y:S02]  /*46a0*/  I2F.U16 R0, R5 ;  /* 0x0000000500007306 */ /* 0x000e240000101000 */
[----:B0-----:R-:W-:-:S05]  /*46b0*/  F2FP.BF16.F32.PACK_AB R0, RZ, R0 ;  /* 0x00000000ff00723e */ /* 0x001fca00000010ff */
[----:B------:R0:W-:Y:S01]  /*46c0*/  STG.E.U16 desc[UR36][R8.64], R0 ;  /* 0x0000000008007986 */ /* 0x0001e2000c101524 */
[----:B------:R-:W-:Y:S05]  /*46d0*/  BRA `(.L_x_20261) ;  /* 0x0000000400907947 */ /* 0x000fea0003800000 */
.L_x_20268:
        /* <DEDUP_REMOVED lines=11> */
.L_x_20277:
        /* <DEDUP_REMOVED lines=13> */
.L_x_20280:
[----:B------:R-:W-:-:S04]  /*4860*/  SHF.R.U32.HI R0, RZ, 0x14, R5 ;  /* 0x00000014ff007819 */ /* 0x000fc80000011605 */
[----:B------:R-:W-:-:S04]  /*4870*/  LOP3.LUT R0, R0, 0x1, RZ, 0xc0, !PT ;  /* 0x0000000100007812 */ /* 0x000fc800078ec0ff */
[----:B------:R-:W-:-:S04]  /*4880*/  IADD3 R0, PT, PT, R5, 0x487ffff, R0 ;  /* 0x0487ffff05007810 */ /* 0x000fc80007ffe000 */
[----:B------:R-:W-:-:S04]  /*4890*/  SHF.R.U32.HI R0, RZ, 0x14, R0 ;  /* 0x00000014ff007819 */ /* 0x000fc80000011600 */
[----:B------:R-:W-:-:S07]  /*48a0*/  LOP3.LUT R0, R0, 0xff, RZ, 0xc0, !PT ;  /* 0x000000ff00007812 */ /* 0x000fce00078ec0ff */
.L_x_20281:
[----:B------:R-:W-:-:S07]  /*48b0*/  PRMT R4, R0, 0x7610, R4 ;  /* 0x0000761000047816 */ /* 0x000fce0000000004 */
.L_x_20279:
[----:B------:R-:W-:Y:S05]  /*48c0*/  BSYNC.RECONVERGENT B0 ;  /* 0x0000000000007941 */ /* 0x000fea0003800200 */
.L_x_20278:
[----:B------:R0:W-:Y:S01]  /*48d0*/  STG.E.U8 desc[UR36][R8.64], R4 ;  /* 0x0000000408007986 */ /* 0x0001e2000c101124 */
[----:B------:R-:W-:Y:S05]  /*48e0*/  BRA `(.L_x_20261) ;  /* 0x00000004000c7947 */ /* 0x000fea0003800000 */
.L_x_20276:
        /* <DEDUP_REMOVED lines=13> */
.L_x_20284:
[----:B------:R-:W-:-:S04]  /*49c0*/  SHF.R.U32.HI R0, RZ, 0x15, R5 ;  /* 0x00000015ff007819 */ /* 0x000fc80000011605 */
[----:B------:R-:W-:-:S04]  /*49d0*/  LOP3.LUT R0, R0, 0x1, RZ, 0xc0, !PT ;  /* 0x0000000100007812 */ /* 0x000fc800078ec0ff */
[----:B------:R-:W-:-:S04]  /*49e0*/  IADD3 R0, PT, PT, R5, 0x88fffff, R0 ;  /* 0x088fffff05007810 */ /* 0x000fc80007ffe000 */
[----:B------:R-:W-:-:S04]  /*49f0*/  SHF.R.U32.HI R0, RZ, 0x15, R0 ;  /* 0x00000015ff007819 */ /* 0x000fc80000011600 */
[----:B------:R-:W-:-:S07]  /*4a00*/  LOP3.LUT R0, R0, 0xff, RZ, 0xc0, !PT ;  /* 0x000000ff00007812 */ /* 0x000fce00078ec0ff */
.L_x_20285:
[----:B------:R-:W-:-:S07]  /*4a10*/  PRMT R4, R0, 0x7610, R4 ;  /* 0x0000761000047816 */ /* 0x000fce0000000004 */
.L_x_20283:
[----:B------:R-:W-:Y:S05]  /*4a20*/  BSYNC.RECONVERGENT B0 ;  /* 0x0000000000007941 */ /* 0x000fea0003800200 */
.L_x_20282:
[----:B------:R0:W-:Y:S01]  /*4a30*/  STG.E.U8 desc[UR36][R8.64], R4 ;  /* 0x0000000408007986 */ /* 0x0001e2000c101124 */
[----:B------:R-:W-:Y:S05]  /*4a40*/  BRA `(.L_x_20261) ;  /* 0x0000000000b47947 */ /* 0x000fea0003800000 */
.L_x_20275:
[----:B------:R-:W-:-:S13]  /*4a50*/  ISETP.NE.AND P0, PT, R0, 0x1c, PT ;  /* 0x0000001c0000780c */ /* 0x000fda0003f05270 */
[----:B------:R-:W-:Y:S05]  /*4a60*/  @!P0 BRA `(.L_x_20286) ;  /* 0x0000000000a48947 */ /* 0x000fea0003800000 */
[----:B------:R-:W-:-:S13]  /*4a70*/  ISETP.NE.AND P0, PT, R0, 0x1d, PT ;  /* 0x0000001d0000780c */ /* 0x000fda0003f05270 */
[----:B------:R-:W-:Y:S05]  /*4a80*/  @!P0 BRA `(.L_x_20287) ;  /* 0x00000000008c8947 */ /* 0x000fea0003800000 */
[----:B------:R-:W-:-:S13]  /*4a90*/  ISETP.NE.AND P0, PT, R0, 0x2c, PT ;  /* 0x0000002c0000780c */ /* 0x000fda0003f05270 */
[----:B------:R-:W-:Y:S05]  /*4aa0*/  @!P0 BRA `(.L_x_20288) ;  /* 0x0000000000448947 */ /* 0x000fea0003800000 */
.L_x_20260:
        /* <DEDUP_REMOVED lines=16> */
.L_x_20289:
[----:B------:R-:W-:Y:S05]  /*4bb0*/  BRA `(.L_x_20261) ;  /* 0x0000000000587947 */ /* 0x000fea0003800000 */
.L_x_20288:
        /* <DEDUP_REMOVED lines=16> */
.L_x_20287:
[----:B------:R-:W-:Y:S01]  /*4cc0*/  LOP3.LUT R4, R5, 0xff, RZ, 0xc0, !PT ;  /* 0x000000ff05047812 */ /* 0x000fe200078ec0ff */
[----:B------:R-:W-:-:S05]  /*4cd0*/  IMAD.MOV.U32 R5, RZ, RZ, RZ ;  /* 0x000000ffff057224 */ /* 0x000fca00078e00ff */
[----:B------:R0:W-:Y:S01]  /*4ce0*/  STG.E.64 desc[UR36][R8.64], R4 ;  /* 0x0000000408007986 */ /* 0x0001e2000c101b24 */
[----:B------:R-:W-:Y:S05]  /*4cf0*/  BRA `(.L_x_20261) ;  /* 0x0000000000087947 */ /* 0x000fea0003800000 */
.L_x_20286:
[----:B------:R-:W-:-:S05]  /*4d00*/  LOP3.LUT R5, R5, 0xff, RZ, 0xc0, !PT ;  /* 0x000000ff05057812 */ /* 0x000fca00078ec0ff */
[----:B------:R0:W-:Y:S02]  /*4d10*/  STG.E desc[UR36][R8.64], R5 ;  /* 0x0000000508007986 */ /* 0x0001e4000c101924 */
.L_x_20261:
[----:B------:R-:W-:Y:S05]  /*4d20*/  BSYNC.RECONVERGENT B6 ;  /* 0x0000000000067941 */ /* 0x000fea0003800200 */
.L_x_20255:
        /* <DEDUP_REMOVED lines=24> */
.L_x_20295:
[----:B------:R0:W-:Y:S01]  /*4eb0*/  STG.E.U8 desc[UR36][R8.64], R18 ;  /* 0x0000001208007986 */ /* 0x0001e2000c101124 */
[----:B------:R-:W-:Y:S05]  /*4ec0*/  BRA `(.L_x_20297) ;  /* 0x0000000c004c7947 */ /* 0x000fea0003800000 */
.L_x_20294:
        /* <DEDUP_REMOVED lines=10> */
.L_x_20299:
[----:B------:R-:W-:-:S05]  /*4f70*/  LOP3.LUT R3, R18, 0xff, RZ, 0xc0, !PT ;  /* 0x000000ff12037812 */ /* 0x000fca00078ec0ff */
[----:B------:R0:W-:Y:S01]  /*4f80*/  STG.E desc[UR36][R8.64], R3 ;  /* 0x0000000308007986 */ /* 0x0001e2000c101924 */
[----:B------:R-:W-:Y:S05]  /*4f90*/  BRA `(.L_x_20297) ;  /* 0x0000000c00187947 */ /* 0x000fea0003800000 */
.L_x_20298:
[----:B------:R-:W-:-:S05]  /*4fa0*/  LOP3.LUT R3, R18, 0xff, RZ, 0xc0, !PT ;  /* 0x000000ff12037812 */ /* 0x000fca00078ec0ff */
[----:B------:R0:W-:Y:S01]  /*4fb0*/  STG.E.U16 desc[UR36][R8.64], R3 ;  /* 0x0000000308007986 */ /* 0x0001e2000c101524 */
[----:B------:R-:W-:Y:S05]  /*4fc0*/  BRA `(.L_x_20297) ;  /* 0x0000000c000c7947 */ /* 0x000fea0003800000 */
.L_x_20293:
        /* <DEDUP_REMOVED lines=10> */
.L_x_20301:
[----:B------:R-:W-:-:S04]  /*5070*/  LOP3.LUT R18, R18, 0xff, RZ, 0xc0, !PT ;  /* 0x000000ff12127812 */ /* 0x000fc800078ec0ff */
[----:B------:R-:W0:Y:S02]  /*5080*/  I2F.U16 R0, R18 ;  /* 0x0000001200007306 */ /* 0x000e240000101000 */
[----:B0-----:R-:W-:-:S05]  /*5090*/  F2FP.F16.F32.PACK_AB R0, RZ, R0 ;  /* 0x00000000ff00723e */ /* 0x001fca00000000ff */
[----:B------:R0:W-:Y:S01]  /*50a0*/  STG.E.U16 desc[UR36][R8.64], R0 ;  /* 0x0000000008007986 */ /* 0x0001e2000c101524 */
[----:B------:R-:W-:Y:S05]  /*50b0*/  BRA `(.L_x_20297) ;  /* 0x0000000800d07947 */ /* 0x000fea0003800000 */
.L_x_20300:
        /* <DEDUP_REMOVED lines=11> */
.L_x_20303:
[----:B------:R-:W-:-:S06]  /*5170*/  LOP3.LUT R18, R18, 0xff, RZ, 0xc0, !PT ;  /* 0x000000ff12127812 */ /* 0x000fcc00078ec0ff */
[----:B------:R-:W0:Y:S02]  /*5180*/  I2F.U16 R18, R18 ;  /* 0x0000001200127306 */ /* 0x000e240000101000 */
[----:B0-----:R-:W-:-:S04]  /*5190*/  F2FP.F16.F32.PACK_AB R3, RZ, R18 ;  /* 0x00000012ff03723e */ /* 0x001fc800000000ff */
[----:B------:R-:W-:-:S05]  /*51a0*/  PRMT R3, R3, 0x5410, RZ ;  /* 0x0000541003037816 */ /* 0x000fca00000000ff */
[----:B------:R0:W-:Y:S01]  /*51b0*/  STG.E desc[UR36][R8.64], R3 ;  /* 0x0000000308007986 */ /* 0x0001e2000c101924 */
[----:B------:R-:W-:Y:S05]  /*51c0*/  BRA `(.L_x_20297) ;  /* 0x00000008008c7947 */ /* 0x000fea0003800000 */
.L_x_20302:
[----:B------:R-:W-:-:S06]  /*51d0*/  LOP3.LUT R4, R18, 0xff, RZ, 0xc0, !PT ;  /* 0x000000ff12047812 */ /* 0x000fcc00078ec0ff */
[----:B------:R-:W0:Y:S02]  /*51e0*/  I2F.F64.U16 R4, R4 ;  /* 0x0000000400047312 */ /* 0x000e240000101800 */
[----:B0-----:R0:W-:Y:S01]  /*51f0*/  STG.E.64 desc[UR36][R8.64], R4 ;  /* 0x0000000408007986 */ /* 0x0011e2000c101b24 */
[----:B------:R-:W-:Y:S05]  /*5200*/  BRA `(.L_x_20297) ;  /* 0x00000008007c7947 */ /* 0x000fea0003800000 */
.L_x_20292:
        /* <DEDUP_REMOVED lines=13> */
.L_x_20307:
        /* <DEDUP_REMOVED lines=17> */
.L_x_20310:
[----:B------:R-:W-:-:S07]  /*53f0*/  PRMT R4, R0, 0x7610, R4 ;  /* 0x0000761000047816 */ /* 0x000fce0000000004 */
.L_x_20309:
[----:B------:R-:W-:Y:S05]  /*5400*/  BSYNC.RECONVERGENT B0 ;  /* 0x0000000000007941 */ /* 0x000fea0003800200 */
.L_x_20308:
[----:B------:R0:W-:Y:S01]  /*5410*/  STG.E.U8 desc[UR36][R8.64], R4 ;  /* 0x0000000408007986 */ /* 0x0001e2000c101124 */
[----:B------:R-:W-:Y:S05]  /*5420*/  BRA `(.L_x_20297) ;  /* 0x0000000400f47947 */ /* 0x000fea0003800000 */
.L_x_20306:
        /* <DEDUP_REMOVED lines=17> */
.L_x_20313:
[----:B------:R-:W-:-:S07]  /*5540*/  PRMT R4, R0, 0x7610, R4 ;  /* 0x0000761000047816 */ /* 0x000fce0000000004 */
.L_x_20312:
[----:B------:R-:W-:Y:S05]  /*5550*/  BSYNC.RECONVERGENT B0 ;  /* 0x0000000000007941 */ /* 0x000fea0003800200 */
.L_x_20311:
[----:B------:R0:W-:Y:S01]  /*5560*/  STG.E.U8 desc[UR36][R8.64], R4 ;  /* 0x0000000408007986 */ /* 0x0001e2000c101124 */
[----:B------:R-:W-:Y:S05]  /*5570*/  BRA `(.L_x_20297) ;  /* 0x0000000400a07947 */ /* 0x000fea0003800000 */
.L_x_20305:
        /* <DEDUP_REMOVED lines=22> */
.L_x_20315:
[----:B------:R-:W-:Y:S01]  /*56e0*/  LOP3.LUT R4, R18, 0xff, RZ, 0xc0, !PT ;  /* 0x000000ff12047812 */ /* 0x000fe200078ec0ff */
[----:B------:R-:W-:-:S05]  /*56f0*/  IMAD.MOV.U32 R5, RZ, RZ, RZ ;  /* 0x000000ffff057224 */ /* 0x000fca00078e00ff */
[----:B------:R0:W-:Y:S01]  /*5700*/  STG.E.64 desc[UR36][R8.64], R4 ;  /* 0x0000000408007986 */ /* 0x0001e2000c101b24 */
[----:B------:R-:W-:Y:S05]  /*5710*/  BRA `(.L_x_20297) ;  /* 0x0000000400387947 */ /* 0x000fea0003800000 */
.L_x_20314:
[----:B------:R-:W-:-:S05]  /*5720*/  LOP3.LUT R3, R18, 0xff, RZ, 0xc0, !PT ;  /* 0x000000ff12037812 */ /* 0x000fca00078ec0ff */
[----:B------:R0:W-:Y:S01]  /*5730*/  STG.E desc[UR36][R8.64], R3 ;  /* 0x0000000308007986 */ /* 0x0001e2000c101924 */
[----:B------:R-:W-:Y:S05]  /*5740*/  BRA `(.L_x_20297) ;  /* 0x00000004002c7947 */ /* 0x000fea0003800000 */
.L_x_20304:
        /* <DEDUP_REMOVED lines=10> */
.L_x_20317:
[----:B------:R-:W-:Y:S02]  /*57f0*/  LOP3.LUT R4, R18, 0xff, RZ, 0xc0, !PT ;  /* 0x000000ff12047812 */ /* 0x000fe400078ec0ff */
[----:B--234-:R-:W-:-:S04]  /*5800*/  CS2R R6, SRZ ;  /* 0x0000000000067805 */ /* 0x01cfc8000001ff00 */
[----:B------:R-:W0:Y:S02]  /*5810*/  I2F.F64.U16 R4, R4 ;  /* 0x0000000400047312 */ /* 0x000e240000101800 */
[----:B0-----:R0:W-:Y:S01]  /*5820*/  STG.E.128 desc[UR36][R8.64], R4 ;  /* 0x0000000408007986 */ /* 0x0011e2000c101d24 */
[----:B------:R-:W-:Y:S05]  /*5830*/  BRA `(.L_x_20297) ;  /* 0x0000000000f07947 */ /* 0x000fea0003800000 */
.L_x_20316:
[----:B------:R-:W-:-:S13]  /*5840*/  ISETP.NE.AND P0, PT, R0, 0xf, PT ;  /* 0x0000000f0000780c */ /* 0x000fda0003f05270 */
[----:B------:R-:W-:Y:S05]  /*5850*/  @!P0 BRA `(.L_x_20318) ;  /* 0x0000000000d88947 */ /* 0x000fea0003800000 */
[----:B------:R-:W-:-:S13]  /*5860*/  ISETP.NE.AND P0, PT, R0, 0x17, PT ;  /* 0x000000170000780c */ /* 0x000fda0003f05270 */
[----:B------:R-:W-:Y:S05]  /*5870*/  @!P0 BRA `(.L_x_20319) ;  /* 0x0000000000888947 */ /* 0x000fea0003800000 */
[----:B------:R-:W-:-:S13]  /*5880*/  ISETP.NE.AND P0, PT, R0, 0x18, PT ;  /* 0x000000180000780c */ /* 0x000fda0003f05270 */
[----:B------:R-:W-:Y:S05]  /*5890*/  @!P0 BRA `(.L_x_20320) ;  /* 0x0000000000448947 */ /* 0x000fea0003800000 */
.L_x_20296:
        /* <DEDUP_REMOVED lines=16> */
.L_x_20321:
[----:B------:R-:W-:Y:S05]  /*59a0*/  BRA `(.L_x_20297) ;  /* 0x0000000000947947 */ /* 0x000fea0003800000 */
.L_x_20320:
        /* <DEDUP_REMOVED lines=12> */
.L_x_20323:
[----:B------:R-:W-:Y:S05]  /*5a70*/  BSYNC.RECONVERGENT B0 ;  /* 0x0000000000007941 */ /* 0x000fea0003800200 */
.L_x_20322:
[----:B------:R0:W-:Y:S01]  /*5a80*/  STG.E.U8 desc[UR36][R8.64], R3 ;  /* 0x0000000308007986 */ /* 0x0001e2000c101124 */
[----:B------:R-:W-:Y:S05]  /*5a90*/  BRA `(.L_x_20297) ;  /* 0x0000000000587947 */ /* 0x000fea0003800000 */
.L_x_20319:
        /* <DEDUP_REMOVED lines=13> */
.L_x_20324:
[----:B------:R-:W-:Y:S01]  /*5b70*/  IMAD.MOV.U32 R3, RZ, RZ, 0x7f ;  /* 0x0000007fff037424 */ /* 0x000fe200078e00ff */
[----:B------:R-:W-:-:S04]  /*5b80*/  ISETP.GT.U32.AND P0, PT, R5, 0x7f800000, PT ;  /* 0x7f8000000500780c */ /* 0x000fc80003f04070 */
[----:B------:R-:W-:-:S05]  /*5b90*/  SEL R3, R3, 0x7c, P0 ;  /* 0x0000007c03037807 */ /* 0x000fca0000000000 */
[----:B------:R0:W-:Y:S01]  /*5ba0*/  STG.E.U8 desc[UR36][R8.64], R3 ;  /* 0x0000000308007986 */ /* 0x0001e2000c101124 */
[----:B------:R-:W-:Y:S05]  /*5bb0*/  BRA `(.L_x_20297) ;  /* 0x0000000000107947 */ /* 0x000fea0003800000 */
.L_x_20318:
[----:B------:R-:W-:-:S04]  /*5bc0*/  LOP3.LUT R18, R18, 0xff, RZ, 0xc0, !PT ;  /* 0x000000ff12127812 */ /* 0x000fc800078ec0ff */
[----:B------:R-:W0:Y:S02]  /*5bd0*/  I2F.U16 R0, R18 ;  /* 0x0000001200007306 */ /* 0x000e240000101000 */
[----:B0-----:R-:W-:-:S05]  /*5be0*/  F2FP.BF16.F32.PACK_AB R0, RZ, R0 ;  /* 0x00000000ff00723e */ /* 0x001fca00000010ff */
[----:B------:R0:W-:Y:S02]  /*5bf0*/  STG.E.U16 desc[UR36][R8.64], R0 ;  /* 0x0000000008007986 */ /* 0x0001e4000c101524 */
.L_x_20297:
[----:B------:R-:W-:Y:S05]  /*5c00*/  BSYNC.RECONVERGENT B6 ;  /* 0x0000000000067941 */ /* 0x000fea0003800200 */
.L_x_20291:
[----:B------:R-:W-:-:S07]  /*5c10*/  VIADD R2, R2, 0x80 ;  /* 0x0000008002027836 */ /* 0x000fce0000000000 */
.L_x_20254:
[----:B------:R-:W-:-:S13]  /*5c20*/  ISETP.GE.AND P0, PT, R2, R22, PT ;  /* 0x000000160200720c */ /* 0x000fda0003f06270 */
[----:B------:R-:W-:Y:S05]  /*5c30*/  @P0 BREAK.RELIABLE B7 ;  /* 0x0000000000070942 */ /* 0x000fea0003800100 */
[----:B------:R-:W-:Y:S05]  /*5c40*/  @P0 BRA `(.L_x_20290) ;  /* 0x0000000c00b40947 */ /* 0x000fea0003800000 */
[----:B------:R-:W-:Y:S05]  /*5c50*/  BSYNC.RELIABLE B7 ;  /* 0x0000000000077941 */ /* 0x000fea0003800100 */
.L_x_20253:
        /* <DEDUP_REMOVED lines=21> */
.L_x_20329:
[----:B------:R0:W-:Y:S01]  /*5db0*/  STG.E.U8 desc[UR36][R8.64], R17 ;  /* 0x0000001108007986 */ /* 0x0001e2000c101124 */
[----:B------:R-:W-:Y:S05]  /*5dc0*/  BRA `(.L_x_20331) ;  /* 0x0000000c004c7947 */ /* 0x000fea0003800000 */
.L_x_20328:
        /* <DEDUP_REMOVED lines=10> */
.L_x_20333:
[----:B------:R-:W-:-:S05]  /*5e70*/  LOP3.LUT R17, R17, 0xff, RZ, 0xc0, !PT ;  /* 0x000000ff11117812 */ /* 0x000fca00078ec0ff */
[----:B------:R0:W-:Y:S01]  /*5e80*/  STG.E desc[UR36][R8.64], R17 ;  /* 0x0000001108007986 */ /* 0x0001e2000c101924 */
[----:B------:R-:W-:Y:S05]  /*5e90*/  BRA `(.L_x_20331) ;  /* 0x0000000c00187947 */ /* 0x000fea0003800000 */
.L_x_20332:
[----:B------:R-:W-:-:S05]  /*5ea0*/  LOP3.LUT R17, R17, 0xff, RZ, 0xc0, !PT ;  /* 0x000000ff11117812 */ /* 0x000fca00078ec0ff */
[----:B------:R0:W-:Y:S01]  /*5eb0*/  STG.E.U16 desc[UR36][R8.64], R17 ;  /* 0x0000001108007986 */ /* 0x0001e2000c101524 */
[----:B------:R-:W-:Y:S05]  /*5ec0*/  BRA `(.L_x_20331) ;  /* 0x0000000c000c7947 */ /* 0x000fea0003800000 */
.L_x_20327:
        /* <DEDUP_REMOVED lines=10> */
.L_x_20335:
[----:B------:R-:W-:-:S04]  /*5f70*/  LOP3.LUT R17, R17, 0xff, RZ, 0xc0, !PT ;  /* 0x000000ff11117812 */ /* 0x000fc800078ec0ff */
[----:B------:R-:W0:Y:S02]  /*5f80*/  I2F.U16 R0, R17 ;  /* 0x0000001100007306 */ /* 0x000e240000101000 */
[----:B0-----:R-:W-:-:S05]  /*5f90*/  F2FP.F16.F32.PACK_AB R0, RZ, R0 ;  /* 0x00000000ff00723e */ /* 0x001fca00000000ff */
[----:B------:R0:W-:Y:S01]  /*5fa0*/  STG.E.U16 desc[UR36][R8.64], R0 ;  /* 0x0000000008007986 */ /* 0x0001e2000c101524 */
[----:B------:R-:W-:Y:S05]  /*5fb0*/  BRA `(.L_x_20331) ;  /* 0x0000000800d07947 */ /* 0x000fea0003800000 */
.L_x_20334:
        /* <DEDUP_REMOVED lines=11> */
.L_x_20337:
[----:B------:R-:W-:-:S06]  /*6070*/  LOP3.LUT R17, R17, 0xff, RZ, 0xc0, !PT ;  /* 0x000000ff11117812 */ /* 0x000fcc00078ec0ff */
[----:B------:R-:W0:Y:S02]  /*6080*/  I2F.U16 R17, R17 ;  /* 0x0000001100117306 */ /* 0x000e240000101000 */
[----:B0-----:R-:W-:-:S04]  /*6090*/  F2FP.F16.F32.PACK_AB R3, RZ, R17 ;  /* 0x00000011ff03723e */ /* 0x001fc800000000ff */
[----:B------:R-:W-:-:S05]  /*60a0*/  PRMT R3, R3, 0x5410, RZ ;  /* 0x0000541003037816 */ /* 0x000fca00000000ff */
[----:B------:R0:W-:Y:S01]  /*60b0*/  STG.E desc[UR36][R8.64], R3 ;  /* 0x0000000308007986 */ /* 0x0001e2000c101924 */
[----:B------:R-:W-:Y:S05]  /*60c0*/  BRA `(.L_x_20331) ;  /* 0x00000008008c7947 */ /* 0x000fea0003800000 */
.L_x_20336:
[----:B------:R-:W-:-:S06]  /*60d0*/  LOP3.LUT R4, R17, 0xff, RZ, 0xc0, !PT ;  /* 0x000000ff11047812 */ /* 0x000fcc00078ec0ff */
[----:B------:R-:W0:Y:S02]  /*60e0*/  I2F.F64.U16 R4, R4 ;  /* 0x0000000400047312 */ /* 0x000e240000101800 */
[----:B0-----:R0:W-:Y:S01]  /*60f0*/  STG.E.64 desc[UR36][R8.64], R4 ;  /* 0x0000000408007986 */ /* 0x0011e2000c101b24 */
[----:B------:R-:W-:Y:S05]  /*6100*/  BRA `(.L_x_20331) ;  /* 0x00000008007c7947 */ /* 0x000fea0003800000 */
.L_x_20326:
        /* <DEDUP_REMOVED lines=13> */
.L_x_20341:
        /* <DEDUP_REMOVED lines=17> */
.L_x_20344:
[----:B------:R-:W-:-:S07]  /*62f0*/  PRMT R4, R0, 0x7610, R4 ;  /* 0x0000761000047816 */ /* 0x000fce0000000004 */
.L_x_20343:
[----:B------:R-:W-:Y:S05]  /*6300*/  BSYNC.RECONVERGENT B0 ;  /* 0x0000000000007941 */ /* 0x000fea0003800200 */
.L_x_20342:
[----:B------:R0:W-:Y:S01]  /*6310*/  STG.E.U8 desc[UR36][R8.64], R4 ;  /* 0x0000000408007986 */ /* 0x0001e2000c101124 */
[----:B------:R-:W-:Y:S05]  /*6320*/  BRA `(.L_x_20331) ;  /* 0x0000000400f47947 */ /* 0x000fea0003800000 */
.L_x_20340:
        /* <DEDUP_REMOVED lines=17> */
.L_x_20347:
[----:B------:R-:W-:-:S07]  /*6440*/  PRMT R4, R0, 0x7610, R4 ;  /* 0x0000761000047816 */ /* 0x000fce0000000004 */
.L_x_20346:
[----:B------:R-:W-:Y:S05]  /*6450*/  BSYNC.RECONVERGENT B0 ;  /* 0x0000000000007941 */ /* 0x000fea0003800200 */
.L_x_20345:
[----:B------:R0:W-:Y:S01]  /*6460*/  STG.E.U8 desc[UR36][R8.64], R4 ;  /* 0x0000000408007986 */ /* 0x0001e2000c101124 */
[----:B------:R-:W-:Y:S05]  /*6470*/  BRA `(.L_x_20331) ;  /* 0x0000000400a07947 */ /* 0x000fea0003800000 */
.L_x_20339:
        /* <DEDUP_REMOVED lines=22> */
.L_x_20349:
[----:B------:R-:W-:Y:S01]  /*65e0*/  LOP3.LUT R4, R17, 0xff, RZ, 0xc0, !PT ;  /* 0x000000ff11047812 */ /* 0x000fe200078ec0ff */
[----:B------:R-:W-:-:S05]  /*65f0*/  IMAD.MOV.U32 R5, RZ, RZ, RZ ;  /* 0x000000ffff057224 */ /* 0x000fca00078e00ff */
[----:B------:R0:W-:Y:S01]  /*6600*/  STG.E.64 desc[UR36][R8.64], R4 ;  /* 0x0000000408007986 */ /* 0x0001e2000c101b24 */
[----:B------:R-:W-:Y:S05]  /*6610*/  BRA `(.L_x_20331) ;  /* 0x0000000400387947 */ /* 0x000fea0003800000 */
.L_x_20348:
[----:B------:R-:W-:-:S05]  /*6620*/  LOP3.LUT R17, R17, 0xff, RZ, 0xc0, !PT ;  /* 0x000000ff11117812 */ /* 0x000fca00078ec0ff */
[----:B------:R0:W-:Y:S01]  /*6630*/  STG.E desc[UR36][R8.64], R17 ;  /* 0x0000001108007986 */ /* 0x0001e2000c101924 */
[----:B------:R-:W-:Y:S05]  /*6640*/  BRA `(.L_x_20331) ;  /* 0x00000004002c7947 */ /* 0x000fea0003800000 */
.L_x_20338:
        /* <DEDUP_REMOVED lines=10> */
.L_x_20351:
[----:B------:R-:W-:Y:S02]  /*66f0*/  LOP3.LUT R4, R17, 0xff, RZ, 0xc0, !PT ;  /* 0x000000ff11047812 */ /* 0x000fe400078ec0ff */
[----:B--234-:R-:W-:-:S04]  /*6700*/  CS2R R6, SRZ ;  /* 0x0000000000067805 */ /* 0x01cfc8000001ff00 */
[----:B------:R-:W0:Y:S02]  /*6710*/  I2F.F64.U16 R4, R4 ;  /* 0x0000000400047312 */ /* 0x000e240000101800 */
[----:B0-----:R0:W-:Y:S01]  /*6720*/  STG.E.128 desc[UR36][R8.64], R4 ;  /* 0x0000000408007986 */ /* 0x0011e2000c101d24 */
[----:B------:R-:W-:Y:S05]  /*6730*/  BRA `(.L_x_20331) ;  /* 0x0000000000f07947 */ /* 0x000fea0003800000 */
.L_x_20350:
[----:B------:R-:W-:-:S13]  /*6740*/  ISETP.NE.AND P0, PT, R0, 0xf, PT ;  /* 0x0000000f0000780c */ /* 0x000fda0003f05270 */
[----:B------:R-:W-:Y:S05]  /*6750*/  @!P0 BRA `(.L_x_20352) ;  /* 0x0000000000d88947 */ /* 0x000fea0003800000 */
[----:B------:R-:W-:-:S13]  /*6760*/  ISETP.NE.AND P0, PT, R0, 0x17, PT ;  /* 0x000000170000780c */ /* 0x000fda0003f05270 */
[----:B------:R-:W-:Y:S05]  /*6770*/  @!P0 BRA `(.L_x_20353) ;  /* 0x0000000000888947 */ /* 0x000fea0003800000 */
[----:B------:R-:W-:-:S13]  /*6780*/  ISETP.NE.AND P0, PT, R0, 0x18, PT ;  /* 0x000000180000780c */ /* 0x000fda0003f05270 */
[----:B------:R-:W-:Y:S05]  /*6790*/  @!P0 BRA `(.L_x_20354) ;  /* 0x0000000000448947 */ /* 0x000fea0003800000 */
.L_x_20330:
        /* <DEDUP_REMOVED lines=16> */
.L_x_20355:
[----:B------:R-:W-:Y:S05]  /*68a0*/  BRA `(.L_x_20331) ;  /* 0x0000000000947947 */ /* 0x000fea0003800000 */
.L_x_20354:
        /* <DEDUP_REMOVED lines=12> */
.L_x_20357:
[----:B------:R-:W-:Y:S05]  /*6970*/  BSYNC.RECONVERGENT B0 ;  /* 0x0000000000007941 */ /* 0x000fea0003800200 */
.L_x_20356:
[----:B------:R0:W-:Y:S01]  /*6980*/  STG.E.U8 desc[UR36][R8.64], R3 ;  /* 0x0000000308007986 */ /* 0x0001e2000c101124 */
[----:B------:R-:W-:Y:S05]  /*6990*/  BRA `(.L_x_20331) ;  /* 0x0000000000587947 */ /* 0x000fea0003800000 */
.L_x_20353:
[----:B------:R-:W-:-:S06]  /*69a0*/  LOP3.LUT R17, R17, 0xff, RZ, 0xc0, !PT ;  /* 0x000000ff11117812 */ /* 0x000fcc00078ec0ff */
[----:B------:R-:W0:Y:S02]  /*69b0*/  I2F.U16 R17, R17 ;  /* 0x0000001100117306 */ /* 0x000e240000101000 */
[----:B0-----:R-:W-:-:S13]  /*69c0*/  ISETP.GT.U32.AND P0, PT, R17, 0x477fffff, PT ;  /* 0x477fffff1100780c */ /* 0x001fda0003f04070 */
[----:B------:R-:W-:Y:S05]  /*69d0*/  @P0 BRA `(.L_x_20358) ;  /* 0x0000000000240947 */ /* 0x000fea0003800000 */
[----:B------:R-:W-:-:S13]  /*69e0*/  ISETP.GE.U32.AND P0, PT, R17, 0x38800000, PT ;  /* 0x388000001100780c */ /* 0x000fda0003f06070 */
[----:B------:R-:W-:Y:S01]  /*69f0*/  @P0 SHF.R.U32.HI R0, RZ, 0x15, R17 ;  /* 0x00000015ff000819 */ /* 0x000fe20000011611 */
[----:B------:R-:W-:-:S03]  /*6a00*/  @!P0 FADD.FTZ R5, R17, 128 ;  /* 0x4300000011058421 */ /* 0x000fc60000010000 */
[----:B------:R-:W-:-:S04]  /*6a10*/  @P0 LOP3.LUT R0, R0, 0x1, RZ, 0xc0, !PT ;  /* 0x0000000100000812 */ /* 0x000fc800078ec0ff */
[----:B------:R-:W-:-:S04]  /*6a20*/  @P0 IADD3 R0, PT, PT, R17, 0x80fffff, R0 ;  /* 0x080fffff11000810 */ /* 0x000fc80007ffe000 */
[----:B------:R-:W-:-:S05]  /*6a30*/  @P0 SHF.R.U32.HI R3, RZ, 0x15, R0 ;  /* 0x00000015ff030819 */ /* 0x000fca0000011600 */
[----:B------:R0:W-:Y:S04]  /*6a40*/  @P0 STG.E.U8 desc[UR36][R8.64], R3 ;  /* 0x0000000308000986 */ /* 0x0001e8000c101124 */
[----:B------:R0:W-:Y:S01]  /*6a50*/  @!P0 STG.E.U8 desc[UR36][R8.64], R5 ;  /* 0x0000000508008986 */ /* 0x0001e2000c101124 */
[----:B------:R-:W-:Y:S05]  /*6a60*/  BRA `(.L_x_20331) ;  /* 0x0000000000247947 */ /* 0x000fea0003800000 */
.L_x_20358:
[----:B------:R-:W-:Y:S01]  /*6a70*/  IMAD.MOV.U32 R3, RZ, RZ, 0x7f ;  /* 0x0000007fff037424 */ /* 0x000fe200078e00ff */
[----:B------:R-:W-:-:S04]  /*6a80*/  ISETP.GT.U32.AND P0, PT, R17, 0x7f800000, PT ;  /* 0x7f8000001100780c */ /* 0x000fc80003f04070 */
[----:B------:R-:W-:-:S05]  /*6a90*/  SEL R3, R3, 0x7c, P0 ;  /* 0x0000007c03037807 */ /* 0x000fca0000000000 */
[----:B------:R0:W-:Y:S01]  /*6aa0*/  STG.E.U8 desc[UR36][R8.64], R3 ;  /* 0x0000000308007986 */ /* 0x0001e2000c101124 */
[----:B------:R-:W-:Y:S05]  /*6ab0*/  BRA `(.L_x_20331) ;  /* 0x0000000000107947 */ /* 0x000fea0003800000 */
.L_x_20352:
[----:B------:R-:W-:-:S04]  /*6ac0*/  LOP3.LUT R17, R17, 0xff, RZ, 0xc0, !PT ;  /* 0x000000ff11117812 */ /* 0x000fc800078ec0ff */
[----:B------:R-:W0:Y:S02]  /*6ad0*/  I2F.U16 R0, R17 ;  /* 0x0000001100007306 */ /* 0x000e240000101000 */
[----:B0-----:R-:W-:-:S05]  /*6ae0*/  F2FP.BF16.F32.PACK_AB R0, RZ, R0 ;  /* 0x00000000ff00723e */ /* 0x001fca00000010ff */
[----:B------:R0:W-:Y:S02]  /*6af0*/  STG.E.U16 desc[UR36][R8.64], R0 ;  /* 0x0000000008007986 */ /* 0x0001e4000c101524 */
.L_x_20331:
[----:B------:R-:W-:Y:S05]  /*6b00*/  BSYNC.RECONVERGENT B6 ;  /* 0x0000000000067941 */ /* 0x000fea0003800200 */
.L_x_20325:
[----:B------:R-:W-:-:S07]  /*6b10*/  VIADD R2, R2, 0x80 ;  /* 0x0000008002027836 */ /* 0x000fce0000000000 */
.L_x_20290:
[----:B------:R-:W-:Y:S05]  /*6b20*/  BSYNC.RECONVERGENT B8 ;  /* 0x0000000000087941 */ /* 0x000fea0003800200 */
.L_x_20252:
        /* <DEDUP_REMOVED lines=21> */
.L_x_20362:
[----:B------:R-:W-:Y:S01]  /*6c80*/  STG.E.U8 desc[UR36][R2.64], R16 ;  /* 0x0000001002007986 */ /* 0x000fe2000c101124 */
[----:B------:R-:W-:Y:S05]  /*6c90*/  EXIT ;  /* 0x000000000000794d */ /* 0x000fea0003800000 */
.L_x_20361:
        /* <DEDUP_REMOVED lines=10> */
.L_x_20365:
[----:B------:R-:W-:-:S05]  /*6d40*/  LOP3.LUT R5, R16, 0xff, RZ, 0xc0, !PT ;  /* 0x000000ff10057812 */ /* 0x000fca00078ec0ff */
[----:B------:R-:W-:Y:S01]  /*6d50*/  STG.E desc[UR36][R2.64], R5 ;  /* 0x0000000502007986 */ /* 0x000fe2000c101924 */
[----:B------:R-:W-:Y:S05]  /*6d60*/  EXIT ;  /* 0x000000000000794d */ /* 0x000fea0003800000 */
.L_x_20364:
[----:B------:R-:W-:-:S05]  /*6d70*/  LOP3.LUT R5, R16, 0xff, RZ, 0xc0, !PT ;  /* 0x000000ff10057812 */ /* 0x000fca00078ec0ff */
[----:B------:R-:W-:Y:S01]  /*6d80*/  STG.E.U16 desc[UR36][R2.64], R5 ;  /* 0x0000000502007986 */ /* 0x000fe2000c101524 */
[----:B------:R-:W-:Y:S05]  /*6d90*/  EXIT ;  /* 0x000000000000794d */ /* 0x000fea0003800000 */
.L_x_20360:
        /* <DEDUP_REMOVED lines=10> */
.L_x_20367:
[----:B------:R-:W-:-:S04]  /*6e40*/  LOP3.LUT R16, R16, 0xff, RZ, 0xc0, !PT ;  /* 0x000000ff10107812 */ /* 0x000fc800078ec0ff */
[----:B------:R-:W0:Y:S02]  /*6e50*/  I2F.U16 R0, R16 ;  /* 0x0000001000007306 */ /* 0x000e240000101000 */
[----:B0-----:R-:W-:-:S05]  /*6e60*/  F2FP.F16.F32.PACK_AB R0, RZ, R0 ;  /* 0x00000000ff00723e */ /* 0x001fca00000000ff */
[----:B------:R-:W-:Y:S01]  /*6e70*/  STG.E.U16 desc[UR36][R2.64], R0 ;  /* 0x0000000002007986 */ /* 0x000fe2000c101524 */
[----:B------:R-:W-:Y:S05]  /*6e80*/  EXIT ;  /* 0x000000000000794d */ /* 0x000fea0003800000 */
.L_x_20366:
        /* <DEDUP_REMOVED lines=9> */
[----:B0-----:R-:W-:Y:S01]  /*6f20*/  STG.E.64 desc[UR36][R2.64], R16 ;  /* 0x0000001002007986 */ /* 0x001fe2000c101b24 */
[----:B------:R-:W-:Y:S05]  /*6f30*/  EXIT ;  /* 0x000000000000794d */ /* 0x000fea0003800000 */
.L_x_20369:
[----:B------:R-:W-:-:S06]  /*6f40*/  LOP3.LUT R16, R16, 0xff, RZ, 0xc0, !PT ;  /* 0x000000ff10107812 */ /* 0x000fcc00078ec0ff */
[----:B------:R-:W0:Y:S02]  /*6f50*/  I2F.U16 R16, R16 ;  /* 0x0000001000107306 */ /* 0x000e240000101000 */
[----:B0-----:R-:W-:-:S04]  /*6f60*/  F2FP.F16.F32.PACK_AB R5, RZ, R16 ;  /* 0x00000010ff05723e */ /* 0x001fc800000000ff */
[----:B------:R-:W-:-:S05]  /*6f70*/  PRMT R5, R5, 0x5410, RZ ;  /* 0x0000541005057816 */ /* 0x000fca00000000ff */
[----:B------:R-:W-:Y:S01]  /*6f80*/  STG.E desc[UR36][R2.64], R5 ;  /* 0x0000000502007986 */ /* 0x000fe2000c101924 */
[----:B------:R-:W-:Y:S05]  /*6f90*/  EXIT ;  /* 0x000000000000794d */ /* 0x000fea0003800000 */
.L_x_20368:
[----:B------:R-:W-:-:S06]  /*6fa0*/  LOP3.LUT R4, R16, 0xff, RZ, 0xc0, !PT ;  /* 0x000000ff10047812 */ /* 0x000fcc00078ec0ff */
[----:B------:R-:W0:Y:S02]  /*6fb0*/  I2F.F64.U16 R4, R4 ;  /* 0x0000000400047312 */ /* 0x000e240000101800 */
[----:B0-----:R-:W-:Y:S01]  /*6fc0*/  STG.E.64 desc[UR36][R2.64], R4 ;  /* 0x0000000402007986 */ /* 0x001fe2000c101b24 */
[----:B------:R-:W-:Y:S05]  /*6fd0*/  EXIT ;  /* 0x000000000000794d */ /* 0x000fea0003800000 */
.L_x_20359:
        /* <DEDUP_REMOVED lines=13> */
.L_x_20373:
        /* <DEDUP_REMOVED lines=18> */
.L_x_20375:
[----:B------:R-:W-:Y:S05]  /*71d0*/  BSYNC.RECONVERGENT B0 ;  /* 0x0000000000007941 */ /* 0x000fea0003800200 */
.L_x_20374:
[----:B------:R-:W-:Y:S01]  /*71e0*/  STG.E.U8 desc[UR36][R2.64], R0 ;  /* 0x0000000002007986 */ /* 0x000fe2000c101124 */
[----:B------:R-:W-:Y:S05]  /*71f0*/  EXIT ;  /* 0x000000000000794d */ /* 0x000fea0003800000 */
.L_x_20372:
        /* <DEDUP_REMOVED lines=18> */
.L_x_20377:
[----:B------:R-:W-:Y:S05]  /*7320*/  BSYNC.RECONVERGENT B0 ;  /* 0x0000000000007941 */ /* 0x000fea0003800200 */
.L_x_20376:
[----:B------:R-:W-:Y:S01]  /*7330*/  STG.E.U8 desc[UR36][R2.64], R0 ;  /* 0x0000000002007986 */ /* 0x000fe2000c101124 */
[----:B------:R-:W-:Y:S05]  /*7340*/  EXIT ;  /* 0x000000000000794d */ /* 0x000fea0003800000 */
.L_x_20371:
        /* <DEDUP_REMOVED lines=22> */
.L_x_20379:
[----:B------:R-:W-:Y:S01]  /*74b0*/  LOP3.LUT R16, R16, 0xff, RZ, 0xc0, !PT ;  /* 0x000000ff10107812 */ /* 0x000fe200078ec0ff */
[----:B------:R-:W-:-:S05]  /*74c0*/  IMAD.MOV.U32 R17, RZ, RZ, RZ ;  /* 0x000000ffff117224 */ /* 0x000fca00078e00ff */
[----:B------:R-:W-:Y:S01]  /*74d0*/  STG.E.64 desc[UR36][R2.64], R16 ;  /* 0x0000001002007986 */ /* 0x000fe2000c101b24 */
[----:B------:R-:W-:Y:S05]  /*74e0*/  EXIT ;  /* 0x000000000000794d */ /* 0x000fea0003800000 */
.L_x_20378:
[----:B------:R-:W-:-:S05]  /*74f0*/  LOP3.LUT R5, R16, 0xff, RZ, 0xc0, !PT ;  /* 0x000000ff10057812 */ /* 0x000fca00078ec0ff */
[----:B------:R-:W-:Y:S01]  /*7500*/  STG.E desc[UR36][R2.64], R5 ;  /* 0x0000000502007986 */ /* 0x000fe2000c101924 */
[----:B------:R-:W-:Y:S05]  /*7510*/  EXIT ;  /* 0x000000000000794d */ /* 0x000fea0003800000 */
.L_x_20370:
        /* <DEDUP_REMOVED lines=10> */
.L_x_20381:
[----:B------:R-:W-:Y:S02]  /*75c0*/  LOP3.LUT R4, R16, 0xff, RZ, 0xc0, !PT ;  /* 0x000000ff10047812 */ /* 0x000fe400078ec0ff */
[----:B--234-:R-:W-:-:S04]  /*75d0*/  CS2R R6, SRZ ;  /* 0x0000000000067805 */ /* 0x01cfc8000001ff00 */
[----:B------:R-:W0:Y:S02]  /*75e0*/  I2F.F64.U16 R4, R4 ;  /* 0x0000000400047312 */ /* 0x000e240000101800 */
[----:B0-----:R-:W-:Y:S01]  /*75f0*/  STG.E.128 desc[UR36][R2.64], R4 ;  /* 0x0000000402007986 */ /* 0x001fe2000c101d24 */
[----:B------:R-:W-:Y:S05]  /*7600*/  EXIT ;  /* 0x000000000000794d */ /* 0x000fea0003800000 */
.L_x_20380:
[----:B------:R-:W-:-:S13]  /*7610*/  ISETP.NE.AND P0, PT, R0, 0xf, PT ;  /* 0x0000000f0000780c */ /* 0x000fda0003f05270 */
[----:B------:R-:W-:Y:S05]  /*7620*/  @!P0 BRA `(.L_x_20382) ;  /* 0x0000000000dc8947 */ /* 0x000fea0003800000 */
[----:B------:R-:W-:-:S13]  /*7630*/  ISETP.NE.AND P0, PT, R0, 0x17, PT ;  /* 0x000000170000780c */ /* 0x000fda0003f05270 */
[----:B------:R-:W-:Y:S05]  /*7640*/  @!P0 BRA `(.L_x_20383) ;  /* 0x0000000000888947 */ /* 0x000fea0003800000 */
[----:B------:R-:W-:-:S13]  /*7650*/  ISETP.NE.AND P0, PT, R0, 0x18, PT ;  /* 0x000000180000780c */ /* 0x000fda0003f05270 */
[----:B------:R-:W-:Y:S05]  /*7660*/  @!P0 BRA `(.L_x_20384) ;  /* 0x0000000000448947 */ /* 0x000fea0003800000 */
.L_x_20363:
        /* <DEDUP_REMOVED lines=16> */
.L_x_20385:
[----:B------:R-:W-:Y:S05]  /*7770*/  EXIT ;  /* 0x000000000000794d */ /* 0x000fea0003800000 */
.L_x_20384:
[----:B------:R-:W-:Y:S01]  /*7780*/  LOP3.LUT R16, R16, 0xff, RZ, 0xc0, !PT ;  /* 0x000000ff10107812 */ /* 0x000fe200078ec0ff */
[----:B------:R-:W-:Y:S01]  /*7790*/  BSSY.RECONVERGENT B0, `(.L_x_20386) ;  /* 0x000000b000007945 */ /* 0x000fe20003800200 */
[----:B------:R-:W-:Y:S02]  /*77a0*/  IMAD.MOV.U32 R5, RZ, RZ, 0x7f ;  /* 0x0000007fff057424 */ /* 0x000fe400078e00ff */
[----:B--234-:R-:W0:Y:S02]  /*77b0*/  I2F.U16 R7, R16 ;  /* 0x0000001000077306 */ /* 0x01ce240000101000 */
        /* <DEDUP_REMOVED lines=8> */
.L_x_20387:
[----:B------:R-:W-:Y:S05]  /*7840*/  BSYNC.RECONVERGENT B0 ;  /* 0x0000000000007941 */ /* 0x000fea0003800200 */
.L_x_20386:
[----:B------:R-:W-:Y:S01]  /*7850*/  STG.E.U8 desc[UR36][R2.64], R5 ;  /* 0x0000000502007986 */ /* 0x000fe2000c101124 */
[----:B------:R-:W-:Y:S05]  /*7860*/  EXIT ;  /* 0x000000000000794d */ /* 0x000fea0003800000 */
.L_x_20383:
[----:B------:R-:W-:-:S04]  /*7870*/  LOP3.LUT R16, R16, 0xff, RZ, 0xc0, !PT ;  /* 0x000000ff10107812 */ /* 0x000fc800078ec0ff */
        /* <DEDUP_REMOVED lines=13> */
.L_x_20388:
[----:B------:R-:W-:Y:S01]  /*7950*/  IMAD.MOV.U32 R5, RZ, RZ, 0x7f ;  /* 0x0000007fff057424 */ /* 0x000fe200078e00ff */
[----:B------:R-:W-:-:S04]  /*7960*/  ISETP.GT.U32.AND P0, PT, R7, 0x7f800000, PT ;  /* 0x7f8000000700780c */ /* 0x000fc80003f04070 */
[----:B------:R-:W-:-:S05]  /*7970*/  SEL R5, R5, 0x7c, P0 ;  /* 0x0000007c05057807 */ /* 0x000fca0000000000 */
[----:B------:R-:W-:Y:S01]  /*7980*/  STG.E.U8 desc[UR36][R2.64], R5 ;  /* 0x0000000502007986 */ /* 0x000fe2000c101124 */
[----:B------:R-:W-:Y:S05]  /*7990*/  EXIT ;  /* 0x000000000000794d */ /* 0x000fea0003800000 */
.L_x_20382:
[----:B------:R-:W-:-:S04]  /*79a0*/  LOP3.LUT R16, R16, 0xff, RZ, 0xc0, !PT ;  /* 0x000000ff10107812 */ /* 0x000fc800078ec0ff */
[----:B------:R-:W0:Y:S02]  /*79b0*/  I2F.U16 R0, R16 ;  /* 0x0000001000007306 */ /* 0x000e240000101000 */
[----:B0-----:R-:W-:-:S05]  /*79c0*/  F2FP.BF16.F32.PACK_AB R0, RZ, R0 ;  /* 0x00000000ff00723e */ /* 0x001fca00000010ff */
[----:B------:R-:W-:Y:S01]  /*79d0*/  STG.E.U16 desc[UR36][R2.64], R0 ;  /* 0x0000000002007986 */ /* 0x000fe2000c101524 */
[----:B------:R-:W-:Y:S05]  /*79e0*/  EXIT ;  /* 0x000000000000794d */ /* 0x000fea0003800000 */
.L_x_20389:
        /* <DEDUP_REMOVED lines=9> */
.L_x_21231:


//--------------------- .text._ZN2at6native18elementwise_kernelILi128ELi4EZNS0_22gpu_kernel_impl_nocastINS0_13BUnaryFunctorIhhhZZZNS0_18lshift_kernel_cudaERNS_18TensorIteratorBaseEENKUlvE_clEvENKUlvE_clEvEUlhhE_EEEEvS5_RKT_EUliE_EEviT1_ --------------------------
	.section	.text._ZN2at6native18elementwise_kernelILi128ELi4EZNS0_22gpu_kernel_impl_nocastINS0_13BUnaryFunctorIhhhZZZNS0_18lshift_kernel_cudaERNS_18TensorIteratorBaseEENKUlvE_clEvENKUlvE_clEvEUlhhE_EEEEvS5_RKT_EUliE_EEviT1_,"ax",@progbits
	.align	128
        .global         _ZN2at6native18elementwise_kernelILi128ELi4EZNS0_22gpu_kernel_impl_nocastINS0_13BUnaryFunctorIhhhZZZNS0_18lshift_kernel_cudaERNS_18TensorIteratorBaseEENKUlvE_clEvENKUlvE_clEvEUlhhE_EEEEvS5_RKT_EUliE_EEviT1_
        .type           _ZN2at6native18elementwise_kernelILi128ELi4EZNS0_22gpu_kernel_impl_nocastINS0_13BUnaryFunctorIhhhZZZNS0_18lshift_kernel_cudaERNS_18TensorIteratorBaseEENKUlvE_clEvENKUlvE_clEvEUlhhE_EEEEvS5_RKT_EUliE_EEviT1_,@function
        .size           _ZN2at6native18elementwise_kernelILi128ELi4EZNS0_22gpu_kernel_impl_nocastINS0_13BUnaryFunctorIhhhZZZNS0_18lshift_kernel_cudaERNS_18TensorIteratorBaseEENKUlvE_clEvENKUlvE_clEvEUlhhE_EEEEvS5_RKT_EUliE_EEviT1_,(.L_x_21232 - _ZN2at6native18elementwise_kernelILi128ELi4EZNS0_22gpu_kernel_impl_nocastINS0_13BUnaryFunctorIhhhZZZNS0_18lshift_kernel_cudaERNS_18TensorIteratorBaseEENKUlvE_clEvENKUlvE_clEvEUlhhE_EEEEvS5_RKT_EUliE_EEviT1_)
        .other          _ZN2at6native18elementwise_kernelILi128ELi4EZNS0_22gpu_kernel_impl_nocastINS0_13BUnaryFunctorIhhhZZZNS0_18lshift_kernel_cudaERNS_18TensorIteratorBaseEENKUlvE_clEvENKUlvE_clEvEUlhhE_EEEEvS5_RKT_EUliE_EEviT1_,@"STO_CUDA_ENTRY STV_DEFAULT"
_ZN2at6native18elementwise_kernelILi128ELi4EZNS0_22gpu_kernel_impl_nocastINS0_13BUnaryFunctorIhhhZZZNS0_18lshift_kernel_cudaERNS_18TensorIteratorBaseEENKUlvE_clEvENKUlvE_clEvEUlhhE_EEEEvS5_RKT_EUliE_EEviT1_:
.text._ZN2at6native18elementwise_kernelILi128ELi4EZNS0_22gpu_kernel_impl_nocastINS0_13BUnaryFunctorIhhhZZZNS0_18lshift_kernel_cudaERNS_18TensorIteratorBaseEENKUlvE_clEvENKUlvE_clEvEUlhhE_EEEEvS5_RKT_EUliE_EEviT1_:
        /* <DEDUP_REMOVED lines=34> */
.L_x_20393:
[----:B------:R-:W-:-:S13]  /*0220*/  ISETP.GE.AND P0, PT, R3, UR4, PT ;  /* 0x0000000403007c0c */ /* 0x000fda000bf06270 */
[----:B------:R-:W-:Y:S05]  /*0230*/  @P0 BREAK.RELIABLE B1 ;  /* 0x0000000000010942 */ /* 0x000fea0003800100 */
[----:B------:R-:W-:Y:S05]  /*0240*/  @P0 BRA `(.L_x_20394) ;  /* 0x0000000000240947 */ /* 0x000fea0003800000 */
[----:B------:R-:W-:Y:S05]  /*0250*/  BSYNC.RELIABLE B1 ;  /* 0x0000000000017941 */ /* 0x000fea0003800100 */
.L_x_20392:
        /* <DEDUP_REMOVED lines=8> */
.L_x_20394:
[----:B------:R-:W-:Y:S05]  /*02e0*/  BSYNC.RECONVERGENT B0 ;  /* 0x0000000000007941 */ /* 0x000fea0003800200 */
.L_x_20391:
        /* <DEDUP_REMOVED lines=11> */
.L_x_20390:
        /* <DEDUP_REMOVED lines=306> */
.L_x_20398:
        /* <DEDUP_REMOVED lines=312> */
.L_x_20400:
        /* <DEDUP_REMOVED lines=11> */
.L_x_20397:
[----:B------:R-:W-:-:S13]  /*2af0*/  ISETP.GE.AND P0, PT, R3, UR4, PT ;  /* 0x0000000403007c0c */ /* 0x000fda000bf06270 */
[----:B------:R-:W-:Y:S05]  /*2b00*/  @P0 BREAK.RELIABLE B1 ;  /* 0x0000000000010942 */ /* 0x000fea0003800100 */
[----:B------:R-:W-:Y:S05]  /*2b10*/  @P0 BRA `(.L_x_20399) ;  /* 0x0000001000d80947 */ /* 0x000fea0003800000 */
[----:B------:R-:W-:Y:S05]  /*2b20*/  BSYNC.RELIABLE B1 ;  /* 0x0000000000017941 */ /* 0x000fea0003800100 */
.L_x_20396:
        /* <DEDUP_REMOVED lines=298> */
.L_x_20401:
        /* <DEDUP_REMOVED lines=11> */
.L_x_20399:
[----:B------:R-:W-:Y:S05]  /*3e80*/  BSYNC.RECONVERGENT B0 ;  /* 0x0000000000007941 */ /* 0x000fea0003800200 */
.L_x_20395:
        /* <DEDUP_REMOVED lines=301> */
.L_x_20402:
        /* <DEDUP_REMOVED lines=11> */
.L_x_20403:
        /* <DEDUP_REMOVED lines=15> */
.L_x_21232:


//--------------------- .text._ZN2at6native27unrolled_elementwise_kernelINS0_13BUnaryFunctorIhhhZZZNS0_18lshift_kernel_cudaERNS_18TensorIteratorBaseEENKUlvE_clEvENKUlvE_clEvEUlhhE_EESt5arrayIPcLm2EELi4E23TrivialOffsetCalculatorILi1EjESD_NS0_6memory15LoadWithoutCastENSE_16StoreWithoutCastEEEviT_T0_T2_T3_T4_T5_ --------------------------
	.section	.text._ZN2at6native27unrolled_elementwise_kernelINS0_13BUnaryFunctorIhhhZZZNS0_18lshift_kernel_cudaERNS_18TensorIteratorBaseEENKUlvE_clEvENKUlvE_clEvEUlhhE_EESt5arrayIPcLm2EELi4E23TrivialOffsetCalculatorILi1EjESD_NS0_6memory15LoadWithoutCastENSE_16StoreWithoutCastEEEviT_T0_T2_T3_T4_T5_,"ax",@progbits
	.align	128
        .global         _ZN2at6native27unrolled_elementwise_kernelINS0_13BUnaryFunctorIhhhZZZNS0_18lshift_kernel_cudaERNS_18TensorIteratorBaseEENKUlvE_clEvENKUlvE_clEvEUlhhE_EESt5arrayIPcLm2EELi4E23TrivialOffsetCalculatorILi1EjESD_NS0_6memory15LoadWithoutCastENSE_16StoreWithoutCastEEEviT_T0_T2_T3_T4_T5_
        .type           _ZN2at6native27unrolled_elementwise_kernelINS0_13BUnaryFunctorIhhhZZZNS0_18lshift_kernel_cudaERNS_18TensorIteratorBaseEENKUlvE_clEvENKUlvE_clEvEUlhhE_EESt5arrayIPcLm2EELi4E23TrivialOffsetCalculatorILi1EjESD_NS0_6memory15LoadWithoutCastENSE_16StoreWithoutCastEEEviT_T0_T2_T3_T4_T5_,@function
        .size           _ZN2at6native27unrolled_elementwise_kernelINS0_13BUnaryFunctorIhhhZZZNS0_18lshift_kernel_cudaERNS_18TensorIteratorBaseEENKUlvE_clEvENKUlvE_clEvEUlhhE_EESt5arrayIPcLm2EELi4E23TrivialOffsetCalculatorILi1EjESD_NS0_6memory15LoadWithoutCastENSE_16StoreWithoutCastEEEviT_T0_T2_T3_T4_T5_,(.L_x_21233 - _ZN2at6native27unrolled_elementwise_kernelINS0_13BUnaryFunctorIhhhZZZNS0_18lshift_kernel_cudaERNS_18TensorIteratorBaseEENKUlvE_clEvENKUlvE_clEvEUlhhE_EESt5arrayIPcLm2EELi4E23TrivialOffsetCalculatorILi1EjESD_NS0_6memory15LoadWithoutCastENSE_16StoreWithoutCastEEEviT_T0_T2_T3_T4_T5_)
        .other          _ZN2at6native27unrolled_elementwise_kernelINS0_13BUnaryFunctorIhhhZZZNS0_18lshift_kernel_cudaERNS_18TensorIteratorBaseEENKUlvE_clEvENKUlvE_clEvEUlhhE_EESt5arrayIPcLm2EELi4E23TrivialOffsetCalculatorILi1EjESD_NS0_6memory15LoadWithoutCastENSE_16StoreWithoutCastEEEviT_T0_T2_T3_T4_T5_,@"STO_CUDA_ENTRY STV_DEFAULT"
_ZN2at6native27unrolled_elementwise_kernelINS0_13BUnaryFunctorIhhhZZZNS0_18lshift_kernel_cudaERNS_18TensorIteratorBaseEENKUlvE_clEvENKUlvE_clEvEUlhhE_EESt5arrayIPcLm2EELi4E23TrivialOffsetCalculatorILi1EjESD_NS0_6memory15LoadWithoutCastENSE_16StoreWithoutCastEEEviT_T0_T2_T3_T4_T5_:
.text._ZN2at6native27unrolled_elementwise_kernelINS0_13BUnaryFunctorIhhhZZZNS0_18lshift_kernel_cudaERNS_18TensorIteratorBaseEENKUlvE_clEvENKUlvE_clEvEUlhhE_EESt5arrayIPcLm2EELi4E23TrivialOffsetCalculatorILi1EjESD_NS0_6memory15LoadWithoutCastENSE_16StoreWithoutCastEEEviT_T0_T2_T3_T4_T5_:
        /* <DEDUP_REMOVED lines=66> */
.L_x_20406:
[----:B------:R-:W-:Y:S05]  /*0420*/  BSYNC.RELIABLE B1 ;  /* 0x0000000000017941 */ /* 0x000fea0003800100 */
.L_x_20405:
[----:B------:R-:W-:-:S13]  /*0430*/  ISETP.GE.AND P0, PT, R5, R4, PT ;  /* 0x000000040500720c */ /* 0x000fda0003f06270 */
[----:B------:R-:W1:Y:S01]  /*0440*/  @!P0 LDC.64 R8, c[0x0][0x388] ;  /* 0x0000e200ff088b82 */ /* 0x000e620000000a00 */
[----:B0-----:R-:W-:Y:S02]  /*0450*/  @!P0 IMAD R3, R0, 0x200, R5 ;  /* 0x0000020000038824 */ /* 0x001fe400078e0205 */
[----:B------:R-:W-:-:S03]  /*0460*/  @!P0 VIADD R5, R5, 0x80 ;  /* 0x0000008005058836 */ /* 0x000fc60000000000 */
[----:B-1----:R-:W-:-:S05]  /*0470*/  @!P0 IADD3 R2, P1, PT, R3, R8, RZ ;  /* 0x0000000803028210 */ /* 0x002fca0007f3e0ff */
[----:B------:R-:W-:-:S05]  /*0480*/  @!P0 IMAD.X R3, RZ, RZ, R9, P1 ;  /* 0x000000ffff038224 */ /* 0x000fca00008e0609 */
[----:B------:R1:W-:Y:S03]  /*0490*/  @!P0 STG.E.U8 desc[UR4][R2.64], R7 ;  /* 0x0000000702008986 */ /* 0x0003e6000c101104 */
.L_x_20407:
[----:B------:R-:W-:Y:S05]  /*04a0*/  BSYNC.RECONVERGENT B0 ;  /* 0x0000000000007941 */ /* 0x000fea0003800200 */
.L_x_20404:
        /* <DEDUP_REMOVED lines=9> */
.L_x_20408:
        /* <DEDUP_REMOVED lines=12> */
.L_x_21233:


//--------------------- .text._ZN2at6native29vectorized_elementwise_kernelILi2ENS0_13BUnaryFunctorIhhhZZZNS0_18lshift_kernel_cudaERNS_18TensorIteratorBaseEENKUlvE_clEvENKUlvE_clEvEUlhhE_EESt5arrayIPcLm2EEEEviT0_T1_ --------------------------
	.section	.text._ZN2at6native29vectorized_elementwise_kernelILi2ENS0_13BUnaryFunctorIhhhZZZNS0_18lshift_kernel_cudaERNS_18TensorIteratorBaseEENKUlvE_clEvENKUlvE_clEvEUlhhE_EESt5arrayIPcLm2EEEEviT0_T1_,"ax",@progbits
	.align	128
        .global         _ZN2at6native29vectorized_elementwise_kernelILi2ENS0_13BUnaryFunctorIhhhZZZNS0_18lshift_kernel_cudaERNS_18TensorIteratorBaseEENKUlvE_clEvENKUlvE_clEvEUlhhE_EESt5arrayIPcLm2EEEEviT0_T1_
        .type           _ZN2at6native29vectorized_elementwise_kernelILi2ENS0_13BUnaryFunctorIhhhZZZNS0_18lshift_kernel_cudaERNS_18TensorIteratorBaseEENKUlvE_clEvENKUlvE_clEvEUlhhE_EESt5arrayIPcLm2EEEEviT0_T1_,@function
        .size           _ZN2at6native29vectorized_elementwise_kernelILi2ENS0_13BUnaryFunctorIhhhZZZNS0_18lshift_kernel_cudaERNS_18TensorIteratorBaseEENKUlvE_clEvENKUlvE_clEvEUlhhE_EESt5arrayIPcLm2EEEEviT0_T1_,(.L_x_21234 - _ZN2at6native29vectorized_elementwise_kernelILi2ENS0_13BUnaryFunctorIhhhZZZNS0_18lshift_kernel_cudaERNS_18TensorIteratorBaseEENKUlvE_clEvENKUlvE_clEvEUlhhE_EESt5arrayIPcLm2EEEEviT0_T1_)
        .other          _ZN2at6native29vectorized_elementwise_kernelILi2ENS0_13BUnaryFunctorIhhhZZZNS0_18lshift_kernel_cudaERNS_18TensorIteratorBaseEENKUlvE_clEvENKUlvE_clEvEUlhhE_EESt5arrayIPcLm2EEEEviT0_T1_,@"STO_CUDA_ENTRY STV_DEFAULT"
_ZN2at6native29vectorized_elementwise_kernelILi2ENS0_13BUnaryFunctorIhhhZZZNS0_18lshift_kernel_cudaERNS_18TensorIteratorBaseEENKUlvE_clEvENKUlvE_clEvEUlhhE_EESt5arrayIPcLm2EEEEviT0_T1_:
.text._ZN2at6native29vectorized_elementwise_kernelILi2ENS0_13BUnaryFunctorIhhhZZZNS0_18lshift_kernel_cudaERNS_18TensorIteratorBaseEENKUlvE_clEvENKUlvE_clEvEUlhhE_EESt5arrayIPcLm2EEEEviT0_T1_:
        /* <DEDUP_REMOVED lines=109> */
.L_x_20412:
        /* <DEDUP_REMOVED lines=8> */
.L_x_20413:
        /* <DEDUP_REMOVED lines=8> */
.L_x_20414:
        /* <DEDUP_REMOVED lines=8> */
.L_x_20415:
        /* <DEDUP_REMOVED lines=9> */
.L_x_20416:
[----:B------:R-:W-:Y:S05]  /*08e0*/  BSYNC.RELIABLE B1 ;  /* 0x0000000000017941 */ /* 0x000fea0003800100 */
.L_x_20411:
[----:B------:R-:W-:-:S13]  /*08f0*/  ISETP.GE.U32.AND P0, PT, R0, UR5, PT ;  /* 0x0000000500007c0c */ /* 0x000fda000bf06070 */
[----:B012---:R-:W0:Y:S01]  /*0900*/  @!P0 LDC.64 R6, c[0x0][0x388] ;  /* 0x0000e200ff068b82 */ /* 0x007e220000000a00 */
[C---:B------:R-:W-:Y:S02]  /*0910*/  @!P0 VIADD R5, R0.reuse, UR4 ;  /* 0x0000000400058c36 */ /* 0x040fe40008000000 */
[----:B------:R-:W-:-:S03]  /*0920*/  @!P0 VIADD R0, R0, 0x80 ;  /* 0x0000008000008836 */ /* 0x000fc60000000000 */
[----:B0-----:R-:W-:-:S05]  /*0930*/  @!P0 IADD3 R4, P1, PT, R5, R6, RZ ;  /* 0x0000000605048210 */ /* 0x001fca0007f3e0ff */
[----:B------:R-:W-:-:S05]  /*0940*/  @!P0 IMAD.X R5, RZ, RZ, R7, P1 ;  /* 0x000000ffff058224 */ /* 0x000fca00008e0607 */
[----:B------:R3:W-:Y:S03]  /*0950*/  @!P0 STG.E.U8 desc[UR8][R4.64], R3 ;  /* 0x0000000304008986 */ /* 0x0007e6000c101108 */
.L_x_20417:
[----:B------:R-:W-:Y:S05]  /*0960*/  BSYNC.RECONVERGENT B0 ;  /* 0x0000000000007941 */ /* 0x000fea0003800200 */
.L_x_20410:
        /* <DEDUP_REMOVED lines=9> */
.L_x_20409:
        /* <DEDUP_REMOVED lines=51> */
.L_x_20418:
        /* <DEDUP_REMOVED lines=13> */
.L_x_21234:


//--------------------- .text._ZN2at6native29vectorized_elementwise_kernelILi4ENS0_13BUnaryFunctorIhhhZZZNS0_18lshift_kernel_cudaERNS_18TensorIteratorBaseEENKUlvE_clEvENKUlvE_clEvEUlhhE_EESt5arrayIPcLm2EEEEviT0_T1_ --------------------------
	.section	.text._ZN2at6native29vectorized_elementwise_kernelILi4ENS0_13BUnaryFunctorIhhhZZZNS0_18lshift_kernel_cudaERNS_18TensorIteratorBaseEENKUlvE_clEvENKUlvE_clEvEUlhhE_EESt5arrayIPcLm2EEEEviT0_T1_,"ax",@progbits
	.align	128
        .global         _ZN2at6native29vectorized_elementwise_kernelILi4ENS0_13BUnaryFunctorIhhhZZZNS0_18lshift_kernel_cudaERNS_18TensorIteratorBaseEENKUlvE_clEvENKUlvE_clEvEUlhhE_EESt5arrayIPcLm2EEEEviT0_T1_
        .type           _ZN2at6native29vectorized_elementwise_kernelILi4ENS0_13BUnaryFunctorIhhhZZZNS0_18lshift_kernel_cudaERNS_18TensorIteratorBaseEENKUlvE_clEvENKUlvE_clEvEUlhhE_EESt5arrayIPcLm2EEEEviT0_T1_,@function
        .size           _ZN2at6native29vectorized_elementwise_kernelILi4ENS0_13BUnaryFunctorIhhhZZZNS0_18lshift_kernel_cudaERNS_18TensorIteratorBaseEENKUlvE_clEvENKUlvE_clEvEUlhhE_EESt5arrayIPcLm2EEEEviT0_T1_,(.L_x_21235 - _ZN2at6native29vectorized_elementwise_kernelILi4ENS0_13BUnaryFunctorIhhhZZZNS0_18lshift_kernel_cudaERNS_18TensorIteratorBaseEENKUlvE_clEvENKUlvE_clEvEUlhhE_EESt5arrayIPcLm2EEEEviT0_T1_)
        .other          _ZN2at6native29vectorized_elementwise_kernelILi4ENS0_13BUnaryFunctorIhhhZZZNS0_18lshift_kernel_cudaERNS_18TensorIteratorBaseEENKUlvE_clEvENKUlvE_clEvEUlhhE_EESt5arrayIPcLm2EEEEviT0_T1_,@"STO_CUDA_ENTRY STV_DEFAULT"
_ZN2at6native29vectorized_elementwise_kernelILi4ENS0_13BUnaryFunctorIhhhZZZNS0_18lshift_kernel_cudaERNS_18TensorIteratorBaseEENKUlvE_clEvENKUlvE_clEvEUlhhE_EESt5arrayIPcLm2EEEEviT0_T1_:
.text._ZN2at6native29vectorized_elementwise_kernelILi4ENS0_13BUnaryFunctorIhhhZZZNS0_18lshift_kernel_cudaERNS_18TensorIteratorBaseEENKUlvE_clEvENKUlvE_clEvEUlhhE_EESt5arrayIPcLm2EEEEviT0_T1_:
        /* <DEDUP_REMOVED lines=109> */
.L_x_20422:
        /* <DEDUP_REMOVED lines=8> */
.L_x_20423:
        /* <DEDUP_REMOVED lines=8> */
.L_x_20424:
        /* <DEDUP_REMOVED lines=8> */
.L_x_20425:
        /* <DEDUP_REMOVED lines=9> */
.L_x_20426:
[----:B------:R-:W-:Y:S05]  /*08e0*/  BSYNC.RELIABLE B1 ;  /* 0x0000000000017941 */ /* 0x000fea0003800100 */
.L_x_20421:
[----:B------:R-:W-:-:S13]  /*08f0*/  ISETP.GE.U32.AND P0, PT, R0, UR5, PT ;  /* 0x0000000500007c0c */ /* 0x000fda000bf06070 */
[----:B012---:R-:W0:Y:S01]  /*0900*/  @!P0 LDC.64 R6, c[0x0][0x388] ;  /* 0x0000e200ff068b82 */ /* 0x007e220000000a00 */
[C---:B------:R-:W-:Y:S02]  /*0910*/  @!P0 VIADD R5, R0.reuse, UR4 ;  /* 0x0000000400058c36 */ /* 0x040fe40008000000 */
[----:B------:R-:W-:-:S03]  /*0920*/  @!P0 VIADD R0, R0, 0x80 ;  /* 0x0000008000008836 */ /* 0x000fc60000000000 */
[----:B0-----:R-:W-:-:S05]  /*0930*/  @!P0 IADD3 R4, P1, PT, R5, R6, RZ ;  /* 0x0000000605048210 */ /* 0x001fca0007f3e0ff */
[----:B------:R-:W-:-:S05]  /*0940*/  @!P0 IMAD.X R5, RZ, RZ, R7, P1 ;  /* 0x000000ffff058224 */ /* 0x000fca00008e0607 */
[----:B------:R3:W-:Y:S03]  /*0950*/  @!P0 STG.E.U8 desc[UR8][R4.64], R3 ;  /* 0x0000000304008986 */ /* 0x0007e6000c101108 */
.L_x_20427:
[----:B------:R-:W-:Y:S05]  /*0960*/  BSYNC.RECONVERGENT B0 ;  /* 0x0000000000007941 */ /* 0x000fea0003800200 */
.L_x_20420:
        /* <DEDUP_REMOVED lines=9> */
.L_x_20419:
        /* <DEDUP_REMOVED lines=57> */
.L_x_20428:
        /* <DEDUP_REMOVED lines=15> */
.L_x_21235:


//--------------------- .text._ZN2at6native29vectorized_elementwise_kernelILi8ENS0_13BUnaryFunctorIhhhZZZNS0_18lshift_kernel_cudaERNS_18TensorIteratorBaseEENKUlvE_clEvENKUlvE_clEvEUlhhE_EESt5arrayIPcLm2EEEEviT0_T1_ --------------------------
	.section	.text._ZN2at6native29vectorized_elementwise_kernelILi8ENS0_13BUnaryFunctorIhhhZZZNS0_18lshift_kernel_cudaERNS_18TensorIteratorBaseEENKUlvE_clEvENKUlvE_clEvEUlhhE_EESt5arrayIPcLm2EEEEviT0_T1_,"ax",@progbits
	.align	128
        .global         _ZN2at6native29vectorized_elementwise_kernelILi8ENS0_13BUnaryFunctorIhhhZZZNS0_18lshift_kernel_cudaERNS_18TensorIteratorBaseEENKUlvE_clEvENKUlvE_clEvEUlhhE_EESt5arrayIPcLm2EEEEviT0_T1_
        .type           _ZN2at6native29vectorized_elementwise_kernelILi8ENS0_13BUnaryFunctorIhhhZZZNS0_18lshift_kernel_cudaERNS_18TensorIteratorBaseEENKUlvE_clEvENKUlvE_clEvEUlhhE_EESt5arrayIPcLm2EEEEviT0_T1_,@function
        .size           _ZN2at6native29vectorized_elementwise_kernelILi8ENS0_13BUnaryFunctorIhhhZZZNS0_18lshift_kernel_cudaERNS_18TensorIteratorBaseEENKUlvE_clEvENKUlvE_clEvEUlhhE_EESt5arrayIPcLm2EEEEviT0_T1_,(.L_x_21236 - _ZN2at6native29vectorized_elementwise_kernelILi8ENS0_13BUnaryFunctorIhhhZZZNS0_18lshift_kernel_cudaERNS_18TensorIteratorBaseEENKUlvE_clEvENKUlvE_clEvEUlhhE_EESt5arrayIPcLm2EEEEviT0_T1_)
        .other          _ZN2at6native29vectorized_elementwise_kernelILi8ENS0_13BUnaryFunctorIhhhZZZNS0_18lshift_kernel_cudaERNS_18TensorIteratorBaseEENKUlvE_clEvENKUlvE_clEvEUlhhE_EESt5arrayIPcLm2EEEEviT0_T1_,@"STO_CUDA_ENTRY STV_DEFAULT"
_ZN2at6native29vectorized_elementwise_kernelILi8ENS0_13BUnaryFunctorIhhhZZZNS0_18lshift_kernel_cudaERNS_18TensorIteratorBaseEENKUlvE_clEvENKUlvE_clEvEUlhhE_EESt5arrayIPcLm2EEEEviT0_T1_:
.text._ZN2at6native29vectorized_elementwise_kernelILi8ENS0_13BUnaryFunctorIhhhZZZNS0_18lshift_kernel_cudaERNS_18TensorIteratorBaseEENKUlvE_clEvENKUlvE_clEvEUlhhE_EESt5arrayIPcLm2EEEEviT0_T1_:
        /* <DEDUP_REMOVED lines=109> */
.L_x_20432:
        /* <DEDUP_REMOVED lines=8> */
.L_x_20433:
        /* <DEDUP_REMOVED lines=8> */
.L_x_20434:
        /* <DEDUP_REMOVED lines=8> */
.L_x_20435:
        /* <DEDUP_REMOVED lines=9> */
.L_x_20436:
[----:B------:R-:W-:Y:S05]  /*08e0*/  BSYNC.RELIABLE B1 ;  /* 0x0000000000017941 */ /* 0x000fea0003800100 */
.L_x_20431:
[----:B------:R-:W-:-:S13]  /*08f0*/  ISETP.GE.U32.AND P0, PT, R0, UR5, PT ;  /* 0x0000000500007c0c */ /* 0x000fda000bf06070 */
[----:B012---:R-:W0:Y:S01]  /*0900*/  @!P0 LDC.64 R6, c[0x0][0x388] ;  /* 0x0000e200ff068b82 */ /* 0x007e220000000a00 */
[C---:B------:R-:W-:Y:S02]  /*0910*/  @!P0 VIADD R5, R0.reuse, UR4 ;  /* 0x0000000400058c36 */ /* 0x040fe40008000000 */
[----:B------:R-:W-:-:S03]  /*0920*/  @!P0 VIADD R0, R0, 0x80 ;  /* 0x0000008000008836 */ /* 0x000fc60000000000 */
[----:B0-----:R-:W-:-:S05]  /*0930*/  @!P0 IADD3 R4, P1, PT, R5, R6, RZ ;  /* 0x0000000605048210 */ /* 0x001fca0007f3e0ff */
[----:B------:R-:W-:-:S05]  /*0940*/  @!P0 IMAD.X R5, RZ, RZ, R7, P1 ;  /* 0x000000ffff058224 */ /* 0x000fca00008e0607 */
[----:B------:R3:W-:Y:S03]  /*0950*/  @!P0 STG.E.U8 desc[UR8][R4.64], R3 ;  /* 0x0000000304008986 */ /* 0x0007e6000c101108 */
.L_x_20437:
[----:B------:R-:W-:Y:S05]  /*0960*/  BSYNC.RECONVERGENT B0 ;  /* 0x0000000000007941 */ /* 0x000fea0003800200 */
.L_x_20430:
        /* <DEDUP_REMOVED lines=9> */
.L_x_20429:
        /* <DEDUP_REMOVED lines=55> */
.L_x_20438:
        /* <DEDUP_REMOVED lines=9> */
.L_x_21236:


//--------------------- .text._ZN2at6native18elementwise_kernelILi128ELi4EZNS0_15gpu_kernel_implINS0_13AUnaryFunctorIhhhZZZNS0_18lshift_kernel_cudaERNS_18TensorIteratorBaseEENKUlvE_clEvENKUlvE_clEvEUlhhE_EEEEvS5_RKT_EUliE_EEviT1_ --------------------------
	.section	.text._ZN2at6native18elementwise_kernelILi128ELi4EZNS0_15gpu_kernel_implINS0_13AUnaryFunctorIhhhZZZNS0_18lshift_kernel_cudaERNS_18TensorIteratorBaseEENKUlvE_clEvENKUlvE_clEvEUlhhE_EEEEvS5_RKT_EUliE_EEviT1_,"ax",@progbits
	.align	128
        .global         _ZN2at6native18elementwise_kernelILi128ELi4EZNS0_15gpu_kernel_implINS0_13AUnaryFunctorIhhhZZZNS0_18lshift_kernel_cudaERNS_18TensorIteratorBaseEENKUlvE_clEvENKUlvE_clEvEUlhhE_EEEEvS5_RKT_EUliE_EEviT1_
        .type           _ZN2at6native18elementwise_kernelILi128ELi4EZNS0_15gpu_kernel_implINS0_13AUnaryFunctorIhhhZZZNS0_18lshift_kernel_cudaERNS_18TensorIteratorBaseEENKUlvE_clEvENKUlvE_clEvEUlhhE_EEEEvS5_RKT_EUliE_EEviT1_,@function
        .size           _ZN2at6native18elementwise_kernelILi128ELi4EZNS0_15gpu_kernel_implINS0_13AUnaryFunctorIhhhZZZNS0_18lshift_kernel_cudaERNS_18TensorIteratorBaseEENKUlvE_clEvENKUlvE_clEvEUlhhE_EEEEvS5_RKT_EUliE_EEviT1_,(.L_x_21237 - _ZN2at6native18elementwise_kernelILi128ELi4EZNS0_15gpu_kernel_implINS0_13AUnaryFunctorIhhhZZZNS0_18lshift_kernel_cudaERNS_18TensorIteratorBaseEENKUlvE_clEvENKUlvE_clEvEUlhhE_EEEEvS5_RKT_EUliE_EEviT1_)
        .other          _ZN2at6native18elementwise_kernelILi128ELi4EZNS0_15gpu_kernel_implINS0_13AUnaryFunctorIhhhZZZNS0_18lshift_kernel_cudaERNS_18TensorIteratorBaseEENKUlvE_clEvENKUlvE_clEvEUlhhE_EEEEvS5_RKT_EUliE_EEviT1_,@"STO_CUDA_ENTRY STV_DEFAULT"
_ZN2at6native18elementwise_kernelILi128ELi4EZNS0_15gpu_kernel_implINS0_13AUnaryFunctorIhhhZZZNS0_18lshift_kernel_cudaERNS_18TensorIteratorBaseEENKUlvE_clEvENKUlvE_clEvEUlhhE_EEEEvS5_RKT_EUliE_EEviT1_:
.text._ZN2at6native18elementwise_kernelILi128ELi4EZNS0_15gpu_kernel_implINS0_13AUnaryFunctorIhhhZZZNS0_18lshift_kernel_cudaERNS_18TensorIteratorBaseEENKUlvE_clEvENKUlvE_clEvEUlhhE_EEEEvS5_RKT_EUliE_EEviT1_:
        /* <DEDUP_REMOVED lines=320> */
.L_x_20441:
        /* <DEDUP_REMOVED lines=16> */
.L_x_20445:
[----:B------:R0:W5:Y:S01]  /*1500*/  LDG.E.U8 R0, desc[UR36][R4.64] ;  /* 0x0000002404007981 */ /* 0x000162000c1e1100 */
[----:B------:R-:W-:Y:S05]  /*1510*/  BRA `(.L_x_20447) ;  /* 0x0000000c005c7947 */ /* 0x000fea0003800000 */
.L_x_20444:
        /* <DEDUP_REMOVED lines=8> */
.L_x_20449:
[----:B------:R3:W5:Y:S01]  /*15a0*/  LDG.E.U8 R0, desc[UR36][R4.64] ;  /* 0x0000002404007981 */ /* 0x000762000c1e1100 */
[----:B------:R-:W-:Y:S05]  /*15b0*/  BRA `(.L_x_20447) ;  /* 0x0000000c00347947 */ /* 0x000fea0003800000 */
.L_x_20448:
[----:B------:R0:W5:Y:S01]  /*15c0*/  LDG.E.U16 R0, desc[UR36][R4.64] ;  /* 0x0000002404007981 */ /* 0x000162000c1e1500 */
[----:B------:R-:W-:Y:S05]  /*15d0*/  BRA `(.L_x_20447) ;  /* 0x0000000c002c7947 */ /* 0x000fea0003800000 */
.L_x_20443:
        /* <DEDUP_REMOVED lines=10> */
.L_x_20451:
[----:B------:R-:W2:Y:S02]  /*1680*/  LDG.E.U16 R2, desc[UR36][R4.64] ;  /* 0x0000002404027981 */ /* 0x000ea4000c1e1500 */
[----:B--2---:R-:W-:-:S06]  /*1690*/  HADD2.F32 R2, -RZ, R2.H0_H0 ;  /* 0x20000002ff027230 */ /* 0x004fcc0000004100 */
[----:B------:R-:W0:Y:S02]  /*16a0*/  F2I.S64.TRUNC R2, R2 ;  /* 0x0000000200027311 */ /* 0x000e24000020d900 */
[----:B0-----:R-:W-:Y:S01]  /*16b0*/  PRMT R0, R2, 0x7610, R0 ;  /* 0x0000761002007816 */ /* 0x001fe20000000000 */
[----:B------:R-:W-:Y:S06]  /*16c0*/  BRA `(.L_x_20447) ;  /* 0x0000000800f07947 */ /* 0x000fec0003800000 */
.L_x_20450:
        /* <DEDUP_REMOVED lines=10> */
.L_x_20453:
[----:B------:R-:W2:Y:S02]  /*1770*/  LDG.E.U16 R4, desc[UR36][R4.64] ;  /* 0x0000002404047981 */ /* 0x000ea4000c1e1500 */
[----:B--2---:R-:W-:-:S06]  /*1780*/  HADD2.F32 R2, -RZ, R4.H0_H0 ;  /* 0x20000004ff027230 */ /* 0x004fcc0000004100 */
[----:B------:R-:W0:Y:S02]  /*1790*/  F2I.S64.TRUNC R2, R2 ;  /* 0x0000000200027311 */ /* 0x000e24000020d900 */
[----:B0-----:R-:W-:Y:S01]  /*17a0*/  PRMT R0, R2, 0x7610, R0 ;  /* 0x0000761002007816 */ /* 0x001fe20000000000 */
[----:B------:R-:W-:Y:S06]  /*17b0*/  BRA `(.L_x_20447) ;  /* 0x0000000800b47947 */ /* 0x000fec0003800000 */
.L_x_20452:
[----:B------:R-:W2:Y:S02]  /*17c0*/  LDG.E.64 R2, desc[UR36][R4.64] ;  /* 0x0000002404027981 */ /* 0x000ea4000c1e1b00 */
[----:B--2---:R-:W0:Y:S02]  /*17d0*/  F2I.S64.F64.TRUNC R2, R2 ;  /* 0x0000000200027311 */ /* 0x004e24000030d900 */
[----:B0-----:R-:W-:Y:S01]  /*17e0*/  PRMT R0, R2, 0x7610, R0 ;  /* 0x0000761002007816 */ /* 0x001fe20000000000 */
[----:B------:R-:W-:Y:S06]  /*17f0*/  BRA `(.L_x_20447) ;  /* 0x0000000800a47947 */ /* 0x000fec0003800000 */
.L_x_20442:
        /* <DEDUP_REMOVED lines=12> */
.L_x_20456:
[----:B------:R-:W2:Y:S02]  /*18c0*/  LDG.E.64 R4, desc[UR36][R4.64] ;  /* 0x0000002404047981 */ /* 0x000ea4000c1e1b00 */
[----:B--2---:R-:W0:Y:S02]  /*18d0*/  F2I.S64.F64.TRUNC R2, R4 ;  /* 0x0000000400027311 */ /* 0x004e24000030d900 */
[----:B0-----:R-:W-:Y:S01]  /*18e0*/  PRMT R0, R2, 0x7610, R0 ;  /* 0x0000761002007816 */ /* 0x001fe20000000000 */
[----:B------:R-:W-:Y:S06]  /*18f0*/  BRA `(.L_x_20447) ;  /* 0x0000000800647947 */ /* 0x000fec0003800000 */
.L_x_20455:
        /* <DEDUP_REMOVED lines=27> */
.L_x_20458:
        /* <DEDUP_REMOVED lines=14> */
.L_x_20457:
[----:B------:R-:W2:Y:S02]  /*1b90*/  LDG.E.U16 R2, desc[UR36][R4.64] ;  /* 0x0000002404027981 */ /* 0x000ea4000c1e1500 */
[----:B--2---:R-:W-:-:S06]  /*1ba0*/  IMAD.U32 R2, R2, 0x10000, RZ ;  /* 0x0001000002027824 */ /* 0x004fcc00078e00ff */
[----:B------:R-:W0:Y:S02]  /*1bb0*/  F2I.S64.TRUNC R2, R2 ;  /* 0x0000000200027311 */ /* 0x000e24000020d900 */
[----:B0-----:R-:W-:Y:S01]  /*1bc0*/  PRMT R0, R2, 0x7610, R0 ;  /* 0x0000761002007816 */ /* 0x001fe20000000000 */
[----:B------:R-:W-:Y:S06]  /*1bd0*/  BRA `(.L_x_20447) ;  /* 0x0000000400ac7947 */ /* 0x000fec0003800000 */
.L_x_20454:
        /* <DEDUP_REMOVED lines=10> */
.L_x_20461:
        /* <DEDUP_REMOVED lines=21> */
.L_x_20465:
[----:B------:R-:W-:Y:S05]  /*1dd0*/  BSYNC.RECONVERGENT B1 ;  /* 0x0000000000017941 */ /* 0x000fea0003800200 */
.L_x_20464:
[----:B------:R-:W-:Y:S02]  /*1de0*/  SHF.L.U32 R0, R0, 0x14, RZ ;  /* 0x0000001400007819 */ /* 0x000fe400000006ff */
[----:B------:R-:W-:-:S04]  /*1df0*/  LEA R2, R2, 0x3b800000, 0x17 ;  /* 0x3b80000002027811 */ /* 0x000fc800078eb8ff */
[----:B------:R-:W-:-:S07]  /*1e00*/  LOP3.LUT R2, R2, R0, R7, 0xfe, !PT ;  /* 0x0000000002027212 */ /* 0x000fce00078efe07 */
.L_x_20463:
[----:B------:R-:W-:Y:S05]  /*1e10*/  BSYNC.RECONVERGENT B0 ;  /* 0x0000000000007941 */ /* 0x000fea0003800200 */
.L_x_20462:
[----:B------:R-:W0:Y:S02]  /*1e20*/  F2I.S64.TRUNC R2, R2 ;  /* 0x0000000200027311 */ /* 0x000e24000020d900 */
[----:B0-----:R-:W-:Y:S01]  /*1e30*/  PRMT R0, R2, 0x7610, R0 ;  /* 0x0000761002007816 */ /* 0x001fe20000000000 */
[----:B------:R-:W-:Y:S06]  /*1e40*/  BRA `(.L_x_20447) ;  /* 0x0000000400107947 */ /* 0x000fec0003800000 */
.L_x_20460:
        /* <DEDUP_REMOVED lines=21> */
.L_x_20469:
[----:B------:R-:W-:Y:S05]  /*1fa0*/  BSYNC.RECONVERGENT B1 ;  /* 0x0000000000017941 */ /* 0x000fea0003800200 */
.L_x_20468:
[----:B------:R-:W-:Y:S01]  /*1fb0*/  IMAD.SHL.U32 R0, R0, 0x200000, RZ ;  /* 0x0020000000007824 */ /* 0x000fe200078e00ff */
[----:B------:R-:W-:-:S04]  /*1fc0*/  LEA R2, R2, 0x37800000, 0x17 ;  /* 0x3780000002027811 */ /* 0x000fc800078eb8ff */
[----:B------:R-:W-:-:S07]  /*1fd0*/  LOP3.LUT R2, R2, R0, R7, 0xfe, !PT ;  /* 0x0000000002027212 */ /* 0x000fce00078efe07 */
.L_x_20467:
[----:B------:R-:W-:Y:S05]  /*1fe0*/  BSYNC.RECONVERGENT B0 ;  /* 0x0000000000007941 */ /* 0x000fea0003800200 */
.L_x_20466:
[----:B------:R-:W0:Y:S02]  /*1ff0*/  F2I.S64.TRUNC R2, R2 ;  /* 0x0000000200027311 */ /* 0x000e24000020d900 */
[----:B0-----:R-:W-:Y:S01]  /*2000*/  PRMT R0, R2, 0x7610, R0 ;  /* 0x0000761002007816 */ /* 0x001fe20000000000 */
[----:B------:R-:W-:Y:S06]  /*2010*/  BRA `(.L_x_20447) ;  /* 0x00000000009c7947 */ /* 0x000fec0003800000 */
.L_x_20459:
[----:B------:R-:W-:-:S09]  /*2020*/  UISETP.NE.AND UP0, UPT, UR4, 0x1c, UPT ;  /* 0x0000001c0400788c */ /* 0x000fd2000bf05270 */
[----:B------:R-:W-:Y:S05]  /*2030*/  BRA.U !UP0, `(.L_x_20470) ;  /* 0x0000000108907547 */ /* 0x000fea000b800000 */
[----:B------:R-:W-:-:S09]  /*2040*/  UISETP.NE.AND UP0, UPT, UR4, 0x1d, UPT ;  /* 0x0000001d0400788c */ /* 0x000fd2000bf05270 */
[----:B------:R-:W-:Y:S05]  /*2050*/  BRA.U !UP0, `(.L_x_20471) ;  /* 0x0000000108807547 */ /* 0x000fea000b800000 */
[----:B------:R-:W-:-:S09]  /*2060*/  UISETP.NE.AND UP0, UPT, UR4, 0x2c, UPT ;  /* 0x0000002c0400788c */ /* 0x000fd2000bf05270 */
[----:B------:R-:W-:Y:S05]  /*2070*/  BRA.U !UP0, `(.L_x_20472) ;  /* 0x0000000108487547 */ /* 0x000fea000b800000 */
.L_x_20446:
        /* <DEDUP_REMOVED lines=16> */
.L_x_20473:
[----:B------:R-:W-:Y:S01]  /*2180*/  PRMT R0, RZ, 0x7610, R0 ;  /* 0x00007610ff007816 */ /* 0x000fe20000000000 */
[----:B------:R-:W-:Y:S06]  /*2190*/  BRA `(.L_x_20447) ;  /* 0x00000000003c7947 */ /* 0x000fec0003800000 */
.L_x_20472:
        /* <DEDUP_REMOVED lines=8> */
.L_x_20475:
[----:B------:R-:W-:Y:S05]  /*2220*/  BSYNC.RECONVERGENT B0 ;  /* 0x0000000000007941 */ /* 0x000fea0003800200 */
.L_x_20474:
[----:B------:R-:W0:Y:S02]  /*2230*/  F2I.S64.TRUNC R2, R2 ;  /* 0x0000000200027311 */ /* 0x000e24000020d900 */
[----:B0-----:R-:W-:Y:S01]  /*2240*/  PRMT R0, R2, 0x7610, R0 ;  /* 0x0000761002007816 */ /* 0x001fe20000000000 */
[----:B------:R-:W-:Y:S06]  /*2250*/  BRA `(.L_x_20447) ;  /* 0x00000000000c7947 */ /* 0x000fec0003800000 */
.L_x_20471:
[----:B------:R2:W5:Y:S01]  /*2260*/  LDG.E.U8 R0, desc[UR36][R4.64] ;  /* 0x0000002404007981 */ /* 0x000562000c1e1100 */
[----:B------:R-:W-:Y:S05]  /*2270*/  BRA `(.L_x_20447) ;  /* 0x0000000000047947 */ /* 0x000fea0003800000 */
.L_x_20470:
[----:B------:R1:W5:Y:S02]  /*2280*/  LDG.E.U8 R0, desc[UR36][R4.64] ;  /* 0x0000002404007981 */ /* 0x000364000c1e1100 */
.L_x_20447:
[----:B------:R-:W0:Y:S01]  /*2290*/  LDCU.64 UR6, c[0x0][0x580] ;  /* 0x0000b000ff0677ac */ /* 0x000e220008000a00 */
[C---:B-----5:R-:W-:Y:S01]  /*22a0*/  LOP3.LUT R2, R0.reuse, 0xff, RZ, 0xc0, !PT ;  /* 0x000000ff00027812 */ /* 0x060fe200078ec0ff */
[----:B------:R-:W-:Y:S01]  /*22b0*/  BSSY.RECONVERGENT B6, `(.L_x_20476) ;  /* 0x00000eb000067945 */ /* 0x000fe20003800200 */
[----:B------:R-:W-:Y:S01]  /*22c0*/  LOP3.LUT R3, R0, 0xff, RZ, 0xc0, !PT ;  /* 0x000000ff00037812 */ /* 0x000fe200078ec0ff */
[----:B------:R-:W-:Y:S01]  /*22d0*/  UPRMT UR4, UR41, 0x9910, URZ ;  /* 0x0000991029047896 */ /* 0x000fe200080000ff */
[----:B------:R-:W-:Y:S02]  /*22e0*/  ISETP.GT.U32.AND P0, PT, R2, 0x7, PT ;  /* 0x000000070200780c */ /* 0x000fe40003f04070 */
[----:B------:R-:W-:Y:S01]  /*22f0*/  SHF.L.U32 R0, R18, R3, RZ ;  /* 0x0000000312007219 */ /* 0x000fe200000006ff */
[----:B------:R-:W-:-:S03]  /*2300*/  UISETP.GT.AND UP0, UPT, UR4, 0x9, UPT ;  /* 0x000000090400788c */ /* 0x000fc6000bf04270 */
        /* <DEDUP_REMOVED lines=14> */
.L_x_20480:
[----:B------:R3:W-:Y:S01]  /*23f0*/  STG.E.U8 desc[UR36][R2.64], R5 ;  /* 0x0000000502007986 */ /* 0x0007e2000c101124 */
[----:B------:R-:W-:Y:S05]  /*2400*/  BRA `(.L_x_20482) ;  /* 0x0000000c00547947 */ /* 0x000fea0003800000 */
.L_x_20479:
        /* <DEDUP_REMOVED lines=10> */
.L_x_20484:
[----:B------:R-:W-:-:S05]  /*24b0*/  LOP3.LUT R5, R5, 0xff, RZ, 0xc0, !PT ;  /* 0x000000ff05057812 */ /* 0x000fca00078ec0ff */
[----:B------:R1:W-:Y:S01]  /*24c0*/  STG.E desc[UR36][R2.64], R5 ;  /* 0x0000000502007986 */ /* 0x0003e2000c101924 */
[----:B------:R-:W-:Y:S05]  /*24d0*/  BRA `(.L_x_20482) ;  /* 0x0000000c00207947 */ /* 0x000fea0003800000 */
.L_x_20483:
[----:B------:R-:W-:-:S05]  /*24e0*/  LOP3.LUT R5, R5, 0xff, RZ, 0xc0, !PT ;  /* 0x000000ff05057812 */ /* 0x000fca00078ec0ff */
[----:B------:R2:W-:Y:S01]  /*24f0*/  STG.E.U16 desc[UR36][R2.64], R5 ;  /* 0x0000000502007986 */ /* 0x0005e2000c101524 */
[----:B------:R-:W-:Y:S05]  /*2500*/  BRA `(.L_x_20482) ;  /* 0x0000000c00147947 */ /* 0x000fea0003800000 */
.L_x_20478:
        /* <DEDUP_REMOVED lines=10> */
.L_x_20486:
[----:B------:R-:W-:-:S04]  /*25b0*/  LOP3.LUT R5, R5, 0xff, RZ, 0xc0, !PT ;  /* 0x000000ff05057812 */ /* 0x000fc800078ec0ff */
[----:B------:R-:W0:Y:S02]  /*25c0*/  I2F.U16 R0, R5 ;  /* 0x0000000500007306 */ /* 0x000e240000101000 */
[----:B0-----:R-:W-:-:S05]  /*25d0*/  F2FP.F16.F32.PACK_AB R0, RZ, R0 ;  /* 0x00000000ff00723e */ /* 0x001fca00000000ff */
[----:B------:R0:W-:Y:S01]  /*25e0*/  STG.E.U16 desc[UR36][R2.64], R0 ;  /* 0x0000000002007986 */ /* 0x0001e2000c101524 */
[----:B------:R-:W-:Y:S05]  /*25f0*/  BRA `(.L_x_20482) ;  /* 0x0000000800d87947 */ /* 0x000fea0003800000 */
.L_x_20485:
        /* <DEDUP_REMOVED lines=11> */
.L_x_20488:
[----:B------:R-:W-:-:S06]  /*26b0*/  LOP3.LUT R5, R5, 0xff, RZ, 0xc0, !PT ;  /* 0x000000ff05057812 */ /* 0x000fcc00078ec0ff */
[----:B------:R-:W0:Y:S02]  /*26c0*/  I2F.U16 R5, R5 ;  /* 0x0000000500057306 */ /* 0x000e240000101000 */
[----:B0-----:R-:W-:-:S04]  /*26d0*/  F2FP.F16.F32.PACK_AB R5, RZ, R5 ;  /* 0x00000005ff05723e */ /* 0x001fc800000000ff */
[----:B------:R-:W-:-:S05]  /*26e0*/  PRMT R5, R5, 0x5410, RZ ;  /* 0x0000541005057816 */ /* 0x000fca00000000ff */
[----:B------:R0:W-:Y:S01]  /*26f0*/  STG.E desc[UR36][R2.64], R5 ;  /* 0x0000000502007986 */ /* 0x0001e2000c101924 */
[----:B------:R-:W-:Y:S05]  /*2700*/  BRA `(.L_x_20482) ;  /* 0x0000000800947947 */ /* 0x000fea0003800000 */
.L_x_20487:
[----:B------:R-:W-:-:S06]  /*2710*/  LOP3.LUT R5, R5, 0xff, RZ, 0xc0, !PT ;  /* 0x000000ff05057812 */ /* 0x000fcc00078ec0ff */
[----:B------:R-:W0:Y:S02]  /*2720*/  I2F.F64.U16 R4, R5 ;  /* 0x0000000500047312 */ /* 0x000e240000101800 */
[----:B0-----:R0:W-:Y:S01]  /*2730*/  STG.E.64 desc[UR36][R2.64], R4 ;  /* 0x0000000402007986 */ /* 0x0011e2000c101b24 */
[----:B------:R-:W-:Y:S05]  /*2740*/  BRA `(.L_x_20482) ;  /* 0x0000000800847947 */ /* 0x000fea0003800000 */
.L_x_20477:
        /* <DEDUP_REMOVED lines=12> */
.L_x_20491:
[----:B------:R-:W-:Y:S02]  /*2810*/  LOP3.LUT R5, R5, 0xff, RZ, 0xc0, !PT ;  /* 0x000000ff05057812 */ /* 0x000fe400078ec0ff */
[----:B------:R-:W-:-:S04]  /*2820*/  CS2R R6, SRZ ;  /* 0x0000000000067805 */ /* 0x000fc8000001ff00 */
[----:B------:R-:W0:Y:S02]  /*2830*/  I2F.F64.U16 R4, R5 ;  /* 0x0000000500047312 */ /* 0x000e240000101800 */
[----:B0-----:R0:W-:Y:S01]  /*2840*/  STG.E.128 desc[UR36][R2.64], R4 ;  /* 0x0000000402007986 */ /* 0x0011e2000c101d24 */
[----:B------:R-:W-:Y:S05]  /*2850*/  BRA `(.L_x_20482) ;  /* 0x0000000800407947 */ /* 0x000fea0003800000 */
.L_x_20490:
        /* <DEDUP_REMOVED lines=18> */
.L_x_20495:
[----:B------:R-:W-:Y:S05]  /*2980*/  BSYNC.RECONVERGENT B0 ;  /* 0x0000000000007941 */ /* 0x000fea0003800200 */
.L_x_20494:
[----:B------:R0:W-:Y:S01]  /*2990*/  STG.E.U8 desc[UR36][R2.64], R5 ;  /* 0x0000000502007986 */ /* 0x0001e2000c101124 */
[----:B------:R-:W-:Y:S05]  /*29a0*/  BRA `(.L_x_20482) ;  /* 0x0000000400ec7947 */ /* 0x000fea0003800000 */
.L_x_20493:
        /* <DEDUP_REMOVED lines=17> */
.L_x_20492:
[----:B------:R-:W-:-:S04]  /*2ac0*/  LOP3.LUT R5, R5, 0xff, RZ, 0xc0, !PT ;  /* 0x000000ff05057812 */ /* 0x000fc800078ec0ff */
[----:B------:R-:W0:Y:S02]  /*2ad0*/  I2F.U16 R0, R5 ;  /* 0x0000000500007306 */ /* 0x000e240000101000 */
[----:B0-----:R-:W-:-:S05]  /*2ae0*/  F2FP.BF16.F32.PACK_AB R0, RZ, R0 ;  /* 0x00000000ff00723e */ /* 0x001fca00000010ff */
[----:B------:R0:W-:Y:S01]  /*2af0*/  STG.E.U16 desc[UR36][R2.64], R0 ;  /* 0x0000000002007986 */ /* 0x0001e2000c101524 */
[----:B------:R-:W-:Y:S05]  /*2b00*/  BRA `(.L_x_20482) ;  /* 0x0000000400947947 */ /* 0x000fea0003800000 */
.L_x_20489:
        /* <DEDUP_REMOVED lines=11> */
.L_x_20498:
        /* <DEDUP_REMOVED lines=13> */
.L_x_20501:
[----:B------:R-:W-:-:S04]  /*2c90*/  SHF.R.U32.HI R0, RZ, 0x14, R5 ;  /* 0x00000014ff007819 */ /* 0x000fc80000011605 */
[----:B------:R-:W-:-:S04]  /*2ca0*/  LOP3.LUT R0, R0, 0x1, RZ, 0xc0, !PT ;  /* 0x0000000100007812 */ /* 0x000fc800078ec0ff */
[----:B------:R-:W-:-:S04]  /*2cb0*/  IADD3 R0, PT, PT, R5, 0x487ffff, R0 ;  /* 0x0487ffff05007810 */ /* 0x000fc80007ffe000 */
[----:B------:R-:W-:-:S04]  /*2cc0*/  SHF.R.U32.HI R0, RZ, 0x14, R0 ;  /* 0x00000014ff007819 */ /* 0x000fc80000011600 */
[----:B------:R-:W-:-:S07]  /*2cd0*/  LOP3.LUT R4, R0, 0xff, RZ, 0xc0, !PT ;  /* 0x000000ff00047812 */ /* 0x000fce00078ec0ff */
.L_x_20502:
[----:B------:R-:W-:-:S07]  /*2ce0*/  PRMT R0, R4, 0x7610, R0 ;  /* 0x0000761004007816 */ /* 0x000fce0000000000 */
.L_x_20500:
[----:B------:R-:W-:Y:S05]  /*2cf0*/  BSYNC.RECONVERGENT B0 ;  /* 0x0000000000007941 */ /* 0x000fea0003800200 */
.L_x_20499:
[----:B------:R0:W-:Y:S01]  /*2d00*/  STG.E.U8 desc[UR36][R2.64], R0 ;  /* 0x0000000002007986 */ /* 0x0001e2000c101124 */
[----:B------:R-:W-:Y:S05]  /*2d10*/  BRA `(.L_x_20482) ;  /* 0x0000000400107947 */ /* 0x000fea0003800000 */
.L_x_20497:
        /* <DEDUP_REMOVED lines=13> */
.L_x_20505:
[----:B------:R-:W-:-:S04]  /*2df0*/  SHF.R.U32.HI R0, RZ, 0x15, R5 ;  /* 0x00000015ff007819 */ /* 0x000fc80000011605 */
[----:B------:R-:W-:-:S04]  /*2e00*/  LOP3.LUT R0, R0, 0x1, RZ, 0xc0, !PT ;  /* 0x0000000100007812 */ /* 0x000fc800078ec0ff */
[----:B------:R-:W-:-:S04]  /*2e10*/  IADD3 R0, PT, PT, R5, 0x88fffff, R0 ;  /* 0x088fffff05007810 */ /* 0x000fc80007ffe000 */
[----:B------:R-:W-:-:S04]  /*2e20*/  SHF.R.U32.HI R0, RZ, 0x15, R0 ;  /* 0x00000015ff007819 */ /* 0x000fc80000011600 */
[----:B------:R-:W-:-:S07]  /*2e30*/  LOP3.LUT R4, R0, 0xff, RZ, 0xc0, !PT ;  /* 0x000000ff00047812 */ /* 0x000fce00078ec0ff */
.L_x_20506:
[----:B------:R-:W-:-:S07]  /*2e40*/  PRMT R0, R4, 0x7610, R0 ;  /* 0x0000761004007816 */ /* 0x000fce0000000000 */
.L_x_20504:
[----:B------:R-:W-:Y:S05]  /*2e50*/  BSYNC.RECONVERGENT B0 ;  /* 0x0000000000007941 */ /* 0x000fea0003800200 */
.L_x_20503:
[----:B------:R0:W-:Y:S01]  /*2e60*/  STG.E.U8 desc[UR36][R2.64], R0 ;  /* 0x0000000002007986 */ /* 0x0001e2000c101124 */
[----:B------:R-:W-:Y:S05]  /*2e70*/  BRA `(.L_x_20482) ;  /* 0x0000000000b87947 */ /* 0x000fea0003800000 */
.L_x_20496:
[----:B------:R-:W-:-:S09]  /*2e80*/  UISETP.NE.AND UP0, UPT, UR4, 0x1c, UPT ;  /* 0x0000001c0400788c */ /* 0x000fd2000bf05270 */
[----:B------:R-:W-:Y:S05]  /*2e90*/  BRA.U !UP0, `(.L_x_20507) ;  /* 0x0000000108a87547 */ /* 0x000fea000b800000 */
[----:B------:R-:W-:-:S09]  /*2ea0*/  UISETP.NE.AND UP0, UPT, UR4, 0x1d, UPT ;  /* 0x0000001d0400788c */ /* 0x000fd2000bf05270 */
[----:B------:R-:W-:Y:S05]  /*2eb0*/  BRA.U !UP0, `(.L_x_20508) ;  /* 0x0000000108907547 */ /* 0x000fea000b800000 */
[----:B------:R-:W-:-:S09]  /*2ec0*/  UISETP.NE.AND UP0, UPT, UR4, 0x2c, UPT ;  /* 0x0000002c0400788c */ /* 0x000fd2000bf05270 */
[----:B------:R-:W-:Y:S05]  /*2ed0*/  BRA.U !UP0, `(.L_x_20509) ;  /* 0x0000000108447547 */ /* 0x000fea000b800000 */
.L_x_20481:
        /* <DEDUP_REMOVED lines=16> */
.L_x_20510:
[----:B------:R-:W-:Y:S05]  /*2fe0*/  BRA `(.L_x_20482) ;  /* 0x00000000005c7947 */ /* 0x000fea0003800000 */
.L_x_20509:
        /* <DEDUP_REMOVED lines=17> */
.L_x_20508:
[----:B------:R-:W-:Y:S01]  /*3100*/  LOP3.LUT R4, R5, 0xff, RZ, 0xc0, !PT ;  /* 0x000000ff05047812 */ /* 0x000fe200078ec0ff */
[----:B------:R-:W-:-:S05]  /*3110*/  IMAD.MOV.U32 R5, RZ, RZ, RZ ;  /* 0x000000ffff057224 */ /* 0x000fca00078e00ff */
[----:B------:R0:W-:Y:S01]  /*3120*/  STG.E.64 desc[UR36][R2.64], R4 ;  /* 0x0000000402007986 */ /* 0x0001e2000c101b24 */
[----:B------:R-:W-:Y:S05]  /*3130*/  BRA `(.L_x_20482) ;  /* 0x0000000000087947 */ /* 0x000fea0003800000 */
.L_x_20507:
[----:B------:R-:W-:-:S05]  /*3140*/  LOP3.LUT R5, R5, 0xff, RZ, 0xc0, !PT ;  /* 0x000000ff05057812 */ /* 0x000fca00078ec0ff */
[----:B------:R0:W-:Y:S02]  /*3150*/  STG.E desc[UR36][R2.64], R5 ;  /* 0x0000000502007986 */ /* 0x0001e4000c101924 */
.L_x_20482:
[----:B------:R-:W-:Y:S05]  /*3160*/  BSYNC.RECONVERGENT B6 ;  /* 0x0000000000067941 */ /* 0x000fea0003800200 */
.L_x_20476:
[----:B------:R-:W-:-:S07]  /*3170*/  VIADD R17, R17, 0x80 ;  /* 0x0000008011117836 */ /* 0x000fce0000000000 */
.L_x_20440:
[----:B0-----:R-:W-:Y:S05]  /*3180*/  BSYNC.RECONVERGENT B7 ;  /* 0x0000000000077941 */ /* 0x001fea0003800200 */
.L_x_20439:
        /* <DEDUP_REMOVED lines=307> */
.L_x_20513:
        /* <DEDUP_REMOVED lines=16> */
.L_x_20517:
[----:B------:R4:W5:Y:S01]  /*45c0*/  LDG.E.U8 R0, desc[UR36][R4.64] ;  /* 0x0000002404007981 */ /* 0x000962000c1e1100 */
[----:B------:R-:W-:Y:S05]  /*45d0*/  BRA `(.L_x_20519) ;  /* 0x0000000c005c7947 */ /* 0x000fea0003800000 */
.L_x_20516:
        /* <DEDUP_REMOVED lines=8> */
.L_x_20521:
[----:B------:R0:W5:Y:S01]  /*4660*/  LDG.E.U8 R0, desc[UR36][R4.64] ;  /* 0x0000002404007981 */ /* 0x000162000c1e1100 */
[----:B------:R-:W-:Y:S05]  /*4670*/  BRA `(.L_x_20519) ;  /* 0x0000000c00347947 */ /* 0x000fea0003800000 */
.L_x_20520:
[----:B------:R0:W5:Y:S01]  /*4680*/  LDG.E.U16 R0, desc[UR36][R4.64] ;  /* 0x0000002404007981 */ /* 0x000162000c1e1500 */
[----:B------:R-:W-:Y:S05]  /*4690*/  BRA `(.L_x_20519) ;  /* 0x0000000c002c7947 */ /* 0x000fea0003800000 */
.L_x_20515:
        /* <DEDUP_REMOVED lines=10> */
.L_x_20523:
[----:B------:R-:W2:Y:S02]  /*4740*/  LDG.E.U16 R2, desc[UR36][R4.64] ;  /* 0x0000002404027981 */ /* 0x000ea4000c1e1500 */
[----:B--2---:R-:W-:-:S06]  /*4750*/  HADD2.F32 R2, -RZ, R2.H0_H0 ;  /* 0x20000002ff027230 */ /* 0x004fcc0000004100 */
[----:B------:R-:W0:Y:S02]  /*4760*/  F2I.S64.TRUNC R2, R2 ;  /* 0x0000000200027311 */ /* 0x000e24000020d900 */
[----:B0-----:R-:W-:Y:S01]  /*4770*/  PRMT R0, R2, 0x7610, R0 ;  /* 0x0000761002007816 */ /* 0x001fe20000000000 */
[----:B------:R-:W-:Y:S06]  /*4780*/  BRA `(.L_x_20519) ;  /* 0x0000000800f07947 */ /* 0x000fec0003800000 */
.L_x_20522:
        /* <DEDUP_REMOVED lines=10> */
.L_x_20525:
[----:B------:R-:W2:Y:S02]  /*4830*/  LDG.E.U16 R4, desc[UR36][R4.64] ;  /* 0x0000002404047981 */ /* 0x000ea4000c1e1500 */
[----:B--2---:R-:W-:-:S06]  /*4840*/  HADD2.F32 R2, -RZ, R4.H0_H0 ;  /* 0x20000004ff027230 */ /* 0x004fcc0000004100 */
[----:B------:R-:W0:Y:S02]  /*4850*/  F2I.S64.TRUNC R2, R2 ;  /* 0x0000000200027311 */ /* 0x000e24000020d900 */
[----:B0-----:R-:W-:Y:S01]  /*4860*/  PRMT R0, R2, 0x7610, R0 ;  /* 0x0000761002007816 */ /* 0x001fe20000000000 */
[----:B------:R-:W-:Y:S06]  /*4870*/  BRA `(.L_x_20519) ;  /* 0x0000000800b47947 */ /* 0x000fec0003800000 */
.L_x_20524:
[----:B------:R-:W2:Y:S02]  /*4880*/  LDG.E.64 R2, desc[UR36][R4.64] ;  /* 0x0000002404027981 */ /* 0x000ea4000c1e1b00 */
[----:B--2---:R-:W0:Y:S02]  /*4890*/  F2I.S64.F64.TRUNC R2, R2 ;  /* 0x0000000200027311 */ /* 0x004e24000030d900 */
[----:B0-----:R-:W-:Y:S01]  /*48a0*/  PRMT R0, R2, 0x7610, R0 ;  /* 0x0000761002007816 */ /* 0x001fe20000000000 */
[----:B------:R-:W-:Y:S06]  /*48b0*/  BRA `(.L_x_20519) ;  /* 0x0000000800a47947 */ /* 0x000fec0003800000 */
.L_x_20514:
        /* <DEDUP_REMOVED lines=12> */
.L_x_20528:
[----:B------:R-:W2:Y:S02]  /*4980*/  LDG.E.64 R4, desc[UR36][R4.64] ;  /* 0x0000002404047981 */ /* 0x000ea4000c1e1b00 */
[----:B--2---:R-:W0:Y:S02]  /*4990*/  F2I.S64.F64.TRUNC R2, R4 ;  /* 0x0000000400027311 */ /* 0x004e24000030d900 */
[----:B0-----:R-:W-:Y:S01]  /*49a0*/  PRMT R0, R2, 0x7610, R0 ;  /* 0x0000761002007816 */ /* 0x001fe20000000000 */
[----:B------:R-:W-:Y:S06]  /*49b0*/  BRA `(.L_x_20519) ;  /* 0x0000000800647947 */ /* 0x000fec0003800000 */
.L_x_20527:
        /* <DEDUP_REMOVED lines=27> */
.L_x_20530:
        /* <DEDUP_REMOVED lines=14> */
.L_x_20529:
[----:B------:R-:W2:Y:S02]  /*4c50*/  LDG.E.U16 R2, desc[UR36][R4.64] ;  /* 0x0000002404027981 */ /* 0x000ea4000c1e1500 */
[----:B--2---:R-:W-:-:S06]  /*4c60*/  IMAD.U32 R2, R2, 0x10000, RZ ;  /* 0x0001000002027824 */ /* 0x004fcc00078e00ff */
[----:B------:R-:W0:Y:S02]  /*4c70*/  F2I.S64.TRUNC R2, R2 ;  /* 0x0000000200027311 */ /* 0x000e24000020d900 */
[----:B0-----:R-:W-:Y:S01]  /*4c80*/  PRMT R0, R2, 0x7610, R0 ;  /* 0x0000761002007816 */ /* 0x001fe20000000000 */
[----:B------:R-:W-:Y:S06]  /*4c90*/  BRA `(.L_x_20519) ;  /* 0x0000000400ac7947 */ /* 0x000fec0003800000 */
.L_x_20526:
        /* <DEDUP_REMOVED lines=10> */
.L_x_20533:
        /* <DEDUP_REMOVED lines=21> */
.L_x_20537:
[----:B------:R-:W-:Y:S05]  /*4e90*/  BSYNC.RECONVERGENT B1 ;  /* 0x0000000000017941 */ /* 0x000fea0003800200 */
.L_x_20536:
[----:B------:R-:W-:Y:S01]  /*4ea0*/  IMAD.SHL.U32 R0, R0, 0x100000, RZ ;  /* 0x0010000000007824 */ /* 0x000fe200078e00ff */
[----:B------:R-:W-:-:S04]  /*4eb0*/  LEA R2, R2, 0x3b800000, 0x17 ;  /* 0x3b80000002027811 */ /* 0x000fc800078eb8ff */
[----:B------:R-:W-:-:S07]  /*4ec0*/  LOP3.LUT R2, R2, R0, R7, 0xfe, !PT ;  /* 0x0000000002027212 */ /* 0x000fce00078efe07 */
.L_x_20535:
[----:B------:R-:W-:Y:S05]  /*4ed0*/  BSYNC.RECONVERGENT B0 ;  /* 0x0000000000007941 */ /* 0x000fea0003800200 */
.L_x_20534:
[----:B------:R-:W0:Y:S02]  /*4ee0*/  F2I.S64.TRUNC R2, R2 ;  /* 0x0000000200027311 */ /* 0x000e24000020d900 */
[----:B0-----:R-:W-:Y:S01]  /*4ef0*/  PRMT R0, R2, 0x7610, R0 ;  /* 0x0000761002007816 */ /* 0x001fe20000000000 */
[----:B------:R-:W-:Y:S06]  /*4f00*/  BRA `(.L_x_20519) ;  /* 0x0000000400107947 */ /* 0x000fec0003800000 */
.L_x_20532:
        /* <DEDUP_REMOVED lines=21> */
.L_x_20541:
[----:B------:R-:W-:Y:S05]  /*5060*/  BSYNC.RECONVERGENT B1 ;  /* 0x0000000000017941 */ /* 0x000fea0003800200 */
.L_x_20540:
[----:B------:R-:W-:Y:S02]  /*5070*/  SHF.L.U32 R0, R0, 0x15, RZ ;  /* 0x0000001500007819 */ /* 0x000fe400000006ff */
[----:B------:R-:W-:-:S04]  /*5080*/  LEA R2, R2, 0x37800000, 0x17 ;  /* 0x3780000002027811 */ /* 0x000fc800078eb8ff */
[----:B------:R-:W-:-:S07]  /*5090*/  LOP3.LUT R2, R2, R0, R7, 0xfe, !PT ;  /* 0x0000000002027212 */ /* 0x000fce00078efe07 */
.L_x_20539:
[----:B------:R-:W-:Y:S05]  /*50a0*/  BSYNC.RECONVERGENT B0 ;  /* 0x0000000000007941 */ /* 0x000fea0003800200 */
.L_x_20538:
[----:B------:R-:W0:Y:S02]  /*50b0*/  F2I.S64.TRUNC R2, R2 ;  /* 0x0000000200027311 */ /* 0x000e24000020d900 */
[----:B0-----:R-:W-:Y:S01]  /*50c0*/  PRMT R0, R2, 0x7610, R0 ;  /* 0x0000761002007816 */ /* 0x001fe20000000000 */
[----:B------:R-:W-:Y:S06]  /*50d0*/  BRA `(.L_x_20519) ;  /* 0x00000000009c7947 */ /* 0x000fec0003800000 */
.L_x_20531:
        /* <DEDUP_REMOVED lines=14> */
.L_x_20545:
[----:B------:R-:W-:Y:S05]  /*51c0*/  BSYNC.RECONVERGENT B0 ;  /* 0x0000000000007941 */ /* 0x000fea0003800200 */
.L_x_20544:
[----:B------:R-:W0:Y:S02]  /*51d0*/  F2I.S64.TRUNC R2, R2 ;  /* 0x0000000200027311 */ /* 0x000e24000020d900 */
[----:B0-----:R-:W-:Y:S01]  /*51e0*/  PRMT R0, R2, 0x7610, R0 ;  /* 0x0000761002007816 */ /* 0x001fe20000000000 */
[----:B------:R-:W-:Y:S06]  /*51f0*/  BRA `(.L_x_20519) ;  /* 0x0000000000547947 */ /* 0x000fec0003800000 */
.L_x_20518:
        /* <DEDUP_REMOVED lines=16> */
.L_x_20546:
[----:B------:R-:W-:Y:S01]  /*5300*/  PRMT R0, RZ, 0x7610, R0 ;  /* 0x00007610ff007816 */ /* 0x000fe20000000000 */
[----:B------:R-:W-:Y:S06]  /*5310*/  BRA `(.L_x_20519) ;  /* 0x00000000000c7947 */ /* 0x000fec0003800000 */
.L_x_20543:
[----:B------:R1:W5:Y:S01]  /*5320*/  LDG.E.U8 R0, desc[UR36][R4.64] ;  /* 0x0000002404007981 */ /* 0x000362000c1e1100 */
[----:B------:R-:W-:Y:S05]  /*5330*/  BRA `(.L_x_20519) ;  /* 0x0000000000047947 */ /* 0x000fea0003800000 */
.L_x_20542:
[----:B------:R2:W5:Y:S02]  /*5340*/  LDG.E.U8 R0, desc[UR36][R4.64] ;  /* 0x0000002404007981 */ /* 0x000564000c1e1100 */
.L_x_20519:
        /* <DEDUP_REMOVED lines=22> */
.L_x_20551:
[----:B------:R0:W-:Y:S01]  /*54b0*/  STG.E.U8 desc[UR36][R2.64], R5 ;  /* 0x0000000502007986 */ /* 0x0001e2000c101124 */
[----:B------:R-:W-:Y:S05]  /*54c0*/  BRA `(.L_x_20553) ;  /* 0x0000000c00507947 */ /* 0x000fea0003800000 */
.L_x_20550:
        /* <DEDUP_REMOVED lines=10> */
.L_x_20555:
[----:B------:R-:W-:-:S05]  /*5570*/  LOP3.LUT R5, R5, 0xff, RZ, 0xc0, !PT ;  /* 0x000000ff05057812 */ /* 0x000fca00078ec0ff */
[----:B------:R0:W-:Y:S01]  /*5580*/  STG.E desc[UR36][R2.64], R5 ;  /* 0x0000000502007986 */ /* 0x0001e2000c101924 */
[----:B------:R-:W-:Y:S05]  /*5590*/  BRA `(.L_x_20553) ;  /* 0x0000000c001c7947 */ /* 0x000fea0003800000 */
.L_x_20554:
[----:B------:R-:W-:-:S05]  /*55a0*/  LOP3.LUT R5, R5, 0xff, RZ, 0xc0, !PT ;  /* 0x000000ff05057812 */ /* 0x000fca00078ec0ff */
[----:B------:R0:W-:Y:S01]  /*55b0*/  STG.E.U16 desc[UR36][R2.64], R5 ;  /* 0x0000000502007986 */ /* 0x0001e2000c101524 */
[----:B------:R-:W-:Y:S05]  /*55c0*/  BRA `(.L_x_20553) ;  /* 0x0000000c00107947 */ /* 0x000fea0003800000 */
.L_x_20549:
        /* <DEDUP_REMOVED lines=10> */
.L_x_20557:
[----:B------:R-:W-:-:S04]  /*5670*/  LOP3.LUT R5, R5, 0xff, RZ, 0xc0, !PT ;  /* 0x000000ff05057812 */ /* 0x000fc800078ec0ff */
[----:B------:R-:W0:Y:S02]  /*5680*/  I2F.U16 R0, R5 ;  /* 0x0000000500007306 */ /* 0x000e240000101000 */
[----:B0-----:R-:W-:-:S05]  /*5690*/  F2FP.F16.F32.PACK_AB R0, RZ, R0 ;  /* 0x00000000ff00723e */ /* 0x001fca00000000ff */
[----:B------:R0:W-:Y:S01]  /*56a0*/  STG.E.U16 desc[UR36][R2.64], R0 ;  /* 0x0000000002007986 */ /* 0x0001e2000c101524 */
[----:B------:R-:W-:Y:S05]  /*56b0*/  BRA `(.L_x_20553) ;  /* 0x0000000800d47947 */ /* 0x000fea0003800000 */
.L_x_20556:
        /* <DEDUP_REMOVED lines=11> */
.L_x_20559:
[----:B------:R-:W-:-:S06]  /*5770*/  LOP3.LUT R5, R5, 0xff, RZ, 0xc0, !PT ;  /* 0x000000ff05057812 */ /* 0x000fcc00078ec0ff */
[----:B------:R-:W0:Y:S02]  /*5780*/  I2F.U16 R5, R5 ;  /* 0x0000000500057306 */ /* 0x000e240000101000 */
[----:B0-----:R-:W-:-:S04]  /*5790*/  F2FP.F16.F32.PACK_AB R5, RZ, R5 ;  /* 0x00000005ff05723e */ /* 0x001fc800000000ff */
[----:B------:R-:W-:-:S05]  /*57a0*/  PRMT R5, R5, 0x5410, RZ ;  /* 0x0000541005057816 */ /* 0x000fca00000000ff */
[----:B------:R0:W-:Y:S01]  /*57b0*/  STG.E desc[UR36][R2.64], R5 ;  /* 0x0000000502007986 */ /* 0x0001e2000c101924 */
[----:B------:R-:W-:Y:S05]  /*57c0*/  BRA `(.L_x_20553) ;  /* 0x0000000800907947 */ /* 0x000fea0003800000 */
.L_x_20558:
[----:B------:R-:W-:-:S06]  /*57d0*/  LOP3.LUT R5, R5, 0xff, RZ, 0xc0, !PT ;  /* 0x000000ff05057812 */ /* 0x000fcc00078ec0ff */
[----:B------:R-:W0:Y:S02]  /*57e0*/  I2F.F64.U16 R4, R5 ;  /* 0x0000000500047312 */ /* 0x000e240000101800 */
[----:B0-----:R0:W-:Y:S01]  /*57f0*/  STG.E.64 desc[UR36][R2.64], R4 ;  /* 0x0000000402007986 */ /* 0x0011e2000c101b24 */
[----:B------:R-:W-:Y:S05]  /*5800*/  BRA `(.L_x_20553) ;  /* 0x0000000800807947 */ /* 0x000fea0003800000 */
.L_x_20548:
        /* <DEDUP_REMOVED lines=13> */
.L_x_20563:
        /* <DEDUP_REMOVED lines=18> */
.L_x_20565:
[----:B------:R-:W-:Y:S05]  /*5a00*/  BSYNC.RECONVERGENT B0 ;  /* 0x0000000000007941 */ /* 0x000fea0003800200 */
.L_x_20564:
[----:B------:R0:W-:Y:S01]  /*5a10*/  STG.E.U8 desc[UR36][R2.64], R0 ;  /* 0x0000000002007986 */ /* 0x0001e2000c101124 */
[----:B------:R-:W-:Y:S05]  /*5a20*/  BRA `(.L_x_20553) ;  /* 0x0000000400f87947 */ /* 0x000fea0003800000 */
.L_x_20562:
        /* <DEDUP_REMOVED lines=18> */
.L_x_20567:
[----:B------:R-:W-:Y:S05]  /*5b50*/  BSYNC.RECONVERGENT B0 ;  /* 0x0000000000007941 */ /* 0x000fea0003800200 */
.L_x_20566:
[----:B------:R0:W-:Y:S01]  /*5b60*/  STG.E.U8 desc[UR36][R2.64], R0 ;  /* 0x0000000002007986 */ /* 0x0001e2000c101124 */
[----:B------:R-:W-:Y:S05]  /*5b70*/  BRA `(.L_x_20553) ;  /* 0x0000000400a47947 */ /* 0x000fea0003800000 */
.L_x_20561:
        /* <DEDUP_REMOVED lines=23> */
.L_x_20569:
[----:B------:R-:W-:Y:S02]  /*5cf0*/  LOP3.LUT R4, R5, 0xff, RZ, 0xc0, !PT ;  /* 0x000000ff05047812 */ /* 0x000fe400078ec0ff */
[----:B------:R-:W-:-:S05]  /*5d00*/  MOV R5, RZ ;  /* 0x000000ff00057202 */ /* 0x000fca0000000f00 */
[----:B------:R0:W-:Y:S01]  /*5d10*/  STG.E.64 desc[UR36][R2.64], R4 ;  /* 0x0000000402007986 */ /* 0x0001e2000c101b24 */
[----:B------:R-:W-:Y:S05]  /*5d20*/  BRA `(.L_x_20553) ;  /* 0x0000000400387947 */ /* 0x000fea0003800000 */
.L_x_20568:
[----:B------:R-:W-:-:S05]  /*5d30*/  LOP3.LUT R5, R5, 0xff, RZ, 0xc0, !PT ;  /* 0x000000ff05057812 */ /* 0x000fca00078ec0ff */
[----:B------:R0:W-:Y:S01]  /*5d40*/  STG.E desc[UR36][R2.64], R5 ;  /* 0x0000000502007986 */ /* 0x0001e2000c101924 */
[----:B------:R-:W-:Y:S05]  /*5d50*/  BRA `(.L_x_20553) ;  /* 0x00000004002c7947 */ /* 0x000fea0003800000 */
.L_x_20560:
        /* <DEDUP_REMOVED lines=10> */
.L_x_20571:
[----:B------:R-:W-:Y:S02]  /*5e00*/  LOP3.LUT R5, R5, 0xff, RZ, 0xc0, !PT ;  /* 0x000000ff05057812 */ /* 0x000fe400078ec0ff */
[----:B------:R-:W-:-:S04]  /*5e10*/  CS2R R6, SRZ ;  /* 0x0000000000067805 */ /* 0x000fc8000001ff00 */
[----:B------:R-:W0:Y:S02]  /*5e20*/  I2F.F64.U16 R4, R5 ;  /* 0x0000000500047312 */ /* 0x000e240000101800 */
[----:B0-----:R4:W-:Y:S01]  /*5e30*/  STG.E.128 desc[UR36][R2.64], R4 ;  /* 0x0000000402007986 */ /* 0x0019e2000c101d24 */
[----:B------:R-:W-:Y:S05]  /*5e40*/  BRA `(.L_x_20553) ;  /* 0x0000000000f07947 */ /* 0x000fea0003800000 */
.L_x_20570:
[----:B------:R-:W-:-:S09]  /*5e50*/  UISETP.NE.AND UP0, UPT, UR4, 0xf, UPT ;  /* 0x0000000f0400788c */ /* 0x000fd2000bf05270 */
[----:B------:R-:W-:Y:S05]  /*5e60*/  BRA.U !UP0, `(.L_x_20572) ;  /* 0x0000000108d87547 */ /* 0x000fea000b800000 */
[----:B------:R-:W-:-:S09]  /*5e70*/  UISETP.NE.AND UP0, UPT, UR4, 0x17, UPT ;  /* 0x000000170400788c */ /* 0x000fd2000bf05270 */
[----:B------:R-:W-:Y:S05]  /*5e80*/  BRA.U !UP0, `(.L_x_20573) ;  /* 0x0000000108887547 */ /* 0x000fea000b800000 */
[----:B------:R-:W-:-:S09]  /*5e90*/  UISETP.NE.AND UP0, UPT, UR4, 0x18, UPT ;  /* 0x000000180400788c */ /* 0x000fd2000bf05270 */
[----:B------:R-:W-:Y:S05]  /*5ea0*/  BRA.U !UP0, `(.L_x_20574) ;  /* 0x0000000108447547 */ /* 0x000fea000b800000 */
.L_x_20552:
        /* <DEDUP_REMOVED lines=16> */
.L_x_20575:
[----:B------:R-:W-:Y:S05]  /*5fb0*/  BRA `(.L_x_20553) ;  /* 0x0000000000947947 */ /* 0x000fea0003800000 */
.L_x_20574:
        /* <DEDUP_REMOVED lines=12> */
.L_x_20577:
[----:B------:R-:W-:Y:S05]  /*6080*/  BSYNC.RECONVERGENT B0 ;  /* 0x0000000000007941 */ /* 0x000fea0003800200 */
.L_x_20576:
[----:B------:R3:W-:Y:S01]  /*6090*/  STG.E.U8 desc[UR36][R2.64], R5 ;  /* 0x0000000502007986 */ /* 0x0007e2000c101124 */
[----:B------:R-:W-:Y:S05]  /*60a0*/  BRA `(.L_x_20553) ;  /* 0x0000000000587947 */ /* 0x000fea0003800000 */
.L_x_20573:
        /* <DEDUP_REMOVED lines=13> */
.L_x_20578:
[----:B------:R-:W-:Y:S01]  /*6180*/  IMAD.MOV.U32 R5, RZ, RZ, 0x7f ;  /* 0x0000007fff057424 */ /* 0x000fe200078e00ff */
[----:B------:R-:W-:-:S04]  /*6190*/  ISETP.GT.U32.AND P0, PT, R7, 0x7f800000, PT ;  /* 0x7f8000000700780c */ /* 0x000fc80003f04070 */
[----:B------:R-:W-:-:S05]  /*61a0*/  SEL R5, R5, 0x7c, P0 ;  /* 0x0000007c05057807 */ /* 0x000fca0000000000 */
[----:B------:R2:W-:Y:S01]  /*61b0*/  STG.E.U8 desc[UR36][R2.64], R5 ;  /* 0x0000000502007986 */ /* 0x0005e2000c101124 */
[----:B------:R-:W-:Y:S05]  /*61c0*/  BRA `(.L_x_20553) ;  /* 0x0000000000107947 */ /* 0x000fea0003800000 */
.L_x_20572:
[----:B------:R-:W-:-:S04]  /*61d0*/  LOP3.LUT R5, R5, 0xff, RZ, 0xc0, !PT ;  /* 0x000000ff05057812 */ /* 0x000fc800078ec0ff */
[----:B------:R-:W0:Y:S02]  /*61e0*/  I2F.U16 R0, R5 ;  /* 0x0000000500007306 */ /* 0x000e240000101000 */
[----:B0-----:R-:W-:-:S05]  /*61f0*/  F2FP.BF16.F32.PACK_AB R0, RZ, R0 ;  /* 0x00000000ff00723e */ /* 0x001fca00000010ff */
[----:B------:R0:W-:Y:S02]  /*6200*/  STG.E.U16 desc[UR36][R2.64], R0 ;  /* 0x0000000002007986 */ /* 0x0001e4000c101524 */
.L_x_20553:
[----:B------:R-:W-:Y:S05]  /*6210*/  BSYNC.RECONVERGENT B6 ;  /* 0x0000000000067941 */ /* 0x000fea0003800200 */
.L_x_20547:
[----:B------:R-:W-:-:S07]  /*6220*/  IADD3 R17, PT, PT, R17, 0x80, RZ ;  /* 0x0000008011117810 */ /* 0x000fce0007ffe0ff */
.L_x_20512:
[----:B------:R-:W-:Y:S05]  /*6230*/  BSYNC.RECONVERGENT B7 ;  /* 0x0000000000077941 */ /* 0x000fea0003800200 */
.L_x_20511:
        /* <DEDUP_REMOVED lines=307> */
.L_x_20581:
        /* <DEDUP_REMOVED lines=16> */
.L_x_20585:
[----:B------:R0:W5:Y:S01]  /*7670*/  LDG.E.U8 R0, desc[UR36][R4.64] ;  /* 0x0000002404007981 */ /* 0x000162000c1e1100 */
[----:B------:R-:W-:Y:S05]  /*7680*/  BRA `(.L_x_20587) ;  /* 0x0000000c005c7947 */ /* 0x000fea0003800000 */
.L_x_20584:
        /* <DEDUP_REMOVED lines=8> */
.L_x_20589:
[----:B------:R3:W5:Y:S01]  /*7710*/  LDG.E.U8 R0, desc[UR36][R4.64] ;  /* 0x0000002404007981 */ /* 0x000762000c1e1100 */
[----:B------:R-:W-:Y:S05]  /*7720*/  BRA `(.L_x_20587) ;  /* 0x0000000c00347947 */ /* 0x000fea0003800000 */
.L_x_20588:
[----:B------:R2:W5:Y:S01]  /*7730*/  LDG.E.U16 R0, desc[UR36][R4.64] ;  /* 0x0000002404007981 */ /* 0x000562000c1e1500 */
[----:B------:R-:W-:Y:S05]  /*7740*/  BRA `(.L_x_20587) ;  /* 0x0000000c002c7947 */ /* 0x000fea0003800000 */
.L_x_20583:
        /* <DEDUP_REMOVED lines=10> */
.L_x_20591:
[----:B------:R-:W2:Y:S02]  /*77f0*/  LDG.E.U16 R2, desc[UR36][R4.64] ;  /* 0x0000002404027981 */ /* 0x000ea4000c1e1500 */
[----:B--2---:R-:W-:-:S06]  /*7800*/  HADD2.F32 R2, -RZ, R2.H0_H0 ;  /* 0x20000002ff027230 */ /* 0x004fcc0000004100 */
[----:B------:R-:W0:Y:S02]  /*7810*/  F2I.S64.TRUNC R2, R2 ;  /* 0x0000000200027311 */ /* 0x000e24000020d900 */
[----:B0-----:R-:W-:Y:S01]  /*7820*/  PRMT R0, R2, 0x7610, R0 ;  /* 0x0000761002007816 */ /* 0x001fe20000000000 */
[----:B------:R-:W-:Y:S06]  /*7830*/  BRA `(.L_x_20587) ;  /* 0x0000000800f07947 */ /* 0x000fec0003800000 */
.L_x_20590:
        /* <DEDUP_REMOVED lines=10> */
.L_x_20593:
[----:B------:R-:W2:Y:S02]  /*78e0*/  LDG.E.U16 R4, desc[UR36][R4.64] ;  /* 0x0000002404047981 */ /* 0x000ea4000c1e1500 */
[----:B--2---:R-:W-:-:S06]  /*78f0*/  HADD2.F32 R2, -RZ, R4.H0_H0 ;  /* 0x20000004ff027230 */ /* 0x004fcc0000004100 */
[----:B------:R-:W0:Y:S02]  /*7900*/  F2I.S64.TRUNC R2, R2 ;  /* 0x0000000200027311 */ /* 0x000e24000020d900 */
[----:B0-----:R-:W-:Y:S01]  /*7910*/  PRMT R0, R2, 0x7610, R0 ;  /* 0x0000761002007816 */ /* 0x001fe20000000000 */
[----:B------:R-:W-:Y:S06]  /*7920*/  BRA `(.L_x_20587) ;  /* 0x0000000800b47947 */ /* 0x000fec0003800000 */
.L_x_20592:
[----:B------:R-:W2:Y:S02]  /*7930*/  LDG.E.64 R2, desc[UR36][R4.64] ;  /* 0x0000002404027981 */ /* 0x000ea4000c1e1b00 */
[----:B--2---:R-:W0:Y:S02]  /*7940*/  F2I.S64.F64.TRUNC R2, R2 ;  /* 0x0000000200027311 */ /* 0x004e24000030d900 */
[----:B0-----:R-:W-:Y:S01]  /*7950*/  PRMT R0, R2, 0x7610, R0 ;  /* 0x0000761002007816 */ /* 0x001fe20000000000 */
[----:B------:R-:W-:Y:S06]  /*7960*/  BRA `(.L_x_20587) ;  /* 0x0000000800a47947 */ /* 0x000fec0003800000 */
.L_x_20582:
        /* <DEDUP_REMOVED lines=12> */
.L_x_20596:
[----:B------:R-:W2:Y:S02]  /*7a30*/  LDG.E.64 R4, desc[UR36][R4.64] ;  /* 0x0000002404047981 */ /* 0x000ea4000c1e1b00 */
[----:B--2---:R-:W0:Y:S02]  /*7a40*/  F2I.S64.F64.TRUNC R2, R4 ;  /* 0x0000000400027311 */ /* 0x004e24000030d900 */
[----:B0-----:R-:W-:Y:S01]  /*7a50*/  PRMT R0, R2, 0x7610, R0 ;  /* 0x0000761002007816 */ /* 0x001fe20000000000 */
[----:B------:R-:W-:Y:S06]  /*7a60*/  BRA `(.L_x_20587) ;  /* 0x0000000800647947 */ /* 0x000fec0003800000 */
.L_x_20595:
        /* <DEDUP_REMOVED lines=27> */
.L_x_20598:
        /* <DEDUP_REMOVED lines=14> */
.L_x_20597:
[----:B------:R-:W2:Y:S02]  /*7d00*/  LDG.E.U16 R2, desc[UR36][R4.64] ;  /* 0x0000002404027981 */ /* 0x000ea4000c1e1500 */
[----:B--2---:R-:W-:-:S06]  /*7d10*/  IMAD.U32 R2, R2, 0x10000, RZ ;  /* 0x0001000002027824 */ /* 0x004fcc00078e00ff */
[----:B------:R-:W0:Y:S02]  /*7d20*/  F2I.S64.TRUNC R2, R2 ;  /* 0x0000000200027311 */ /* 0x000e24000020d900 */
[----:B0-----:R-:W-:Y:S01]  /*7d30*/  PRMT R0, R2, 0x7610, R0 ;  /* 0x0000761002007816 */ /* 0x001fe20000000000 */
[----:B------:R-:W-:Y:S06]  /*7d40*/  BRA `(.L_x_20587) ;  /* 0x0000000400ac7947 */ /* 0x000fec0003800000 */
.L_x_20594:
        /* <DEDUP_REMOVED lines=10> */
.L_x_20601:
        /* <DEDUP_REMOVED lines=21> */
.L_x_20605:
[----:B------:R-:W-:Y:S05]  /*7f40*/  BSYNC.RECONVERGENT B1 ;  /* 0x0000000000017941 */ /* 0x000fea0003800200 */
.L_x_20604:
[----:B------:R-:W-:Y:S02]  /*7f50*/  SHF.L.U32 R0, R0, 0x14, RZ ;  /* 0x0000001400007819 */ /* 0x000fe400000006ff */
[----:B------:R-:W-:-:S04]  /*7f60*/  LEA R2, R2, 0x3b800000, 0x17 ;  /* 0x3b80000002027811 */ /* 0x000fc800078eb8ff */
[----:B------:R-:W-:-:S07]  /*7f70*/  LOP3.LUT R2, R2, R0, R7, 0xfe, !PT ;  /* 0x0000000002027212 */ /* 0x000fce00078efe07 */
.L_x_20603:
[----:B------:R-:W-:Y:S05]  /*7f80*/  BSYNC.RECONVERGENT B0 ;  /* 0x0000000000007941 */ /* 0x000fea0003800200 */
.L_x_20602:
[----:B------:R-:W0:Y:S02]  /*7f90*/  F2I.S64.TRUNC R2, R2 ;  /* 0x0000000200027311 */ /* 0x000e24000020d900 */
[----:B0-----:R-:W-:Y:S01]  /*7fa0*/  PRMT R0, R2, 0x7610, R0 ;  /* 0x0000761002007816 */ /* 0x001fe20000000000 */
[----:B------:R-:W-:Y:S06]  /*7fb0*/  BRA `(.L_x_20587) ;  /* 0x0000000400107947 */ /* 0x000fec0003800000 */
.L_x_20600:
        /* <DEDUP_REMOVED lines=21> */
.L_x_20609:
[----:B------:R-:W-:Y:S05]  /*8110*/  BSYNC.RECONVERGENT B1 ;  /* 0x0000000000017941 */ /* 0x000fea0003800200 */
.L_x_20608:
[----:B------:R-:W-:Y:S01]  /*8120*/  IMAD.SHL.U32 R0, R0, 0x200000, RZ ;  /* 0x0020000000007824 */ /* 0x000fe200078e00ff */
[----:B------:R-:W-:-:S04]  /*8130*/  LEA R2, R2, 0x37800000, 0x17 ;  /* 0x3780000002027811 */ /* 0x000fc800078eb8ff */
[----:B------:R-:W-:-:S07]  /*8140*/  LOP3.LUT R2, R2, R0, R7, 0xfe, !PT ;  /* 0x0000000002027212 */ /* 0x000fce00078efe07 */
.L_x_20607:
[----:B------:R-:W-:Y:S05]  /*8150*/  BSYNC.RECONVERGENT B0 ;  /* 0x0000000000007941 */ /* 0x000fea0003800200 */
.L_x_20606:
[----:B------:R-:W0:Y:S02]  /*8160*/  F2I.S64.TRUNC R2, R2 ;  /* 0x0000000200027311 */ /* 0x000e24000020d900 */
[----:B0-----:R-:W-:Y:S01]  /*8170*/  PRMT R0, R2, 0x7610, R0 ;  /* 0x0000761002007816 */ /* 0x001fe20000000000 */
[----:B------:R-:W-:Y:S06]  /*8180*/  BRA `(.L_x_20587) ;  /* 0x00000000009c7947 */ /* 0x000fec0003800000 */
.L_x_20599:
        /* <DEDUP_REMOVED lines=14> */
.L_x_20613:
[----:B------:R-:W-:Y:S05]  /*8270*/  BSYNC.RECONVERGENT B0 ;  /* 0x0000000000007941 */ /* 0x000fea0003800200 */
.L_x_20612:
[----:B------:R-:W0:Y:S02]  /*8280*/  F2I.S64.TRUNC R2, R2 ;  /* 0x0000000200027311 */ /* 0x000e24000020d900 */
[----:B0-----:R-:W-:Y:S01]  /*8290*/  PRMT R0, R2, 0x7610, R0 ;  /* 0x0000761002007816 */ /* 0x001fe20000000000 */
[----:B------:R-:W-:Y:S06]  /*82a0*/  BRA `(.L_x_20587) ;  /* 0x0000000000547947 */ /* 0x000fec0003800000 */
.L_x_20586:
        /* <DEDUP_REMOVED lines=16> */
.L_x_20614:
[----:B------:R-:W-:Y:S01]  /*83b0*/  PRMT R0, RZ, 0x7610, R0 ;  /* 0x00007610ff007816 */ /* 0x000fe20000000000 */
[----:B------:R-:W-:Y:S06]  /*83c0*/  BRA `(.L_x_20587) ;  /* 0x00000000000c7947 */ /* 0x000fec0003800000 */
.L_x_20611:
[----:B------:R0:W5:Y:S01]  /*83d0*/  LDG.E.U8 R0, desc[UR36][R4.64] ;  /* 0x0000002404007981 */ /* 0x000162000c1e1100 */
[----:B------:R-:W-:Y:S05]  /*83e0*/  BRA `(.L_x_20587) ;  /* 0x0000000000047947 */ /* 0x000fea0003800000 */
.L_x_20610:
[----:B------:R0:W5:Y:S02]  /*83f0*/  LDG.E.U8 R0, desc[UR36][R4.64] ;  /* 0x0000002404007981 */ /* 0x000164000c1e1100 */
.L_x_20587:
        /* <DEDUP_REMOVED lines=22> */
.L_x_20619:
[----:B------:R0:W-:Y:S01]  /*8560*/  STG.E.U8 desc[UR36][R2.64], R5 ;  /* 0x0000000502007986 */ /* 0x0001e2000c101124 */
[----:B------:R-:W-:Y:S05]  /*8570*/  BRA `(.L_x_20621) ;  /* 0x0000000c00507947 */ /* 0x000fea0003800000 */
.L_x_20618:
        /* <DEDUP_REMOVED lines=10> */
.L_x_20623:
[----:B------:R-:W-:-:S05]  /*8620*/  LOP3.LUT R5, R5, 0xff, RZ, 0xc0, !PT ;  /* 0x000000ff05057812 */ /* 0x000fca00078ec0ff */
[----:B------:R0:W-:Y:S01]  /*8630*/  STG.E desc[UR36][R2.64], R5 ;  /* 0x0000000502007986 */ /* 0x0001e2000c101924 */
[----:B------:R-:W-:Y:S05]  /*8640*/  BRA `(.L_x_20621) ;  /* 0x0000000c001c7947 */ /* 0x000fea0003800000 */
.L_x_20622:
[----:B------:R-:W-:-:S05]  /*8650*/  LOP3.LUT R5, R5, 0xff, RZ, 0xc0, !PT ;  /* 0x000000ff05057812 */ /* 0x000fca00078ec0ff */
[----:B------:R0:W-:Y:S01]  /*8660*/  STG.E.U16 desc[UR36][R2.64], R5 ;  /* 0x0000000502007986 */ /* 0x0001e2000c101524 */
[----:B------:R-:W-:Y:S05]  /*8670*/  BRA `(.L_x_20621) ;  /* 0x0000000c00107947 */ /* 0x000fea0003800000 */
.L_x_20617:
        /* <DEDUP_REMOVED lines=10> */
.L_x_20625:
[----:B------:R-:W-:-:S04]  /*8720*/  LOP3.LUT R5, R5, 0xff, RZ, 0xc0, !PT ;  /* 0x000000ff05057812 */ /* 0x000fc800078ec0ff */
[----:B------:R-:W0:Y:S02]  /*8730*/  I2F.U16 R0, R5 ;  /* 0x0000000500007306 */ /* 0x000e240000101000 */
[----:B0-----:R-:W-:-:S05]  /*8740*/  F2FP.F16.F32.PACK_AB R0, RZ, R0 ;  /* 0x00000000ff00723e */ /* 0x001fca00000000ff */
[----:B------:R0:W-:Y:S01]  /*8750*/  STG.E.U16 desc[UR36][R2.64], R0 ;  /* 0x0000000002007986 */ /* 0x0001e2000c101524 */
[----:B------:R-:W-:Y:S05]  /*8760*/  BRA `(.L_x_20621) ;  /* 0x0000000800d47947 */ /* 0x000fea0003800000 */
.L_x_20624:
        /* <DEDUP_REMOVED lines=11> */
.L_x_20627:
[----:B------:R-:W-:-:S06]  /*8820*/  LOP3.LUT R5, R5, 0xff, RZ, 0xc0, !PT ;  /* 0x000000ff05057812 */ /* 0x000fcc00078ec0ff */
[----:B------:R-:W0:Y:S02]  /*8830*/  I2F.U16 R5, R5 ;  /* 0x0000000500057306 */ /* 0x000e240000101000 */
[----:B0-----:R-:W-:-:S04]  /*8840*/  F2FP.F16.F32.PACK_AB R5, RZ, R5 ;  /* 0x00000005ff05723e */ /* 0x001fc800000000ff */
[----:B------:R-:W-:-:S05]  /*8850*/  PRMT R5, R5, 0x5410, RZ ;  /* 0x0000541005057816 */ /* 0x000fca00000000ff */
[----:B------:R0:W-:Y:S01]  /*8860*/  STG.E desc[UR36][R2.64], R5 ;  /* 0x0000000502007986 */ /* 0x0001e2000c101924 */
[----:B------:R-:W-:Y:S05]  /*8870*/  BRA `(.L_x_20621) ;  /* 0x0000000800907947 */ /* 0x000fea0003800000 */
.L_x_20626:
[----:B------:R-:W-:-:S06]  /*8880*/  LOP3.LUT R5, R5, 0xff, RZ, 0xc0, !PT ;  /* 0x000000ff05057812 */ /* 0x000fcc00078ec0ff */
[----:B------:R-:W0:Y:S02]  /*8890*/  I2F.F64.U16 R4, R5 ;  /* 0x0000000500047312 */ /* 0x000e240000101800 */
[----:B0-----:R0:W-:Y:S01]  /*88a0*/  STG.E.64 desc[UR36][R2.64], R4 ;  /* 0x0000000402007986 */ /* 0x0011e2000c101b24 */
[----:B------:R-:W-:Y:S05]  /*88b0*/  BRA `(.L_x_20621) ;  /* 0x0000000800807947 */ /* 0x000fea0003800000 */
.L_x_20616:
        /* <DEDUP_REMOVED lines=13> */
.L_x_20631:
        /* <DEDUP_REMOVED lines=18> */
.L_x_20633:
[----:B------:R-:W-:Y:S05]  /*8ab0*/  BSYNC.RECONVERGENT B0 ;  /* 0x0000000000007941 */ /* 0x000fea0003800200 */
.L_x_20632:
[----:B------:R0:W-:Y:S01]  /*8ac0*/  STG.E.U8 desc[UR36][R2.64], R0 ;  /* 0x0000000002007986 */ /* 0x0001e2000c101124 */
[----:B------:R-:W-:Y:S05]  /*8ad0*/  BRA `(.L_x_20621) ;  /* 0x0000000400f87947 */ /* 0x000fea0003800000 */
.L_x_20630:
        /* <DEDUP_REMOVED lines=18> */
.L_x_20635:
[----:B------:R-:W-:Y:S05]  /*8c00*/  BSYNC.RECONVERGENT B0 ;  /* 0x0000000000007941 */ /* 0x000fea0003800200 */
.L_x_20634:
[----:B------:R0:W-:Y:S01]  /*8c10*/  STG.E.U8 desc[UR36][R2.64], R0 ;  /* 0x0000000002007986 */ /* 0x0001e2000c101124 */
[----:B------:R-:W-:Y:S05]  /*8c20*/  BRA `(.L_x_20621) ;  /* 0x0000000400a47947 */ /* 0x000fea0003800000 */
.L_x_20629:
        /* <DEDUP_REMOVED lines=23> */
.L_x_20637:
[----:B------:R-:W-:Y:S01]  /*8da0*/  LOP3.LUT R4, R5, 0xff, RZ, 0xc0, !PT ;  /* 0x000000ff05047812 */ /* 0x000fe200078ec0ff */
[----:B------:R-:W-:-:S05]  /*8db0*/  IMAD.MOV.U32 R5, RZ, RZ, RZ ;  /* 0x000000ffff057224 */ /* 0x000fca00078e00ff */
[----:B------:R0:W-:Y:S01]  /*8dc0*/  STG.E.64 desc[UR36][R2.64], R4 ;  /* 0x0000000402007986 */ /* 0x0001e2000c101b24 */
[----:B------:R-:W-:Y:S05]  /*8dd0*/  BRA `(.L_x_20621) ;  /* 0x0000000400387947 */ /* 0x000fea0003800000 */
.L_x_20636:
[----:B------:R-:W-:-:S05]  /*8de0*/  LOP3.LUT R5, R5, 0xff, RZ, 0xc0, !PT ;  /* 0x000000ff05057812 */ /* 0x000fca00078ec0ff */
[----:B------:R0:W-:Y:S01]  /*8df0*/  STG.E desc[UR36][R2.64], R5 ;  /* 0x0000000502007986 */ /* 0x0001e2000c101924 */
[----:B------:R-:W-:Y:S05]  /*8e00*/  BRA `(.L_x_20621) ;  /* 0x00000004002c7947 */ /* 0x000fea0003800000 */
.L_x_20628:
        /* <DEDUP_REMOVED lines=10> */
.L_x_20639:
[----:B------:R-:W-:Y:S02]  /*8eb0*/  LOP3.LUT R5, R5, 0xff, RZ, 0xc0, !PT ;  /* 0x000000ff05057812 */ /* 0x000fe400078ec0ff */
[----:B------:R-:W-:-:S04]  /*8ec0*/  CS2R R6, SRZ ;  /* 0x0000000000067805 */ /* 0x000fc8000001ff00 */
[----:B------:R-:W0:Y:S02]  /*8ed0*/  I2F.F64.U16 R4, R5 ;  /* 0x0000000500047312 */ /* 0x000e240000101800 */
[----:B0-----:R4:W-:Y:S01]  /*8ee0*/  STG.E.128 desc[UR36][R2.64], R4 ;  /* 0x0000000402007986 */ /* 0x0019e2000c101d24 */
[----:B------:R-:W-:Y:S05]  /*8ef0*/  BRA `(.L_x_20621) ;  /* 0x0000000000f07947 */ /* 0x000fea0003800000 */
.L_x_20638:
[----:B------:R-:W-:-:S09]  /*8f00*/  UISETP.NE.AND UP0, UPT, UR4, 0xf, UPT ;  /* 0x0000000f0400788c */ /* 0x000fd2000bf05270 */
[----:B------:R-:W-:Y:S05]  /*8f10*/  BRA.U !UP0, `(.L_x_20640) ;  /* 0x0000000108d87547 */ /* 0x000fea000b800000 */
[----:B------:R-:W-:-:S09]  /*8f20*/  UISETP.NE.AND UP0, UPT, UR4, 0x17, UPT ;  /* 0x000000170400788c */ /* 0x000fd2000bf05270 */
[----:B------:R-:W-:Y:S05]  /*8f30*/  BRA.U !UP0, `(.L_x_20641) ;  /* 0x0000000108887547 */ /* 0x000fea000b800000 */
[----:B------:R-:W-:-:S09]  /*8f40*/  UISETP.NE.AND UP0, UPT, UR4, 0x18, UPT ;  /* 0x000000180400788c */ /* 0x000fd2000bf05270 */
[----:B------:R-:W-:Y:S05]  /*8f50*/  BRA.U !UP0, `(.L_x_20642) ;  /* 0x0000000108447547 */ /* 0x000fea000b800000 */
.L_x_20620:
        /* <DEDUP_REMOVED lines=16> */
.L_x_20643:
[----:B------:R-:W-:Y:S05]  /*9060*/  BRA `(.L_x_20621) ;  /* 0x0000000000947947 */ /* 0x000fea0003800000 */
.L_x_20642:
        /* <DEDUP_REMOVED lines=12> */
.L_x_20645:
[----:B------:R-:W-:Y:S05]  /*9130*/  BSYNC.RECONVERGENT B0 ;  /* 0x0000000000007941 */ /* 0x000fea0003800200 */
.L_x_20644:
[----:B------:R3:W-:Y:S01]  /*9140*/  STG.E.U8 desc[UR36][R2.64], R5 ;  /* 0x0000000502007986 */ /* 0x0007e2000c101124 */
[----:B------:R-:W-:Y:S05]  /*9150*/  BRA `(.L_x_20621) ;  /* 0x0000000000587947 */ /* 0x000fea0003800000 */
.L_x_20641:
        /* <DEDUP_REMOVED lines=13> */
.L_x_20646:
[----:B------:R-:W-:Y:S02]  /*9230*/  ISETP.GT.U32.AND P0, PT, R7, 0x7f800000, PT ;  /* 0x7f8000000700780c */ /* 0x000fe40003f04070 */
[----:B------:R-:W-:-:S04]  /*9240*/  MOV R5, 0x7f ;  /* 0x0000007f00057802 */ /* 0x000fc80000000f00 */
[----:B------:R-:W-:-:S05]  /*9250*/  SEL R5, R5, 0x7c, P0 ;  /* 0x0000007c05057807 */ /* 0x000fca0000000000 */
[----:B------:R2:W-:Y:S01]  /*9260*/  STG.E.U8 desc[UR36][R2.64], R5 ;  /* 0x0000000502007986 */ /* 0x0005e2000c101124 */
[----:B------:R-:W-:Y:S05]  /*9270*/  BRA `(.L_x_20621) ;  /* 0x0000000000107947 */ /* 0x000fea0003800000 */
.L_x_20640:
[----:B------:R-:W-:-:S04]  /*9280*/  LOP3.LUT R5, R5, 0xff, RZ, 0xc0, !PT ;  /* 0x000000ff05057812 */ /* 0x000fc800078ec0ff */
[----:B------:R-:W0:Y:S02]  /*9290*/  I2F.U16 R0, R5 ;  /* 0x0000000500007306 */ /* 0x000e240000101000 */
[----:B0-----:R-:W-:-:S05]  /*92a0*/  F2FP.BF16.F32.PACK_AB R0, RZ, R0 ;  /* 0x00000000ff00723e */ /* 0x001fca00000010ff */
[----:B------:R0:W-:Y:S02]  /*92b0*/  STG.E.U16 desc[UR36][R2.64], R0 ;  /* 0x0000000002007986 */ /* 0x0001e4000c101524 */
.L_x_20621:
[----:B------:R-:W-:Y:S05]  /*92c0*/  BSYNC.RECONVERGENT B6 ;  /* 0x0000000000067941 */ /* 0x000fea0003800200 */
.L_x_20615:
[----:B------:R-:W-:-:S07]  /*92d0*/  VIADD R17, R17, 0x80 ;  /* 0x0000008011117836 */ /* 0x000fce0000000000 */
.L_x_20580:
[----:B------:R-:W-:Y:S05]  /*92e0*/  BSYNC.RECONVERGENT B7 ;  /* 0x0000000000077941 */ /* 0x000fea0003800200 */
.L_x_20579:
        /* <DEDUP_REMOVED lines=306> */
.L_x_20647:
        /* <DEDUP_REMOVED lines=18> */
.L_x_20651:
[----:B------:R4:W5:Y:S01]  /*a730*/  LDG.E.U8 R0, desc[UR36][R4.64] ;  /* 0x0000002404007981 */ /* 0x000962000c1e1100 */
[----:B------:R-:W-:Y:S05]  /*a740*/  BRA `(.L_x_20653) ;  /* 0x0000000c005c7947 */ /* 0x000fea0003800000 */
.L_x_20650:
        /* <DEDUP_REMOVED lines=8> */
.L_x_20655:
[----:B------:R2:W5:Y:S01]  /*a7d0*/  LDG.E.U8 R0, desc[UR36][R4.64] ;  /* 0x0000002404007981 */ /* 0x000562000c1e1100 */
[----:B------:R-:W-:Y:S05]  /*a7e0*/  BRA `(.L_x_20653) ;  /* 0x0000000c00347947 */ /* 0x000fea0003800000 */
.L_x_20654:
[----:B------:R0:W5:Y:S01]  /*a7f0*/  LDG.E.U16 R0, desc[UR36][R4.64] ;  /* 0x0000002404007981 */ /* 0x000162000c1e1500 */
[----:B------:R-:W-:Y:S05]  /*a800*/  BRA `(.L_x_20653) ;  /* 0x0000000c002c7947 */ /* 0x000fea0003800000 */
.L_x_20649:
        /* <DEDUP_REMOVED lines=10> */
.L_x_20657:
[----:B------:R-:W2:Y:S02]  /*a8b0*/  LDG.E.U16 R2, desc[UR36][R4.64] ;  /* 0x0000002404027981 */ /* 0x000ea4000c1e1500 */
[----:B--2---:R-:W-:-:S06]  /*a8c0*/  HADD2.F32 R2, -RZ, R2.H0_H0 ;  /* 0x20000002ff027230 */ /* 0x004fcc0000004100 */
[----:B------:R-:W0:Y:S02]  /*a8d0*/  F2I.S64.TRUNC R2, R2 ;  /* 0x0000000200027311 */ /* 0x000e24000020d900 */
[----:B0-----:R-:W-:Y:S01]  /*a8e0*/  PRMT R0, R2, 0x7610, R0 ;  /* 0x0000761002007816 */ /* 0x001fe20000000000 */
[----:B------:R-:W-:Y:S06]  /*a8f0*/  BRA `(.L_x_20653) ;  /* 0x0000000800f07947 */ /* 0x000fec0003800000 */
.L_x_20656:
        /* <DEDUP_REMOVED lines=10> */
.L_x_20659:
[----:B------:R-:W2:Y:S02]  /*a9a0*/  LDG.E.U16 R4, desc[UR36][R4.64] ;  /* 0x0000002404047981 */ /* 0x000ea4000c1e1500 */
[----:B--2---:R-:W-:-:S06]  /*a9b0*/  HADD2.F32 R2, -RZ, R4.H0_H0 ;  /* 0x20000004ff027230 */ /* 0x004fcc0000004100 */
[----:B------:R-:W0:Y:S02]  /*a9c0*/  F2I.S64.TRUNC R2, R2 ;  /* 0x0000000200027311 */ /* 0x000e24000020d900 */
[----:B0-----:R-:W-:Y:S01]  /*a9d0*/  PRMT R0, R2, 0x7610, R0 ;  /* 0x0000761002007816 */ /* 0x001fe20000000000 */
[----:B------:R-:W-:Y:S06]  /*a9e0*/  BRA `(.L_x_20653) ;  /* 0x0000000800b47947 */ /* 0x000fec0003800000 */
.L_x_20658:
[----:B------:R-:W2:Y:S02]  /*a9f0*/  LDG.E.64 R2, desc[UR36][R4.64] ;  /* 0x0000002404027981 */ /* 0x000ea4000c1e1b00 */
[----:B--2---:R-:W0:Y:S02]  /*aa00*/  F2I.S64.F64.TRUNC R2, R2 ;  /* 0x0000000200027311 */ /* 0x004e24000030d900 */
[----:B0-----:R-:W-:Y:S01]  /*aa10*/  PRMT R0, R2, 0x7610, R0 ;  /* 0x0000761002007816 */ /* 0x001fe20000000000 */
[----:B------:R-:W-:Y:S06]  /*aa20*/  BRA `(.L_x_20653) ;  /* 0x0000000800a47947 */ /* 0x000fec0003800000 */
.L_x_20648:
        /* <DEDUP_REMOVED lines=12> */
.L_x_20662:
[----:B------:R-:W2:Y:S02]  /*aaf0*/  LDG.E.64 R4, desc[UR36][R4.64] ;  /* 0x0000002404047981 */ /* 0x000ea4000c1e1b00 */
[----:B--2---:R-:W0:Y:S02]  /*ab00*/  F2I.S64.F64.TRUNC R2, R4 ;  /* 0x0000000400027311 */ /* 0x004e24000030d900 */
[----:B0-----:R-:W-:Y:S01]  /*ab10*/  PRMT R0, R2, 0x7610, R0 ;  /* 0x0000761002007816 */ /* 0x001fe20000000000 */
[----:B------:R-:W-:Y:S06]  /*ab20*/  BRA `(.L_x_20653) ;  /* 0x0000000800647947 */ /* 0x000fec0003800000 */
.L_x_20661:
        /* <DEDUP_REMOVED lines=27> */
.L_x_20664:
        /* <DEDUP_REMOVED lines=14> */
.L_x_20663:
[----:B------:R-:W2:Y:S02]  /*adc0*/  LDG.E.U16 R2, desc[UR36][R4.64] ;  /* 0x0000002404027981 */ /* 0x000ea4000c1e1500 */
[----:B--2---:R-:W-:-:S06]  /*add0*/  IMAD.U32 R2, R2, 0x10000, RZ ;  /* 0x0001000002027824 */ /* 0x004fcc00078e00ff */
[----:B------:R-:W0:Y:S02]  /*ade0*/  F2I.S64.TRUNC R2, R2 ;  /* 0x0000000200027311 */ /* 0x000e24000020d900 */
[----:B0-----:R-:W-:Y:S01]  /*adf0*/  PRMT R0, R2, 0x7610, R0 ;  /* 0x0000761002007816 */ /* 0x001fe20000000000 */
[----:B------:R-:W-:Y:S06]  /*ae00*/  BRA `(.L_x_20653) ;  /* 0x0000000400ac7947 */ /* 0x000fec0003800000 */
.L_x_20660:
        /* <DEDUP_REMOVED lines=10> */
.L_x_20667:
        /* <DEDUP_REMOVED lines=21> */
.L_x_20671:
[----:B------:R-:W-:Y:S05]  /*b000*/  BSYNC.RECONVERGENT B1 ;  /* 0x0000000000017941 */ /* 0x000fea0003800200 */
.L_x_20670:
[----:B------:R-:W-:Y:S02]  /*b010*/  SHF.L.U32 R0, R0, 0x14, RZ ;  /* 0x0000001400007819 */ /* 0x000fe400000006ff */
[----:B------:R-:W-:-:S04]  /*b020*/  LEA R2, R2, 0x3b800000, 0x17 ;  /* 0x3b80000002027811 */ /* 0x000fc800078eb8ff */
[----:B------:R-:W-:-:S07]  /*b030*/  LOP3.LUT R2, R2, R0, R7, 0xfe, !PT ;  /* 0x0000000002027212 */ /* 0x000fce00078efe07 */
.L_x_20669:
[----:B------:R-:W-:Y:S05]  /*b040*/  BSYNC.RECONVERGENT B0 ;  /* 0x0000000000007941 */ /* 0x000fea0003800200 */
.L_x_20668:
[----:B------:R-:W0:Y:S02]  /*b050*/  F2I.S64.TRUNC R2, R2 ;  /* 0x0000000200027311 */ /* 0x000e24000020d900 */
[----:B0-----:R-:W-:Y:S01]  /*b060*/  PRMT R0, R2, 0x7610, R0 ;  /* 0x0000761002007816 */ /* 0x001fe20000000000 */
[----:B------:R-:W-:Y:S06]  /*b070*/  BRA `(.L_x_20653) ;  /* 0x0000000400107947 */ /* 0x000fec0003800000 */
.L_x_20666:
        /* <DEDUP_REMOVED lines=21> */
.L_x_20675:
[----:B------:R-:W-:Y:S05]  /*b1d0*/  BSYNC.RECONVERGENT B1 ;  /* 0x0000000000017941 */ /* 0x000fea0003800200 */
.L_x_20674:
[----:B------:R-:W-:Y:S01]  /*b1e0*/  IMAD.SHL.U32 R0, R0, 0x200000, RZ ;  /* 0x0020000000007824 */ /* 0x000fe200078e00ff */
[----:B------:R-:W-:-:S04]  /*b1f0*/  LEA R2, R2, 0x37800000, 0x17 ;  /* 0x3780000002027811 */ /* 0x000fc800078eb8ff */
[----:B------:R-:W-:-:S07]  /*b200*/  LOP3.LUT R2, R2, R0, R7, 0xfe, !PT ;  /* 0x0000000002027212 */ /* 0x000fce00078efe07 */
.L_x_20673:
[----:B------:R-:W-:Y:S05]  /*b210*/  BSYNC.RECONVERGENT B0 ;  /* 0x0000000000007941 */ /* 0x000fea0003800200 */
.L_x_20672:
[----:B------:R-:W0:Y:S02]  /*b220*/  F2I.S64.TRUNC R2, R2 ;  /* 0x0000000200027311 */ /* 0x000e24000020d900 */
[----:B0-----:R-:W-:Y:S01]  /*b230*/  PRMT R0, R2, 0x7610, R0 ;  /* 0x0000761002007816 */ /* 0x001fe20000000000 */
[----:B------:R-:W-:Y:S06]  /*b240*/  BRA `(.L_x_20653) ;  /* 0x00000000009c7947 */ /* 0x000fec0003800000 */
.L_x_20665:
        /* <DEDUP_REMOVED lines=14> */
.L_x_20679:
[----:B------:R-:W-:Y:S05]  /*b330*/  BSYNC.RECONVERGENT B0 ;  /* 0x0000000000007941 */ /* 0x000fea0003800200 */
.L_x_20678:
[----:B------:R-:W0:Y:S02]  /*b340*/  F2I.S64.TRUNC R2, R2 ;  /* 0x0000000200027311 */ /* 0x000e24000020d900 */
[----:B0-----:R-:W-:Y:S01]  /*b350*/  PRMT R0, R2, 0x7610, R0 ;  /* 0x0000761002007816 */ /* 0x001fe20000000000 */
[----:B------:R-:W-:Y:S06]  /*b360*/  BRA `(.L_x_20653) ;  /* 0x0000000000547947 */ /* 0x000fec0003800000 */
.L_x_20652:
        /* <DEDUP_REMOVED lines=16> */
.L_x_20680:
[----:B------:R-:W-:Y:S01]  /*b470*/  PRMT R0, RZ, 0x7610, R0 ;  /* 0x00007610ff007816 */ /* 0x000fe20000000000 */
[----:B------:R-:W-:Y:S06]  /*b480*/  BRA `(.L_x_20653) ;  /* 0x00000000000c7947 */ /* 0x000fec0003800000 */
.L_x_20677:
[----:B------:R0:W5:Y:S01]  /*b490*/  LDG.E.U8 R0, desc[UR36][R4.64] ;  /* 0x0000002404007981 */ /* 0x000162000c1e1100 */
[----:B------:R-:W-:Y:S05]  /*b4a0*/  BRA `(.L_x_20653) ;  /* 0x0000000000047947 */ /* 0x000fea0003800000 */
.L_x_20676:
[----:B------:R0:W5:Y:S02]  /*b4b0*/  LDG.E.U8 R0, desc[UR36][R4.64] ;  /* 0x0000002404007981 */ /* 0x000164000c1e1100 */
.L_x_20653:
[----:B------:R-:W-:Y:S01]  /*b4c0*/  UPRMT UR4, UR41, 0x9910, URZ ;  /* 0x0000991029047896 */ /* 0x000fe200080000ff */
[C---:B-----5:R-:W-:Y:S02]  /*b4d0*/  LOP3.LUT R2, R0.reuse, 0xff, RZ, 0xc0, !PT ;  /* 0x000000ff00027812 */ /* 0x060fe400078ec0ff */
        /* <DEDUP_REMOVED lines=16> */
.L_x_20684:
[----:B------:R-:W-:Y:S01]  /*b5e0*/  STG.E.U8 desc[UR36][R16.64], R3 ;  /* 0x0000000310007986 */ /* 0x000fe2000c101124 */
[----:B------:R-:W-:Y:S05]  /*b5f0*/  EXIT ;  /* 0x000000000000794d */ /* 0x000fea0003800000 */
.L_x_20683:
        /* <DEDUP_REMOVED lines=10> */
.L_x_20687:
[----:B------:R-:W-:-:S05]  /*b6a0*/  LOP3.LUT R3, R3, 0xff, RZ, 0xc0, !PT ;  /* 0x000000ff03037812 */ /* 0x000fca00078ec0ff */
[----:B------:R-:W-:Y:S01]  /*b6b0*/  STG.E desc[UR36][R16.64], R3 ;  /* 0x0000000310007986 */ /* 0x000fe2000c101924 */
[----:B------:R-:W-:Y:S05]  /*b6c0*/  EXIT ;  /* 0x000000000000794d */ /* 0x000fea0003800000 */
.L_x_20686:
[----:B------:R-:W-:-:S05]  /*b6d0*/  LOP3.LUT R3, R3, 0xff, RZ, 0xc0, !PT ;  /* 0x000000ff03037812 */ /* 0x000fca00078ec0ff */
[----:B------:R-:W-:Y:S01]  /*b6e0*/  STG.E.U16 desc[UR36][R16.64], R3 ;  /* 0x0000000310007986 */ /* 0x000fe2000c101524 */
[----:B------:R-:W-:Y:S05]  /*b6f0*/  EXIT ;  /* 0x000000000000794d */ /* 0x000fea0003800000 */
.L_x_20682:
        /* <DEDUP_REMOVED lines=10> */
.L_x_20689:
[----:B------:R-:W-:-:S04]  /*b7a0*/  LOP3.LUT R3, R3, 0xff, RZ, 0xc0, !PT ;  /* 0x000000ff03037812 */ /* 0x000fc800078ec0ff */
[----:B------:R-:W5:Y:S02]  /*b7b0*/  I2F.U16 R0, R3 ;  /* 0x0000000300007306 */ /* 0x000f640000101000 */
[----:B-----5:R-:W-:-:S05]  /*b7c0*/  F2FP.F16.F32.PACK_AB R0, RZ, R0 ;  /* 0x00000000ff00723e */ /* 0x020fca00000000ff */
[----:B------:R-:W-:Y:S01]  /*b7d0*/  STG.E.U16 desc[UR36][R16.64], R0 ;  /* 0x0000000010007986 */ /* 0x000fe2000c101524 */
[----:B------:R-:W-:Y:S05]  /*b7e0*/  EXIT ;  /* 0x000000000000794d */ /* 0x000fea0003800000 */
.L_x_20688:
        /* <DEDUP_REMOVED lines=11> */
.L_x_20691:
[----:B------:R-:W-:-:S06]  /*b8a0*/  LOP3.LUT R3, R3, 0xff, RZ, 0xc0, !PT ;  /* 0x000000ff03037812 */ /* 0x000fcc00078ec0ff */
[----:B------:R-:W5:Y:S02]  /*b8b0*/  I2F.U16 R3, R3 ;  /* 0x0000000300037306 */ /* 0x000f640000101000 */
[----:B-----5:R-:W-:-:S04]  /*b8c0*/  F2FP.F16.F32.PACK_AB R3, RZ, R3 ;  /* 0x00000003ff03723e */ /* 0x020fc800000000ff */
[----:B------:R-:W-:-:S05]  /*b8d0*/  PRMT R3, R3, 0x5410, RZ ;  /* 0x0000541003037816 */ /* 0x000fca00000000ff */
[----:B------:R-:W-:Y:S01]  /*b8e0*/  STG.E desc[UR36][R16.64], R3 ;  /* 0x0000000310007986 */ /* 0x000fe2000c101924 */
[----:B------:R-:W-:Y:S05]  /*b8f0*/  EXIT ;  /* 0x000000000000794d */ /* 0x000fea0003800000 */
.L_x_20690:
[----:B------:R-:W-:-:S06]  /*b900*/  LOP3.LUT R3, R3, 0xff, RZ, 0xc0, !PT ;  /* 0x000000ff03037812 */ /* 0x000fcc00078ec0ff */
[----:B------:R-:W5:Y:S02]  /*b910*/  I2F.F64.U16 R2, R3 ;  /* 0x0000000300027312 */ /* 0x000f640000101800 */
[----:B-----5:R-:W-:Y:S01]  /*b920*/  STG.E.64 desc[UR36][R16.64], R2 ;  /* 0x0000000210007986 */ /* 0x020fe2000c101b24 */
[----:B------:R-:W-:Y:S05]  /*b930*/  EXIT ;  /* 0x000000000000794d */ /* 0x000fea0003800000 */
.L_x_20681:
        /* <DEDUP_REMOVED lines=13> */
.L_x_20695:
        /* <DEDUP_REMOVED lines=17> */
.L_x_20698:
[----:B------:R-:W-:-:S07]  /*bb20*/  PRMT R8, R0, 0x7610, R8 ;  /* 0x0000761000087816 */ /* 0x000fce0000000008 */
.L_x_20697:
[----:B------:R-:W-:Y:S05]  /*bb30*/  BSYNC.RECONVERGENT B0 ;  /* 0x0000000000007941 */ /* 0x000fea0003800200 */
.L_x_20696:
[----:B------:R-:W-:Y:S01]  /*bb40*/  STG.E.U8 desc[UR36][R16.64], R8 ;  /* 0x0000000810007986 */ /* 0x000fe2000c101124 */
[----:B------:R-:W-:Y:S05]  /*bb50*/  EXIT ;  /* 0x000000000000794d */ /* 0x000fea0003800000 */
.L_x_20694:
        /* <DEDUP_REMOVED lines=17> */
.L_x_20701:
[----:B------:R-:W-:-:S07]  /*bc70*/  PRMT R8, R0, 0x7610, R8 ;  /* 0x0000761000087816 */ /* 0x000fce0000000008 */
.L_x_20700:
[----:B------:R-:W-:Y:S05]  /*bc80*/  BSYNC.RECONVERGENT B0 ;  /* 0x0000000000007941 */ /* 0x000fea0003800200 */
.L_x_20699:
[----:B------:R-:W-:Y:S01]  /*bc90*/  STG.E.U8 desc[UR36][R16.64], R8 ;  /* 0x0000000810007986 */ /* 0x000fe2000c101124 */
[----:B------:R-:W-:Y:S05]  /*bca0*/  EXIT ;  /* 0x000000000000794d */ /* 0x000fea0003800000 */
.L_x_20693:
        /* <DEDUP_REMOVED lines=23> */
.L_x_20703:
[----:B------:R-:W-:Y:S01]  /*be20*/  LOP3.LUT R2, R3, 0xff, RZ, 0xc0, !PT ;  /* 0x000000ff03027812 */ /* 0x000fe200078ec0ff */
[----:B------:R-:W-:-:S05]  /*be30*/  IMAD.MOV.U32 R3, RZ, RZ, RZ ;  /* 0x000000ffff037224 */ /* 0x000fca00078e00ff */
[----:B------:R-:W-:Y:S01]  /*be40*/  STG.E.64 desc[UR36][R16.64], R2 ;  /* 0x0000000210007986 */ /* 0x000fe2000c101b24 */
[----:B------:R-:W-:Y:S05]  /*be50*/  EXIT ;  /* 0x000000000000794d */ /* 0x000fea0003800000 */
.L_x_20702:
[----:B------:R-:W-:-:S05]  /*be60*/  LOP3.LUT R3, R3, 0xff, RZ, 0xc0, !PT ;  /* 0x000000ff03037812 */ /* 0x000fca00078ec0ff */
[----:B------:R-:W-:Y:S01]  /*be70*/  STG.E desc[UR36][R16.64], R3 ;  /* 0x0000000310007986 */ /* 0x000fe2000c101924 */
[----:B------:R-:W-:Y:S05]  /*be80*/  EXIT ;  /* 0x000000000000794d */ /* 0x000fea0003800000 */
.L_x_20692:
        /* <DEDUP_REMOVED lines=10> */
.L_x_20705:
[----:B01234-:R-:W-:Y:S02]  /*bf30*/  LOP3.LUT R4, R3, 0xff, RZ, 0xc0, !PT ;  /* 0x000000ff03047812 */ /* 0x01ffe400078ec0ff */
[----:B------:R-:W-:-:S04]  /*bf40*/  CS2R R6, SRZ ;  /* 0x0000000000067805 */ /* 0x000fc8000001ff00 */
[----:B------:R-:W0:Y:S02]  /*bf50*/  I2F.F64.U16 R4, R4 ;  /* 0x0000000400047312 */ /* 0x000e240000101800 */
[----:B0-----:R-:W-:Y:S01]  /*bf60*/  STG.E.128 desc[UR36][R16.64], R4 ;  /* 0x0000000410007986 */ /* 0x001fe2000c101d24 */
[----:B------:R-:W-:Y:S05]  /*bf70*/  EXIT ;  /* 0x000000000000794d */ /* 0x000fea0003800000 */
.L_x_20704:
[----:B------:R-:W-:-:S09]  /*bf80*/  UISETP.NE.AND UP0, UPT, UR4, 0xf, UPT ;  /* 0x0000000f0400788c */ /* 0x000fd2000bf05270 */
[----:B------:R-:W-:Y:S05]  /*bf90*/  BRA.U !UP0, `(.L_x_20706) ;  /* 0x0000000108dc7547 */ /* 0x000fea000b800000 */
[----:B------:R-:W-:-:S09]  /*bfa0*/  UISETP.NE.AND UP0, UPT, UR4, 0x17, UPT ;  /* 0x000000170400788c */ /* 0x000fd2000bf05270 */
[----:B------:R-:W-:Y:S05]  /*bfb0*/  BRA.U !UP0, `(.L_x_20707) ;  /* 0x0000000108887547 */ /* 0x000fea000b800000 */
[----:B------:R-:W-:-:S09]  /*bfc0*/  UISETP.NE.AND UP0, UPT, UR4, 0x18, UPT ;  /* 0x000000180400788c */ /* 0x000fd2000bf05270 */
[----:B------:R-:W-:Y:S05]  /*bfd0*/  BRA.U !UP0, `(.L_x_20708) ;  /* 0x0000000108447547 */ /* 0x000fea000b800000 */
.L_x_20685:
        /* <DEDUP_REMOVED lines=16> */
.L_x_20709:
[----:B------:R-:W-:Y:S05]  /*c0e0*/  EXIT ;  /* 0x000000000000794d */ /* 0x000fea0003800000 */
.L_x_20708:
        /* <DEDUP_REMOVED lines=12> */
.L_x_20711:
[----:B------:R-:W-:Y:S05]  /*c1b0*/  BSYNC.RECONVERGENT B0 ;  /* 0x0000000000007941 */ /* 0x000fea0003800200 */
.L_x_20710:
[----:B------:R-:W-:Y:S01]  /*c1c0*/  STG.E.U8 desc[UR36][R16.64], R3 ;  /* 0x0000000310007986 */ /* 0x000fe2000c101124 */
[----:B------:R-:W-:Y:S05]  /*c1d0*/  EXIT ;  /* 0x000000000000794d */ /* 0x000fea0003800000 */
.L_x_20707:
        /* <DEDUP_REMOVED lines=14> */
.L_x_20712:
[----:B------:R-:W-:Y:S01]  /*c2c0*/  IMAD.MOV.U32 R3, RZ, RZ, 0x7f ;  /* 0x0000007fff037424 */ /* 0x000fe200078e00ff */
[----:B------:R-:W-:-:S04]  /*c2d0*/  ISETP.GT.U32.AND P0, PT, R5, 0x7f800000, PT ;  /* 0x7f8000000500780c */ /* 0x000fc80003f04070 */
[----:B------:R-:W-:-:S05]  /*c2e0*/  SEL R3, R3, 0x7c, P0 ;  /* 0x0000007c03037807 */ /* 0x000fca0000000000 */
[----:B------:R-:W-:Y:S01]  /*c2f0*/  STG.E.U8 desc[UR36][R16.64], R3 ;  /* 0x0000000310007986 */ /* 0x000fe2000c101124 */
[----:B------:R-:W-:Y:S05]  /*c300*/  EXIT ;  /* 0x000000000000794d */ /* 0x000fea0003800000 */
.L_x_20706:
[----:B------:R-:W-:-:S04]  /*c310*/  LOP3.LUT R3, R3, 0xff, RZ, 0xc0, !PT ;  /* 0x000000ff03037812 */ /* 0x000fc800078ec0ff */
[----:B------:R-:W5:Y:S02]  /*c320*/  I2F.U16 R0, R3 ;  /* 0x0000000300007306 */ /* 0x000f640000101000 */
[----:B-----5:R-:W-:-:S05]  /*c330*/  F2FP.BF16.F32.PACK_AB R0, RZ, R0 ;  /* 0x00000000ff00723e */ /* 0x020fca00000010ff */
[----:B------:R-:W-:Y:S01]  /*c340*/  STG.E.U16 desc[UR36][R16.64], R0 ;  /* 0x0000000010007986 */ /* 0x000fe2000c101524 */
[----:B------:R-:W-:Y:S05]  /*c350*/  EXIT ;  /* 0x000000000000794d */ /* 0x000fea0003800000 */
.L_x_20713:
        /* <DEDUP_REMOVED lines=10> */
.L_x_21237:


//--------------------- .text._ZN2at6native27unrolled_elementwise_kernelINS0_13AUnaryFunctorIhhhZZZNS0_18lshift_kernel_cudaERNS_18TensorIteratorBaseEENKUlvE_clEvENKUlvE_clEvEUlhhE_EESt5arrayIPcLm2EELi4E23TrivialOffsetCalculatorILi1EjESD_NS0_6memory12LoadWithCastILi1EEENSE_13StoreWithCastILi1EEEEEviT_T0_T2_T3_T4_T5_ --------------------------
	.section	.text._ZN2at6native27unrolled_elementwise_kernelINS0_13AUnaryFunctorIhhhZZZNS0_18lshift_kernel_cudaERNS_18TensorIteratorBaseEENKUlvE_clEvENKUlvE_clEvEUlhhE_EESt5arrayIPcLm2EELi4E23TrivialOffsetCalculatorILi1EjESD_NS0_6memory12LoadWithCastILi1EEENSE_13StoreWithCastILi1EEEEEviT_T0_T2_T3_T4_T5_,"ax",@progbits
	.align	128
        .global         _ZN2at6native27unrolled_elementwise_kernelINS0_13AUnaryFunctorIhhhZZZNS0_18lshift_kernel_cudaERNS_18TensorIteratorBaseEENKUlvE_clEvENKUlvE_clEvEUlhhE_EESt5arrayIPcLm2EELi4E23TrivialOffsetCalculatorILi1EjESD_NS0_6memory12LoadWithCastILi1EEENSE_13StoreWithCastILi1EEEEEviT_T0_T2_T3_T4_T5_
        .type           _ZN2at6native27unrolled_elementwise_kernelINS0_13AUnaryFunctorIhhhZZZNS0_18lshift_kernel_cudaERNS_18TensorIteratorBaseEENKUlvE_clEvENKUlvE_clEvEUlhhE_EESt5arrayIPcLm2EELi4E23TrivialOffsetCalculatorILi1EjESD_NS0_6memory12LoadWithCastILi1EEENSE_13StoreWithCastILi1EEEEEviT_T0_T2_T3_T4_T5_,@function
        .size           _ZN2at6native27unrolled_elementwise_kernelINS0_13AUnaryFunctorIhhhZZZNS0_18lshift_kernel_cudaERNS_18TensorIteratorBaseEENKUlvE_clEvENKUlvE_clEvEUlhhE_EESt5arrayIPcLm2EELi4E23TrivialOffsetCalculatorILi1EjESD_NS0_6memory12LoadWithCastILi1EEENSE_13StoreWithCastILi1EEEEEviT_T0_T2_T3_T4_T5_,(.L_x_21238 - _ZN2at6native27unrolled_elementwise_kernelINS0_13AUnaryFunctorIhhhZZZNS0_18lshift_kernel_cudaERNS_18TensorIteratorBaseEENKUlvE_clEvENKUlvE_clEvEUlhhE_EESt5arrayIPcLm2EELi4E23TrivialOffsetCalculatorILi1EjESD_NS0_6memory12LoadWithCastILi1EEENSE_13StoreWithCastILi1EEEEEviT_T0_T2_T3_T4_T5_)
        .other          _ZN2at6native27unrolled_elementwise_kernelINS0_13AUnaryFunctorIhhhZZZNS0_18lshift_kernel_cudaERNS_18TensorIteratorBaseEENKUlvE_clEvENKUlvE_clEvEUlhhE_EESt5arrayIPcLm2EELi4E23TrivialOffsetCalculatorILi1EjESD_NS0_6memory12LoadWithCastILi1EEENSE_13StoreWithCastILi1EEEEEviT_T0_T2_T3_T4_T5_,@"STO_CUDA_ENTRY STV_DEFAULT"
_ZN2at6native27unrolled_elementwise_kernelINS0_13AUnaryFunctorIhhhZZZNS0_18lshift_kernel_cudaERNS_18TensorIteratorBaseEENKUlvE_clEvENKUlvE_clEvEUlhhE_EESt5arrayIPcLm2EELi4E23TrivialOffsetCalculatorILi1EjESD_NS0_6memory12LoadWithCastILi1EEENSE_13StoreWithCastILi1EEEEEviT_T0_T2_T3_T4_T5_:
.text._ZN2at6native27unrolled_elementwise_kernelINS0_13AUnaryFunctorIhhhZZZNS0_18lshift_kernel_cudaERNS_18TensorIteratorBaseEENKUlvE_clEvENKUlvE_clEvEUlhhE_EESt5arrayIPcLm2EELi4E23TrivialOffsetCalculatorILi1EjESD_NS0_6memory12LoadWithCastILi1EEENSE_13StoreWithCastILi1EEEEEviT_T0_T2_T3_T4_T5_:
        /* <DEDUP_REMOVED lines=31> */
.L_x_20719:
[----:B------:R3:W5:Y:S01]  /*01f0*/  LDG.E.U8 R17, desc[UR36][R6.64] ;  /* 0x0000002406117981 */ /* 0x000762000c1e1100 */
[----:B------:R-:W-:Y:S05]  /*0200*/  BRA `(.L_x_20721) ;  /* 0x0000000c00607947 */ /* 0x000fea0003800000 */
.L_x_20718:
        /* <DEDUP_REMOVED lines=8> */
.L_x_20723:
[----:B------:R1:W5:Y:S01]  /*0290*/  LDG.E.U8 R17, desc[UR36][R6.64] ;  /* 0x0000002406117981 */ /* 0x000362000c1e1100 */
[----:B------:R-:W-:Y:S05]  /*02a0*/  BRA `(.L_x_20721) ;  /* 0x0000000c00387947 */ /* 0x000fea0003800000 */
.L_x_20722:
[----:B------:R2:W5:Y:S01]  /*02b0*/  LDG.E.U16 R17, desc[UR36][R6.64] ;  /* 0x0000002406117981 */ /* 0x000562000c1e1500 */
[----:B------:R-:W-:Y:S05]  /*02c0*/  BRA `(.L_x_20721) ;  /* 0x0000000c00307947 */ /* 0x000fea0003800000 */
.L_x_20717:
        /* <DEDUP_REMOVED lines=10> */
.L_x_20725:
[----:B------:R-:W2:Y:S02]  /*0370*/  LDG.E.U16 R4, desc[UR36][R6.64] ;  /* 0x0000002406047981 */ /* 0x000ea4000c1e1500 */
[----:B--2---:R-:W-:-:S06]  /*0380*/  HADD2.F32 R4, -RZ, R4.H0_H0 ;  /* 0x20000004ff047230 */ /* 0x004fcc0000004100 */
[----:B------:R-:W0:Y:S02]  /*0390*/  F2I.S64.TRUNC R4, R4 ;  /* 0x0000000400047311 */ /* 0x000e24000020d900 */
[----:B0-----:R-:W-:Y:S01]  /*03a0*/  PRMT R17, R4, 0x7610, R17 ;  /* 0x0000761004117816 */ /* 0x001fe20000000011 */
[----:B------:R-:W-:Y:S06]  /*03b0*/  BRA `(.L_x_20721) ;  /* 0x0000000800f47947 */ /* 0x000fec0003800000 */
.L_x_20724:
        /* <DEDUP_REMOVED lines=10> */
.L_x_20727:
[----:B------:R-:W2:Y:S02]  /*0460*/  LDG.E.U16 R6, desc[UR36][R6.64] ;  /* 0x0000002406067981 */ /* 0x000ea4000c1e1500 */
[----:B--2---:R-:W-:-:S06]  /*0470*/  HADD2.F32 R4, -RZ, R6.H0_H0 ;  /* 0x20000006ff047230 */ /* 0x004fcc0000004100 */
[----:B------:R-:W0:Y:S02]  /*0480*/  F2I.S64.TRUNC R4, R4 ;  /* 0x0000000400047311 */ /* 0x000e24000020d900 */
[----:B0-----:R-:W-:Y:S01]  /*0490*/  PRMT R17, R4, 0x7610, R17 ;  /* 0x0000761004117816 */ /* 0x001fe20000000011 */
[----:B------:R-:W-:Y:S06]  /*04a0*/  BRA `(.L_x_20721) ;  /* 0x0000000800b87947 */ /* 0x000fec0003800000 */
.L_x_20726:
[----:B------:R-:W2:Y:S02]  /*04b0*/  LDG.E.64 R4, desc[UR36][R6.64] ;  /* 0x0000002406047981 */ /* 0x000ea4000c1e1b00 */
[----:B--2---:R-:W0:Y:S02]  /*04c0*/  F2I.S64.F64.TRUNC R4, R4 ;  /* 0x0000000400047311 */ /* 0x004e24000030d900 */
[----:B0-----:R-:W-:Y:S01]  /*04d0*/  PRMT R17, R4, 0x7610, R17 ;  /* 0x0000761004117816 */ /* 0x001fe20000000011 */
[----:B------:R-:W-:Y:S06]  /*04e0*/  BRA `(.L_x_20721) ;  /* 0x0000000800a87947 */ /* 0x000fec0003800000 */
.L_x_20716:
        /* <DEDUP_REMOVED lines=12> */
.L_x_20730:
[----:B------:R-:W2:Y:S02]  /*05b0*/  LDG.E.64 R6, desc[UR36][R6.64] ;  /* 0x0000002406067981 */ /* 0x000ea4000c1e1b00 */
[----:B--2---:R-:W0:Y:S02]  /*05c0*/  F2I.S64.F64.TRUNC R4, R6 ;  /* 0x0000000600047311 */ /* 0x004e24000030d900 */
[----:B0-----:R-:W-:Y:S01]  /*05d0*/  PRMT R17, R4, 0x7610, R17 ;  /* 0x0000761004117816 */ /* 0x001fe20000000011 */
[----:B------:R-:W-:Y:S06]  /*05e0*/  BRA `(.L_x_20721) ;  /* 0x0000000800687947 */ /* 0x000fec0003800000 */
.L_x_20729:
        /* <DEDUP_REMOVED lines=27> */
.L_x_20732:
        /* <DEDUP_REMOVED lines=15> */
.L_x_20731:
[----:B------:R-:W2:Y:S02]  /*0890*/  LDG.E.U16 R4, desc[UR36][R6.64] ;  /* 0x0000002406047981 */ /* 0x000ea4000c1e1500 */
[----:B--2---:R-:W-:-:S06]  /*08a0*/  IMAD.U32 R4, R4, 0x10000, RZ ;  /* 0x0001000004047824 */ /* 0x004fcc00078e00ff */
[----:B------:R-:W0:Y:S02]  /*08b0*/  F2I.S64.TRUNC R4, R4 ;  /* 0x0000000400047311 */ /* 0x000e24000020d900 */
[----:B0-----:R-:W-:Y:S01]  /*08c0*/  PRMT R17, R4, 0x7610, R17 ;  /* 0x0000761004117816 */ /* 0x001fe20000000011 */
[----:B------:R-:W-:Y:S06]  /*08d0*/  BRA `(.L_x_20721) ;  /* 0x0000000400ac7947 */ /* 0x000fec0003800000 */
.L_x_20728:
        /* <DEDUP_REMOVED lines=10> */
.L_x_20735:
        /* <DEDUP_REMOVED lines=21> */
.L_x_20739:
[----:B------:R-:W-:Y:S05]  /*0ad0*/  BSYNC.RECONVERGENT B1 ;  /* 0x0000000000017941 */ /* 0x000fea0003800200 */
.L_x_20738:
[----:B------:R-:W-:Y:S01]  /*0ae0*/  IMAD.SHL.U32 R0, R0, 0x100000, RZ ;  /* 0x0010000000007824 */ /* 0x000fe200078e00ff */
[----:B------:R-:W-:-:S04]  /*0af0*/  LEA R3, R3, 0x3b800000, 0x17 ;  /* 0x3b80000003037811 */ /* 0x000fc800078eb8ff */
[----:B------:R-:W-:-:S07]  /*0b00*/  LOP3.LUT R4, R3, R0, R7, 0xfe, !PT ;  /* 0x0000000003047212 */ /* 0x000fce00078efe07 */
.L_x_20737:
[----:B------:R-:W-:Y:S05]  /*0b10*/  BSYNC.RECONVERGENT B0 ;  /* 0x0000000000007941 */ /* 0x000fea0003800200 */
.L_x_20736:
[----:B------:R-:W0:Y:S02]  /*0b20*/  F2I.S64.TRUNC R4, R4 ;  /* 0x0000000400047311 */ /* 0x000e24000020d900 */
[----:B0-----:R-:W-:Y:S01]  /*0b30*/  PRMT R17, R4, 0x7610, R17 ;  /* 0x0000761004117816 */ /* 0x001fe20000000011 */
[----:B------:R-:W-:Y:S06]  /*0b40*/  BRA `(.L_x_20721) ;  /* 0x0000000400107947 */ /* 0x000fec0003800000 */
.L_x_20734:
        /* <DEDUP_REMOVED lines=21> */
.L_x_20743:
[----:B------:R-:W-:Y:S05]  /*0ca0*/  BSYNC.RECONVERGENT B1 ;  /* 0x0000000000017941 */ /* 0x000fea0003800200 */
.L_x_20742:
[----:B------:R-:W-:Y:S01]  /*0cb0*/  IMAD.SHL.U32 R0, R0, 0x200000, RZ ;  /* 0x0020000000007824 */ /* 0x000fe200078e00ff */
[----:B------:R-:W-:-:S04]  /*0cc0*/  LEA R3, R3, 0x37800000, 0x17 ;  /* 0x3780000003037811 */ /* 0x000fc800078eb8ff */
[----:B------:R-:W-:-:S07]  /*0cd0*/  LOP3.LUT R4, R3, R0, R7, 0xfe, !PT ;  /* 0x0000000003047212 */ /* 0x000fce00078efe07 */
.L_x_20741:
[----:B------:R-:W-:Y:S05]  /*0ce0*/  BSYNC.RECONVERGENT B0 ;  /* 0x0000000000007941 */ /* 0x000fea0003800200 */
.L_x_20740:
[----:B------:R-:W0:Y:S02]  /*0cf0*/  F2I.S64.TRUNC R4, R4 ;  /* 0x0000000400047311 */ /* 0x000e24000020d900 */
[----:B0-----:R-:W-:Y:S01]  /*0d00*/  PRMT R17, R4, 0x7610, R17 ;  /* 0x0000761004117816 */ /* 0x001fe20000000011 */
[----:B------:R-:W-:Y:S06]  /*0d10*/  BRA `(.L_x_20721) ;  /* 0x00000000009c7947 */ /* 0x000fec0003800000 */
.L_x_20733:
[----:B------:R-:W-:-:S09]  /*0d20*/  UISETP.NE.AND UP0, UPT, UR4, 0x1c, UPT ;  /* 0x0000001c0400788c */ /* 0x000fd2000bf05270 */
[----:B------:R-:W-:Y:S05]  /*0d30*/  BRA.U !UP0, `(.L_x_20744) ;  /* 0x0000000108907547 */ /* 0x000fea000b800000 */
[----:B------:R-:W-:-:S09]  /*0d40*/  UISETP.NE.AND UP0, UPT, UR4, 0x1d, UPT ;  /* 0x0000001d0400788c */ /* 0x000fd2000bf05270 */
[----:B------:R-:W-:Y:S05]  /*0d50*/  BRA.U !UP0, `(.L_x_20745) ;  /* 0x0000000108807547 */ /* 0x000fea000b800000 */
[----:B------:R-:W-:-:S09]  /*0d60*/  UISETP.NE.AND UP0, UPT, UR4, 0x2c, UPT ;  /* 0x0000002c0400788c */ /* 0x000fd2000bf05270 */
[----:B------:R-:W-:Y:S05]  /*0d70*/  BRA.U !UP0, `(.L_x_20746) ;  /* 0x0000000108487547 */ /* 0x000fea000b800000 */
.L_x_20720:
        /* <DEDUP_REMOVED lines=16> */
.L_x_20747:
[----:B------:R-:W-:Y:S01]  /*0e80*/  PRMT R17, RZ, 0x7610, R17 ;  /* 0x00007610ff117816 */ /* 0x000fe20000000011 */
[----:B------:R-:W-:Y:S06]  /*0e90*/  BRA `(.L_x_20721) ;  /* 0x00000000003c7947 */ /* 0x000fec0003800000 */
.L_x_20746:
        /* <DEDUP_REMOVED lines=8> */
.L_x_20749:
[----:B------:R-:W-:Y:S05]  /*0f20*/  BSYNC.RECONVERGENT B0 ;  /* 0x0000000000007941 */ /* 0x000fea0003800200 */
.L_x_20748:
[----:B------:R-:W0:Y:S02]  /*0f30*/  F2I.S64.TRUNC R4, R4 ;  /* 0x0000000400047311 */ /* 0x000e24000020d900 */
[----:B0-----:R-:W-:Y:S01]  /*0f40*/  PRMT R17, R4, 0x7610, R17 ;  /* 0x0000761004117816 */ /* 0x001fe20000000011 */
[----:B------:R-:W-:Y:S06]  /*0f50*/  BRA `(.L_x_20721) ;  /* 0x00000000000c7947 */ /* 0x000fec0003800000 */
.L_x_20745:
[----:B------:R0:W5:Y:S01]  /*0f60*/  LDG.E.U8 R17, desc[UR36][R6.64] ;  /* 0x0000002406117981 */ /* 0x000162000c1e1100 */
[----:B------:R-:W-:Y:S05]  /*0f70*/  BRA `(.L_x_20721) ;  /* 0x0000000000047947 */ /* 0x000fea0003800000 */
.L_x_20744:
[----:B------:R0:W5:Y:S02]  /*0f80*/  LDG.E.U8 R17, desc[UR36][R6.64] ;  /* 0x0000002406117981 */ /* 0x000164000c1e1100 */
.L_x_20721:
[----:B------:R-:W-:-:S07]  /*0f90*/  VIADD R23, R25, 0x80 ;  /* 0x0000008019177836 */ /* 0x000fce0000000000 */
.L_x_20715:
[----:B------:R-:W-:Y:S05]  /*0fa0*/  BSYNC.RECONVERGENT B6 ;  /* 0x0000000000067941 */ /* 0x000fea0003800200 */
.L_x_20714:
        /* <DEDUP_REMOVED lines=23> */
.L_x_20755:
[----:B------:R0:W5:Y:S01]  /*1120*/  LDG.E.U8 R18, desc[UR36][R6.64] ;  /* 0x0000002406127981 */ /* 0x000162000c1e1100 */
[----:B------:R-:W-:Y:S05]  /*1130*/  BRA `(.L_x_20757) ;  /* 0x0000000c00607947 */ /* 0x000fea0003800000 */
.L_x_20754:
        /* <DEDUP_REMOVED lines=8> */
.L_x_20759:
[----:B------:R4:W5:Y:S01]  /*11c0*/  LDG.E.U8 R18, desc[UR36][R6.64] ;  /* 0x0000002406127981 */ /* 0x000962000c1e1100 */
[----:B------:R-:W-:Y:S05]  /*11d0*/  BRA `(.L_x_20757) ;  /* 0x0000000c00387947 */ /* 0x000fea0003800000 */
.L_x_20758:
[----:B------:R0:W5:Y:S01]  /*11e0*/  LDG.E.U16 R18, desc[UR36][R6.64] ;  /* 0x0000002406127981 */ /* 0x000162000c1e1500 */
[----:B------:R-:W-:Y:S05]  /*11f0*/  BRA `(.L_x_20757) ;  /* 0x0000000c00307947 */ /* 0x000fea0003800000 */
.L_x_20753:
        /* <DEDUP_REMOVED lines=10> */
.L_x_20761:
[----:B------:R-:W2:Y:S02]  /*12a0*/  LDG.E.U16 R4, desc[UR36][R6.64] ;  /* 0x0000002406047981 */ /* 0x000ea4000c1e1500 */
[----:B--2---:R-:W-:-:S06]  /*12b0*/  HADD2.F32 R4, -RZ, R4.H0_H0 ;  /* 0x20000004ff047230 */ /* 0x004fcc0000004100 */
[----:B------:R-:W0:Y:S02]  /*12c0*/  F2I.S64.TRUNC R4, R4 ;  /* 0x0000000400047311 */ /* 0x000e24000020d900 */
[----:B0-----:R-:W-:Y:S01]  /*12d0*/  PRMT R18, R4, 0x7610, R18 ;  /* 0x0000761004127816 */ /* 0x001fe20000000012 */
[----:B------:R-:W-:Y:S06]  /*12e0*/  BRA `(.L_x_20757) ;  /* 0x0000000800f47947 */ /* 0x000fec0003800000 */
.L_x_20760:
        /* <DEDUP_REMOVED lines=10> */
.L_x_20763:
[----:B------:R-:W2:Y:S02]  /*1390*/  LDG.E.U16 R6, desc[UR36][R6.64] ;  /* 0x0000002406067981 */ /* 0x000ea4000c1e1500 */
[----:B--2---:R-:W-:-:S06]  /*13a0*/  HADD2.F32 R4, -RZ, R6.H0_H0 ;  /* 0x20000006ff047230 */ /* 0x004fcc0000004100 */
[----:B------:R-:W0:Y:S02]  /*13b0*/  F2I.S64.TRUNC R4, R4 ;  /* 0x0000000400047311 */ /* 0x000e24000020d900 */
[----:B0-----:R-:W-:Y:S01]  /*13c0*/  PRMT R18, R4, 0x7610, R18 ;  /* 0x0000761004127816 */ /* 0x001fe20000000012 */
[----:B------:R-:W-:Y:S06]  /*13d0*/  BRA `(.L_x_20757) ;  /* 0x0000000800b87947 */ /* 0x000fec0003800000 */
.L_x_20762:
[----:B------:R-:W2:Y:S02]  /*13e0*/  LDG.E.64 R4, desc[UR36][R6.64] ;  /* 0x0000002406047981 */ /* 0x000ea4000c1e1b00 */
[----:B--2---:R-:W0:Y:S02]  /*13f0*/  F2I.S64.F64.TRUNC R4, R4 ;  /* 0x0000000400047311 */ /* 0x004e24000030d900 */
[----:B0-----:R-:W-:Y:S01]  /*1400*/  PRMT R18, R4, 0x7610, R18 ;  /* 0x0000761004127816 */ /* 0x001fe20000000012 */
[----:B------:R-:W-:Y:S06]  /*1410*/  BRA `(.L_x_20757) ;  /* 0x0000000800a87947 */ /* 0x000fec0003800000 */
.L_x_20752:
        /* <DEDUP_REMOVED lines=12> */
.L_x_20766:
[----:B------:R-:W2:Y:S02]  /*14e0*/  LDG.E.64 R6, desc[UR36][R6.64] ;  /* 0x0000002406067981 */ /* 0x000ea4000c1e1b00 */
[----:B--2---:R-:W0:Y:S02]  /*14f0*/  F2I.S64.F64.TRUNC R4, R6 ;  /* 0x0000000600047311 */ /* 0x004e24000030d900 */
[----:B0-----:R-:W-:Y:S01]  /*1500*/  PRMT R18, R4, 0x7610, R18 ;  /* 0x0000761004127816 */ /* 0x001fe20000000012 */
[----:B------:R-:W-:Y:S06]  /*1510*/  BRA `(.L_x_20757) ;  /* 0x0000000800687947 */ /* 0x000fec0003800000 */
.L_x_20765:
        /* <DEDUP_REMOVED lines=27> */
.L_x_20768:
        /* <DEDUP_REMOVED lines=15> */
.L_x_20767:
[----:B------:R-:W2:Y:S02]  /*17c0*/  LDG.E.U16 R4, desc[UR36][R6.64] ;  /* 0x0000002406047981 */ /* 0x000ea4000c1e1500 */
[----:B--2---:R-:W-:-:S06]  /*17d0*/  IMAD.U32 R4, R4, 0x10000, RZ ;  /* 0x0001000004047824 */ /* 0x004fcc00078e00ff */
[----:B------:R-:W0:Y:S02]  /*17e0*/  F2I.S64.TRUNC R4, R4 ;  /* 0x0000000400047311 */ /* 0x000e24000020d900 */
[----:B0-----:R-:W-:Y:S01]  /*17f0*/  PRMT R18, R4, 0x7610, R18 ;  /* 0x0000761004127816 */ /* 0x001fe20000000012 */
[----:B------:R-:W-:Y:S06]  /*1800*/  BRA `(.L_x_20757) ;  /* 0x0000000400ac7947 */ /* 0x000fec0003800000 */
.L_x_20764:
        /* <DEDUP_REMOVED lines=10> */
.L_x_20771:
        /* <DEDUP_REMOVED lines=21> */
.L_x_20775:
[----:B------:R-:W-:Y:S05]  /*1a00*/  BSYNC.RECONVERGENT B1 ;  /* 0x0000000000017941 */ /* 0x000fea0003800200 */
.L_x_20774:
[----:B------:R-:W-:Y:S01]  /*1a10*/  IMAD.SHL.U32 R0, R0, 0x100000, RZ ;  /* 0x0010000000007824 */ /* 0x000fe200078e00ff */
[----:B------:R-:W-:-:S04]  /*1a20*/  LEA R3, R3, 0x3b800000, 0x17 ;  /* 0x3b80000003037811 */ /* 0x000fc800078eb8ff */
[----:B------:R-:W-:-:S07]  /*1a30*/  LOP3.LUT R4, R3, R0, R7, 0xfe, !PT ;  /* 0x0000000003047212 */ /* 0x000fce00078efe07 */
.L_x_20773:
[----:B------:R-:W-:Y:S05]  /*1a40*/  BSYNC.RECONVERGENT B0 ;  /* 0x0000000000007941 */ /* 0x000fea0003800200 */
.L_x_20772:
[----:B------:R-:W0:Y:S02]  /*1a50*/  F2I.S64.TRUNC R4, R4 ;  /* 0x0000000400047311 */ /* 0x000e24000020d900 */
[----:B0-----:R-:W-:Y:S01]  /*1a60*/  PRMT R18, R4, 0x7610, R18 ;  /* 0x0000761004127816 */ /* 0x001fe20000000012 */
[----:B------:R-:W-:Y:S06]  /*1a70*/  BRA `(.L_x_20757) ;  /* 0x0000000400107947 */ /* 0x000fec0003800000 */
.L_x_20770:
        /* <DEDUP_REMOVED lines=21> */
.L_x_20779:
[----:B------:R-:W-:Y:S05]  /*1bd0*/  BSYNC.RECONVERGENT B1 ;  /* 0x0000000000017941 */ /* 0x000fea0003800200 */
.L_x_20778:
[----:B------:R-:W-:Y:S01]  /*1be0*/  IMAD.SHL.U32 R0, R0, 0x200000, RZ ;  /* 0x0020000000007824 */ /* 0x000fe200078e00ff */
[----:B------:R-:W-:-:S04]  /*1bf0*/  LEA R3, R3, 0x37800000, 0x17 ;  /* 0x3780000003037811 */ /* 0x000fc800078eb8ff */
[----:B------:R-:W-:-:S07]  /*1c00*/  LOP3.LUT R4, R3, R0, R7, 0xfe, !PT ;  /* 0x0000000003047212 */ /* 0x000fce00078efe07 */
.L_x_20777:
[----:B------:R-:W-:Y:S05]  /*1c10*/  BSYNC.RECONVERGENT B0 ;  /* 0x0000000000007941 */ /* 0x000fea0003800200 */
.L_x_20776:
[----:B------:R-:W0:Y:S02]  /*1c20*/  F2I.S64.TRUNC R4, R4 ;  /* 0x0000000400047311 */ /* 0x000e24000020d900 */
[----:B0-----:R-:W-:Y:S01]  /*1c30*/  PRMT R18, R4, 0x7610, R18 ;  /* 0x0000761004127816 */ /* 0x001fe20000000012 */
[----:B------:R-:W-:Y:S06]  /*1c40*/  BRA `(.L_x_20757) ;  /* 0x00000000009c7947 */ /* 0x000fec0003800000 */
.L_x_20769:
        /* <DEDUP_REMOVED lines=14> */
.L_x_20783:
[----:B------:R-:W-:Y:S05]  /*1d30*/  BSYNC.RECONVERGENT B0 ;  /* 0x0000000000007941 */ /* 0x000fea0003800200 */
.L_x_20782:
[----:B------:R-:W0:Y:S02]  /*1d40*/  F2I.S64.TRUNC R4, R4 ;  /* 0x0000000400047311 */ /* 0x000e24000020d900 */
[----:B0-----:R-:W-:Y:S01]  /*1d50*/  PRMT R18, R4, 0x7610, R18 ;  /* 0x0000761004127816 */ /* 0x001fe20000000012 */
[----:B------:R-:W-:Y:S06]  /*1d60*/  BRA `(.L_x_20757) ;  /* 0x0000000000547947 */ /* 0x000fec0003800000 */
.L_x_20756:
        /* <DEDUP_REMOVED lines=16> */
.L_x_20784:
[----:B------:R-:W-:Y:S01]  /*1e70*/  PRMT R18, RZ, 0x7610, R18 ;  /* 0x00007610ff127816 */ /* 0x000fe20000000012 */
[----:B------:R-:W-:Y:S06]  /*1e80*/  BRA `(.L_x_20757) ;  /* 0x00000000000c7947 */ /* 0x000fec0003800000 */
.L_x_20781:
[----:B------:R1:W5:Y:S01]  /*1e90*/  LDG.E.U8 R18, desc[UR36][R6.64] ;  /* 0x0000002406127981 */ /* 0x000362000c1e1100 */
[----:B------:R-:W-:Y:S05]  /*1ea0*/  BRA `(.L_x_20757) ;  /* 0x0000000000047947 */ /* 0x000fea0003800000 */
.L_x_20780:
[----:B------:R0:W5:Y:S02]  /*1eb0*/  LDG.E.U8 R18, desc[UR36][R6.64] ;  /* 0x0000002406127981 */ /* 0x000164000c1e1100 */
.L_x_20757:
[----:B------:R-:W-:-:S07]  /*1ec0*/  VIADD R23, R23, 0x80 ;  /* 0x0000008017177836 */ /* 0x000fce0000000000 */
.L_x_20751:
[----:B------:R-:W-:Y:S05]  /*1ed0*/  BSYNC.RECONVERGENT B6 ;  /* 0x0000000000067941 */ /* 0x000fea0003800200 */
.L_x_20750:
        /* <DEDUP_REMOVED lines=23> */
.L_x_20790:
[----:B------:R0:W5:Y:S01]  /*2050*/  LDG.E.U8 R19, desc[UR36][R6.64] ;  /* 0x0000002406137981 */ /* 0x000162000c1e1100 */
[----:B------:R-:W-:Y:S05]  /*2060*/  BRA `(.L_x_20792) ;  /* 0x0000000c00607947 */ /* 0x000fea0003800000 */
.L_x_20789:
        /* <DEDUP_REMOVED lines=8> */
.L_x_20794:
[----:B------:R3:W5:Y:S01]  /*20f0*/  LDG.E.U8 R19, desc[UR36][R6.64] ;  /* 0x0000002406137981 */ /* 0x000762000c1e1100 */
[----:B------:R-:W-:Y:S05]  /*2100*/  BRA `(.L_x_20792) ;  /* 0x0000000c00387947 */ /* 0x000fea0003800000 */
.L_x_20793:
[----:B------:R0:W5:Y:S01]  /*2110*/  LDG.E.U16 R19, desc[UR36][R6.64] ;  /* 0x0000002406137981 */ /* 0x000162000c1e1500 */
[----:B------:R-:W-:Y:S05]  /*2120*/  BRA `(.L_x_20792) ;  /* 0x0000000c00307947 */ /* 0x000fea0003800000 */
.L_x_20788:
        /* <DEDUP_REMOVED lines=10> */
.L_x_20796:
[----:B------:R-:W2:Y:S02]  /*21d0*/  LDG.E.U16 R4, desc[UR36][R6.64] ;  /* 0x0000002406047981 */ /* 0x000ea4000c1e1500 */
[----:B--2---:R-:W-:-:S06]  /*21e0*/  HADD2.F32 R4, -RZ, R4.H0_H0 ;  /* 0x20000004ff047230 */ /* 0x004fcc0000004100 */
[----:B------:R-:W0:Y:S02]  /*21f0*/  F2I.S64.TRUNC R4, R4 ;  /* 0x0000000400047311 */ /* 0x000e24000020d900 */
[----:B0-----:R-:W-:Y:S01]  /*2200*/  PRMT R19, R4, 0x7610, R19 ;  /* 0x0000761004137816 */ /* 0x001fe20000000013 */
[----:B------:R-:W-:Y:S06]  /*2210*/  BRA `(.L_x_20792) ;  /* 0x0000000800f47947 */ /* 0x000fec0003800000 */
.L_x_20795:
        /* <DEDUP_REMOVED lines=10> */
.L_x_20798:
[----:B------:R-:W2:Y:S02]  /*22c0*/  LDG.E.U16 R6, desc[UR36][R6.64] ;  /* 0x0000002406067981 */ /* 0x000ea4000c1e1500 */
[----:B--2---:R-:W-:-:S06]  /*22d0*/  HADD2.F32 R4, -RZ, R6.H0_H0 ;  /* 0x20000006ff047230 */ /* 0x004fcc0000004100 */
[----:B------:R-:W0:Y:S02]  /*22e0*/  F2I.S64.TRUNC R4, R4 ;  /* 0x0000000400047311 */ /* 0x000e24000020d900 */
[----:B0-----:R-:W-:Y:S01]  /*22f0*/  PRMT R19, R4, 0x7610, R19 ;  /* 0x0000761004137816 */ /* 0x001fe20000000013 */
[----:B------:R-:W-:Y:S06]  /*2300*/  BRA `(.L_x_20792) ;  /* 0x0000000800b87947 */ /* 0x000fec0003800000 */
.L_x_20797:
[----:B------:R-:W2:Y:S02]  /*2310*/  LDG.E.64 R4, desc[UR36][R6.64] ;  /* 0x0000002406047981 */ /* 0x000ea4000c1e1b00 */
[----:B--2---:R-:W0:Y:S02]  /*2320*/  F2I.S64.F64.TRUNC R4, R4 ;  /* 0x0000000400047311 */ /* 0x004e24000030d900 */
[----:B0-----:R-:W-:Y:S01]  /*2330*/  PRMT R19, R4, 0x7610, R19 ;  /* 0x0000761004137816 */ /* 0x001fe20000000013 */
[----:B------:R-:W-:Y:S06]  /*2340*/  BRA `(.L_x_20792) ;  /* 0x0000000800a87947 */ /* 0x000fec0003800000 */
.L_x_20787:
        /* <DEDUP_REMOVED lines=12> */
.L_x_20801:
[----:B------:R-:W2:Y:S02]  /*2410*/  LDG.E.64 R6, desc[UR36][R6.64] ;  /* 0x0000002406067981 */ /* 0x000ea4000c1e1b00 */
[----:B--2---:R-:W0:Y:S02]  /*2420*/  F2I.S64.F64.TRUNC R4, R6 ;  /* 0x0000000600047311 */ /* 0x004e24000030d900 */
[----:B0-----:R-:W-:Y:S01]  /*2430*/  PRMT R19, R4, 0x7610, R19 ;  /* 0x0000761004137816 */ /* 0x001fe20000000013 */
[----:B------:R-:W-:Y:S06]  /*2440*/  BRA `(.L_x_20792) ;  /* 0x0000000800687947 */ /* 0x000fec0003800000 */
.L_x_20800:
        /* <DEDUP_REMOVED lines=27> */
.L_x_20803:
        /* <DEDUP_REMOVED lines=15> */
.L_x_20802:
[----:B------:R-:W2:Y:S02]  /*26f0*/  LDG.E.U16 R4, desc[UR36][R6.64] ;  /* 0x0000002406047981 */ /* 0x000ea4000c1e1500 */
[----:B--2---:R-:W-:-:S06]  /*2700*/  IMAD.U32 R4, R4, 0x10000, RZ ;  /* 0x0001000004047824 */ /* 0x004fcc00078e00ff */
[----:B------:R-:W0:Y:S02]  /*2710*/  F2I.S64.TRUNC R4, R4 ;  /* 0x0000000400047311 */ /* 0x000e24000020d900 */
[----:B0-----:R-:W-:Y:S01]  /*2720*/  PRMT R19, R4, 0x7610, R19 ;  /* 0x0000761004137816 */ /* 0x001fe20000000013 */
[----:B------:R-:W-:Y:S06]  /*2730*/  BRA `(.L_x_20792) ;  /* 0x0000000400ac7947 */ /* 0x000fec0003800000 */
.L_x_20799:
        /* <DEDUP_REMOVED lines=10> */
.L_x_20806:
        /* <DEDUP_REMOVED lines=21> */
.L_x_20810:
[----:B------:R-:W-:Y:S05]  /*2930*/  BSYNC.RECONVERGENT B1 ;  /* 0x0000000000017941 */ /* 0x000fea0003800200 */
.L_x_20809:
[----:B------:R-:W-:Y:S01]  /*2940*/  IMAD.SHL.U32 R0, R0, 0x100000, RZ ;  /* 0x0010000000007824 */ /* 0x000fe200078e00ff */
[----:B------:R-:W-:-:S04]  /*2950*/  LEA R3, R3, 0x3b800000, 0x17 ;  /* 0x3b80000003037811 */ /* 0x000fc800078eb8ff */
[----:B------:R-:W-:-:S07]  /*2960*/  LOP3.LUT R4, R3, R0, R7, 0xfe, !PT ;  /* 0x0000000003047212 */ /* 0x000fce00078efe07 */
.L_x_20808:
[----:B------:R-:W-:Y:S05]  /*2970*/  BSYNC.RECONVERGENT B0 ;  /* 0x0000000000007941 */ /* 0x000fea0003800200 */
.L_x_20807:
[----:B------:R-:W0:Y:S02]  /*2980*/  F2I.S64.TRUNC R4, R4 ;  /* 0x0000000400047311 */ /* 0x000e24000020d900 */
[----:B0-----:R-:W-:Y:S01]  /*2990*/  PRMT R19, R4, 0x7610, R19 ;  /* 0x0000761004137816 */ /* 0x001fe20000000013 */
[----:B------:R-:W-:Y:S06]  /*29a0*/  BRA `(.L_x_20792) ;  /* 0x0000000400107947 */ /* 0x000fec0003800000 */
.L_x_20805:
        /* <DEDUP_REMOVED lines=21> */
.L_x_20814:
[----:B------:R-:W-:Y:S05]  /*2b00*/  BSYNC.RECONVERGENT B1 ;  /* 0x0000000000017941 */ /* 0x000fea0003800200 */
.L_x_20813:
[----:B------:R-:W-:Y:S01]  /*2b10*/  IMAD.SHL.U32 R0, R0, 0x200000, RZ ;  /* 0x0020000000007824 */ /* 0x000fe200078e00ff */
[----:B------:R-:W-:-:S04]  /*2b20*/  LEA R3, R3, 0x37800000, 0x17 ;  /* 0x3780000003037811 */ /* 0x000fc800078eb8ff */
[----:B------:R-:W-:-:S07]  /*2b30*/  LOP3.LUT R4, R3, R0, R7, 0xfe, !PT ;  /* 0x0000000003047212 */ /* 0x000fce00078efe07 */
.L_x_20812:
[----:B------:R-:W-:Y:S05]  /*2b40*/  BSYNC.RECONVERGENT B0 ;  /* 0x0000000000007941 */ /* 0x000fea0003800200 */
.L_x_20811:
[----:B------:R-:W0:Y:S02]  /*2b50*/  F2I.S64.TRUNC R4, R4 ;  /* 0x0000000400047311 */ /* 0x000e24000020d900 */
[----:B0-----:R-:W-:Y:S01]  /*2b60*/  PRMT R19, R4, 0x7610, R19 ;  /* 0x0000761004137816 */ /* 0x001fe20000000013 */
[----:B------:R-:W-:Y:S06]  /*2b70*/  BRA `(.L_x_20792) ;  /* 0x00000000009c7947 */ /* 0x000fec0003800000 */
.L_x_20804:
        /* <DEDUP_REMOVED lines=14> */
.L_x_20818:
[----:B------:R-:W-:Y:S05]  /*2c60*/  BSYNC.RECONVERGENT B0 ;  /* 0x0000000000007941 */ /* 0x000fea0003800200 */
.L_x_20817:
[----:B------:R-:W0:Y:S02]  /*2c70*/  F2I.S64.TRUNC R4, R4 ;  /* 0x0000000400047311 */ /* 0x000e24000020d900 */
[----:B0-----:R-:W-:Y:S01]  /*2c80*/  PRMT R19, R4, 0x7610, R19 ;  /* 0x0000761004137816 */ /* 0x001fe20000000013 */
[----:B------:R-:W-:Y:S06]  /*2c90*/  BRA `(.L_x_20792) ;  /* 0x0000000000547947 */ /* 0x000fec0003800000 */
.L_x_20791:
        /* <DEDUP_REMOVED lines=16> */
.L_x_20819:
[----:B------:R-:W-:Y:S01]  /*2da0*/  PRMT R19, RZ, 0x7610, R19 ;  /* 0x00007610ff137816 */ /* 0x000fe20000000013 */
[----:B------:R-:W-:Y:S06]  /*2db0*/  BRA `(.L_x_20792) ;  /* 0x00000000000c7947 */ /* 0x000fec0003800000 */
.L_x_20816:
[----:B------:R2:W5:Y:S01]  /*2dc0*/  LDG.E.U8 R19, desc[UR36][R6.64] ;  /* 0x0000002406137981 */ /* 0x000562000c1e1100 */
[----:B------:R-:W-:Y:S05]  /*2dd0*/  BRA `(.L_x_20792) ;  /* 0x0000000000047947 */ /* 0x000fea0003800000 */
.L_x_20815:
[----:B------:R1:W5:Y:S02]  /*2de0*/  LDG.E.U8 R19, desc[UR36][R6.64] ;  /* 0x0000002406137981 */ /* 0x000364000c1e1100 */
.L_x_20792:
[----:B------:R-:W-:-:S07]  /*2df0*/  VIADD R23, R23, 0x80 ;  /* 0x0000008017177836 */ /* 0x000fce0000000000 */
.L_x_20786:
[----:B------:R-:W-:Y:S05]  /*2e00*/  BSYNC.RECONVERGENT B6 ;  /* 0x0000000000067941 */ /* 0x000fea0003800200 */
.L_x_20785:
        /* <DEDUP_REMOVED lines=23> */
.L_x_20825:
[----:B------:R0:W5:Y:S01]  /*2f80*/  LDG.E.U8 R22, desc[UR36][R6.64] ;  /* 0x0000002406167981 */ /* 0x000162000c1e1100 */
[----:B------:R-:W-:Y:S05]  /*2f90*/  BRA `(.L_x_20821) ;  /* 0x0000000c005c7947 */ /* 0x000fea0003800000 */
.L_x_20824:
        /* <DEDUP_REMOVED lines=8> */
.L_x_20828:
[----:B------:R0:W5:Y:S01]  /*3020*/  LDG.E.U8 R22, desc[UR36][R6.64] ;  /* 0x0000002406167981 */ /* 0x000162000c1e1100 */
[----:B------:R-:W-:Y:S05]  /*3030*/  BRA `(.L_x_20821) ;  /* 0x0000000c00347947 */ /* 0x000fea0003800000 */
.L_x_20827:
[----:B------:R0:W5:Y:S01]  /*3040*/  LDG.E.U16 R22, desc[UR36][R6.64] ;  /* 0x0000002406167981 */ /* 0x000162000c1e1500 */
[----:B------:R-:W-:Y:S05]  /*3050*/  BRA `(.L_x_20821) ;  /* 0x0000000c002c7947 */ /* 0x000fea0003800000 */
.L_x_20823:
        /* <DEDUP_REMOVED lines=10> */
.L_x_20830:
[----:B------:R-:W2:Y:S02]  /*3100*/  LDG.E.U16 R4, desc[UR36][R6.64] ;  /* 0x0000002406047981 */ /* 0x000ea4000c1e1500 */
[----:B--2---:R-:W-:-:S06]  /*3110*/  HADD2.F32 R4, -RZ, R4.H0_H0 ;  /* 0x20000004ff047230 */ /* 0x004fcc0000004100 */
[----:B------:R-:W0:Y:S02]  /*3120*/  F2I.S64.TRUNC R4, R4 ;  /* 0x0000000400047311 */ /* 0x000e24000020d900 */
[----:B0-----:R-:W-:Y:S01]  /*3130*/  PRMT R22, R4, 0x7610, R22 ;  /* 0x0000761004167816 */ /* 0x001fe20000000016 */
[----:B------:R-:W-:Y:S06]  /*3140*/  BRA `(.L_x_20821) ;  /* 0x0000000800f07947 */ /* 0x000fec0003800000 */
.L_x_20829:
        /* <DEDUP_REMOVED lines=10> */
.L_x_20832:
[----:B------:R-:W2:Y:S02]  /*31f0*/  LDG.E.U16 R6, desc[UR36][R6.64] ;  /* 0x0000002406067981 */ /* 0x000ea4000c1e1500 */
[----:B--2---:R-:W-:-:S06]  /*3200*/  HADD2.F32 R4, -RZ, R6.H0_H0 ;  /* 0x20000006ff047230 */ /* 0x004fcc0000004100 */
[----:B------:R-:W0:Y:S02]  /*3210*/  F2I.S64.TRUNC R4, R4 ;  /* 0x0000000400047311 */ /* 0x000e24000020d900 */
[----:B0-----:R-:W-:Y:S01]  /*3220*/  PRMT R22, R4, 0x7610, R22 ;  /* 0x0000761004167816 */ /* 0x001fe20000000016 */
[----:B------:R-:W-:Y:S06]  /*3230*/  BRA `(.L_x_20821) ;  /* 0x0000000800b47947 */ /* 0x000fec0003800000 */
.L_x_20831:
[----:B------:R-:W2:Y:S02]  /*3240*/  LDG.E.64 R4, desc[UR36][R6.64] ;  /* 0x0000002406047981 */ /* 0x000ea4000c1e1b00 */
[----:B--2---:R-:W0:Y:S02]  /*3250*/  F2I.S64.F64.TRUNC R4, R4 ;  /* 0x0000000400047311 */ /* 0x004e24000030d900 */
[----:B0-----:R-:W-:Y:S01]  /*3260*/  PRMT R22, R4, 0x7610, R22 ;  /* 0x0000761004167816 */ /* 0x001fe20000000016 */
[----:B------:R-:W-:Y:S06]  /*3270*/  BRA `(.L_x_20821) ;  /* 0x0000000800a47947 */ /* 0x000fec0003800000 */
.L_x_20822:
        /* <DEDUP_REMOVED lines=12> */
.L_x_20835:
[----:B------:R-:W2:Y:S02]  /*3340*/  LDG.E.64 R6, desc[UR36][R6.64] ;  /* 0x0000002406067981 */ /* 0x000ea4000c1e1b00 */
[----:B--2---:R-:W0:Y:S02]  /*3350*/  F2I.S64.F64.TRUNC R4, R6 ;  /* 0x0000000600047311 */ /* 0x004e24000030d900 */
[----:B0-----:R-:W-:Y:S01]  /*3360*/  PRMT R22, R4, 0x7610, R22 ;  /* 0x0000761004167816 */ /* 0x001fe20000000016 */
[----:B------:R-:W-:Y:S06]  /*3370*/  BRA `(.L_x_20821) ;  /* 0x0000000800647947 */ /* 0x000fec0003800000 */
.L_x_20834:
        /* <DEDUP_REMOVED lines=27> */
.L_x_20837:
        /* <DEDUP_REMOVED lines=15> */
.L_x_20836:
[----:B------:R-:W2:Y:S02]  /*3620*/  LDG.E.U16 R4, desc[UR36][R6.64] ;  /* 0x0000002406047981 */ /* 0x000ea4000c1e1500 */
[----:B--2---:R-:W-:-:S06]  /*3630*/  IMAD.U32 R4, R4, 0x10000, RZ ;  /* 0x0001000004047824 */ /* 0x004fcc00078e00ff */
[----:B------:R-:W0:Y:S02]  /*3640*/  F2I.S64.TRUNC R4, R4 ;  /* 0x0000000400047311 */ /* 0x000e24000020d900 */
[----:B0-----:R-:W-:Y:S01]  /*3650*/  PRMT R22, R4, 0x7610, R22 ;  /* 0x0000761004167816 */ /* 0x001fe20000000016 */
[----:B------:R-:W-:Y:S06]  /*3660*/  BRA `(.L_x_20821) ;  /* 0x0000000400a87947 */ /* 0x000fec0003800000 */
.L_x_20833:
        /* <DEDUP_REMOVED lines=10> */
.L_x_20840:
        /* <DEDUP_REMOVED lines=21> */
.L_x_20844:
[----:B------:R-:W-:Y:S05]  /*3860*/  BSYNC.RECONVERGENT B1 ;  /* 0x0000000000017941 */ /* 0x000fea0003800200 */
.L_x_20843:
[----:B------:R-:W-:Y:S01]  /*3870*/  IMAD.SHL.U32 R0, R0, 0x100000, RZ ;  /* 0x0010000000007824 */ /* 0x000fe200078e00ff */
[----:B------:R-:W-:-:S04]  /*3880*/  LEA R3, R3, 0x3b800000, 0x17 ;  /* 0x3b80000003037811 */ /* 0x000fc800078eb8ff */
[----:B------:R-:W-:-:S07]  /*3890*/  LOP3.LUT R4, R3, R0, R7, 0xfe, !PT ;  /* 0x0000000003047212 */ /* 0x000fce00078efe07 */
.L_x_20842:
[----:B------:R-:W-:Y:S05]  /*38a0*/  BSYNC.RECONVERGENT B0 ;  /* 0x0000000000007941 */ /* 0x000fea0003800200 */
.L_x_20841:
[----:B------:R-:W0:Y:S02]  /*38b0*/  F2I.S64.TRUNC R4, R4 ;  /* 0x0000000400047311 */ /* 0x000e24000020d900 */
[----:B0-----:R-:W-:Y:S01]  /*38c0*/  PRMT R22, R4, 0x7610, R22 ;  /* 0x0000761004167816 */ /* 0x001fe20000000016 */
[----:B------:R-:W-:Y:S06]  /*38d0*/  BRA `(.L_x_20821) ;  /* 0x00000004000c7947 */ /* 0x000fec0003800000 */
.L_x_20839:
        /* <DEDUP_REMOVED lines=21> */
.L_x_20848:
[----:B------:R-:W-:Y:S05]  /*3a30*/  BSYNC.RECONVERGENT B1 ;  /* 0x0000000000017941 */ /* 0x000fea0003800200 */
.L_x_20847:
[----:B------:R-:W-:Y:S01]  /*3a40*/  IMAD.SHL.U32 R0, R0, 0x200000, RZ ;  /* 0x0020000000007824 */ /* 0x000fe200078e00ff */
[----:B------:R-:W-:-:S04]  /*3a50*/  LEA R3, R3, 0x37800000, 0x17 ;  /* 0x3780000003037811 */ /* 0x000fc800078eb8ff */
[----:B------:R-:W-:-:S07]  /*3a60*/  LOP3.LUT R4, R3, R0, R7, 0xfe, !PT ;  /* 0x0000000003047212 */ /* 0x000fce00078efe07 */
.L_x_20846:
[----:B------:R-:W-:Y:S05]  /*3a70*/  BSYNC.RECONVERGENT B0 ;  /* 0x0000000000007941 */ /* 0x000fea0003800200 */
.L_x_20845:
[----:B------:R-:W0:Y:S02]  /*3a80*/  F2I.S64.TRUNC R4, R4 ;  /* 0x0000000400047311 */ /* 0x000e24000020d900 */
[----:B0-----:R-:W-:Y:S01]  /*3a90*/  PRMT R22, R4, 0x7610, R22 ;  /* 0x0000761004167816 */ /* 0x001fe20000000016 */
[----:B------:R-:W-:Y:S06]  /*3aa0*/  BRA `(.L_x_20821) ;  /* 0x0000000000987947 */ /* 0x000fec0003800000 */
.L_x_20838:
        /* <DEDUP_REMOVED lines=14> */
.L_x_20852:
[----:B------:R-:W-:Y:S05]  /*3b90*/  BSYNC.RECONVERGENT B0 ;  /* 0x0000000000007941 */ /* 0x000fea0003800200 */
.L_x_20851:
[----:B------:R-:W0:Y:S02]  /*3ba0*/  F2I.S64.TRUNC R4, R4 ;  /* 0x0000000400047311 */ /* 0x000e24000020d900 */
[----:B0-----:R-:W-:Y:S01]  /*3bb0*/  PRMT R22, R4, 0x7610, R22 ;  /* 0x0000761004167816 */ /* 0x001fe20000000016 */
[----:B------:R-:W-:Y:S06]  /*3bc0*/  BRA `(.L_x_20821) ;  /* 0x0000000000507947 */ /* 0x000fec0003800000 */
.L_x_20826:
        /* <DEDUP_REMOVED lines=16> */
.L_x_20853:
[----:B------:R-:W-:Y:S05]  /*3cd0*/  BRA `(.L_x_20821) ;  /* 0x00000000000c7947 */ /* 0x000fea0003800000 */
.L_x_20850:
[----:B------:R0:W5:Y:S01]  /*3ce0*/  LDG.E.U8 R22, desc[UR36][R6.64] ;  /* 0x0000002406167981 */ /* 0x000162000c1e1100 */
[----:B------:R-:W-:Y:S05]  /*3cf0*/  BRA `(.L_x_20821) ;  /* 0x0000000000047947 */ /* 0x000fea0003800000 */
.L_x_20849:
[----:B------:R0:W5:Y:S02]  /*3d00*/  LDG.E.U8 R22, desc[UR36][R6.64] ;  /* 0x0000002406167981 */ /* 0x000164000c1e1100 */
.L_x_20821:
[----:B------:R-:W-:Y:S05]  /*3d10*/  BSYNC.RECONVERGENT B6 ;  /* 0x0000000000067941 */ /* 0x000fea0003800200 */
.L_x_20820:
        /* <DEDUP_REMOVED lines=14> */
[----:B0-----:R-:W-:Y:S02]  /*3e00*/  @!P0 SHF.L.U32 R0, R7, R0, RZ ;  /* 0x0000000007008219 */ /* 0x001fe400000006ff */
        /* <DEDUP_REMOVED lines=36> */
.L_x_20859:
[----:B------:R0:W-:Y:S01]  /*4050*/  STG.E.U8 desc[UR36][R8.64], R3 ;  /* 0x0000000308007986 */ /* 0x0001e2000c101124 */
[----:B------:R-:W-:Y:S01]  /*4060*/  IMAD.MOV.U32 R25, RZ, RZ, R23 ;  /* 0x000000ffff197224 */ /* 0x000fe200078e0017 */
[----:B------:R-:W-:Y:S06]  /*4070*/  BRA `(.L_x_20855) ;  /* 0x0000000c00ac7947 */ /* 0x000fec0003800000 */
.L_x_20858:
        /* <DEDUP_REMOVED lines=11> */
.L_x_20862:
[----:B------:R-:W-:Y:S01]  /*4130*/  LOP3.LUT R3, R3, 0xff, RZ, 0xc0, !PT ;  /* 0x000000ff03037812 */ /* 0x000fe200078ec0ff */
[----:B------:R-:W-:-:S04]  /*4140*/  IMAD.MOV.U32 R25, RZ, RZ, R23 ;  /* 0x000000ffff197224 */ /* 0x000fc800078e0017 */
[----:B------:R0:W-:Y:S01]  /*4150*/  STG.E desc[UR36][R8.64], R3 ;  /* 0x0000000308007986 */ /* 0x0001e2000c101924 */
[----:B------:R-:W-:Y:S05]  /*4160*/  BRA `(.L_x_20855) ;  /* 0x0000000c00707947 */ /* 0x000fea0003800000 */
.L_x_20861:
[----:B------:R-:W-:Y:S01]  /*4170*/  LOP3.LUT R3, R3, 0xff, RZ, 0xc0, !PT ;  /* 0x000000ff03037812 */ /* 0x000fe200078ec0ff */
[----:B------:R-:W-:-:S04]  /*4180*/  IMAD.MOV.U32 R25, RZ, RZ, R23 ;  /* 0x000000ffff197224 */ /* 0x000fc800078e0017 */
[----:B------:R0:W-:Y:S01]  /*4190*/  STG.E.U16 desc[UR36][R8.64], R3 ;  /* 0x0000000308007986 */ /* 0x0001e2000c101524 */
[----:B------:R-:W-:Y:S05]  /*41a0*/  BRA `(.L_x_20855) ;  /* 0x0000000c00607947 */ /* 0x000fea0003800000 */
.L_x_20857:
        /* <DEDUP_REMOVED lines=11> */
.L_x_20864:
[----:B------:R-:W-:Y:S01]  /*4260*/  LOP3.LUT R3, R3, 0xff, RZ, 0xc0, !PT ;  /* 0x000000ff03037812 */ /* 0x000fe200078ec0ff */
[----:B------:R-:W-:-:S03]  /*4270*/  IMAD.MOV.U32 R25, RZ, RZ, R23 ;  /* 0x000000ffff197224 */ /* 0x000fc600078e0017 */
[----:B------:R-:W0:Y:S02]  /*4280*/  I2F.U16 R0, R3 ;  /* 0x0000000300007306 */ /* 0x000e240000101000 */
[----:B0-----:R-:W-:-:S05]  /*4290*/  F2FP.F16.F32.PACK_AB R0, RZ, R0 ;  /* 0x00000000ff00723e */ /* 0x001fca00000000ff */
[----:B------:R0:W-:Y:S01]  /*42a0*/  STG.E.U16 desc[UR36][R8.64], R0 ;  /* 0x0000000008007986 */ /* 0x0001e2000c101524 */
[----:B------:R-:W-:Y:S05]  /*42b0*/  BRA `(.L_x_20855) ;  /* 0x0000000c001c7947 */ /* 0x000fea0003800000 */
.L_x_20863:
        /* <DEDUP_REMOVED lines=12> */
.L_x_20866:
[----:B------:R-:W-:Y:S01]  /*4380*/  LOP3.LUT R3, R3, 0xff, RZ, 0xc0, !PT ;  /* 0x000000ff03037812 */ /* 0x000fe200078ec0ff */
[----:B------:R-:W-:-:S05]  /*4390*/  IMAD.MOV.U32 R25, RZ, RZ, R23 ;  /* 0x000000ffff197224 */ /* 0x000fca00078e0017 */
[----:B------:R-:W0:Y:S02]  /*43a0*/  I2F.U16 R3, R3 ;  /* 0x0000000300037306 */ /* 0x000e240000101000 */
[----:B0-----:R-:W-:-:S04]  /*43b0*/  F2FP.F16.F32.PACK_AB R3, RZ, R3 ;  /* 0x00000003ff03723e */ /* 0x001fc800000000ff */
[----:B------:R-:W-:-:S05]  /*43c0*/  PRMT R3, R3, 0x5410, RZ ;  /* 0x0000541003037816 */ /* 0x000fca00000000ff */
[----:B------:R0:W-:Y:S01]  /*43d0*/  STG.E desc[UR36][R8.64], R3 ;  /* 0x0000000308007986 */ /* 0x0001e2000c101924 */
[----:B------:R-:W-:Y:S05]  /*43e0*/  BRA `(.L_x_20855) ;  /* 0x0000000800d07947 */ /* 0x000fea0003800000 */
.L_x_20865:
[----:B------:R-:W-:Y:S01]  /*43f0*/  LOP3.LUT R4, R3, 0xff, RZ, 0xc0, !PT ;  /* 0x000000ff03047812 */ /* 0x000fe200078ec0ff */
[----:B------:R-:W-:-:S05]  /*4400*/  IMAD.MOV.U32 R25, RZ, RZ, R23 ;  /* 0x000000ffff197224 */ /* 0x000fca00078e0017 */
[----:B------:R-:W0:Y:S02]  /*4410*/  I2F.F64.U16 R4, R4 ;  /* 0x0000000400047312 */ /* 0x000e240000101800 */
[----:B0-----:R0:W-:Y:S01]  /*4420*/  STG.E.64 desc[UR36][R8.64], R4 ;  /* 0x0000000408007986 */ /* 0x0011e2000c101b24 */
[----:B------:R-:W-:Y:S05]  /*4430*/  BRA `(.L_x_20855) ;  /* 0x0000000800bc7947 */ /* 0x000fea0003800000 */
.L_x_20856:
        /* <DEDUP_REMOVED lines=13> */
.L_x_20869:
[----:B------:R-:W-:Y:S02]  /*4510*/  LOP3.LUT R4, R3, 0xff, RZ, 0xc0, !PT ;  /* 0x000000ff03047812 */ /* 0x000fe400078ec0ff */
[----:B------:R-:W-:Y:S01]  /*4520*/  CS2R R6, SRZ ;  /* 0x0000000000067805 */ /* 0x000fe2000001ff00 */
[----:B------:R-:W-:-:S03]  /*4530*/  IMAD.MOV.U32 R25, RZ, RZ, R23 ;  /* 0x000000ffff197224 */ /* 0x000fc600078e0017 */
[----:B------:R-:W0:Y:S02]  /*4540*/  I2F.F64.U16 R4, R4 ;  /* 0x0000000400047312 */ /* 0x000e240000101800 */
[----:B0-----:R0:W-:Y:S01]  /*4550*/  STG.E.128 desc[UR36][R8.64], R4 ;  /* 0x0000000408007986 */ /* 0x0011e2000c101d24 */
[----:B------:R-:W-:Y:S05]  /*4560*/  BRA `(.L_x_20855) ;  /* 0x0000000800707947 */ /* 0x000fea0003800000 */
.L_x_20868:
        /* <DEDUP_REMOVED lines=18> */
.L_x_20873:
[----:B------:R-:W-:Y:S05]  /*4690*/  BSYNC.RECONVERGENT B0 ;  /* 0x0000000000007941 */ /* 0x000fea0003800200 */
.L_x_20872:
[----:B------:R0:W-:Y:S01]  /*46a0*/  STG.E.U8 desc[UR36][R8.64], R3 ;  /* 0x0000000308007986 */ /* 0x0001e2000c101124 */
[----:B------:R-:W-:Y:S01]  /*46b0*/  IMAD.MOV.U32 R25, RZ, RZ, R23 ;  /* 0x000000ffff197224 */ /* 0x000fe200078e0017 */
[----:B------:R-:W-:Y:S06]  /*46c0*/  BRA `(.L_x_20855) ;  /* 0x0000000800187947 */ /* 0x000fec0003800000 */
.L_x_20871:
        /* <DEDUP_REMOVED lines=20> */
.L_x_20870:
[----:B------:R-:W-:Y:S01]  /*4810*/  LOP3.LUT R3, R3, 0xff, RZ, 0xc0, !PT ;  /* 0x000000ff03037812 */ /* 0x000fe200078ec0ff */
[----:B------:R-:W-:-:S03]  /*4820*/  IMAD.MOV.U32 R25, RZ, RZ, R23 ;  /* 0x000000ffff197224 */ /* 0x000fc600078e0017 */
[----:B------:R-:W0:Y:S02]  /*4830*/  I2F.U16 R0, R3 ;  /* 0x0000000300007306 */ /* 0x000e240000101000 */
[----:B0-----:R-:W-:-:S05]  /*4840*/  F2FP.BF16.F32.PACK_AB R0, RZ, R0 ;  /* 0x00000000ff00723e */ /* 0x001fca00000010ff */
[----:B------:R0:W-:Y:S01]  /*4850*/  STG.E.U16 desc[UR36][R8.64], R0 ;  /* 0x0000000008007986 */ /* 0x0001e2000c101524 */
[----:B------:R-:W-:Y:S05]  /*4860*/  BRA `(.L_x_20855) ;  /* 0x0000000400b07947 */ /* 0x000fea0003800000 */
.L_x_20867:
        /* <DEDUP_REMOVED lines=12> */
.L_x_20876:
        /* <DEDUP_REMOVED lines=13> */
.L_x_20879:
[----:B------:R-:W-:-:S04]  /*4a00*/  SHF.R.U32.HI R0, RZ, 0x14, R3 ;  /* 0x00000014ff007819 */ /* 0x000fc80000011603 */
[----:B------:R-:W-:-:S04]  /*4a10*/  LOP3.LUT R0, R0, 0x1, RZ, 0xc0, !PT ;  /* 0x0000000100007812 */ /* 0x000fc800078ec0ff */
[----:B------:R-:W-:-:S04]  /*4a20*/  IADD3 R0, PT, PT, R3, 0x487ffff, R0 ;  /* 0x0487ffff03007810 */ /* 0x000fc80007ffe000 */
[----:B------:R-:W-:-:S04]  /*4a30*/  SHF.R.U32.HI R0, RZ, 0x14, R0 ;  /* 0x00000014ff007819 */ /* 0x000fc80000011600 */
[----:B------:R-:W-:-:S07]  /*4a40*/  LOP3.LUT R0, R0, 0xff, RZ, 0xc0, !PT ;  /* 0x000000ff00007812 */ /* 0x000fce00078ec0ff */
.L_x_20880:
[----:B------:R-:W-:-:S07]  /*4a50*/  PRMT R4, R0, 0x7610, R4 ;  /* 0x0000761000047816 */ /* 0x000fce0000000004 */
.L_x_20878:
[----:B------:R-:W-:Y:S05]  /*4a60*/  BSYNC.RECONVERGENT B0 ;  /* 0x0000000000007941 */ /* 0x000fea0003800200 */
.L_x_20877:
[----:B------:R4:W-:Y:S01]  /*4a70*/  STG.E.U8 desc[UR36][R8.64], R4 ;  /* 0x0000000408007986 */ /* 0x0009e2000c101124 */
[----:B------:R-:W-:Y:S01]  /*4a80*/  IMAD.MOV.U32 R25, RZ, RZ, R23 ;  /* 0x000000ffff197224 */ /* 0x000fe200078e0017 */
[----:B------:R-:W-:Y:S06]  /*4a90*/  BRA `(.L_x_20855) ;  /* 0x0000000400247947 */ /* 0x000fec0003800000 */
.L_x_20875:
        /* <DEDUP_REMOVED lines=13> */
.L_x_20883:
[----:B------:R-:W-:-:S04]  /*4b70*/  SHF.R.U32.HI R0, RZ, 0x15, R3 ;  /* 0x00000015ff007819 */ /* 0x000fc80000011603 */
[----:B------:R-:W-:-:S04]  /*4b80*/  LOP3.LUT R0, R0, 0x1, RZ, 0xc0, !PT ;  /* 0x0000000100007812 */ /* 0x000fc800078ec0ff */
[----:B------:R-:W-:-:S04]  /*4b90*/  IADD3 R0, PT, PT, R3, 0x88fffff, R0 ;  /* 0x088fffff03007810 */ /* 0x000fc80007ffe000 */
[----:B------:R-:W-:-:S04]  /*4ba0*/  SHF.R.U32.HI R0, RZ, 0x15, R0 ;  /* 0x00000015ff007819 */ /* 0x000fc80000011600 */
[----:B------:R-:W-:-:S07]  /*4bb0*/  LOP3.LUT R0, R0, 0xff, RZ, 0xc0, !PT ;  /* 0x000000ff00007812 */ /* 0x000fce00078ec0ff */
.L_x_20884:
[----:B------:R-:W-:-:S07]  /*4bc0*/  PRMT R4, R0, 0x7610, R4 ;  /* 0x0000761000047816 */ /* 0x000fce0000000004 */
.L_x_20882:
[----:B------:R-:W-:Y:S05]  /*4bd0*/  BSYNC.RECONVERGENT B0 ;  /* 0x0000000000007941 */ /* 0x000fea0003800200 */
.L_x_20881:
[----:B------:R3:W-:Y:S01]  /*4be0*/  STG.E.U8 desc[UR36][R8.64], R4 ;  /* 0x0000000408007986 */ /* 0x0007e2000c101124 */
[----:B------:R-:W-:Y:S01]  /*4bf0*/  IMAD.MOV.U32 R25, RZ, RZ, R23 ;  /* 0x000000ffff197224 */ /* 0x000fe200078e0017 */
[----:B------:R-:W-:Y:S06]  /*4c00*/  BRA `(.L_x_20855) ;  /* 0x0000000000c87947 */ /* 0x000fec0003800000 */
.L_x_20874:
[----:B------:R-:W-:-:S13]  /*4c10*/  ISETP.NE.AND P0, PT, R0, 0x1c, PT ;  /* 0x0000001c0000780c */ /* 0x000fda0003f05270 */
[----:B------:R-:W-:Y:S05]  /*4c20*/  @!P0 BRA `(.L_x_20885) ;  /* 0x0000000000b48947 */ /* 0x000fea0003800000 */
[----:B------:R-:W-:-:S13]  /*4c30*/  ISETP.NE.AND P0, PT, R0, 0x1d, PT ;  /* 0x0000001d0000780c */ /* 0x000fda0003f05270 */
[----:B------:R-:W-:Y:S05]  /*4c40*/  @!P0 BRA `(.L_x_20886) ;  /* 0x0000000000988947 */ /* 0x000fea0003800000 */
[----:B------:R-:W-:-:S13]  /*4c50*/  ISETP.NE.AND P0, PT, R0, 0x2c, PT ;  /* 0x0000002c0000780c */ /* 0x000fda0003f05270 */
[----:B------:R-:W-:Y:S05]  /*4c60*/  @!P0 BRA `(.L_x_20887) ;  /* 0x0000000000488947 */ /* 0x000fea0003800000 */
.L_x_20860:
        /* <DEDUP_REMOVED lines=16> */
.L_x_20888:
[----:B------:R-:W-:Y:S01]  /*4d70*/  IMAD.MOV.U32 R25, RZ, RZ, R23 ;  /* 0x000000ffff197224 */ /* 0x000fe200078e0017 */
[----:B------:R-:W-:Y:S06]  /*4d80*/  BRA `(.L_x_20855) ;  /* 0x0000000000687947 */ /* 0x000fec0003800000 */
.L_x_20887:
        /* <DEDUP_REMOVED lines=18> */
.L_x_20886:
[----:B------:R-:W-:Y:S01]  /*4eb0*/  LOP3.LUT R4, R3, 0xff, RZ, 0xc0, !PT ;  /* 0x000000ff03047812 */ /* 0x000fe200078ec0ff */
[----:B------:R-:W-:Y:S02]  /*4ec0*/  IMAD.MOV.U32 R5, RZ, RZ, RZ ;  /* 0x000000ffff057224 */ /* 0x000fe400078e00ff */
[----:B------:R-:W-:-:S03]  /*4ed0*/  IMAD.MOV.U32 R25, RZ, RZ, R23 ;  /* 0x000000ffff197224 */ /* 0x000fc600078e0017 */
[----:B------:R1:W-:Y:S01]  /*4ee0*/  STG.E.64 desc[UR36][R8.64], R4 ;  /* 0x0000000408007986 */ /* 0x0003e2000c101b24 */
[----:B------:R-:W-:Y:S05]  /*4ef0*/  BRA `(.L_x_20855) ;  /* 0x00000000000c7947 */ /* 0x000fea0003800000 */
.L_x_20885:
[----:B------:R-:W-:Y:S01]  /*4f00*/  LOP3.LUT R3, R3, 0xff, RZ, 0xc0, !PT ;  /* 0x000000ff03037812 */ /* 0x000fe200078ec0ff */
[----:B------:R-:W-:-:S04]  /*4f10*/  IMAD.MOV.U32 R25, RZ, RZ, R23 ;  /* 0x000000ffff197224 */ /* 0x000fc800078e0017 */
[----:B------:R0:W-:Y:S03]  /*4f20*/  STG.E desc[UR36][R8.64], R3 ;  /* 0x0000000308007986 */ /* 0x0001e6000c101924 */
.L_x_20855:
[----:B------:R-:W-:Y:S05]  /*4f30*/  BSYNC.RECONVERGENT B6 ;  /* 0x0000000000067941 */ /* 0x000fea0003800200 */
.L_x_20854:
        /* <DEDUP_REMOVED lines=24> */
.L_x_20895:
[----:B------:R0:W-:Y:S01]  /*50c0*/  STG.E.U8 desc[UR36][R8.64], R22 ;  /* 0x0000001608007986 */ /* 0x0001e2000c101124 */
[----:B------:R-:W-:Y:S05]  /*50d0*/  BRA `(.L_x_20897) ;  /* 0x0000000c004c7947 */ /* 0x000fea0003800000 */
.L_x_20894:
        /* <DEDUP_REMOVED lines=10> */
.L_x_20899:
[----:B------:R-:W-:-:S05]  /*5180*/  LOP3.LUT R3, R22, 0xff, RZ, 0xc0, !PT ;  /* 0x000000ff16037812 */ /* 0x000fca00078ec0ff */
[----:B------:R0:W-:Y:S01]  /*5190*/  STG.E desc[UR36][R8.64], R3 ;  /* 0x0000000308007986 */ /* 0x0001e2000c101924 */
[----:B------:R-:W-:Y:S05]  /*51a0*/  BRA `(.L_x_20897) ;  /* 0x0000000c00187947 */ /* 0x000fea0003800000 */
.L_x_20898:
[----:B------:R-:W-:-:S05]  /*51b0*/  LOP3.LUT R3, R22, 0xff, RZ, 0xc0, !PT ;  /* 0x000000ff16037812 */ /* 0x000fca00078ec0ff */
[----:B------:R0:W-:Y:S01]  /*51c0*/  STG.E.U16 desc[UR36][R8.64], R3 ;  /* 0x0000000308007986 */ /* 0x0001e2000c101524 */
[----:B------:R-:W-:Y:S05]  /*51d0*/  BRA `(.L_x_20897) ;  /* 0x0000000c000c7947 */ /* 0x000fea0003800000 */
.L_x_20893:
        /* <DEDUP_REMOVED lines=10> */
.L_x_20901:
[----:B------:R-:W-:-:S04]  /*5280*/  LOP3.LUT R22, R22, 0xff, RZ, 0xc0, !PT ;  /* 0x000000ff16167812 */ /* 0x000fc800078ec0ff */
[----:B------:R-:W0:Y:S02]  /*5290*/  I2F.U16 R0, R22 ;  /* 0x0000001600007306 */ /* 0x000e240000101000 */
[----:B0-----:R-:W-:-:S05]  /*52a0*/  F2FP.F16.F32.PACK_AB R0, RZ, R0 ;  /* 0x00000000ff00723e */ /* 0x001fca00000000ff */
[----:B------:R0:W-:Y:S01]  /*52b0*/  STG.E.U16 desc[UR36][R8.64], R0 ;  /* 0x0000000008007986 */ /* 0x0001e2000c101524 */
[----:B------:R-:W-:Y:S05]  /*52c0*/  BRA `(.L_x_20897) ;  /* 0x0000000800d07947 */ /* 0x000fea0003800000 */
.L_x_20900:
        /* <DEDUP_REMOVED lines=11> */
.L_x_20903:
[----:B------:R-:W-:-:S06]  /*5380*/  LOP3.LUT R22, R22, 0xff, RZ, 0xc0, !PT ;  /* 0x000000ff16167812 */ /* 0x000fcc00078ec0ff */
[----:B------:R-:W0:Y:S02]  /*5390*/  I2F.U16 R22, R22 ;  /* 0x0000001600167306 */ /* 0x000e240000101000 */
[----:B0-----:R-:W-:-:S04]  /*53a0*/  F2FP.F16.F32.PACK_AB R3, RZ, R22 ;  /* 0x00000016ff03723e */ /* 0x001fc800000000ff */
[----:B------:R-:W-:-:S05]  /*53b0*/  PRMT R3, R3, 0x5410, RZ ;  /* 0x0000541003037816 */ /* 0x000fca00000000ff */
[----:B------:R0:W-:Y:S01]  /*53c0*/  STG.E desc[UR36][R8.64], R3 ;  /* 0x0000000308007986 */ /* 0x0001e2000c101924 */
[----:B------:R-:W-:Y:S05]  /*53d0*/  BRA `(.L_x_20897) ;  /* 0x00000008008c7947 */ /* 0x000fea0003800000 */
.L_x_20902:
[----:B------:R-:W-:-:S06]  /*53e0*/  LOP3.LUT R4, R22, 0xff, RZ, 0xc0, !PT ;  /* 0x000000ff16047812 */ /* 0x000fcc00078ec0ff */
[----:B------:R-:W0:Y:S02]  /*53f0*/  I2F.F64.U16 R4, R4 ;  /* 0x0000000400047312 */ /* 0x000e240000101800 */
[----:B0-----:R0:W-:Y:S01]  /*5400*/  STG.E.64 desc[UR36][R8.64], R4 ;  /* 0x0000000408007986 */ /* 0x0011e2000c101b24 */
[----:B------:R-:W-:Y:S05]  /*5410*/  BRA `(.L_x_20897) ;  /* 0x00000008007c7947 */ /* 0x000fea0003800000 */
.L_x_20892:
        /* <DEDUP_REMOVED lines=13> */
.L_x_20907:
        /* <DEDUP_REMOVED lines=17> */
.L_x_20910:
[----:B------:R-:W-:-:S07]  /*5600*/  PRMT R4, R0, 0x7610, R4 ;  /* 0x0000761000047816 */ /* 0x000fce0000000004 */
.L_x_20909:
[----:B------:R-:W-:Y:S05]  /*5610*/  BSYNC.RECONVERGENT B0 ;  /* 0x0000000000007941 */ /* 0x000fea0003800200 */
.L_x_20908:
[----:B------:R0:W-:Y:S01]  /*5620*/  STG.E.U8 desc[UR36][R8.64], R4 ;  /* 0x0000000408007986 */ /* 0x0001e2000c101124 */
[----:B------:R-:W-:Y:S05]  /*5630*/  BRA `(.L_x_20897) ;  /* 0x0000000400f47947 */ /* 0x000fea0003800000 */
.L_x_20906:
        /* <DEDUP_REMOVED lines=17> */
.L_x_20913:
[----:B------:R-:W-:-:S07]  /*5750*/  PRMT R4, R0, 0x7610, R4 ;  /* 0x0000761000047816 */ /* 0x000fce0000000004 */
.L_x_20912:
[----:B------:R-:W-:Y:S05]  /*5760*/  BSYNC.RECONVERGENT B0 ;  /* 0x0000000000007941 */ /* 0x000fea0003800200 */
.L_x_20911:
[----:B------:R0:W-:Y:S01]  /*5770*/  STG.E.U8 desc[UR36][R8.64], R4 ;  /* 0x0000000408007986 */ /* 0x0001e2000c101124 */
[----:B------:R-:W-:Y:S05]  /*5780*/  BRA `(.L_x_20897) ;  /* 0x0000000400a07947 */ /* 0x000fea0003800000 */
.L_x_20905:
        /* <DEDUP_REMOVED lines=22> */
.L_x_20915:
[----:B------:R-:W-:Y:S01]  /*58f0*/  LOP3.LUT R22, R22, 0xff, RZ, 0xc0, !PT ;  /* 0x000000ff16167812 */ /* 0x000fe200078ec0ff */
[----:B------:R-:W-:-:S05]  /*5900*/  IMAD.MOV.U32 R23, RZ, RZ, RZ ;  /* 0x000000ffff177224 */ /* 0x000fca00078e00ff */
[----:B------:R0:W-:Y:S01]  /*5910*/  STG.E.64 desc[UR36][R8.64], R22 ;  /* 0x0000001608007986 */ /* 0x0001e2000c101b24 */
[----:B------:R-:W-:Y:S05]  /*5920*/  BRA `(.L_x_20897) ;  /* 0x0000000400387947 */ /* 0x000fea0003800000 */
.L_x_20914:
[----:B------:R-:W-:-:S05]  /*5930*/  LOP3.LUT R3, R22, 0xff, RZ, 0xc0, !PT ;  /* 0x000000ff16037812 */ /* 0x000fca00078ec0ff */
[----:B------:R0:W-:Y:S01]  /*5940*/  STG.E desc[UR36][R8.64], R3 ;  /* 0x0000000308007986 */ /* 0x0001e2000c101924 */
[----:B------:R-:W-:Y:S05]  /*5950*/  BRA `(.L_x_20897) ;  /* 0x00000004002c7947 */ /* 0x000fea0003800000 */
.L_x_20904:
        /* <DEDUP_REMOVED lines=10> */
.L_x_20917:
[----:B------:R-:W-:Y:S02]  /*5a00*/  LOP3.LUT R4, R22, 0xff, RZ, 0xc0, !PT ;  /* 0x000000ff16047812 */ /* 0x000fe400078ec0ff */
[----:B------:R-:W-:-:S04]  /*5a10*/  CS2R R6, SRZ ;  /* 0x0000000000067805 */ /* 0x000fc8000001ff00 */
[----:B------:R-:W0:Y:S02]  /*5a20*/  I2F.F64.U16 R4, R4 ;  /* 0x0000000400047312 */ /* 0x000e240000101800 */
[----:B0-----:R4:W-:Y:S01]  /*5a30*/  STG.E.128 desc[UR36][R8.64], R4 ;  /* 0x0000000408007986 */ /* 0x0019e2000c101d24 */
[----:B------:R-:W-:Y:S05]  /*5a40*/  BRA `(.L_x_20897) ;  /* 0x0000000000f07947 */ /* 0x000fea0003800000 */
.L_x_20916:
[----:B------:R-:W-:-:S13]  /*5a50*/  ISETP.NE.AND P0, PT, R0, 0xf, PT ;  /* 0x0000000f0000780c */ /* 0x000fda0003f05270 */
[----:B------:R-:W-:Y:S05]  /*5a60*/  @!P0 BRA `(.L_x_20918) ;  /* 0x0000000000d88947 */ /* 0x000fea0003800000 */
[----:B------:R-:W-:-:S13]  /*5a70*/  ISETP.NE.AND P0, PT, R0, 0x17, PT ;  /* 0x000000170000780c */ /* 0x000fda0003f05270 */
[----:B------:R-:W-:Y:S05]  /*5a80*/  @!P0 BRA `(.L_x_20919) ;  /* 0x0000000000888947 */ /* 0x000fea0003800000 */
[----:B------:R-:W-:-:S13]  /*5a90*/  ISETP.NE.AND P0, PT, R0, 0x18, PT ;  /* 0x000000180000780c */ /* 0x000fda0003f05270 */
[----:B------:R-:W-:Y:S05]  /*5aa0*/  @!P0 BRA `(.L_x_20920) ;  /* 0x0000000000448947 */ /* 0x000fea0003800000 */
.L_x_20896:
        /* <DEDUP_REMOVED lines=16> */
.L_x_20921:
[----:B------:R-:W-:Y:S05]  /*5bb0*/  BRA `(.L_x_20897) ;  /* 0x0000000000947947 */ /* 0x000fea0003800000 */
.L_x_20920:
        /* <DEDUP_REMOVED lines=12> */
.L_x_20923:
[----:B------:R-:W-:Y:S05]  /*5c80*/  BSYNC.RECONVERGENT B0 ;  /* 0x0000000000007941 */ /* 0x000fea0003800200 */
.L_x_20922:
[----:B------:R1:W-:Y:S01]  /*5c90*/  STG.E.U8 desc[UR36][R8.64], R3 ;  /* 0x0000000308007986 */ /* 0x0003e2000c101124 */
[----:B------:R-:W-:Y:S05]  /*5ca0*/  BRA `(.L_x_20897) ;  /* 0x0000000000587947 */ /* 0x000fea0003800000 */
.L_x_20919:
        /* <DEDUP_REMOVED lines=13> */
.L_x_20924:
[----:B------:R-:W-:Y:S01]  /*5d80*/  IMAD.MOV.U32 R3, RZ, RZ, 0x7f ;  /* 0x0000007fff037424 */ /* 0x000fe200078e00ff */
[----:B------:R-:W-:-:S04]  /*5d90*/  ISETP.GT.U32.AND P0, PT, R5, 0x7f800000, PT ;  /* 0x7f8000000500780c */ /* 0x000fc80003f04070 */
[----:B------:R-:W-:-:S05]  /*5da0*/  SEL R3, R3, 0x7c, P0 ;  /* 0x0000007c03037807 */ /* 0x000fca0000000000 */
[----:B------:R2:W-:Y:S01]  /*5db0*/  STG.E.U8 desc[UR36][R8.64], R3 ;  /* 0x0000000308007986 */ /* 0x0005e2000c101124 */
[----:B------:R-:W-:Y:S05]  /*5dc0*/  BRA `(.L_x_20897) ;  /* 0x0000000000107947 */ /* 0x000fea0003800000 */
.L_x_20918:
[----:B------:R-:W-:-:S04]  /*5dd0*/  LOP3.LUT R22, R22, 0xff, RZ, 0xc0, !PT ;  /* 0x000000ff16167812 */ /* 0x000fc800078ec0ff */
[----:B------:R-:W0:Y:S02]  /*5de0*/  I2F.U16 R0, R22 ;  /* 0x0000001600007306 */ /* 0x000e240000101000 */
[----:B0-----:R-:W-:-:S05]  /*5df0*/  F2FP.BF16.F32.PACK_AB R0, RZ, R0 ;  /* 0x00000000ff00723e */ /* 0x001fca00000010ff */
[----:B------:R0:W-:Y:S02]  /*5e00*/  STG.E.U16 desc[UR36][R8.64], R0 ;  /* 0x0000000008007986 */ /* 0x0001e4000c101524 */
.L_x_20897:
[----:B------:R-:W-:Y:S05]  /*5e10*/  BSYNC.RECONVERGENT B6 ;  /* 0x0000000000067941 */ /* 0x000fea0003800200 */
.L_x_20891:
        /* <DEDUP_REMOVED lines=24> */
.L_x_20929:
[----:B------:R3:W-:Y:S01]  /*5fa0*/  STG.E.U8 desc[UR36][R8.64], R18 ;  /* 0x0000001208007986 */ /* 0x0007e2000c101124 */
[----:B------:R-:W-:Y:S05]  /*5fb0*/  BRA `(.L_x_20931) ;  /* 0x0000000c004c7947 */ /* 0x000fea0003800000 */
.L_x_20928:
        /* <DEDUP_REMOVED lines=10> */
.L_x_20933:
[----:B------:R-:W-:-:S05]  /*6060*/  LOP3.LUT R3, R18, 0xff, RZ, 0xc0, !PT ;  /* 0x000000ff12037812 */ /* 0x000fca00078ec0ff */
[----:B------:R2:W-:Y:S01]  /*6070*/  STG.E desc[UR36][R8.64], R3 ;  /* 0x0000000308007986 */ /* 0x0005e2000c101924 */
[----:B------:R-:W-:Y:S05]  /*6080*/  BRA `(.L_x_20931) ;  /* 0x0000000c00187947 */ /* 0x000fea0003800000 */
.L_x_20932:
[----:B------:R-:W-:-:S05]  /*6090*/  LOP3.LUT R3, R18, 0xff, RZ, 0xc0, !PT ;  /* 0x000000ff12037812 */ /* 0x000fca00078ec0ff */
[----:B------:R0:W-:Y:S01]  /*60a0*/  STG.E.U16 desc[UR36][R8.64], R3 ;  /* 0x0000000308007986 */ /* 0x0001e2000c101524 */
[----:B------:R-:W-:Y:S05]  /*60b0*/  BRA `(.L_x_20931) ;  /* 0x0000000c000c7947 */ /* 0x000fea0003800000 */
.L_x_20927:
        /* <DEDUP_REMOVED lines=10> */
.L_x_20935:
[----:B------:R-:W-:-:S04]  /*6160*/  LOP3.LUT R18, R18, 0xff, RZ, 0xc0, !PT ;  /* 0x000000ff12127812 */ /* 0x000fc800078ec0ff */
[----:B------:R-:W0:Y:S02]  /*6170*/  I2F.U16 R0, R18 ;  /* 0x0000001200007306 */ /* 0x000e240000101000 */
[----:B0-----:R-:W-:-:S05]  /*6180*/  F2FP.F16.F32.PACK_AB R0, RZ, R0 ;  /* 0x00000000ff00723e */ /* 0x001fca00000000ff */
[----:B------:R0:W-:Y:S01]  /*6190*/  STG.E.U16 desc[UR36][R8.64], R0 ;  /* 0x0000000008007986 */ /* 0x0001e2000c101524 */
[----:B------:R-:W-:Y:S05]  /*61a0*/  BRA `(.L_x_20931) ;  /* 0x0000000800d07947 */ /* 0x000fea0003800000 */
.L_x_20934:
        /* <DEDUP_REMOVED lines=11> */
.L_x_20937:
[----:B------:R-:W-:-:S06]  /*6260*/  LOP3.LUT R18, R18, 0xff, RZ, 0xc0, !PT ;  /* 0x000000ff12127812 */ /* 0x000fcc00078ec0ff */
[----:B------:R-:W0:Y:S02]  /*6270*/  I2F.U16 R18, R18 ;  /* 0x0000001200127306 */ /* 0x000e240000101000 */
[----:B0-----:R-:W-:-:S04]  /*6280*/  F2FP.F16.F32.PACK_AB R3, RZ, R18 ;  /* 0x00000012ff03723e */ /* 0x001fc800000000ff */
[----:B------:R-:W-:-:S05]  /*6290*/  PRMT R3, R3, 0x5410, RZ ;  /* 0x0000541003037816 */ /* 0x000fca00000000ff */
[----:B------:R0:W-:Y:S01]  /*62a0*/  STG.E desc[UR36][R8.64], R3 ;  /* 0x0000000308007986 */ /* 0x0001e2000c101924 */
[----:B------:R-:W-:Y:S05]  /*62b0*/  BRA `(.L_x_20931) ;  /* 0x00000008008c7947 */ /* 0x000fea0003800000 */
.L_x_20936:
[----:B------:R-:W-:-:S06]  /*62c0*/  LOP3.LUT R4, R18, 0xff, RZ, 0xc0, !PT ;  /* 0x000000ff12047812 */ /* 0x000fcc00078ec0ff */
[----:B------:R-:W0:Y:S02]  /*62d0*/  I2F.F64.U16 R4, R4 ;  /* 0x0000000400047312 */ /* 0x000e240000101800 */
[----:B0-----:R0:W-:Y:S01]  /*62e0*/  STG.E.64 desc[UR36][R8.64], R4 ;  /* 0x0000000408007986 */ /* 0x0011e2000c101b24 */
[----:B------:R-:W-:Y:S05]  /*62f0*/  BRA `(.L_x_20931) ;  /* 0x00000008007c7947 */ /* 0x000fea0003800000 */
.L_x_20926:
        /* <DEDUP_REMOVED lines=13> */
.L_x_20941:
        /* <DEDUP_REMOVED lines=17> */
.L_x_20944:
[----:B------:R-:W-:-:S07]  /*64e0*/  PRMT R4, R0, 0x7610, R4 ;  /* 0x0000761000047816 */ /* 0x000fce0000000004 */
.L_x_20943:
[----:B------:R-:W-:Y:S05]  /*64f0*/  BSYNC.RECONVERGENT B0 ;  /* 0x0000000000007941 */ /* 0x000fea0003800200 */
.L_x_20942:
[----:B------:R0:W-:Y:S01]  /*6500*/  STG.E.U8 desc[UR36][R8.64], R4 ;  /* 0x0000000408007986 */ /* 0x0001e2000c101124 */
[----:B------:R-:W-:Y:S05]  /*6510*/  BRA `(.L_x_20931) ;  /* 0x0000000400f47947 */ /* 0x000fea0003800000 */
.L_x_20940:
        /* <DEDUP_REMOVED lines=17> */
.L_x_20947:
[----:B------:R-:W-:-:S07]  /*6630*/  PRMT R4, R0, 0x7610, R4 ;  /* 0x0000761000047816 */ /* 0x000fce0000000004 */
.L_x_20946:
[----:B------:R-:W-:Y:S05]  /*6640*/  BSYNC.RECONVERGENT B0 ;  /* 0x0000000000007941 */ /* 0x000fea0003800200 */
.L_x_20945:
[----:B------:R0:W-:Y:S01]  /*6650*/  STG.E.U8 desc[UR36][R8.64], R4 ;  /* 0x0000000408007986 */ /* 0x0001e2000c101124 */
[----:B------:R-:W-:Y:S05]  /*6660*/  BRA `(.L_x_20931) ;  /* 0x0000000400a07947 */ /* 0x000fea0003800000 */
.L_x_20939:
        /* <DEDUP_REMOVED lines=22> */
.L_x_20949:
[----:B------:R-:W-:Y:S01]  /*67d0*/  LOP3.LUT R4, R18, 0xff, RZ, 0xc0, !PT ;  /* 0x000000ff12047812 */ /* 0x000fe200078ec0ff */
[----:B------:R-:W-:-:S05]  /*67e0*/  IMAD.MOV.U32 R5, RZ, RZ, RZ ;  /* 0x000000ffff057224 */ /* 0x000fca00078e00ff */
[----:B------:R0:W-:Y:S01]  /*67f0*/  STG.E.64 desc[UR36][R8.64], R4 ;  /* 0x0000000408007986 */ /* 0x0001e2000c101b24 */
[----:B------:R-:W-:Y:S05]  /*6800*/  BRA `(.L_x_20931) ;  /* 0x0000000400387947 */ /* 0x000fea0003800000 */
.L_x_20948:
[----:B------:R-:W-:-:S05]  /*6810*/  LOP3.LUT R3, R18, 0xff, RZ, 0xc0, !PT ;  /* 0x000000ff12037812 */ /* 0x000fca00078ec0ff */
[----:B------:R0:W-:Y:S01]  /*6820*/  STG.E desc[UR36][R8.64], R3 ;  /* 0x0000000308007986 */ /* 0x0001e2000c101924 */
[----:B------:R-:W-:Y:S05]  /*6830*/  BRA `(.L_x_20931) ;  /* 0x00000004002c7947 */ /* 0x000fea0003800000 */
.L_x_20938:
        /* <DEDUP_REMOVED lines=10> */
.L_x_20951:
[----:B------:R-:W-:Y:S02]  /*68e0*/  LOP3.LUT R4, R18, 0xff, RZ, 0xc0, !PT ;  /* 0x000000ff12047812 */ /* 0x000fe400078ec0ff */
[----:B------:R-:W-:-:S04]  /*68f0*/  CS2R R6, SRZ ;  /* 0x0000000000067805 */ /* 0x000fc8000001ff00 */
[----:B------:R-:W0:Y:S02]  /*6900*/  I2F.F64.U16 R4, R4 ;  /* 0x0000000400047312 */ /* 0x000e240000101800 */
[----:B0-----:R0:W-:Y:S01]  /*6910*/  STG.E.128 desc[UR36][R8.64], R4 ;  /* 0x0000000408007986 */ /* 0x0011e2000c101d24 */
[----:B------:R-:W-:Y:S05]  /*6920*/  BRA `(.L_x_20931) ;  /* 0x0000000000f07947 */ /* 0x000fea0003800000 */
.L_x_20950:
[----:B------:R-:W-:-:S13]  /*6930*/  ISETP.NE.AND P0, PT, R0, 0xf, PT ;  /* 0x0000000f0000780c */ /* 0x000fda0003f05270 */
[----:B------:R-:W-:Y:S05]  /*6940*/  @!P0 BRA `(.L_x_20952) ;  /* 0x0000000000d88947 */ /* 0x000fea0003800000 */
[----:B------:R-:W-:-:S13]  /*6950*/  ISETP.NE.AND P0, PT, R0, 0x17, PT ;  /* 0x000000170000780c */ /* 0x000fda0003f05270 */
[----:B------:R-:W-:Y:S05]  /*6960*/  @!P0 BRA `(.L_x_20953) ;  /* 0x0000000000888947 */ /* 0x000fea0003800000 */
[----:B------:R-:W-:-:S13]  /*6970*/  ISETP.NE.AND P0, PT, R0, 0x18, PT ;  /* 0x000000180000780c */ /* 0x000fda0003f05270 */
[----:B------:R-:W-:Y:S05]  /*6980*/  @!P0 BRA `(.L_x_20954) ;  /* 0x0000000000448947 */ /* 0x000fea0003800000 */
.L_x_20930:
        /* <DEDUP_REMOVED lines=16> */
.L_x_20955:
[----:B------:R-:W-:Y:S05]  /*6a90*/  BRA `(.L_x_20931) ;  /* 0x0000000000947947 */ /* 0x000fea0003800000 */
.L_x_20954:
        /* <DEDUP_REMOVED lines=12> */
.L_x_20957:
[----:B------:R-:W-:Y:S05]  /*6b60*/  BSYNC.RECONVERGENT B0 ;  /* 0x0000000000007941 */ /* 0x000fea0003800200 */
.L_x_20956:
[----:B------:R0:W-:Y:S01]  /*6b70*/  STG.E.U8 desc[UR36][R8.64], R3 ;  /* 0x0000000308007986 */ /* 0x0001e2000c101124 */
[----:B------:R-:W-:Y:S05]  /*6b80*/  BRA `(.L_x_20931) ;  /* 0x0000000000587947 */ /* 0x000fea0003800000 */
.L_x_20953:
        /* <DEDUP_REMOVED lines=13> */
.L_x_20958:
[----:B------:R-:W-:Y:S01]  /*6c60*/  IMAD.MOV.U32 R3, RZ, RZ, 0x7f ;  /* 0x0000007fff037424 */ /* 0x000fe200078e00ff */
[----:B------:R-:W-:-:S04]  /*6c70*/  ISETP.GT.U32.AND P0, PT, R5, 0x7f800000, PT ;  /* 0x7f8000000500780c */ /* 0x000fc80003f04070 */
[----:B------:R-:W-:-:S05]  /*6c80*/  SEL R3, R3, 0x7c, P0 ;  /* 0x0000007c03037807 */ /* 0x000fca0000000000 */
[----:B------:R0:W-:Y:S01]  /*6c90*/  STG.E.U8 desc[UR36][R8.64], R3 ;  /* 0x0000000308007986 */ /* 0x0001e2000c101124 */
[----:B------:R-:W-:Y:S05]  /*6ca0*/  BRA `(.L_x_20931) ;  /* 0x0000000000107947 */ /* 0x000fea0003800000 */
.L_x_20952:
[----:B------:R-:W-:-:S04]  /*6cb0*/  LOP3.LUT R18, R18, 0xff, RZ, 0xc0, !PT ;  /* 0x000000ff12127812 */ /* 0x000fc800078ec0ff */
[----:B------:R-:W0:Y:S02]  /*6cc0*/  I2F.U16 R0, R18 ;  /* 0x0000001200007306 */ /* 0x000e240000101000 */
[----:B0-----:R-:W-:-:S05]  /*6cd0*/  F2FP.BF16.F32.PACK_AB R0, RZ, R0 ;  /* 0x00000000ff00723e */ /* 0x001fca00000010ff */
[----:B------:R0:W-:Y:S02]  /*6ce0*/  STG.E.U16 desc[UR36][R8.64], R0 ;  /* 0x0000000008007986 */ /* 0x0001e4000c101524 */
.L_x_20931:
[----:B------:R-:W-:Y:S05]  /*6cf0*/  BSYNC.RECONVERGENT B6 ;  /* 0x0000000000067941 */ /* 0x000fea0003800200 */
.L_x_20925:
[----:B------:R-:W-:-:S07]  /*6d00*/  VIADD R25, R25, 0x80 ;  /* 0x0000008019197836 */ /* 0x000fce0000000000 */
.L_x_20890:
[----:B------:R-:W-:Y:S05]  /*6d10*/  BSYNC.RECONVERGENT B7 ;  /* 0x0000000000077941 */ /* 0x000fea0003800200 */
.L_x_20889:
        /* <DEDUP_REMOVED lines=21> */
.L_x_20962:
[----:B------:R-:W-:Y:S01]  /*6e70*/  STG.E.U8 desc[UR36][R2.64], R19 ;  /* 0x0000001302007986 */ /* 0x000fe2000c101124 */
[----:B------:R-:W-:Y:S05]  /*6e80*/  EXIT ;  /* 0x000000000000794d */ /* 0x000fea0003800000 */
.L_x_20961:
        /* <DEDUP_REMOVED lines=10> */
.L_x_20965:
[----:B------:R-:W-:-:S05]  /*6f30*/  LOP3.LUT R19, R19, 0xff, RZ, 0xc0, !PT ;  /* 0x000000ff13137812 */ /* 0x000fca00078ec0ff */
[----:B------:R-:W-:Y:S01]  /*6f40*/  STG.E desc[UR36][R2.64], R19 ;  /* 0x0000001302007986 */ /* 0x000fe2000c101924 */
[----:B------:R-:W-:Y:S05]  /*6f50*/  EXIT ;  /* 0x000000000000794d */ /* 0x000fea0003800000 */
.L_x_20964:
[----:B------:R-:W-:-:S05]  /*6f60*/  LOP3.LUT R19, R19, 0xff, RZ, 0xc0, !PT ;  /* 0x000000ff13137812 */ /* 0x000fca00078ec0ff */
[----:B------:R-:W-:Y:S01]  /*6f70*/  STG.E.U16 desc[UR36][R2.64], R19 ;  /* 0x0000001302007986 */ /* 0x000fe2000c101524 */
[----:B------:R-:W-:Y:S05]  /*6f80*/  EXIT ;  /* 0x000000000000794d */ /* 0x000fea0003800000 */
.L_x_20960:
        /* <DEDUP_REMOVED lines=10> */
.L_x_20967:
[----:B------:R-:W-:-:S04]  /*7030*/  LOP3.LUT R19, R19, 0xff, RZ, 0xc0, !PT ;  /* 0x000000ff13137812 */ /* 0x000fc800078ec0ff */
[----:B------:R-:W0:Y:S02]  /*7040*/  I2F.U16 R0, R19 ;  /* 0x0000001300007306 */ /* 0x000e240000101000 */
[----:B0-----:R-:W-:-:S05]  /*7050*/  F2FP.F16.F32.PACK_AB R0, RZ, R0 ;  /* 0x00000000ff00723e */ /* 0x001fca00000000ff */
[----:B------:R-:W-:Y:S01]  /*7060*/  STG.E.U16 desc[UR36][R2.64], R0 ;  /* 0x0000000002007986 */ /* 0x000fe2000c101524 */
[----:B------:R-:W-:Y:S05]  /*7070*/  EXIT ;  /* 0x000000000000794d */ /* 0x000fea0003800000 */
.L_x_20966:
        /* <DEDUP_REMOVED lines=11> */
.L_x_20969:
[----:B------:R-:W-:-:S06]  /*7130*/  LOP3.LUT R19, R19, 0xff, RZ, 0xc0, !PT ;  /* 0x000000ff13137812 */ /* 0x000fcc00078ec0ff */
[----:B------:R-:W0:Y:S02]  /*7140*/  I2F.U16 R19, R19 ;  /* 0x0000001300137306 */ /* 0x000e240000101000 */
[----:B0-----:R-:W-:-:S04]  /*7150*/  F2FP.F16.F32.PACK_AB R5, RZ, R19 ;  /* 0x00000013ff05723e */ /* 0x001fc800000000ff */
[----:B------:R-:W-:-:S05]  /*7160*/  PRMT R5, R5, 0x5410, RZ ;  /* 0x0000541005057816 */ /* 0x000fca00000000ff */
[----:B------:R-:W-:Y:S01]  /*7170*/  STG.E desc[UR36][R2.64], R5 ;  /* 0x0000000502007986 */ /* 0x000fe2000c101924 */
[----:B------:R-:W-:Y:S05]  /*7180*/  EXIT ;  /* 0x000000000000794d */ /* 0x000fea0003800000 */
.L_x_20968:
[----:B------:R-:W-:-:S06]  /*7190*/  LOP3.LUT R4, R19, 0xff, RZ, 0xc0, !PT ;  /* 0x000000ff13047812 */ /* 0x000fcc00078ec0ff */
[----:B------:R-:W0:Y:S02]  /*71a0*/  I2F.F64.U16 R4, R4 ;  /* 0x0000000400047312 */ /* 0x000e240000101800 */
[----:B0-----:R-:W-:Y:S01]  /*71b0*/  STG.E.64 desc[UR36][R2.64], R4 ;  /* 0x0000000402007986 */ /* 0x001fe2000c101b24 */
[----:B------:R-:W-:Y:S05]  /*71c0*/  EXIT ;  /* 0x000000000000794d */ /* 0x000fea0003800000 */
.L_x_20959:
        /* <DEDUP_REMOVED lines=13> */
.L_x_20973:
        /* <DEDUP_REMOVED lines=18> */
.L_x_20975:
[----:B------:R-:W-:Y:S05]  /*73c0*/  BSYNC.RECONVERGENT B0 ;  /* 0x0000000000007941 */ /* 0x000fea0003800200 */
.L_x_20974:
[----:B------:R-:W-:Y:S01]  /*73d0*/  STG.E.U8 desc[UR36][R2.64], R0 ;  /* 0x0000000002007986 */ /* 0x000fe2000c101124 */
[----:B------:R-:W-:Y:S05]  /*73e0*/  EXIT ;  /* 0x000000000000794d */ /* 0x000fea0003800000 */
.L_x_20972:
        /* <DEDUP_REMOVED lines=18> */
.L_x_20977:
[----:B------:R-:W-:Y:S05]  /*7510*/  BSYNC.RECONVERGENT B0 ;  /* 0x0000000000007941 */ /* 0x000fea0003800200 */
.L_x_20976:
[----:B------:R-:W-:Y:S01]  /*7520*/  STG.E.U8 desc[UR36][R2.64], R0 ;  /* 0x0000000002007986 */ /* 0x000fe2000c101124 */
[----:B------:R-:W-:Y:S05]  /*7530*/  EXIT ;  /* 0x000000000000794d */ /* 0x000fea0003800000 */
.L_x_20971:
        /* <DEDUP_REMOVED lines=22> */
.L_x_20979:
[----:B------:R-:W-:Y:S01]  /*76a0*/  LOP3.LUT R4, R19, 0xff, RZ, 0xc0, !PT ;  /* 0x000000ff13047812 */ /* 0x000fe200078ec0ff */
[----:B------:R-:W-:-:S05]  /*76b0*/  IMAD.MOV.U32 R5, RZ, RZ, RZ ;  /* 0x000000ffff057224 */ /* 0x000fca00078e00ff */
[----:B------:R-:W-:Y:S01]  /*76c0*/  STG.E.64 desc[UR36][R2.64], R4 ;  /* 0x0000000402007986 */ /* 0x000fe2000c101b24 */
[----:B------:R-:W-:Y:S05]  /*76d0*/  EXIT ;  /* 0x000000000000794d */ /* 0x000fea0003800000 */
.L_x_20978:
[----:B------:R-:W-:-:S05]  /*76e0*/  LOP3.LUT R19, R19, 0xff, RZ, 0xc0, !PT ;  /* 0x000000ff13137812 */ /* 0x000fca00078ec0ff */
[----:B------:R-:W-:Y:S01]  /*76f0*/  STG.E desc[UR36][R2.64], R19 ;  /* 0x0000001302007986 */ /* 0x000fe2000c101924 */
[----:B------:R-:W-:Y:S05]  /*7700*/  EXIT ;  /* 0x000000000000794d */ /* 0x000fea0003800000 */
.L_x_20970:
        /* <DEDUP_REMOVED lines=10> */
.L_x_20981:
[----:B------:R-:W-:Y:S02]  /*77b0*/  LOP3.LUT R4, R19, 0xff, RZ, 0xc0, !PT ;  /* 0x000000ff13047812 */ /* 0x000fe400078ec0ff */
[----:B------:R-:W-:-:S04]  /*77c0*/  CS2R R6, SRZ ;  /* 0x0000000000067805 */ /* 0x000fc8000001ff00 */
[----:B------:R-:W0:Y:S02]  /*77d0*/  I2F.F64.U16 R4, R4 ;  /* 0x0000000400047312 */ /* 0x000e240000101800 */
[----:B0-----:R-:W-:Y:S01]  /*77e0*/  STG.E.128 desc[UR36][R2.64], R4 ;  /* 0x0000000402007986 */ /* 0x001fe2000c101d24 */
[----:B------:R-:W-:Y:S05]  /*77f0*/  EXIT ;  /* 0x000000000000794d */ /* 0x000fea0003800000 */
.L_x_20980:
[----:B------:R-:W-:-:S13]  /*7800*/  ISETP.NE.AND P0, PT, R0, 0xf, PT ;  /* 0x0000000f0000780c */ /* 0x000fda0003f05270 */
[----:B------:R-:W-:Y:S05]  /*7810*/  @!P0 BRA `(.L_x_20982) ;  /* 0x0000000000dc8947 */ /* 0x000fea0003800000 */
[----:B------:R-:W-:-:S13]  /*7820*/  ISETP.NE.AND P0, PT, R0, 0x17, PT ;  /* 0x000000170000780c */ /* 0x000fda0003f05270 */
[----:B------:R-:W-:Y:S05]  /*7830*/  @!P0 BRA `(.L_x_20983) ;  /* 0x0000000000888947 */ /* 0x000fea0003800000 */
[----:B------:R-:W-:-:S13]  /*7840*/  ISETP.NE.AND P0, PT, R0, 0x18, PT ;  /* 0x000000180000780c */ /* 0x000fda0003f05270 */
[----:B------:R-:W-:Y:S05]  /*7850*/  @!P0 BRA `(.L_x_20984) ;  /* 0x0000000000448947 */ /* 0x000fea0003800000 */
.L_x_20963:
        /* <DEDUP_REMOVED lines=16> */
.L_x_20985:
[----:B------:R-:W-:Y:S05]  /*7960*/  EXIT ;  /* 0x000000000000794d */ /* 0x000fea0003800000 */
.L_x_20984:
        /* <DEDUP_REMOVED lines=12> */
.L_x_20987:
[----:B------:R-:W-:Y:S05]  /*7a30*/  BSYNC.RECONVERGENT B0 ;  /* 0x0000000000007941 */ /* 0x000fea0003800200 */
.L_x_20986:
[----:B------:R-:W-:Y:S01]  /*7a40*/  STG.E.U8 desc[UR36][R2.64], R5 ;  /* 0x0000000502007986 */ /* 0x000fe2000c101124 */
[----:B------:R-:W-:Y:S05]  /*7a50*/  EXIT ;  /* 0x000000000000794d */ /* 0x000fea0003800000 */
.L_x_20983:
        /* <DEDUP_REMOVED lines=14> */
.L_x_20988:
[----:B------:R-:W-:Y:S01]  /*7b40*/  IMAD.MOV.U32 R5, RZ, RZ, 0x7f ;  /* 0x0000007fff057424 */ /* 0x000fe200078e00ff */
[----:B------:R-:W-:-:S04]  /*7b50*/  ISETP.GT.U32.AND P0, PT, R19, 0x7f800000, PT ;  /* 0x7f8000001300780c */ /* 0x000fc80003f04070 */
[----:B------:R-:W-:-:S05]  /*7b60*/  SEL R5, R5, 0x7c, P0 ;  /* 0x0000007c05057807 */ /* 0x000fca0000000000 */
[----:B------:R-:W-:Y:S01]  /*7b70*/  STG.E.U8 desc[UR36][R2.64], R5 ;  /* 0x0000000502007986 */ /* 0x000fe2000c101124 */
[----:B------:R-:W-:Y:S05]  /*7b80*/  EXIT ;  /* 0x000000000000794d */ /* 0x000fea0003800000 */
.L_x_20982:
[----:B------:R-:W-:-:S04]  /*7b90*/  LOP3.LUT R19, R19, 0xff, RZ, 0xc0, !PT ;  /* 0x000000ff13137812 */ /* 0x000fc800078ec0ff */
[----:B------:R-:W0:Y:S02]  /*7ba0*/  I2F.U16 R0, R19 ;  /* 0x0000001300007306 */ /* 0x000e240000101000 */
[----:B0-----:R-:W-:-:S05]  /*7bb0*/  F2FP.BF16.F32.PACK_AB R0, RZ, R0 ;  /* 0x00000000ff00723e */ /* 0x001fca00000010ff */
[----:B------:R-:W-:Y:S01]  /*7bc0*/  STG.E.U16 desc[UR36][R2.64], R0 ;  /* 0x0000000002007986 */ /* 0x000fe2000c101524 */
[----:B------:R-:W-:Y:S05]  /*7bd0*/  EXIT ;  /* 0x000000000000794d */ /* 0x000fea0003800000 */
.L_x_20989:
        /* <DEDUP_REMOVED lines=10> */
.L_x_21238:


//--------------------- .text._ZN2at6native18elementwise_kernelILi128ELi4EZNS0_22gpu_kernel_impl_nocastINS0_13AUnaryFunctorIhhhZZZNS0_18lshift_kernel_cudaERNS_18TensorIteratorBaseEENKUlvE_clEvENKUlvE_clEvEUlhhE_EEEEvS5_RKT_EUliE_EEviT1_ --------------------------
	.section	.text._ZN2at6native18elementwise_kernelILi128ELi4EZNS0_22gpu_kernel_impl_nocastINS0_13AUnaryFunctorIhhhZZZNS0_18lshift_kernel_cudaERNS_18TensorIteratorBaseEENKUlvE_clEvENKUlvE_clEvEUlhhE_EEEEvS5_RKT_EUliE_EEviT1_,"ax",@progbits
	.align	128
        .global         _ZN2at6native18elementwise_kernelILi128ELi4EZNS0_22gpu_kernel_impl_nocastINS0_13AUnaryFunctorIhhhZZZNS0_18lshift_kernel_cudaERNS_18TensorIteratorBaseEENKUlvE_clEvENKUlvE_clEvEUlhhE_EEEEvS5_RKT_EUliE_EEviT1_
        .type           _ZN2at6native18elementwise_kernelILi128ELi4EZNS0_22gpu_kernel_impl_nocastINS0_13AUnaryFunctorIhhhZZZNS0_18lshift_kernel_cudaERNS_18TensorIteratorBaseEENKUlvE_clEvENKUlvE_clEvEUlhhE_EEEEvS5_RKT_EUliE_EEviT1_,@function
        .size           _ZN2at6native18elementwise_kernelILi128ELi4EZNS0_22gpu_kernel_impl_nocastINS0_13AUnaryFunctorIhhhZZZNS0_18lshift_kernel_cudaERNS_18TensorIteratorBaseEENKUlvE_clEvENKUlvE_clEvEUlhhE_EEEEvS5_RKT_EUliE_EEviT1_,(.L_x_21239 - _ZN2at6native18elementwise_kernelILi128ELi4EZNS0_22gpu_kernel_impl_nocastINS0_13AUnaryFunctorIhhhZZZNS0_18lshift_kernel_cudaERNS_18TensorIteratorBaseEENKUlvE_clEvENKUlvE_clEvEUlhhE_EEEEvS5_RKT_EUliE_EEviT1_)
        .other          _ZN2at6native18elementwise_kernelILi128ELi4EZNS0_22gpu_kernel_impl_nocastINS0_13AUnaryFunctorIhhhZZZNS0_18lshift_kernel_cudaERNS_18TensorIteratorBaseEENKUlvE_clEvENKUlvE_clEvEUlhhE_EEEEvS5_RKT_EUliE_EEviT1_,@"STO_CUDA_ENTRY STV_DEFAULT"
_ZN2at6native18elementwise_kernelILi128ELi4EZNS0_22gpu_kernel_impl_nocastINS0_13AUnaryFunctorIhhhZZZNS0_18lshift_kernel_cudaERNS_18TensorIteratorBaseEENKUlvE_clEvENKUlvE_clEvEUlhhE_EEEEvS5_RKT_EUliE_EEviT1_:
.text._ZN2at6native18elementwise_kernelILi128ELi4EZNS0_22gpu_kernel_impl_nocastINS0_13AUnaryFunctorIhhhZZZNS0_18lshift_kernel_cudaERNS_18TensorIteratorBaseEENKUlvE_clEvENKUlvE_clEvEUlhhE_EEEEvS5_RKT_EUliE_EEviT1_:
        /* <DEDUP_REMOVED lines=34> */
.L_x_20993:
[----:B------:R-:W-:-:S13]  /*0220*/  ISETP.GE.AND P0, PT, R3, UR4, PT ;  /* 0x0000000403007c0c */ /* 0x000fda000bf06270 */
[----:B------:R-:W-:Y:S05]  /*0230*/  @P0 BREAK.RELIABLE B1 ;  /* 0x0000000000010942 */ /* 0x000fea0003800100 */
[----:B------:R-:W-:Y:S05]  /*0240*/  @P0 BRA `(.L_x_20994) ;  /* 0x0000000000240947 */ /* 0x000fea0003800000 */
[----:B------:R-:W-:Y:S05]  /*0250*/  BSYNC.RELIABLE B1 ;  /* 0x0000000000017941 */ /* 0x000fea0003800100 */
.L_x_20992:
        /* <DEDUP_REMOVED lines=8> */
.L_x_20994:
[----:B------:R-:W-:Y:S05]  /*02e0*/  BSYNC.RECONVERGENT B0 ;  /* 0x0000000000007941 */ /* 0x000fea0003800200 */
.L_x_20991:
        /* <DEDUP_REMOVED lines=11> */
.L_x_20990:
        /* <DEDUP_REMOVED lines=306> */
.L_x_20998:
        /* <DEDUP_REMOVED lines=312> */
.L_x_21000:
        /* <DEDUP_REMOVED lines=11> */
.L_x_20997:
[----:B------:R-:W-:-:S13]  /*2af0*/  ISETP.GE.AND P0, PT, R3, UR4, PT ;  /* 0x0000000403007c0c */ /* 0x000fda000bf06270 */
[----:B------:R-:W-:Y:S05]  /*2b00*/  @P0 BREAK.RELIABLE B1 ;  /* 0x0000000000010942 */ /* 0x000fea0003800100 */
[----:B------:R-:W-:Y:S05]  /*2b10*/  @P0 BRA `(.L_x_20999) ;  /* 0x0000001000d80947 */ /* 0x000fea0003800000 */
[----:B------:R-:W-:Y:S05]  /*2b20*/  BSYNC.RELIABLE B1 ;  /* 0x0000000000017941 */ /* 0x000fea0003800100 */
.L_x_20996:
        /* <DEDUP_REMOVED lines=298> */
.L_x_21001:
        /* <DEDUP_REMOVED lines=11> */
.L_x_20999:
[----:B------:R-:W-:Y:S05]  /*3e80*/  BSYNC.RECONVERGENT B0 ;  /* 0x0000000000007941 */ /* 0x000fea0003800200 */
.L_x_20995:
        /* <DEDUP_REMOVED lines=301> */
.L_x_21002:
        /* <DEDUP_REMOVED lines=11> */
.L_x_21003:
        /* <DEDUP_REMOVED lines=15> */
.L_x_21239:


//--------------------- .text._ZN2at6native27unrolled_elementwise_kernelINS0_13AUnaryFunctorIhhhZZZNS0_18lshift_kernel_cudaERNS_18TensorIteratorBaseEENKUlvE_clEvENKUlvE_clEvEUlhhE_EESt5arrayIPcLm2EELi4E23TrivialOffsetCalculatorILi1EjESD_NS0_6memory15LoadWithoutCastENSE_16StoreWithoutCastEEEviT_T0_T2_T3_T4_T5_ --------------------------
	.section	.text._ZN2at6native27unrolled_elementwise_kernelINS0_13AUnaryFunctorIhhhZZZNS0_18lshift_kernel_cudaERNS_18TensorIteratorBaseEENKUlvE_clEvENKUlvE_clEvEUlhhE_EESt5arrayIPcLm2EELi4E23TrivialOffsetCalculatorILi1EjESD_NS0_6memory15LoadWithoutCastENSE_16StoreWithoutCastEEEviT_T0_T2_T3_T4_T5_,"ax",@progbits
	.align	128
        .global         _ZN2at6native27unrolled_elementwise_kernelINS0_13AUnaryFunctorIhhhZZZNS0_18lshift_kernel_cudaERNS_18TensorIteratorBaseEENKUlvE_clEvENKUlvE_clEvEUlhhE_EESt5arrayIPcLm2EELi4E23TrivialOffsetCalculatorILi1EjESD_NS0_6memory15LoadWithoutCastENSE_16StoreWithoutCastEEEviT_T0_T2_T3_T4_T5_
        .type           _ZN2at6native27unrolled_elementwise_kernelINS0_13AUnaryFunctorIhhhZZZNS0_18lshift_kernel_cudaERNS_18TensorIteratorBaseEENKUlvE_clEvENKUlvE_clEvEUlhhE_EESt5arrayIPcLm2EELi4E23TrivialOffsetCalculatorILi1EjESD_NS0_6memory15LoadWithoutCastENSE_16StoreWithoutCastEEEviT_T0_T2_T3_T4_T5_,@function
        .size           _ZN2at6native27unrolled_elementwise_kernelINS0_13AUnaryFunctorIhhhZZZNS0_18lshift_kernel_cudaERNS_18TensorIteratorBaseEENKUlvE_clEvENKUlvE_clEvEUlhhE_EESt5arrayIPcLm2EELi4E23TrivialOffsetCalculatorILi1EjESD_NS0_6memory15LoadWithoutCastENSE_16StoreWithoutCastEEEviT_T0_T2_T3_T4_T5_,(.L_x_21240 - _ZN2at6native27unrolled_elementwise_kernelINS0_13AUnaryFunctorIhhhZZZNS0_18lshift_kernel_cudaERNS_18TensorIteratorBaseEENKUlvE_clEvENKUlvE_clEvEUlhhE_EESt5arrayIPcLm2EELi4E23TrivialOffsetCalculatorILi1EjESD_NS0_6memory15LoadWithoutCastENSE_16StoreWithoutCastEEEviT_T0_T2_T3_T4_T5_)
        .other          _ZN2at6native27unrolled_elementwise_kernelINS0_13AUnaryFunctorIhhhZZZNS0_18lshift_kernel_cudaERNS_18TensorIteratorBaseEENKUlvE_clEvENKUlvE_clEvEUlhhE_EESt5arrayIPcLm2EELi4E23TrivialOffsetCalculatorILi1EjESD_NS0_6memory15LoadWithoutCastENSE_16StoreWithoutCastEEEviT_T0_T2_T3_T4_T5_,@"STO_CUDA_ENTRY STV_DEFAULT"
_ZN2at6native27unrolled_elementwise_kernelINS0_13AUnaryFunctorIhhhZZZNS0_18lshift_kernel_cudaERNS_18TensorIteratorBaseEENKUlvE_clEvENKUlvE_clEvEUlhhE_EESt5arrayIPcLm2EELi4E23TrivialOffsetCalculatorILi1EjESD_NS0_6memory15LoadWithoutCastENSE_16StoreWithoutCastEEEviT_T0_T2_T3_T4_T5_:
.text._ZN2at6native27unrolled_elementwise_kernelINS0_13AUnaryFunctorIhhhZZZNS0_18lshift_kernel_cudaERNS_18TensorIteratorBaseEENKUlvE_clEvENKUlvE_clEvEUlhhE_EESt5arrayIPcLm2EELi4E23TrivialOffsetCalculatorILi1EjESD_NS0_6memory15LoadWithoutCastENSE_16StoreWithoutCastEEEviT_T0_T2_T3_T4_T5_:
        /* <DEDUP_REMOVED lines=81> */
.L_x_21005:
[----:B------:R-:W-:Y:S05]  /*0510*/  BSYNC.RECONVERGENT B0 ;  /* 0x0000000000007941 */ /* 0x000fea0003800200 */
.L_x_21004:
        /* <DEDUP_REMOVED lines=14> */
.L_x_21006:
        /* <DEDUP_REMOVED lines=16> */
.L_x_21240:


//--------------------- .text._ZN2at6native29vectorized_elementwise_kernelILi2ENS0_13AUnaryFunctorIhhhZZZNS0_18lshift_kernel_cudaERNS_18TensorIteratorBaseEENKUlvE_clEvENKUlvE_clEvEUlhhE_EESt5arrayIPcLm2EEEEviT0_T1_ --------------------------
	.section	.text._ZN2at6native29vectorized_elementwise_kernelILi2ENS0_13AUnaryFunctorIhhhZZZNS0_18lshift_kernel_cudaERNS_18TensorIteratorBaseEENKUlvE_clEvENKUlvE_clEvEUlhhE_EESt5arrayIPcLm2EEEEviT0_T1_,"ax",@progbits
	.align	128
        .global         _ZN2at6native29vectorized_elementwise_kernelILi2ENS0_13AUnaryFunctorIhhhZZZNS0_18lshift_kernel_cudaERNS_18TensorIteratorBaseEENKUlvE_clEvENKUlvE_clEvEUlhhE_EESt5arrayIPcLm2EEEEviT0_T1_
        .type           _ZN2at6native29vectorized_elementwise_kernelILi2ENS0_13AUnaryFunctorIhhhZZZNS0_18lshift_kernel_cudaERNS_18TensorIteratorBaseEENKUlvE_clEvENKUlvE_clEvEUlhhE_EESt5arrayIPcLm2EEEEviT0_T1_,@function
        .size           _ZN2at6native29vectorized_elementwise_kernelILi2ENS0_13AUnaryFunctorIhhhZZZNS0_18lshift_kernel_cudaERNS_18TensorIteratorBaseEENKUlvE_clEvENKUlvE_clEvEUlhhE_EESt5arrayIPcLm2EEEEviT0_T1_,(.L_x_21241 - _ZN2at6native29vectorized_elementwise_kernelILi2ENS0_13AUnaryFunctorIhhhZZZNS0_18lshift_kernel_cudaERNS_18TensorIteratorBaseEENKUlvE_clEvENKUlvE_clEvEUlhhE_EESt5arrayIPcLm2EEEEviT0_T1_)
        .other          _ZN2at6native29vectorized_elementwise_kernelILi2ENS0_13AUnaryFunctorIhhhZZZNS0_18lshift_kernel_cudaERNS_18TensorIteratorBaseEENKUlvE_clEvENKUlvE_clEvEUlhhE_EESt5arrayIPcLm2EEEEviT0_T1_,@"STO_CUDA_ENTRY STV_DEFAULT"
_ZN2at6native29vectorized_elementwise_kernelILi2ENS0_13AUnaryFunctorIhhhZZZNS0_18lshift_kernel_cudaERNS_18TensorIteratorBaseEENKUlvE_clEvENKUlvE_clEvEUlhhE_EESt5arrayIPcLm2EEEEviT0_T1_:
.text._ZN2at6native29vectorized_elementwise_kernelILi2ENS0_13AUnaryFunctorIhhhZZZNS0_18lshift_kernel_cudaERNS_18TensorIteratorBaseEENKUlvE_clEvENKUlvE_clEvEUlhhE_EESt5arrayIPcLm2EEEEviT0_T1_:
        /* <DEDUP_REMOVED lines=152> */
.L_x_21010:
        /* <DEDUP_REMOVED lines=8> */
.L_x_21011:
        /* <DEDUP_REMOVED lines=8> */
.L_x_21012:
        /* <DEDUP_REMOVED lines=9> */
.L_x_21013:
[----:B------:R-:W-:Y:S05]  /*0b10*/  BSYNC.RELIABLE B1 ;  /* 0x0000000000017941 */ /* 0x000fea0003800100 */
.L_x_21009:
[----:B------:R-:W-:-:S13]  /*0b20*/  ISETP.GE.U32.AND P0, PT, R2, UR5, PT ;  /* 0x0000000502007c0c */ /* 0x000fda000bf06070 */
[----:B--2---:R-:W2:Y:S01]  /*0b30*/  @!P0 LDC.64 R6, c[0x0][0x388] ;  /* 0x0000e200ff068b82 */ /* 0x004ea20000000a00 */
[C---:B-1----:R-:W-:Y:S02]  /*0b40*/  @!P0 VIADD R5, R2.reuse, UR4 ;  /* 0x0000000402058c36 */ /* 0x042fe40008000000 */
[----:B------:R-:W-:-:S03]  /*0b50*/  @!P0 VIADD R2, R2, 0x80 ;  /* 0x0000008002028836 */ /* 0x000fc60000000000 */
[----:B--2---:R-:W-:-:S05]  /*0b60*/  @!P0 IADD3 R4, P1, PT, R5, R6, RZ ;  /* 0x0000000605048210 */ /* 0x004fca0007f3e0ff */
[----:B------:R-:W-:-:S05]  /*0b70*/  @!P0 IMAD.X R5, RZ, RZ, R7, P1 ;  /* 0x000000ffff058224 */ /* 0x000fca00008e0607 */
[----:B------:R2:W-:Y:S03]  /*0b80*/  @!P0 STG.E.U8 desc[UR8][R4.64], R10 ;  /* 0x0000000a04008986 */ /* 0x0005e6000c101108 */
.L_x_21014:
[----:B------:R-:W-:Y:S05]  /*0b90*/  BSYNC.RECONVERGENT B0 ;  /* 0x0000000000007941 */ /* 0x000fea0003800200 */
.L_x_21008:
        /* <DEDUP_REMOVED lines=9> */
.L_x_21007:
        /* <DEDUP_REMOVED lines=58> */
.L_x_21015:
        /* <DEDUP_REMOVED lines=11> */
.L_x_21241:


//--------------------- .text._ZN2at6native29vectorized_elementwise_kernelILi4ENS0_13AUnaryFunctorIhhhZZZNS0_18lshift_kernel_cudaERNS_18TensorIteratorBaseEENKUlvE_clEvENKUlvE_clEvEUlhhE_EESt5arrayIPcLm2EEEEviT0_T1_ --------------------------
	.section	.text._ZN2at6native29vectorized_elementwise_kernelILi4ENS0_13AUnaryFunctorIhhhZZZNS0_18lshift_kernel_cudaERNS_18TensorIteratorBaseEENKUlvE_clEvENKUlvE_clEvEUlhhE_EESt5arrayIPcLm2EEEEviT0_T1_,"ax",@progbits
	.align	128
        .global         _ZN2at6native29vectorized_elementwise_kernelILi4ENS0_13AUnaryFunctorIhhhZZZNS0_18lshift_kernel_cudaERNS_18TensorIteratorBaseEENKUlvE_clEvENKUlvE_clEvEUlhhE_EESt5arrayIPcLm2EEEEviT0_T1_
        .type           _ZN2at6native29vectorized_elementwise_kernelILi4ENS0_13AUnaryFunctorIhhhZZZNS0_18lshift_kernel_cudaERNS_18TensorIteratorBaseEENKUlvE_clEvENKUlvE_clEvEUlhhE_EESt5arrayIPcLm2EEEEviT0_T1_,@function
        .size           _ZN2at6native29vectorized_elementwise_kernelILi4ENS0_13AUnaryFunctorIhhhZZZNS0_18lshift_kernel_cudaERNS_18TensorIteratorBaseEENKUlvE_clEvENKUlvE_clEvEUlhhE_EESt5arrayIPcLm2EEEEviT0_T1_,(.L_x_21242 - _ZN2at6native29vectorized_elementwise_kernelILi4ENS0_13AUnaryFunctorIhhhZZZNS0_18lshift_kernel_cudaERNS_18TensorIteratorBaseEENKUlvE_clEvENKUlvE_clEvEUlhhE_EESt5arrayIPcLm2EEEEviT0_T1_)
        .other          _ZN2at6native29vectorized_elementwise_kernelILi4ENS0_13AUnaryFunctorIhhhZZZNS0_18lshift_kernel_cudaERNS_18TensorIteratorBaseEENKUlvE_clEvENKUlvE_clEvEUlhhE_EESt5arrayIPcLm2EEEEviT0_T1_,@"STO_CUDA_ENTRY STV_DEFAULT"
_ZN2at6native29vectorized_elementwise_kernelILi4ENS0_13AUnaryFunctorIhhhZZZNS0_18lshift_kernel_cudaERNS_18TensorIteratorBaseEENKUlvE_clEvENKUlvE_clEvEUlhhE_EESt5arrayIPcLm2EEEEviT0_T1_:
.text._ZN2at6native29vectorized_elementwise_kernelILi4ENS0_13AUnaryFunctorIhhhZZZNS0_18lshift_kernel_cudaERNS_18TensorIteratorBaseEENKUlvE_clEvENKUlvE_clEvEUlhhE_EESt5arrayIPcLm2EEEEviT0_T1_:
        /* <DEDUP_REMOVED lines=152> */
.L_x_21019:
        /* <DEDUP_REMOVED lines=8> */
.L_x_21020:
        /* <DEDUP_REMOVED lines=8> */
.L_x_21021:
        /* <DEDUP_REMOVED lines=9> */
.L_x_21022:
[----:B------:R-:W-:Y:S05]  /*0b10*/  BSYNC.RELIABLE B1 ;  /* 0x0000000000017941 */ /* 0x000fea0003800100 */
.L_x_21018:
[----:B------:R-:W-:-:S13]  /*0b20*/  ISETP.GE.U32.AND P0, PT, R2, UR5, PT ;  /* 0x0000000502007c0c */ /* 0x000fda000bf06070 */
[----:B--2---:R-:W2:Y:S01]  /*0b30*/  @!P0 LDC.64 R6, c[0x0][0x388] ;  /* 0x0000e200ff068b82 */ /* 0x004ea20000000a00 */
[C---:B-1----:R-:W-:Y:S02]  /*0b40*/  @!P0 VIADD R5, R2.reuse, UR4 ;  /* 0x0000000402058c36 */ /* 0x042fe40008000000 */
[----:B------:R-:W-:-:S03]  /*0b50*/  @!P0 VIADD R2, R2, 0x80 ;  /* 0x0000008002028836 */ /* 0x000fc60000000000 */
[----:B--2---:R-:W-:-:S05]  /*0b60*/  @!P0 IADD3 R4, P1, PT, R5, R6, RZ ;  /* 0x0000000605048210 */ /* 0x004fca0007f3e0ff */
[----:B------:R-:W-:-:S05]  /*0b70*/  @!P0 IMAD.X R5, RZ, RZ, R7, P1 ;  /* 0x000000ffff058224 */ /* 0x000fca00008e0607 */
[----:B------:R2:W-:Y:S03]  /*0b80*/  @!P0 STG.E.U8 desc[UR8][R4.64], R10 ;  /* 0x0000000a04008986 */ /* 0x0005e6000c101108 */
.L_x_21023:
[----:B------:R-:W-:Y:S05]  /*0b90*/  BSYNC.RECONVERGENT B0 ;  /* 0x0000000000007941 */ /* 0x000fea0003800200 */
.L_x_21017:
        /* <DEDUP_REMOVED lines=9> */
.L_x_21016:
        /* <DEDUP_REMOVED lines=64> */
.L_x_21024:
        /* <DEDUP_REMOVED lines=13> */
.L_x_21242:


//--------------------- .text._ZN2at6native29vectorized_elementwise_kernelILi8ENS0_13AUnaryFunctorIhhhZZZNS0_18lshift_kernel_cudaERNS_18TensorIteratorBaseEENKUlvE_clEvENKUlvE_clEvEUlhhE_EESt5arrayIPcLm2EEEEviT0_T1_ --------------------------
	.section	.text._ZN2at6native29vectorized_elementwise_kernelILi8ENS0_13AUnaryFunctorIhhhZZZNS0_18lshift_kernel_cudaERNS_18TensorIteratorBaseEENKUlvE_clEvENKUlvE_clEvEUlhhE_EESt5arrayIPcLm2EEEEviT0_T1_,"ax",@progbits
	.align	128
        .global         _ZN2at6native29vectorized_elementwise_kernelILi8ENS0_13AUnaryFunctorIhhhZZZNS0_18lshift_kernel_cudaERNS_18TensorIteratorBaseEENKUlvE_clEvENKUlvE_clEvEUlhhE_EESt5arrayIPcLm2EEEEviT0_T1_
        .type           _ZN2at6native29vectorized_elementwise_kernelILi8ENS0_13AUnaryFunctorIhhhZZZNS0_18lshift_kernel_cudaERNS_18TensorIteratorBaseEENKUlvE_clEvENKUlvE_clEvEUlhhE_EESt5arrayIPcLm2EEEEviT0_T1_,@function
        .size           _ZN2at6native29vectorized_elementwise_kernelILi8ENS0_13AUnaryFunctorIhhhZZZNS0_18lshift_kernel_cudaERNS_18TensorIteratorBaseEENKUlvE_clEvENKUlvE_clEvEUlhhE_EESt5arrayIPcLm2EEEEviT0_T1_,(.L_x_21243 - _ZN2at6native29vectorized_elementwise_kernelILi8ENS0_13AUnaryFunctorIhhhZZZNS0_18lshift_kernel_cudaERNS_18TensorIteratorBaseEENKUlvE_clEvENKUlvE_clEvEUlhhE_EESt5arrayIPcLm2EEEEviT0_T1_)
        .other          _ZN2at6native29vectorized_elementwise_kernelILi8ENS0_13AUnaryFunctorIhhhZZZNS0_18lshift_kernel_cudaERNS_18TensorIteratorBaseEENKUlvE_clEvENKUlvE_clEvEUlhhE_EESt5arrayIPcLm2EEEEviT0_T1_,@"STO_CUDA_ENTRY STV_DEFAULT"
_ZN2at6native29vectorized_elementwise_kernelILi8ENS0_13AUnaryFunctorIhhhZZZNS0_18lshift_kernel_cudaERNS_18TensorIteratorBaseEENKUlvE_clEvENKUlvE_clEvEUlhhE_EESt5arrayIPcLm2EEEEviT0_T1_:
.text._ZN2at6native29vectorized_elementwise_kernelILi8ENS0_13AUnaryFunctorIhhhZZZNS0_18lshift_kernel_cudaERNS_18TensorIteratorBaseEENKUlvE_clEvENKUlvE_clEvEUlhhE_EESt5arrayIPcLm2EEEEviT0_T1_:
        /* <DEDUP_REMOVED lines=152> */
.L_x_21028:
        /* <DEDUP_REMOVED lines=8> */
.L_x_21029:
        /* <DEDUP_REMOVED lines=8> */
.L_x_21030:
        /* <DEDUP_REMOVED lines=9> */
.L_x_21031:
[----:B------:R-:W-:Y:S05]  /*0b10*/  BSYNC.RELIABLE B1 ;  /* 0x0000000000017941 */ /* 0x000fea0003800100 */
.L_x_21027:
[----:B------:R-:W-:-:S13]  /*0b20*/  ISETP.GE.U32.AND P0, PT, R2, UR5, PT ;  /* 0x0000000502007c0c */ /* 0x000fda000bf06070 */
[----:B--2---:R-:W2:Y:S01]  /*0b30*/  @!P0 LDC.64 R6, c[0x0][0x388] ;  /* 0x0000e200ff068b82 */ /* 0x004ea20000000a00 */
[C---:B-1----:R-:W-:Y:S02]  /*0b40*/  @!P0 VIADD R5, R2.reuse, UR4 ;  /* 0x0000000402058c36 */ /* 0x042fe40008000000 */
[----:B------:R-:W-:-:S03]  /*0b50*/  @!P0 VIADD R2, R2, 0x80 ;  /* 0x0000008002028836 */ /* 0x000fc60000000000 */
[----:B--2---:R-:W-:-:S05]  /*0b60*/  @!P0 IADD3 R4, P1, PT, R5, R6, RZ ;  /* 0x0000000605048210 */ /* 0x004fca0007f3e0ff */
[----:B------:R-:W-:-:S05]  /*0b70*/  @!P0 IMAD.X R5, RZ, RZ, R7, P1 ;  /* 0x000000ffff058224 */ /* 0x000fca00008e0607 */
[----:B------:R2:W-:Y:S03]  /*0b80*/  @!P0 STG.E.U8 desc[UR8][R4.64], R10 ;  /* 0x0000000a04008986 */ /* 0x0005e6000c101108 */
.L_x_21032:
[----:B------:R-:W-:Y:S05]  /*0b90*/  BSYNC.RECONVERGENT B0 ;  /* 0x0000000000007941 */ /* 0x000fea0003800200 */
.L_x_21026:
        /* <DEDUP_REMOVED lines=9> */
.L_x_21025:
        /* <DEDUP_REMOVED lines=62> */
.L_x_21033:
        /* <DEDUP_REMOVED lines=15> */
.L_x_21243:


//--------------------- .nv.global.init           --------------------------
	.section	.nv.global.init,"aw",@progbits
.nv.global.init:
	.type		$str$6,@object
	.size		$str$6,(__unnamed_3 - $str$6)
$str$6:
        /*0000*/ 	.byte	0x66, 0x61, 0x6c, 0x73, 0x65, 0x00
	.type		__unnamed_3,@object
	.size		__unnamed_3,(__unnamed_7 - __unnamed_3)
__unnamed_3:
        /*0006*/ 	.byte	0x66, 0x65, 0x74, 0x63, 0x68, 0x5f, 0x61, 0x6e, 0x64, 0x5f, 0x63, 0x61, 0x73, 0x74, 0x00
	.type		__unnamed_7,@object
	.size		__unnamed_7,(__unnamed_9 - __unnamed_7)
__unnamed_7:
        /*0015*/ 	.byte	0x66, 0x65, 0x74, 0x63, 0x68, 0x5f, 0x61, 0x6e, 0x64, 0x5f, 0x63, 0x61, 0x73, 0x74, 0x00
	.type		__unnamed_9,@object
	.size		__unnamed_9,(__unnamed_1 - __unnamed_9)
__unnamed_9:
        /*0024*/ 	.byte	0x66, 0x65, 0x74, 0x63, 0x68, 0x5f, 0x61, 0x6e, 0x64, 0x5f, 0x63, 0x61, 0x73, 0x74, 0x00
	.type		__unnamed_1,@object
	.size		__unnamed_1,(__unnamed_5 - __unnamed_1)
__unnamed_1:
        /*0033*/ 	.byte	0x66, 0x65, 0x74, 0x63, 0x68, 0x5f, 0x61, 0x6e, 0x64, 0x5f, 0x63, 0x61, 0x73, 0x74, 0x00
	.type		__unnamed_5,@object
	.size		__unnamed_5,(__unnamed_4 - __unnamed_5)
__unnamed_5:
        /*0042*/ 	.byte	0x66, 0x65, 0x74, 0x63, 0x68, 0x5f, 0x61, 0x6e, 0x64, 0x5f, 0x63, 0x61, 0x73, 0x74, 0x00
	.type		__unnamed_4,@object
	.size		__unnamed_4,(__unnamed_8 - __unnamed_4)
__unnamed_4:
        /*0051*/ 	.byte	0x63, 0x61, 0x73, 0x74, 0x5f, 0x61, 0x6e, 0x64, 0x5f, 0x73, 0x74, 0x6f, 0x72, 0x65, 0x00
	.type		__unnamed_8,@object
	.size		__unnamed_8,(__unnamed_10 - __unnamed_8)
__unnamed_8:
        /*0060*/ 	.byte	0x63, 0x61, 0x73, 0x74, 0x5f, 0x61, 0x6e, 0x64, 0x5f, 0x73, 0x74, 0x6f, 0x72, 0x65, 0x00
	.type		__unnamed_10,@object
	.size		__unnamed_10,(__unnamed_2 - __unnamed_10)
__unnamed_10:
        /*006f*/ 	.byte	0x63, 0x61, 0x73, 0x74, 0x5f, 0x61, 0x6e, 0x64, 0x5f, 0x73, 0x74, 0x6f, 0x72, 0x65, 0x00
	.type		__unnamed_2,@object
	.size		__unnamed_2,(__unnamed_6 - __unnamed_2)
__unnamed_2:
        /*007e*/ 	.byte	0x63, 0x61, 0x73, 0x74, 0x5f, 0x61, 0x6e, 0x64, 0x5f, 0x73, 0x74, 0x6f, 0x72, 0x65, 0x00
	.type		__unnamed_6,@object
	.size		__unnamed_6,($str$7 - __unnamed_6)
__unnamed_6:
        /*008d*/ 	.byte	0x63, 0x61, 0x73, 0x74, 0x5f, 0x61, 0x6e, 0x64, 0x5f, 0x73, 0x74, 0x6f, 0x72, 0x65, 0x00
	.type		$str$7,@object
	.size		$str$7,(.L_39 - $str$7)
$str$7:
        /*009c*/ 	.byte	0x2f, 0x72, 0x6f, 0x6f, 0x74, 0x2f, 0x2e, 0x70, 0x79, 0x65, 0x6e, 0x76, 0x2f, 0x76, 0x65, 0x72
        /*00ac*/ 	.byte	0x73, 0x69, 0x6f, 0x6e, 0x73, 0x2f, 0x33, 0x2e, 0x31, 0x33, 0x2e, 0x31, 0x32, 0x2f, 0x6c, 0x69
        /*00bc*/ 	.byte	0x62, 0x2f, 0x70, 0x79, 0x74, 0x68, 0x6f, 0x6e, 0x33, 0x2e, 0x31, 0x33, 0x2f, 0x73, 0x69, 0x74
        /*00cc*/ 	.byte	0x65, 0x2d, 0x70, 0x61, 0x63, 0x6b, 0x61, 0x67, 0x65, 0x73, 0x2f, 0x74, 0x6f, 0x72, 0x63, 0x68
        /*00dc*/ 	.byte	0x2f, 0x69, 0x6e, 0x63, 0x6c, 0x75, 0x64, 0x65, 0x2f, 0x63, 0x31, 0x30, 0x2f, 0x63, 0x6f, 0x72
        /*00ec*/ 	.byte	0x65, 0x2f, 0x44, 0x79, 0x6e, 0x61, 0x6d, 0x69, 0x63, 0x43, 0x61, 0x73, 0x74, 0x2e, 0x68, 0x00
.L_39:


//--------------------- .nv.shared.reserved.0     --------------------------
	.section	.nv.shared.reserved.0,"aw",@nobits
	.weak		__nv_reservedSMEM_offset_0_alias
	.size		__nv_reservedSMEM_offset_0_alias, 0, 64
	.other		__nv_reservedSMEM_offset_0_alias,@"STO_CUDA_RESERVED_SHARED STV_DEFAULT"
__nv_reservedSMEM_offset_0_alias:
	.zero		0
	.zero		64


//--------------------- .nv.global                --------------------------
	.section	.nv.global,"aw",@nobits
.nv.global:
	.type		_ZN55_INTERNAL_a41f8c43_24_BinaryShiftOpsKernels_cu_56459f8e4cuda3std3__48in_placeE,@object
	.size		_ZN55_INTERNAL_a41f8c43_24_BinaryShiftOpsKernels_cu_56459f8e4cuda3std3__48in_placeE,(_ZN55_INTERNAL_a41f8c43_24_BinaryShiftOpsKernels_cu_56459f8e4cuda3std6ranges3__45__cpo8distanceE - _ZN55_INTERNAL_a41f8c43_24_BinaryShiftOpsKernels_cu_56459f8e4cuda3std3__48in_placeE)
_ZN55_INTERNAL_a41f8c43_24_BinaryShiftOpsKernels_cu_56459f8e4cuda3std3__48in_placeE:
	.zero		1
	.type		_ZN55_INTERNAL_a41f8c43_24_BinaryShiftOpsKernels_cu_56459f8e4cuda3std6ranges3__45__cpo8distanceE,@object
	.size		_ZN55_INTERNAL_a41f8c43_24_BinaryShiftOpsKernels_cu_56459f8e4cuda3std6ranges3__45__cpo8distanceE,(_ZN55_INTERNAL_a41f8c43_24_BinaryShiftOpsKernels_cu_56459f8e4cuda3std3__45__cpo6cbeginE - _ZN55_INTERNAL_a41f8c43_24_BinaryShiftOpsKernels_cu_56459f8e4cuda3std6ranges3__45__cpo8distanceE)
_ZN55_INTERNAL_a41f8c43_24_BinaryShiftOpsKernels_cu_56459f8e4cuda3std6ranges3__45__cpo8distanceE:
	.zero		1
	.type		_ZN55_INTERNAL_a41f8c43_24_BinaryShiftOpsKernels_cu_56459f8e4cuda3std3__45__cpo6cbeginE,@object
	.size		_ZN55_INTERNAL_a41f8c43_24_BinaryShiftOpsKernels_cu_56459f8e4cuda3std3__45__cpo6cbeginE,(_ZN55_INTERNAL_a41f8c43_24_BinaryShiftOpsKernels_cu_56459f8e4cuda3std6ranges3__45__cpo7advanceE - _ZN55_INTERNAL_a41f8c43_24_BinaryShiftOpsKernels_cu_56459f8e4cuda3std3__45__cpo6cbeginE)
_ZN55_INTERNAL_a41f8c43_24_BinaryShiftOpsKernels_cu_56459f8e4cuda3std3__45__cpo6cbeginE:
	.zero		1
	.type		_ZN55_INTERNAL_a41f8c43_24_BinaryShiftOpsKernels_cu_56459f8e4cuda3std6ranges3__45__cpo7advanceE,@object
	.size		_ZN55_INTERNAL_a41f8c43_24_BinaryShiftOpsKernels_cu_56459f8e4cuda3std6ranges3__45__cpo7advanceE,(_ZN55_INTERNAL_a41f8c43_24_BinaryShiftOpsKernels_cu_56459f8e4cuda3std3__45__cpo7crbeginE - _ZN55_INTERNAL_a41f8c43_24_BinaryShiftOpsKernels_cu_56459f8e4cuda3std6ranges3__45__cpo7advanceE)
_ZN55_INTERNAL_a41f8c43_24_BinaryShiftOpsKernels_cu_56459f8e4cuda3std6ranges3__45__cpo7advanceE:
	.zero		1
	.type		_ZN55_INTERNAL_a41f8c43_24_BinaryShiftOpsKernels_cu_56459f8e4cuda3std3__45__cpo7crbeginE,@object
	.size		_ZN55_INTERNAL_a41f8c43_24_BinaryShiftOpsKernels_cu_56459f8e4cuda3std3__45__cpo7crbeginE,(_ZN55_INTERNAL_a41f8c43_24_BinaryShiftOpsKernels_cu_56459f8e4cuda3std6ranges3__45__cpo4dataE - _ZN55_INTERNAL_a41f8c43_24_BinaryShiftOpsKernels_cu_56459f8e4cuda3std3__45__cpo7crbeginE)
_ZN55_INTERNAL_a41f8c43_24_BinaryShiftOpsKernels_cu_56459f8e4cuda3std3__45__cpo7crbeginE:
	.zero		1
	.type		_ZN55_INTERNAL_a41f8c43_24_BinaryShiftOpsKernels_cu_56459f8e4cuda3std6ranges3__45__cpo4dataE,@object
	.size		_ZN55_INTERNAL_a41f8c43_24_BinaryShiftOpsKernels_cu_56459f8e4cuda3std6ranges3__45__cpo4dataE,(_ZN55_INTERNAL_a41f8c43_24_BinaryShiftOpsKernels_cu_56459f8e4cuda3std6ranges3__45__cpo5beginE - _ZN55_INTERNAL_a41f8c43_24_BinaryShiftOpsKernels_cu_56459f8e4cuda3std6ranges3__45__cpo4dataE)
_ZN55_INTERNAL_a41f8c43_24_BinaryShiftOpsKernels_cu_56459f8e4cuda3std6ranges3__45__cpo4dataE:
	.zero		1
	.type		_ZN55_INTERNAL_a41f8c43_24_BinaryShiftOpsKernels_cu_56459f8e4cuda3std6ranges3__45__cpo5beginE,@object
	.size		_ZN55_INTERNAL_a41f8c43_24_BinaryShiftOpsKernels_cu_56459f8e4cuda3std6ranges3__45__cpo5beginE,(_ZN55_INTERNAL_a41f8c43_24_BinaryShiftOpsKernels_cu_56459f8e4cuda3std3__457_GLOBAL__N__a41f8c43_24_BinaryShiftOpsKernels_cu_56459f8e6ignoreE - _ZN55_INTERNAL_a41f8c43_24_BinaryShiftOpsKernels_cu_56459f8e4cuda3std6ranges3__45__cpo5beginE)
_ZN55_INTERNAL_a41f8c43_24_BinaryShiftOpsKernels_cu_56459f8e4cuda3std6ranges3__45__cpo5beginE:
	.zero		1
	.type		_ZN55_INTERNAL_a41f8c43_24_BinaryShiftOpsKernels_cu_56459f8e4cuda3std3__457_GLOBAL__N__a41f8c43_24_BinaryShiftOpsKernels_cu_56459f8e6ignoreE,@object
	.size		_ZN55_INTERNAL_a41f8c43_24_BinaryShiftOpsKernels_cu_56459f8e4cuda3std3__457_GLOBAL__N__a41f8c43_24_BinaryShiftOpsKernels_cu_56459f8e6ignoreE,(_ZN55_INTERNAL_a41f8c43_24_BinaryShiftOpsKernels_cu_56459f8e4cuda3std6ranges3__45__cpo4sizeE - _ZN55_INTERNAL_a41f8c43_24_BinaryShiftOpsKernels_cu_56459f8e4cuda3std3__457_GLOBAL__N__a41f8c43_24_BinaryShiftOpsKernels_cu_56459f8e6ignoreE)
_ZN55_INTERNAL_a41f8c43_24_BinaryShiftOpsKernels_cu_56459f8e4cuda3std3__457_GLOBAL__N__a41f8c43_24_BinaryShiftOpsKernels_cu_56459f8e6ignoreE:
	.zero		1
	.type		_ZN55_INTERNAL_a41f8c43_24_BinaryShiftOpsKernels_cu_56459f8e4cuda3std6ranges3__45__cpo4sizeE,@object
	.size		_ZN55_INTERNAL_a41f8c43_24_BinaryShiftOpsKernels_cu_56459f8e4cuda3std6ranges3__45__cpo4sizeE,(_ZN55_INTERNAL_a41f8c43_24_BinaryShiftOpsKernels_cu_56459f8e4cuda3std3__45__cpo5beginE - _ZN55_INTERNAL_a41f8c43_24_BinaryShiftOpsKernels_cu_56459f8e4cuda3std6ranges3__45__cpo4sizeE)
_ZN55_INTERNAL_a41f8c43_24_BinaryShiftOpsKernels_cu_56459f8e4cuda3std6ranges3__45__cpo4sizeE:
	.zero		1
	.type		_ZN55_INTERNAL_a41f8c43_24_BinaryShiftOpsKernels_cu_56459f8e4cuda3std3__45__cpo5beginE,@object
	.size		_ZN55_INTERNAL_a41f8c43_24_BinaryShiftOpsKernels_cu_56459f8e4cuda3std3__45__cpo5beginE,(_ZN55_INTERNAL_a41f8c43_24_BinaryShiftOpsKernels_cu_56459f8e4cuda3std6ranges3__45__cpo6cbeginE - _ZN55_INTERNAL_a41f8c43_24_BinaryShiftOpsKernels_cu_56459f8e4cuda3std3__45__cpo5beginE)
_ZN55_INTERNAL_a41f8c43_24_BinaryShiftOpsKernels_cu_56459f8e4cuda3std3__45__cpo5beginE:
	.zero		1
	.type		_ZN55_INTERNAL_a41f8c43_24_BinaryShiftOpsKernels_cu_56459f8e4cuda3std6ranges3__45__cpo6cbeginE,@object
	.size		_ZN55_INTERNAL_a41f8c43_24_BinaryShiftOpsKernels_cu_56459f8e4cuda3std6ranges3__45__cpo6cbeginE,(_ZN55_INTERNAL_a41f8c43_24_BinaryShiftOpsKernels_cu_56459f8e4cuda3std3__45__cpo6rbeginE - _ZN55_INTERNAL_a41f8c43_24_BinaryShiftOpsKernels_cu_56459f8e4cuda3std6ranges3__45__cpo6cbeginE)
_ZN55_INTERNAL_a41f8c43_24_BinaryShiftOpsKernels_cu_56459f8e4cuda3std6ranges3__45__cpo6cbeginE:
	.zero		1
	.type		_ZN55_INTERNAL_a41f8c43_24_BinaryShiftOpsKernels_cu_56459f8e4cuda3std3__45__cpo6rbeginE,@object
	.size		_ZN55_INTERNAL_a41f8c43_24_BinaryShiftOpsKernels_cu_56459f8e4cuda3std3__45__cpo6rbeginE,(_ZN55_INTERNAL_a41f8c43_24_BinaryShiftOpsKernels_cu_56459f8e4cuda3std6ranges3__45__cpo4nextE - _ZN55_INTERNAL_a41f8c43_24_BinaryShiftOpsKernels_cu_56459f8e4cuda3std3__45__cpo6rbeginE)
_ZN55_INTERNAL_a41f8c43_24_BinaryShiftOpsKernels_cu_56459f8e4cuda3std3__45__cpo6rbeginE:
	.zero		1
	.type		_ZN55_INTERNAL_a41f8c43_24_BinaryShiftOpsKernels_cu_56459f8e4cuda3std6ranges3__45__cpo4nextE,@object
	.size		_ZN55_INTERNAL_a41f8c43_24_BinaryShiftOpsKernels_cu_56459f8e4cuda3std6ranges3__45__cpo4nextE,(_ZN55_INTERNAL_a41f8c43_24_BinaryShiftOpsKernels_cu_56459f8e4cuda3std6ranges3__45__cpo4swapE - _ZN55_INTERNAL_a41f8c43_24_BinaryShiftOpsKernels_cu_56459f8e4cuda3std6ranges3__45__cpo4nextE)
_ZN55_INTERNAL_a41f8c43_24_BinaryShiftOpsKernels_cu_56459f8e4cuda3std6ranges3__45__cpo4nextE:
	.zero		1
	.type		_ZN55_INTERNAL_a41f8c43_24_BinaryShiftOpsKernels_cu_56459f8e4cuda3std6ranges3__45__cpo4swapE,@object
	.size		_ZN55_INTERNAL_a41f8c43_24_BinaryShiftOpsKernels_cu_56459f8e4cuda3std6ranges3__45__cpo4swapE,(_ZN55_INTERNAL_a41f8c43_24_BinaryShiftOpsKernels_cu_56459f8e4cuda3std3__420unreachable_sentinelE - _ZN55_INTERNAL_a41f8c43_24_BinaryShiftOpsKernels_cu_56459f8e4cuda3std6ranges3__45__cpo4swapE)
_ZN55_INTERNAL_a41f8c43_24_BinaryShiftOpsKernels_cu_56459f8e4cuda3std6ranges3__45__cpo4swapE:
	.zero		1
	.type		_ZN55_INTERNAL_a41f8c43_24_BinaryShiftOpsKernels_cu_56459f8e4cuda3std3__420unreachable_sentinelE,@object
	.size		_ZN55_INTERNAL_a41f8c43_24_BinaryShiftOpsKernels_cu_56459f8e4cuda3std3__420unreachable_sentinelE,(_ZN55_INTERNAL_a41f8c43_24_BinaryShiftOpsKernels_cu_56459f8e6thrust24THRUST_300001_SM_1000_NS6system6detail10sequential3seqE - _ZN55_INTERNAL_a41f8c43_24_BinaryShiftOpsKernels_cu_56459f8e4cuda3std3__420unreachable_sentinelE)
_ZN55_INTERNAL_a41f8c43_24_BinaryShiftOpsKernels_cu_56459f8e4cuda3std3__420unreachable_sentinelE:
	.zero		1
	.type		_ZN55_INTERNAL_a41f8c43_24_BinaryShiftOpsKernels_cu_56459f8e6thrust24THRUST_300001_SM_1000_NS6system6detail10sequential3seqE,@object
	.size		_ZN55_INTERNAL_a41f8c43_24_BinaryShiftOpsKernels_cu_56459f8e6thrust24THRUST_300001_SM_1000_NS6system6detail10sequential3seqE,(_ZN55_INTERNAL_a41f8c43_24_BinaryShiftOpsKernels_cu_56459f8e4cuda3std3__45__cpo4cendE - _ZN55_INTERNAL_a41f8c43_24_BinaryShiftOpsKernels_cu_56459f8e6thrust24THRUST_300001_SM_1000_NS6system6detail10sequential3seqE)
_ZN55_INTERNAL_a41f8c43_24_BinaryShiftOpsKernels_cu_56459f8e6thrust24THRUST_300001_SM_1000_NS6system6detail10sequential3seqE:
	.zero		1
	.type		_ZN55_INTERNAL_a41f8c43_24_BinaryShiftOpsKernels_cu_56459f8e4cuda3std3__45__cpo4cendE,@object
	.size		_ZN55_INTERNAL_a41f8c43_24_BinaryShiftOpsKernels_cu_56459f8e4cuda3std3__45__cpo4cendE,(_ZN55_INTERNAL_a41f8c43_24_BinaryShiftOpsKernels_cu_56459f8e4cuda3std6ranges3__45__cpo9iter_swapE - _ZN55_INTERNAL_a41f8c43_24_BinaryShiftOpsKernels_cu_56459f8e4cuda3std3__45__cpo4cendE)
_ZN55_INTERNAL_a41f8c43_24_BinaryShiftOpsKernels_cu_56459f8e4cuda3std3__45__cpo4cendE:
	.zero		1
	.type		_ZN55_INTERNAL_a41f8c43_24_BinaryShiftOpsKernels_cu_56459f8e4cuda3std6ranges3__45__cpo9iter_swapE,@object
	.size		_ZN55_INTERNAL_a41f8c43_24_BinaryShiftOpsKernels_cu_56459f8e4cuda3std6ranges3__45__cpo9iter_swapE,(_ZN55_INTERNAL_a41f8c43_24_BinaryShiftOpsKernels_cu_56459f8e4cuda3std3__45__cpo5crendE - _ZN55_INTERNAL_a41f8c43_24_BinaryShiftOpsKernels_cu_56459f8e4cuda3std6ranges3__45__cpo9iter_swapE)
_ZN55_INTERNAL_a41f8c43_24_BinaryShiftOpsKernels_cu_56459f8e4cuda3std6ranges3__45__cpo9iter_swapE:
	.zero		1
	.type		_ZN55_INTERNAL_a41f8c43_24_BinaryShiftOpsKernels_cu_56459f8e4cuda3std3__45__cpo5crendE,@object
	.size		_ZN55_INTERNAL_a41f8c43_24_BinaryShiftOpsKernels_cu_56459f8e4cuda3std3__45__cpo5crendE,(_ZN55_INTERNAL_a41f8c43_24_BinaryShiftOpsKernels_cu_56459f8e4cuda3std6ranges3__45__cpo5cdataE - _ZN55_INTERNAL_a41f8c43_24_BinaryShiftOpsKernels_cu_56459f8e4cuda3std3__45__cpo5crendE)
_ZN55_INTERNAL_a41f8c43_24_BinaryShiftOpsKernels_cu_56459f8e4cuda3std3__45__cpo5crendE:
	.zero		1
	.type		_ZN55_INTERNAL_a41f8c43_24_BinaryShiftOpsKernels_cu_56459f8e4cuda3std6ranges3__45__cpo5cdataE,@object
	.size		_ZN55_INTERNAL_a41f8c43_24_BinaryShiftOpsKernels_cu_56459f8e4cuda3std6ranges3__45__cpo5cdataE,(_ZN55_INTERNAL_a41f8c43_24_BinaryShiftOpsKernels_cu_56459f8e4cuda3std6ranges3__45__cpo3endE - _ZN55_INTERNAL_a41f8c43_24_BinaryShiftOpsKernels_cu_56459f8e4cuda3std6ranges3__45__cpo5cdataE)
_ZN55_INTERNAL_a41f8c43_24_BinaryShiftOpsKernels_cu_56459f8e4cuda3std6ranges3__45__cpo5cdataE:
	.zero		1
	.type		_ZN55_INTERNAL_a41f8c43_24_BinaryShiftOpsKernels_cu_56459f8e4cuda3std6ranges3__45__cpo3endE,@object
	.size		_ZN55_INTERNAL_a41f8c43_24_BinaryShiftOpsKernels_cu_56459f8e4cuda3std6ranges3__45__cpo3endE,(_ZN55_INTERNAL_a41f8c43_24_BinaryShiftOpsKernels_cu_56459f8e4cuda3std3__419piecewise_constructE - _ZN55_INTERNAL_a41f8c43_24_BinaryShiftOpsKernels_cu_56459f8e4cuda3std6ranges3__45__cpo3endE)
_ZN55_INTERNAL_a41f8c43_24_BinaryShiftOpsKernels_cu_56459f8e4cuda3std6ranges3__45__cpo3endE:
	.zero		1
	.type		_ZN55_INTERNAL_a41f8c43_24_BinaryShiftOpsKernels_cu_56459f8e4cuda3std3__419piecewise_constructE,@object
	.size		_ZN55_INTERNAL_a41f8c43_24_BinaryShiftOpsKernels_cu_56459f8e4cuda3std3__419piecewise_constructE,(_ZN55_INTERNAL_a41f8c43_24_BinaryShiftOpsKernels_cu_56459f8e4cuda3std6ranges3__45__cpo5ssizeE - _ZN55_INTERNAL_a41f8c43_24_BinaryShiftOpsKernels_cu_56459f8e4cuda3std3__419piecewise_constructE)
_ZN55_INTERNAL_a41f8c43_24_BinaryShiftOpsKernels_cu_56459f8e4cuda3std3__419piecewise_constructE:
	.zero		1
	.type		_ZN55_INTERNAL_a41f8c43_24_BinaryShiftOpsKernels_cu_56459f8e4cuda3std6ranges3__45__cpo5ssizeE,@object
	.size		_ZN55_INTERNAL_a41f8c43_24_BinaryShiftOpsKernels_cu_56459f8e4cuda3std6ranges3__45__cpo5ssizeE,(_ZN55_INTERNAL_a41f8c43_24_BinaryShiftOpsKernels_cu_56459f8e4cuda3std3__45__cpo3endE - _ZN55_INTERNAL_a41f8c43_24_BinaryShiftOpsKernels_cu_56459f8e4cuda3std6ranges3__45__cpo5ssizeE)
_ZN55_INTERNAL_a41f8c43_24_BinaryShiftOpsKernels_cu_56459f8e4cuda3std6ranges3__45__cpo5ssizeE:
	.zero		1
	.type		_ZN55_INTERNAL_a41f8c43_24_BinaryShiftOpsKernels_cu_56459f8e4cuda3std3__45__cpo3endE,@object
	.size		_ZN55_INTERNAL_a41f8c43_24_BinaryShiftOpsKernels_cu_56459f8e4cuda3std3__45__cpo3endE,(_ZN55_INTERNAL_a41f8c43_24_BinaryShiftOpsKernels_cu_56459f8e4cuda3std6ranges3__45__cpo4cendE - _ZN55_INTERNAL_a41f8c43_24_BinaryShiftOpsKernels_cu_56459f8e4cuda3std3__45__cpo3endE)
_ZN55_INTERNAL_a41f8c43_24_BinaryShiftOpsKernels_cu_56459f8e4cuda3std3__45__cpo3endE:
	.zero		1
	.type		_ZN55_INTERNAL_a41f8c43_24_BinaryShiftOpsKernels_cu_56459f8e4cuda3std6ranges3__45__cpo4cendE,@object
	.size		_ZN55_INTERNAL_a41f8c43_24_BinaryShiftOpsKernels_cu_56459f8e4cuda3std6ranges3__45__cpo4cendE,(_ZN55_INTERNAL_a41f8c43_24_BinaryShiftOpsKernels_cu_56459f8e4cuda3std3__45__cpo4rendE - _ZN55_INTERNAL_a41f8c43_24_BinaryShiftOpsKernels_cu_56459f8e4cuda3std6ranges3__45__cpo4cendE)
_ZN55_INTERNAL_a41f8c43_24_BinaryShiftOpsKernels_cu_56459f8e4cuda3std6ranges3__45__cpo4cendE:
	.zero		1
	.type		_ZN55_INTERNAL_a41f8c43_24_BinaryShiftOpsKernels_cu_56459f8e4cuda3std3__45__cpo4rendE,@object
	.size		_ZN55_INTERNAL_a41f8c43_24_BinaryShiftOpsKernels_cu_56459f8e4cuda3std3__45__cpo4rendE,(_ZN55_INTERNAL_a41f8c43_24_BinaryShiftOpsKernels_cu_56459f8e4cuda3std6ranges3__45__cpo4prevE - _ZN55_INTERNAL_a41f8c43_24_BinaryShiftOpsKernels_cu_56459f8e4cuda3std3__45__cpo4rendE)
_ZN55_INTERNAL_a41f8c43_24_BinaryShiftOpsKernels_cu_56459f8e4cuda3std3__45__cpo4rendE:
	.zero		1
	.type		_ZN55_INTERNAL_a41f8c43_24_BinaryShiftOpsKernels_cu_56459f8e4cuda3std6ranges3__45__cpo4prevE,@object
	.size		_ZN55_INTERNAL_a41f8c43_24_BinaryShiftOpsKernels_cu_56459f8e4cuda3std6ranges3__45__cpo4prevE,(_ZN55_INTERNAL_a41f8c43_24_BinaryShiftOpsKernels_cu_56459f8e4cuda3std6ranges3__45__cpo9iter_moveE - _ZN55_INTERNAL_a41f8c43_24_BinaryShiftOpsKernels_cu_56459f8e4cuda3std6ranges3__45__cpo4prevE)
_ZN55_INTERNAL_a41f8c43_24_BinaryShiftOpsKernels_cu_56459f8e4cuda3std6ranges3__45__cpo4prevE:
	.zero		1
	.type		_ZN55_INTERNAL_a41f8c43_24_BinaryShiftOpsKernels_cu_56459f8e4cuda3std6ranges3__45__cpo9iter_moveE,@object
	.size		_ZN55_INTERNAL_a41f8c43_24_BinaryShiftOpsKernels_cu_56459f8e4cuda3std6ranges3__45__cpo9iter_moveE,(.L_23 - _ZN55_INTERNAL_a41f8c43_24_BinaryShiftOpsKernels_cu_56459f8e4cuda3std6ranges3__45__cpo9iter_moveE)
_ZN55_INTERNAL_a41f8c43_24_BinaryShiftOpsKernels_cu_56459f8e4cuda3std6ranges3__45__cpo9iter_moveE:
	.zero		1
.L_23:


//--------------------- .nv.constant0._ZN2at6native18elementwise_kernelILi128ELi4EZNS0_15gpu_kernel_implINS0_13BinaryFunctorIsssZZZNS0_18rshift_kernel_cudaERNS_18TensorIteratorBaseEENKUlvE_clEvENKUlvE3_clEvEUlssE_EEEEvS5_RKT_EUliE_EEviT1_ --------------------------
	.section	.nv.constant0._ZN2at6native18elementwise_kernelILi128ELi4EZNS0_15gpu_kernel_implINS0_13BinaryFunctorIsssZZZNS0_18rshift_kernel_cudaERNS_18TensorIteratorBaseEENKUlvE_clEvENKUlvE3_clEvEUlssE_EEEEvS5_RKT_EUliE_EEviT1_,"a",@progbits
	.sectionflags	@""
	.align	4
.nv.constant0._ZN2at6native18elementwise_kernelILi128ELi4EZNS0_15gpu_kernel_implINS0_13BinaryFunctorIsssZZZNS0_18rshift_kernel_cudaERNS_18TensorIteratorBaseEENKUlvE_clEvENKUlvE3_clEvEUlssE_EEEEvS5_RKT_EUliE_EEviT1_:
	.zero		1552


//--------------------- .nv.constant0._ZN2at6native27unrolled_elementwise_kernelINS0_13BinaryFunctorIsssZZZNS0_18rshift_kernel_cudaERNS_18TensorIteratorBaseEENKUlvE_clEvENKUlvE3_clEvEUlssE_EESt5arrayIPcLm3EELi4E23TrivialOffsetCalculatorILi2EjESC_ILi1EjENS0_6memory12LoadWithCastILi2EEENSF_13StoreWithCastILi1EEEEEviT_T0_T2_T3_T4_T5_ --------------------------
	.section	.nv.constant0._ZN2at6native27unrolled_elementwise_kernelINS0_13BinaryFunctorIsssZZZNS0_18rshift_kernel_cudaERNS_18TensorIteratorBaseEENKUlvE_clEvENKUlvE3_clEvEUlssE_EESt5arrayIPcLm3EELi4E23TrivialOffsetCalculatorILi2EjESC_ILi1EjENS0_6memory12LoadWithCastILi2EEENSF_13StoreWithCastILi1EEEEEviT_T0_T2_T3_T4_T5_,"a",@progbits
	.sectionflags	@""
	.align	4
.nv.constant0._ZN2at6native27unrolled_elementwise_kernelINS0_13BinaryFunctorIsssZZZNS0_18rshift_kernel_cudaERNS_18TensorIteratorBaseEENKUlvE_clEvENKUlvE3_clEvEUlssE_EESt5arrayIPcLm3EELi4E23TrivialOffsetCalculatorILi2EjESC_ILi1EjENS0_6memory12LoadWithCastILi2EEENSF_13StoreWithCastILi1EEEEEviT_T0_T2_T3_T4_T5_:
	.zero		952


//--------------------- .nv.constant0._ZN2at6native18elementwise_kernelILi128ELi4EZNS0_22gpu_kernel_impl_nocastINS0_13BinaryFunctorIsssZZZNS0_18rshift_kernel_cudaERNS_18TensorIteratorBaseEENKUlvE_clEvENKUlvE3_clEvEUlssE_EEEEvS5_RKT_EUliE_EEviT1_ --------------------------
	.section	.nv.constant0._ZN2at6native18elementwise_kernelILi128ELi4EZNS0_22gpu_kernel_impl_nocastINS0_13BinaryFunctorIsssZZZNS0_18rshift_kernel_cudaERNS_18TensorIteratorBaseEENKUlvE_clEvENKUlvE3_clEvEUlssE_EEEEvS5_RKT_EUliE_EEviT1_,"a",@progbits
	.sectionflags	@""
	.align	4
.nv.constant0._ZN2at6native18elementwise_kernelILi128ELi4EZNS0_22gpu_kernel_impl_nocastINS0_13BinaryFunctorIsssZZZNS0_18rshift_kernel_cudaERNS_18TensorIteratorBaseEENKUlvE_clEvENKUlvE3_clEvEUlssE_EEEEvS5_RKT_EUliE_EEviT1_:
	.zero		1552


//--------------------- .nv.constant0._ZN2at6native27unrolled_elementwise_kernelINS0_13BinaryFunctorIsssZZZNS0_18rshift_kernel_cudaERNS_18TensorIteratorBaseEENKUlvE_clEvENKUlvE3_clEvEUlssE_EESt5arrayIPcLm3EELi4E23TrivialOffsetCalculatorILi2EjESC_ILi1EjENS0_6memory15LoadWithoutCastENSF_16StoreWithoutCastEEEviT_T0_T2_T3_T4_T5_ --------------------------
	.section	.nv.constant0._ZN2at6native27unrolled_elementwise_kernelINS0_13BinaryFunctorIsssZZZNS0_18rshift_kernel_cudaERNS_18TensorIteratorBaseEENKUlvE_clEvENKUlvE3_clEvEUlssE_EESt5arrayIPcLm3EELi4E23TrivialOffsetCalculatorILi2EjESC_ILi1EjENS0_6memory15LoadWithoutCastENSF_16StoreWithoutCastEEEviT_T0_T2_T3_T4_T5_,"a",@progbits
	.sectionflags	@""
	.align	4
.nv.constant0._ZN2at6native27unrolled_elementwise_kernelINS0_13BinaryFunctorIsssZZZNS0_18rshift_kernel_cudaERNS_18TensorIteratorBaseEENKUlvE_clEvENKUlvE3_clEvEUlssE_EESt5arrayIPcLm3EELi4E23TrivialOffsetCalculatorILi2EjESC_ILi1EjENS0_6memory15LoadWithoutCastENSF_16StoreWithoutCastEEEviT_T0_T2_T3_T4_T5_:
	.zero		932


//--------------------- .nv.constant0._ZN2at6native29vectorized_elementwise_kernelILi2ENS0_13BinaryFunctorIsssZZZNS0_18rshift_kernel_cudaERNS_18TensorIteratorBaseEENKUlvE_clEvENKUlvE3_clEvEUlssE_EESt5arrayIPcLm3EEEEviT0_T1_ --------------------------
	.section	.nv.constant0._ZN2at6native29vectorized_elementwise_kernelILi2ENS0_13BinaryFunctorIsssZZZNS0_18rshift_kernel_cudaERNS_18TensorIteratorBaseEENKUlvE_clEvENKUlvE3_clEvEUlssE_EESt5arrayIPcLm3EEEEviT0_T1_,"a",@progbits
	.sectionflags	@""
	.align	4
.nv.constant0._ZN2at6native29vectorized_elementwise_kernelILi2ENS0_13BinaryFunctorIsssZZZNS0_18rshift_kernel_cudaERNS_18TensorIteratorBaseEENKUlvE_clEvENKUlvE3_clEvEUlssE_EESt5arrayIPcLm3EEEEviT0_T1_:
	.zero		928


//--------------------- .nv.constant0._ZN2at6native29vectorized_elementwise_kernelILi4ENS0_13BinaryFunctorIsssZZZNS0_18rshift_kernel_cudaERNS_18TensorIteratorBaseEENKUlvE_clEvENKUlvE3_clEvEUlssE_EESt5arrayIPcLm3EEEEviT0_T1_ --------------------------
	.section	.nv.constant0._ZN2at6native29vectorized_elementwise_kernelILi4ENS0_13BinaryFunctorIsssZZZNS0_18rshift_kernel_cudaERNS_18TensorIteratorBaseEENKUlvE_clEvENKUlvE3_clEvEUlssE_EESt5arrayIPcLm3EEEEviT0_T1_,"a",@progbits
	.sectionflags	@""
	.align	4
.nv.constant0._ZN2at6native29vectorized_elementwise_kernelILi4ENS0_13BinaryFunctorIsssZZZNS0_18rshift_kernel_cudaERNS_18TensorIteratorBaseEENKUlvE_clEvENKUlvE3_clEvEUlssE_EESt5arrayIPcLm3EEEEviT0_T1_:
	.zero		928


//--------------------- .nv.constant0._ZN2at6native29vectorized_elementwise_kernelILi8ENS0_13BinaryFunctorIsssZZZNS0_18rshift_kernel_cudaERNS_18TensorIteratorBaseEENKUlvE_clEvENKUlvE3_clEvEUlssE_EESt5arrayIPcLm3EEEEviT0_T1_ --------------------------
	.section	.nv.constant0._ZN2at6native29vectorized_elementwise_kernelILi8ENS0_13BinaryFunctorIsssZZZNS0_18rshift_kernel_cudaERNS_18TensorIteratorBaseEENKUlvE_clEvENKUlvE3_clEvEUlssE_EESt5arrayIPcLm3EEEEviT0_T1_,"a",@progbits
	.sectionflags	@""
	.align	4
.nv.constant0._ZN2at6native29vectorized_elementwise_kernelILi8ENS0_13BinaryFunctorIsssZZZNS0_18rshift_kernel_cudaERNS_18TensorIteratorBaseEENKUlvE_clEvENKUlvE3_clEvEUlssE_EESt5arrayIPcLm3EEEEviT0_T1_:
	.zero		928


//--------------------- .nv.constant0._ZN2at6native18elementwise_kernelILi128ELi4EZNS0_15gpu_kernel_implINS0_13BUnaryFunctorIsssZZZNS0_18rshift_kernel_cudaERNS_18TensorIteratorBaseEENKUlvE_clEvENKUlvE3_clEvEUlssE_EEEEvS5_RKT_EUliE_EEviT1_ --------------------------
	.section	.nv.constant0._ZN2at6native18elementwise_kernelILi128ELi4EZNS0_15gpu_kernel_implINS0_13BUnaryFunctorIsssZZZNS0_18rshift_kernel_cudaERNS_18TensorIteratorBaseEENKUlvE_clEvENKUlvE3_clEvEUlssE_EEEEvS5_RKT_EUliE_EEviT1_,"a",@progbits
	.sectionflags	@""
	.align	4
.nv.constant0._ZN2at6native18elementwise_kernelILi128ELi4EZNS0_15gpu_kernel_implINS0_13BUnaryFunctorIsssZZZNS0_18rshift_kernel_cudaERNS_18TensorIteratorBaseEENKUlvE_clEvENKUlvE3_clEvEUlssE_EEEEvS5_RKT_EUliE_EEviT1_:
	.zero		1440


//--------------------- .nv.constant0._ZN2at6native27unrolled_elementwise_kernelINS0_13BUnaryFunctorIsssZZZNS0_18rshift_kernel_cudaERNS_18TensorIteratorBaseEENKUlvE_clEvENKUlvE3_clEvEUlssE_EESt5arrayIPcLm2EELi4E23TrivialOffsetCalculatorILi1EjESD_NS0_6memory12LoadWithCastILi1EEENSE_13StoreWithCastILi1EEEEEviT_T0_T2_T3_T4_T5_ --------------------------
	.section	.nv.constant0._ZN2at6native27unrolled_elementwise_kernelINS0_13BUnaryFunctorIsssZZZNS0_18rshift_kernel_cudaERNS_18TensorIteratorBaseEENKUlvE_clEvENKUlvE3_clEvEUlssE_EESt5arrayIPcLm2EELi4E23TrivialOffsetCalculatorILi1EjESD_NS0_6memory12LoadWithCastILi1EEENSE_13StoreWithCastILi1EEEEEviT_T0_T2_T3_T4_T5_,"a",@progbits
	.sectionflags	@""
	.align	4
.nv.constant0._ZN2at6native27unrolled_elementwise_kernelINS0_13BUnaryFunctorIsssZZZNS0_18rshift_kernel_cudaERNS_18TensorIteratorBaseEENKUlvE_clEvENKUlvE3_clEvEUlssE_EESt5arrayIPcLm2EELi4E23TrivialOffsetCalculatorILi1EjESD_NS0_6memory12LoadWithCastILi1EEENSE_13StoreWithCastILi1EEEEEviT_T0_T2_T3_T4_T5_:
	.zero		940


//--------------------- .nv.constant0._ZN2at6native18elementwise_kernelILi128ELi4EZNS0_22gpu_kernel_impl_nocastINS0_13BUnaryFunctorIsssZZZNS0_18rshift_kernel_cudaERNS_18TensorIteratorBaseEENKUlvE_clEvENKUlvE3_clEvEUlssE_EEEEvS5_RKT_EUliE_EEviT1_ --------------------------
	.section	.nv.constant0._ZN2at6native18elementwise_kernelILi128ELi4EZNS0_22gpu_kernel_impl_nocastINS0_13BUnaryFunctorIsssZZZNS0_18rshift_kernel_cudaERNS_18TensorIteratorBaseEENKUlvE_clEvENKUlvE3_clEvEUlssE_EEEEvS5_RKT_EUliE_EEviT1_,"a",@progbits
	.sectionflags	@""
	.align	4
.nv.constant0._ZN2at6native18elementwise_kernelILi128ELi4EZNS0_22gpu_kernel_impl_nocastINS0_13BUnaryFunctorIsssZZZNS0_18rshift_kernel_cudaERNS_18TensorIteratorBaseEENKUlvE_clEvENKUlvE3_clEvEUlssE_EEEEvS5_RKT_EUliE_EEviT1_:
	.zero		1440


//--------------------- .nv.constant0._ZN2at6native27unrolled_elementwise_kernelINS0_13BUnaryFunctorIsssZZZNS0_18rshift_kernel_cudaERNS_18TensorIteratorBaseEENKUlvE_clEvENKUlvE3_clEvEUlssE_EESt5arrayIPcLm2EELi4E23TrivialOffsetCalculatorILi1EjESD_NS0_6memory15LoadWithoutCastENSE_16StoreWithoutCastEEEviT_T0_T2_T3_T4_T5_ --------------------------
	.section	.nv.constant0._ZN2at6native27unrolled_elementwise_kernelINS0_13BUnaryFunctorIsssZZZNS0_18rshift_kernel_cudaERNS_18TensorIteratorBaseEENKUlvE_clEvENKUlvE3_clEvEUlssE_EESt5arrayIPcLm2EELi4E23TrivialOffsetCalculatorILi1EjESD_NS0_6memory15LoadWithoutCastENSE_16StoreWithoutCastEEEviT_T0_T2_T3_T4_T5_,"a",@progbits
	.sectionflags	@""
	.align	4
.nv.constant0._ZN2at6native27unrolled_elementwise_kernelINS0_13BUnaryFunctorIsssZZZNS0_18rshift_kernel_cudaERNS_18TensorIteratorBaseEENKUlvE_clEvENKUlvE3_clEvEUlssE_EESt5arrayIPcLm2EELi4E23TrivialOffsetCalculatorILi1EjESD_NS0_6memory15LoadWithoutCastENSE_16StoreWithoutCastEEEviT_T0_T2_T3_T4_T5_:
	.zero		924


//--------------------- .nv.constant0._ZN2at6native29vectorized_elementwise_kernelILi2ENS0_13BUnaryFunctorIsssZZZNS0_18rshift_kernel_cudaERNS_18TensorIteratorBaseEENKUlvE_clEvENKUlvE3_clEvEUlssE_EESt5arrayIPcLm2EEEEviT0_T1_ --------------------------
	.section	.nv.constant0._ZN2at6native29vectorized_elementwise_kernelILi2ENS0_13BUnaryFunctorIsssZZZNS0_18rshift_kernel_cudaERNS_18TensorIteratorBaseEENKUlvE_clEvENKUlvE3_clEvEUlssE_EESt5arrayIPcLm2EEEEviT0_T1_,"a",@progbits
	.sectionflags	@""
	.align	4
.nv.constant0._ZN2at6native29vectorized_elementwise_kernelILi2ENS0_13BUnaryFunctorIsssZZZNS0_18rshift_kernel_cudaERNS_18TensorIteratorBaseEENKUlvE_clEvENKUlvE3_clEvEUlssE_EESt5arrayIPcLm2EEEEviT0_T1_:
	.zero		920


//--------------------- .nv.constant0._ZN2at6native29vectorized_elementwise_kernelILi4ENS0_13BUnaryFunctorIsssZZZNS0_18rshift_kernel_cudaERNS_18TensorIteratorBaseEENKUlvE_clEvENKUlvE3_clEvEUlssE_EESt5arrayIPcLm2EEEEviT0_T1_ --------------------------
	.section	.nv.constant0._ZN2at6native29vectorized_elementwise_kernelILi4ENS0_13BUnaryFunctorIsssZZZNS0_18rshift_kernel_cudaERNS_18TensorIteratorBaseEENKUlvE_clEvENKUlvE3_clEvEUlssE_EESt5arrayIPcLm2EEEEviT0_T1_,"a",@progbits
	.sectionflags	@""
	.align	4
.nv.constant0._ZN2at6native29vectorized_elementwise_kernelILi4ENS0_13BUnaryFunctorIsssZZZNS0_18rshift_kernel_cudaERNS_18TensorIteratorBaseEENKUlvE_clEvENKUlvE3_clEvEUlssE_EESt5arrayIPcLm2EEEEviT0_T1_:
	.zero		920


//--------------------- .nv.constant0._ZN2at6native29vectorized_elementwise_kernelILi8ENS0_13BUnaryFunctorIsssZZZNS0_18rshift_kernel_cudaERNS_18TensorIteratorBaseEENKUlvE_clEvENKUlvE3_clEvEUlssE_EESt5arrayIPcLm2EEEEviT0_T1_ --------------------------
	.section	.nv.constant0._ZN2at6native29vectorized_elementwise_kernelILi8ENS0_13BUnaryFunctorIsssZZZNS0_18rshift_kernel_cudaERNS_18TensorIteratorBaseEENKUlvE_clEvENKUlvE3_clEvEUlssE_EESt5arrayIPcLm2EEEEviT0_T1_,"a",@progbits
	.sectionflags	@""
	.align	4
.nv.constant0._ZN2at6native29vectorized_elementwise_kernelILi8ENS0_13BUnaryFunctorIsssZZZNS0_18rshift_kernel_cudaERNS_18TensorIteratorBaseEENKUlvE_clEvENKUlvE3_clEvEUlssE_EESt5arrayIPcLm2EEEEviT0_T1_:
	.zero		920


//--------------------- .nv.constant0._ZN2at6native18elementwise_kernelILi128ELi4EZNS0_15gpu_kernel_implINS0_13AUnaryFunctorIsssZZZNS0_18rshift_kernel_cudaERNS_18TensorIteratorBaseEENKUlvE_clEvENKUlvE3_clEvEUlssE_EEEEvS5_RKT_EUliE_EEviT1_ --------------------------
	.section	.nv.constant0._ZN2at6native18elementwise_kernelILi128ELi4EZNS0_15gpu_kernel_implINS0_13AUnaryFunctorIsssZZZNS0_18rshift_kernel_cudaERNS_18TensorIteratorBaseEENKUlvE_clEvENKUlvE3_clEvEUlssE_EEEEvS5_RKT_EUliE_EEviT1_,"a",@progbits
	.sectionflags	@""
	.align	4
.nv.constant0._ZN2at6native18elementwise_kernelILi128ELi4EZNS0_15gpu_kernel_implINS0_13AUnaryFunctorIsssZZZNS0_18rshift_kernel_cudaERNS_18TensorIteratorBaseEENKUlvE_clEvENKUlvE3_clEvEUlssE_EEEEvS5_RKT_EUliE_EEviT1_:
	.zero		1440


//--------------------- .nv.constant0._ZN2at6native27unrolled_elementwise_kernelINS0_13AUnaryFunctorIsssZZZNS0_18rshift_kernel_cudaERNS_18TensorIteratorBaseEENKUlvE_clEvENKUlvE3_clEvEUlssE_EESt5arrayIPcLm2EELi4E23TrivialOffsetCalculatorILi1EjESD_NS0_6memory12LoadWithCastILi1EEENSE_13StoreWithCastILi1EEEEEviT_T0_T2_T3_T4_T5_ --------------------------
	.section	.nv.constant0._ZN2at6native27unrolled_elementwise_kernelINS0_13AUnaryFunctorIsssZZZNS0_18rshift_kernel_cudaERNS_18TensorIteratorBaseEENKUlvE_clEvENKUlvE3_clEvEUlssE_EESt5arrayIPcLm2EELi4E23TrivialOffsetCalculatorILi1EjESD_NS0_6memory12LoadWithCastILi1EEENSE_13StoreWithCastILi1EEEEEviT_T0_T2_T3_T4_T5_,"a",@progbits
	.sectionflags	@""
	.align	4
.nv.constant0._ZN2at6native27unrolled_elementwise_kernelINS0_13AUnaryFunctorIsssZZZNS0_18rshift_kernel_cudaERNS_18TensorIteratorBaseEENKUlvE_clEvENKUlvE3_clEvEUlssE_EESt5arrayIPcLm2EELi4E23TrivialOffsetCalculatorILi1EjESD_NS0_6memory12LoadWithCastILi1EEENSE_13StoreWithCastILi1EEEEEviT_T0_T2_T3_T4_T5_:
	.zero		940


//--------------------- .nv.constant0._ZN2at6native18elementwise_kernelILi128ELi4EZNS0_22gpu_kernel_impl_nocastINS0_13AUnaryFunctorIsssZZZNS0_18rshift_kernel_cudaERNS_18TensorIteratorBaseEENKUlvE_clEvENKUlvE3_clEvEUlssE_EEEEvS5_RKT_EUliE_EEviT1_ --------------------------
	.section	.nv.constant0._ZN2at6native18elementwise_kernelILi128ELi4EZNS0_22gpu_kernel_impl_nocastINS0_13AUnaryFunctorIsssZZZNS0_18rshift_kernel_cudaERNS_18TensorIteratorBaseEENKUlvE_clEvENKUlvE3_clEvEUlssE_EEEEvS5_RKT_EUliE_EEviT1_,"a",@progbits
	.sectionflags	@""
	.align	4
.nv.constant0._ZN2at6native18elementwise_kernelILi128ELi4EZNS0_22gpu_kernel_impl_nocastINS0_13AUnaryFunctorIsssZZZNS0_18rshift_kernel_cudaERNS_18TensorIteratorBaseEENKUlvE_clEvENKUlvE3_clEvEUlssE_EEEEvS5_RKT_EUliE_EEviT1_:
	.zero		1440


//--------------------- .nv.constant0._ZN2at6native27unrolled_elementwise_kernelINS0_13AUnaryFunctorIsssZZZNS0_18rshift_kernel_cudaERNS_18TensorIteratorBaseEENKUlvE_clEvENKUlvE3_clEvEUlssE_EESt5arrayIPcLm2EELi4E23TrivialOffsetCalculatorILi1EjESD_NS0_6memory15LoadWithoutCastENSE_16StoreWithoutCastEEEviT_T0_T2_T3_T4_T5_ --------------------------
	.section	.nv.constant0._ZN2at6native27unrolled_elementwise_kernelINS0_13AUnaryFunctorIsssZZZNS0_18rshift_kernel_cudaERNS_18TensorIteratorBaseEENKUlvE_clEvENKUlvE3_clEvEUlssE_EESt5arrayIPcLm2EELi4E23TrivialOffsetCalculatorILi1EjESD_NS0_6memory15LoadWithoutCastENSE_16StoreWithoutCastEEEviT_T0_T2_T3_T4_T5_,"a",@progbits
	.sectionflags	@""
	.align	4
.nv.constant0._ZN2at6native27unrolled_elementwise_kernelINS0_13AUnaryFunctorIsssZZZNS0_18rshift_kernel_cudaERNS_18TensorIteratorBaseEENKUlvE_clEvENKUlvE3_clEvEUlssE_EESt5arrayIPcLm2EELi4E23TrivialOffsetCalculatorILi1EjESD_NS0_6memory15LoadWithoutCastENSE_16StoreWithoutCastEEEviT_T0_T2_T3_T4_T5_:
	.zero		924


//--------------------- .nv.constant0._ZN2at6native29vectorized_elementwise_kernelILi2ENS0_13AUnaryFunctorIsssZZZNS0_18rshift_kernel_cudaERNS_18TensorIteratorBaseEENKUlvE_clEvENKUlvE3_clEvEUlssE_EESt5arrayIPcLm2EEEEviT0_T1_ --------------------------
	.section	.nv.constant0._ZN2at6native29vectorized_elementwise_kernelILi2ENS0_13AUnaryFunctorIsssZZZNS0_18rshift_kernel_cudaERNS_18TensorIteratorBaseEENKUlvE_clEvENKUlvE3_clEvEUlssE_EESt5arrayIPcLm2EEEEviT0_T1_,"a",@progbits
	.sectionflags	@""
	.align	4
.nv.constant0._ZN2at6native29vectorized_elementwise_kernelILi2ENS0_13AUnaryFunctorIsssZZZNS0_18rshift_kernel_cudaERNS_18TensorIteratorBaseEENKUlvE_clEvENKUlvE3_clEvEUlssE_EESt5arrayIPcLm2EEEEviT0_T1_:
	.zero		920


//--------------------- .nv.constant0._ZN2at6native29vectorized_elementwise_kernelILi4ENS0_13AUnaryFunctorIsssZZZNS0_18rshift_kernel_cudaERNS_18TensorIteratorBaseEENKUlvE_clEvENKUlvE3_clEvEUlssE_EESt5arrayIPcLm2EEEEviT0_T1_ --------------------------
	.section	.nv.constant0._ZN2at6native29vectorized_elementwise_kernelILi4ENS0_13AUnaryFunctorIsssZZZNS0_18rshift_kernel_cudaERNS_18TensorIteratorBaseEENKUlvE_clEvENKUlvE3_clEvEUlssE_EESt5arrayIPcLm2EEEEviT0_T1_,"a",@progbits
	.sectionflags	@""
	.align	4
.nv.constant0._ZN2at6native29vectorized_elementwise_kernelILi4ENS0_13AUnaryFunctorIsssZZZNS0_18rshift_kernel_cudaERNS_18TensorIteratorBaseEENKUlvE_clEvENKUlvE3_clEvEUlssE_EESt5arrayIPcLm2EEEEviT0_T1_:
	.zero		920


//--------------------- .nv.constant0._ZN2at6native29vectorized_elementwise_kernelILi8ENS0_13AUnaryFunctorIsssZZZNS0_18rshift_kernel_cudaERNS_18TensorIteratorBaseEENKUlvE_clEvENKUlvE3_clEvEUlssE_EESt5arrayIPcLm2EEEEviT0_T1_ --------------------------
	.section	.nv.constant0._ZN2at6native29vectorized_elementwise_kernelILi8ENS0_13AUnaryFunctorIsssZZZNS0_18rshift_kernel_cudaERNS_18TensorIteratorBaseEENKUlvE_clEvENKUlvE3_clEvEUlssE_EESt5arrayIPcLm2EEEEviT0_T1_,"a",@progbits
	.sectionflags	@""
	.align	4
.nv.constant0._ZN2at6native29vectorized_elementwise_kernelILi8ENS0_13AUnaryFunctorIsssZZZNS0_18rshift_kernel_cudaERNS_18TensorIteratorBaseEENKUlvE_clEvENKUlvE3_clEvEUlssE_EESt5arrayIPcLm2EEEEviT0_T1_:
	.zero		920


//--------------------- .nv.constant0._ZN2at6native18elementwise_kernelILi128ELi4EZNS0_15gpu_kernel_implINS0_13BinaryFunctorIlllZZZNS0_18rshift_kernel_cudaERNS_18TensorIteratorBaseEENKUlvE_clEvENKUlvE2_clEvEUlllE_EEEEvS5_RKT_EUliE_EEviT1_ --------------------------
	.section	.nv.constant0._ZN2at6native18elementwise_kernelILi128ELi4EZNS0_15gpu_kernel_implINS0_13BinaryFunctorIlllZZZNS0_18rshift_kernel_cudaERNS_18TensorIteratorBaseEENKUlvE_clEvENKUlvE2_clEvEUlllE_EEEEvS5_RKT_EUliE_EEviT1_,"a",@progbits
	.sectionflags	@""
	.align	4
.nv.constant0._ZN2at6native18elementwise_kernelILi128ELi4EZNS0_15gpu_kernel_implINS0_13BinaryFunctorIlllZZZNS0_18rshift_kernel_cudaERNS_18TensorIteratorBaseEENKUlvE_clEvENKUlvE2_clEvEUlllE_EEEEvS5_RKT_EUliE_EEviT1_:
	.zero		1552


//--------------------- .nv.constant0._ZN2at6native27unrolled_elementwise_kernelINS0_13BinaryFunctorIlllZZZNS0_18rshift_kernel_cudaERNS_18TensorIteratorBaseEENKUlvE_clEvENKUlvE2_clEvEUlllE_EESt5arrayIPcLm3EELi4E23TrivialOffsetCalculatorILi2EjESC_ILi1EjENS0_6memory12LoadWithCastILi2EEENSF_13StoreWithCastILi1EEEEEviT_T0_T2_T3_T4_T5_ --------------------------
	.section	.nv.constant0._ZN2at6native27unrolled_elementwise_kernelINS0_13BinaryFunctorIlllZZZNS0_18rshift_kernel_cudaERNS_18TensorIteratorBaseEENKUlvE_clEvENKUlvE2_clEvEUlllE_EESt5arrayIPcLm3EELi4E23TrivialOffsetCalculatorILi2EjESC_ILi1EjENS0_6memory12LoadWithCastILi2EEENSF_13StoreWithCastILi1EEEEEviT_T0_T2_T3_T4_T5_,"a",@progbits
	.sectionflags	@""
	.align	4
.nv.constant0._ZN2at6native27unrolled_elementwise_kernelINS0_13BinaryFunctorIlllZZZNS0_18rshift_kernel_cudaERNS_18TensorIteratorBaseEENKUlvE_clEvENKUlvE2_clEvEUlllE_EESt5arrayIPcLm3EELi4E23TrivialOffsetCalculatorILi2EjESC_ILi1EjENS0_6memory12LoadWithCastILi2EEENSF_13StoreWithCastILi1EEEEEviT_T0_T2_T3_T4_T5_:
	.zero		952


//--------------------- .nv.constant0._ZN2at6native18elementwise_kernelILi128ELi2EZNS0_22gpu_kernel_impl_nocastINS0_13BinaryFunctorIlllZZZNS0_18rshift_kernel_cudaERNS_18TensorIteratorBaseEENKUlvE_clEvENKUlvE2_clEvEUlllE_EEEEvS5_RKT_EUliE_EEviT1_ --------------------------
	.section	.nv.constant0._ZN2at6native18elementwise_kernelILi128ELi2EZNS0_22gpu_kernel_impl_nocastINS0_13BinaryFunctorIlllZZZNS0_18rshift_kernel_cudaERNS_18TensorIteratorBaseEENKUlvE_clEvENKUlvE2_clEvEUlllE_EEEEvS5_RKT_EUliE_EEviT1_,"a",@progbits
	.sectionflags	@""
	.align	4
.nv.constant0._ZN2at6native18elementwise_kernelILi128ELi2EZNS0_22gpu_kernel_impl_nocastINS0_13BinaryFunctorIlllZZZNS0_18rshift_kernel_cudaERNS_18TensorIteratorBaseEENKUlvE_clEvENKUlvE2_clEvEUlllE_EEEEvS5_RKT_EUliE_EEviT1_:
	.zero		1552


//--------------------- .nv.constant0._ZN2at6native27unrolled_elementwise_kernelINS0_13BinaryFunctorIlllZZZNS0_18rshift_kernel_cudaERNS_18TensorIteratorBaseEENKUlvE_clEvENKUlvE2_clEvEUlllE_EESt5arrayIPcLm3EELi4E23TrivialOffsetCalculatorILi2EjESC_ILi1EjENS0_6memory15LoadWithoutCastENSF_16StoreWithoutCastEEEviT_T0_T2_T3_T4_T5_ --------------------------
	.section	.nv.constant0._ZN2at6native27unrolled_elementwise_kernelINS0_13BinaryFunctorIlllZZZNS0_18rshift_kernel_cudaERNS_18TensorIteratorBaseEENKUlvE_clEvENKUlvE2_clEvEUlllE_EESt5arrayIPcLm3EELi4E23TrivialOffsetCalculatorILi2EjESC_ILi1EjENS0_6memory15LoadWithoutCastENSF_16StoreWithoutCastEEEviT_T0_T2_T3_T4_T5_,"a",@progbits
	.sectionflags	@""
	.align	4
.nv.constant0._ZN2at6native27unrolled_elementwise_kernelINS0_13BinaryFunctorIlllZZZNS0_18rshift_kernel_cudaERNS_18TensorIteratorBaseEENKUlvE_clEvENKUlvE2_clEvEUlllE_EESt5arrayIPcLm3EELi4E23TrivialOffsetCalculatorILi2EjESC_ILi1EjENS0_6memory15LoadWithoutCastENSF_16StoreWithoutCastEEEviT_T0_T2_T3_T4_T5_:
	.zero		932


//--------------------- .nv.constant0._ZN2at6native29vectorized_elementwise_kernelILi2ENS0_13BinaryFunctorIlllZZZNS0_18rshift_kernel_cudaERNS_18TensorIteratorBaseEENKUlvE_clEvENKUlvE2_clEvEUlllE_EESt5arrayIPcLm3EEEEviT0_T1_ --------------------------
	.section	.nv.constant0._ZN2at6native29vectorized_elementwise_kernelILi2ENS0_13BinaryFunctorIlllZZZNS0_18rshift_kernel_cudaERNS_18TensorIteratorBaseEENKUlvE_clEvENKUlvE2_clEvEUlllE_EESt5arrayIPcLm3EEEEviT0_T1_,"a",@progbits
	.sectionflags	@""
	.align	4
.nv.constant0._ZN2at6native29vectorized_elementwise_kernelILi2ENS0_13BinaryFunctorIlllZZZNS0_18rshift_kernel_cudaERNS_18TensorIteratorBaseEENKUlvE_clEvENKUlvE2_clEvEUlllE_EESt5arrayIPcLm3EEEEviT0_T1_:
	.zero		928


//--------------------- .nv.constant0._ZN2at6native29vectorized_elementwise_kernelILi4ENS0_13BinaryFunctorIlllZZZNS0_18rshift_kernel_cudaERNS_18TensorIteratorBaseEENKUlvE_clEvENKUlvE2_clEvEUlllE_EESt5arrayIPcLm3EEEEviT0_T1_ --------------------------
	.section	.nv.constant0._ZN2at6native29vectorized_elementwise_kernelILi4ENS0_13BinaryFunctorIlllZZZNS0_18rshift_kernel_cudaERNS_18TensorIteratorBaseEENKUlvE_clEvENKUlvE2_clEvEUlllE_EESt5arrayIPcLm3EEEEviT0_T1_,"a",@progbits
	.sectionflags	@""
	.align	4
.nv.constant0._ZN2at6native29vectorized_elementwise_kernelILi4ENS0_13BinaryFunctorIlllZZZNS0_18rshift_kernel_cudaERNS_18TensorIteratorBaseEENKUlvE_clEvENKUlvE2_clEvEUlllE_EESt5arrayIPcLm3EEEEviT0_T1_:
	.zero		928


//--------------------- .nv.constant0._ZN2at6native29vectorized_elementwise_kernelILi8ENS0_13BinaryFunctorIlllZZZNS0_18rshift_kernel_cudaERNS_18TensorIteratorBaseEENKUlvE_clEvENKUlvE2_clEvEUlllE_EESt5arrayIPcLm3EEEEviT0_T1_ --------------------------
	.section	.nv.constant0._ZN2at6native29vectorized_elementwise_kernelILi8ENS0_13BinaryFunctorIlllZZZNS0_18rshift_kernel_cudaERNS_18TensorIteratorBaseEENKUlvE_clEvENKUlvE2_clEvEUlllE_EESt5arrayIPcLm3EEEEviT0_T1_,"a",@progbits
	.sectionflags	@""
	.align	4
.nv.constant0._ZN2at6native29vectorized_elementwise_kernelILi8ENS0_13BinaryFunctorIlllZZZNS0_18rshift_kernel_cudaERNS_18TensorIteratorBaseEENKUlvE_clEvENKUlvE2_clEvEUlllE_EESt5arrayIPcLm3EEEEviT0_T1_:
	.zero		928


//--------------------- .nv.constant0._ZN2at6native18elementwise_kernelILi128ELi4EZNS0_15gpu_kernel_implINS0_13BUnaryFunctorIlllZZZNS0_18rshift_kernel_cudaERNS_18TensorIteratorBaseEENKUlvE_clEvENKUlvE2_clEvEUlllE_EEEEvS5_RKT_EUliE_EEviT1_ --------------------------
	.section	.nv.constant0._ZN2at6native18elementwise_kernelILi128ELi4EZNS0_15gpu_kernel_implINS0_13BUnaryFunctorIlllZZZNS0_18rshift_kernel_cudaERNS_18TensorIteratorBaseEENKUlvE_clEvENKUlvE2_clEvEUlllE_EEEEvS5_RKT_EUliE_EEviT1_,"a",@progbits
	.sectionflags	@""
	.align	4
.nv.constant0._ZN2at6native18elementwise_kernelILi128ELi4EZNS0_15gpu_kernel_implINS0_13BUnaryFunctorIlllZZZNS0_18rshift_kernel_cudaERNS_18TensorIteratorBaseEENKUlvE_clEvENKUlvE2_clEvEUlllE_EEEEvS5_RKT_EUliE_EEviT1_:
	.zero		1456


//--------------------- .nv.constant0._ZN2at6native27unrolled_elementwise_kernelINS0_13BUnaryFunctorIlllZZZNS0_18rshift_kernel_cudaERNS_18TensorIteratorBaseEENKUlvE_clEvENKUlvE2_clEvEUlllE_EESt5arrayIPcLm2EELi4E23TrivialOffsetCalculatorILi1EjESD_NS0_6memory12LoadWithCastILi1EEENSE_13StoreWithCastILi1EEEEEviT_T0_T2_T3_T4_T5_ --------------------------
	.section	.nv.constant0._ZN2at6native27unrolled_elementwise_kernelINS0_13BUnaryFunctorIlllZZZNS0_18rshift_kernel_cudaERNS_18TensorIteratorBaseEENKUlvE_clEvENKUlvE2_clEvEUlllE_EESt5arrayIPcLm2EELi4E23TrivialOffsetCalculatorILi1EjESD_NS0_6memory12LoadWithCastILi1EEENSE_13StoreWithCastILi1EEEEEviT_T0_T2_T3_T4_T5_,"a",@progbits
	.sectionflags	@""
	.align	4
.nv.constant0._ZN2at6native27unrolled_elementwise_kernelINS0_13BUnaryFunctorIlllZZZNS0_18rshift_kernel_cudaERNS_18TensorIteratorBaseEENKUlvE_clEvENKUlvE2_clEvEUlllE_EESt5arrayIPcLm2EELi4E23TrivialOffsetCalculatorILi1EjESD_NS0_6memory12LoadWithCastILi1EEENSE_13StoreWithCastILi1EEEEEviT_T0_T2_T3_T4_T5_:
	.zero		956


//--------------------- .nv.constant0._ZN2at6native18elementwise_kernelILi128ELi2EZNS0_22gpu_kernel_impl_nocastINS0_13BUnaryFunctorIlllZZZNS0_18rshift_kernel_cudaERNS_18TensorIteratorBaseEENKUlvE_clEvENKUlvE2_clEvEUlllE_EEEEvS5_RKT_EUliE_EEviT1_ --------------------------
	.section	.nv.constant0._ZN2at6native18elementwise_kernelILi128ELi2EZNS0_22gpu_kernel_impl_nocastINS0_13BUnaryFunctorIlllZZZNS0_18rshift_kernel_cudaERNS_18TensorIteratorBaseEENKUlvE_clEvENKUlvE2_clEvEUlllE_EEEEvS5_RKT_EUliE_EEviT1_,"a",@progbits
	.sectionflags	@""
	.align	4
.nv.constant0._ZN2at6native18elementwise_kernelILi128ELi2EZNS0_22gpu_kernel_impl_nocastINS0_13BUnaryFunctorIlllZZZNS0_18rshift_kernel_cudaERNS_18TensorIteratorBaseEENKUlvE_clEvENKUlvE2_clEvEUlllE_EEEEvS5_RKT_EUliE_EEviT1_:
	.zero		1448


//--------------------- .nv.constant0._ZN2at6native27unrolled_elementwise_kernelINS0_13BUnaryFunctorIlllZZZNS0_18rshift_kernel_cudaERNS_18TensorIteratorBaseEENKUlvE_clEvENKUlvE2_clEvEUlllE_EESt5arrayIPcLm2EELi4E23TrivialOffsetCalculatorILi1EjESD_NS0_6memory15LoadWithoutCastENSE_16StoreWithoutCastEEEviT_T0_T2_T3_T4_T5_ --------------------------
	.section	.nv.constant0._ZN2at6native27unrolled_elementwise_kernelINS0_13BUnaryFunctorIlllZZZNS0_18rshift_kernel_cudaERNS_18TensorIteratorBaseEENKUlvE_clEvENKUlvE2_clEvEUlllE_EESt5arrayIPcLm2EELi4E23TrivialOffsetCalculatorILi1EjESD_NS0_6memory15LoadWithoutCastENSE_16StoreWithoutCastEEEviT_T0_T2_T3_T4_T5_,"a",@progbits
	.sectionflags	@""
	.align	4
.nv.constant0._ZN2at6native27unrolled_elementwise_kernelINS0_13BUnaryFunctorIlllZZZNS0_18rshift_kernel_cudaERNS_18TensorIteratorBaseEENKUlvE_clEvENKUlvE2_clEvEUlllE_EESt5arrayIPcLm2EELi4E23TrivialOffsetCalculatorILi1EjESD_NS0_6memory15LoadWithoutCastENSE_16StoreWithoutCastEEEviT_T0_T2_T3_T4_T5_:
	.zero		940


//--------------------- .nv.constant0._ZN2at6native29vectorized_elementwise_kernelILi2ENS0_13BUnaryFunctorIlllZZZNS0_18rshift_kernel_cudaERNS_18TensorIteratorBaseEENKUlvE_clEvENKUlvE2_clEvEUlllE_EESt5arrayIPcLm2EEEEviT0_T1_ --------------------------
	.section	.nv.constant0._ZN2at6native29vectorized_elementwise_kernelILi2ENS0_13BUnaryFunctorIlllZZZNS0_18rshift_kernel_cudaERNS_18TensorIteratorBaseEENKUlvE_clEvENKUlvE2_clEvEUlllE_EESt5arrayIPcLm2EEEEviT0_T1_,"a",@progbits
	.sectionflags	@""
	.align	4
.nv.constant0._ZN2at6native29vectorized_elementwise_kernelILi2ENS0_13BUnaryFunctorIlllZZZNS0_18rshift_kernel_cudaERNS_18TensorIteratorBaseEENKUlvE_clEvENKUlvE2_clEvEUlllE_EESt5arrayIPcLm2EEEEviT0_T1_:
	.zero		936


//--------------------- .nv.constant0._ZN2at6native29vectorized_elementwise_kernelILi4ENS0_13BUnaryFunctorIlllZZZNS0_18rshift_kernel_cudaERNS_18TensorIteratorBaseEENKUlvE_clEvENKUlvE2_clEvEUlllE_EESt5arrayIPcLm2EEEEviT0_T1_ --------------------------
	.section	.nv.constant0._ZN2at6native29vectorized_elementwise_kernelILi4ENS0_13BUnaryFunctorIlllZZZNS0_18rshift_kernel_cudaERNS_18TensorIteratorBaseEENKUlvE_clEvENKUlvE2_clEvEUlllE_EESt5arrayIPcLm2EEEEviT0_T1_,"a",@progbits
	.sectionflags	@""
	.align	4
.nv.constant0._ZN2at6native29vectorized_elementwise_kernelILi4ENS0_13BUnaryFunctorIlllZZZNS0_18rshift_kernel_cudaERNS_18TensorIteratorBaseEENKUlvE_clEvENKUlvE2_clEvEUlllE_EESt5arrayIPcLm2EEEEviT0_T1_:
	.zero		936


//--------------------- .nv.constant0._ZN2at6native29vectorized_elementwise_kernelILi8ENS0_13BUnaryFunctorIlllZZZNS0_18rshift_kernel_cudaERNS_18TensorIteratorBaseEENKUlvE_clEvENKUlvE2_clEvEUlllE_EESt5arrayIPcLm2EEEEviT0_T1_ --------------------------
	.section	.nv.constant0._ZN2at6native29vectorized_elementwise_kernelILi8ENS0_13BUnaryFunctorIlllZZZNS0_18rshift_kernel_cudaERNS_18TensorIteratorBaseEENKUlvE_clEvENKUlvE2_clEvEUlllE_EESt5arrayIPcLm2EEEEviT0_T1_,"a",@progbits
	.sectionflags	@""
	.align	4
.nv.constant0._ZN2at6native29vectorized_elementwise_kernelILi8ENS0_13BUnaryFunctorIlllZZZNS0_18rshift_kernel_cudaERNS_18TensorIteratorBaseEENKUlvE_clEvENKUlvE2_clEvEUlllE_EESt5arrayIPcLm2EEEEviT0_T1_:
	.zero		936


//--------------------- .nv.constant0._ZN2at6native18elementwise_kernelILi128ELi4EZNS0_15gpu_kernel_implINS0_13AUnaryFunctorIlllZZZNS0_18rshift_kernel_cudaERNS_18TensorIteratorBaseEENKUlvE_clEvENKUlvE2_clEvEUlllE_EEEEvS5_RKT_EUliE_EEviT1_ --------------------------
	.section	.nv.constant0._ZN2at6native18elementwise_kernelILi128ELi4EZNS0_15gpu_kernel_implINS0_13AUnaryFunctorIlllZZZNS0_18rshift_kernel_cudaERNS_18TensorIteratorBaseEENKUlvE_clEvENKUlvE2_clEvEUlllE_EEEEvS5_RKT_EUliE_EEviT1_,"a",@progbits
	.sectionflags	@""
	.align	4
.nv.constant0._ZN2at6native18elementwise_kernelILi128ELi4EZNS0_15gpu_kernel_implINS0_13AUnaryFunctorIlllZZZNS0_18rshift_kernel_cudaERNS_18TensorIteratorBaseEENKUlvE_clEvENKUlvE2_clEvEUlllE_EEEEvS5_RKT_EUliE_EEviT1_:
	.zero		1456


//--------------------- .nv.constant0._ZN2at6native27unrolled_elementwise_kernelINS0_13AUnaryFunctorIlllZZZNS0_18rshift_kernel_cudaERNS_18TensorIteratorBaseEENKUlvE_clEvENKUlvE2_clEvEUlllE_EESt5arrayIPcLm2EELi4E23TrivialOffsetCalculatorILi1EjESD_NS0_6memory12LoadWithCastILi1EEENSE_13StoreWithCastILi1EEEEEviT_T0_T2_T3_T4_T5_ --------------------------
	.section	.nv.constant0._ZN2at6native27unrolled_elementwise_kernelINS0_13AUnaryFunctorIlllZZZNS0_18rshift_kernel_cudaERNS_18TensorIteratorBaseEENKUlvE_clEvENKUlvE2_clEvEUlllE_EESt5arrayIPcLm2EELi4E23TrivialOffsetCalculatorILi1EjESD_NS0_6memory12LoadWithCastILi1EEENSE_13StoreWithCastILi1EEEEEviT_T0_T2_T3_T4_T5_,"a",@progbits
	.sectionflags	@""
	.align	4
.nv.constant0._ZN2at6native27unrolled_elementwise_kernelINS0_13AUnaryFunctorIlllZZZNS0_18rshift_kernel_cudaERNS_18TensorIteratorBaseEENKUlvE_clEvENKUlvE2_clEvEUlllE_EESt5arrayIPcLm2EELi4E23TrivialOffsetCalculatorILi1EjESD_NS0_6memory12LoadWithCastILi1EEENSE_13StoreWithCastILi1EEEEEviT_T0_T2_T3_T4_T5_:
	.zero		956


//--------------------- .nv.constant0._ZN2at6native18elementwise_kernelILi128ELi2EZNS0_22gpu_kernel_impl_nocastINS0_13AUnaryFunctorIlllZZZNS0_18rshift_kernel_cudaERNS_18TensorIteratorBaseEENKUlvE_clEvENKUlvE2_clEvEUlllE_EEEEvS5_RKT_EUliE_EEviT1_ --------------------------
	.section	.nv.constant0._ZN2at6native18elementwise_kernelILi128ELi2EZNS0_22gpu_kernel_impl_nocastINS0_13AUnaryFunctorIlllZZZNS0_18rshift_kernel_cudaERNS_18TensorIteratorBaseEENKUlvE_clEvENKUlvE2_clEvEUlllE_EEEEvS5_RKT_EUliE_EEviT1_,"a",@progbits
	.sectionflags	@""
	.align	4
.nv.constant0._ZN2at6native18elementwise_kernelILi128ELi2EZNS0_22gpu_kernel_impl_nocastINS0_13AUnaryFunctorIlllZZZNS0_18rshift_kernel_cudaERNS_18TensorIteratorBaseEENKUlvE_clEvENKUlvE2_clEvEUlllE_EEEEvS5_RKT_EUliE_EEviT1_:
	.zero		1448


//--------------------- .nv.constant0._ZN2at6native27unrolled_elementwise_kernelINS0_13AUnaryFunctorIlllZZZNS0_18rshift_kernel_cudaERNS_18TensorIteratorBaseEENKUlvE_clEvENKUlvE2_clEvEUlllE_EESt5arrayIPcLm2EELi4E23TrivialOffsetCalculatorILi1EjESD_NS0_6memory15LoadWithoutCastENSE_16StoreWithoutCastEEEviT_T0_T2_T3_T4_T5_ --------------------------
	.section	.nv.constant0._ZN2at6native27unrolled_elementwise_kernelINS0_13AUnaryFunctorIlllZZZNS0_18rshift_kernel_cudaERNS_18TensorIteratorBaseEENKUlvE_clEvENKUlvE2_clEvEUlllE_EESt5arrayIPcLm2EELi4E23TrivialOffsetCalculatorILi1EjESD_NS0_6memory15LoadWithoutCastENSE_16StoreWithoutCastEEEviT_T0_T2_T3_T4_T5_,"a",@progbits
	.sectionflags	@""
	.align	4
.nv.constant0._ZN2at6native27unrolled_elementwise_kernelINS0_13AUnaryFunctorIlllZZZNS0_18rshift_kernel_cudaERNS_18TensorIteratorBaseEENKUlvE_clEvENKUlvE2_clEvEUlllE_EESt5arrayIPcLm2EELi4E23TrivialOffsetCalculatorILi1EjESD_NS0_6memory15LoadWithoutCastENSE_16StoreWithoutCastEEEviT_T0_T2_T3_T4_T5_:
	.zero		940


//--------------------- .nv.constant0._ZN2at6native29vectorized_elementwise_kernelILi2ENS0_13AUnaryFunctorIlllZZZNS0_18rshift_kernel_cudaERNS_18TensorIteratorBaseEENKUlvE_clEvENKUlvE2_clEvEUlllE_EESt5arrayIPcLm2EEEEviT0_T1_ --------------------------
	.section	.nv.constant0._ZN2at6native29vectorized_elementwise_kernelILi2ENS0_13AUnaryFunctorIlllZZZNS0_18rshift_kernel_cudaERNS_18TensorIteratorBaseEENKUlvE_clEvENKUlvE2_clEvEUlllE_EESt5arrayIPcLm2EEEEviT0_T1_,"a",@progbits
	.sectionflags	@""
	.align	4
.nv.constant0._ZN2at6native29vectorized_elementwise_kernelILi2ENS0_13AUnaryFunctorIlllZZZNS0_18rshift_kernel_cudaERNS_18TensorIteratorBaseEENKUlvE_clEvENKUlvE2_clEvEUlllE_EESt5arrayIPcLm2EEEEviT0_T1_:
	.zero		936


//--------------------- .nv.constant0._ZN2at6native29vectorized_elementwise_kernelILi4ENS0_13AUnaryFunctorIlllZZZNS0_18rshift_kernel_cudaERNS_18TensorIteratorBaseEENKUlvE_clEvENKUlvE2_clEvEUlllE_EESt5arrayIPcLm2EEEEviT0_T1_ --------------------------
	.section	.nv.constant0._ZN2at6native29vectorized_elementwise_kernelILi4ENS0_13AUnaryFunctorIlllZZZNS0_18rshift_kernel_cudaERNS_18TensorIteratorBaseEENKUlvE_clEvENKUlvE2_clEvEUlllE_EESt5arrayIPcLm2EEEEviT0_T1_,"a",@progbits
	.sectionflags	@""
	.align	4
.nv.constant0._ZN2at6native29vectorized_elementwise_kernelILi4ENS0_13AUnaryFunctorIlllZZZNS0_18rshift_kernel_cudaERNS_18TensorIteratorBaseEENKUlvE_clEvENKUlvE2_clEvEUlllE_EESt5arrayIPcLm2EEEEviT0_T1_:
	.zero		936


//--------------------- .nv.constant0._ZN2at6native29vectorized_elementwise_kernelILi8ENS0_13AUnaryFunctorIlllZZZNS0_18rshift_kernel_cudaERNS_18TensorIteratorBaseEENKUlvE_clEvENKUlvE2_clEvEUlllE_EESt5arrayIPcLm2EEEEviT0_T1_ --------------------------
	.section	.nv.constant0._ZN2at6native29vectorized_elementwise_kernelILi8ENS0_13AUnaryFunctorIlllZZZNS0_18rshift_kernel_cudaERNS_18TensorIteratorBaseEENKUlvE_clEvENKUlvE2_clEvEUlllE_EESt5arrayIPcLm2EEEEviT0_T1_,"a",@progbits
	.sectionflags	@""
	.align	4
.nv.constant0._ZN2at6native29vectorized_elementwise_kernelILi8ENS0_13AUnaryFunctorIlllZZZNS0_18rshift_kernel_cudaERNS_18TensorIteratorBaseEENKUlvE_clEvENKUlvE2_clEvEUlllE_EESt5arrayIPcLm2EEEEviT0_T1_:
	.zero		936


//--------------------- .nv.constant0._ZN2at6native18elementwise_kernelILi128ELi4EZNS0_15gpu_kernel_implINS0_13BinaryFunctorIiiiZZZNS0_18rshift_kernel_cudaERNS_18TensorIteratorBaseEENKUlvE_clEvENKUlvE1_clEvEUliiE_EEEEvS5_RKT_EUliE_EEviT1_ --------------------------
	.section	.nv.constant0._ZN2at6native18elementwise_kernelILi128ELi4EZNS0_15gpu_kernel_implINS0_13BinaryFunctorIiiiZZZNS0_18rshift_kernel_cudaERNS_18TensorIteratorBaseEENKUlvE_clEvENKUlvE1_clEvEUliiE_EEEEvS5_RKT_EUliE_EEviT1_,"a",@progbits
	.sectionflags	@""
	.align	4
.nv.constant0._ZN2at6native18elementwise_kernelILi128ELi4EZNS0_15gpu_kernel_implINS0_13BinaryFunctorIiiiZZZNS0_18rshift_kernel_cudaERNS_18TensorIteratorBaseEENKUlvE_clEvENKUlvE1_clEvEUliiE_EEEEvS5_RKT_EUliE_EEviT1_:
	.zero		1552


//--------------------- .nv.constant0._ZN2at6native27unrolled_elementwise_kernelINS0_13BinaryFunctorIiiiZZZNS0_18rshift_kernel_cudaERNS_18TensorIteratorBaseEENKUlvE_clEvENKUlvE1_clEvEUliiE_EESt5arrayIPcLm3EELi4E23TrivialOffsetCalculatorILi2EjESC_ILi1EjENS0_6memory12LoadWithCastILi2EEENSF_13StoreWithCastILi1EEEEEviT_T0_T2_T3_T4_T5_ --------------------------
	.section	.nv.constant0._ZN2at6native27unrolled_elementwise_kernelINS0_13BinaryFunctorIiiiZZZNS0_18rshift_kernel_cudaERNS_18TensorIteratorBaseEENKUlvE_clEvENKUlvE1_clEvEUliiE_EESt5arrayIPcLm3EELi4E23TrivialOffsetCalculatorILi2EjESC_ILi1EjENS0_6memory12LoadWithCastILi2EEENSF_13StoreWithCastILi1EEEEEviT_T0_T2_T3_T4_T5_,"a",@progbits
	.sectionflags	@""
	.align	4
.nv.constant0._ZN2at6native27unrolled_elementwise_kernelINS0_13BinaryFunctorIiiiZZZNS0_18rshift_kernel_cudaERNS_18TensorIteratorBaseEENKUlvE_clEvENKUlvE1_clEvEUliiE_EESt5arrayIPcLm3EELi4E23TrivialOffsetCalculatorILi2EjESC_ILi1EjENS0_6memory12LoadWithCastILi2EEENSF_13StoreWithCastILi1EEEEEviT_T0_T2_T3_T4_T5_:
	.zero		952


//--------------------- .nv.constant0._ZN2at6native18elementwise_kernelILi128ELi2EZNS0_22gpu_kernel_impl_nocastINS0_13BinaryFunctorIiiiZZZNS0_18rshift_kernel_cudaERNS_18TensorIteratorBaseEENKUlvE_clEvENKUlvE1_clEvEUliiE_EEEEvS5_RKT_EUliE_EEviT1_ --------------------------
	.section	.nv.constant0._ZN2at6native18elementwise_kernelILi128ELi2EZNS0_22gpu_kernel_impl_nocastINS0_13BinaryFunctorIiiiZZZNS0_18rshift_kernel_cudaERNS_18TensorIteratorBaseEENKUlvE_clEvENKUlvE1_clEvEUliiE_EEEEvS5_RKT_EUliE_EEviT1_,"a",@progbits
	.sectionflags	@""
	.align	4
.nv.constant0._ZN2at6native18elementwise_kernelILi128ELi2EZNS0_22gpu_kernel_impl_nocastINS0_13BinaryFunctorIiiiZZZNS0_18rshift_kernel_cudaERNS_18TensorIteratorBaseEENKUlvE_clEvENKUlvE1_clEvEUliiE_EEEEvS5_RKT_EUliE_EEviT1_:
	.zero		1552


//--------------------- .nv.constant0._ZN2at6native27unrolled_elementwise_kernelINS0_13BinaryFunctorIiiiZZZNS0_18rshift_kernel_cudaERNS_18TensorIteratorBaseEENKUlvE_clEvENKUlvE1_clEvEUliiE_EESt5arrayIPcLm3EELi4E23TrivialOffsetCalculatorILi2EjESC_ILi1EjENS0_6memory15LoadWithoutCastENSF_16StoreWithoutCastEEEviT_T0_T2_T3_T4_T5_ --------------------------
	.section	.nv.constant0._ZN2at6native27unrolled_elementwise_kernelINS0_13BinaryFunctorIiiiZZZNS0_18rshift_kernel_cudaERNS_18TensorIteratorBaseEENKUlvE_clEvENKUlvE1_clEvEUliiE_EESt5arrayIPcLm3EELi4E23TrivialOffsetCalculatorILi2EjESC_ILi1EjENS0_6memory15LoadWithoutCastENSF_16StoreWithoutCastEEEviT_T0_T2_T3_T4_T5_,"a",@progbits
	.sectionflags	@""
	.align	4
.nv.constant0._ZN2at6native27unrolled_elementwise_kernelINS0_13BinaryFunctorIiiiZZZNS0_18rshift_kernel_cudaERNS_18TensorIteratorBaseEENKUlvE_clEvENKUlvE1_clEvEUliiE_EESt5arrayIPcLm3EELi4E23TrivialOffsetCalculatorILi2EjESC_ILi1EjENS0_6memory15LoadWithoutCastENSF_16StoreWithoutCastEEEviT_T0_T2_T3_T4_T5_:
	.zero		932


//--------------------- .nv.constant0._ZN2at6native29vectorized_elementwise_kernelILi2ENS0_13BinaryFunctorIiiiZZZNS0_18rshift_kernel_cudaERNS_18TensorIteratorBaseEENKUlvE_clEvENKUlvE1_clEvEUliiE_EESt5arrayIPcLm3EEEEviT0_T1_ --------------------------
	.section	.nv.constant0._ZN2at6native29vectorized_elementwise_kernelILi2ENS0_13BinaryFunctorIiiiZZZNS0_18rshift_kernel_cudaERNS_18TensorIteratorBaseEENKUlvE_clEvENKUlvE1_clEvEUliiE_EESt5arrayIPcLm3EEEEviT0_T1_,"a",@progbits
	.sectionflags	@""
	.align	4
.nv.constant0._ZN2at6native29vectorized_elementwise_kernelILi2ENS0_13BinaryFunctorIiiiZZZNS0_18rshift_kernel_cudaERNS_18TensorIteratorBaseEENKUlvE_clEvENKUlvE1_clEvEUliiE_EESt5arrayIPcLm3EEEEviT0_T1_:
	.zero		928


//--------------------- .nv.constant0._ZN2at6native29vectorized_elementwise_kernelILi4ENS0_13BinaryFunctorIiiiZZZNS0_18rshift_kernel_cudaERNS_18TensorIteratorBaseEENKUlvE_clEvENKUlvE1_clEvEUliiE_EESt5arrayIPcLm3EEEEviT0_T1_ --------------------------
	.section	.nv.constant0._ZN2at6native29vectorized_elementwise_kernelILi4ENS0_13BinaryFunctorIiiiZZZNS0_18rshift_kernel_cudaERNS_18TensorIteratorBaseEENKUlvE_clEvENKUlvE1_clEvEUliiE_EESt5arrayIPcLm3EEEEviT0_T1_,"a",@progbits
	.sectionflags	@""
	.align	4
.nv.constant0._ZN2at6native29vectorized_elementwise_kernelILi4ENS0_13BinaryFunctorIiiiZZZNS0_18rshift_kernel_cudaERNS_18TensorIteratorBaseEENKUlvE_clEvENKUlvE1_clEvEUliiE_EESt5arrayIPcLm3EEEEviT0_T1_:
	.zero		928


//--------------------- .nv.constant0._ZN2at6native29vectorized_elementwise_kernelILi8ENS0_13BinaryFunctorIiiiZZZNS0_18rshift_kernel_cudaERNS_18TensorIteratorBaseEENKUlvE_clEvENKUlvE1_clEvEUliiE_EESt5arrayIPcLm3EEEEviT0_T1_ --------------------------
	.section	.nv.constant0._ZN2at6native29vectorized_elementwise_kernelILi8ENS0_13BinaryFunctorIiiiZZZNS0_18rshift_kernel_cudaERNS_18TensorIteratorBaseEENKUlvE_clEvENKUlvE1_clEvEUliiE_EESt5arrayIPcLm3EEEEviT0_T1_,"a",@progbits
	.sectionflags	@""
	.align	4
.nv.constant0._ZN2at6native29vectorized_elementwise_kernelILi8ENS0_13BinaryFunctorIiiiZZZNS0_18rshift_kernel_cudaERNS_18TensorIteratorBaseEENKUlvE_clEvENKUlvE1_clEvEUliiE_EESt5arrayIPcLm3EEEEviT0_T1_:
	.zero		928


//--------------------- .nv.constant0._ZN2at6native18elementwise_kernelILi128ELi4EZNS0_15gpu_kernel_implINS0_13BUnaryFunctorIiiiZZZNS0_18rshift_kernel_cudaERNS_18TensorIteratorBaseEENKUlvE_clEvENKUlvE1_clEvEUliiE_EEEEvS5_RKT_EUliE_EEviT1_ --------------------------
	.section	.nv.constant0._ZN2at6native18elementwise_kernelILi128ELi4EZNS0_15gpu_kernel_implINS0_13BUnaryFunctorIiiiZZZNS0_18rshift_kernel_cudaERNS_18TensorIteratorBaseEENKUlvE_clEvENKUlvE1_clEvEUliiE_EEEEvS5_RKT_EUliE_EEviT1_,"a",@progbits
	.sectionflags	@""
	.align	4
.nv.constant0._ZN2at6native18elementwise_kernelILi128ELi4EZNS0_15gpu_kernel_implINS0_13BUnaryFunctorIiiiZZZNS0_18rshift_kernel_cudaERNS_18TensorIteratorBaseEENKUlvE_clEvENKUlvE1_clEvEUliiE_EEEEvS5_RKT_EUliE_EEviT1_:
	.zero		1448


//--------------------- .nv.constant0._ZN2at6native27unrolled_elementwise_kernelINS0_13BUnaryFunctorIiiiZZZNS0_18rshift_kernel_cudaERNS_18TensorIteratorBaseEENKUlvE_clEvENKUlvE1_clEvEUliiE_EESt5arrayIPcLm2EELi4E23TrivialOffsetCalculatorILi1EjESD_NS0_6memory12LoadWithCastILi1EEENSE_13StoreWithCastILi1EEEEEviT_T0_T2_T3_T4_T5_ --------------------------
	.section	.nv.constant0._ZN2at6native27unrolled_elementwise_kernelINS0_13BUnaryFunctorIiiiZZZNS0_18rshift_kernel_cudaERNS_18TensorIteratorBaseEENKUlvE_clEvENKUlvE1_clEvEUliiE_EESt5arrayIPcLm2EELi4E23TrivialOffsetCalculatorILi1EjESD_NS0_6memory12LoadWithCastILi1EEENSE_13StoreWithCastILi1EEEEEviT_T0_T2_T3_T4_T5_,"a",@progbits
	.sectionflags	@""
	.align	4
.nv.constant0._ZN2at6native27unrolled_elementwise_kernelINS0_13BUnaryFunctorIiiiZZZNS0_18rshift_kernel_cudaERNS_18TensorIteratorBaseEENKUlvE_clEvENKUlvE1_clEvEUliiE_EESt5arrayIPcLm2EELi4E23TrivialOffsetCalculatorILi1EjESD_NS0_6memory12LoadWithCastILi1EEENSE_13StoreWithCastILi1EEEEEviT_T0_T2_T3_T4_T5_:
	.zero		948


//--------------------- .nv.constant0._ZN2at6native18elementwise_kernelILi128ELi2EZNS0_22gpu_kernel_impl_nocastINS0_13BUnaryFunctorIiiiZZZNS0_18rshift_kernel_cudaERNS_18TensorIteratorBaseEENKUlvE_clEvENKUlvE1_clEvEUliiE_EEEEvS5_RKT_EUliE_EEviT1_ --------------------------
	.section	.nv.constant0._ZN2at6native18elementwise_kernelILi128ELi2EZNS0_22gpu_kernel_impl_nocastINS0_13BUnaryFunctorIiiiZZZNS0_18rshift_kernel_cudaERNS_18TensorIteratorBaseEENKUlvE_clEvENKUlvE1_clEvEUliiE_EEEEvS5_RKT_EUliE_EEviT1_,"a",@progbits
	.sectionflags	@""
	.align	4
.nv.constant0._ZN2at6native18elementwise_kernelILi128ELi2EZNS0_22gpu_kernel_impl_nocastINS0_13BUnaryFunctorIiiiZZZNS0_18rshift_kernel_cudaERNS_18TensorIteratorBaseEENKUlvE_clEvENKUlvE1_clEvEUliiE_EEEEvS5_RKT_EUliE_EEviT1_:
	.zero		1440


//--------------------- .nv.constant0._ZN2at6native27unrolled_elementwise_kernelINS0_13BUnaryFunctorIiiiZZZNS0_18rshift_kernel_cudaERNS_18TensorIteratorBaseEENKUlvE_clEvENKUlvE1_clEvEUliiE_EESt5arrayIPcLm2EELi4E23TrivialOffsetCalculatorILi1EjESD_NS0_6memory15LoadWithoutCastENSE_16StoreWithoutCastEEEviT_T0_T2_T3_T4_T5_ --------------------------
	.section	.nv.constant0._ZN2at6native27unrolled_elementwise_kernelINS0_13BUnaryFunctorIiiiZZZNS0_18rshift_kernel_cudaERNS_18TensorIteratorBaseEENKUlvE_clEvENKUlvE1_clEvEUliiE_EESt5arrayIPcLm2EELi4E23TrivialOffsetCalculatorILi1EjESD_NS0_6memory15LoadWithoutCastENSE_16StoreWithoutCastEEEviT_T0_T2_T3_T4_T5_,"a",@progbits
	.sectionflags	@""
	.align	4
.nv.constant0._ZN2at6native27unrolled_elementwise_kernelINS0_13BUnaryFunctorIiiiZZZNS0_18rshift_kernel_cudaERNS_18TensorIteratorBaseEENKUlvE_clEvENKUlvE1_clEvEUliiE_EESt5arrayIPcLm2EELi4E23TrivialOffsetCalculatorILi1EjESD_NS0_6memory15LoadWithoutCastENSE_16StoreWithoutCastEEEviT_T0_T2_T3_T4_T5_:
	.zero		932


//--------------------- .nv.constant0._ZN2at6native29vectorized_elementwise_kernelILi2ENS0_13BUnaryFunctorIiiiZZZNS0_18rshift_kernel_cudaERNS_18TensorIteratorBaseEENKUlvE_clEvENKUlvE1_clEvEUliiE_EESt5arrayIPcLm2EEEEviT0_T1_ --------------------------
	.section	.nv.constant0._ZN2at6native29vectorized_elementwise_kernelILi2ENS0_13BUnaryFunctorIiiiZZZNS0_18rshift_kernel_cudaERNS_18TensorIteratorBaseEENKUlvE_clEvENKUlvE1_clEvEUliiE_EESt5arrayIPcLm2EEEEviT0_T1_,"a",@progbits
	.sectionflags	@""
	.align	4
.nv.constant0._ZN2at6native29vectorized_elementwise_kernelILi2ENS0_13BUnaryFunctorIiiiZZZNS0_18rshift_kernel_cudaERNS_18TensorIteratorBaseEENKUlvE_clEvENKUlvE1_clEvEUliiE_EESt5arrayIPcLm2EEEEviT0_T1_:
	.zero		928


//--------------------- .nv.constant0._ZN2at6native29vectorized_elementwise_kernelILi4ENS0_13BUnaryFunctorIiiiZZZNS0_18rshift_kernel_cudaERNS_18TensorIteratorBaseEENKUlvE_clEvENKUlvE1_clEvEUliiE_EESt5arrayIPcLm2EEEEviT0_T1_ --------------------------
	.section	.nv.constant0._ZN2at6native29vectorized_elementwise_kernelILi4ENS0_13BUnaryFunctorIiiiZZZNS0_18rshift_kernel_cudaERNS_18TensorIteratorBaseEENKUlvE_clEvENKUlvE1_clEvEUliiE_EESt5arrayIPcLm2EEEEviT0_T1_,"a",@progbits
	.sectionflags	@""
	.align	4
.nv.constant0._ZN2at6native29vectorized_elementwise_kernelILi4ENS0_13BUnaryFunctorIiiiZZZNS0_18rshift_kernel_cudaERNS_18TensorIteratorBaseEENKUlvE_clEvENKUlvE1_clEvEUliiE_EESt5arrayIPcLm2EEEEviT0_T1_:
	.zero		928


//--------------------- .nv.constant0._ZN2at6native29vectorized_elementwise_kernelILi8ENS0_13BUnaryFunctorIiiiZZZNS0_18rshift_kernel_cudaERNS_18TensorIteratorBaseEENKUlvE_clEvENKUlvE1_clEvEUliiE_EESt5arrayIPcLm2EEEEviT0_T1_ --------------------------
	.section	.nv.constant0._ZN2at6native29vectorized_elementwise_kernelILi8ENS0_13BUnaryFunctorIiiiZZZNS0_18rshift_kernel_cudaERNS_18TensorIteratorBaseEENKUlvE_clEvENKUlvE1_clEvEUliiE_EESt5arrayIPcLm2EEEEviT0_T1_,"a",@progbits
	.sectionflags	@""
	.align	4
.nv.constant0._ZN2at6native29vectorized_elementwise_kernelILi8ENS0_13BUnaryFunctorIiiiZZZNS0_18rshift_kernel_cudaERNS_18TensorIteratorBaseEENKUlvE_clEvENKUlvE1_clEvEUliiE_EESt5arrayIPcLm2EEEEviT0_T1_:
	.zero		928


//--------------------- .nv.constant0._ZN2at6native18elementwise_kernelILi128ELi4EZNS0_15gpu_kernel_implINS0_13AUnaryFunctorIiiiZZZNS0_18rshift_kernel_cudaERNS_18TensorIteratorBaseEENKUlvE_clEvENKUlvE1_clEvEUliiE_EEEEvS5_RKT_EUliE_EEviT1_ --------------------------
	.section	.nv.constant0._ZN2at6native18elementwise_kernelILi128ELi4EZNS0_15gpu_kernel_implINS0_13AUnaryFunctorIiiiZZZNS0_18rshift_kernel_cudaERNS_18TensorIteratorBaseEENKUlvE_clEvENKUlvE1_clEvEUliiE_EEEEvS5_RKT_EUliE_EEviT1_,"a",@progbits
	.sectionflags	@""
	.align	4
.nv.constant0._ZN2at6native18elementwise_kernelILi128ELi4EZNS0_15gpu_kernel_implINS0_13AUnaryFunctorIiiiZZZNS0_18rshift_kernel_cudaERNS_18TensorIteratorBaseEENKUlvE_clEvENKUlvE1_clEvEUliiE_EEEEvS5_RKT_EUliE_EEviT1_:
	.zero		1448


//--------------------- .nv.constant0._ZN2at6native27unrolled_elementwise_kernelINS0_13AUnaryFunctorIiiiZZZNS0_18rshift_kernel_cudaERNS_18TensorIteratorBaseEENKUlvE_clEvENKUlvE1_clEvEUliiE_EESt5arrayIPcLm2EELi4E23TrivialOffsetCalculatorILi1EjESD_NS0_6memory12LoadWithCastILi1EEENSE_13StoreWithCastILi1EEEEEviT_T0_T2_T3_T4_T5_ --------------------------
	.section	.nv.constant0._ZN2at6native27unrolled_elementwise_kernelINS0_13AUnaryFunctorIiiiZZZNS0_18rshift_kernel_cudaERNS_18TensorIteratorBaseEENKUlvE_clEvENKUlvE1_clEvEUliiE_EESt5arrayIPcLm2EELi4E23TrivialOffsetCalculatorILi1EjESD_NS0_6memory12LoadWithCastILi1EEENSE_13StoreWithCastILi1EEEEEviT_T0_T2_T3_T4_T5_,"a",@progbits
	.sectionflags	@""
	.align	4
.nv.constant0._ZN2at6native27unrolled_elementwise_kernelINS0_13AUnaryFunctorIiiiZZZNS0_18rshift_kernel_cudaERNS_18TensorIteratorBaseEENKUlvE_clEvENKUlvE1_clEvEUliiE_EESt5arrayIPcLm2EELi4E23TrivialOffsetCalculatorILi1EjESD_NS0_6memory12LoadWithCastILi1EEENSE_13StoreWithCastILi1EEEEEviT_T0_T2_T3_T4_T5_:
	.zero		948


//--------------------- .nv.constant0._ZN2at6native18elementwise_kernelILi128ELi2EZNS0_22gpu_kernel_impl_nocastINS0_13AUnaryFunctorIiiiZZZNS0_18rshift_kernel_cudaERNS_18TensorIteratorBaseEENKUlvE_clEvENKUlvE1_clEvEUliiE_EEEEvS5_RKT_EUliE_EEviT1_ --------------------------
	.section	.nv.constant0._ZN2at6native18elementwise_kernelILi128ELi2EZNS0_22gpu_kernel_impl_nocastINS0_13AUnaryFunctorIiiiZZZNS0_18rshift_kernel_cudaERNS_18TensorIteratorBaseEENKUlvE_clEvENKUlvE1_clEvEUliiE_EEEEvS5_RKT_EUliE_EEviT1_,"a",@progbits
	.sectionflags	@""
	.align	4
.nv.constant0._ZN2at6native18elementwise_kernelILi128ELi2EZNS0_22gpu_kernel_impl_nocastINS0_13AUnaryFunctorIiiiZZZNS0_18rshift_kernel_cudaERNS_18TensorIteratorBaseEENKUlvE_clEvENKUlvE1_clEvEUliiE_EEEEvS5_RKT_EUliE_EEviT1_:
	.zero		1440


//--------------------- .nv.constant0._ZN2at6native27unrolled_elementwise_kernelINS0_13AUnaryFunctorIiiiZZZNS0_18rshift_kernel_cudaERNS_18TensorIteratorBaseEENKUlvE_clEvENKUlvE1_clEvEUliiE_EESt5arrayIPcLm2EELi4E23TrivialOffsetCalculatorILi1EjESD_NS0_6memory15LoadWithoutCastENSE_16StoreWithoutCastEEEviT_T0_T2_T3_T4_T5_ --------------------------
	.section	.nv.constant0._ZN2at6native27unrolled_elementwise_kernelINS0_13AUnaryFunctorIiiiZZZNS0_18rshift_kernel_cudaERNS_18TensorIteratorBaseEENKUlvE_clEvENKUlvE1_clEvEUliiE_EESt5arrayIPcLm2EELi4E23TrivialOffsetCalculatorILi1EjESD_NS0_6memory15LoadWithoutCastENSE_16StoreWithoutCastEEEviT_T0_T2_T3_T4_T5_,"a",@progbits
	.sectionflags	@""
	.align	4
.nv.constant0._ZN2at6native27unrolled_elementwise_kernelINS0_13AUnaryFunctorIiiiZZZNS0_18rshift_kernel_cudaERNS_18TensorIteratorBaseEENKUlvE_clEvENKUlvE1_clEvEUliiE_EESt5arrayIPcLm2EELi4E23TrivialOffsetCalculatorILi1EjESD_NS0_6memory15LoadWithoutCastENSE_16StoreWithoutCastEEEviT_T0_T2_T3_T4_T5_:
	.zero		932


//--------------------- .nv.constant0._ZN2at6native29vectorized_elementwise_kernelILi2ENS0_13AUnaryFunctorIiiiZZZNS0_18rshift_kernel_cudaERNS_18TensorIteratorBaseEENKUlvE_clEvENKUlvE1_clEvEUliiE_EESt5arrayIPcLm2EEEEviT0_T1_ --------------------------
	.section	.nv.constant0._ZN2at6native29vectorized_elementwise_kernelILi2ENS0_13AUnaryFunctorIiiiZZZNS0_18rshift_kernel_cudaERNS_18TensorIteratorBaseEENKUlvE_clEvENKUlvE1_clEvEUliiE_EESt5arrayIPcLm2EEEEviT0_T1_,"a",@progbits
	.sectionflags	@""
	.align	4
.nv.constant0._ZN2at6native29vectorized_elementwise_kernelILi2ENS0_13AUnaryFunctorIiiiZZZNS0_18rshift_kernel_cudaERNS_18TensorIteratorBaseEENKUlvE_clEvENKUlvE1_clEvEUliiE_EESt5arrayIPcLm2EEEEviT0_T1_:
	.zero		928


//--------------------- .nv.constant0._ZN2at6native29vectorized_elementwise_kernelILi4ENS0_13AUnaryFunctorIiiiZZZNS0_18rshift_kernel_cudaERNS_18TensorIteratorBaseEENKUlvE_clEvENKUlvE1_clEvEUliiE_EESt5arrayIPcLm2EEEEviT0_T1_ --------------------------
	.section	.nv.constant0._ZN2at6native29vectorized_elementwise_kernelILi4ENS0_13AUnaryFunctorIiiiZZZNS0_18rshift_kernel_cudaERNS_18TensorIteratorBaseEENKUlvE_clEvENKUlvE1_clEvEUliiE_EESt5arrayIPcLm2EEEEviT0_T1_,"a",@progbits
	.sectionflags	@""
	.align	4
.nv.constant0._ZN2at6native29vectorized_elementwise_kernelILi4ENS0_13AUnaryFunctorIiiiZZZNS0_18rshift_kernel_cudaERNS_18TensorIteratorBaseEENKUlvE_clEvENKUlvE1_clEvEUliiE_EESt5arrayIPcLm2EEEEviT0_T1_:
	.zero		928


//--------------------- .nv.constant0._ZN2at6native29vectorized_elementwise_kernelILi8ENS0_13AUnaryFunctorIiiiZZZNS0_18rshift_kernel_cudaERNS_18TensorIteratorBaseEENKUlvE_clEvENKUlvE1_clEvEUliiE_EESt5arrayIPcLm2EEEEviT0_T1_ --------------------------
	.section	.nv.constant0._ZN2at6native29vectorized_elementwise_kernelILi8ENS0_13AUnaryFunctorIiiiZZZNS0_18rshift_kernel_cudaERNS_18TensorIteratorBaseEENKUlvE_clEvENKUlvE1_clEvEUliiE_EESt5arrayIPcLm2EEEEviT0_T1_,"a",@progbits
	.sectionflags	@""
	.align	4
.nv.constant0._ZN2at6native29vectorized_elementwise_kernelILi8ENS0_13AUnaryFunctorIiiiZZZNS0_18rshift_kernel_cudaERNS_18TensorIteratorBaseEENKUlvE_clEvENKUlvE1_clEvEUliiE_EESt5arrayIPcLm2EEEEviT0_T1_:
	.zero		928


//--------------------- .nv.constant0._ZN2at6native18elementwise_kernelILi128ELi4EZNS0_15gpu_kernel_implINS0_13BinaryFunctorIaaaZZZNS0_18rshift_kernel_cudaERNS_18TensorIteratorBaseEENKUlvE_clEvENKUlvE0_clEvEUlaaE_EEEEvS5_RKT_EUliE_EEviT1_ --------------------------
	.section	.nv.constant0._ZN2at6native18elementwise_kernelILi128ELi4EZNS0_15gpu_kernel_implINS0_13BinaryFunctorIaaaZZZNS0_18rshift_kernel_cudaERNS_18TensorIteratorBaseEENKUlvE_clEvENKUlvE0_clEvEUlaaE_EEEEvS5_RKT_EUliE_EEviT1_,"a",@progbits
	.sectionflags	@""
	.align	4
.nv.constant0._ZN2at6native18elementwise_kernelILi128ELi4EZNS0_15gpu_kernel_implINS0_13BinaryFunctorIaaaZZZNS0_18rshift_kernel_cudaERNS_18TensorIteratorBaseEENKUlvE_clEvENKUlvE0_clEvEUlaaE_EEEEvS5_RKT_EUliE_EEviT1_:
	.zero		1552


//--------------------- .nv.constant0._ZN2at6native27unrolled_elementwise_kernelINS0_13BinaryFunctorIaaaZZZNS0_18rshift_kernel_cudaERNS_18TensorIteratorBaseEENKUlvE_clEvENKUlvE0_clEvEUlaaE_EESt5arrayIPcLm3EELi4E23TrivialOffsetCalculatorILi2EjESC_ILi1EjENS0_6memory12LoadWithCastILi2EEENSF_13StoreWithCastILi1EEEEEviT_T0_T2_T3_T4_T5_ --------------------------
	.section	.nv.constant0._ZN2at6native27unrolled_elementwise_kernelINS0_13BinaryFunctorIaaaZZZNS0_18rshift_kernel_cudaERNS_18TensorIteratorBaseEENKUlvE_clEvENKUlvE0_clEvEUlaaE_EESt5arrayIPcLm3EELi4E23TrivialOffsetCalculatorILi2EjESC_ILi1EjENS0_6memory12LoadWithCastILi2EEENSF_13StoreWithCastILi1EEEEEviT_T0_T2_T3_T4_T5_,"a",@progbits
	.sectionflags	@""
	.align	4
.nv.constant0._ZN2at6native27unrolled_elementwise_kernelINS0_13BinaryFunctorIaaaZZZNS0_18rshift_kernel_cudaERNS_18TensorIteratorBaseEENKUlvE_clEvENKUlvE0_clEvEUlaaE_EESt5arrayIPcLm3EELi4E23TrivialOffsetCalculatorILi2EjESC_ILi1EjENS0_6memory12LoadWithCastILi2EEENSF_13StoreWithCastILi1EEEEEviT_T0_T2_T3_T4_T5_:
	.zero		952


//--------------------- .nv.constant0._ZN2at6native18elementwise_kernelILi128ELi4EZNS0_22gpu_kernel_impl_nocastINS0_13BinaryFunctorIaaaZZZNS0_18rshift_kernel_cudaERNS_18TensorIteratorBaseEENKUlvE_clEvENKUlvE0_clEvEUlaaE_EEEEvS5_RKT_EUliE_EEviT1_ --------------------------
	.section	.nv.constant0._ZN2at6native18elementwise_kernelILi128ELi4EZNS0_22gpu_kernel_impl_nocastINS0_13BinaryFunctorIaaaZZZNS0_18rshift_kernel_cudaERNS_18TensorIteratorBaseEENKUlvE_clEvENKUlvE0_clEvEUlaaE_EEEEvS5_RKT_EUliE_EEviT1_,"a",@progbits
	.sectionflags	@""
	.align	4
.nv.constant0._ZN2at6native18elementwise_kernelILi128ELi4EZNS0_22gpu_kernel_impl_nocastINS0_13BinaryFunctorIaaaZZZNS0_18rshift_kernel_cudaERNS_18TensorIteratorBaseEENKUlvE_clEvENKUlvE0_clEvEUlaaE_EEEEvS5_RKT_EUliE_EEviT1_:
	.zero		1552


//--------------------- .nv.constant0._ZN2at6native27unrolled_elementwise_kernelINS0_13BinaryFunctorIaaaZZZNS0_18rshift_kernel_cudaERNS_18TensorIteratorBaseEENKUlvE_clEvENKUlvE0_clEvEUlaaE_EESt5arrayIPcLm3EELi4E23TrivialOffsetCalculatorILi2EjESC_ILi1EjENS0_6memory15LoadWithoutCastENSF_16StoreWithoutCastEEEviT_T0_T2_T3_T4_T5_ --------------------------
	.section	.nv.constant0._ZN2at6native27unrolled_elementwise_kernelINS0_13BinaryFunctorIaaaZZZNS0_18rshift_kernel_cudaERNS_18TensorIteratorBaseEENKUlvE_clEvENKUlvE0_clEvEUlaaE_EESt5arrayIPcLm3EELi4E23TrivialOffsetCalculatorILi2EjESC_ILi1EjENS0_6memory15LoadWithoutCastENSF_16StoreWithoutCastEEEviT_T0_T2_T3_T4_T5_,"a",@progbits
	.sectionflags	@""
	.align	4
.nv.constant0._ZN2at6native27unrolled_elementwise_kernelINS0_13BinaryFunctorIaaaZZZNS0_18rshift_kernel_cudaERNS_18TensorIteratorBaseEENKUlvE_clEvENKUlvE0_clEvEUlaaE_EESt5arrayIPcLm3EELi4E23TrivialOffsetCalculatorILi2EjESC_ILi1EjENS0_6memory15LoadWithoutCastENSF_16StoreWithoutCastEEEviT_T0_T2_T3_T4_T5_:
	.zero		932


//--------------------- .nv.constant0._ZN2at6native29vectorized_elementwise_kernelILi2ENS0_13BinaryFunctorIaaaZZZNS0_18rshift_kernel_cudaERNS_18TensorIteratorBaseEENKUlvE_clEvENKUlvE0_clEvEUlaaE_EESt5arrayIPcLm3EEEEviT0_T1_ --------------------------
	.section	.nv.constant0._ZN2at6native29vectorized_elementwise_kernelILi2ENS0_13BinaryFunctorIaaaZZZNS0_18rshift_kernel_cudaERNS_18TensorIteratorBaseEENKUlvE_clEvENKUlvE0_clEvEUlaaE_EESt5arrayIPcLm3EEEEviT0_T1_,"a",@progbits
	.sectionflags	@""
	.align	4
.nv.constant0._ZN2at6native29vectorized_elementwise_kernelILi2ENS0_13BinaryFunctorIaaaZZZNS0_18rshift_kernel_cudaERNS_18TensorIteratorBaseEENKUlvE_clEvENKUlvE0_clEvEUlaaE_EESt5arrayIPcLm3EEEEviT0_T1_:
	.zero		928


//--------------------- .nv.constant0._ZN2at6native29vectorized_elementwise_kernelILi4ENS0_13BinaryFunctorIaaaZZZNS0_18rshift_kernel_cudaERNS_18TensorIteratorBaseEENKUlvE_clEvENKUlvE0_clEvEUlaaE_EESt5arrayIPcLm3EEEEviT0_T1_ --------------------------
	.section	.nv.constant0._ZN2at6native29vectorized_elementwise_kernelILi4ENS0_13BinaryFunctorIaaaZZZNS0_18rshift_kernel_cudaERNS_18TensorIteratorBaseEENKUlvE_clEvENKUlvE0_clEvEUlaaE_EESt5arrayIPcLm3EEEEviT0_T1_,"a",@progbits
	.sectionflags	@""
	.align	4
.nv.constant0._ZN2at6native29vectorized_elementwise_kernelILi4ENS0_13BinaryFunctorIaaaZZZNS0_18rshift_kernel_cudaERNS_18TensorIteratorBaseEENKUlvE_clEvENKUlvE0_clEvEUlaaE_EESt5arrayIPcLm3EEEEviT0_T1_:
	.zero		928


//--------------------- .nv.constant0._ZN2at6native29vectorized_elementwise_kernelILi8ENS0_13BinaryFunctorIaaaZZZNS0_18rshift_kernel_cudaERNS_18TensorIteratorBaseEENKUlvE_clEvENKUlvE0_clEvEUlaaE_EESt5arrayIPcLm3EEEEviT0_T1_ --------------------------
	.section	.nv.constant0._ZN2at6native29vectorized_elementwise_kernelILi8ENS0_13BinaryFunctorIaaaZZZNS0_18rshift_kernel_cudaERNS_18TensorIteratorBaseEENKUlvE_clEvENKUlvE0_clEvEUlaaE_EESt5arrayIPcLm3EEEEviT0_T1_,"a",@progbits
	.sectionflags	@""
	.align	4
.nv.constant0._ZN2at6native29vectorized_elementwise_kernelILi8ENS0_13BinaryFunctorIaaaZZZNS0_18rshift_kernel_cudaERNS_18TensorIteratorBaseEENKUlvE_clEvENKUlvE0_clEvEUlaaE_EESt5arrayIPcLm3EEEEviT0_T1_:
	.zero		928


//--------------------- .nv.constant0._ZN2at6native18elementwise_kernelILi128ELi4EZNS0_15gpu_kernel_implINS0_13BUnaryFunctorIaaaZZZNS0_18rshift_kernel_cudaERNS_18TensorIteratorBaseEENKUlvE_clEvENKUlvE0_clEvEUlaaE_EEEEvS5_RKT_EUliE_EEviT1_ --------------------------
	.section	.nv.constant0._ZN2at6native18elementwise_kernelILi128ELi4EZNS0_15gpu_kernel_implINS0_13BUnaryFunctorIaaaZZZNS0_18rshift_kernel_cudaERNS_18TensorIteratorBaseEENKUlvE_clEvENKUlvE0_clEvEUlaaE_EEEEvS5_RKT_EUliE_EEviT1_,"a",@progbits
	.sectionflags	@""
	.align	4
.nv.constant0._ZN2at6native18elementwise_kernelILi128ELi4EZNS0_15gpu_kernel_implINS0_13BUnaryFunctorIaaaZZZNS0_18rshift_kernel_cudaERNS_18TensorIteratorBaseEENKUlvE_clEvENKUlvE0_clEvEUlaaE_EEEEvS5_RKT_EUliE_EEviT1_:
	.zero		1440


//--------------------- .nv.constant0._ZN2at6native27unrolled_elementwise_kernelINS0_13BUnaryFunctorIaaaZZZNS0_18rshift_kernel_cudaERNS_18TensorIteratorBaseEENKUlvE_clEvENKUlvE0_clEvEUlaaE_EESt5arrayIPcLm2EELi4E23TrivialOffsetCalculatorILi1EjESD_NS0_6memory12LoadWithCastILi1EEENSE_13StoreWithCastILi1EEEEEviT_T0_T2_T3_T4_T5_ --------------------------
	.section	.nv.constant0._ZN2at6native27unrolled_elementwise_kernelINS0_13BUnaryFunctorIaaaZZZNS0_18rshift_kernel_cudaERNS_18TensorIteratorBaseEENKUlvE_clEvENKUlvE0_clEvEUlaaE_EESt5arrayIPcLm2EELi4E23TrivialOffsetCalculatorILi1EjESD_NS0_6memory12LoadWithCastILi1EEENSE_13StoreWithCastILi1EEEEEviT_T0_T2_T3_T4_T5_,"a",@progbits
	.sectionflags	@""
	.align	4
.nv.constant0._ZN2at6native27unrolled_elementwise_kernelINS0_13BUnaryFunctorIaaaZZZNS0_18rshift_kernel_cudaERNS_18TensorIteratorBaseEENKUlvE_clEvENKUlvE0_clEvEUlaaE_EESt5arrayIPcLm2EELi4E23TrivialOffsetCalculatorILi1EjESD_NS0_6memory12LoadWithCastILi1EEENSE_13StoreWithCastILi1EEEEEviT_T0_T2_T3_T4_T5_:
	.zero		940


//--------------------- .nv.constant0._ZN2at6native18elementwise_kernelILi128ELi4EZNS0_22gpu_kernel_impl_nocastINS0_13BUnaryFunctorIaaaZZZNS0_18rshift_kernel_cudaERNS_18TensorIteratorBaseEENKUlvE_clEvENKUlvE0_clEvEUlaaE_EEEEvS5_RKT_EUliE_EEviT1_ --------------------------
	.section	.nv.constant0._ZN2at6native18elementwise_kernelILi128ELi4EZNS0_22gpu_kernel_impl_nocastINS0_13BUnaryFunctorIaaaZZZNS0_18rshift_kernel_cudaERNS_18TensorIteratorBaseEENKUlvE_clEvENKUlvE0_clEvEUlaaE_EEEEvS5_RKT_EUliE_EEviT1_,"a",@progbits
	.sectionflags	@""
	.align	4
.nv.constant0._ZN2at6native18elementwise_kernelILi128ELi4EZNS0_22gpu_kernel_impl_nocastINS0_13BUnaryFunctorIaaaZZZNS0_18rshift_kernel_cudaERNS_18TensorIteratorBaseEENKUlvE_clEvENKUlvE0_clEvEUlaaE_EEEEvS5_RKT_EUliE_EEviT1_:
	.zero		1440


//--------------------- .nv.constant0._ZN2at6native27unrolled_elementwise_kernelINS0_13BUnaryFunctorIaaaZZZNS0_18rshift_kernel_cudaERNS_18TensorIteratorBaseEENKUlvE_clEvENKUlvE0_clEvEUlaaE_EESt5arrayIPcLm2EELi4E23TrivialOffsetCalculatorILi1EjESD_NS0_6memory15LoadWithoutCastENSE_16StoreWithoutCastEEEviT_T0_T2_T3_T4_T5_ --------------------------
	.section	.nv.constant0._ZN2at6native27unrolled_elementwise_kernelINS0_13BUnaryFunctorIaaaZZZNS0_18rshift_kernel_cudaERNS_18TensorIteratorBaseEENKUlvE_clEvENKUlvE0_clEvEUlaaE_EESt5arrayIPcLm2EELi4E23TrivialOffsetCalculatorILi1EjESD_NS0_6memory15LoadWithoutCastENSE_16StoreWithoutCastEEEviT_T0_T2_T3_T4_T5_,"a",@progbits
	.sectionflags	@""
	.align	4
.nv.constant0._ZN2at6native27unrolled_elementwise_kernelINS0_13BUnaryFunctorIaaaZZZNS0_18rshift_kernel_cudaERNS_18TensorIteratorBaseEENKUlvE_clEvENKUlvE0_clEvEUlaaE_EESt5arrayIPcLm2EELi4E23TrivialOffsetCalculatorILi1EjESD_NS0_6memory15LoadWithoutCastENSE_16StoreWithoutCastEEEviT_T0_T2_T3_T4_T5_:
	.zero		924


//--------------------- .nv.constant0._ZN2at6native29vectorized_elementwise_kernelILi2ENS0_13BUnaryFunctorIaaaZZZNS0_18rshift_kernel_cudaERNS_18TensorIteratorBaseEENKUlvE_clEvENKUlvE0_clEvEUlaaE_EESt5arrayIPcLm2EEEEviT0_T1_ --------------------------
	.section	.nv.constant0._ZN2at6native29vectorized_elementwise_kernelILi2ENS0_13BUnaryFunctorIaaaZZZNS0_18rshift_kernel_cudaERNS_18TensorIteratorBaseEENKUlvE_clEvENKUlvE0_clEvEUlaaE_EESt5arrayIPcLm2EEEEviT0_T1_,"a",@progbits
	.sectionflags	@""
	.align	4
.nv.constant0._ZN2at6native29vectorized_elementwise_kernelILi2ENS0_13BUnaryFunctorIaaaZZZNS0_18rshift_kernel_cudaERNS_18TensorIteratorBaseEENKUlvE_clEvENKUlvE0_clEvEUlaaE_EESt5arrayIPcLm2EEEEviT0_T1_:
	.zero		920


//--------------------- .nv.constant0._ZN2at6native29vectorized_elementwise_kernelILi4ENS0_13BUnaryFunctorIaaaZZZNS0_18rshift_kernel_cudaERNS_18TensorIteratorBaseEENKUlvE_clEvENKUlvE0_clEvEUlaaE_EESt5arrayIPcLm2EEEEviT0_T1_ --------------------------
	.section	.nv.constant0._ZN2at6native29vectorized_elementwise_kernelILi4ENS0_13BUnaryFunctorIaaaZZZNS0_18rshift_kernel_cudaERNS_18TensorIteratorBaseEENKUlvE_clEvENKUlvE0_clEvEUlaaE_EESt5arrayIPcLm2EEEEviT0_T1_,"a",@progbits
	.sectionflags	@""
	.align	4
.nv.constant0._ZN2at6native29vectorized_elementwise_kernelILi4ENS0_13BUnaryFunctorIaaaZZZNS0_18rshift_kernel_cudaERNS_18TensorIteratorBaseEENKUlvE_clEvENKUlvE0_clEvEUlaaE_EESt5arrayIPcLm2EEEEviT0_T1_:
	.zero		920


//--------------------- .nv.constant0._ZN2at6native29vectorized_elementwise_kernelILi8ENS0_13BUnaryFunctorIaaaZZZNS0_18rshift_kernel_cudaERNS_18TensorIteratorBaseEENKUlvE_clEvENKUlvE0_clEvEUlaaE_EESt5arrayIPcLm2EEEEviT0_T1_ --------------------------
	.section	.nv.constant0._ZN2at6native29vectorized_elementwise_kernelILi8ENS0_13BUnaryFunctorIaaaZZZNS0_18rshift_kernel_cudaERNS_18TensorIteratorBaseEENKUlvE_clEvENKUlvE0_clEvEUlaaE_EESt5arrayIPcLm2EEEEviT0_T1_,"a",@progbits
	.sectionflags	@""
	.align	4
.nv.constant0._ZN2at6native29vectorized_elementwise_kernelILi8ENS0_13BUnaryFunctorIaaaZZZNS0_18rshift_kernel_cudaERNS_18TensorIteratorBaseEENKUlvE_clEvENKUlvE0_clEvEUlaaE_EESt5arrayIPcLm2EEEEviT0_T1_:
	.zero		920


//--------------------- .nv.constant0._ZN2at6native18elementwise_kernelILi128ELi4EZNS0_15gpu_kernel_implINS0_13AUnaryFunctorIaaaZZZNS0_18rshift_kernel_cudaERNS_18TensorIteratorBaseEENKUlvE_clEvENKUlvE0_clEvEUlaaE_EEEEvS5_RKT_EUliE_EEviT1_ --------------------------
	.section	.nv.constant0._ZN2at6native18elementwise_kernelILi128ELi4EZNS0_15gpu_kernel_implINS0_13AUnaryFunctorIaaaZZZNS0_18rshift_kernel_cudaERNS_18TensorIteratorBaseEENKUlvE_clEvENKUlvE0_clEvEUlaaE_EEEEvS5_RKT_EUliE_EEviT1_,"a",@progbits
	.sectionflags	@""
	.align	4
.nv.constant0._ZN2at6native18elementwise_kernelILi128ELi4EZNS0_15gpu_kernel_implINS0_13AUnaryFunctorIaaaZZZNS0_18rshift_kernel_cudaERNS_18TensorIteratorBaseEENKUlvE_clEvENKUlvE0_clEvEUlaaE_EEEEvS5_RKT_EUliE_EEviT1_:
	.zero		1440


//--------------------- .nv.constant0._ZN2at6native27unrolled_elementwise_kernelINS0_13AUnaryFunctorIaaaZZZNS0_18rshift_kernel_cudaERNS_18TensorIteratorBaseEENKUlvE_clEvENKUlvE0_clEvEUlaaE_EESt5arrayIPcLm2EELi4E23TrivialOffsetCalculatorILi1EjESD_NS0_6memory12LoadWithCastILi1EEENSE_13StoreWithCastILi1EEEEEviT_T0_T2_T3_T4_T5_ --------------------------
	.section	.nv.constant0._ZN2at6native27unrolled_elementwise_kernelINS0_13AUnaryFunctorIaaaZZZNS0_18rshift_kernel_cudaERNS_18TensorIteratorBaseEENKUlvE_clEvENKUlvE0_clEvEUlaaE_EESt5arrayIPcLm2EELi4E23TrivialOffsetCalculatorILi1EjESD_NS0_6memory12LoadWithCastILi1EEENSE_13StoreWithCastILi1EEEEEviT_T0_T2_T3_T4_T5_,"a",@progbits
	.sectionflags	@""
	.align	4
.nv.constant0._ZN2at6native27unrolled_elementwise_kernelINS0_13AUnaryFunctorIaaaZZZNS0_18rshift_kernel_cudaERNS_18TensorIteratorBaseEENKUlvE_clEvENKUlvE0_clEvEUlaaE_EESt5arrayIPcLm2EELi4E23TrivialOffsetCalculatorILi1EjESD_NS0_6memory12LoadWithCastILi1EEENSE_13StoreWithCastILi1EEEEEviT_T0_T2_T3_T4_T5_:
	.zero		940


//--------------------- .nv.constant0._ZN2at6native18elementwise_kernelILi128ELi4EZNS0_22gpu_kernel_impl_nocastINS0_13AUnaryFunctorIaaaZZZNS0_18rshift_kernel_cudaERNS_18TensorIteratorBaseEENKUlvE_clEvENKUlvE0_clEvEUlaaE_EEEEvS5_RKT_EUliE_EEviT1_ --------------------------
	.section	.nv.constant0._ZN2at6native18elementwise_kernelILi128ELi4EZNS0_22gpu_kernel_impl_nocastINS0_13AUnaryFunctorIaaaZZZNS0_18rshift_kernel_cudaERNS_18TensorIteratorBaseEENKUlvE_clEvENKUlvE0_clEvEUlaaE_EEEEvS5_RKT_EUliE_EEviT1_,"a",@progbits
	.sectionflags	@""
	.align	4
.nv.constant0._ZN2at6native18elementwise_kernelILi128ELi4EZNS0_22gpu_kernel_impl_nocastINS0_13AUnaryFunctorIaaaZZZNS0_18rshift_kernel_cudaERNS_18TensorIteratorBaseEENKUlvE_clEvENKUlvE0_clEvEUlaaE_EEEEvS5_RKT_EUliE_EEviT1_:
	.zero		1440


//--------------------- .nv.constant0._ZN2at6native27unrolled_elementwise_kernelINS0_13AUnaryFunctorIaaaZZZNS0_18rshift_kernel_cudaERNS_18TensorIteratorBaseEENKUlvE_clEvENKUlvE0_clEvEUlaaE_EESt5arrayIPcLm2EELi4E23TrivialOffsetCalculatorILi1EjESD_NS0_6memory15LoadWithoutCastENSE_16StoreWithoutCastEEEviT_T0_T2_T3_T4_T5_ --------------------------
	.section	.nv.constant0._ZN2at6native27unrolled_elementwise_kernelINS0_13AUnaryFunctorIaaaZZZNS0_18rshift_kernel_cudaERNS_18TensorIteratorBaseEENKUlvE_clEvENKUlvE0_clEvEUlaaE_EESt5arrayIPcLm2EELi4E23TrivialOffsetCalculatorILi1EjESD_NS0_6memory15LoadWithoutCastENSE_16StoreWithoutCastEEEviT_T0_T2_T3_T4_T5_,"a",@progbits
	.sectionflags	@""
	.align	4
.nv.constant0._ZN2at6native27unrolled_elementwise_kernelINS0_13AUnaryFunctorIaaaZZZNS0_18rshift_kernel_cudaERNS_18TensorIteratorBaseEENKUlvE_clEvENKUlvE0_clEvEUlaaE_EESt5arrayIPcLm2EELi4E23TrivialOffsetCalculatorILi1EjESD_NS0_6memory15LoadWithoutCastENSE_16StoreWithoutCastEEEviT_T0_T2_T3_T4_T5_:
	.zero		924


//--------------------- .nv.constant0._ZN2at6native29vectorized_elementwise_kernelILi2ENS0_13AUnaryFunctorIaaaZZZNS0_18rshift_kernel_cudaERNS_18TensorIteratorBaseEENKUlvE_clEvENKUlvE0_clEvEUlaaE_EESt5arrayIPcLm2EEEEviT0_T1_ --------------------------
	.section	.nv.constant0._ZN2at6native29vectorized_elementwise_kernelILi2ENS0_13AUnaryFunctorIaaaZZZNS0_18rshift_kernel_cudaERNS_18TensorIteratorBaseEENKUlvE_clEvENKUlvE0_clEvEUlaaE_EESt5arrayIPcLm2EEEEviT0_T1_,"a",@progbits
	.sectionflags	@""
	.align	4
.nv.constant0._ZN2at6native29vectorized_elementwise_kernelILi2ENS0_13AUnaryFunctorIaaaZZZNS0_18rshift_kernel_cudaERNS_18TensorIteratorBaseEENKUlvE_clEvENKUlvE0_clEvEUlaaE_EESt5arrayIPcLm2EEEEviT0_T1_:
	.zero		920


//--------------------- .nv.constant0._ZN2at6native29vectorized_elementwise_kernelILi4ENS0_13AUnaryFunctorIaaaZZZNS0_18rshift_kernel_cudaERNS_18TensorIteratorBaseEENKUlvE_clEvENKUlvE0_clEvEUlaaE_EESt5arrayIPcLm2EEEEviT0_T1_ --------------------------
	.section	.nv.constant0._ZN2at6native29vectorized_elementwise_kernelILi4ENS0_13AUnaryFunctorIaaaZZZNS0_18rshift_kernel_cudaERNS_18TensorIteratorBaseEENKUlvE_clEvENKUlvE0_clEvEUlaaE_EESt5arrayIPcLm2EEEEviT0_T1_,"a",@progbits
	.sectionflags	@""
	.align	4
.nv.constant0._ZN2at6native29vectorized_elementwise_kernelILi4ENS0_13AUnaryFunctorIaaaZZZNS0_18rshift_kernel_cudaERNS_18TensorIteratorBaseEENKUlvE_clEvENKUlvE0_clEvEUlaaE_EESt5arrayIPcLm2EEEEviT0_T1_:
	.zero		920


//--------------------- .nv.constant0._ZN2at6native29vectorized_elementwise_kernelILi8ENS0_13AUnaryFunctorIaaaZZZNS0_18rshift_kernel_cudaERNS_18TensorIteratorBaseEENKUlvE_clEvENKUlvE0_clEvEUlaaE_EESt5arrayIPcLm2EEEEviT0_T1_ --------------------------
	.section	.nv.constant0._ZN2at6native29vectorized_elementwise_kernelILi8ENS0_13AUnaryFunctorIaaaZZZNS0_18rshift_kernel_cudaERNS_18TensorIteratorBaseEENKUlvE_clEvENKUlvE0_clEvEUlaaE_EESt5arrayIPcLm2EEEEviT0_T1_,"a",@progbits
	.sectionflags	@""
	.align	4
.nv.constant0._ZN2at6native29vectorized_elementwise_kernelILi8ENS0_13AUnaryFunctorIaaaZZZNS0_18rshift_kernel_cudaERNS_18TensorIteratorBaseEENKUlvE_clEvENKUlvE0_clEvEUlaaE_EESt5arrayIPcLm2EEEEviT0_T1_:
	.zero		920


//--------------------- .nv.constant0._ZN2at6native18elementwise_kernelILi128ELi4EZNS0_15gpu_kernel_implINS0_13BinaryFunctorIhhhZZZNS0_18rshift_kernel_cudaERNS_18TensorIteratorBaseEENKUlvE_clEvENKUlvE_clEvEUlhhE_EEEEvS5_RKT_EUliE_EEviT1_ --------------------------
	.section	.nv.constant0._ZN2at6native18elementwise_kernelILi128ELi4EZNS0_15gpu_kernel_implINS0_13BinaryFunctorIhhhZZZNS0_18rshift_kernel_cudaERNS_18TensorIteratorBaseEENKUlvE_clEvENKUlvE_clEvEUlhhE_EEEEvS5_RKT_EUliE_EEviT1_,"a",@progbits
	.sectionflags	@""
	.align	4
.nv.constant0._ZN2at6native18elementwise_kernelILi128ELi4EZNS0_15gpu_kernel_implINS0_13BinaryFunctorIhhhZZZNS0_18rshift_kernel_cudaERNS_18TensorIteratorBaseEENKUlvE_clEvENKUlvE_clEvEUlhhE_EEEEvS5_RKT_EUliE_EEviT1_:
	.zero		1552


//--------------------- .nv.constant0._ZN2at6native27unrolled_elementwise_kernelINS0_13BinaryFunctorIhhhZZZNS0_18rshift_kernel_cudaERNS_18TensorIteratorBaseEENKUlvE_clEvENKUlvE_clEvEUlhhE_EESt5arrayIPcLm3EELi4E23TrivialOffsetCalculatorILi2EjESC_ILi1EjENS0_6memory12LoadWithCastILi2EEENSF_13StoreWithCastILi1EEEEEviT_T0_T2_T3_T4_T5_ --------------------------
	.section	.nv.constant0._ZN2at6native27unrolled_elementwise_kernelINS0_13BinaryFunctorIhhhZZZNS0_18rshift_kernel_cudaERNS_18TensorIteratorBaseEENKUlvE_clEvENKUlvE_clEvEUlhhE_EESt5arrayIPcLm3EELi4E23TrivialOffsetCalculatorILi2EjESC_ILi1EjENS0_6memory12LoadWithCastILi2EEENSF_13StoreWithCastILi1EEEEEviT_T0_T2_T3_T4_T5_,"a",@progbits
	.sectionflags	@""
	.align	4
.nv.constant0._ZN2at6native27unrolled_elementwise_kernelINS0_13BinaryFunctorIhhhZZZNS0_18rshift_kernel_cudaERNS_18TensorIteratorBaseEENKUlvE_clEvENKUlvE_clEvEUlhhE_EESt5arrayIPcLm3EELi4E23TrivialOffsetCalculatorILi2EjESC_ILi1EjENS0_6memory12LoadWithCastILi2EEENSF_13StoreWithCastILi1EEEEEviT_T0_T2_T3_T4_T5_:
	.zero		952


//--------------------- .nv.constant0._ZN2at6native18elementwise_kernelILi128ELi4EZNS0_22gpu_kernel_impl_nocastINS0_13BinaryFunctorIhhhZZZNS0_18rshift_kernel_cudaERNS_18TensorIteratorBaseEENKUlvE_clEvENKUlvE_clEvEUlhhE_EEEEvS5_RKT_EUliE_EEviT1_ --------------------------
	.section	.nv.constant0._ZN2at6native18elementwise_kernelILi128ELi4EZNS0_22gpu_kernel_impl_nocastINS0_13BinaryFunctorIhhhZZZNS0_18rshift_kernel_cudaERNS_18TensorIteratorBaseEENKUlvE_clEvENKUlvE_clEvEUlhhE_EEEEvS5_RKT_EUliE_EEviT1_,"a",@progbits
	.sectionflags	@""
	.align	4
.nv.constant0._ZN2at6native18elementwise_kernelILi128ELi4EZNS0_22gpu_kernel_impl_nocastINS0_13BinaryFunctorIhhhZZZNS0_18rshift_kernel_cudaERNS_18TensorIteratorBaseEENKUlvE_clEvENKUlvE_clEvEUlhhE_EEEEvS5_RKT_EUliE_EEviT1_:
	.zero		1552


//--------------------- .nv.constant0._ZN2at6native27unrolled_elementwise_kernelINS0_13BinaryFunctorIhhhZZZNS0_18rshift_kernel_cudaERNS_18TensorIteratorBaseEENKUlvE_clEvENKUlvE_clEvEUlhhE_EESt5arrayIPcLm3EELi4E23TrivialOffsetCalculatorILi2EjESC_ILi1EjENS0_6memory15LoadWithoutCastENSF_16StoreWithoutCastEEEviT_T0_T2_T3_T4_T5_ --------------------------
	.section	.nv.constant0._ZN2at6native27unrolled_elementwise_kernelINS0_13BinaryFunctorIhhhZZZNS0_18rshift_kernel_cudaERNS_18TensorIteratorBaseEENKUlvE_clEvENKUlvE_clEvEUlhhE_EESt5arrayIPcLm3EELi4E23TrivialOffsetCalculatorILi2EjESC_ILi1EjENS0_6memory15LoadWithoutCastENSF_16StoreWithoutCastEEEviT_T0_T2_T3_T4_T5_,"a",@progbits
	.sectionflags	@""
	.align	4
.nv.constant0._ZN2at6native27unrolled_elementwise_kernelINS0_13BinaryFunctorIhhhZZZNS0_18rshift_kernel_cudaERNS_18TensorIteratorBaseEENKUlvE_clEvENKUlvE_clEvEUlhhE_EESt5arrayIPcLm3EELi4E23TrivialOffsetCalculatorILi2EjESC_ILi1EjENS0_6memory15LoadWithoutCastENSF_16StoreWithoutCastEEEviT_T0_T2_T3_T4_T5_:
	.zero		932


//--------------------- .nv.constant0._ZN2at6native29vectorized_elementwise_kernelILi2ENS0_13BinaryFunctorIhhhZZZNS0_18rshift_kernel_cudaERNS_18TensorIteratorBaseEENKUlvE_clEvENKUlvE_clEvEUlhhE_EESt5arrayIPcLm3EEEEviT0_T1_ --------------------------
	.section	.nv.constant0._ZN2at6native29vectorized_elementwise_kernelILi2ENS0_13BinaryFunctorIhhhZZZNS0_18rshift_kernel_cudaERNS_18TensorIteratorBaseEENKUlvE_clEvENKUlvE_clEvEUlhhE_EESt5arrayIPcLm3EEEEviT0_T1_,"a",@progbits
	.sectionflags	@""
	.align	4
.nv.constant0._ZN2at6native29vectorized_elementwise_kernelILi2ENS0_13BinaryFunctorIhhhZZZNS0_18rshift_kernel_cudaERNS_18TensorIteratorBaseEENKUlvE_clEvENKUlvE_clEvEUlhhE_EESt5arrayIPcLm3EEEEviT0_T1_:
	.zero		928


//--------------------- .nv.constant0._ZN2at6native29vectorized_elementwise_kernelILi4ENS0_13BinaryFunctorIhhhZZZNS0_18rshift_kernel_cudaERNS_18TensorIteratorBaseEENKUlvE_clEvENKUlvE_clEvEUlhhE_EESt5arrayIPcLm3EEEEviT0_T1_ --------------------------
	.section	.nv.constant0._ZN2at6native29vectorized_elementwise_kernelILi4ENS0_13BinaryFunctorIhhhZZZNS0_18rshift_kernel_cudaERNS_18TensorIteratorBaseEENKUlvE_clEvENKUlvE_clEvEUlhhE_EESt5arrayIPcLm3EEEEviT0_T1_,"a",@progbits
	.sectionflags	@""
	.align	4
.nv.constant0._ZN2at6native29vectorized_elementwise_kernelILi4ENS0_13BinaryFunctorIhhhZZZNS0_18rshift_kernel_cudaERNS_18TensorIteratorBaseEENKUlvE_clEvENKUlvE_clEvEUlhhE_EESt5arrayIPcLm3EEEEviT0_T1_:
	.zero		928


//--------------------- .nv.constant0._ZN2at6native29vectorized_elementwise_kernelILi8ENS0_13BinaryFunctorIhhhZZZNS0_18rshift_kernel_cudaERNS_18TensorIteratorBaseEENKUlvE_clEvENKUlvE_clEvEUlhhE_EESt5arrayIPcLm3EEEEviT0_T1_ --------------------------
	.section	.nv.constant0._ZN2at6native29vectorized_elementwise_kernelILi8ENS0_13BinaryFunctorIhhhZZZNS0_18rshift_kernel_cudaERNS_18TensorIteratorBaseEENKUlvE_clEvENKUlvE_clEvEUlhhE_EESt5arrayIPcLm3EEEEviT0_T1_,"a",@progbits
	.sectionflags	@""
	.align	4
.nv.constant0._ZN2at6native29vectorized_elementwise_kernelILi8ENS0_13BinaryFunctorIhhhZZZNS0_18rshift_kernel_cudaERNS_18TensorIteratorBaseEENKUlvE_clEvENKUlvE_clEvEUlhhE_EESt5arrayIPcLm3EEEEviT0_T1_:
	.zero		928


//--------------------- .nv.constant0._ZN2at6native18elementwise_kernelILi128ELi4EZNS0_15gpu_kernel_implINS0_13BUnaryFunctorIhhhZZZNS0_18rshift_kernel_cudaERNS_18TensorIteratorBaseEENKUlvE_clEvENKUlvE_clEvEUlhhE_EEEEvS5_RKT_EUliE_EEviT1_ --------------------------
	.section	.nv.constant0._ZN2at6native18elementwise_kernelILi128ELi4EZNS0_15gpu_kernel_implINS0_13BUnaryFunctorIhhhZZZNS0_18rshift_kernel_cudaERNS_18TensorIteratorBaseEENKUlvE_clEvENKUlvE_clEvEUlhhE_EEEEvS5_RKT_EUliE_EEviT1_,"a",@progbits
	.sectionflags	@""
	.align	4
.nv.constant0._ZN2at6native18elementwise_kernelILi128ELi4EZNS0_15gpu_kernel_implINS0_13BUnaryFunctorIhhhZZZNS0_18rshift_kernel_cudaERNS_18TensorIteratorBaseEENKUlvE_clEvENKUlvE_clEvEUlhhE_EEEEvS5_RKT_EUliE_EEviT1_:
	.zero		1440


//--------------------- .nv.constant0._ZN2at6native27unrolled_elementwise_kernelINS0_13BUnaryFunctorIhhhZZZNS0_18rshift_kernel_cudaERNS_18TensorIteratorBaseEENKUlvE_clEvENKUlvE_clEvEUlhhE_EESt5arrayIPcLm2EELi4E23TrivialOffsetCalculatorILi1EjESD_NS0_6memory12LoadWithCastILi1EEENSE_13StoreWithCastILi1EEEEEviT_T0_T2_T3_T4_T5_ --------------------------
	.section	.nv.constant0._ZN2at6native27unrolled_elementwise_kernelINS0_13BUnaryFunctorIhhhZZZNS0_18rshift_kernel_cudaERNS_18TensorIteratorBaseEENKUlvE_clEvENKUlvE_clEvEUlhhE_EESt5arrayIPcLm2EELi4E23TrivialOffsetCalculatorILi1EjESD_NS0_6memory12LoadWithCastILi1EEENSE_13StoreWithCastILi1EEEEEviT_T0_T2_T3_T4_T5_,"a",@progbits
	.sectionflags	@""
	.align	4
.nv.constant0._ZN2at6native27unrolled_elementwise_kernelINS0_13BUnaryFunctorIhhhZZZNS0_18rshift_kernel_cudaERNS_18TensorIteratorBaseEENKUlvE_clEvENKUlvE_clEvEUlhhE_EESt5arrayIPcLm2EELi4E23TrivialOffsetCalculatorILi1EjESD_NS0_6memory12LoadWithCastILi1EEENSE_13StoreWithCastILi1EEEEEviT_T0_T2_T3_T4_T5_:
	.zero		940


//--------------------- .nv.constant0._ZN2at6native18elementwise_kernelILi128ELi4EZNS0_22gpu_kernel_impl_nocastINS0_13BUnaryFunctorIhhhZZZNS0_18rshift_kernel_cudaERNS_18TensorIteratorBaseEENKUlvE_clEvENKUlvE_clEvEUlhhE_EEEEvS5_RKT_EUliE_EEviT1_ --------------------------
	.section	.nv.constant0._ZN2at6native18elementwise_kernelILi128ELi4EZNS0_22gpu_kernel_impl_nocastINS0_13BUnaryFunctorIhhhZZZNS0_18rshift_kernel_cudaERNS_18TensorIteratorBaseEENKUlvE_clEvENKUlvE_clEvEUlhhE_EEEEvS5_RKT_EUliE_EEviT1_,"a",@progbits
	.sectionflags	@""
	.align	4
.nv.constant0._ZN2at6native18elementwise_kernelILi128ELi4EZNS0_22gpu_kernel_impl_nocastINS0_13BUnaryFunctorIhhhZZZNS0_18rshift_kernel_cudaERNS_18TensorIteratorBaseEENKUlvE_clEvENKUlvE_clEvEUlhhE_EEEEvS5_RKT_EUliE_EEviT1_:
	.zero		1440


//--------------------- .nv.constant0._ZN2at6native27unrolled_elementwise_kernelINS0_13BUnaryFunctorIhhhZZZNS0_18rshift_kernel_cudaERNS_18TensorIteratorBaseEENKUlvE_clEvENKUlvE_clEvEUlhhE_EESt5arrayIPcLm2EELi4E23TrivialOffsetCalculatorILi1EjESD_NS0_6memory15LoadWithoutCastENSE_16StoreWithoutCastEEEviT_T0_T2_T3_T4_T5_ --------------------------
	.section	.nv.constant0._ZN2at6native27unrolled_elementwise_kernelINS0_13BUnaryFunctorIhhhZZZNS0_18rshift_kernel_cudaERNS_18TensorIteratorBaseEENKUlvE_clEvENKUlvE_clEvEUlhhE_EESt5arrayIPcLm2EELi4E23TrivialOffsetCalculatorILi1EjESD_NS0_6memory15LoadWithoutCastENSE_16StoreWithoutCastEEEviT_T0_T2_T3_T4_T5_,"a",@progbits
	.sectionflags	@""
	.align	4
.nv.constant0._ZN2at6native27unrolled_elementwise_kernelINS0_13BUnaryFunctorIhhhZZZNS0_18rshift_kernel_cudaERNS_18TensorIteratorBaseEENKUlvE_clEvENKUlvE_clEvEUlhhE_EESt5arrayIPcLm2EELi4E23TrivialOffsetCalculatorILi1EjESD_NS0_6memory15LoadWithoutCastENSE_16StoreWithoutCastEEEviT_T0_T2_T3_T4_T5_:
	.zero		924


//--------------------- .nv.constant0._ZN2at6native29vectorized_elementwise_kernelILi2ENS0_13BUnaryFunctorIhhhZZZNS0_18rshift_kernel_cudaERNS_18TensorIteratorBaseEENKUlvE_clEvENKUlvE_clEvEUlhhE_EESt5arrayIPcLm2EEEEviT0_T1_ --------------------------
	.section	.nv.constant0._ZN2at6native29vectorized_elementwise_kernelILi2ENS0_13BUnaryFunctorIhhhZZZNS0_18rshift_kernel_cudaERNS_18TensorIteratorBaseEENKUlvE_clEvENKUlvE_clEvEUlhhE_EESt5arrayIPcLm2EEEEviT0_T1_,"a",@progbits
	.sectionflags	@""
	.align	4
.nv.constant0._ZN2at6native29vectorized_elementwise_kernelILi2ENS0_13BUnaryFunctorIhhhZZZNS0_18rshift_kernel_cudaERNS_18TensorIteratorBaseEENKUlvE_clEvENKUlvE_clEvEUlhhE_EESt5arrayIPcLm2EEEEviT0_T1_:
	.zero		920


//--------------------- .nv.constant0._ZN2at6native29vectorized_elementwise_kernelILi4ENS0_13BUnaryFunctorIhhhZZZNS0_18rshift_kernel_cudaERNS_18TensorIteratorBaseEENKUlvE_clEvENKUlvE_clEvEUlhhE_EESt5arrayIPcLm2EEEEviT0_T1_ --------------------------
	.section	.nv.constant0._ZN2at6native29vectorized_elementwise_kernelILi4ENS0_13BUnaryFunctorIhhhZZZNS0_18rshift_kernel_cudaERNS_18TensorIteratorBaseEENKUlvE_clEvENKUlvE_clEvEUlhhE_EESt5arrayIPcLm2EEEEviT0_T1_,"a",@progbits
	.sectionflags	@""
	.align	4
.nv.constant0._ZN2at6native29vectorized_elementwise_kernelILi4ENS0_13BUnaryFunctorIhhhZZZNS0_18rshift_kernel_cudaERNS_18TensorIteratorBaseEENKUlvE_clEvENKUlvE_clEvEUlhhE_EESt5arrayIPcLm2EEEEviT0_T1_:
	.zero		920


//--------------------- .nv.constant0._ZN2at6native29vectorized_elementwise_kernelILi8ENS0_13BUnaryFunctorIhhhZZZNS0_18rshift_kernel_cudaERNS_18TensorIteratorBaseEENKUlvE_clEvENKUlvE_clEvEUlhhE_EESt5arrayIPcLm2EEEEviT0_T1_ --------------------------
	.section	.nv.constant0._ZN2at6native29vectorized_elementwise_kernelILi8ENS0_13BUnaryFunctorIhhhZZZNS0_18rshift_kernel_cudaERNS_18TensorIteratorBaseEENKUlvE_clEvENKUlvE_clEvEUlhhE_EESt5arrayIPcLm2EEEEviT0_T1_,"a",@progbits
	.sectionflags	@""
	.align	4
.nv.constant0._ZN2at6native29vectorized_elementwise_kernelILi8ENS0_13BUnaryFunctorIhhhZZZNS0_18rshift_kernel_cudaERNS_18TensorIteratorBaseEENKUlvE_clEvENKUlvE_clEvEUlhhE_EESt5arrayIPcLm2EEEEviT0_T1_:
	.zero		920


//--------------------- .nv.constant0._ZN2at6native18elementwise_kernelILi128ELi4EZNS0_15gpu_kernel_implINS0_13AUnaryFunctorIhhhZZZNS0_18rshift_kernel_cudaERNS_18TensorIteratorBaseEENKUlvE_clEvENKUlvE_clEvEUlhhE_EEEEvS5_RKT_EUliE_EEviT1_ --------------------------
	.section	.nv.constant0._ZN2at6native18elementwise_kernelILi128ELi4EZNS0_15gpu_kernel_implINS0_13AUnaryFunctorIhhhZZZNS0_18rshift_kernel_cudaERNS_18TensorIteratorBaseEENKUlvE_clEvENKUlvE_clEvEUlhhE_EEEEvS5_RKT_EUliE_EEviT1_,"a",@progbits
	.sectionflags	@""
	.align	4
.nv.constant0._ZN2at6native18elementwise_kernelILi128ELi4EZNS0_15gpu_kernel_implINS0_13AUnaryFunctorIhhhZZZNS0_18rshift_kernel_cudaERNS_18TensorIteratorBaseEENKUlvE_clEvENKUlvE_clEvEUlhhE_EEEEvS5_RKT_EUliE_EEviT1_:
	.zero		1440


//--------------------- .nv.constant0._ZN2at6native27unrolled_elementwise_kernelINS0_13AUnaryFunctorIhhhZZZNS0_18rshift_kernel_cudaERNS_18TensorIteratorBaseEENKUlvE_clEvENKUlvE_clEvEUlhhE_EESt5arrayIPcLm2EELi4E23TrivialOffsetCalculatorILi1EjESD_NS0_6memory12LoadWithCastILi1EEENSE_13StoreWithCastILi1EEEEEviT_T0_T2_T3_T4_T5_ --------------------------
	.section	.nv.constant0._ZN2at6native27unrolled_elementwise_kernelINS0_13AUnaryFunctorIhhhZZZNS0_18rshift_kernel_cudaERNS_18TensorIteratorBaseEENKUlvE_clEvENKUlvE_clEvEUlhhE_EESt5arrayIPcLm2EELi4E23TrivialOffsetCalculatorILi1EjESD_NS0_6memory12LoadWithCastILi1EEENSE_13StoreWithCastILi1EEEEEviT_T0_T2_T3_T4_T5_,"a",@progbits
	.sectionflags	@""
	.align	4
.nv.constant0._ZN2at6native27unrolled_elementwise_kernelINS0_13AUnaryFunctorIhhhZZZNS0_18rshift_kernel_cudaERNS_18TensorIteratorBaseEENKUlvE_clEvENKUlvE_clEvEUlhhE_EESt5arrayIPcLm2EELi4E23TrivialOffsetCalculatorILi1EjESD_NS0_6memory12LoadWithCastILi1EEENSE_13StoreWithCastILi1EEEEEviT_T0_T2_T3_T4_T5_:
	.zero		940


//--------------------- .nv.constant0._ZN2at6native18elementwise_kernelILi128ELi4EZNS0_22gpu_kernel_impl_nocastINS0_13AUnaryFunctorIhhhZZZNS0_18rshift_kernel_cudaERNS_18TensorIteratorBaseEENKUlvE_clEvENKUlvE_clEvEUlhhE_EEEEvS5_RKT_EUliE_EEviT1_ --------------------------
	.section	.nv.constant0._ZN2at6native18elementwise_kernelILi128ELi4EZNS0_22gpu_kernel_impl_nocastINS0_13AUnaryFunctorIhhhZZZNS0_18rshift_kernel_cudaERNS_18TensorIteratorBaseEENKUlvE_clEvENKUlvE_clEvEUlhhE_EEEEvS5_RKT_EUliE_EEviT1_,"a",@progbits
	.sectionflags	@""
	.align	4
.nv.constant0._ZN2at6native18elementwise_kernelILi128ELi4EZNS0_22gpu_kernel_impl_nocastINS0_13AUnaryFunctorIhhhZZZNS0_18rshift_kernel_cudaERNS_18TensorIteratorBaseEENKUlvE_clEvENKUlvE_clEvEUlhhE_EEEEvS5_RKT_EUliE_EEviT1_:
	.zero		1440


//--------------------- .nv.constant0._ZN2at6native27unrolled_elementwise_kernelINS0_13AUnaryFunctorIhhhZZZNS0_18rshift_kernel_cudaERNS_18TensorIteratorBaseEENKUlvE_clEvENKUlvE_clEvEUlhhE_EESt5arrayIPcLm2EELi4E23TrivialOffsetCalculatorILi1EjESD_NS0_6memory15LoadWithoutCastENSE_16StoreWithoutCastEEEviT_T0_T2_T3_T4_T5_ --------------------------
	.section	.nv.constant0._ZN2at6native27unrolled_elementwise_kernelINS0_13AUnaryFunctorIhhhZZZNS0_18rshift_kernel_cudaERNS_18TensorIteratorBaseEENKUlvE_clEvENKUlvE_clEvEUlhhE_EESt5arrayIPcLm2EELi4E23TrivialOffsetCalculatorILi1EjESD_NS0_6memory15LoadWithoutCastENSE_16StoreWithoutCastEEEviT_T0_T2_T3_T4_T5_,"a",@progbits
	.sectionflags	@""
	.align	4
.nv.constant0._ZN2at6native27unrolled_elementwise_kernelINS0_13AUnaryFunctorIhhhZZZNS0_18rshift_kernel_cudaERNS_18TensorIteratorBaseEENKUlvE_clEvENKUlvE_clEvEUlhhE_EESt5arrayIPcLm2EELi4E23TrivialOffsetCalculatorILi1EjESD_NS0_6memory15LoadWithoutCastENSE_16StoreWithoutCastEEEviT_T0_T2_T3_T4_T5_:
	.zero		924


//--------------------- .nv.constant0._ZN2at6native29vectorized_elementwise_kernelILi2ENS0_13AUnaryFunctorIhhhZZZNS0_18rshift_kernel_cudaERNS_18TensorIteratorBaseEENKUlvE_clEvENKUlvE_clEvEUlhhE_EESt5arrayIPcLm2EEEEviT0_T1_ --------------------------
	.section	.nv.constant0._ZN2at6native29vectorized_elementwise_kernelILi2ENS0_13AUnaryFunctorIhhhZZZNS0_18rshift_kernel_cudaERNS_18TensorIteratorBaseEENKUlvE_clEvENKUlvE_clEvEUlhhE_EESt5arrayIPcLm2EEEEviT0_T1_,"a",@progbits
	.sectionflags	@""
	.align	4
.nv.constant0._ZN2at6native29vectorized_elementwise_kernelILi2ENS0_13AUnaryFunctorIhhhZZZNS0_18rshift_kernel_cudaERNS_18TensorIteratorBaseEENKUlvE_clEvENKUlvE_clEvEUlhhE_EESt5arrayIPcLm2EEEEviT0_T1_:
	.zero		920


//--------------------- .nv.constant0._ZN2at6native29vectorized_elementwise_kernelILi4ENS0_13AUnaryFunctorIhhhZZZNS0_18rshift_kernel_cudaERNS_18TensorIteratorBaseEENKUlvE_clEvENKUlvE_clEvEUlhhE_EESt5arrayIPcLm2EEEEviT0_T1_ --------------------------
	.section	.nv.constant0._ZN2at6native29vectorized_elementwise_kernelILi4ENS0_13AUnaryFunctorIhhhZZZNS0_18rshift_kernel_cudaERNS_18TensorIteratorBaseEENKUlvE_clEvENKUlvE_clEvEUlhhE_EESt5arrayIPcLm2EEEEviT0_T1_,"a",@progbits
	.sectionflags	@""
	.align	4
.nv.constant0._ZN2at6native29vectorized_elementwise_kernelILi4ENS0_13AUnaryFunctorIhhhZZZNS0_18rshift_kernel_cudaERNS_18TensorIteratorBaseEENKUlvE_clEvENKUlvE_clEvEUlhhE_EESt5arrayIPcLm2EEEEviT0_T1_:
	.zero		920


//--------------------- .nv.constant0._ZN2at6native29vectorized_elementwise_kernelILi8ENS0_13AUnaryFunctorIhhhZZZNS0_18rshift_kernel_cudaERNS_18TensorIteratorBaseEENKUlvE_clEvENKUlvE_clEvEUlhhE_EESt5arrayIPcLm2EEEEviT0_T1_ --------------------------
	.section	.nv.constant0._ZN2at6native29vectorized_elementwise_kernelILi8ENS0_13AUnaryFunctorIhhhZZZNS0_18rshift_kernel_cudaERNS_18TensorIteratorBaseEENKUlvE_clEvENKUlvE_clEvEUlhhE_EESt5arrayIPcLm2EEEEviT0_T1_,"a",@progbits
	.sectionflags	@""
	.align	4
.nv.constant0._ZN2at6native29vectorized_elementwise_kernelILi8ENS0_13AUnaryFunctorIhhhZZZNS0_18rshift_kernel_cudaERNS_18TensorIteratorBaseEENKUlvE_clEvENKUlvE_clEvEUlhhE_EESt5arrayIPcLm2EEEEviT0_T1_:
	.zero		920


//--------------------- .nv.constant0._ZN2at6native18elementwise_kernelILi128ELi4EZNS0_15gpu_kernel_implINS0_13BinaryFunctorIsssZZZNS0_18lshift_kernel_cudaERNS_18TensorIteratorBaseEENKUlvE_clEvENKUlvE3_clEvEUlssE_EEEEvS5_RKT_EUliE_EEviT1_ --------------------------
	.section	.nv.constant0._ZN2at6native18elementwise_kernelILi128ELi4EZNS0_15gpu_kernel_implINS0_13BinaryFunctorIsssZZZNS0_18lshift_kernel_cudaERNS_18TensorIteratorBaseEENKUlvE_clEvENKUlvE3_clEvEUlssE_EEEEvS5_RKT_EUliE_EEviT1_,"a",@progbits
	.sectionflags	@""
	.align	4
.nv.constant0._ZN2at6native18elementwise_kernelILi128ELi4EZNS0_15gpu_kernel_implINS0_13BinaryFunctorIsssZZZNS0_18lshift_kernel_cudaERNS_18TensorIteratorBaseEENKUlvE_clEvENKUlvE3_clEvEUlssE_EEEEvS5_RKT_EUliE_EEviT1_:
	.zero		1552


//--------------------- .nv.constant0._ZN2at6native27unrolled_elementwise_kernelINS0_13BinaryFunctorIsssZZZNS0_18lshift_kernel_cudaERNS_18TensorIteratorBaseEENKUlvE_clEvENKUlvE3_clEvEUlssE_EESt5arrayIPcLm3EELi4E23TrivialOffsetCalculatorILi2EjESC_ILi1EjENS0_6memory12LoadWithCastILi2EEENSF_13StoreWithCastILi1EEEEEviT_T0_T2_T3_T4_T5_ --------------------------
	.section	.nv.constant0._ZN2at6native27unrolled_elementwise_kernelINS0_13BinaryFunctorIsssZZZNS0_18lshift_kernel_cudaERNS_18TensorIteratorBaseEENKUlvE_clEvENKUlvE3_clEvEUlssE_EESt5arrayIPcLm3EELi4E23TrivialOffsetCalculatorILi2EjESC_ILi1EjENS0_6memory12LoadWithCastILi2EEENSF_13StoreWithCastILi1EEEEEviT_T0_T2_T3_T4_T5_,"a",@progbits
	.sectionflags	@""
	.align	4
.nv.constant0._ZN2at6native27unrolled_elementwise_kernelINS0_13BinaryFunctorIsssZZZNS0_18lshift_kernel_cudaERNS_18TensorIteratorBaseEENKUlvE_clEvENKUlvE3_clEvEUlssE_EESt5arrayIPcLm3EELi4E23TrivialOffsetCalculatorILi2EjESC_ILi1EjENS0_6memory12LoadWithCastILi2EEENSF_13StoreWithCastILi1EEEEEviT_T0_T2_T3_T4_T5_:
	.zero		952


//--------------------- .nv.constant0._ZN2at6native18elementwise_kernelILi128ELi4EZNS0_22gpu_kernel_impl_nocastINS0_13BinaryFunctorIsssZZZNS0_18lshift_kernel_cudaERNS_18TensorIteratorBaseEENKUlvE_clEvENKUlvE3_clEvEUlssE_EEEEvS5_RKT_EUliE_EEviT1_ --------------------------
	.section	.nv.constant0._ZN2at6native18elementwise_kernelILi128ELi4EZNS0_22gpu_kernel_impl_nocastINS0_13BinaryFunctorIsssZZZNS0_18lshift_kernel_cudaERNS_18TensorIteratorBaseEENKUlvE_clEvENKUlvE3_clEvEUlssE_EEEEvS5_RKT_EUliE_EEviT1_,"a",@progbits
	.sectionflags	@""
	.align	4
.nv.constant0._ZN2at6native18elementwise_kernelILi128ELi4EZNS0_22gpu_kernel_impl_nocastINS0_13BinaryFunctorIsssZZZNS0_18lshift_kernel_cudaERNS_18TensorIteratorBaseEENKUlvE_clEvENKUlvE3_clEvEUlssE_EEEEvS5_RKT_EUliE_EEviT1_:
	.zero		1552


//--------------------- .nv.constant0._ZN2at6native27unrolled_elementwise_kernelINS0_13BinaryFunctorIsssZZZNS0_18lshift_kernel_cudaERNS_18TensorIteratorBaseEENKUlvE_clEvENKUlvE3_clEvEUlssE_EESt5arrayIPcLm3EELi4E23TrivialOffsetCalculatorILi2EjESC_ILi1EjENS0_6memory15LoadWithoutCastENSF_16StoreWithoutCastEEEviT_T0_T2_T3_T4_T5_ --------------------------
	.section	.nv.constant0._ZN2at6native27unrolled_elementwise_kernelINS0_13BinaryFunctorIsssZZZNS0_18lshift_kernel_cudaERNS_18TensorIteratorBaseEENKUlvE_clEvENKUlvE3_clEvEUlssE_EESt5arrayIPcLm3EELi4E23TrivialOffsetCalculatorILi2EjESC_ILi1EjENS0_6memory15LoadWithoutCastENSF_16StoreWithoutCastEEEviT_T0_T2_T3_T4_T5_,"a",@progbits
	.sectionflags	@""
	.align	4
.nv.constant0._ZN2at6native27unrolled_elementwise_kernelINS0_13BinaryFunctorIsssZZZNS0_18lshift_kernel_cudaERNS_18TensorIteratorBaseEENKUlvE_clEvENKUlvE3_clEvEUlssE_EESt5arrayIPcLm3EELi4E23TrivialOffsetCalculatorILi2EjESC_ILi1EjENS0_6memory15LoadWithoutCastENSF_16StoreWithoutCastEEEviT_T0_T2_T3_T4_T5_:
	.zero		932


//--------------------- .nv.constant0._ZN2at6native29vectorized_elementwise_kernelILi2ENS0_13BinaryFunctorIsssZZZNS0_18lshift_kernel_cudaERNS_18TensorIteratorBaseEENKUlvE_clEvENKUlvE3_clEvEUlssE_EESt5arrayIPcLm3EEEEviT0_T1_ --------------------------
	.section	.nv.constant0._ZN2at6native29vectorized_elementwise_kernelILi2ENS0_13BinaryFunctorIsssZZZNS0_18lshift_kernel_cudaERNS_18TensorIteratorBaseEENKUlvE_clEvENKUlvE3_clEvEUlssE_EESt5arrayIPcLm3EEEEviT0_T1_,"a",@progbits
	.sectionflags	@""
	.align	4
.nv.constant0._ZN2at6native29vectorized_elementwise_kernelILi2ENS0_13BinaryFunctorIsssZZZNS0_18lshift_kernel_cudaERNS_18TensorIteratorBaseEENKUlvE_clEvENKUlvE3_clEvEUlssE_EESt5arrayIPcLm3EEEEviT0_T1_:
	.zero		928


//--------------------- .nv.constant0._ZN2at6native29vectorized_elementwise_kernelILi4ENS0_13BinaryFunctorIsssZZZNS0_18lshift_kernel_cudaERNS_18TensorIteratorBaseEENKUlvE_clEvENKUlvE3_clEvEUlssE_EESt5arrayIPcLm3EEEEviT0_T1_ --------------------------
	.section	.nv.constant0._ZN2at6native29vectorized_elementwise_kernelILi4ENS0_13BinaryFunctorIsssZZZNS0_18lshift_kernel_cudaERNS_18TensorIteratorBaseEENKUlvE_clEvENKUlvE3_clEvEUlssE_EESt5arrayIPcLm3EEEEviT0_T1_,"a",@progbits
	.sectionflags	@""
	.align	4
.nv.constant0._ZN2at6native29vectorized_elementwise_kernelILi4ENS0_13BinaryFunctorIsssZZZNS0_18lshift_kernel_cudaERNS_18TensorIteratorBaseEENKUlvE_clEvENKUlvE3_clEvEUlssE_EESt5arrayIPcLm3EEEEviT0_T1_:
	.zero		928


//--------------------- .nv.constant0._ZN2at6native29vectorized_elementwise_kernelILi8ENS0_13BinaryFunctorIsssZZZNS0_18lshift_kernel_cudaERNS_18TensorIteratorBaseEENKUlvE_clEvENKUlvE3_clEvEUlssE_EESt5arrayIPcLm3EEEEviT0_T1_ --------------------------
	.section	.nv.constant0._ZN2at6native29vectorized_elementwise_kernelILi8ENS0_13BinaryFunctorIsssZZZNS0_18lshift_kernel_cudaERNS_18TensorIteratorBaseEENKUlvE_clEvENKUlvE3_clEvEUlssE_EESt5arrayIPcLm3EEEEviT0_T1_,"a",@progbits
	.sectionflags	@""
	.align	4
.nv.constant0._ZN2at6native29vectorized_elementwise_kernelILi8ENS0_13BinaryFunctorIsssZZZNS0_18lshift_kernel_cudaERNS_18TensorIteratorBaseEENKUlvE_clEvENKUlvE3_clEvEUlssE_EESt5arrayIPcLm3EEEEviT0_T1_:
	.zero		928


//--------------------- .nv.constant0._ZN2at6native18elementwise_kernelILi128ELi4EZNS0_15gpu_kernel_implINS0_13BUnaryFunctorIsssZZZNS0_18lshift_kernel_cudaERNS_18TensorIteratorBaseEENKUlvE_clEvENKUlvE3_clEvEUlssE_EEEEvS5_RKT_EUliE_EEviT1_ --------------------------
	.section	.nv.constant0._ZN2at6native18elementwise_kernelILi128ELi4EZNS0_15gpu_kernel_implINS0_13BUnaryFunctorIsssZZZNS0_18lshift_kernel_cudaERNS_18TensorIteratorBaseEENKUlvE_clEvENKUlvE3_clEvEUlssE_EEEEvS5_RKT_EUliE_EEviT1_,"a",@progbits
	.sectionflags	@""
	.align	4
.nv.constant0._ZN2at6native18elementwise_kernelILi128ELi4EZNS0_15gpu_kernel_implINS0_13BUnaryFunctorIsssZZZNS0_18lshift_kernel_cudaERNS_18TensorIteratorBaseEENKUlvE_clEvENKUlvE3_clEvEUlssE_EEEEvS5_RKT_EUliE_EEviT1_:
	.zero		1440


//--------------------- .nv.constant0._ZN2at6native27unrolled_elementwise_kernelINS0_13BUnaryFunctorIsssZZZNS0_18lshift_kernel_cudaERNS_18TensorIteratorBaseEENKUlvE_clEvENKUlvE3_clEvEUlssE_EESt5arrayIPcLm2EELi4E23TrivialOffsetCalculatorILi1EjESD_NS0_6memory12LoadWithCastILi1EEENSE_13StoreWithCastILi1EEEEEviT_T0_T2_T3_T4_T5_ --------------------------
	.section	.nv.constant0._ZN2at6native27unrolled_elementwise_kernelINS0_13BUnaryFunctorIsssZZZNS0_18lshift_kernel_cudaERNS_18TensorIteratorBaseEENKUlvE_clEvENKUlvE3_clEvEUlssE_EESt5arrayIPcLm2EELi4E23TrivialOffsetCalculatorILi1EjESD_NS0_6memory12LoadWithCastILi1EEENSE_13StoreWithCastILi1EEEEEviT_T0_T2_T3_T4_T5_,"a",@progbits
	.sectionflags	@""
	.align	4
.nv.constant0._ZN2at6native27unrolled_elementwise_kernelINS0_13BUnaryFunctorIsssZZZNS0_18lshift_kernel_cudaERNS_18TensorIteratorBaseEENKUlvE_clEvENKUlvE3_clEvEUlssE_EESt5arrayIPcLm2EELi4E23TrivialOffsetCalculatorILi1EjESD_NS0_6memory12LoadWithCastILi1EEENSE_13StoreWithCastILi1EEEEEviT_T0_T2_T3_T4_T5_:
	.zero		940


//--------------------- .nv.constant0._ZN2at6native18elementwise_kernelILi128ELi4EZNS0_22gpu_kernel_impl_nocastINS0_13BUnaryFunctorIsssZZZNS0_18lshift_kernel_cudaERNS_18TensorIteratorBaseEENKUlvE_clEvENKUlvE3_clEvEUlssE_EEEEvS5_RKT_EUliE_EEviT1_ --------------------------
	.section	.nv.constant0._ZN2at6native18elementwise_kernelILi128ELi4EZNS0_22gpu_kernel_impl_nocastINS0_13BUnaryFunctorIsssZZZNS0_18lshift_kernel_cudaERNS_18TensorIteratorBaseEENKUlvE_clEvENKUlvE3_clEvEUlssE_EEEEvS5_RKT_EUliE_EEviT1_,"a",@progbits
	.sectionflags	@""
	.align	4
.nv.constant0._ZN2at6native18elementwise_kernelILi128ELi4EZNS0_22gpu_kernel_impl_nocastINS0_13BUnaryFunctorIsssZZZNS0_18lshift_kernel_cudaERNS_18TensorIteratorBaseEENKUlvE_clEvENKUlvE3_clEvEUlssE_EEEEvS5_RKT_EUliE_EEviT1_:
	.zero		1440


//--------------------- .nv.constant0._ZN2at6native27unrolled_elementwise_kernelINS0_13BUnaryFunctorIsssZZZNS0_18lshift_kernel_cudaERNS_18TensorIteratorBaseEENKUlvE_clEvENKUlvE3_clEvEUlssE_EESt5arrayIPcLm2EELi4E23TrivialOffsetCalculatorILi1EjESD_NS0_6memory15LoadWithoutCastENSE_16StoreWithoutCastEEEviT_T0_T2_T3_T4_T5_ --------------------------
	.section	.nv.constant0._ZN2at6native27unrolled_elementwise_kernelINS0_13BUnaryFunctorIsssZZZNS0_18lshift_kernel_cudaERNS_18TensorIteratorBaseEENKUlvE_clEvENKUlvE3_clEvEUlssE_EESt5arrayIPcLm2EELi4E23TrivialOffsetCalculatorILi1EjESD_NS0_6memory15LoadWithoutCastENSE_16StoreWithoutCastEEEviT_T0_T2_T3_T4_T5_,"a",@progbits
	.sectionflags	@""
	.align	4
.nv.constant0._ZN2at6native27unrolled_elementwise_kernelINS0_13BUnaryFunctorIsssZZZNS0_18lshift_kernel_cudaERNS_18TensorIteratorBaseEENKUlvE_clEvENKUlvE3_clEvEUlssE_EESt5arrayIPcLm2EELi4E23TrivialOffsetCalculatorILi1EjESD_NS0_6memory15LoadWithoutCastENSE_16StoreWithoutCastEEEviT_T0_T2_T3_T4_T5_:
	.zero		924


//--------------------- .nv.constant0._ZN2at6native29vectorized_elementwise_kernelILi2ENS0_13BUnaryFunctorIsssZZZNS0_18lshift_kernel_cudaERNS_18TensorIteratorBaseEENKUlvE_clEvENKUlvE3_clEvEUlssE_EESt5arrayIPcLm2EEEEviT0_T1_ --------------------------
	.section	.nv.constant0._ZN2at6native29vectorized_elementwise_kernelILi2ENS0_13BUnaryFunctorIsssZZZNS0_18lshift_kernel_cudaERNS_18TensorIteratorBaseEENKUlvE_clEvENKUlvE3_clEvEUlssE_EESt5arrayIPcLm2EEEEviT0_T1_,"a",@progbits
	.sectionflags	@""
	.align	4
.nv.constant0._ZN2at6native29vectorized_elementwise_kernelILi2ENS0_13BUnaryFunctorIsssZZZNS0_18lshift_kernel_cudaERNS_18TensorIteratorBaseEENKUlvE_clEvENKUlvE3_clEvEUlssE_EESt5arrayIPcLm2EEEEviT0_T1_:
	.zero		920


//--------------------- .nv.constant0._ZN2at6native29vectorized_elementwise_kernelILi4ENS0_13BUnaryFunctorIsssZZZNS0_18lshift_kernel_cudaERNS_18TensorIteratorBaseEENKUlvE_clEvENKUlvE3_clEvEUlssE_EESt5arrayIPcLm2EEEEviT0_T1_ --------------------------
	.section	.nv.constant0._ZN2at6native29vectorized_elementwise_kernelILi4ENS0_13BUnaryFunctorIsssZZZNS0_18lshift_kernel_cudaERNS_18TensorIteratorBaseEENKUlvE_clEvENKUlvE3_clEvEUlssE_EESt5arrayIPcLm2EEEEviT0_T1_,"a",@progbits
	.sectionflags	@""
	.align	4
.nv.constant0._ZN2at6native29vectorized_elementwise_kernelILi4ENS0_13BUnaryFunctorIsssZZZNS0_18lshift_kernel_cudaERNS_18TensorIteratorBaseEENKUlvE_clEvENKUlvE3_clEvEUlssE_EESt5arrayIPcLm2EEEEviT0_T1_:
	.zero		920


//--------------------- .nv.constant0._ZN2at6native29vectorized_elementwise_kernelILi8ENS0_13BUnaryFunctorIsssZZZNS0_18lshift_kernel_cudaERNS_18TensorIteratorBaseEENKUlvE_clEvENKUlvE3_clEvEUlssE_EESt5arrayIPcLm2EEEEviT0_T1_ --------------------------
	.section	.nv.constant0._ZN2at6native29vectorized_elementwise_kernelILi8ENS0_13BUnaryFunctorIsssZZZNS0_18lshift_kernel_cudaERNS_18TensorIteratorBaseEENKUlvE_clEvENKUlvE3_clEvEUlssE_EESt5arrayIPcLm2EEEEviT0_T1_,"a",@progbits
	.sectionflags	@""
	.align	4
.nv.constant0._ZN2at6native29vectorized_elementwise_kernelILi8ENS0_13BUnaryFunctorIsssZZZNS0_18lshift_kernel_cudaERNS_18TensorIteratorBaseEENKUlvE_clEvENKUlvE3_clEvEUlssE_EESt5arrayIPcLm2EEEEviT0_T1_:
	.zero		920


//--------------------- .nv.constant0._ZN2at6native18elementwise_kernelILi128ELi4EZNS0_15gpu_kernel_implINS0_13AUnaryFunctorIsssZZZNS0_18lshift_kernel_cudaERNS_18TensorIteratorBaseEENKUlvE_clEvENKUlvE3_clEvEUlssE_EEEEvS5_RKT_EUliE_EEviT1_ --------------------------
	.section	.nv.constant0._ZN2at6native18elementwise_kernelILi128ELi4EZNS0_15gpu_kernel_implINS0_13AUnaryFunctorIsssZZZNS0_18lshift_kernel_cudaERNS_18TensorIteratorBaseEENKUlvE_clEvENKUlvE3_clEvEUlssE_EEEEvS5_RKT_EUliE_EEviT1_,"a",@progbits
	.sectionflags	@""
	.align	4
.nv.constant0._ZN2at6native18elementwise_kernelILi128ELi4EZNS0_15gpu_kernel_implINS0_13AUnaryFunctorIsssZZZNS0_18lshift_kernel_cudaERNS_18TensorIteratorBaseEENKUlvE_clEvENKUlvE3_clEvEUlssE_EEEEvS5_RKT_EUliE_EEviT1_:
	.zero		1440


//--------------------- .nv.constant0._ZN2at6native27unrolled_elementwise_kernelINS0_13AUnaryFunctorIsssZZZNS0_18lshift_kernel_cudaERNS_18TensorIteratorBaseEENKUlvE_clEvENKUlvE3_clEvEUlssE_EESt5arrayIPcLm2EELi4E23TrivialOffsetCalculatorILi1EjESD_NS0_6memory12LoadWithCastILi1EEENSE_13StoreWithCastILi1EEEEEviT_T0_T2_T3_T4_T5_ --------------------------
	.section	.nv.constant0._ZN2at6native27unrolled_elementwise_kernelINS0_13AUnaryFunctorIsssZZZNS0_18lshift_kernel_cudaERNS_18TensorIteratorBaseEENKUlvE_clEvENKUlvE3_clEvEUlssE_EESt5arrayIPcLm2EELi4E23TrivialOffsetCalculatorILi1EjESD_NS0_6memory12LoadWithCastILi1EEENSE_13StoreWithCastILi1EEEEEviT_T0_T2_T3_T4_T5_,"a",@progbits
	.sectionflags	@""
	.align	4
.nv.constant0._ZN2at6native27unrolled_elementwise_kernelINS0_13AUnaryFunctorIsssZZZNS0_18lshift_kernel_cudaERNS_18TensorIteratorBaseEENKUlvE_clEvENKUlvE3_clEvEUlssE_EESt5arrayIPcLm2EELi4E23TrivialOffsetCalculatorILi1EjESD_NS0_6memory12LoadWithCastILi1EEENSE_13StoreWithCastILi1EEEEEviT_T0_T2_T3_T4_T5_:
	.zero		940


//--------------------- .nv.constant0._ZN2at6native18elementwise_kernelILi128ELi4EZNS0_22gpu_kernel_impl_nocastINS0_13AUnaryFunctorIsssZZZNS0_18lshift_kernel_cudaERNS_18TensorIteratorBaseEENKUlvE_clEvENKUlvE3_clEvEUlssE_EEEEvS5_RKT_EUliE_EEviT1_ --------------------------
	.section	.nv.constant0._ZN2at6native18elementwise_kernelILi128ELi4EZNS0_22gpu_kernel_impl_nocastINS0_13AUnaryFunctorIsssZZZNS0_18lshift_kernel_cudaERNS_18TensorIteratorBaseEENKUlvE_clEvENKUlvE3_clEvEUlssE_EEEEvS5_RKT_EUliE_EEviT1_,"a",@progbits
	.sectionflags	@""
	.align	4
.nv.constant0._ZN2at6native18elementwise_kernelILi128ELi4EZNS0_22gpu_kernel_impl_nocastINS0_13AUnaryFunctorIsssZZZNS0_18lshift_kernel_cudaERNS_18TensorIteratorBaseEENKUlvE_clEvENKUlvE3_clEvEUlssE_EEEEvS5_RKT_EUliE_EEviT1_:
	.zero		1440


//--------------------- .nv.constant0._ZN2at6native27unrolled_elementwise_kernelINS0_13AUnaryFunctorIsssZZZNS0_18lshift_kernel_cudaERNS_18TensorIteratorBaseEENKUlvE_clEvENKUlvE3_clEvEUlssE_EESt5arrayIPcLm2EELi4E23TrivialOffsetCalculatorILi1EjESD_NS0_6memory15LoadWithoutCastENSE_16StoreWithoutCastEEEviT_T0_T2_T3_T4_T5_ --------------------------
	.section	.nv.constant0._ZN2at6native27unrolled_elementwise_kernelINS0_13AUnaryFunctorIsssZZZNS0_18lshift_kernel_cudaERNS_18TensorIteratorBaseEENKUlvE_clEvENKUlvE3_clEvEUlssE_EESt5arrayIPcLm2EELi4E23TrivialOffsetCalculatorILi1EjESD_NS0_6memory15LoadWithoutCastENSE_16StoreWithoutCastEEEviT_T0_T2_T3_T4_T5_,"a",@progbits
	.sectionflags	@""
	.align	4
.nv.constant0._ZN2at6native27unrolled_elementwise_kernelINS0_13AUnaryFunctorIsssZZZNS0_18lshift_kernel_cudaERNS_18TensorIteratorBaseEENKUlvE_clEvENKUlvE3_clEvEUlssE_EESt5arrayIPcLm2EELi4E23TrivialOffsetCalculatorILi1EjESD_NS0_6memory15LoadWithoutCastENSE_16StoreWithoutCastEEEviT_T0_T2_T3_T4_T5_:
	.zero		924


//--------------------- .nv.constant0._ZN2at6native29vectorized_elementwise_kernelILi2ENS0_13AUnaryFunctorIsssZZZNS0_18lshift_kernel_cudaERNS_18TensorIteratorBaseEENKUlvE_clEvENKUlvE3_clEvEUlssE_EESt5arrayIPcLm2EEEEviT0_T1_ --------------------------
	.section	.nv.constant0._ZN2at6native29vectorized_elementwise_kernelILi2ENS0_13AUnaryFunctorIsssZZZNS0_18lshift_kernel_cudaERNS_18TensorIteratorBaseEENKUlvE_clEvENKUlvE3_clEvEUlssE_EESt5arrayIPcLm2EEEEviT0_T1_,"a",@progbits
	.sectionflags	@""
	.align	4
.nv.constant0._ZN2at6native29vectorized_elementwise_kernelILi2ENS0_13AUnaryFunctorIsssZZZNS0_18lshift_kernel_cudaERNS_18TensorIteratorBaseEENKUlvE_clEvENKUlvE3_clEvEUlssE_EESt5arrayIPcLm2EEEEviT0_T1_:
	.zero		920


//--------------------- .nv.constant0._ZN2at6native29vectorized_elementwise_kernelILi4ENS0_13AUnaryFunctorIsssZZZNS0_18lshift_kernel_cudaERNS_18TensorIteratorBaseEENKUlvE_clEvENKUlvE3_clEvEUlssE_EESt5arrayIPcLm2EEEEviT0_T1_ --------------------------
	.section	.nv.constant0._ZN2at6native29vectorized_elementwise_kernelILi4ENS0_13AUnaryFunctorIsssZZZNS0_18lshift_kernel_cudaERNS_18TensorIteratorBaseEENKUlvE_clEvENKUlvE3_clEvEUlssE_EESt5arrayIPcLm2EEEEviT0_T1_,"a",@progbits
	.sectionflags	@""
	.align	4
.nv.constant0._ZN2at6native29vectorized_elementwise_kernelILi4ENS0_13AUnaryFunctorIsssZZZNS0_18lshift_kernel_cudaERNS_18TensorIteratorBaseEENKUlvE_clEvENKUlvE3_clEvEUlssE_EESt5arrayIPcLm2EEEEviT0_T1_:
	.zero		920


//--------------------- .nv.constant0._ZN2at6native29vectorized_elementwise_kernelILi8ENS0_13AUnaryFunctorIsssZZZNS0_18lshift_kernel_cudaERNS_18TensorIteratorBaseEENKUlvE_clEvENKUlvE3_clEvEUlssE_EESt5arrayIPcLm2EEEEviT0_T1_ --------------------------
	.section	.nv.constant0._ZN2at6native29vectorized_elementwise_kernelILi8ENS0_13AUnaryFunctorIsssZZZNS0_18lshift_kernel_cudaERNS_18TensorIteratorBaseEENKUlvE_clEvENKUlvE3_clEvEUlssE_EESt5arrayIPcLm2EEEEviT0_T1_,"a",@progbits
	.sectionflags	@""
	.align	4
.nv.constant0._ZN2at6native29vectorized_elementwise_kernelILi8ENS0_13AUnaryFunctorIsssZZZNS0_18lshift_kernel_cudaERNS_18TensorIteratorBaseEENKUlvE_clEvENKUlvE3_clEvEUlssE_EESt5arrayIPcLm2EEEEviT0_T1_:
	.zero		920


//--------------------- .nv.constant0._ZN2at6native18elementwise_kernelILi128ELi4EZNS0_15gpu_kernel_implINS0_13BinaryFunctorIlllZZZNS0_18lshift_kernel_cudaERNS_18TensorIteratorBaseEENKUlvE_clEvENKUlvE2_clEvEUlllE_EEEEvS5_RKT_EUliE_EEviT1_ --------------------------
	.section	.nv.constant0._ZN2at6native18elementwise_kernelILi128ELi4EZNS0_15gpu_kernel_implINS0_13BinaryFunctorIlllZZZNS0_18lshift_kernel_cudaERNS_18TensorIteratorBaseEENKUlvE_clEvENKUlvE2_clEvEUlllE_EEEEvS5_RKT_EUliE_EEviT1_,"a",@progbits
	.sectionflags	@""
	.align	4
.nv.constant0._ZN2at6native18elementwise_kernelILi128ELi4EZNS0_15gpu_kernel_implINS0_13BinaryFunctorIlllZZZNS0_18lshift_kernel_cudaERNS_18TensorIteratorBaseEENKUlvE_clEvENKUlvE2_clEvEUlllE_EEEEvS5_RKT_EUliE_EEviT1_:
	.zero		1552


//--------------------- .nv.constant0._ZN2at6native27unrolled_elementwise_kernelINS0_13BinaryFunctorIlllZZZNS0_18lshift_kernel_cudaERNS_18TensorIteratorBaseEENKUlvE_clEvENKUlvE2_clEvEUlllE_EESt5arrayIPcLm3EELi4E23TrivialOffsetCalculatorILi2EjESC_ILi1EjENS0_6memory12LoadWithCastILi2EEENSF_13StoreWithCastILi1EEEEEviT_T0_T2_T3_T4_T5_ --------------------------
	.section	.nv.constant0._ZN2at6native27unrolled_elementwise_kernelINS0_13BinaryFunctorIlllZZZNS0_18lshift_kernel_cudaERNS_18TensorIteratorBaseEENKUlvE_clEvENKUlvE2_clEvEUlllE_EESt5arrayIPcLm3EELi4E23TrivialOffsetCalculatorILi2EjESC_ILi1EjENS0_6memory12LoadWithCastILi2EEENSF_13StoreWithCastILi1EEEEEviT_T0_T2_T3_T4_T5_,"a",@progbits
	.sectionflags	@""
	.align	4
.nv.constant0._ZN2at6native27unrolled_elementwise_kernelINS0_13BinaryFunctorIlllZZZNS0_18lshift_kernel_cudaERNS_18TensorIteratorBaseEENKUlvE_clEvENKUlvE2_clEvEUlllE_EESt5arrayIPcLm3EELi4E23TrivialOffsetCalculatorILi2EjESC_ILi1EjENS0_6memory12LoadWithCastILi2EEENSF_13StoreWithCastILi1EEEEEviT_T0_T2_T3_T4_T5_:
	.zero		952


//--------------------- .nv.constant0._ZN2at6native18elementwise_kernelILi128ELi2EZNS0_22gpu_kernel_impl_nocastINS0_13BinaryFunctorIlllZZZNS0_18lshift_kernel_cudaERNS_18TensorIteratorBaseEENKUlvE_clEvENKUlvE2_clEvEUlllE_EEEEvS5_RKT_EUliE_EEviT1_ --------------------------
	.section	.nv.constant0._ZN2at6native18elementwise_kernelILi128ELi2EZNS0_22gpu_kernel_impl_nocastINS0_13BinaryFunctorIlllZZZNS0_18lshift_kernel_cudaERNS_18TensorIteratorBaseEENKUlvE_clEvENKUlvE2_clEvEUlllE_EEEEvS5_RKT_EUliE_EEviT1_,"a",@progbits
	.sectionflags	@""
	.align	4
.nv.constant0._ZN2at6native18elementwise_kernelILi128ELi2EZNS0_22gpu_kernel_impl_nocastINS0_13BinaryFunctorIlllZZZNS0_18lshift_kernel_cudaERNS_18TensorIteratorBaseEENKUlvE_clEvENKUlvE2_clEvEUlllE_EEEEvS5_RKT_EUliE_EEviT1_:
	.zero		1552


//--------------------- .nv.constant0._ZN2at6native27unrolled_elementwise_kernelINS0_13BinaryFunctorIlllZZZNS0_18lshift_kernel_cudaERNS_18TensorIteratorBaseEENKUlvE_clEvENKUlvE2_clEvEUlllE_EESt5arrayIPcLm3EELi4E23TrivialOffsetCalculatorILi2EjESC_ILi1EjENS0_6memory15LoadWithoutCastENSF_16StoreWithoutCastEEEviT_T0_T2_T3_T4_T5_ --------------------------
	.section	.nv.constant0._ZN2at6native27unrolled_elementwise_kernelINS0_13BinaryFunctorIlllZZZNS0_18lshift_kernel_cudaERNS_18TensorIteratorBaseEENKUlvE_clEvENKUlvE2_clEvEUlllE_EESt5arrayIPcLm3EELi4E23TrivialOffsetCalculatorILi2EjESC_ILi1EjENS0_6memory15LoadWithoutCastENSF_16StoreWithoutCastEEEviT_T0_T2_T3_T4_T5_,"a",@progbits
	.sectionflags	@""
	.align	4
.nv.constant0._ZN2at6native27unrolled_elementwise_kernelINS0_13BinaryFunctorIlllZZZNS0_18lshift_kernel_cudaERNS_18TensorIteratorBaseEENKUlvE_clEvENKUlvE2_clEvEUlllE_EESt5arrayIPcLm3EELi4E23TrivialOffsetCalculatorILi2EjESC_ILi1EjENS0_6memory15LoadWithoutCastENSF_16StoreWithoutCastEEEviT_T0_T2_T3_T4_T5_:
	.zero		932


//--------------------- .nv.constant0._ZN2at6native29vectorized_elementwise_kernelILi2ENS0_13BinaryFunctorIlllZZZNS0_18lshift_kernel_cudaERNS_18TensorIteratorBaseEENKUlvE_clEvENKUlvE2_clEvEUlllE_EESt5arrayIPcLm3EEEEviT0_T1_ --------------------------
	.section	.nv.constant0._ZN2at6native29vectorized_elementwise_kernelILi2ENS0_13BinaryFunctorIlllZZZNS0_18lshift_kernel_cudaERNS_18TensorIteratorBaseEENKUlvE_clEvENKUlvE2_clEvEUlllE_EESt5arrayIPcLm3EEEEviT0_T1_,"a",@progbits
	.sectionflags	@""
	.align	4
.nv.constant0._ZN2at6native29vectorized_elementwise_kernelILi2ENS0_13BinaryFunctorIlllZZZNS0_18lshift_kernel_cudaERNS_18TensorIteratorBaseEENKUlvE_clEvENKUlvE2_clEvEUlllE_EESt5arrayIPcLm3EEEEviT0_T1_:
	.zero		928


//--------------------- .nv.constant0._ZN2at6native29vectorized_elementwise_kernelILi4ENS0_13BinaryFunctorIlllZZZNS0_18lshift_kernel_cudaERNS_18TensorIteratorBaseEENKUlvE_clEvENKUlvE2_clEvEUlllE_EESt5arrayIPcLm3EEEEviT0_T1_ --------------------------
	.section	.nv.constant0._ZN2at6native29vectorized_elementwise_kernelILi4ENS0_13BinaryFunctorIlllZZZNS0_18lshift_kernel_cudaERNS_18TensorIteratorBaseEENKUlvE_clEvENKUlvE2_clEvEUlllE_EESt5arrayIPcLm3EEEEviT0_T1_,"a",@progbits
	.sectionflags	@""
	.align	4
.nv.constant0._ZN2at6native29vectorized_elementwise_kernelILi4ENS0_13BinaryFunctorIlllZZZNS0_18lshift_kernel_cudaERNS_18TensorIteratorBaseEENKUlvE_clEvENKUlvE2_clEvEUlllE_EESt5arrayIPcLm3EEEEviT0_T1_:
	.zero		928


//--------------------- .nv.constant0._ZN2at6native29vectorized_elementwise_kernelILi8ENS0_13BinaryFunctorIlllZZZNS0_18lshift_kernel_cudaERNS_18TensorIteratorBaseEENKUlvE_clEvENKUlvE2_clEvEUlllE_EESt5arrayIPcLm3EEEEviT0_T1_ --------------------------
	.section	.nv.constant0._ZN2at6native29vectorized_elementwise_kernelILi8ENS0_13BinaryFunctorIlllZZZNS0_18lshift_kernel_cudaERNS_18TensorIteratorBaseEENKUlvE_clEvENKUlvE2_clEvEUlllE_EESt5arrayIPcLm3EEEEviT0_T1_,"a",@progbits
	.sectionflags	@""
	.align	4
.nv.constant0._ZN2at6native29vectorized_elementwise_kernelILi8ENS0_13BinaryFunctorIlllZZZNS0_18lshift_kernel_cudaERNS_18TensorIteratorBaseEENKUlvE_clEvENKUlvE2_clEvEUlllE_EESt5arrayIPcLm3EEEEviT0_T1_:
	.zero		928


//--------------------- .nv.constant0._ZN2at6native18elementwise_kernelILi128ELi4EZNS0_15gpu_kernel_implINS0_13BUnaryFunctorIlllZZZNS0_18lshift_kernel_cudaERNS_18TensorIteratorBaseEENKUlvE_clEvENKUlvE2_clEvEUlllE_EEEEvS5_RKT_EUliE_EEviT1_ --------------------------
	.section	.nv.constant0._ZN2at6native18elementwise_kernelILi128ELi4EZNS0_15gpu_kernel_implINS0_13BUnaryFunctorIlllZZZNS0_18lshift_kernel_cudaERNS_18TensorIteratorBaseEENKUlvE_clEvENKUlvE2_clEvEUlllE_EEEEvS5_RKT_EUliE_EEviT1_,"a",@progbits
	.sectionflags	@""
	.align	4
.nv.constant0._ZN2at6native18elementwise_kernelILi128ELi4EZNS0_15gpu_kernel_implINS0_13BUnaryFunctorIlllZZZNS0_18lshift_kernel_cudaERNS_18TensorIteratorBaseEENKUlvE_clEvENKUlvE2_clEvEUlllE_EEEEvS5_RKT_EUliE_EEviT1_:
	.zero		1456


//--------------------- .nv.constant0._ZN2at6native27unrolled_elementwise_kernelINS0_13BUnaryFunctorIlllZZZNS0_18lshift_kernel_cudaERNS_18TensorIteratorBaseEENKUlvE_clEvENKUlvE2_clEvEUlllE_EESt5arrayIPcLm2EELi4E23TrivialOffsetCalculatorILi1EjESD_NS0_6memory12LoadWithCastILi1EEENSE_13StoreWithCastILi1EEEEEviT_T0_T2_T3_T4_T5_ --------------------------
	.section	.nv.constant0._ZN2at6native27unrolled_elementwise_kernelINS0_13BUnaryFunctorIlllZZZNS0_18lshift_kernel_cudaERNS_18TensorIteratorBaseEENKUlvE_clEvENKUlvE2_clEvEUlllE_EESt5arrayIPcLm2EELi4E23TrivialOffsetCalculatorILi1EjESD_NS0_6memory12LoadWithCastILi1EEENSE_13StoreWithCastILi1EEEEEviT_T0_T2_T3_T4_T5_,"a",@progbits
	.sectionflags	@""
	.align	4
.nv.constant0._ZN2at6native27unrolled_elementwise_kernelINS0_13BUnaryFunctorIlllZZZNS0_18lshift_kernel_cudaERNS_18TensorIteratorBaseEENKUlvE_clEvENKUlvE2_clEvEUlllE_EESt5arrayIPcLm2EELi4E23TrivialOffsetCalculatorILi1EjESD_NS0_6memory12LoadWithCastILi1EEENSE_13StoreWithCastILi1EEEEEviT_T0_T2_T3_T4_T5_:
	.zero		956


//--------------------- .nv.constant0._ZN2at6native18elementwise_kernelILi128ELi2EZNS0_22gpu_kernel_impl_nocastINS0_13BUnaryFunctorIlllZZZNS0_18lshift_kernel_cudaERNS_18TensorIteratorBaseEENKUlvE_clEvENKUlvE2_clEvEUlllE_EEEEvS5_RKT_EUliE_EEviT1_ --------------------------
	.section	.nv.constant0._ZN2at6native18elementwise_kernelILi128ELi2EZNS0_22gpu_kernel_impl_nocastINS0_13BUnaryFunctorIlllZZZNS0_18lshift_kernel_cudaERNS_18TensorIteratorBaseEENKUlvE_clEvENKUlvE2_clEvEUlllE_EEEEvS5_RKT_EUliE_EEviT1_,"a",@progbits
	.sectionflags	@""
	.align	4
.nv.constant0._ZN2at6native18elementwise_kernelILi128ELi2EZNS0_22gpu_kernel_impl_nocastINS0_13BUnaryFunctorIlllZZZNS0_18lshift_kernel_cudaERNS_18TensorIteratorBaseEENKUlvE_clEvENKUlvE2_clEvEUlllE_EEEEvS5_RKT_EUliE_EEviT1_:
	.zero		1448


//--------------------- .nv.constant0._ZN2at6native27unrolled_elementwise_kernelINS0_13BUnaryFunctorIlllZZZNS0_18lshift_kernel_cudaERNS_18TensorIteratorBaseEENKUlvE_clEvENKUlvE2_clEvEUlllE_EESt5arrayIPcLm2EELi4E23TrivialOffsetCalculatorILi1EjESD_NS0_6memory15LoadWithoutCastENSE_16StoreWithoutCastEEEviT_T0_T2_T3_T4_T5_ --------------------------
	.section	.nv.constant0._ZN2at6native27unrolled_elementwise_kernelINS0_13BUnaryFunctorIlllZZZNS0_18lshift_kernel_cudaERNS_18TensorIteratorBaseEENKUlvE_clEvENKUlvE2_clEvEUlllE_EESt5arrayIPcLm2EELi4E23TrivialOffsetCalculatorILi1EjESD_NS0_6memory15LoadWithoutCastENSE_16StoreWithoutCastEEEviT_T0_T2_T3_T4_T5_,"a",@progbits
	.sectionflags	@""
	.align	4
.nv.constant0._ZN2at6native27unrolled_elementwise_kernelINS0_13BUnaryFunctorIlllZZZNS0_18lshift_kernel_cudaERNS_18TensorIteratorBaseEENKUlvE_clEvENKUlvE2_clEvEUlllE_EESt5arrayIPcLm2EELi4E23TrivialOffsetCalculatorILi1EjESD_NS0_6memory15LoadWithoutCastENSE_16StoreWithoutCastEEEviT_T0_T2_T3_T4_T5_:
	.zero		940


//--------------------- .nv.constant0._ZN2at6native29vectorized_elementwise_kernelILi2ENS0_13BUnaryFunctorIlllZZZNS0_18lshift_kernel_cudaERNS_18TensorIteratorBaseEENKUlvE_clEvENKUlvE2_clEvEUlllE_EESt5arrayIPcLm2EEEEviT0_T1_ --------------------------
	.section	.nv.constant0._ZN2at6native29vectorized_elementwise_kernelILi2ENS0_13BUnaryFunctorIlllZZZNS0_18lshift_kernel_cudaERNS_18TensorIteratorBaseEENKUlvE_clEvENKUlvE2_clEvEUlllE_EESt5arrayIPcLm2EEEEviT0_T1_,"a",@progbits
	.sectionflags	@""
	.align	4
.nv.constant0._ZN2at6native29vectorized_elementwise_kernelILi2ENS0_13BUnaryFunctorIlllZZZNS0_18lshift_kernel_cudaERNS_18TensorIteratorBaseEENKUlvE_clEvENKUlvE2_clEvEUlllE_EESt5arrayIPcLm2EEEEviT0_T1_:
	.zero		936


//--------------------- .nv.constant0._ZN2at6native29vectorized_elementwise_kernelILi4ENS0_13BUnaryFunctorIlllZZZNS0_18lshift_kernel_cudaERNS_18TensorIteratorBaseEENKUlvE_clEvENKUlvE2_clEvEUlllE_EESt5arrayIPcLm2EEEEviT0_T1_ --------------------------
	.section	.nv.constant0._ZN2at6native29vectorized_elementwise_kernelILi4ENS0_13BUnaryFunctorIlllZZZNS0_18lshift_kernel_cudaERNS_18TensorIteratorBaseEENKUlvE_clEvENKUlvE2_clEvEUlllE_EESt5arrayIPcLm2EEEEviT0_T1_,"a",@progbits
	.sectionflags	@""
	.align	4
.nv.constant0._ZN2at6native29vectorized_elementwise_kernelILi4ENS0_13BUnaryFunctorIlllZZZNS0_18lshift_kernel_cudaERNS_18TensorIteratorBaseEENKUlvE_clEvENKUlvE2_clEvEUlllE_EESt5arrayIPcLm2EEEEviT0_T1_:
	.zero		936


//--------------------- .nv.constant0._ZN2at6native29vectorized_elementwise_kernelILi8ENS0_13BUnaryFunctorIlllZZZNS0_18lshift_kernel_cudaERNS_18TensorIteratorBaseEENKUlvE_clEvENKUlvE2_clEvEUlllE_EESt5arrayIPcLm2EEEEviT0_T1_ --------------------------
	.section	.nv.constant0._ZN2at6native29vectorized_elementwise_kernelILi8ENS0_13BUnaryFunctorIlllZZZNS0_18lshift_kernel_cudaERNS_18TensorIteratorBaseEENKUlvE_clEvENKUlvE2_clEvEUlllE_EESt5arrayIPcLm2EEEEviT0_T1_,"a",@progbits
	.sectionflags	@""
	.align	4
.nv.constant0._ZN2at6native29vectorized_elementwise_kernelILi8ENS0_13BUnaryFunctorIlllZZZNS0_18lshift_kernel_cudaERNS_18TensorIteratorBaseEENKUlvE_clEvENKUlvE2_clEvEUlllE_EESt5arrayIPcLm2EEEEviT0_T1_:
	.zero		936


//--------------------- .nv.constant0._ZN2at6native18elementwise_kernelILi128ELi4EZNS0_15gpu_kernel_implINS0_13AUnaryFunctorIlllZZZNS0_18lshift_kernel_cudaERNS_18TensorIteratorBaseEENKUlvE_clEvENKUlvE2_clEvEUlllE_EEEEvS5_RKT_EUliE_EEviT1_ --------------------------
	.section	.nv.constant0._ZN2at6native18elementwise_kernelILi128ELi4EZNS0_15gpu_kernel_implINS0_13AUnaryFunctorIlllZZZNS0_18lshift_kernel_cudaERNS_18TensorIteratorBaseEENKUlvE_clEvENKUlvE2_clEvEUlllE_EEEEvS5_RKT_EUliE_EEviT1_,"a",@progbits
	.sectionflags	@""
	.align	4
.nv.constant0._ZN2at6native18elementwise_kernelILi128ELi4EZNS0_15gpu_kernel_implINS0_13AUnaryFunctorIlllZZZNS0_18lshift_kernel_cudaERNS_18TensorIteratorBaseEENKUlvE_clEvENKUlvE2_clEvEUlllE_EEEEvS5_RKT_EUliE_EEviT1_:
	.zero		1456


//--------------------- .nv.constant0._ZN2at6native27unrolled_elementwise_kernelINS0_13AUnaryFunctorIlllZZZNS0_18lshift_kernel_cudaERNS_18TensorIteratorBaseEENKUlvE_clEvENKUlvE2_clEvEUlllE_EESt5arrayIPcLm2EELi4E23TrivialOffsetCalculatorILi1EjESD_NS0_6memory12LoadWithCastILi1EEENSE_13StoreWithCastILi1EEEEEviT_T0_T2_T3_T4_T5_ --------------------------
	.section	.nv.constant0._ZN2at6native27unrolled_elementwise_kernelINS0_13AUnaryFunctorIlllZZZNS0_18lshift_kernel_cudaERNS_18TensorIteratorBaseEENKUlvE_clEvENKUlvE2_clEvEUlllE_EESt5arrayIPcLm2EELi4E23TrivialOffsetCalculatorILi1EjESD_NS0_6memory12LoadWithCastILi1EEENSE_13StoreWithCastILi1EEEEEviT_T0_T2_T3_T4_T5_,"a",@progbits
	.sectionflags	@""
	.align	4
.nv.constant0._ZN2at6native27unrolled_elementwise_kernelINS0_13AUnaryFunctorIlllZZZNS0_18lshift_kernel_cudaERNS_18TensorIteratorBaseEENKUlvE_clEvENKUlvE2_clEvEUlllE_EESt5arrayIPcLm2EELi4E23TrivialOffsetCalculatorILi1EjESD_NS0_6memory12LoadWithCastILi1EEENSE_13StoreWithCastILi1EEEEEviT_T0_T2_T3_T4_T5_:
	.zero		956


//--------------------- .nv.constant0._ZN2at6native18elementwise_kernelILi128ELi2EZNS0_22gpu_kernel_impl_nocastINS0_13AUnaryFunctorIlllZZZNS0_18lshift_kernel_cudaERNS_18TensorIteratorBaseEENKUlvE_clEvENKUlvE2_clEvEUlllE_EEEEvS5_RKT_EUliE_EEviT1_ --------------------------
	.section	.nv.constant0._ZN2at6native18elementwise_kernelILi128ELi2EZNS0_22gpu_kernel_impl_nocastINS0_13AUnaryFunctorIlllZZZNS0_18lshift_kernel_cudaERNS_18TensorIteratorBaseEENKUlvE_clEvENKUlvE2_clEvEUlllE_EEEEvS5_RKT_EUliE_EEviT1_,"a",@progbits
	.sectionflags	@""
	.align	4
.nv.constant0._ZN2at6native18elementwise_kernelILi128ELi2EZNS0_22gpu_kernel_impl_nocastINS0_13AUnaryFunctorIlllZZZNS0_18lshift_kernel_cudaERNS_18TensorIteratorBaseEENKUlvE_clEvENKUlvE2_clEvEUlllE_EEEEvS5_RKT_EUliE_EEviT1_:
	.zero		1448


//--------------------- .nv.constant0._ZN2at6native27unrolled_elementwise_kernelINS0_13AUnaryFunctorIlllZZZNS0_18lshift_kernel_cudaERNS_18TensorIteratorBaseEENKUlvE_clEvENKUlvE2_clEvEUlllE_EESt5arrayIPcLm2EELi4E23TrivialOffsetCalculatorILi1EjESD_NS0_6memory15LoadWithoutCastENSE_16StoreWithoutCastEEEviT_T0_T2_T3_T4_T5_ --------------------------
	.section	.nv.constant0._ZN2at6native27unrolled_elementwise_kernelINS0_13AUnaryFunctorIlllZZZNS0_18lshift_kernel_cudaERNS_18TensorIteratorBaseEENKUlvE_clEvENKUlvE2_clEvEUlllE_EESt5arrayIPcLm2EELi4E23TrivialOffsetCalculatorILi1EjESD_NS0_6memory15LoadWithoutCastENSE_16StoreWithoutCastEEEviT_T0_T2_T3_T4_T5_,"a",@progbits
	.sectionflags	@""
	.align	4
.nv.constant0._ZN2at6native27unrolled_elementwise_kernelINS0_13AUnaryFunctorIlllZZZNS0_18lshift_kernel_cudaERNS_18TensorIteratorBaseEENKUlvE_clEvENKUlvE2_clEvEUlllE_EESt5arrayIPcLm2EELi4E23TrivialOffsetCalculatorILi1EjESD_NS0_6memory15LoadWithoutCastENSE_16StoreWithoutCastEEEviT_T0_T2_T3_T4_T5_:
	.zero		940


//--------------------- .nv.constant0._ZN2at6native29vectorized_elementwise_kernelILi2ENS0_13AUnaryFunctorIlllZZZNS0_18lshift_kernel_cudaERNS_18TensorIteratorBaseEENKUlvE_clEvENKUlvE2_clEvEUlllE_EESt5arrayIPcLm2EEEEviT0_T1_ --------------------------
	.section	.nv.constant0._ZN2at6native29vectorized_elementwise_kernelILi2ENS0_13AUnaryFunctorIlllZZZNS0_18lshift_kernel_cudaERNS_18TensorIteratorBaseEENKUlvE_clEvENKUlvE2_clEvEUlllE_EESt5arrayIPcLm2EEEEviT0_T1_,"a",@progbits
	.sectionflags	@""
	.align	4
.nv.constant0._ZN2at6native29vectorized_elementwise_kernelILi2ENS0_13AUnaryFunctorIlllZZZNS0_18lshift_kernel_cudaERNS_18TensorIteratorBaseEENKUlvE_clEvENKUlvE2_clEvEUlllE_EESt5arrayIPcLm2EEEEviT0_T1_:
	.zero		936


//--------------------- .nv.constant0._ZN2at6native29vectorized_elementwise_kernelILi4ENS0_13AUnaryFunctorIlllZZZNS0_18lshift_kernel_cudaERNS_18TensorIteratorBaseEENKUlvE_clEvENKUlvE2_clEvEUlllE_EESt5arrayIPcLm2EEEEviT0_T1_ --------------------------
	.section	.nv.constant0._ZN2at6native29vectorized_elementwise_kernelILi4ENS0_13AUnaryFunctorIlllZZZNS0_18lshift_kernel_cudaERNS_18TensorIteratorBaseEENKUlvE_clEvENKUlvE2_clEvEUlllE_EESt5arrayIPcLm2EEEEviT0_T1_,"a",@progbits
	.sectionflags	@""
	.align	4
.nv.constant0._ZN2at6native29vectorized_elementwise_kernelILi4ENS0_13AUnaryFunctorIlllZZZNS0_18lshift_kernel_cudaERNS_18TensorIteratorBaseEENKUlvE_clEvENKUlvE2_clEvEUlllE_EESt5arrayIPcLm2EEEEviT0_T1_:
	.zero		936


//--------------------- .nv.constant0._ZN2at6native29vectorized_elementwise_kernelILi8ENS0_13AUnaryFunctorIlllZZZNS0_18lshift_kernel_cudaERNS_18TensorIteratorBaseEENKUlvE_clEvENKUlvE2_clEvEUlllE_EESt5arrayIPcLm2EEEEviT0_T1_ --------------------------
	.section	.nv.constant0._ZN2at6native29vectorized_elementwise_kernelILi8ENS0_13AUnaryFunctorIlllZZZNS0_18lshift_kernel_cudaERNS_18TensorIteratorBaseEENKUlvE_clEvENKUlvE2_clEvEUlllE_EESt5arrayIPcLm2EEEEviT0_T1_,"a",@progbits
	.sectionflags	@""
	.align	4
.nv.constant0._ZN2at6native29vectorized_elementwise_kernelILi8ENS0_13AUnaryFunctorIlllZZZNS0_18lshift_kernel_cudaERNS_18TensorIteratorBaseEENKUlvE_clEvENKUlvE2_clEvEUlllE_EESt5arrayIPcLm2EEEEviT0_T1_:
	.zero		936


//--------------------- .nv.constant0._ZN2at6native18elementwise_kernelILi128ELi4EZNS0_15gpu_kernel_implINS0_13BinaryFunctorIiiiZZZNS0_18lshift_kernel_cudaERNS_18TensorIteratorBaseEENKUlvE_clEvENKUlvE1_clEvEUliiE_EEEEvS5_RKT_EUliE_EEviT1_ --------------------------
	.section	.nv.constant0._ZN2at6native18elementwise_kernelILi128ELi4EZNS0_15gpu_kernel_implINS0_13BinaryFunctorIiiiZZZNS0_18lshift_kernel_cudaERNS_18TensorIteratorBaseEENKUlvE_clEvENKUlvE1_clEvEUliiE_EEEEvS5_RKT_EUliE_EEviT1_,"a",@progbits
	.sectionflags	@""
	.align	4
.nv.constant0._ZN2at6native18elementwise_kernelILi128ELi4EZNS0_15gpu_kernel_implINS0_13BinaryFunctorIiiiZZZNS0_18lshift_kernel_cudaERNS_18TensorIteratorBaseEENKUlvE_clEvENKUlvE1_clEvEUliiE_EEEEvS5_RKT_EUliE_EEviT1_:
	.zero		1552


//--------------------- .nv.constant0._ZN2at6native27unrolled_elementwise_kernelINS0_13BinaryFunctorIiiiZZZNS0_18lshift_kernel_cudaERNS_18TensorIteratorBaseEENKUlvE_clEvENKUlvE1_clEvEUliiE_EESt5arrayIPcLm3EELi4E23TrivialOffsetCalculatorILi2EjESC_ILi1EjENS0_6memory12LoadWithCastILi2EEENSF_13StoreWithCastILi1EEEEEviT_T0_T2_T3_T4_T5_ --------------------------
	.section	.nv.constant0._ZN2at6native27unrolled_elementwise_kernelINS0_13BinaryFunctorIiiiZZZNS0_18lshift_kernel_cudaERNS_18TensorIteratorBaseEENKUlvE_clEvENKUlvE1_clEvEUliiE_EESt5arrayIPcLm3EELi4E23TrivialOffsetCalculatorILi2EjESC_ILi1EjENS0_6memory12LoadWithCastILi2EEENSF_13StoreWithCastILi1EEEEEviT_T0_T2_T3_T4_T5_,"a",@progbits
	.sectionflags	@""
	.align	4
.nv.constant0._ZN2at6native27unrolled_elementwise_kernelINS0_13BinaryFunctorIiiiZZZNS0_18lshift_kernel_cudaERNS_18TensorIteratorBaseEENKUlvE_clEvENKUlvE1_clEvEUliiE_EESt5arrayIPcLm3EELi4E23TrivialOffsetCalculatorILi2EjESC_ILi1EjENS0_6memory12LoadWithCastILi2EEENSF_13StoreWithCastILi1EEEEEviT_T0_T2_T3_T4_T5_:
	.zero		952


//--------------------- .nv.constant0._ZN2at6native18elementwise_kernelILi128ELi2EZNS0_22gpu_kernel_impl_nocastINS0_13BinaryFunctorIiiiZZZNS0_18lshift_kernel_cudaERNS_18TensorIteratorBaseEENKUlvE_clEvENKUlvE1_clEvEUliiE_EEEEvS5_RKT_EUliE_EEviT1_ --------------------------
	.section	.nv.constant0._ZN2at6native18elementwise_kernelILi128ELi2EZNS0_22gpu_kernel_impl_nocastINS0_13BinaryFunctorIiiiZZZNS0_18lshift_kernel_cudaERNS_18TensorIteratorBaseEENKUlvE_clEvENKUlvE1_clEvEUliiE_EEEEvS5_RKT_EUliE_EEviT1_,"a",@progbits
	.sectionflags	@""
	.align	4
.nv.constant0._ZN2at6native18elementwise_kernelILi128ELi2EZNS0_22gpu_kernel_impl_nocastINS0_13BinaryFunctorIiiiZZZNS0_18lshift_kernel_cudaERNS_18TensorIteratorBaseEENKUlvE_clEvENKUlvE1_clEvEUliiE_EEEEvS5_RKT_EUliE_EEviT1_:
	.zero		1552


//--------------------- .nv.constant0._ZN2at6native27unrolled_elementwise_kernelINS0_13BinaryFunctorIiiiZZZNS0_18lshift_kernel_cudaERNS_18TensorIteratorBaseEENKUlvE_clEvENKUlvE1_clEvEUliiE_EESt5arrayIPcLm3EELi4E23TrivialOffsetCalculatorILi2EjESC_ILi1EjENS0_6memory15LoadWithoutCastENSF_16StoreWithoutCastEEEviT_T0_T2_T3_T4_T5_ --------------------------
	.section	.nv.constant0._ZN2at6native27unrolled_elementwise_kernelINS0_13BinaryFunctorIiiiZZZNS0_18lshift_kernel_cudaERNS_18TensorIteratorBaseEENKUlvE_clEvENKUlvE1_clEvEUliiE_EESt5arrayIPcLm3EELi4E23TrivialOffsetCalculatorILi2EjESC_ILi1EjENS0_6memory15LoadWithoutCastENSF_16StoreWithoutCastEEEviT_T0_T2_T3_T4_T5_,"a",@progbits
	.sectionflags	@""
	.align	4
.nv.constant0._ZN2at6native27unrolled_elementwise_kernelINS0_13BinaryFunctorIiiiZZZNS0_18lshift_kernel_cudaERNS_18TensorIteratorBaseEENKUlvE_clEvENKUlvE1_clEvEUliiE_EESt5arrayIPcLm3EELi4E23TrivialOffsetCalculatorILi2EjESC_ILi1EjENS0_6memory15LoadWithoutCastENSF_16StoreWithoutCastEEEviT_T0_T2_T3_T4_T5_:
	.zero		932


//--------------------- .nv.constant0._ZN2at6native29vectorized_elementwise_kernelILi2ENS0_13BinaryFunctorIiiiZZZNS0_18lshift_kernel_cudaERNS_18TensorIteratorBaseEENKUlvE_clEvENKUlvE1_clEvEUliiE_EESt5arrayIPcLm3EEEEviT0_T1_ --------------------------
	.section	.nv.constant0._ZN2at6native29vectorized_elementwise_kernelILi2ENS0_13BinaryFunctorIiiiZZZNS0_18lshift_kernel_cudaERNS_18TensorIteratorBaseEENKUlvE_clEvENKUlvE1_clEvEUliiE_EESt5arrayIPcLm3EEEEviT0_T1_,"a",@progbits
	.sectionflags	@""
	.align	4
.nv.constant0._ZN2at6native29vectorized_elementwise_kernelILi2ENS0_13BinaryFunctorIiiiZZZNS0_18lshift_kernel_cudaERNS_18TensorIteratorBaseEENKUlvE_clEvENKUlvE1_clEvEUliiE_EESt5arrayIPcLm3EEEEviT0_T1_:
	.zero		928


//--------------------- .nv.constant0._ZN2at6native29vectorized_elementwise_kernelILi4ENS0_13BinaryFunctorIiiiZZZNS0_18lshift_kernel_cudaERNS_18TensorIteratorBaseEENKUlvE_clEvENKUlvE1_clEvEUliiE_EESt5arrayIPcLm3EEEEviT0_T1_ --------------------------
	.section	.nv.constant0._ZN2at6native29vectorized_elementwise_kernelILi4ENS0_13BinaryFunctorIiiiZZZNS0_18lshift_kernel_cudaERNS_18TensorIteratorBaseEENKUlvE_clEvENKUlvE1_clEvEUliiE_EESt5arrayIPcLm3EEEEviT0_T1_,"a",@progbits
	.sectionflags	@""
	.align	4
.nv.constant0._ZN2at6native29vectorized_elementwise_kernelILi4ENS0_13BinaryFunctorIiiiZZZNS0_18lshift_kernel_cudaERNS_18TensorIteratorBaseEENKUlvE_clEvENKUlvE1_clEvEUliiE_EESt5arrayIPcLm3EEEEviT0_T1_:
	.zero		928


//--------------------- .nv.constant0._ZN2at6native29vectorized_elementwise_kernelILi8ENS0_13BinaryFunctorIiiiZZZNS0_18lshift_kernel_cudaERNS_18TensorIteratorBaseEENKUlvE_clEvENKUlvE1_clEvEUliiE_EESt5arrayIPcLm3EEEEviT0_T1_ --------------------------
	.section	.nv.constant0._ZN2at6native29vectorized_elementwise_kernelILi8ENS0_13BinaryFunctorIiiiZZZNS0_18lshift_kernel_cudaERNS_18TensorIteratorBaseEENKUlvE_clEvENKUlvE1_clEvEUliiE_EESt5arrayIPcLm3EEEEviT0_T1_,"a",@progbits
	.sectionflags	@""
	.align	4
.nv.constant0._ZN2at6native29vectorized_elementwise_kernelILi8ENS0_13BinaryFunctorIiiiZZZNS0_18lshift_kernel_cudaERNS_18TensorIteratorBaseEENKUlvE_clEvENKUlvE1_clEvEUliiE_EESt5arrayIPcLm3EEEEviT0_T1_:
	.zero		928


//--------------------- .nv.constant0._ZN2at6native18elementwise_kernelILi128ELi4EZNS0_15gpu_kernel_implINS0_13BUnaryFunctorIiiiZZZNS0_18lshift_kernel_cudaERNS_18TensorIteratorBaseEENKUlvE_clEvENKUlvE1_clEvEUliiE_EEEEvS5_RKT_EUliE_EEviT1_ --------------------------
	.section	.nv.constant0._ZN2at6native18elementwise_kernelILi128ELi4EZNS0_15gpu_kernel_implINS0_13BUnaryFunctorIiiiZZZNS0_18lshift_kernel_cudaERNS_18TensorIteratorBaseEENKUlvE_clEvENKUlvE1_clEvEUliiE_EEEEvS5_RKT_EUliE_EEviT1_,"a",@progbits
	.sectionflags	@""
	.align	4
.nv.constant0._ZN2at6native18elementwise_kernelILi128ELi4EZNS0_15gpu_kernel_implINS0_13BUnaryFunctorIiiiZZZNS0_18lshift_kernel_cudaERNS_18TensorIteratorBaseEENKUlvE_clEvENKUlvE1_clEvEUliiE_EEEEvS5_RKT_EUliE_EEviT1_:
	.zero		1448


//--------------------- .nv.constant0._ZN2at6native27unrolled_elementwise_kernelINS0_13BUnaryFunctorIiiiZZZNS0_18lshift_kernel_cudaERNS_18TensorIteratorBaseEENKUlvE_clEvENKUlvE1_clEvEUliiE_EESt5arrayIPcLm2EELi4E23TrivialOffsetCalculatorILi1EjESD_NS0_6memory12LoadWithCastILi1EEENSE_13StoreWithCastILi1EEEEEviT_T0_T2_T3_T4_T5_ --------------------------
	.section	.nv.constant0._ZN2at6native27unrolled_elementwise_kernelINS0_13BUnaryFunctorIiiiZZZNS0_18lshift_kernel_cudaERNS_18TensorIteratorBaseEENKUlvE_clEvENKUlvE1_clEvEUliiE_EESt5arrayIPcLm2EELi4E23TrivialOffsetCalculatorILi1EjESD_NS0_6memory12LoadWithCastILi1EEENSE_13StoreWithCastILi1EEEEEviT_T0_T2_T3_T4_T5_,"a",@progbits
	.sectionflags	@""
	.align	4
.nv.constant0._ZN2at6native27unrolled_elementwise_kernelINS0_13BUnaryFunctorIiiiZZZNS0_18lshift_kernel_cudaERNS_18TensorIteratorBaseEENKUlvE_clEvENKUlvE1_clEvEUliiE_EESt5arrayIPcLm2EELi4E23TrivialOffsetCalculatorILi1EjESD_NS0_6memory12LoadWithCastILi1EEENSE_13StoreWithCastILi1EEEEEviT_T0_T2_T3_T4_T5_:
	.zero		948


//--------------------- .nv.constant0._ZN2at6native18elementwise_kernelILi128ELi2EZNS0_22gpu_kernel_impl_nocastINS0_13BUnaryFunctorIiiiZZZNS0_18lshift_kernel_cudaERNS_18TensorIteratorBaseEENKUlvE_clEvENKUlvE1_clEvEUliiE_EEEEvS5_RKT_EUliE_EEviT1_ --------------------------
	.section	.nv.constant0._ZN2at6native18elementwise_kernelILi128ELi2EZNS0_22gpu_kernel_impl_nocastINS0_13BUnaryFunctorIiiiZZZNS0_18lshift_kernel_cudaERNS_18TensorIteratorBaseEENKUlvE_clEvENKUlvE1_clEvEUliiE_EEEEvS5_RKT_EUliE_EEviT1_,"a",@progbits
	.sectionflags	@""
	.align	4
.nv.constant0._ZN2at6native18elementwise_kernelILi128ELi2EZNS0_22gpu_kernel_impl_nocastINS0_13BUnaryFunctorIiiiZZZNS0_18lshift_kernel_cudaERNS_18TensorIteratorBaseEENKUlvE_clEvENKUlvE1_clEvEUliiE_EEEEvS5_RKT_EUliE_EEviT1_:
	.zero		1440


//--------------------- .nv.constant0._ZN2at6native27unrolled_elementwise_kernelINS0_13BUnaryFunctorIiiiZZZNS0_18lshift_kernel_cudaERNS_18TensorIteratorBaseEENKUlvE_clEvENKUlvE1_clEvEUliiE_EESt5arrayIPcLm2EELi4E23TrivialOffsetCalculatorILi1EjESD_NS0_6memory15LoadWithoutCastENSE_16StoreWithoutCastEEEviT_T0_T2_T3_T4_T5_ --------------------------
	.section	.nv.constant0._ZN2at6native27unrolled_elementwise_kernelINS0_13BUnaryFunctorIiiiZZZNS0_18lshift_kernel_cudaERNS_18TensorIteratorBaseEENKUlvE_clEvENKUlvE1_clEvEUliiE_EESt5arrayIPcLm2EELi4E23TrivialOffsetCalculatorILi1EjESD_NS0_6memory15LoadWithoutCastENSE_16StoreWithoutCastEEEviT_T0_T2_T3_T4_T5_,"a",@progbits
	.sectionflags	@""
	.align	4
.nv.constant0._ZN2at6native27unrolled_elementwise_kernelINS0_13BUnaryFunctorIiiiZZZNS0_18lshift_kernel_cudaERNS_18TensorIteratorBaseEENKUlvE_clEvENKUlvE1_clEvEUliiE_EESt5arrayIPcLm2EELi4E23TrivialOffsetCalculatorILi1EjESD_NS0_6memory15LoadWithoutCastENSE_16StoreWithoutCastEEEviT_T0_T2_T3_T4_T5_:
	.zero		932


//--------------------- .nv.constant0._ZN2at6native29vectorized_elementwise_kernelILi2ENS0_13BUnaryFunctorIiiiZZZNS0_18lshift_kernel_cudaERNS_18TensorIteratorBaseEENKUlvE_clEvENKUlvE1_clEvEUliiE_EESt5arrayIPcLm2EEEEviT0_T1_ --------------------------
	.section	.nv.constant0._ZN2at6native29vectorized_elementwise_kernelILi2ENS0_13BUnaryFunctorIiiiZZZNS0_18lshift_kernel_cudaERNS_18TensorIteratorBaseEENKUlvE_clEvENKUlvE1_clEvEUliiE_EESt5arrayIPcLm2EEEEviT0_T1_,"a",@progbits
	.sectionflags	@""
	.align	4
.nv.constant0._ZN2at6native29vectorized_elementwise_kernelILi2ENS0_13BUnaryFunctorIiiiZZZNS0_18lshift_kernel_cudaERNS_18TensorIteratorBaseEENKUlvE_clEvENKUlvE1_clEvEUliiE_EESt5arrayIPcLm2EEEEviT0_T1_:
	.zero		928


//--------------------- .nv.constant0._ZN2at6native29vectorized_elementwise_kernelILi4ENS0_13BUnaryFunctorIiiiZZZNS0_18lshift_kernel_cudaERNS_18TensorIteratorBaseEENKUlvE_clEvENKUlvE1_clEvEUliiE_EESt5arrayIPcLm2EEEEviT0_T1_ --------------------------
	.section	.nv.constant0._ZN2at6native29vectorized_elementwise_kernelILi4ENS0_13BUnaryFunctorIiiiZZZNS0_18lshift_kernel_cudaERNS_18TensorIteratorBaseEENKUlvE_clEvENKUlvE1_clEvEUliiE_EESt5arrayIPcLm2EEEEviT0_T1_,"a",@progbits
	.sectionflags	@""
	.align	4
.nv.constant0._ZN2at6native29vectorized_elementwise_kernelILi4ENS0_13BUnaryFunctorIiiiZZZNS0_18lshift_kernel_cudaERNS_18TensorIteratorBaseEENKUlvE_clEvENKUlvE1_clEvEUliiE_EESt5arrayIPcLm2EEEEviT0_T1_:
	.zero		928


//--------------------- .nv.constant0._ZN2at6native29vectorized_elementwise_kernelILi8ENS0_13BUnaryFunctorIiiiZZZNS0_18lshift_kernel_cudaERNS_18TensorIteratorBaseEENKUlvE_clEvENKUlvE1_clEvEUliiE_EESt5arrayIPcLm2EEEEviT0_T1_ --------------------------
	.section	.nv.constant0._ZN2at6native29vectorized_elementwise_kernelILi8ENS0_13BUnaryFunctorIiiiZZZNS0_18lshift_kernel_cudaERNS_18TensorIteratorBaseEENKUlvE_clEvENKUlvE1_clEvEUliiE_EESt5arrayIPcLm2EEEEviT0_T1_,"a",@progbits
	.sectionflags	@""
	.align	4
.nv.constant0._ZN2at6native29vectorized_elementwise_kernelILi8ENS0_13BUnaryFunctorIiiiZZZNS0_18lshift_kernel_cudaERNS_18TensorIteratorBaseEENKUlvE_clEvENKUlvE1_clEvEUliiE_EESt5arrayIPcLm2EEEEviT0_T1_:
	.zero		928


//--------------------- .nv.constant0._ZN2at6native18elementwise_kernelILi128ELi4EZNS0_15gpu_kernel_implINS0_13AUnaryFunctorIiiiZZZNS0_18lshift_kernel_cudaERNS_18TensorIteratorBaseEENKUlvE_clEvENKUlvE1_clEvEUliiE_EEEEvS5_RKT_EUliE_EEviT1_ --------------------------
	.section	.nv.constant0._ZN2at6native18elementwise_kernelILi128ELi4EZNS0_15gpu_kernel_implINS0_13AUnaryFunctorIiiiZZZNS0_18lshift_kernel_cudaERNS_18TensorIteratorBaseEENKUlvE_clEvENKUlvE1_clEvEUliiE_EEEEvS5_RKT_EUliE_EEviT1_,"a",@progbits
	.sectionflags	@""
	.align	4
.nv.constant0._ZN2at6native18elementwise_kernelILi128ELi4EZNS0_15gpu_kernel_implINS0_13AUnaryFunctorIiiiZZZNS0_18lshift_kernel_cudaERNS_18TensorIteratorBaseEENKUlvE_clEvENKUlvE1_clEvEUliiE_EEEEvS5_RKT_EUliE_EEviT1_:
	.zero		1448


//--------------------- .nv.constant0._ZN2at6native27unrolled_elementwise_kernelINS0_13AUnaryFunctorIiiiZZZNS0_18lshift_kernel_cudaERNS_18TensorIteratorBaseEENKUlvE_clEvENKUlvE1_clEvEUliiE_EESt5arrayIPcLm2EELi4E23TrivialOffsetCalculatorILi1EjESD_NS0_6memory12LoadWithCastILi1EEENSE_13StoreWithCastILi1EEEEEviT_T0_T2_T3_T4_T5_ --------------------------
	.section	.nv.constant0._ZN2at6native27unrolled_elementwise_kernelINS0_13AUnaryFunctorIiiiZZZNS0_18lshift_kernel_cudaERNS_18TensorIteratorBaseEENKUlvE_clEvENKUlvE1_clEvEUliiE_EESt5arrayIPcLm2EELi4E23TrivialOffsetCalculatorILi1EjESD_NS0_6memory12LoadWithCastILi1EEENSE_13StoreWithCastILi1EEEEEviT_T0_T2_T3_T4_T5_,"a",@progbits
	.sectionflags	@""
	.align	4
.nv.constant0._ZN2at6native27unrolled_elementwise_kernelINS0_13AUnaryFunctorIiiiZZZNS0_18lshift_kernel_cudaERNS_18TensorIteratorBaseEENKUlvE_clEvENKUlvE1_clEvEUliiE_EESt5arrayIPcLm2EELi4E23TrivialOffsetCalculatorILi1EjESD_NS0_6memory12LoadWithCastILi1EEENSE_13StoreWithCastILi1EEEEEviT_T0_T2_T3_T4_T5_:
	.zero		948


//--------------------- .nv.constant0._ZN2at6native18elementwise_kernelILi128ELi2EZNS0_22gpu_kernel_impl_nocastINS0_13AUnaryFunctorIiiiZZZNS0_18lshift_kernel_cudaERNS_18TensorIteratorBaseEENKUlvE_clEvENKUlvE1_clEvEUliiE_EEEEvS5_RKT_EUliE_EEviT1_ --------------------------
	.section	.nv.constant0._ZN2at6native18elementwise_kernelILi128ELi2EZNS0_22gpu_kernel_impl_nocastINS0_13AUnaryFunctorIiiiZZZNS0_18lshift_kernel_cudaERNS_18TensorIteratorBaseEENKUlvE_clEvENKUlvE1_clEvEUliiE_EEEEvS5_RKT_EUliE_EEviT1_,"a",@progbits
	.sectionflags	@""
	.align	4
.nv.constant0._ZN2at6native18elementwise_kernelILi128ELi2EZNS0_22gpu_kernel_impl_nocastINS0_13AUnaryFunctorIiiiZZZNS0_18lshift_kernel_cudaERNS_18TensorIteratorBaseEENKUlvE_clEvENKUlvE1_clEvEUliiE_EEEEvS5_RKT_EUliE_EEviT1_:
	.zero		1440


//--------------------- .nv.constant0._ZN2at6native27unrolled_elementwise_kernelINS0_13AUnaryFunctorIiiiZZZNS0_18lshift_kernel_cudaERNS_18TensorIteratorBaseEENKUlvE_clEvENKUlvE1_clEvEUliiE_EESt5arrayIPcLm2EELi4E23TrivialOffsetCalculatorILi1EjESD_NS0_6memory15LoadWithoutCastENSE_16StoreWithoutCastEEEviT_T0_T2_T3_T4_T5_ --------------------------
	.section	.nv.constant0._ZN2at6native27unrolled_elementwise_kernelINS0_13AUnaryFunctorIiiiZZZNS0_18lshift_kernel_cudaERNS_18TensorIteratorBaseEENKUlvE_clEvENKUlvE1_clEvEUliiE_EESt5arrayIPcLm2EELi4E23TrivialOffsetCalculatorILi1EjESD_NS0_6memory15LoadWithoutCastENSE_16StoreWithoutCastEEEviT_T0_T2_T3_T4_T5_,"a",@progbits
	.sectionflags	@""
	.align	4
.nv.constant0._ZN2at6native27unrolled_elementwise_kernelINS0_13AUnaryFunctorIiiiZZZNS0_18lshift_kernel_cudaERNS_18TensorIteratorBaseEENKUlvE_clEvENKUlvE1_clEvEUliiE_EESt5arrayIPcLm2EELi4E23TrivialOffsetCalculatorILi1EjESD_NS0_6memory15LoadWithoutCastENSE_16StoreWithoutCastEEEviT_T0_T2_T3_T4_T5_:
	.zero		932


//--------------------- .nv.constant0._ZN2at6native29vectorized_elementwise_kernelILi2ENS0_13AUnaryFunctorIiiiZZZNS0_18lshift_kernel_cudaERNS_18TensorIteratorBaseEENKUlvE_clEvENKUlvE1_clEvEUliiE_EESt5arrayIPcLm2EEEEviT0_T1_ --------------------------
	.section	.nv.constant0._ZN2at6native29vectorized_elementwise_kernelILi2ENS0_13AUnaryFunctorIiiiZZZNS0_18lshift_kernel_cudaERNS_18TensorIteratorBaseEENKUlvE_clEvENKUlvE1_clEvEUliiE_EESt5arrayIPcLm2EEEEviT0_T1_,"a",@progbits
	.sectionflags	@""
	.align	4
.nv.constant0._ZN2at6native29vectorized_elementwise_kernelILi2ENS0_13AUnaryFunctorIiiiZZZNS0_18lshift_kernel_cudaERNS_18TensorIteratorBaseEENKUlvE_clEvENKUlvE1_clEvEUliiE_EESt5arrayIPcLm2EEEEviT0_T1_:
	.zero		928


//--------------------- .nv.constant0._ZN2at6native29vectorized_elementwise_kernelILi4ENS0_13AUnaryFunctorIiiiZZZNS0_18lshift_kernel_cudaERNS_18TensorIteratorBaseEENKUlvE_clEvENKUlvE1_clEvEUliiE_EESt5arrayIPcLm2EEEEviT0_T1_ --------------------------
	.section	.nv.constant0._ZN2at6native29vectorized_elementwise_kernelILi4ENS0_13AUnaryFunctorIiiiZZZNS0_18lshift_kernel_cudaERNS_18TensorIteratorBaseEENKUlvE_clEvENKUlvE1_clEvEUliiE_EESt5arrayIPcLm2EEEEviT0_T1_,"a",@progbits
	.sectionflags	@""
	.align	4
.nv.constant0._ZN2at6native29vectorized_elementwise_kernelILi4ENS0_13AUnaryFunctorIiiiZZZNS0_18lshift_kernel_cudaERNS_18TensorIteratorBaseEENKUlvE_clEvENKUlvE1_clEvEUliiE_EESt5arrayIPcLm2EEEEviT0_T1_:
	.zero		928


//--------------------- .nv.constant0._ZN2at6native29vectorized_elementwise_kernelILi8ENS0_13AUnaryFunctorIiiiZZZNS0_18lshift_kernel_cudaERNS_18TensorIteratorBaseEENKUlvE_clEvENKUlvE1_clEvEUliiE_EESt5arrayIPcLm2EEEEviT0_T1_ --------------------------
	.section	.nv.constant0._ZN2at6native29vectorized_elementwise_kernelILi8ENS0_13AUnaryFunctorIiiiZZZNS0_18lshift_kernel_cudaERNS_18TensorIteratorBaseEENKUlvE_clEvENKUlvE1_clEvEUliiE_EESt5arrayIPcLm2EEEEviT0_T1_,"a",@progbits
	.sectionflags	@""
	.align	4
.nv.constant0._ZN2at6native29vectorized_elementwise_kernelILi8ENS0_13AUnaryFunctorIiiiZZZNS0_18lshift_kernel_cudaERNS_18TensorIteratorBaseEENKUlvE_clEvENKUlvE1_clEvEUliiE_EESt5arrayIPcLm2EEEEviT0_T1_:
	.zero		928


//--------------------- .nv.constant0._ZN2at6native18elementwise_kernelILi128ELi4EZNS0_15gpu_kernel_implINS0_13BinaryFunctorIaaaZZZNS0_18lshift_kernel_cudaERNS_18TensorIteratorBaseEENKUlvE_clEvENKUlvE0_clEvEUlaaE_EEEEvS5_RKT_EUliE_EEviT1_ --------------------------
	.section	.nv.constant0._ZN2at6native18elementwise_kernelILi128ELi4EZNS0_15gpu_kernel_implINS0_13BinaryFunctorIaaaZZZNS0_18lshift_kernel_cudaERNS_18TensorIteratorBaseEENKUlvE_clEvENKUlvE0_clEvEUlaaE_EEEEvS5_RKT_EUliE_EEviT1_,"a",@progbits
	.sectionflags	@""
	.align	4
.nv.constant0._ZN2at6native18elementwise_kernelILi128ELi4EZNS0_15gpu_kernel_implINS0_13BinaryFunctorIaaaZZZNS0_18lshift_kernel_cudaERNS_18TensorIteratorBaseEENKUlvE_clEvENKUlvE0_clEvEUlaaE_EEEEvS5_RKT_EUliE_EEviT1_:
	.zero		1552


//--------------------- .nv.constant0._ZN2at6native27unrolled_elementwise_kernelINS0_13BinaryFunctorIaaaZZZNS0_18lshift_kernel_cudaERNS_18TensorIteratorBaseEENKUlvE_clEvENKUlvE0_clEvEUlaaE_EESt5arrayIPcLm3EELi4E23TrivialOffsetCalculatorILi2EjESC_ILi1EjENS0_6memory12LoadWithCastILi2EEENSF_13StoreWithCastILi1EEEEEviT_T0_T2_T3_T4_T5_ --------------------------
	.section	.nv.constant0._ZN2at6native27unrolled_elementwise_kernelINS0_13BinaryFunctorIaaaZZZNS0_18lshift_kernel_cudaERNS_18TensorIteratorBaseEENKUlvE_clEvENKUlvE0_clEvEUlaaE_EESt5arrayIPcLm3EELi4E23TrivialOffsetCalculatorILi2EjESC_ILi1EjENS0_6memory12LoadWithCastILi2EEENSF_13StoreWithCastILi1EEEEEviT_T0_T2_T3_T4_T5_,"a",@progbits
	.sectionflags	@""
	.align	4
.nv.constant0._ZN2at6native27unrolled_elementwise_kernelINS0_13BinaryFunctorIaaaZZZNS0_18lshift_kernel_cudaERNS_18TensorIteratorBaseEENKUlvE_clEvENKUlvE0_clEvEUlaaE_EESt5arrayIPcLm3EELi4E23TrivialOffsetCalculatorILi2EjESC_ILi1EjENS0_6memory12LoadWithCastILi2EEENSF_13StoreWithCastILi1EEEEEviT_T0_T2_T3_T4_T5_:
	.zero		952


//--------------------- .nv.constant0._ZN2at6native18elementwise_kernelILi128ELi4EZNS0_22gpu_kernel_impl_nocastINS0_13BinaryFunctorIaaaZZZNS0_18lshift_kernel_cudaERNS_18TensorIteratorBaseEENKUlvE_clEvENKUlvE0_clEvEUlaaE_EEEEvS5_RKT_EUliE_EEviT1_ --------------------------
	.section	.nv.constant0._ZN2at6native18elementwise_kernelILi128ELi4EZNS0_22gpu_kernel_impl_nocastINS0_13BinaryFunctorIaaaZZZNS0_18lshift_kernel_cudaERNS_18TensorIteratorBaseEENKUlvE_clEvENKUlvE0_clEvEUlaaE_EEEEvS5_RKT_EUliE_EEviT1_,"a",@progbits
	.sectionflags	@""
	.align	4
.nv.constant0._ZN2at6native18elementwise_kernelILi128ELi4EZNS0_22gpu_kernel_impl_nocastINS0_13BinaryFunctorIaaaZZZNS0_18lshift_kernel_cudaERNS_18TensorIteratorBaseEENKUlvE_clEvENKUlvE0_clEvEUlaaE_EEEEvS5_RKT_EUliE_EEviT1_:
	.zero		1552


//--------------------- .nv.constant0._ZN2at6native27unrolled_elementwise_kernelINS0_13BinaryFunctorIaaaZZZNS0_18lshift_kernel_cudaERNS_18TensorIteratorBaseEENKUlvE_clEvENKUlvE0_clEvEUlaaE_EESt5arrayIPcLm3EELi4E23TrivialOffsetCalculatorILi2EjESC_ILi1EjENS0_6memory15LoadWithoutCastENSF_16StoreWithoutCastEEEviT_T0_T2_T3_T4_T5_ --------------------------
	.section	.nv.constant0._ZN2at6native27unrolled_elementwise_kernelINS0_13BinaryFunctorIaaaZZZNS0_18lshift_kernel_cudaERNS_18TensorIteratorBaseEENKUlvE_clEvENKUlvE0_clEvEUlaaE_EESt5arrayIPcLm3EELi4E23TrivialOffsetCalculatorILi2EjESC_ILi1EjENS0_6memory15LoadWithoutCastENSF_16StoreWithoutCastEEEviT_T0_T2_T3_T4_T5_,"a",@progbits
	.sectionflags	@""
	.align	4
.nv.constant0._ZN2at6native27unrolled_elementwise_kernelINS0_13BinaryFunctorIaaaZZZNS0_18lshift_kernel_cudaERNS_18TensorIteratorBaseEENKUlvE_clEvENKUlvE0_clEvEUlaaE_EESt5arrayIPcLm3EELi4E23TrivialOffsetCalculatorILi2EjESC_ILi1EjENS0_6memory15LoadWithoutCastENSF_16StoreWithoutCastEEEviT_T0_T2_T3_T4_T5_:
	.zero		932


//--------------------- .nv.constant0._ZN2at6native29vectorized_elementwise_kernelILi2ENS0_13BinaryFunctorIaaaZZZNS0_18lshift_kernel_cudaERNS_18TensorIteratorBaseEENKUlvE_clEvENKUlvE0_clEvEUlaaE_EESt5arrayIPcLm3EEEEviT0_T1_ --------------------------
	.section	.nv.constant0._ZN2at6native29vectorized_elementwise_kernelILi2ENS0_13BinaryFunctorIaaaZZZNS0_18lshift_kernel_cudaERNS_18TensorIteratorBaseEENKUlvE_clEvENKUlvE0_clEvEUlaaE_EESt5arrayIPcLm3EEEEviT0_T1_,"a",@progbits
	.sectionflags	@""
	.align	4
.nv.constant0._ZN2at6native29vectorized_elementwise_kernelILi2ENS0_13BinaryFunctorIaaaZZZNS0_18lshift_kernel_cudaERNS_18TensorIteratorBaseEENKUlvE_clEvENKUlvE0_clEvEUlaaE_EESt5arrayIPcLm3EEEEviT0_T1_:
	.zero		928


//--------------------- .nv.constant0._ZN2at6native29vectorized_elementwise_kernelILi4ENS0_13BinaryFunctorIaaaZZZNS0_18lshift_kernel_cudaERNS_18TensorIteratorBaseEENKUlvE_clEvENKUlvE0_clEvEUlaaE_EESt5arrayIPcLm3EEEEviT0_T1_ --------------------------
	.section	.nv.constant0._ZN2at6native29vectorized_elementwise_kernelILi4ENS0_13BinaryFunctorIaaaZZZNS0_18lshift_kernel_cudaERNS_18TensorIteratorBaseEENKUlvE_clEvENKUlvE0_clEvEUlaaE_EESt5arrayIPcLm3EEEEviT0_T1_,"a",@progbits
	.sectionflags	@""
	.align	4
.nv.constant0._ZN2at6native29vectorized_elementwise_kernelILi4ENS0_13BinaryFunctorIaaaZZZNS0_18lshift_kernel_cudaERNS_18TensorIteratorBaseEENKUlvE_clEvENKUlvE0_clEvEUlaaE_EESt5arrayIPcLm3EEEEviT0_T1_:
	.zero		928


//--------------------- .nv.constant0._ZN2at6native29vectorized_elementwise_kernelILi8ENS0_13BinaryFunctorIaaaZZZNS0_18lshift_kernel_cudaERNS_18TensorIteratorBaseEENKUlvE_clEvENKUlvE0_clEvEUlaaE_EESt5arrayIPcLm3EEEEviT0_T1_ --------------------------
	.section	.nv.constant0._ZN2at6native29vectorized_elementwise_kernelILi8ENS0_13BinaryFunctorIaaaZZZNS0_18lshift_kernel_cudaERNS_18TensorIteratorBaseEENKUlvE_clEvENKUlvE0_clEvEUlaaE_EESt5arrayIPcLm3EEEEviT0_T1_,"a",@progbits
	.sectionflags	@""
	.align	4
.nv.constant0._ZN2at6native29vectorized_elementwise_kernelILi8ENS0_13BinaryFunctorIaaaZZZNS0_18lshift_kernel_cudaERNS_18TensorIteratorBaseEENKUlvE_clEvENKUlvE0_clEvEUlaaE_EESt5arrayIPcLm3EEEEviT0_T1_:
	.zero		928


//--------------------- .nv.constant0._ZN2at6native18elementwise_kernelILi128ELi4EZNS0_15gpu_kernel_implINS0_13BUnaryFunctorIaaaZZZNS0_18lshift_kernel_cudaERNS_18TensorIteratorBaseEENKUlvE_clEvENKUlvE0_clEvEUlaaE_EEEEvS5_RKT_EUliE_EEviT1_ --------------------------
	.section	.nv.constant0._ZN2at6native18elementwise_kernelILi128ELi4EZNS0_15gpu_kernel_implINS0_13BUnaryFunctorIaaaZZZNS0_18lshift_kernel_cudaERNS_18TensorIteratorBaseEENKUlvE_clEvENKUlvE0_clEvEUlaaE_EEEEvS5_RKT_EUliE_EEviT1_,"a",@progbits
	.sectionflags	@""
	.align	4
.nv.constant0._ZN2at6native18elementwise_kernelILi128ELi4EZNS0_15gpu_kernel_implINS0_13BUnaryFunctorIaaaZZZNS0_18lshift_kernel_cudaERNS_18TensorIteratorBaseEENKUlvE_clEvENKUlvE0_clEvEUlaaE_EEEEvS5_RKT_EUliE_EEviT1_:
	.zero		1440


//--------------------- .nv.constant0._ZN2at6native27unrolled_elementwise_kernelINS0_13BUnaryFunctorIaaaZZZNS0_18lshift_kernel_cudaERNS_18TensorIteratorBaseEENKUlvE_clEvENKUlvE0_clEvEUlaaE_EESt5arrayIPcLm2EELi4E23TrivialOffsetCalculatorILi1EjESD_NS0_6memory12LoadWithCastILi1EEENSE_13StoreWithCastILi1EEEEEviT_T0_T2_T3_T4_T5_ --------------------------
	.section	.nv.constant0._ZN2at6native27unrolled_elementwise_kernelINS0_13BUnaryFunctorIaaaZZZNS0_18lshift_kernel_cudaERNS_18TensorIteratorBaseEENKUlvE_clEvENKUlvE0_clEvEUlaaE_EESt5arrayIPcLm2EELi4E23TrivialOffsetCalculatorILi1EjESD_NS0_6memory12LoadWithCastILi1EEENSE_13StoreWithCastILi1EEEEEviT_T0_T2_T3_T4_T5_,"a",@progbits
	.sectionflags	@""
	.align	4
.nv.constant0._ZN2at6native27unrolled_elementwise_kernelINS0_13BUnaryFunctorIaaaZZZNS0_18lshift_kernel_cudaERNS_18TensorIteratorBaseEENKUlvE_clEvENKUlvE0_clEvEUlaaE_EESt5arrayIPcLm2EELi4E23TrivialOffsetCalculatorILi1EjESD_NS0_6memory12LoadWithCastILi1EEENSE_13StoreWithCastILi1EEEEEviT_T0_T2_T3_T4_T5_:
	.zero		940


//--------------------- .nv.constant0._ZN2at6native18elementwise_kernelILi128ELi4EZNS0_22gpu_kernel_impl_nocastINS0_13BUnaryFunctorIaaaZZZNS0_18lshift_kernel_cudaERNS_18TensorIteratorBaseEENKUlvE_clEvENKUlvE0_clEvEUlaaE_EEEEvS5_RKT_EUliE_EEviT1_ --------------------------
	.section	.nv.constant0._ZN2at6native18elementwise_kernelILi128ELi4EZNS0_22gpu_kernel_impl_nocastINS0_13BUnaryFunctorIaaaZZZNS0_18lshift_kernel_cudaERNS_18TensorIteratorBaseEENKUlvE_clEvENKUlvE0_clEvEUlaaE_EEEEvS5_RKT_EUliE_EEviT1_,"a",@progbits
	.sectionflags	@""
	.align	4
.nv.constant0._ZN2at6native18elementwise_kernelILi128ELi4EZNS0_22gpu_kernel_impl_nocastINS0_13BUnaryFunctorIaaaZZZNS0_18lshift_kernel_cudaERNS_18TensorIteratorBaseEENKUlvE_clEvENKUlvE0_clEvEUlaaE_EEEEvS5_RKT_EUliE_EEviT1_:
	.zero		1440


//--------------------- .nv.constant0._ZN2at6native27unrolled_elementwise_kernelINS0_13BUnaryFunctorIaaaZZZNS0_18lshift_kernel_cudaERNS_18TensorIteratorBaseEENKUlvE_clEvENKUlvE0_clEvEUlaaE_EESt5arrayIPcLm2EELi4E23TrivialOffsetCalculatorILi1EjESD_NS0_6memory15LoadWithoutCastENSE_16StoreWithoutCastEEEviT_T0_T2_T3_T4_T5_ --------------------------
	.section	.nv.constant0._ZN2at6native27unrolled_elementwise_kernelINS0_13BUnaryFunctorIaaaZZZNS0_18lshift_kernel_cudaERNS_18TensorIteratorBaseEENKUlvE_clEvENKUlvE0_clEvEUlaaE_EESt5arrayIPcLm2EELi4E23TrivialOffsetCalculatorILi1EjESD_NS0_6memory15LoadWithoutCastENSE_16StoreWithoutCastEEEviT_T0_T2_T3_T4_T5_,"a",@progbits
	.sectionflags	@""
	.align	4
.nv.constant0._ZN2at6native27unrolled_elementwise_kernelINS0_13BUnaryFunctorIaaaZZZNS0_18lshift_kernel_cudaERNS_18TensorIteratorBaseEENKUlvE_clEvENKUlvE0_clEvEUlaaE_EESt5arrayIPcLm2EELi4E23TrivialOffsetCalculatorILi1EjESD_NS0_6memory15LoadWithoutCastENSE_16StoreWithoutCastEEEviT_T0_T2_T3_T4_T5_:
	.zero		924


//--------------------- .nv.constant0._ZN2at6native29vectorized_elementwise_kernelILi2ENS0_13BUnaryFunctorIaaaZZZNS0_18lshift_kernel_cudaERNS_18TensorIteratorBaseEENKUlvE_clEvENKUlvE0_clEvEUlaaE_EESt5arrayIPcLm2EEEEviT0_T1_ --------------------------
	.section	.nv.constant0._ZN2at6native29vectorized_elementwise_kernelILi2ENS0_13BUnaryFunctorIaaaZZZNS0_18lshift_kernel_cudaERNS_18TensorIteratorBaseEENKUlvE_clEvENKUlvE0_clEvEUlaaE_EESt5arrayIPcLm2EEEEviT0_T1_,"a",@progbits
	.sectionflags	@""
	.align	4
.nv.constant0._ZN2at6native29vectorized_elementwise_kernelILi2ENS0_13BUnaryFunctorIaaaZZZNS0_18lshift_kernel_cudaERNS_18TensorIteratorBaseEENKUlvE_clEvENKUlvE0_clEvEUlaaE_EESt5arrayIPcLm2EEEEviT0_T1_:
	.zero		920


//--------------------- .nv.constant0._ZN2at6native29vectorized_elementwise_kernelILi4ENS0_13BUnaryFunctorIaaaZZZNS0_18lshift_kernel_cudaERNS_18TensorIteratorBaseEENKUlvE_clEvENKUlvE0_clEvEUlaaE_EESt5arrayIPcLm2EEEEviT0_T1_ --------------------------
	.section	.nv.constant0._ZN2at6native29vectorized_elementwise_kernelILi4ENS0_13BUnaryFunctorIaaaZZZNS0_18lshift_kernel_cudaERNS_18TensorIteratorBaseEENKUlvE_clEvENKUlvE0_clEvEUlaaE_EESt5arrayIPcLm2EEEEviT0_T1_,"a",@progbits
	.sectionflags	@""
	.align	4
.nv.constant0._ZN2at6native29vectorized_elementwise_kernelILi4ENS0_13BUnaryFunctorIaaaZZZNS0_18lshift_kernel_cudaERNS_18TensorIteratorBaseEENKUlvE_clEvENKUlvE0_clEvEUlaaE_EESt5arrayIPcLm2EEEEviT0_T1_:
	.zero		920


//--------------------- .nv.constant0._ZN2at6native29vectorized_elementwise_kernelILi8ENS0_13BUnaryFunctorIaaaZZZNS0_18lshift_kernel_cudaERNS_18TensorIteratorBaseEENKUlvE_clEvENKUlvE0_clEvEUlaaE_EESt5arrayIPcLm2EEEEviT0_T1_ --------------------------
	.section	.nv.constant0._ZN2at6native29vectorized_elementwise_kernelILi8ENS0_13BUnaryFunctorIaaaZZZNS0_18lshift_kernel_cudaERNS_18TensorIteratorBaseEENKUlvE_clEvENKUlvE0_clEvEUlaaE_EESt5arrayIPcLm2EEEEviT0_T1_,"a",@progbits
	.sectionflags	@""
	.align	4
.nv.constant0._ZN2at6native29vectorized_elementwise_kernelILi8ENS0_13BUnaryFunctorIaaaZZZNS0_18lshift_kernel_cudaERNS_18TensorIteratorBaseEENKUlvE_clEvENKUlvE0_clEvEUlaaE_EESt5arrayIPcLm2EEEEviT0_T1_:
	.zero		920


//--------------------- .nv.constant0._ZN2at6native18elementwise_kernelILi128ELi4EZNS0_15gpu_kernel_implINS0_13AUnaryFunctorIaaaZZZNS0_18lshift_kernel_cudaERNS_18TensorIteratorBaseEENKUlvE_clEvENKUlvE0_clEvEUlaaE_EEEEvS5_RKT_EUliE_EEviT1_ --------------------------
	.section	.nv.constant0._ZN2at6native18elementwise_kernelILi128ELi4EZNS0_15gpu_kernel_implINS0_13AUnaryFunctorIaaaZZZNS0_18lshift_kernel_cudaERNS_18TensorIteratorBaseEENKUlvE_clEvENKUlvE0_clEvEUlaaE_EEEEvS5_RKT_EUliE_EEviT1_,"a",@progbits
	.sectionflags	@""
	.align	4
.nv.constant0._ZN2at6native18elementwise_kernelILi128ELi4EZNS0_15gpu_kernel_implINS0_13AUnaryFunctorIaaaZZZNS0_18lshift_kernel_cudaERNS_18TensorIteratorBaseEENKUlvE_clEvENKUlvE0_clEvEUlaaE_EEEEvS5_RKT_EUliE_EEviT1_:
	.zero		1440


//--------------------- .nv.constant0._ZN2at6native27unrolled_elementwise_kernelINS0_13AUnaryFunctorIaaaZZZNS0_18lshift_kernel_cudaERNS_18TensorIteratorBaseEENKUlvE_clEvENKUlvE0_clEvEUlaaE_EESt5arrayIPcLm2EELi4E23TrivialOffsetCalculatorILi1EjESD_NS0_6memory12LoadWithCastILi1EEENSE_13StoreWithCastILi1EEEEEviT_T0_T2_T3_T4_T5_ --------------------------
	.section	.nv.constant0._ZN2at6native27unrolled_elementwise_kernelINS0_13AUnaryFunctorIaaaZZZNS0_18lshift_kernel_cudaERNS_18TensorIteratorBaseEENKUlvE_clEvENKUlvE0_clEvEUlaaE_EESt5arrayIPcLm2EELi4E23TrivialOffsetCalculatorILi1EjESD_NS0_6memory12LoadWithCastILi1EEENSE_13StoreWithCastILi1EEEEEviT_T0_T2_T3_T4_T5_,"a",@progbits
	.sectionflags	@""
	.align	4
.nv.constant0._ZN2at6native27unrolled_elementwise_kernelINS0_13AUnaryFunctorIaaaZZZNS0_18lshift_kernel_cudaERNS_18TensorIteratorBaseEENKUlvE_clEvENKUlvE0_clEvEUlaaE_EESt5arrayIPcLm2EELi4E23TrivialOffsetCalculatorILi1EjESD_NS0_6memory12LoadWithCastILi1EEENSE_13StoreWithCastILi1EEEEEviT_T0_T2_T3_T4_T5_:
	.zero		940


//--------------------- .nv.constant0._ZN2at6native18elementwise_kernelILi128ELi4EZNS0_22gpu_kernel_impl_nocastINS0_13AUnaryFunctorIaaaZZZNS0_18lshift_kernel_cudaERNS_18TensorIteratorBaseEENKUlvE_clEvENKUlvE0_clEvEUlaaE_EEEEvS5_RKT_EUliE_EEviT1_ --------------------------
	.section	.nv.constant0._ZN2at6native18elementwise_kernelILi128ELi4EZNS0_22gpu_kernel_impl_nocastINS0_13AUnaryFunctorIaaaZZZNS0_18lshift_kernel_cudaERNS_18TensorIteratorBaseEENKUlvE_clEvENKUlvE0_clEvEUlaaE_EEEEvS5_RKT_EUliE_EEviT1_,"a",@progbits
	.sectionflags	@""
	.align	4
.nv.constant0._ZN2at6native18elementwise_kernelILi128ELi4EZNS0_22gpu_kernel_impl_nocastINS0_13AUnaryFunctorIaaaZZZNS0_18lshift_kernel_cudaERNS_18TensorIteratorBaseEENKUlvE_clEvENKUlvE0_clEvEUlaaE_EEEEvS5_RKT_EUliE_EEviT1_:
	.zero		1440


//--------------------- .nv.constant0._ZN2at6native27unrolled_elementwise_kernelINS0_13AUnaryFunctorIaaaZZZNS0_18lshift_kernel_cudaERNS_18TensorIteratorBaseEENKUlvE_clEvENKUlvE0_clEvEUlaaE_EESt5arrayIPcLm2EELi4E23TrivialOffsetCalculatorILi1EjESD_NS0_6memory15LoadWithoutCastENSE_16StoreWithoutCastEEEviT_T0_T2_T3_T4_T5_ --------------------------
	.section	.nv.constant0._ZN2at6native27unrolled_elementwise_kernelINS0_13AUnaryFunctorIaaaZZZNS0_18lshift_kernel_cudaERNS_18TensorIteratorBaseEENKUlvE_clEvENKUlvE0_clEvEUlaaE_EESt5arrayIPcLm2EELi4E23TrivialOffsetCalculatorILi1EjESD_NS0_6memory15LoadWithoutCastENSE_16StoreWithoutCastEEEviT_T0_T2_T3_T4_T5_,"a",@progbits
	.sectionflags	@""
	.align	4
.nv.constant0._ZN2at6native27unrolled_elementwise_kernelINS0_13AUnaryFunctorIaaaZZZNS0_18lshift_kernel_cudaERNS_18TensorIteratorBaseEENKUlvE_clEvENKUlvE0_clEvEUlaaE_EESt5arrayIPcLm2EELi4E23TrivialOffsetCalculatorILi1EjESD_NS0_6memory15LoadWithoutCastENSE_16StoreWithoutCastEEEviT_T0_T2_T3_T4_T5_:
	.zero		924


//--------------------- .nv.constant0._ZN2at6native29vectorized_elementwise_kernelILi2ENS0_13AUnaryFunctorIaaaZZZNS0_18lshift_kernel_cudaERNS_18TensorIteratorBaseEENKUlvE_clEvENKUlvE0_clEvEUlaaE_EESt5arrayIPcLm2EEEEviT0_T1_ --------------------------
	.section	.nv.constant0._ZN2at6native29vectorized_elementwise_kernelILi2ENS0_13AUnaryFunctorIaaaZZZNS0_18lshift_kernel_cudaERNS_18TensorIteratorBaseEENKUlvE_clEvENKUlvE0_clEvEUlaaE_EESt5arrayIPcLm2EEEEviT0_T1_,"a",@progbits
	.sectionflags	@""
	.align	4
.nv.constant0._ZN2at6native29vectorized_elementwise_kernelILi2ENS0_13AUnaryFunctorIaaaZZZNS0_18lshift_kernel_cudaERNS_18TensorIteratorBaseEENKUlvE_clEvENKUlvE0_clEvEUlaaE_EESt5arrayIPcLm2EEEEviT0_T1_:
	.zero		920


//--------------------- .nv.constant0._ZN2at6native29vectorized_elementwise_kernelILi4ENS0_13AUnaryFunctorIaaaZZZNS0_18lshift_kernel_cudaERNS_18TensorIteratorBaseEENKUlvE_clEvENKUlvE0_clEvEUlaaE_EESt5arrayIPcLm2EEEEviT0_T1_ --------------------------
	.section	.nv.constant0._ZN2at6native29vectorized_elementwise_kernelILi4ENS0_13AUnaryFunctorIaaaZZZNS0_18lshift_kernel_cudaERNS_18TensorIteratorBaseEENKUlvE_clEvENKUlvE0_clEvEUlaaE_EESt5arrayIPcLm2EEEEviT0_T1_,"a",@progbits
	.sectionflags	@""
	.align	4
.nv.constant0._ZN2at6native29vectorized_elementwise_kernelILi4ENS0_13AUnaryFunctorIaaaZZZNS0_18lshift_kernel_cudaERNS_18TensorIteratorBaseEENKUlvE_clEvENKUlvE0_clEvEUlaaE_EESt5arrayIPcLm2EEEEviT0_T1_:
	.zero		920


//--------------------- .nv.constant0._ZN2at6native29vectorized_elementwise_kernelILi8ENS0_13AUnaryFunctorIaaaZZZNS0_18lshift_kernel_cudaERNS_18TensorIteratorBaseEENKUlvE_clEvENKUlvE0_clEvEUlaaE_EESt5arrayIPcLm2EEEEviT0_T1_ --------------------------
	.section	.nv.constant0._ZN2at6native29vectorized_elementwise_kernelILi8ENS0_13AUnaryFunctorIaaaZZZNS0_18lshift_kernel_cudaERNS_18TensorIteratorBaseEENKUlvE_clEvENKUlvE0_clEvEUlaaE_EESt5arrayIPcLm2EEEEviT0_T1_,"a",@progbits
	.sectionflags	@""
	.align	4
.nv.constant0._ZN2at6native29vectorized_elementwise_kernelILi8ENS0_13AUnaryFunctorIaaaZZZNS0_18lshift_kernel_cudaERNS_18TensorIteratorBaseEENKUlvE_clEvENKUlvE0_clEvEUlaaE_EESt5arrayIPcLm2EEEEviT0_T1_:
	.zero		920


//--------------------- .nv.constant0._ZN2at6native18elementwise_kernelILi128ELi4EZNS0_15gpu_kernel_implINS0_13BinaryFunctorIhhhZZZNS0_18lshift_kernel_cudaERNS_18TensorIteratorBaseEENKUlvE_clEvENKUlvE_clEvEUlhhE_EEEEvS5_RKT_EUliE_EEviT1_ --------------------------
	.section	.nv.constant0._ZN2at6native18elementwise_kernelILi128ELi4EZNS0_15gpu_kernel_implINS0_13BinaryFunctorIhhhZZZNS0_18lshift_kernel_cudaERNS_18TensorIteratorBaseEENKUlvE_clEvENKUlvE_clEvEUlhhE_EEEEvS5_RKT_EUliE_EEviT1_,"a",@progbits
	.sectionflags	@""
	.align	4
.nv.constant0._ZN2at6native18elementwise_kernelILi128ELi4EZNS0_15gpu_kernel_implINS0_13BinaryFunctorIhhhZZZNS0_18lshift_kernel_cudaERNS_18TensorIteratorBaseEENKUlvE_clEvENKUlvE_clEvEUlhhE_EEEEvS5_RKT_EUliE_EEviT1_:
	.zero		1552


//--------------------- .nv.constant0._ZN2at6native27unrolled_elementwise_kernelINS0_13BinaryFunctorIhhhZZZNS0_18lshift_kernel_cudaERNS_18TensorIteratorBaseEENKUlvE_clEvENKUlvE_clEvEUlhhE_EESt5arrayIPcLm3EELi4E23TrivialOffsetCalculatorILi2EjESC_ILi1EjENS0_6memory12LoadWithCastILi2EEENSF_13StoreWithCastILi1EEEEEviT_T0_T2_T3_T4_T5_ --------------------------
	.section	.nv.constant0._ZN2at6native27unrolled_elementwise_kernelINS0_13BinaryFunctorIhhhZZZNS0_18lshift_kernel_cudaERNS_18TensorIteratorBaseEENKUlvE_clEvENKUlvE_clEvEUlhhE_EESt5arrayIPcLm3EELi4E23TrivialOffsetCalculatorILi2EjESC_ILi1EjENS0_6memory12LoadWithCastILi2EEENSF_13StoreWithCastILi1EEEEEviT_T0_T2_T3_T4_T5_,"a",@progbits
	.sectionflags	@""
	.align	4
.nv.constant0._ZN2at6native27unrolled_elementwise_kernelINS0_13BinaryFunctorIhhhZZZNS0_18lshift_kernel_cudaERNS_18TensorIteratorBaseEENKUlvE_clEvENKUlvE_clEvEUlhhE_EESt5arrayIPcLm3EELi4E23TrivialOffsetCalculatorILi2EjESC_ILi1EjENS0_6memory12LoadWithCastILi2EEENSF_13StoreWithCastILi1EEEEEviT_T0_T2_T3_T4_T5_:
	.zero		952


//--------------------- .nv.constant0._ZN2at6native18elementwise_kernelILi128ELi4EZNS0_22gpu_kernel_impl_nocastINS0_13BinaryFunctorIhhhZZZNS0_18lshift_kernel_cudaERNS_18TensorIteratorBaseEENKUlvE_clEvENKUlvE_clEvEUlhhE_EEEEvS5_RKT_EUliE_EEviT1_ --------------------------
	.section	.nv.constant0._ZN2at6native18elementwise_kernelILi128ELi4EZNS0_22gpu_kernel_impl_nocastINS0_13BinaryFunctorIhhhZZZNS0_18lshift_kernel_cudaERNS_18TensorIteratorBaseEENKUlvE_clEvENKUlvE_clEvEUlhhE_EEEEvS5_RKT_EUliE_EEviT1_,"a",@progbits
	.sectionflags	@""
	.align	4
.nv.constant0._ZN2at6native18elementwise_kernelILi128ELi4EZNS0_22gpu_kernel_impl_nocastINS0_13BinaryFunctorIhhhZZZNS0_18lshift_kernel_cudaERNS_18TensorIteratorBaseEENKUlvE_clEvENKUlvE_clEvEUlhhE_EEEEvS5_RKT_EUliE_EEviT1_:
	.zero		1552


//--------------------- .nv.constant0._ZN2at6native27unrolled_elementwise_kernelINS0_13BinaryFunctorIhhhZZZNS0_18lshift_kernel_cudaERNS_18TensorIteratorBaseEENKUlvE_clEvENKUlvE_clEvEUlhhE_EESt5arrayIPcLm3EELi4E23TrivialOffsetCalculatorILi2EjESC_ILi1EjENS0_6memory15LoadWithoutCastENSF_16StoreWithoutCastEEEviT_T0_T2_T3_T4_T5_ --------------------------
	.section	.nv.constant0._ZN2at6native27unrolled_elementwise_kernelINS0_13BinaryFunctorIhhhZZZNS0_18lshift_kernel_cudaERNS_18TensorIteratorBaseEENKUlvE_clEvENKUlvE_clEvEUlhhE_EESt5arrayIPcLm3EELi4E23TrivialOffsetCalculatorILi2EjESC_ILi1EjENS0_6memory15LoadWithoutCastENSF_16StoreWithoutCastEEEviT_T0_T2_T3_T4_T5_,"a",@progbits
	.sectionflags	@""
	.align	4
.nv.constant0._ZN2at6native27unrolled_elementwise_kernelINS0_13BinaryFunctorIhhhZZZNS0_18lshift_kernel_cudaERNS_18TensorIteratorBaseEENKUlvE_clEvENKUlvE_clEvEUlhhE_EESt5arrayIPcLm3EELi4E23TrivialOffsetCalculatorILi2EjESC_ILi1EjENS0_6memory15LoadWithoutCastENSF_16StoreWithoutCastEEEviT_T0_T2_T3_T4_T5_:
	.zero		932


//--------------------- .nv.constant0._ZN2at6native29vectorized_elementwise_kernelILi2ENS0_13BinaryFunctorIhhhZZZNS0_18lshift_kernel_cudaERNS_18TensorIteratorBaseEENKUlvE_clEvENKUlvE_clEvEUlhhE_EESt5arrayIPcLm3EEEEviT0_T1_ --------------------------
	.section	.nv.constant0._ZN2at6native29vectorized_elementwise_kernelILi2ENS0_13BinaryFunctorIhhhZZZNS0_18lshift_kernel_cudaERNS_18TensorIteratorBaseEENKUlvE_clEvENKUlvE_clEvEUlhhE_EESt5arrayIPcLm3EEEEviT0_T1_,"a",@progbits
	.sectionflags	@""
	.align	4
.nv.constant0._ZN2at6native29vectorized_elementwise_kernelILi2ENS0_13BinaryFunctorIhhhZZZNS0_18lshift_kernel_cudaERNS_18TensorIteratorBaseEENKUlvE_clEvENKUlvE_clEvEUlhhE_EESt5arrayIPcLm3EEEEviT0_T1_:
	.zero		928


//--------------------- .nv.constant0._ZN2at6native29vectorized_elementwise_kernelILi4ENS0_13BinaryFunctorIhhhZZZNS0_18lshift_kernel_cudaERNS_18TensorIteratorBaseEENKUlvE_clEvENKUlvE_clEvEUlhhE_EESt5arrayIPcLm3EEEEviT0_T1_ --------------------------
	.section	.nv.constant0._ZN2at6native29vectorized_elementwise_kernelILi4ENS0_13BinaryFunctorIhhhZZZNS0_18lshift_kernel_cudaERNS_18TensorIteratorBaseEENKUlvE_clEvENKUlvE_clEvEUlhhE_EESt5arrayIPcLm3EEEEviT0_T1_,"a",@progbits
	.sectionflags	@""
	.align	4
.nv.constant0._ZN2at6native29vectorized_elementwise_kernelILi4ENS0_13BinaryFunctorIhhhZZZNS0_18lshift_kernel_cudaERNS_18TensorIteratorBaseEENKUlvE_clEvENKUlvE_clEvEUlhhE_EESt5arrayIPcLm3EEEEviT0_T1_:
	.zero		928


//--------------------- .nv.constant0._ZN2at6native29vectorized_elementwise_kernelILi8ENS0_13BinaryFunctorIhhhZZZNS0_18lshift_kernel_cudaERNS_18TensorIteratorBaseEENKUlvE_clEvENKUlvE_clEvEUlhhE_EESt5arrayIPcLm3EEEEviT0_T1_ --------------------------
	.section	.nv.constant0._ZN2at6native29vectorized_elementwise_kernelILi8ENS0_13BinaryFunctorIhhhZZZNS0_18lshift_kernel_cudaERNS_18TensorIteratorBaseEENKUlvE_clEvENKUlvE_clEvEUlhhE_EESt5arrayIPcLm3EEEEviT0_T1_,"a",@progbits
	.sectionflags	@""
	.align	4
.nv.constant0._ZN2at6native29vectorized_elementwise_kernelILi8ENS0_13BinaryFunctorIhhhZZZNS0_18lshift_kernel_cudaERNS_18TensorIteratorBaseEENKUlvE_clEvENKUlvE_clEvEUlhhE_EESt5arrayIPcLm3EEEEviT0_T1_:
	.zero		928


//--------------------- .nv.constant0._ZN2at6native18elementwise_kernelILi128ELi4EZNS0_15gpu_kernel_implINS0_13BUnaryFunctorIhhhZZZNS0_18lshift_kernel_cudaERNS_18TensorIteratorBaseEENKUlvE_clEvENKUlvE_clEvEUlhhE_EEEEvS5_RKT_EUliE_EEviT1_ --------------------------
	.section	.nv.constant0._ZN2at6native18elementwise_kernelILi128ELi4EZNS0_15gpu_kernel_implINS0_13BUnaryFunctorIhhhZZZNS0_18lshift_kernel_cudaERNS_18TensorIteratorBaseEENKUlvE_clEvENKUlvE_clEvEUlhhE_EEEEvS5_RKT_EUliE_EEviT1_,"a",@progbits
	.sectionflags	@""
	.align	4
.nv.constant0._ZN2at6native18elementwise_kernelILi128ELi4EZNS0_15gpu_kernel_implINS0_13BUnaryFunctorIhhhZZZNS0_18lshift_kernel_cudaERNS_18TensorIteratorBaseEENKUlvE_clEvENKUlvE_clEvEUlhhE_EEEEvS5_RKT_EUliE_EEviT1_:
	.zero		1440


//--------------------- .nv.constant0._ZN2at6native27unrolled_elementwise_kernelINS0_13BUnaryFunctorIhhhZZZNS0_18lshift_kernel_cudaERNS_18TensorIteratorBaseEENKUlvE_clEvENKUlvE_clEvEUlhhE_EESt5arrayIPcLm2EELi4E23TrivialOffsetCalculatorILi1EjESD_NS0_6memory12LoadWithCastILi1EEENSE_13StoreWithCastILi1EEEEEviT_T0_T2_T3_T4_T5_ --------------------------
	.section	.nv.constant0._ZN2at6native27unrolled_elementwise_kernelINS0_13BUnaryFunctorIhhhZZZNS0_18lshift_kernel_cudaERNS_18TensorIteratorBaseEENKUlvE_clEvENKUlvE_clEvEUlhhE_EESt5arrayIPcLm2EELi4E23TrivialOffsetCalculatorILi1EjESD_NS0_6memory12LoadWithCastILi1EEENSE_13StoreWithCastILi1EEEEEviT_T0_T2_T3_T4_T5_,"a",@progbits
	.sectionflags	@""
	.align	4
.nv.constant0._ZN2at6native27unrolled_elementwise_kernelINS0_13BUnaryFunctorIhhhZZZNS0_18lshift_kernel_cudaERNS_18TensorIteratorBaseEENKUlvE_clEvENKUlvE_clEvEUlhhE_EESt5arrayIPcLm2EELi4E23TrivialOffsetCalculatorILi1EjESD_NS0_6memory12LoadWithCastILi1EEENSE_13StoreWithCastILi1EEEEEviT_T0_T2_T3_T4_T5_:
	.zero		940


//--------------------- .nv.constant0._ZN2at6native18elementwise_kernelILi128ELi4EZNS0_22gpu_kernel_impl_nocastINS0_13BUnaryFunctorIhhhZZZNS0_18lshift_kernel_cudaERNS_18TensorIteratorBaseEENKUlvE_clEvENKUlvE_clEvEUlhhE_EEEEvS5_RKT_EUliE_EEviT1_ --------------------------
	.section	.nv.constant0._ZN2at6native18elementwise_kernelILi128ELi4EZNS0_22gpu_kernel_impl_nocastINS0_13BUnaryFunctorIhhhZZZNS0_18lshift_kernel_cudaERNS_18TensorIteratorBaseEENKUlvE_clEvENKUlvE_clEvEUlhhE_EEEEvS5_RKT_EUliE_EEviT1_,"a",@progbits
	.sectionflags	@""
	.align	4
.nv.constant0._ZN2at6native18elementwise_kernelILi128ELi4EZNS0_22gpu_kernel_impl_nocastINS0_13BUnaryFunctorIhhhZZZNS0_18lshift_kernel_cudaERNS_18TensorIteratorBaseEENKUlvE_clEvENKUlvE_clEvEUlhhE_EEEEvS5_RKT_EUliE_EEviT1_:
	.zero		1440


//--------------------- .nv.constant0._ZN2at6native27unrolled_elementwise_kernelINS0_13BUnaryFunctorIhhhZZZNS0_18lshift_kernel_cudaERNS_18TensorIteratorBaseEENKUlvE_clEvENKUlvE_clEvEUlhhE_EESt5arrayIPcLm2EELi4E23TrivialOffsetCalculatorILi1EjESD_NS0_6memory15LoadWithoutCastENSE_16StoreWithoutCastEEEviT_T0_T2_T3_T4_T5_ --------------------------
	.section	.nv.constant0._ZN2at6native27unrolled_elementwise_kernelINS0_13BUnaryFunctorIhhhZZZNS0_18lshift_kernel_cudaERNS_18TensorIteratorBaseEENKUlvE_clEvENKUlvE_clEvEUlhhE_EESt5arrayIPcLm2EELi4E23TrivialOffsetCalculatorILi1EjESD_NS0_6memory15LoadWithoutCastENSE_16StoreWithoutCastEEEviT_T0_T2_T3_T4_T5_,"a",@progbits
	.sectionflags	@""
	.align	4
.nv.constant0._ZN2at6native27unrolled_elementwise_kernelINS0_13BUnaryFunctorIhhhZZZNS0_18lshift_kernel_cudaERNS_18TensorIteratorBaseEENKUlvE_clEvENKUlvE_clEvEUlhhE_EESt5arrayIPcLm2EELi4E23TrivialOffsetCalculatorILi1EjESD_NS0_6memory15LoadWithoutCastENSE_16StoreWithoutCastEEEviT_T0_T2_T3_T4_T5_:
	.zero		924


//--------------------- .nv.constant0._ZN2at6native29vectorized_elementwise_kernelILi2ENS0_13BUnaryFunctorIhhhZZZNS0_18lshift_kernel_cudaERNS_18TensorIteratorBaseEENKUlvE_clEvENKUlvE_clEvEUlhhE_EESt5arrayIPcLm2EEEEviT0_T1_ --------------------------
	.section	.nv.constant0._ZN2at6native29vectorized_elementwise_kernelILi2ENS0_13BUnaryFunctorIhhhZZZNS0_18lshift_kernel_cudaERNS_18TensorIteratorBaseEENKUlvE_clEvENKUlvE_clEvEUlhhE_EESt5arrayIPcLm2EEEEviT0_T1_,"a",@progbits
	.sectionflags	@""
	.align	4
.nv.constant0._ZN2at6native29vectorized_elementwise_kernelILi2ENS0_13BUnaryFunctorIhhhZZZNS0_18lshift_kernel_cudaERNS_18TensorIteratorBaseEENKUlvE_clEvENKUlvE_clEvEUlhhE_EESt5arrayIPcLm2EEEEviT0_T1_:
	.zero		920


//--------------------- .nv.constant0._ZN2at6native29vectorized_elementwise_kernelILi4ENS0_13BUnaryFunctorIhhhZZZNS0_18lshift_kernel_cudaERNS_18TensorIteratorBaseEENKUlvE_clEvENKUlvE_clEvEUlhhE_EESt5arrayIPcLm2EEEEviT0_T1_ --------------------------
	.section	.nv.constant0._ZN2at6native29vectorized_elementwise_kernelILi4ENS0_13BUnaryFunctorIhhhZZZNS0_18lshift_kernel_cudaERNS_18TensorIteratorBaseEENKUlvE_clEvENKUlvE_clEvEUlhhE_EESt5arrayIPcLm2EEEEviT0_T1_,"a",@progbits
	.sectionflags	@""
	.align	4
.nv.constant0._ZN2at6native29vectorized_elementwise_kernelILi4ENS0_13BUnaryFunctorIhhhZZZNS0_18lshift_kernel_cudaERNS_18TensorIteratorBaseEENKUlvE_clEvENKUlvE_clEvEUlhhE_EESt5arrayIPcLm2EEEEviT0_T1_:
	.zero		920


//--------------------- .nv.constant0._ZN2at6native29vectorized_elementwise_kernelILi8ENS0_13BUnaryFunctorIhhhZZZNS0_18lshift_kernel_cudaERNS_18TensorIteratorBaseEENKUlvE_clEvENKUlvE_clEvEUlhhE_EESt5arrayIPcLm2EEEEviT0_T1_ --------------------------
	.section	.nv.constant0._ZN2at6native29vectorized_elementwise_kernelILi8ENS0_13BUnaryFunctorIhhhZZZNS0_18lshift_kernel_cudaERNS_18TensorIteratorBaseEENKUlvE_clEvENKUlvE_clEvEUlhhE_EESt5arrayIPcLm2EEEEviT0_T1_,"a",@progbits
	.sectionflags	@""
	.align	4
.nv.constant0._ZN2at6native29vectorized_elementwise_kernelILi8ENS0_13BUnaryFunctorIhhhZZZNS0_18lshift_kernel_cudaERNS_18TensorIteratorBaseEENKUlvE_clEvENKUlvE_clEvEUlhhE_EESt5arrayIPcLm2EEEEviT0_T1_:
	.zero		920


//--------------------- .nv.constant0._ZN2at6native18elementwise_kernelILi128ELi4EZNS0_15gpu_kernel_implINS0_13AUnaryFunctorIhhhZZZNS0_18lshift_kernel_cudaERNS_18TensorIteratorBaseEENKUlvE_clEvENKUlvE_clEvEUlhhE_EEEEvS5_RKT_EUliE_EEviT1_ --------------------------
	.section	.nv.constant0._ZN2at6native18elementwise_kernelILi128ELi4EZNS0_15gpu_kernel_implINS0_13AUnaryFunctorIhhhZZZNS0_18lshift_kernel_cudaERNS_18TensorIteratorBaseEENKUlvE_clEvENKUlvE_clEvEUlhhE_EEEEvS5_RKT_EUliE_EEviT1_,"a",@progbits
	.sectionflags	@""
	.align	4
.nv.constant0._ZN2at6native18elementwise_kernelILi128ELi4EZNS0_15gpu_kernel_implINS0_13AUnaryFunctorIhhhZZZNS0_18lshift_kernel_cudaERNS_18TensorIteratorBaseEENKUlvE_clEvENKUlvE_clEvEUlhhE_EEEEvS5_RKT_EUliE_EEviT1_:
	.zero		1440


//--------------------- .nv.constant0._ZN2at6native27unrolled_elementwise_kernelINS0_13AUnaryFunctorIhhhZZZNS0_18lshift_kernel_cudaERNS_18TensorIteratorBaseEENKUlvE_clEvENKUlvE_clEvEUlhhE_EESt5arrayIPcLm2EELi4E23TrivialOffsetCalculatorILi1EjESD_NS0_6memory12LoadWithCastILi1EEENSE_13StoreWithCastILi1EEEEEviT_T0_T2_T3_T4_T5_ --------------------------
	.section	.nv.constant0._ZN2at6native27unrolled_elementwise_kernelINS0_13AUnaryFunctorIhhhZZZNS0_18lshift_kernel_cudaERNS_18TensorIteratorBaseEENKUlvE_clEvENKUlvE_clEvEUlhhE_EESt5arrayIPcLm2EELi4E23TrivialOffsetCalculatorILi1EjESD_NS0_6memory12LoadWithCastILi1EEENSE_13StoreWithCastILi1EEEEEviT_T0_T2_T3_T4_T5_,"a",@progbits
	.sectionflags	@""
	.align	4
.nv.constant0._ZN2at6native27unrolled_elementwise_kernelINS0_13AUnaryFunctorIhhhZZZNS0_18lshift_kernel_cudaERNS_18TensorIteratorBaseEENKUlvE_clEvENKUlvE_clEvEUlhhE_EESt5arrayIPcLm2EELi4E23TrivialOffsetCalculatorILi1EjESD_NS0_6memory12LoadWithCastILi1EEENSE_13StoreWithCastILi1EEEEEviT_T0_T2_T3_T4_T5_:
	.zero		940


//--------------------- .nv.constant0._ZN2at6native18elementwise_kernelILi128ELi4EZNS0_22gpu_kernel_impl_nocastINS0_13AUnaryFunctorIhhhZZZNS0_18lshift_kernel_cudaERNS_18TensorIteratorBaseEENKUlvE_clEvENKUlvE_clEvEUlhhE_EEEEvS5_RKT_EUliE_EEviT1_ --------------------------
	.section	.nv.constant0._ZN2at6native18elementwise_kernelILi128ELi4EZNS0_22gpu_kernel_impl_nocastINS0_13AUnaryFunctorIhhhZZZNS0_18lshift_kernel_cudaERNS_18TensorIteratorBaseEENKUlvE_clEvENKUlvE_clEvEUlhhE_EEEEvS5_RKT_EUliE_EEviT1_,"a",@progbits
	.sectionflags	@""
	.align	4
.nv.constant0._ZN2at6native18elementwise_kernelILi128ELi4EZNS0_22gpu_kernel_impl_nocastINS0_13AUnaryFunctorIhhhZZZNS0_18lshift_kernel_cudaERNS_18TensorIteratorBaseEENKUlvE_clEvENKUlvE_clEvEUlhhE_EEEEvS5_RKT_EUliE_EEviT1_:
	.zero		1440


//--------------------- .nv.constant0._ZN2at6native27unrolled_elementwise_kernelINS0_13AUnaryFunctorIhhhZZZNS0_18lshift_kernel_cudaERNS_18TensorIteratorBaseEENKUlvE_clEvENKUlvE_clEvEUlhhE_EESt5arrayIPcLm2EELi4E23TrivialOffsetCalculatorILi1EjESD_NS0_6memory15LoadWithoutCastENSE_16StoreWithoutCastEEEviT_T0_T2_T3_T4_T5_ --------------------------
	.section	.nv.constant0._ZN2at6native27unrolled_elementwise_kernelINS0_13AUnaryFunctorIhhhZZZNS0_18lshift_kernel_cudaERNS_18TensorIteratorBaseEENKUlvE_clEvENKUlvE_clEvEUlhhE_EESt5arrayIPcLm2EELi4E23TrivialOffsetCalculatorILi1EjESD_NS0_6memory15LoadWithoutCastENSE_16StoreWithoutCastEEEviT_T0_T2_T3_T4_T5_,"a",@progbits
	.sectionflags	@""
	.align	4
.nv.constant0._ZN2at6native27unrolled_elementwise_kernelINS0_13AUnaryFunctorIhhhZZZNS0_18lshift_kernel_cudaERNS_18TensorIteratorBaseEENKUlvE_clEvENKUlvE_clEvEUlhhE_EESt5arrayIPcLm2EELi4E23TrivialOffsetCalculatorILi1EjESD_NS0_6memory15LoadWithoutCastENSE_16StoreWithoutCastEEEviT_T0_T2_T3_T4_T5_:
	.zero		924


//--------------------- .nv.constant0._ZN2at6native29vectorized_elementwise_kernelILi2ENS0_13AUnaryFunctorIhhhZZZNS0_18lshift_kernel_cudaERNS_18TensorIteratorBaseEENKUlvE_clEvENKUlvE_clEvEUlhhE_EESt5arrayIPcLm2EEEEviT0_T1_ --------------------------
	.section	.nv.constant0._ZN2at6native29vectorized_elementwise_kernelILi2ENS0_13AUnaryFunctorIhhhZZZNS0_18lshift_kernel_cudaERNS_18TensorIteratorBaseEENKUlvE_clEvENKUlvE_clEvEUlhhE_EESt5arrayIPcLm2EEEEviT0_T1_,"a",@progbits
	.sectionflags	@""
	.align	4
.nv.constant0._ZN2at6native29vectorized_elementwise_kernelILi2ENS0_13AUnaryFunctorIhhhZZZNS0_18lshift_kernel_cudaERNS_18TensorIteratorBaseEENKUlvE_clEvENKUlvE_clEvEUlhhE_EESt5arrayIPcLm2EEEEviT0_T1_:
	.zero		920


//--------------------- .nv.constant0._ZN2at6native29vectorized_elementwise_kernelILi4ENS0_13AUnaryFunctorIhhhZZZNS0_18lshift_kernel_cudaERNS_18TensorIteratorBaseEENKUlvE_clEvENKUlvE_clEvEUlhhE_EESt5arrayIPcLm2EEEEviT0_T1_ --------------------------
	.section	.nv.constant0._ZN2at6native29vectorized_elementwise_kernelILi4ENS0_13AUnaryFunctorIhhhZZZNS0_18lshift_kernel_cudaERNS_18TensorIteratorBaseEENKUlvE_clEvENKUlvE_clEvEUlhhE_EESt5arrayIPcLm2EEEEviT0_T1_,"a",@progbits
	.sectionflags	@""
	.align	4
.nv.constant0._ZN2at6native29vectorized_elementwise_kernelILi4ENS0_13AUnaryFunctorIhhhZZZNS0_18lshift_kernel_cudaERNS_18TensorIteratorBaseEENKUlvE_clEvENKUlvE_clEvEUlhhE_EESt5arrayIPcLm2EEEEviT0_T1_:
	.zero		920


//--------------------- .nv.constant0._ZN2at6native29vectorized_elementwise_kernelILi8ENS0_13AUnaryFunctorIhhhZZZNS0_18lshift_kernel_cudaERNS_18TensorIteratorBaseEENKUlvE_clEvENKUlvE_clEvEUlhhE_EESt5arrayIPcLm2EEEEviT0_T1_ --------------------------
	.section	.nv.constant0._ZN2at6native29vectorized_elementwise_kernelILi8ENS0_13AUnaryFunctorIhhhZZZNS0_18lshift_kernel_cudaERNS_18TensorIteratorBaseEENKUlvE_clEvENKUlvE_clEvEUlhhE_EESt5arrayIPcLm2EEEEviT0_T1_,"a",@progbits
	.sectionflags	@""
	.align	4
.nv.constant0._ZN2at6native29vectorized_elementwise_kernelILi8ENS0_13AUnaryFunctorIhhhZZZNS0_18lshift_kernel_cudaERNS_18TensorIteratorBaseEENKUlvE_clEvENKUlvE_clEvEUlhhE_EESt5arrayIPcLm2EEEEviT0_T1_:
	.zero		920


//--------------------- SYMBOLS --------------------------

	.type		.nv.reservedSmem.offset0,@object
	.size		.nv.reservedSmem.offset0,0x4
	.type		__assertfail,@function
